	.target	sm_80

	.elftype	@"ET_EXEC"


//--------------------- .note.nv.tkinfo           --------------------------
	.section	.note.nv.tkinfo,"",@"SHT_NOTE"
	.sectionflags	@"SHF_NOTE_NV_TKINFO"
	.tkinfo
        /*0018*/ 	.word	0x00000002
        /*0030*/ 	.string	""
        /*0030*/ 	.string	"ptxas"
        /*0030*/ 	.string	"Cuda compilation tools, release 13.0, V13.0.88"
        /*0030*/ 	.string	"Build cuda_13.0.r13.0/compiler.36424714_0"
        /*0030*/ 	.string	"-arch sm_80 -m 64 "



//--------------------- .note.nv.cuinfo           --------------------------
	.section	.note.nv.cuinfo,"",@"SHT_NOTE"
	.sectionflags	@"SHF_NOTE_NV_CUINFO"
        /*0018*/ 	.short	0x0002
        /*001a*/ 	.short	0x0050
        /*001c*/ 	.short	0x0082
	.zero		2


//--------------------- .nv.info                  --------------------------
	.section	.nv.info,"",@"SHT_CUDA_INFO"
	.align	4


	//----- nvinfo : EIATTR_REGCOUNT
	.align		4
        /*0000*/ 	.byte	0x04, 0x2f
        /*0002*/ 	.short	(.L_12 - .L_11)
	.align		4
.L_11:
        /*0004*/ 	.word	index@(_ZN7cutlass13device_kernelIN5flash19enable_sm80_to_sm89INS1_16FlashAttnFwdSm80INS1_25CollectiveMainloopFwdSm80ILi8ELi2ELb0EN4cute5tupleIJNS5_1CILi128EEENS7_ILi64EEENS7_ILi192EEEEEELi192ENS_6half_tEfNS_4arch4Sm80ELb1ELb0ELb0ELb1ELb1ELb1ELb1ELb0EEENS1_21CollectiveEpilogueFwdINS6_IJS8_SA_S9_EEENS6_IJNS7_ILi1EEESI_SI_EEESC_SE_Li256ELb1ELb1ELb0ELb0EEENS1_19SingleTileSchedulerILb1ELb0ELb1ELi128EEEEEEEEEvNT_6ParamsE)
        /*0008*/ 	.word	0x000000eb


	//----- nvinfo : EIATTR_FRAME_SIZE
	.align		4
.L_12:
        /*000c*/ 	.byte	0x04, 0x11
        /*000e*/ 	.short	(.L_14 - .L_13)
	.align		4
.L_13:
        /*0010*/ 	.word	index@(_ZN7cutlass13device_kernelIN5flash19enable_sm80_to_sm89INS1_16FlashAttnFwdSm80INS1_25CollectiveMainloopFwdSm80ILi8ELi2ELb0EN4cute5tupleIJNS5_1CILi128EEENS7_ILi64EEENS7_ILi192EEEEEELi192ENS_6half_tEfNS_4arch4Sm80ELb1ELb0ELb0ELb1ELb1ELb1ELb1ELb0EEENS1_21CollectiveEpilogueFwdINS6_IJS8_SA_S9_EEENS6_IJNS7_ILi1EEESI_SI_EEESC_SE_Li256ELb1ELb1ELb0ELb0EEENS1_19SingleTileSchedulerILb1ELb0ELb1ELi128EEEEEEEEEvNT_6ParamsE)
        /*0014*/ 	.word	0x00000000


	//----- nvinfo : EIATTR_REGCOUNT
	.align		4
.L_14:
        /*0018*/ 	.byte	0x04, 0x2f
        /*001a*/ 	.short	(.L_16 - .L_15)
	.align		4
.L_15:
        /*001c*/ 	.word	index@(_ZN7cutlass13device_kernelIN5flash19enable_sm80_to_sm89INS1_16FlashAttnFwdSm80INS1_25CollectiveMainloopFwdSm80ILi8ELi2ELb0EN4cute5tupleIJNS5_1CILi128EEENS7_ILi64EEENS7_ILi192EEEEEELi192ENS_6half_tEfNS_4arch4Sm80ELb1ELb0ELb0ELb1ELb1ELb0ELb1ELb0EEENS1_21CollectiveEpilogueFwdINS6_IJS8_SA_S9_EEENS6_IJNS7_ILi1EEESI_SI_EEESC_SE_Li256ELb1ELb1ELb0ELb0EEENS1_19SingleTileSchedulerILb1ELb0ELb1ELi128EEEEEEEEEvNT_6ParamsE)
        /*0020*/ 	.word	0x000000e8


	//----- nvinfo : EIATTR_FRAME_SIZE
	.align		4
.L_16:
        /*0024*/ 	.byte	0x04, 0x11
        /*0026*/ 	.short	(.L_18 - .L_17)
	.align		4
.L_17:
        /*0028*/ 	.word	index@(_ZN7cutlass13device_kernelIN5flash19enable_sm80_to_sm89INS1_16FlashAttnFwdSm80INS1_25CollectiveMainloopFwdSm80ILi8ELi2ELb0EN4cute5tupleIJNS5_1CILi128EEENS7_ILi64EEENS7_ILi192EEEEEELi192ENS_6half_tEfNS_4arch4Sm80ELb1ELb0ELb0ELb1ELb1ELb0ELb1ELb0EEENS1_21CollectiveEpilogueFwdINS6_IJS8_SA_S9_EEENS6_IJNS7_ILi1EEESI_SI_EEESC_SE_Li256ELb1ELb1ELb0ELb0EEENS1_19SingleTileSchedulerILb1ELb0ELb1ELi128EEEEEEEEEvNT_6ParamsE)
        /*002c*/ 	.word	0x00000000


	//----- nvinfo : EIATTR_REGCOUNT
	.align		4
.L_18:
        /*0030*/ 	.byte	0x04, 0x2f
        /*0032*/ 	.short	(.L_20 - .L_19)
	.align		4
.L_19:
        /*0034*/ 	.word	index@(_ZN7cutlass13device_kernelIN5flash19enable_sm80_to_sm89INS1_16FlashAttnFwdSm80INS1_25CollectiveMainloopFwdSm80ILi8ELi2ELb0EN4cute5tupleIJNS5_1CILi128EEENS7_ILi64EEENS7_ILi192EEEEEELi192ENS_6half_tEfNS_4arch4Sm80ELb1ELb0ELb0ELb0ELb1ELb0ELb1ELb0EEENS1_21CollectiveEpilogueFwdINS6_IJS8_SA_S9_EEENS6_IJNS7_ILi1EEESI_SI_EEESC_SE_Li256ELb0ELb1ELb0ELb0EEENS1_30DynamicPersistentTileSchedulerILi256ELi256ELb0ELb1ELb0EEEEEEEEEvNT_6ParamsE)
        /*0038*/ 	.word	0x000000ff


	//----- nvinfo : EIATTR_FRAME_SIZE
	.align		4
.L_20:
        /*003c*/ 	.byte	0x04, 0x11
        /*003e*/ 	.short	(.L_22 - .L_21)
	.align		4
.L_21:
        /*0040*/ 	.word	index@($__internal_7_$__cuda_sm70_shflsync_idx_p)
        /*0044*/ 	.word	0x00000000


	//----- nvinfo : EIATTR_FRAME_SIZE
	.align		4
.L_22:
        /*0048*/ 	.byte	0x04, 0x11
        /*004a*/ 	.short	(.L_24 - .L_23)
	.align		4
.L_23:
        /*004c*/ 	.word	index@($__internal_6_$__cuda_sm70_shflsync_bfly_p)
        /*0050*/ 	.word	0x00000000


	//----- nvinfo : EIATTR_FRAME_SIZE
	.align		4
.L_24:
        /*0054*/ 	.byte	0x04, 0x11
        /*0056*/ 	.short	(.L_26 - .L_25)
	.align		4
.L_25:
        /*0058*/ 	.word	index@(_ZN7cutlass13device_kernelIN5flash19enable_sm80_to_sm89INS1_16FlashAttnFwdSm80INS1_25CollectiveMainloopFwdSm80ILi8ELi2ELb0EN4cute5tupleIJNS5_1CILi128EEENS7_ILi64EEENS7_ILi192EEEEEELi192ENS_6half_tEfNS_4arch4Sm80ELb1ELb0ELb0ELb0ELb1ELb0ELb1ELb0EEENS1_21CollectiveEpilogueFwdINS6_IJS8_SA_S9_EEENS6_IJNS7_ILi1EEESI_SI_EEESC_SE_Li256ELb0ELb1ELb0ELb0EEENS1_30DynamicPersistentTileSchedulerILi256ELi256ELb0ELb1ELb0EEEEEEEEEvNT_6ParamsE)
        /*005c*/ 	.word	0x00000038


	//----- nvinfo : EIATTR_REGCOUNT
	.align		4
.L_26:
        /*0060*/ 	.byte	0x04, 0x2f
        /*0062*/ 	.short	(.L_28 - .L_27)
	.align		4
.L_27:
        /*0064*/ 	.word	index@(_ZN7cutlass13device_kernelIN5flash19enable_sm80_to_sm89INS1_16FlashAttnFwdSm80INS1_25CollectiveMainloopFwdSm80ILi8ELi2ELb0EN4cute5tupleIJNS5_1CILi128EEENS7_ILi64EEENS7_ILi192EEEEEELi192ENS_6half_tEfNS_4arch4Sm80ELb0ELb1ELb0ELb1ELb1ELb1ELb1ELb0EEENS1_21CollectiveEpilogueFwdINS6_IJS8_SA_S9_EEENS6_IJNS7_ILi1EEESI_SI_EEESC_SE_Li256ELb1ELb1ELb0ELb0EEENS1_19SingleTileSchedulerILb1ELb0ELb1ELi128EEEEEEEEEvNT_6ParamsE)
        /*0068*/ 	.word	0x000000e5


	//----- nvinfo : EIATTR_FRAME_SIZE
	.align		4
.L_28:
        /*006c*/ 	.byte	0x04, 0x11
        /*006e*/ 	.short	(.L_30 - .L_29)
	.align		4
.L_29:
        /*0070*/ 	.word	index@(_ZN7cutlass13device_kernelIN5flash19enable_sm80_to_sm89INS1_16FlashAttnFwdSm80INS1_25CollectiveMainloopFwdSm80ILi8ELi2ELb0EN4cute5tupleIJNS5_1CILi128EEENS7_ILi64EEENS7_ILi192EEEEEELi192ENS_6half_tEfNS_4arch4Sm80ELb0ELb1ELb0ELb1ELb1ELb1ELb1ELb0EEENS1_21CollectiveEpilogueFwdINS6_IJS8_SA_S9_EEENS6_IJNS7_ILi1EEESI_SI_EEESC_SE_Li256ELb1ELb1ELb0ELb0EEENS1_19SingleTileSchedulerILb1ELb0ELb1ELi128EEEEEEEEEvNT_6ParamsE)
        /*0074*/ 	.word	0x00000000


	//----- nvinfo : EIATTR_REGCOUNT
	.align		4
.L_30:
        /*0078*/ 	.byte	0x04, 0x2f
        /*007a*/ 	.short	(.L_32 - .L_31)
	.align		4
.L_31:
        /*007c*/ 	.word	index@(_ZN7cutlass13device_kernelIN5flash19enable_sm80_to_sm89INS1_16FlashAttnFwdSm80INS1_25CollectiveMainloopFwdSm80ILi8ELi2ELb0EN4cute5tupleIJNS5_1CILi128EEENS7_ILi64EEENS7_ILi192EEEEEELi192ENS_6half_tEfNS_4arch4Sm80ELb0ELb1ELb0ELb1ELb1ELb0ELb1ELb0EEENS1_21CollectiveEpilogueFwdINS6_IJS8_SA_S9_EEENS6_IJNS7_ILi1EEESI_SI_EEESC_SE_Li256ELb1ELb1ELb0ELb0EEENS1_19SingleTileSchedulerILb1ELb0ELb1ELi128EEEEEEEEEvNT_6ParamsE)
        /*0080*/ 	.word	0x000000ea


	//----- nvinfo : EIATTR_FRAME_SIZE
	.align		4
.L_32:
        /*0084*/ 	.byte	0x04, 0x11
        /*0086*/ 	.short	(.L_34 - .L_33)
	.align		4
.L_33:
        /*0088*/ 	.word	index@(_ZN7cutlass13device_kernelIN5flash19enable_sm80_to_sm89INS1_16FlashAttnFwdSm80INS1_25CollectiveMainloopFwdSm80ILi8ELi2ELb0EN4cute5tupleIJNS5_1CILi128EEENS7_ILi64EEENS7_ILi192EEEEEELi192ENS_6half_tEfNS_4arch4Sm80ELb0ELb1ELb0ELb1ELb1ELb0ELb1ELb0EEENS1_21CollectiveEpilogueFwdINS6_IJS8_SA_S9_EEENS6_IJNS7_ILi1EEESI_SI_EEESC_SE_Li256ELb1ELb1ELb0ELb0EEENS1_19SingleTileSchedulerILb1ELb0ELb1ELi128EEEEEEEEEvNT_6ParamsE)
        /*008c*/ 	.word	0x00000000


	//----- nvinfo : EIATTR_REGCOUNT
	.align		4
.L_34:
        /*0090*/ 	.byte	0x04, 0x2f
        /*0092*/ 	.short	(.L_36 - .L_35)
	.align		4
.L_35:
        /*0094*/ 	.word	index@(_ZN7cutlass13device_kernelIN5flash19enable_sm80_to_sm89INS1_16FlashAttnFwdSm80INS1_25CollectiveMainloopFwdSm80ILi8ELi2ELb0EN4cute5tupleIJNS5_1CILi128EEENS7_ILi64EEENS7_ILi192EEEEEELi192ENS_6half_tEfNS_4arch4Sm80ELb0ELb1ELb0ELb0ELb1ELb0ELb1ELb0EEENS1_21CollectiveEpilogueFwdINS6_IJS8_SA_S9_EEENS6_IJNS7_ILi1EEESI_SI_EEESC_SE_Li256ELb0ELb1ELb0ELb0EEENS1_19SingleTileSchedulerILb0ELb0ELb1ELi128EEEEEEEEEvNT_6ParamsE)
        /*0098*/ 	.word	0x000000ec


	//----- nvinfo : EIATTR_FRAME_SIZE
	.align		4
.L_36:
        /*009c*/ 	.byte	0x04, 0x11
        /*009e*/ 	.short	(.L_38 - .L_37)
	.align		4
.L_37:
        /*00a0*/ 	.word	index@(_ZN7cutlass13device_kernelIN5flash19enable_sm80_to_sm89INS1_16FlashAttnFwdSm80INS1_25CollectiveMainloopFwdSm80ILi8ELi2ELb0EN4cute5tupleIJNS5_1CILi128EEENS7_ILi64EEENS7_ILi192EEEEEELi192ENS_6half_tEfNS_4arch4Sm80ELb0ELb1ELb0ELb0ELb1ELb0ELb1ELb0EEENS1_21CollectiveEpilogueFwdINS6_IJS8_SA_S9_EEENS6_IJNS7_ILi1EEESI_SI_EEESC_SE_Li256ELb0ELb1ELb0ELb0EEENS1_19SingleTileSchedulerILb0ELb0ELb1ELi128EEEEEEEEEvNT_6ParamsE)
        /*00a4*/ 	.word	0x00000000


	//----- nvinfo : EIATTR_REGCOUNT
	.align		4
.L_38:
        /*00a8*/ 	.byte	0x04, 0x2f
        /*00aa*/ 	.short	(.L_40 - .L_39)
	.align		4
.L_39:
        /*00ac*/ 	.word	index@(_ZN7cutlass13device_kernelIN5flash19enable_sm80_to_sm89INS1_16FlashAttnFwdSm80INS1_25CollectiveMainloopFwdSm80ILi8ELi2ELb0EN4cute5tupleIJNS5_1CILi128EEENS7_ILi64EEENS7_ILi192EEEEEELi192ENS_6half_tEfNS_4arch4Sm80ELb0ELb0ELb0ELb1ELb1ELb1ELb1ELb0EEENS1_21CollectiveEpilogueFwdINS6_IJS8_SA_S9_EEENS6_IJNS7_ILi1EEESI_SI_EEESC_SE_Li256ELb1ELb1ELb0ELb0EEENS1_19SingleTileSchedulerILb1ELb0ELb1ELi128EEEEEEEEEvNT_6ParamsE)
        /*00b0*/ 	.word	0x000000df


	//----- nvinfo : EIATTR_FRAME_SIZE
	.align		4
.L_40:
        /*00b4*/ 	.byte	0x04, 0x11
        /*00b6*/ 	.short	(.L_42 - .L_41)
	.align		4
.L_41:
        /*00b8*/ 	.word	index@(_ZN7cutlass13device_kernelIN5flash19enable_sm80_to_sm89INS1_16FlashAttnFwdSm80INS1_25CollectiveMainloopFwdSm80ILi8ELi2ELb0EN4cute5tupleIJNS5_1CILi128EEENS7_ILi64EEENS7_ILi192EEEEEELi192ENS_6half_tEfNS_4arch4Sm80ELb0ELb0ELb0ELb1ELb1ELb1ELb1ELb0EEENS1_21CollectiveEpilogueFwdINS6_IJS8_SA_S9_EEENS6_IJNS7_ILi1EEESI_SI_EEESC_SE_Li256ELb1ELb1ELb0ELb0EEENS1_19SingleTileSchedulerILb1ELb0ELb1ELi128EEEEEEEEEvNT_6ParamsE)
        /*00bc*/ 	.word	0x00000000


	//----- nvinfo : EIATTR_REGCOUNT
	.align		4
.L_42:
        /*00c0*/ 	.byte	0x04, 0x2f
        /*00c2*/ 	.short	(.L_44 - .L_43)
	.align		4
.L_43:
        /*00c4*/ 	.word	index@(_ZN7cutlass13device_kernelIN5flash19enable_sm80_to_sm89INS1_16FlashAttnFwdSm80INS1_25CollectiveMainloopFwdSm80ILi8ELi2ELb0EN4cute5tupleIJNS5_1CILi128EEENS7_ILi64EEENS7_ILi192EEEEEELi192ENS_6half_tEfNS_4arch4Sm80ELb0ELb0ELb0ELb1ELb1ELb0ELb1ELb0EEENS1_21CollectiveEpilogueFwdINS6_IJS8_SA_S9_EEENS6_IJNS7_ILi1EEESI_SI_EEESC_SE_Li256ELb1ELb1ELb0ELb0EEENS1_19SingleTileSchedulerILb1ELb0ELb1ELi128EEEEEEEEEvNT_6ParamsE)
        /*00c8*/ 	.word	0x000000f6


	//----- nvinfo : EIATTR_FRAME_SIZE
	.align		4
.L_44:
        /*00cc*/ 	.byte	0x04, 0x11
        /*00ce*/ 	.short	(.L_46 - .L_45)
	.align		4
.L_45:
        /*00d0*/ 	.word	index@(_ZN7cutlass13device_kernelIN5flash19enable_sm80_to_sm89INS1_16FlashAttnFwdSm80INS1_25CollectiveMainloopFwdSm80ILi8ELi2ELb0EN4cute5tupleIJNS5_1CILi128EEENS7_ILi64EEENS7_ILi192EEEEEELi192ENS_6half_tEfNS_4arch4Sm80ELb0ELb0ELb0ELb1ELb1ELb0ELb1ELb0EEENS1_21CollectiveEpilogueFwdINS6_IJS8_SA_S9_EEENS6_IJNS7_ILi1EEESI_SI_EEESC_SE_Li256ELb1ELb1ELb0ELb0EEENS1_19SingleTileSchedulerILb1ELb0ELb1ELi128EEEEEEEEEvNT_6ParamsE)
        /*00d4*/ 	.word	0x00000000


	//----- nvinfo : EIATTR_REGCOUNT
	.align		4
.L_46:
        /*00d8*/ 	.byte	0x04, 0x2f
        /*00da*/ 	.short	(.L_48 - .L_47)
	.align		4
.L_47:
        /*00dc*/ 	.word	index@(_ZN7cutlass13device_kernelIN5flash19enable_sm80_to_sm89INS1_16FlashAttnFwdSm80INS1_25CollectiveMainloopFwdSm80ILi8ELi2ELb0EN4cute5tupleIJNS5_1CILi128EEENS7_ILi64EEENS7_ILi192EEEEEELi192ENS_6half_tEfNS_4arch4Sm80ELb0ELb0ELb0ELb0ELb1ELb0ELb1ELb0EEENS1_21CollectiveEpilogueFwdINS6_IJS8_SA_S9_EEENS6_IJNS7_ILi1EEESI_SI_EEESC_SE_Li256ELb0ELb1ELb0ELb0EEENS1_19SingleTileSchedulerILb0ELb0ELb1ELi128EEEEEEEEEvNT_6ParamsE)
        /*00e0*/ 	.word	0x000000f4


	//----- nvinfo : EIATTR_FRAME_SIZE
	.align		4
.L_48:
        /*00e4*/ 	.byte	0x04, 0x11
        /*00e6*/ 	.short	(.L_50 - .L_49)
	.align		4
.L_49:
        /*00e8*/ 	.word	index@(_ZN7cutlass13device_kernelIN5flash19enable_sm80_to_sm89INS1_16FlashAttnFwdSm80INS1_25CollectiveMainloopFwdSm80ILi8ELi2ELb0EN4cute5tupleIJNS5_1CILi128EEENS7_ILi64EEENS7_ILi192EEEEEELi192ENS_6half_tEfNS_4arch4Sm80ELb0ELb0ELb0ELb0ELb1ELb0ELb1ELb0EEENS1_21CollectiveEpilogueFwdINS6_IJS8_SA_S9_EEENS6_IJNS7_ILi1EEESI_SI_EEESC_SE_Li256ELb0ELb1ELb0ELb0EEENS1_19SingleTileSchedulerILb0ELb0ELb1ELi128EEEEEEEEEvNT_6ParamsE)
        /*00ec*/ 	.word	0x00000000


	//----- nvinfo : EIATTR_REGCOUNT
	.align		4
.L_50:
        /*00f0*/ 	.byte	0x04, 0x2f
        /*00f2*/ 	.short	(.L_52 - .L_51)
	.align		4
.L_51:
        /*00f4*/ 	.word	index@(_ZN7cutlass13device_kernelIN5flash19enable_sm80_to_sm89INS1_16FlashAttnFwdSm80INS1_25CollectiveMainloopFwdSm80ILi8ELi1ELb0EN4cute5tupleIJNS5_1CILi128EEENS7_ILi64EEENS7_ILi192EEEEEELi192ENS_6half_tEfNS_4arch4Sm80ELb1ELb0ELb0ELb1ELb1ELb1ELb1ELb0EEENS1_21CollectiveEpilogueFwdINS6_IJS8_SA_S9_EEENS6_IJNS7_ILi1EEESI_SI_EEESC_SE_Li256ELb1ELb1ELb0ELb0EEENS1_19SingleTileSchedulerILb1ELb0ELb1ELi128EEEEEEEEEvNT_6ParamsE)
        /*00f8*/ 	.word	0x000000ec


	//----- nvinfo : EIATTR_FRAME_SIZE
	.align		4
.L_52:
        /*00fc*/ 	.byte	0x04, 0x11
        /*00fe*/ 	.short	(.L_54 - .L_53)
	.align		4
.L_53:
        /*0100*/ 	.word	index@(_ZN7cutlass13device_kernelIN5flash19enable_sm80_to_sm89INS1_16FlashAttnFwdSm80INS1_25CollectiveMainloopFwdSm80ILi8ELi1ELb0EN4cute5tupleIJNS5_1CILi128EEENS7_ILi64EEENS7_ILi192EEEEEELi192ENS_6half_tEfNS_4arch4Sm80ELb1ELb0ELb0ELb1ELb1ELb1ELb1ELb0EEENS1_21CollectiveEpilogueFwdINS6_IJS8_SA_S9_EEENS6_IJNS7_ILi1EEESI_SI_EEESC_SE_Li256ELb1ELb1ELb0ELb0EEENS1_19SingleTileSchedulerILb1ELb0ELb1ELi128EEEEEEEEEvNT_6ParamsE)
        /*0104*/ 	.word	0x00000000


	//----- nvinfo : EIATTR_REGCOUNT
	.align		4
.L_54:
        /*0108*/ 	.byte	0x04, 0x2f
        /*010a*/ 	.short	(.L_56 - .L_55)
	.align		4
.L_55:
        /*010c*/ 	.word	index@(_ZN7cutlass13device_kernelIN5flash19enable_sm80_to_sm89INS1_16FlashAttnFwdSm80INS1_25CollectiveMainloopFwdSm80ILi8ELi1ELb0EN4cute5tupleIJNS5_1CILi128EEENS7_ILi64EEENS7_ILi192EEEEEELi192ENS_6half_tEfNS_4arch4Sm80ELb1ELb0ELb0ELb1ELb1ELb0ELb1ELb0EEENS1_21CollectiveEpilogueFwdINS6_IJS8_SA_S9_EEENS6_IJNS7_ILi1EEESI_SI_EEESC_SE_Li256ELb1ELb1ELb0ELb0EEENS1_19SingleTileSchedulerILb1ELb0ELb1ELi128EEEEEEEEEvNT_6ParamsE)
        /*0110*/ 	.word	0x000000f1


	//----- nvinfo : EIATTR_FRAME_SIZE
	.align		4
.L_56:
        /*0114*/ 	.byte	0x04, 0x11
        /*0116*/ 	.short	(.L_58 - .L_57)
	.align		4
.L_57:
        /*0118*/ 	.word	index@(_ZN7cutlass13device_kernelIN5flash19enable_sm80_to_sm89INS1_16FlashAttnFwdSm80INS1_25CollectiveMainloopFwdSm80ILi8ELi1ELb0EN4cute5tupleIJNS5_1CILi128EEENS7_ILi64EEENS7_ILi192EEEEEELi192ENS_6half_tEfNS_4arch4Sm80ELb1ELb0ELb0ELb1ELb1ELb0ELb1ELb0EEENS1_21CollectiveEpilogueFwdINS6_IJS8_SA_S9_EEENS6_IJNS7_ILi1EEESI_SI_EEESC_SE_Li256ELb1ELb1ELb0ELb0EEENS1_19SingleTileSchedulerILb1ELb0ELb1ELi128EEEEEEEEEvNT_6ParamsE)
        /*011c*/ 	.word	0x00000000


	//----- nvinfo : EIATTR_REGCOUNT
	.align		4
.L_58:
        /*0120*/ 	.byte	0x04, 0x2f
        /*0122*/ 	.short	(.L_60 - .L_59)
	.align		4
.L_59:
        /*0124*/ 	.word	index@(_ZN7cutlass13device_kernelIN5flash19enable_sm80_to_sm89INS1_16FlashAttnFwdSm80INS1_25CollectiveMainloopFwdSm80ILi8ELi1ELb0EN4cute5tupleIJNS5_1CILi128EEENS7_ILi64EEENS7_ILi192EEEEEELi192ENS_6half_tEfNS_4arch4Sm80ELb1ELb0ELb0ELb0ELb1ELb0ELb1ELb0EEENS1_21CollectiveEpilogueFwdINS6_IJS8_SA_S9_EEENS6_IJNS7_ILi1EEESI_SI_EEESC_SE_Li256ELb0ELb1ELb0ELb0EEENS1_30DynamicPersistentTileSchedulerILi256ELi256ELb0ELb1ELb0EEEEEEEEEvNT_6ParamsE)
        /*0128*/ 	.word	0x000000fb


	//----- nvinfo : EIATTR_FRAME_SIZE
	.align		4
.L_60:
        /*012c*/ 	.byte	0x04, 0x11
        /*012e*/ 	.short	(.L_62 - .L_61)
	.align		4
.L_61:
        /*0130*/ 	.word	index@($__internal_5_$__cuda_sm70_shflsync_idx_p)
        /*0134*/ 	.word	0x00000000


	//----- nvinfo : EIATTR_FRAME_SIZE
	.align		4
.L_62:
        /*0138*/ 	.byte	0x04, 0x11
        /*013a*/ 	.short	(.L_64 - .L_63)
	.align		4
.L_63:
        /*013c*/ 	.word	index@($__internal_4_$__cuda_sm70_shflsync_bfly_p)
        /*0140*/ 	.word	0x00000000


	//----- nvinfo : EIATTR_FRAME_SIZE
	.align		4
.L_64:
        /*0144*/ 	.byte	0x04, 0x11
        /*0146*/ 	.short	(.L_66 - .L_65)
	.align		4
.L_65:
        /*0148*/ 	.word	index@(_ZN7cutlass13device_kernelIN5flash19enable_sm80_to_sm89INS1_16FlashAttnFwdSm80INS1_25CollectiveMainloopFwdSm80ILi8ELi1ELb0EN4cute5tupleIJNS5_1CILi128EEENS7_ILi64EEENS7_ILi192EEEEEELi192ENS_6half_tEfNS_4arch4Sm80ELb1ELb0ELb0ELb0ELb1ELb0ELb1ELb0EEENS1_21CollectiveEpilogueFwdINS6_IJS8_SA_S9_EEENS6_IJNS7_ILi1EEESI_SI_EEESC_SE_Li256ELb0ELb1ELb0ELb0EEENS1_30DynamicPersistentTileSchedulerILi256ELi256ELb0ELb1ELb0EEEEEEEEEvNT_6ParamsE)
        /*014c*/ 	.word	0x00000000


	//----- nvinfo : EIATTR_REGCOUNT
	.align		4
.L_66:
        /*0150*/ 	.byte	0x04, 0x2f
        /*0152*/ 	.short	(.L_68 - .L_67)
	.align		4
.L_67:
        /*0154*/ 	.word	index@(_ZN7cutlass13device_kernelIN5flash19enable_sm80_to_sm89INS1_16FlashAttnFwdSm80INS1_25CollectiveMainloopFwdSm80ILi8ELi1ELb0EN4cute5tupleIJNS5_1CILi128EEENS7_ILi64EEENS7_ILi192EEEEEELi192ENS_6half_tEfNS_4arch4Sm80ELb0ELb1ELb0ELb1ELb1ELb1ELb1ELb0EEENS1_21CollectiveEpilogueFwdINS6_IJS8_SA_S9_EEENS6_IJNS7_ILi1EEESI_SI_EEESC_SE_Li256ELb1ELb1ELb0ELb0EEENS1_19SingleTileSchedulerILb1ELb0ELb1ELi128EEEEEEEEEvNT_6ParamsE)
        /*0158*/ 	.word	0x000000f2


	//----- nvinfo : EIATTR_FRAME_SIZE
	.align		4
.L_68:
        /*015c*/ 	.byte	0x04, 0x11
        /*015e*/ 	.short	(.L_70 - .L_69)
	.align		4
.L_69:
        /*0160*/ 	.word	index@(_ZN7cutlass13device_kernelIN5flash19enable_sm80_to_sm89INS1_16FlashAttnFwdSm80INS1_25CollectiveMainloopFwdSm80ILi8ELi1ELb0EN4cute5tupleIJNS5_1CILi128EEENS7_ILi64EEENS7_ILi192EEEEEELi192ENS_6half_tEfNS_4arch4Sm80ELb0ELb1ELb0ELb1ELb1ELb1ELb1ELb0EEENS1_21CollectiveEpilogueFwdINS6_IJS8_SA_S9_EEENS6_IJNS7_ILi1EEESI_SI_EEESC_SE_Li256ELb1ELb1ELb0ELb0EEENS1_19SingleTileSchedulerILb1ELb0ELb1ELi128EEEEEEEEEvNT_6ParamsE)
        /*0164*/ 	.word	0x00000000


	//----- nvinfo : EIATTR_REGCOUNT
	.align		4
.L_70:
        /*0168*/ 	.byte	0x04, 0x2f
        /*016a*/ 	.short	(.L_72 - .L_71)
	.align		4
.L_71:
        /*016c*/ 	.word	index@(_ZN7cutlass13device_kernelIN5flash19enable_sm80_to_sm89INS1_16FlashAttnFwdSm80INS1_25CollectiveMainloopFwdSm80ILi8ELi1ELb0EN4cute5tupleIJNS5_1CILi128EEENS7_ILi64EEENS7_ILi192EEEEEELi192ENS_6half_tEfNS_4arch4Sm80ELb0ELb1ELb0ELb1ELb1ELb0ELb1ELb0EEENS1_21CollectiveEpilogueFwdINS6_IJS8_SA_S9_EEENS6_IJNS7_ILi1EEESI_SI_EEESC_SE_Li256ELb1ELb1ELb0ELb0EEENS1_19SingleTileSchedulerILb1ELb0ELb1ELi128EEEEEEEEEvNT_6ParamsE)
        /*0170*/ 	.word	0x000000ed


	//----- nvinfo : EIATTR_FRAME_SIZE
	.align		4
.L_72:
        /*0174*/ 	.byte	0x04, 0x11
        /*0176*/ 	.short	(.L_74 - .L_73)
	.align		4
.L_73:
        /*0178*/ 	.word	index@(_ZN7cutlass13device_kernelIN5flash19enable_sm80_to_sm89INS1_16FlashAttnFwdSm80INS1_25CollectiveMainloopFwdSm80ILi8ELi1ELb0EN4cute5tupleIJNS5_1CILi128EEENS7_ILi64EEENS7_ILi192EEEEEELi192ENS_6half_tEfNS_4arch4Sm80ELb0ELb1ELb0ELb1ELb1ELb0ELb1ELb0EEENS1_21CollectiveEpilogueFwdINS6_IJS8_SA_S9_EEENS6_IJNS7_ILi1EEESI_SI_EEESC_SE_Li256ELb1ELb1ELb0ELb0EEENS1_19SingleTileSchedulerILb1ELb0ELb1ELi128EEEEEEEEEvNT_6ParamsE)
        /*017c*/ 	.word	0x00000000


	//----- nvinfo : EIATTR_REGCOUNT
	.align		4
.L_74:
        /*0180*/ 	.byte	0x04, 0x2f
        /*0182*/ 	.short	(.L_76 - .L_75)
	.align		4
.L_75:
        /*0184*/ 	.word	index@(_ZN7cutlass13device_kernelIN5flash19enable_sm80_to_sm89INS1_16FlashAttnFwdSm80INS1_25CollectiveMainloopFwdSm80ILi8ELi1ELb0EN4cute5tupleIJNS5_1CILi128EEENS7_ILi64EEENS7_ILi192EEEEEELi192ENS_6half_tEfNS_4arch4Sm80ELb0ELb1ELb0ELb0ELb1ELb0ELb1ELb0EEENS1_21CollectiveEpilogueFwdINS6_IJS8_SA_S9_EEENS6_IJNS7_ILi1EEESI_SI_EEESC_SE_Li256ELb0ELb1ELb0ELb0EEENS1_19SingleTileSchedulerILb0ELb0ELb1ELi128EEEEEEEEEvNT_6ParamsE)
        /*0188*/ 	.word	0x000000ed


	//----- nvinfo : EIATTR_FRAME_SIZE
	.align		4
.L_76:
        /*018c*/ 	.byte	0x04, 0x11
        /*018e*/ 	.short	(.L_78 - .L_77)
	.align		4
.L_77:
        /*0190*/ 	.word	index@(_ZN7cutlass13device_kernelIN5flash19enable_sm80_to_sm89INS1_16FlashAttnFwdSm80INS1_25CollectiveMainloopFwdSm80ILi8ELi1ELb0EN4cute5tupleIJNS5_1CILi128EEENS7_ILi64EEENS7_ILi192EEEEEELi192ENS_6half_tEfNS_4arch4Sm80ELb0ELb1ELb0ELb0ELb1ELb0ELb1ELb0EEENS1_21CollectiveEpilogueFwdINS6_IJS8_SA_S9_EEENS6_IJNS7_ILi1EEESI_SI_EEESC_SE_Li256ELb0ELb1ELb0ELb0EEENS1_19SingleTileSchedulerILb0ELb0ELb1ELi128EEEEEEEEEvNT_6ParamsE)
        /*0194*/ 	.word	0x00000000


	//----- nvinfo : EIATTR_REGCOUNT
	.align		4
.L_78:
        /*0198*/ 	.byte	0x04, 0x2f
        /*019a*/ 	.short	(.L_80 - .L_79)
	.align		4
.L_79:
        /*019c*/ 	.word	index@(_ZN7cutlass13device_kernelIN5flash19enable_sm80_to_sm89INS1_16FlashAttnFwdSm80INS1_25CollectiveMainloopFwdSm80ILi8ELi1ELb0EN4cute5tupleIJNS5_1CILi128EEENS7_ILi64EEENS7_ILi192EEEEEELi192ENS_6half_tEfNS_4arch4Sm80ELb0ELb0ELb0ELb1ELb1ELb1ELb1ELb0EEENS1_21CollectiveEpilogueFwdINS6_IJS8_SA_S9_EEENS6_IJNS7_ILi1EEESI_SI_EEESC_SE_Li256ELb1ELb1ELb0ELb0EEENS1_19SingleTileSchedulerILb1ELb0ELb1ELi128EEEEEEEEEvNT_6ParamsE)
        /*01a0*/ 	.word	0x000000ea


	//----- nvinfo : EIATTR_FRAME_SIZE
	.align		4
.L_80:
        /*01a4*/ 	.byte	0x04, 0x11
        /*01a6*/ 	.short	(.L_82 - .L_81)
	.align		4
.L_81:
        /*01a8*/ 	.word	index@(_ZN7cutlass13device_kernelIN5flash19enable_sm80_to_sm89INS1_16FlashAttnFwdSm80INS1_25CollectiveMainloopFwdSm80ILi8ELi1ELb0EN4cute5tupleIJNS5_1CILi128EEENS7_ILi64EEENS7_ILi192EEEEEELi192ENS_6half_tEfNS_4arch4Sm80ELb0ELb0ELb0ELb1ELb1ELb1ELb1ELb0EEENS1_21CollectiveEpilogueFwdINS6_IJS8_SA_S9_EEENS6_IJNS7_ILi1EEESI_SI_EEESC_SE_Li256ELb1ELb1ELb0ELb0EEENS1_19SingleTileSchedulerILb1ELb0ELb1ELi128EEEEEEEEEvNT_6ParamsE)
        /*01ac*/ 	.word	0x00000000


	//----- nvinfo : EIATTR_REGCOUNT
	.align		4
.L_82:
        /*01b0*/ 	.byte	0x04, 0x2f
        /*01b2*/ 	.short	(.L_84 - .L_83)
	.align		4
.L_83:
        /*01b4*/ 	.word	index@(_ZN7cutlass13device_kernelIN5flash19enable_sm80_to_sm89INS1_16FlashAttnFwdSm80INS1_25CollectiveMainloopFwdSm80ILi8ELi1ELb0EN4cute5tupleIJNS5_1CILi128EEENS7_ILi64EEENS7_ILi192EEEEEELi192ENS_6half_tEfNS_4arch4Sm80ELb0ELb0ELb0ELb1ELb1ELb0ELb1ELb0EEENS1_21CollectiveEpilogueFwdINS6_IJS8_SA_S9_EEENS6_IJNS7_ILi1EEESI_SI_EEESC_SE_Li256ELb1ELb1ELb0ELb0EEENS1_19SingleTileSchedulerILb1ELb0ELb1ELi128EEEEEEEEEvNT_6ParamsE)
        /*01b8*/ 	.word	0x000000e6


	//----- nvinfo : EIATTR_FRAME_SIZE
	.align		4
.L_84:
        /*01bc*/ 	.byte	0x04, 0x11
        /*01be*/ 	.short	(.L_86 - .L_85)
	.align		4
.L_85:
        /*01c0*/ 	.word	index@(_ZN7cutlass13device_kernelIN5flash19enable_sm80_to_sm89INS1_16FlashAttnFwdSm80INS1_25CollectiveMainloopFwdSm80ILi8ELi1ELb0EN4cute5tupleIJNS5_1CILi128EEENS7_ILi64EEENS7_ILi192EEEEEELi192ENS_6half_tEfNS_4arch4Sm80ELb0ELb0ELb0ELb1ELb1ELb0ELb1ELb0EEENS1_21CollectiveEpilogueFwdINS6_IJS8_SA_S9_EEENS6_IJNS7_ILi1EEESI_SI_EEESC_SE_Li256ELb1ELb1ELb0ELb0EEENS1_19SingleTileSchedulerILb1ELb0ELb1ELi128EEEEEEEEEvNT_6ParamsE)
        /*01c4*/ 	.word	0x00000000


	//----- nvinfo : EIATTR_REGCOUNT
	.align		4
.L_86:
        /*01c8*/ 	.byte	0x04, 0x2f
        /*01ca*/ 	.short	(.L_88 - .L_87)
	.align		4
.L_87:
        /*01cc*/ 	.word	index@(_ZN7cutlass13device_kernelIN5flash19enable_sm80_to_sm89INS1_16FlashAttnFwdSm80INS1_25CollectiveMainloopFwdSm80ILi8ELi1ELb0EN4cute5tupleIJNS5_1CILi128EEENS7_ILi64EEENS7_ILi192EEEEEELi192ENS_6half_tEfNS_4arch4Sm80ELb0ELb0ELb0ELb0ELb1ELb0ELb1ELb0EEENS1_21CollectiveEpilogueFwdINS6_IJS8_SA_S9_EEENS6_IJNS7_ILi1EEESI_SI_EEESC_SE_Li256ELb0ELb1ELb0ELb0EEENS1_19SingleTileSchedulerILb0ELb0ELb1ELi128EEEEEEEEEvNT_6ParamsE)
        /*01d0*/ 	.word	0x000000ee


	//----- nvinfo : EIATTR_FRAME_SIZE
	.align		4
.L_88:
        /*01d4*/ 	.byte	0x04, 0x11
        /*01d6*/ 	.short	(.L_90 - .L_89)
	.align		4
.L_89:
        /*01d8*/ 	.word	index@(_ZN7cutlass13device_kernelIN5flash19enable_sm80_to_sm89INS1_16FlashAttnFwdSm80INS1_25CollectiveMainloopFwdSm80ILi8ELi1ELb0EN4cute5tupleIJNS5_1CILi128EEENS7_ILi64EEENS7_ILi192EEEEEELi192ENS_6half_tEfNS_4arch4Sm80ELb0ELb0ELb0ELb0ELb1ELb0ELb1ELb0EEENS1_21CollectiveEpilogueFwdINS6_IJS8_SA_S9_EEENS6_IJNS7_ILi1EEESI_SI_EEESC_SE_Li256ELb0ELb1ELb0ELb0EEENS1_19SingleTileSchedulerILb0ELb0ELb1ELi128EEEEEEEEEvNT_6ParamsE)
        /*01dc*/ 	.word	0x00000000


	//----- nvinfo : EIATTR_REGCOUNT
	.align		4
.L_90:
        /*01e0*/ 	.byte	0x04, 0x2f
        /*01e2*/ 	.short	(.L_92 - .L_91)
	.align		4
.L_91:
        /*01e4*/ 	.word	index@(_ZN7cutlass13device_kernelIN5flash19enable_sm80_to_sm89INS1_16FlashAttnFwdSm80INS1_25CollectiveMainloopFwdSm80ILi8ELi2ELb0EN4cute5tupleIJNS5_1CILi128EEENS7_ILi64EEENS7_ILi192EEEEEELi192ENS_6half_tEfNS_4arch4Sm80ELb1ELb0ELb1ELb1ELb1ELb1ELb1ELb0EEENS1_21CollectiveEpilogueFwdINS6_IJS8_SA_S9_EEENS6_IJNS7_ILi1EEESI_SI_EEESC_SE_Li256ELb1ELb1ELb0ELb0EEENS1_19SingleTileSchedulerILb1ELb0ELb1ELi128EEEEEEEEEvNT_6ParamsE)
        /*01e8*/ 	.word	0x000000f2


	//----- nvinfo : EIATTR_FRAME_SIZE
	.align		4
.L_92:
        /*01ec*/ 	.byte	0x04, 0x11
        /*01ee*/ 	.short	(.L_94 - .L_93)
	.align		4
.L_93:
        /*01f0*/ 	.word	index@(_ZN7cutlass13device_kernelIN5flash19enable_sm80_to_sm89INS1_16FlashAttnFwdSm80INS1_25CollectiveMainloopFwdSm80ILi8ELi2ELb0EN4cute5tupleIJNS5_1CILi128EEENS7_ILi64EEENS7_ILi192EEEEEELi192ENS_6half_tEfNS_4arch4Sm80ELb1ELb0ELb1ELb1ELb1ELb1ELb1ELb0EEENS1_21CollectiveEpilogueFwdINS6_IJS8_SA_S9_EEENS6_IJNS7_ILi1EEESI_SI_EEESC_SE_Li256ELb1ELb1ELb0ELb0EEENS1_19SingleTileSchedulerILb1ELb0ELb1ELi128EEEEEEEEEvNT_6ParamsE)
        /*01f4*/ 	.word	0x00000000


	//----- nvinfo : EIATTR_REGCOUNT
	.align		4
.L_94:
        /*01f8*/ 	.byte	0x04, 0x2f
        /*01fa*/ 	.short	(.L_96 - .L_95)
	.align		4
.L_95:
        /*01fc*/ 	.word	index@(_ZN7cutlass13device_kernelIN5flash19enable_sm80_to_sm89INS1_16FlashAttnFwdSm80INS1_25CollectiveMainloopFwdSm80ILi8ELi2ELb0EN4cute5tupleIJNS5_1CILi128EEENS7_ILi64EEENS7_ILi192EEEEEELi192ENS_6half_tEfNS_4arch4Sm80ELb1ELb0ELb1ELb1ELb1ELb0ELb1ELb0EEENS1_21CollectiveEpilogueFwdINS6_IJS8_SA_S9_EEENS6_IJNS7_ILi1EEESI_SI_EEESC_SE_Li256ELb1ELb1ELb0ELb0EEENS1_19SingleTileSchedulerILb1ELb0ELb1ELi128EEEEEEEEEvNT_6ParamsE)
        /*0200*/ 	.word	0x000000fe


	//----- nvinfo : EIATTR_FRAME_SIZE
	.align		4
.L_96:
        /*0204*/ 	.byte	0x04, 0x11
        /*0206*/ 	.short	(.L_98 - .L_97)
	.align		4
.L_97:
        /*0208*/ 	.word	index@(_ZN7cutlass13device_kernelIN5flash19enable_sm80_to_sm89INS1_16FlashAttnFwdSm80INS1_25CollectiveMainloopFwdSm80ILi8ELi2ELb0EN4cute5tupleIJNS5_1CILi128EEENS7_ILi64EEENS7_ILi192EEEEEELi192ENS_6half_tEfNS_4arch4Sm80ELb1ELb0ELb1ELb1ELb1ELb0ELb1ELb0EEENS1_21CollectiveEpilogueFwdINS6_IJS8_SA_S9_EEENS6_IJNS7_ILi1EEESI_SI_EEESC_SE_Li256ELb1ELb1ELb0ELb0EEENS1_19SingleTileSchedulerILb1ELb0ELb1ELi128EEEEEEEEEvNT_6ParamsE)
        /*020c*/ 	.word	0x00000000


	//----- nvinfo : EIATTR_REGCOUNT
	.align		4
.L_98:
        /*0210*/ 	.byte	0x04, 0x2f
        /*0212*/ 	.short	(.L_100 - .L_99)
	.align		4
.L_99:
        /*0214*/ 	.word	index@(_ZN7cutlass13device_kernelIN5flash19enable_sm80_to_sm89INS1_16FlashAttnFwdSm80INS1_25CollectiveMainloopFwdSm80ILi8ELi2ELb0EN4cute5tupleIJNS5_1CILi128EEENS7_ILi64EEENS7_ILi192EEEEEELi192ENS_6half_tEfNS_4arch4Sm80ELb1ELb0ELb1ELb0ELb1ELb0ELb1ELb0EEENS1_21CollectiveEpilogueFwdINS6_IJS8_SA_S9_EEENS6_IJNS7_ILi1EEESI_SI_EEESC_SE_Li256ELb0ELb1ELb0ELb0EEENS1_30DynamicPersistentTileSchedulerILi256ELi256ELb0ELb1ELb0EEEEEEEEEvNT_6ParamsE)
        /*0218*/ 	.word	0x000000ff


	//----- nvinfo : EIATTR_FRAME_SIZE
	.align		4
.L_100:
        /*021c*/ 	.byte	0x04, 0x11
        /*021e*/ 	.short	(.L_102 - .L_101)
	.align		4
.L_101:
        /*0220*/ 	.word	index@($__internal_3_$__cuda_sm70_shflsync_idx_p)
        /*0224*/ 	.word	0x00000000


	//----- nvinfo : EIATTR_FRAME_SIZE
	.align		4
.L_102:
        /*0228*/ 	.byte	0x04, 0x11
        /*022a*/ 	.short	(.L_104 - .L_103)
	.align		4
.L_103:
        /*022c*/ 	.word	index@($__internal_2_$__cuda_sm70_shflsync_bfly_p)
        /*0230*/ 	.word	0x00000000


	//----- nvinfo : EIATTR_FRAME_SIZE
	.align		4
.L_104:
        /*0234*/ 	.byte	0x04, 0x11
        /*0236*/ 	.short	(.L_106 - .L_105)
	.align		4
.L_105:
        /*0238*/ 	.word	index@(_ZN7cutlass13device_kernelIN5flash19enable_sm80_to_sm89INS1_16FlashAttnFwdSm80INS1_25CollectiveMainloopFwdSm80ILi8ELi2ELb0EN4cute5tupleIJNS5_1CILi128EEENS7_ILi64EEENS7_ILi192EEEEEELi192ENS_6half_tEfNS_4arch4Sm80ELb1ELb0ELb1ELb0ELb1ELb0ELb1ELb0EEENS1_21CollectiveEpilogueFwdINS6_IJS8_SA_S9_EEENS6_IJNS7_ILi1EEESI_SI_EEESC_SE_Li256ELb0ELb1ELb0ELb0EEENS1_30DynamicPersistentTileSchedulerILi256ELi256ELb0ELb1ELb0EEEEEEEEEvNT_6ParamsE)
        /*023c*/ 	.word	0x00000040


	//----- nvinfo : EIATTR_REGCOUNT
	.align		4
.L_106:
        /*0240*/ 	.byte	0x04, 0x2f
        /*0242*/ 	.short	(.L_108 - .L_107)
	.align		4
.L_107:
        /*0244*/ 	.word	index@(_ZN7cutlass13device_kernelIN5flash19enable_sm80_to_sm89INS1_16FlashAttnFwdSm80INS1_25CollectiveMainloopFwdSm80ILi8ELi2ELb0EN4cute5tupleIJNS5_1CILi128EEENS7_ILi64EEENS7_ILi192EEEEEELi192ENS_6half_tEfNS_4arch4Sm80ELb0ELb1ELb1ELb1ELb1ELb1ELb1ELb0EEENS1_21CollectiveEpilogueFwdINS6_IJS8_SA_S9_EEENS6_IJNS7_ILi1EEESI_SI_EEESC_SE_Li256ELb1ELb1ELb0ELb0EEENS1_19SingleTileSchedulerILb1ELb0ELb1ELi128EEEEEEEEEvNT_6ParamsE)
        /*0248*/ 	.word	0x000000f1


	//----- nvinfo : EIATTR_FRAME_SIZE
	.align		4
.L_108:
        /*024c*/ 	.byte	0x04, 0x11
        /*024e*/ 	.short	(.L_110 - .L_109)
	.align		4
.L_109:
        /*0250*/ 	.word	index@(_ZN7cutlass13device_kernelIN5flash19enable_sm80_to_sm89INS1_16FlashAttnFwdSm80INS1_25CollectiveMainloopFwdSm80ILi8ELi2ELb0EN4cute5tupleIJNS5_1CILi128EEENS7_ILi64EEENS7_ILi192EEEEEELi192ENS_6half_tEfNS_4arch4Sm80ELb0ELb1ELb1ELb1ELb1ELb1ELb1ELb0EEENS1_21CollectiveEpilogueFwdINS6_IJS8_SA_S9_EEENS6_IJNS7_ILi1EEESI_SI_EEESC_SE_Li256ELb1ELb1ELb0ELb0EEENS1_19SingleTileSchedulerILb1ELb0ELb1ELi128EEEEEEEEEvNT_6ParamsE)
        /*0254*/ 	.word	0x00000000


	//----- nvinfo : EIATTR_REGCOUNT
	.align		4
.L_110:
        /*0258*/ 	.byte	0x04, 0x2f
        /*025a*/ 	.short	(.L_112 - .L_111)
	.align		4
.L_111:
        /*025c*/ 	.word	index@(_ZN7cutlass13device_kernelIN5flash19enable_sm80_to_sm89INS1_16FlashAttnFwdSm80INS1_25CollectiveMainloopFwdSm80ILi8ELi2ELb0EN4cute5tupleIJNS5_1CILi128EEENS7_ILi64EEENS7_ILi192EEEEEELi192ENS_6half_tEfNS_4arch4Sm80ELb0ELb1ELb1ELb1ELb1ELb0ELb1ELb0EEENS1_21CollectiveEpilogueFwdINS6_IJS8_SA_S9_EEENS6_IJNS7_ILi1EEESI_SI_EEESC_SE_Li256ELb1ELb1ELb0ELb0EEENS1_19SingleTileSchedulerILb1ELb0ELb1ELi128EEEEEEEEEvNT_6ParamsE)
        /*0260*/ 	.word	0x000000fe


	//----- nvinfo : EIATTR_FRAME_SIZE
	.align		4
.L_112:
        /*0264*/ 	.byte	0x04, 0x11
        /*0266*/ 	.short	(.L_114 - .L_113)
	.align		4
.L_113:
        /*0268*/ 	.word	index@(_ZN7cutlass13device_kernelIN5flash19enable_sm80_to_sm89INS1_16FlashAttnFwdSm80INS1_25CollectiveMainloopFwdSm80ILi8ELi2ELb0EN4cute5tupleIJNS5_1CILi128EEENS7_ILi64EEENS7_ILi192EEEEEELi192ENS_6half_tEfNS_4arch4Sm80ELb0ELb1ELb1ELb1ELb1ELb0ELb1ELb0EEENS1_21CollectiveEpilogueFwdINS6_IJS8_SA_S9_EEENS6_IJNS7_ILi1EEESI_SI_EEESC_SE_Li256ELb1ELb1ELb0ELb0EEENS1_19SingleTileSchedulerILb1ELb0ELb1ELi128EEEEEEEEEvNT_6ParamsE)
        /*026c*/ 	.word	0x00000000


	//----- nvinfo : EIATTR_REGCOUNT
	.align		4
.L_114:
        /*0270*/ 	.byte	0x04, 0x2f
        /*0272*/ 	.short	(.L_116 - .L_115)
	.align		4
.L_115:
        /*0274*/ 	.word	index@(_ZN7cutlass13device_kernelIN5flash19enable_sm80_to_sm89INS1_16FlashAttnFwdSm80INS1_25CollectiveMainloopFwdSm80ILi8ELi2ELb0EN4cute5tupleIJNS5_1CILi128EEENS7_ILi64EEENS7_ILi192EEEEEELi192ENS_6half_tEfNS_4arch4Sm80ELb0ELb1ELb1ELb0ELb1ELb0ELb1ELb0EEENS1_21CollectiveEpilogueFwdINS6_IJS8_SA_S9_EEENS6_IJNS7_ILi1EEESI_SI_EEESC_SE_Li256ELb0ELb1ELb0ELb0EEENS1_19SingleTileSchedulerILb0ELb0ELb1ELi128EEEEEEEEEvNT_6ParamsE)
        /*0278*/ 	.word	0x000000ff


	//----- nvinfo : EIATTR_FRAME_SIZE
	.align		4
.L_116:
        /*027c*/ 	.byte	0x04, 0x11
        /*027e*/ 	.short	(.L_118 - .L_117)
	.align		4
.L_117:
        /*0280*/ 	.word	index@(_ZN7cutlass13device_kernelIN5flash19enable_sm80_to_sm89INS1_16FlashAttnFwdSm80INS1_25CollectiveMainloopFwdSm80ILi8ELi2ELb0EN4cute5tupleIJNS5_1CILi128EEENS7_ILi64EEENS7_ILi192EEEEEELi192ENS_6half_tEfNS_4arch4Sm80ELb0ELb1ELb1ELb0ELb1ELb0ELb1ELb0EEENS1_21CollectiveEpilogueFwdINS6_IJS8_SA_S9_EEENS6_IJNS7_ILi1EEESI_SI_EEESC_SE_Li256ELb0ELb1ELb0ELb0EEENS1_19SingleTileSchedulerILb0ELb0ELb1ELi128EEEEEEEEEvNT_6ParamsE)
        /*0284*/ 	.word	0x00000000


	//----- nvinfo : EIATTR_REGCOUNT
	.align		4
.L_118:
        /*0288*/ 	.byte	0x04, 0x2f
        /*028a*/ 	.short	(.L_120 - .L_119)
	.align		4
.L_119:
        /*028c*/ 	.word	index@(_ZN7cutlass13device_kernelIN5flash19enable_sm80_to_sm89INS1_16FlashAttnFwdSm80INS1_25CollectiveMainloopFwdSm80ILi8ELi2ELb0EN4cute5tupleIJNS5_1CILi128EEENS7_ILi64EEENS7_ILi192EEEEEELi192ENS_6half_tEfNS_4arch4Sm80ELb0ELb0ELb1ELb1ELb1ELb1ELb1ELb0EEENS1_21CollectiveEpilogueFwdINS6_IJS8_SA_S9_EEENS6_IJNS7_ILi1EEESI_SI_EEESC_SE_Li256ELb1ELb1ELb0ELb0EEENS1_19SingleTileSchedulerILb1ELb0ELb1ELi128EEEEEEEEEvNT_6ParamsE)
        /*0290*/ 	.word	0x000000ec


	//----- nvinfo : EIATTR_FRAME_SIZE
	.align		4
.L_120:
        /*0294*/ 	.byte	0x04, 0x11
        /*0296*/ 	.short	(.L_122 - .L_121)
	.align		4
.L_121:
        /*0298*/ 	.word	index@(_ZN7cutlass13device_kernelIN5flash19enable_sm80_to_sm89INS1_16FlashAttnFwdSm80INS1_25CollectiveMainloopFwdSm80ILi8ELi2ELb0EN4cute5tupleIJNS5_1CILi128EEENS7_ILi64EEENS7_ILi192EEEEEELi192ENS_6half_tEfNS_4arch4Sm80ELb0ELb0ELb1ELb1ELb1ELb1ELb1ELb0EEENS1_21CollectiveEpilogueFwdINS6_IJS8_SA_S9_EEENS6_IJNS7_ILi1EEESI_SI_EEESC_SE_Li256ELb1ELb1ELb0ELb0EEENS1_19SingleTileSchedulerILb1ELb0ELb1ELi128EEEEEEEEEvNT_6ParamsE)
        /*029c*/ 	.word	0x00000000


	//----- nvinfo : EIATTR_REGCOUNT
	.align		4
.L_122:
        /*02a0*/ 	.byte	0x04, 0x2f
        /*02a2*/ 	.short	(.L_124 - .L_123)
	.align		4
.L_123:
        /*02a4*/ 	.word	index@(_ZN7cutlass13device_kernelIN5flash19enable_sm80_to_sm89INS1_16FlashAttnFwdSm80INS1_25CollectiveMainloopFwdSm80ILi8ELi2ELb0EN4cute5tupleIJNS5_1CILi128EEENS7_ILi64EEENS7_ILi192EEEEEELi192ENS_6half_tEfNS_4arch4Sm80ELb0ELb0ELb1ELb1ELb1ELb0ELb1ELb0EEENS1_21CollectiveEpilogueFwdINS6_IJS8_SA_S9_EEENS6_IJNS7_ILi1EEESI_SI_EEESC_SE_Li256ELb1ELb1ELb0ELb0EEENS1_19SingleTileSchedulerILb1ELb0ELb1ELi128EEEEEEEEEvNT_6ParamsE)
        /*02a8*/ 	.word	0x000000f1


	//----- nvinfo : EIATTR_FRAME_SIZE
	.align		4
.L_124:
        /*02ac*/ 	.byte	0x04, 0x11
        /*02ae*/ 	.short	(.L_126 - .L_125)
	.align		4
.L_125:
        /*02b0*/ 	.word	index@(_ZN7cutlass13device_kernelIN5flash19enable_sm80_to_sm89INS1_16FlashAttnFwdSm80INS1_25CollectiveMainloopFwdSm80ILi8ELi2ELb0EN4cute5tupleIJNS5_1CILi128EEENS7_ILi64EEENS7_ILi192EEEEEELi192ENS_6half_tEfNS_4arch4Sm80ELb0ELb0ELb1ELb1ELb1ELb0ELb1ELb0EEENS1_21CollectiveEpilogueFwdINS6_IJS8_SA_S9_EEENS6_IJNS7_ILi1EEESI_SI_EEESC_SE_Li256ELb1ELb1ELb0ELb0EEENS1_19SingleTileSchedulerILb1ELb0ELb1ELi128EEEEEEEEEvNT_6ParamsE)
        /*02b4*/ 	.word	0x00000000


	//----- nvinfo : EIATTR_REGCOUNT
	.align		4
.L_126:
        /*02b8*/ 	.byte	0x04, 0x2f
        /*02ba*/ 	.short	(.L_128 - .L_127)
	.align		4
.L_127:
        /*02bc*/ 	.word	index@(_ZN7cutlass13device_kernelIN5flash19enable_sm80_to_sm89INS1_16FlashAttnFwdSm80INS1_25CollectiveMainloopFwdSm80ILi8ELi2ELb0EN4cute5tupleIJNS5_1CILi128EEENS7_ILi64EEENS7_ILi192EEEEEELi192ENS_6half_tEfNS_4arch4Sm80ELb0ELb0ELb1ELb0ELb1ELb0ELb1ELb0EEENS1_21CollectiveEpilogueFwdINS6_IJS8_SA_S9_EEENS6_IJNS7_ILi1EEESI_SI_EEESC_SE_Li256ELb0ELb1ELb0ELb0EEENS1_19SingleTileSchedulerILb0ELb0ELb1ELi128EEEEEEEEEvNT_6ParamsE)
        /*02c0*/ 	.word	0x000000ef


	//----- nvinfo : EIATTR_FRAME_SIZE
	.align		4
.L_128:
        /*02c4*/ 	.byte	0x04, 0x11
        /*02c6*/ 	.short	(.L_130 - .L_129)
	.align		4
.L_129:
        /*02c8*/ 	.word	index@(_ZN7cutlass13device_kernelIN5flash19enable_sm80_to_sm89INS1_16FlashAttnFwdSm80INS1_25CollectiveMainloopFwdSm80ILi8ELi2ELb0EN4cute5tupleIJNS5_1CILi128EEENS7_ILi64EEENS7_ILi192EEEEEELi192ENS_6half_tEfNS_4arch4Sm80ELb0ELb0ELb1ELb0ELb1ELb0ELb1ELb0EEENS1_21CollectiveEpilogueFwdINS6_IJS8_SA_S9_EEENS6_IJNS7_ILi1EEESI_SI_EEESC_SE_Li256ELb0ELb1ELb0ELb0EEENS1_19SingleTileSchedulerILb0ELb0ELb1ELi128EEEEEEEEEvNT_6ParamsE)
        /*02cc*/ 	.word	0x00000000


	//----- nvinfo : EIATTR_REGCOUNT
	.align		4
.L_130:
        /*02d0*/ 	.byte	0x04, 0x2f
        /*02d2*/ 	.short	(.L_132 - .L_131)
	.align		4
.L_131:
        /*02d4*/ 	.word	index@(_ZN7cutlass13device_kernelIN5flash19enable_sm80_to_sm89INS1_16FlashAttnFwdSm80INS1_25CollectiveMainloopFwdSm80ILi8ELi1ELb0EN4cute5tupleIJNS5_1CILi128EEENS7_ILi64EEENS7_ILi192EEEEEELi192ENS_6half_tEfNS_4arch4Sm80ELb1ELb0ELb1ELb1ELb1ELb1ELb1ELb0EEENS1_21CollectiveEpilogueFwdINS6_IJS8_SA_S9_EEENS6_IJNS7_ILi1EEESI_SI_EEESC_SE_Li256ELb1ELb1ELb0ELb0EEENS1_19SingleTileSchedulerILb1ELb0ELb1ELi128EEEEEEEEEvNT_6ParamsE)
        /*02d8*/ 	.word	0x000000f4


	//----- nvinfo : EIATTR_FRAME_SIZE
	.align		4
.L_132:
        /*02dc*/ 	.byte	0x04, 0x11
        /*02de*/ 	.short	(.L_134 - .L_133)
	.align		4
.L_133:
        /*02e0*/ 	.word	index@(_ZN7cutlass13device_kernelIN5flash19enable_sm80_to_sm89INS1_16FlashAttnFwdSm80INS1_25CollectiveMainloopFwdSm80ILi8ELi1ELb0EN4cute5tupleIJNS5_1CILi128EEENS7_ILi64EEENS7_ILi192EEEEEELi192ENS_6half_tEfNS_4arch4Sm80ELb1ELb0ELb1ELb1ELb1ELb1ELb1ELb0EEENS1_21CollectiveEpilogueFwdINS6_IJS8_SA_S9_EEENS6_IJNS7_ILi1EEESI_SI_EEESC_SE_Li256ELb1ELb1ELb0ELb0EEENS1_19SingleTileSchedulerILb1ELb0ELb1ELi128EEEEEEEEEvNT_6ParamsE)
        /*02e4*/ 	.word	0x00000000


	//----- nvinfo : EIATTR_REGCOUNT
	.align		4
.L_134:
        /*02e8*/ 	.byte	0x04, 0x2f
        /*02ea*/ 	.short	(.L_136 - .L_135)
	.align		4
.L_135:
        /*02ec*/ 	.word	index@(_ZN7cutlass13device_kernelIN5flash19enable_sm80_to_sm89INS1_16FlashAttnFwdSm80INS1_25CollectiveMainloopFwdSm80ILi8ELi1ELb0EN4cute5tupleIJNS5_1CILi128EEENS7_ILi64EEENS7_ILi192EEEEEELi192ENS_6half_tEfNS_4arch4Sm80ELb1ELb0ELb1ELb1ELb1ELb0ELb1ELb0EEENS1_21CollectiveEpilogueFwdINS6_IJS8_SA_S9_EEENS6_IJNS7_ILi1EEESI_SI_EEESC_SE_Li256ELb1ELb1ELb0ELb0EEENS1_19SingleTileSchedulerILb1ELb0ELb1ELi128EEEEEEEEEvNT_6ParamsE)
        /*02f0*/ 	.word	0x000000ff


	//----- nvinfo : EIATTR_FRAME_SIZE
	.align		4
.L_136:
        /*02f4*/ 	.byte	0x04, 0x11
        /*02f6*/ 	.short	(.L_138 - .L_137)
	.align		4
.L_137:
        /*02f8*/ 	.word	index@(_ZN7cutlass13device_kernelIN5flash19enable_sm80_to_sm89INS1_16FlashAttnFwdSm80INS1_25CollectiveMainloopFwdSm80ILi8ELi1ELb0EN4cute5tupleIJNS5_1CILi128EEENS7_ILi64EEENS7_ILi192EEEEEELi192ENS_6half_tEfNS_4arch4Sm80ELb1ELb0ELb1ELb1ELb1ELb0ELb1ELb0EEENS1_21CollectiveEpilogueFwdINS6_IJS8_SA_S9_EEENS6_IJNS7_ILi1EEESI_SI_EEESC_SE_Li256ELb1ELb1ELb0ELb0EEENS1_19SingleTileSchedulerILb1ELb0ELb1ELi128EEEEEEEEEvNT_6ParamsE)
        /*02fc*/ 	.word	0x00000000


	//----- nvinfo : EIATTR_REGCOUNT
	.align		4
.L_138:
        /*0300*/ 	.byte	0x04, 0x2f
        /*0302*/ 	.short	(.L_140 - .L_139)
	.align		4
.L_139:
        /*0304*/ 	.word	index@(_ZN7cutlass13device_kernelIN5flash19enable_sm80_to_sm89INS1_16FlashAttnFwdSm80INS1_25CollectiveMainloopFwdSm80ILi8ELi1ELb0EN4cute5tupleIJNS5_1CILi128EEENS7_ILi64EEENS7_ILi192EEEEEELi192ENS_6half_tEfNS_4arch4Sm80ELb1ELb0ELb1ELb0ELb1ELb0ELb1ELb0EEENS1_21CollectiveEpilogueFwdINS6_IJS8_SA_S9_EEENS6_IJNS7_ILi1EEESI_SI_EEESC_SE_Li256ELb0ELb1ELb0ELb0EEENS1_30DynamicPersistentTileSchedulerILi256ELi256ELb0ELb1ELb0EEEEEEEEEvNT_6ParamsE)
        /*0308*/ 	.word	0x000000ff


	//----- nvinfo : EIATTR_FRAME_SIZE
	.align		4
.L_140:
        /*030c*/ 	.byte	0x04, 0x11
        /*030e*/ 	.short	(.L_142 - .L_141)
	.align		4
.L_141:
        /*0310*/ 	.word	index@($__internal_1_$__cuda_sm70_shflsync_idx_p)
        /*0314*/ 	.word	0x00000000


	//----- nvinfo : EIATTR_FRAME_SIZE
	.align		4
.L_142:
        /*0318*/ 	.byte	0x04, 0x11
        /*031a*/ 	.short	(.L_144 - .L_143)
	.align		4
.L_143:
        /*031c*/ 	.word	index@($__internal_0_$__cuda_sm70_shflsync_bfly_p)
        /*0320*/ 	.word	0x00000000


	//----- nvinfo : EIATTR_FRAME_SIZE
	.align		4
.L_144:
        /*0324*/ 	.byte	0x04, 0x11
        /*0326*/ 	.short	(.L_146 - .L_145)
	.align		4
.L_145:
        /*0328*/ 	.word	index@(_ZN7cutlass13device_kernelIN5flash19enable_sm80_to_sm89INS1_16FlashAttnFwdSm80INS1_25CollectiveMainloopFwdSm80ILi8ELi1ELb0EN4cute5tupleIJNS5_1CILi128EEENS7_ILi64EEENS7_ILi192EEEEEELi192ENS_6half_tEfNS_4arch4Sm80ELb1ELb0ELb1ELb0ELb1ELb0ELb1ELb0EEENS1_21CollectiveEpilogueFwdINS6_IJS8_SA_S9_EEENS6_IJNS7_ILi1EEESI_SI_EEESC_SE_Li256ELb0ELb1ELb0ELb0EEENS1_30DynamicPersistentTileSchedulerILi256ELi256ELb0ELb1ELb0EEEEEEEEEvNT_6ParamsE)
        /*032c*/ 	.word	0x00000030


	//----- nvinfo : EIATTR_REGCOUNT
	.align		4
.L_146:
        /*0330*/ 	.byte	0x04, 0x2f
        /*0332*/ 	.short	(.L_148 - .L_147)
	.align		4
.L_147:
        /*0334*/ 	.word	index@(_ZN7cutlass13device_kernelIN5flash19enable_sm80_to_sm89INS1_16FlashAttnFwdSm80INS1_25CollectiveMainloopFwdSm80ILi8ELi1ELb0EN4cute5tupleIJNS5_1CILi128EEENS7_ILi64EEENS7_ILi192EEEEEELi192ENS_6half_tEfNS_4arch4Sm80ELb0ELb1ELb1ELb1ELb1ELb1ELb1ELb0EEENS1_21CollectiveEpilogueFwdINS6_IJS8_SA_S9_EEENS6_IJNS7_ILi1EEESI_SI_EEESC_SE_Li256ELb1ELb1ELb0ELb0EEENS1_19SingleTileSchedulerILb1ELb0ELb1ELi128EEEEEEEEEvNT_6ParamsE)
        /*0338*/ 	.word	0x000000fb


	//----- nvinfo : EIATTR_FRAME_SIZE
	.align		4
.L_148:
        /*033c*/ 	.byte	0x04, 0x11
        /*033e*/ 	.short	(.L_150 - .L_149)
	.align		4
.L_149:
        /*0340*/ 	.word	index@(_ZN7cutlass13device_kernelIN5flash19enable_sm80_to_sm89INS1_16FlashAttnFwdSm80INS1_25CollectiveMainloopFwdSm80ILi8ELi1ELb0EN4cute5tupleIJNS5_1CILi128EEENS7_ILi64EEENS7_ILi192EEEEEELi192ENS_6half_tEfNS_4arch4Sm80ELb0ELb1ELb1ELb1ELb1ELb1ELb1ELb0EEENS1_21CollectiveEpilogueFwdINS6_IJS8_SA_S9_EEENS6_IJNS7_ILi1EEESI_SI_EEESC_SE_Li256ELb1ELb1ELb0ELb0EEENS1_19SingleTileSchedulerILb1ELb0ELb1ELi128EEEEEEEEEvNT_6ParamsE)
        /*0344*/ 	.word	0x00000000


	//----- nvinfo : EIATTR_REGCOUNT
	.align		4
.L_150:
        /*0348*/ 	.byte	0x04, 0x2f
        /*034a*/ 	.short	(.L_152 - .L_151)
	.align		4
.L_151:
        /*034c*/ 	.word	index@(_ZN7cutlass13device_kernelIN5flash19enable_sm80_to_sm89INS1_16FlashAttnFwdSm80INS1_25CollectiveMainloopFwdSm80ILi8ELi1ELb0EN4cute5tupleIJNS5_1CILi128EEENS7_ILi64EEENS7_ILi192EEEEEELi192ENS_6half_tEfNS_4arch4Sm80ELb0ELb1ELb1ELb1ELb1ELb0ELb1ELb0EEENS1_21CollectiveEpilogueFwdINS6_IJS8_SA_S9_EEENS6_IJNS7_ILi1EEESI_SI_EEESC_SE_Li256ELb1ELb1ELb0ELb0EEENS1_19SingleTileSchedulerILb1ELb0ELb1ELi128EEEEEEEEEvNT_6ParamsE)
        /*0350*/ 	.word	0x000000ff


	//----- nvinfo : EIATTR_FRAME_SIZE
	.align		4
.L_152:
        /*0354*/ 	.byte	0x04, 0x11
        /*0356*/ 	.short	(.L_154 - .L_153)
	.align		4
.L_153:
        /*0358*/ 	.word	index@(_ZN7cutlass13device_kernelIN5flash19enable_sm80_to_sm89INS1_16FlashAttnFwdSm80INS1_25CollectiveMainloopFwdSm80ILi8ELi1ELb0EN4cute5tupleIJNS5_1CILi128EEENS7_ILi64EEENS7_ILi192EEEEEELi192ENS_6half_tEfNS_4arch4Sm80ELb0ELb1ELb1ELb1ELb1ELb0ELb1ELb0EEENS1_21CollectiveEpilogueFwdINS6_IJS8_SA_S9_EEENS6_IJNS7_ILi1EEESI_SI_EEESC_SE_Li256ELb1ELb1ELb0ELb0EEENS1_19SingleTileSchedulerILb1ELb0ELb1ELi128EEEEEEEEEvNT_6ParamsE)
        /*035c*/ 	.word	0x00000000


	//----- nvinfo : EIATTR_REGCOUNT
	.align		4
.L_154:
        /*0360*/ 	.byte	0x04, 0x2f
        /*0362*/ 	.short	(.L_156 - .L_155)
	.align		4
.L_155:
        /*0364*/ 	.word	index@(_ZN7cutlass13device_kernelIN5flash19enable_sm80_to_sm89INS1_16FlashAttnFwdSm80INS1_25CollectiveMainloopFwdSm80ILi8ELi1ELb0EN4cute5tupleIJNS5_1CILi128EEENS7_ILi64EEENS7_ILi192EEEEEELi192ENS_6half_tEfNS_4arch4Sm80ELb0ELb1ELb1ELb0ELb1ELb0ELb1ELb0EEENS1_21CollectiveEpilogueFwdINS6_IJS8_SA_S9_EEENS6_IJNS7_ILi1EEESI_SI_EEESC_SE_Li256ELb0ELb1ELb0ELb0EEENS1_19SingleTileSchedulerILb0ELb0ELb1ELi128EEEEEEEEEvNT_6ParamsE)
        /*0368*/ 	.word	0x000000ff


	//----- nvinfo : EIATTR_FRAME_SIZE
	.align		4
.L_156:
        /*036c*/ 	.byte	0x04, 0x11
        /*036e*/ 	.short	(.L_158 - .L_157)
	.align		4
.L_157:
        /*0370*/ 	.word	index@(_ZN7cutlass13device_kernelIN5flash19enable_sm80_to_sm89INS1_16FlashAttnFwdSm80INS1_25CollectiveMainloopFwdSm80ILi8ELi1ELb0EN4cute5tupleIJNS5_1CILi128EEENS7_ILi64EEENS7_ILi192EEEEEELi192ENS_6half_tEfNS_4arch4Sm80ELb0ELb1ELb1ELb0ELb1ELb0ELb1ELb0EEENS1_21CollectiveEpilogueFwdINS6_IJS8_SA_S9_EEENS6_IJNS7_ILi1EEESI_SI_EEESC_SE_Li256ELb0ELb1ELb0ELb0EEENS1_19SingleTileSchedulerILb0ELb0ELb1ELi128EEEEEEEEEvNT_6ParamsE)
        /*0374*/ 	.word	0x00000000


	//----- nvinfo : EIATTR_REGCOUNT
	.align		4
.L_158:
        /*0378*/ 	.byte	0x04, 0x2f
        /*037a*/ 	.short	(.L_160 - .L_159)
	.align		4
.L_159:
        /*037c*/ 	.word	index@(_ZN7cutlass13device_kernelIN5flash19enable_sm80_to_sm89INS1_16FlashAttnFwdSm80INS1_25CollectiveMainloopFwdSm80ILi8ELi1ELb0EN4cute5tupleIJNS5_1CILi128EEENS7_ILi64EEENS7_ILi192EEEEEELi192ENS_6half_tEfNS_4arch4Sm80ELb0ELb0ELb1ELb1ELb1ELb1ELb1ELb0EEENS1_21CollectiveEpilogueFwdINS6_IJS8_SA_S9_EEENS6_IJNS7_ILi1EEESI_SI_EEESC_SE_Li256ELb1ELb1ELb0ELb0EEENS1_19SingleTileSchedulerILb1ELb0ELb1ELi128EEEEEEEEEvNT_6ParamsE)
        /*0380*/ 	.word	0x000000ff


	//----- nvinfo : EIATTR_FRAME_SIZE
	.align		4
.L_160:
        /*0384*/ 	.byte	0x04, 0x11
        /*0386*/ 	.short	(.L_162 - .L_161)
	.align		4
.L_161:
        /*0388*/ 	.word	index@(_ZN7cutlass13device_kernelIN5flash19enable_sm80_to_sm89INS1_16FlashAttnFwdSm80INS1_25CollectiveMainloopFwdSm80ILi8ELi1ELb0EN4cute5tupleIJNS5_1CILi128EEENS7_ILi64EEENS7_ILi192EEEEEELi192ENS_6half_tEfNS_4arch4Sm80ELb0ELb0ELb1ELb1ELb1ELb1ELb1ELb0EEENS1_21CollectiveEpilogueFwdINS6_IJS8_SA_S9_EEENS6_IJNS7_ILi1EEESI_SI_EEESC_SE_Li256ELb1ELb1ELb0ELb0EEENS1_19SingleTileSchedulerILb1ELb0ELb1ELi128EEEEEEEEEvNT_6ParamsE)
        /*038c*/ 	.word	0x00000000


	//----- nvinfo : EIATTR_REGCOUNT
	.align		4
.L_162:
        /*0390*/ 	.byte	0x04, 0x2f
        /*0392*/ 	.short	(.L_164 - .L_163)
	.align		4
.L_163:
        /*0394*/ 	.word	index@(_ZN7cutlass13device_kernelIN5flash19enable_sm80_to_sm89INS1_16FlashAttnFwdSm80INS1_25CollectiveMainloopFwdSm80ILi8ELi1ELb0EN4cute5tupleIJNS5_1CILi128EEENS7_ILi64EEENS7_ILi192EEEEEELi192ENS_6half_tEfNS_4arch4Sm80ELb0ELb0ELb1ELb1ELb1ELb0ELb1ELb0EEENS1_21CollectiveEpilogueFwdINS6_IJS8_SA_S9_EEENS6_IJNS7_ILi1EEESI_SI_EEESC_SE_Li256ELb1ELb1ELb0ELb0EEENS1_19SingleTileSchedulerILb1ELb0ELb1ELi128EEEEEEEEEvNT_6ParamsE)
        /*0398*/ 	.word	0x000000ff


	//----- nvinfo : EIATTR_FRAME_SIZE
	.align		4
.L_164:
        /*039c*/ 	.byte	0x04, 0x11
        /*039e*/ 	.short	(.L_166 - .L_165)
	.align		4
.L_165:
        /*03a0*/ 	.word	index@(_ZN7cutlass13device_kernelIN5flash19enable_sm80_to_sm89INS1_16FlashAttnFwdSm80INS1_25CollectiveMainloopFwdSm80ILi8ELi1ELb0EN4cute5tupleIJNS5_1CILi128EEENS7_ILi64EEENS7_ILi192EEEEEELi192ENS_6half_tEfNS_4arch4Sm80ELb0ELb0ELb1ELb1ELb1ELb0ELb1ELb0EEENS1_21CollectiveEpilogueFwdINS6_IJS8_SA_S9_EEENS6_IJNS7_ILi1EEESI_SI_EEESC_SE_Li256ELb1ELb1ELb0ELb0EEENS1_19SingleTileSchedulerILb1ELb0ELb1ELi128EEEEEEEEEvNT_6ParamsE)
        /*03a4*/ 	.word	0x00000000


	//----- nvinfo : EIATTR_REGCOUNT
	.align		4
.L_166:
        /*03a8*/ 	.byte	0x04, 0x2f
        /*03aa*/ 	.short	(.L_168 - .L_167)
	.align		4
.L_167:
        /*03ac*/ 	.word	index@(_ZN7cutlass13device_kernelIN5flash19enable_sm80_to_sm89INS1_16FlashAttnFwdSm80INS1_25CollectiveMainloopFwdSm80ILi8ELi1ELb0EN4cute5tupleIJNS5_1CILi128EEENS7_ILi64EEENS7_ILi192EEEEEELi192ENS_6half_tEfNS_4arch4Sm80ELb0ELb0ELb1ELb0ELb1ELb0ELb1ELb0EEENS1_21CollectiveEpilogueFwdINS6_IJS8_SA_S9_EEENS6_IJNS7_ILi1EEESI_SI_EEESC_SE_Li256ELb0ELb1ELb0ELb0EEENS1_19SingleTileSchedulerILb0ELb0ELb1ELi128EEEEEEEEEvNT_6ParamsE)
        /*03b0*/ 	.word	0x000000ff


	//----- nvinfo : EIATTR_FRAME_SIZE
	.align		4
.L_168:
        /*03b4*/ 	.byte	0x04, 0x11
        /*03b6*/ 	.short	(.L_170 - .L_169)
	.align		4
.L_169:
        /*03b8*/ 	.word	index@(_ZN7cutlass13device_kernelIN5flash19enable_sm80_to_sm89INS1_16FlashAttnFwdSm80INS1_25CollectiveMainloopFwdSm80ILi8ELi1ELb0EN4cute5tupleIJNS5_1CILi128EEENS7_ILi64EEENS7_ILi192EEEEEELi192ENS_6half_tEfNS_4arch4Sm80ELb0ELb0ELb1ELb0ELb1ELb0ELb1ELb0EEENS1_21CollectiveEpilogueFwdINS6_IJS8_SA_S9_EEENS6_IJNS7_ILi1EEESI_SI_EEESC_SE_Li256ELb0ELb1ELb0ELb0EEENS1_19SingleTileSchedulerILb0ELb0ELb1ELi128EEEEEEEEEvNT_6ParamsE)
        /*03bc*/ 	.word	0x00000000


	//----- nvinfo : EIATTR_MIN_STACK_SIZE
	.align		4
.L_170:
        /*03c0*/ 	.byte	0x04, 0x12
        /*03c2*/ 	.short	(.L_172 - .L_171)
	.align		4
.L_171:
        /*03c4*/ 	.word	index@(_ZN7cutlass13device_kernelIN5flash19enable_sm80_to_sm89INS1_16FlashAttnFwdSm80INS1_25CollectiveMainloopFwdSm80ILi8ELi1ELb0EN4cute5tupleIJNS5_1CILi128EEENS7_ILi64EEENS7_ILi192EEEEEELi192ENS_6half_tEfNS_4arch4Sm80ELb0ELb0ELb1ELb0ELb1ELb0ELb1ELb0EEENS1_21CollectiveEpilogueFwdINS6_IJS8_SA_S9_EEENS6_IJNS7_ILi1EEESI_SI_EEESC_SE_Li256ELb0ELb1ELb0ELb0EEENS1_19SingleTileSchedulerILb0ELb0ELb1ELi128EEEEEEEEEvNT_6ParamsE)
        /*03c8*/ 	.word	0x00000000


	//----- nvinfo : EIATTR_MIN_STACK_SIZE
	.align		4
.L_172:
        /*03cc*/ 	.byte	0x04, 0x12
        /*03ce*/ 	.short	(.L_174 - .L_173)
	.align		4
.L_173:
        /*03d0*/ 	.word	index@(_ZN7cutlass13device_kernelIN5flash19enable_sm80_to_sm89INS1_16FlashAttnFwdSm80INS1_25CollectiveMainloopFwdSm80ILi8ELi1ELb0EN4cute5tupleIJNS5_1CILi128EEENS7_ILi64EEENS7_ILi192EEEEEELi192ENS_6half_tEfNS_4arch4Sm80ELb0ELb0ELb1ELb1ELb1ELb0ELb1ELb0EEENS1_21CollectiveEpilogueFwdINS6_IJS8_SA_S9_EEENS6_IJNS7_ILi1EEESI_SI_EEESC_SE_Li256ELb1ELb1ELb0ELb0EEENS1_19SingleTileSchedulerILb1ELb0ELb1ELi128EEEEEEEEEvNT_6ParamsE)
        /*03d4*/ 	.word	0x00000000


	//----- nvinfo : EIATTR_MIN_STACK_SIZE
	.align		4
.L_174:
        /*03d8*/ 	.byte	0x04, 0x12
        /*03da*/ 	.short	(.L_176 - .L_175)
	.align		4
.L_175:
        /*03dc*/ 	.word	index@(_ZN7cutlass13device_kernelIN5flash19enable_sm80_to_sm89INS1_16FlashAttnFwdSm80INS1_25CollectiveMainloopFwdSm80ILi8ELi1ELb0EN4cute5tupleIJNS5_1CILi128EEENS7_ILi64EEENS7_ILi192EEEEEELi192ENS_6half_tEfNS_4arch4Sm80ELb0ELb0ELb1ELb1ELb1ELb1ELb1ELb0EEENS1_21CollectiveEpilogueFwdINS6_IJS8_SA_S9_EEENS6_IJNS7_ILi1EEESI_SI_EEESC_SE_Li256ELb1ELb1ELb0ELb0EEENS1_19SingleTileSchedulerILb1ELb0ELb1ELi128EEEEEEEEEvNT_6ParamsE)
        /*03e0*/ 	.word	0x00000000


	//----- nvinfo : EIATTR_MIN_STACK_SIZE
	.align		4
.L_176:
        /*03e4*/ 	.byte	0x04, 0x12
        /*03e6*/ 	.short	(.L_178 - .L_177)
	.align		4
.L_177:
        /*03e8*/ 	.word	index@(_ZN7cutlass13device_kernelIN5flash19enable_sm80_to_sm89INS1_16FlashAttnFwdSm80INS1_25CollectiveMainloopFwdSm80ILi8ELi1ELb0EN4cute5tupleIJNS5_1CILi128EEENS7_ILi64EEENS7_ILi192EEEEEELi192ENS_6half_tEfNS_4arch4Sm80ELb0ELb1ELb1ELb0ELb1ELb0ELb1ELb0EEENS1_21CollectiveEpilogueFwdINS6_IJS8_SA_S9_EEENS6_IJNS7_ILi1EEESI_SI_EEESC_SE_Li256ELb0ELb1ELb0ELb0EEENS1_19SingleTileSchedulerILb0ELb0ELb1ELi128EEEEEEEEEvNT_6ParamsE)
        /*03ec*/ 	.word	0x00000000


	//----- nvinfo : EIATTR_MIN_STACK_SIZE
	.align		4
.L_178:
        /*03f0*/ 	.byte	0x04, 0x12
        /*03f2*/ 	.short	(.L_180 - .L_179)
	.align		4
.L_179:
        /*03f4*/ 	.word	index@(_ZN7cutlass13device_kernelIN5flash19enable_sm80_to_sm89INS1_16FlashAttnFwdSm80INS1_25CollectiveMainloopFwdSm80ILi8ELi1ELb0EN4cute5tupleIJNS5_1CILi128EEENS7_ILi64EEENS7_ILi192EEEEEELi192ENS_6half_tEfNS_4arch4Sm80ELb0ELb1ELb1ELb1ELb1ELb0ELb1ELb0EEENS1_21CollectiveEpilogueFwdINS6_IJS8_SA_S9_EEENS6_IJNS7_ILi1EEESI_SI_EEESC_SE_Li256ELb1ELb1ELb0ELb0EEENS1_19SingleTileSchedulerILb1ELb0ELb1ELi128EEEEEEEEEvNT_6ParamsE)
        /*03f8*/ 	.word	0x00000000


	//----- nvinfo : EIATTR_MIN_STACK_SIZE
	.align		4
.L_180:
        /*03fc*/ 	.byte	0x04, 0x12
        /*03fe*/ 	.short	(.L_182 - .L_181)
	.align		4
.L_181:
        /*0400*/ 	.word	index@(_ZN7cutlass13device_kernelIN5flash19enable_sm80_to_sm89INS1_16FlashAttnFwdSm80INS1_25CollectiveMainloopFwdSm80ILi8ELi1ELb0EN4cute5tupleIJNS5_1CILi128EEENS7_ILi64EEENS7_ILi192EEEEEELi192ENS_6half_tEfNS_4arch4Sm80ELb0ELb1ELb1ELb1ELb1ELb1ELb1ELb0EEENS1_21CollectiveEpilogueFwdINS6_IJS8_SA_S9_EEENS6_IJNS7_ILi1EEESI_SI_EEESC_SE_Li256ELb1ELb1ELb0ELb0EEENS1_19SingleTileSchedulerILb1ELb0ELb1ELi128EEEEEEEEEvNT_6ParamsE)
        /*0404*/ 	.word	0x00000000


	//----- nvinfo : EIATTR_MIN_STACK_SIZE
	.align		4
.L_182:
        /*0408*/ 	.byte	0x04, 0x12
        /*040a*/ 	.short	(.L_184 - .L_183)
	.align		4
.L_183:
        /*040c*/ 	.word	index@(_ZN7cutlass13device_kernelIN5flash19enable_sm80_to_sm89INS1_16FlashAttnFwdSm80INS1_25CollectiveMainloopFwdSm80ILi8ELi1ELb0EN4cute5tupleIJNS5_1CILi128EEENS7_ILi64EEENS7_ILi192EEEEEELi192ENS_6half_tEfNS_4arch4Sm80ELb1ELb0ELb1ELb0ELb1ELb0ELb1ELb0EEENS1_21CollectiveEpilogueFwdINS6_IJS8_SA_S9_EEENS6_IJNS7_ILi1EEESI_SI_EEESC_SE_Li256ELb0ELb1ELb0ELb0EEENS1_30DynamicPersistentTileSchedulerILi256ELi256ELb0ELb1ELb0EEEEEEEEEvNT_6ParamsE)
        /*0410*/ 	.word	0x00000030


	//----- nvinfo : EIATTR_MIN_STACK_SIZE
	.align		4
.L_184:
        /*0414*/ 	.byte	0x04, 0x12
        /*0416*/ 	.short	(.L_186 - .L_185)
	.align		4
.L_185:
        /*0418*/ 	.word	index@(_ZN7cutlass13device_kernelIN5flash19enable_sm80_to_sm89INS1_16FlashAttnFwdSm80INS1_25CollectiveMainloopFwdSm80ILi8ELi1ELb0EN4cute5tupleIJNS5_1CILi128EEENS7_ILi64EEENS7_ILi192EEEEEELi192ENS_6half_tEfNS_4arch4Sm80ELb1ELb0ELb1ELb1ELb1ELb0ELb1ELb0EEENS1_21CollectiveEpilogueFwdINS6_IJS8_SA_S9_EEENS6_IJNS7_ILi1EEESI_SI_EEESC_SE_Li256ELb1ELb1ELb0ELb0EEENS1_19SingleTileSchedulerILb1ELb0ELb1ELi128EEEEEEEEEvNT_6ParamsE)
        /*041c*/ 	.word	0x00000000


	//----- nvinfo : EIATTR_MIN_STACK_SIZE
	.align		4
.L_186:
        /*0420*/ 	.byte	0x04, 0x12
        /*0422*/ 	.short	(.L_188 - .L_187)
	.align		4
.L_187:
        /*0424*/ 	.word	index@(_ZN7cutlass13device_kernelIN5flash19enable_sm80_to_sm89INS1_16FlashAttnFwdSm80INS1_25CollectiveMainloopFwdSm80ILi8ELi1ELb0EN4cute5tupleIJNS5_1CILi128EEENS7_ILi64EEENS7_ILi192EEEEEELi192ENS_6half_tEfNS_4arch4Sm80ELb1ELb0ELb1ELb1ELb1ELb1ELb1ELb0EEENS1_21CollectiveEpilogueFwdINS6_IJS8_SA_S9_EEENS6_IJNS7_ILi1EEESI_SI_EEESC_SE_Li256ELb1ELb1ELb0ELb0EEENS1_19SingleTileSchedulerILb1ELb0ELb1ELi128EEEEEEEEEvNT_6ParamsE)
        /*0428*/ 	.word	0x00000000


	//----- nvinfo : EIATTR_MIN_STACK_SIZE
	.align		4
.L_188:
        /*042c*/ 	.byte	0x04, 0x12
        /*042e*/ 	.short	(.L_190 - .L_189)
	.align		4
.L_189:
        /*0430*/ 	.word	index@(_ZN7cutlass13device_kernelIN5flash19enable_sm80_to_sm89INS1_16FlashAttnFwdSm80INS1_25CollectiveMainloopFwdSm80ILi8ELi2ELb0EN4cute5tupleIJNS5_1CILi128EEENS7_ILi64EEENS7_ILi192EEEEEELi192ENS_6half_tEfNS_4arch4Sm80ELb0ELb0ELb1ELb0ELb1ELb0ELb1ELb0EEENS1_21CollectiveEpilogueFwdINS6_IJS8_SA_S9_EEENS6_IJNS7_ILi1EEESI_SI_EEESC_SE_Li256ELb0ELb1ELb0ELb0EEENS1_19SingleTileSchedulerILb0ELb0ELb1ELi128EEEEEEEEEvNT_6ParamsE)
        /*0434*/ 	.word	0x00000000


	//----- nvinfo : EIATTR_MIN_STACK_SIZE
	.align		4
.L_190:
        /*0438*/ 	.byte	0x04, 0x12
        /*043a*/ 	.short	(.L_192 - .L_191)
	.align		4
.L_191:
        /*043c*/ 	.word	index@(_ZN7cutlass13device_kernelIN5flash19enable_sm80_to_sm89INS1_16FlashAttnFwdSm80INS1_25CollectiveMainloopFwdSm80ILi8ELi2ELb0EN4cute5tupleIJNS5_1CILi128EEENS7_ILi64EEENS7_ILi192EEEEEELi192ENS_6half_tEfNS_4arch4Sm80ELb0ELb0ELb1ELb1ELb1ELb0ELb1ELb0EEENS1_21CollectiveEpilogueFwdINS6_IJS8_SA_S9_EEENS6_IJNS7_ILi1EEESI_SI_EEESC_SE_Li256ELb1ELb1ELb0ELb0EEENS1_19SingleTileSchedulerILb1ELb0ELb1ELi128EEEEEEEEEvNT_6ParamsE)
        /*0440*/ 	.word	0x00000000


	//----- nvinfo : EIATTR_MIN_STACK_SIZE
	.align		4
.L_192:
        /*0444*/ 	.byte	0x04, 0x12
        /*0446*/ 	.short	(.L_194 - .L_193)
	.align		4
.L_193:
        /*0448*/ 	.word	index@(_ZN7cutlass13device_kernelIN5flash19enable_sm80_to_sm89INS1_16FlashAttnFwdSm80INS1_25CollectiveMainloopFwdSm80ILi8ELi2ELb0EN4cute5tupleIJNS5_1CILi128EEENS7_ILi64EEENS7_ILi192EEEEEELi192ENS_6half_tEfNS_4arch4Sm80ELb0ELb0ELb1ELb1ELb1ELb1ELb1ELb0EEENS1_21CollectiveEpilogueFwdINS6_IJS8_SA_S9_EEENS6_IJNS7_ILi1EEESI_SI_EEESC_SE_Li256ELb1ELb1ELb0ELb0EEENS1_19SingleTileSchedulerILb1ELb0ELb1ELi128EEEEEEEEEvNT_6ParamsE)
        /*044c*/ 	.word	0x00000000


	//----- nvinfo : EIATTR_MIN_STACK_SIZE
	.align		4
.L_194:
        /*0450*/ 	.byte	0x04, 0x12
        /*0452*/ 	.short	(.L_196 - .L_195)
	.align		4
.L_195:
        /*0454*/ 	.word	index@(_ZN7cutlass13device_kernelIN5flash19enable_sm80_to_sm89INS1_16FlashAttnFwdSm80INS1_25CollectiveMainloopFwdSm80ILi8ELi2ELb0EN4cute5tupleIJNS5_1CILi128EEENS7_ILi64EEENS7_ILi192EEEEEELi192ENS_6half_tEfNS_4arch4Sm80ELb0ELb1ELb1ELb0ELb1ELb0ELb1ELb0EEENS1_21CollectiveEpilogueFwdINS6_IJS8_SA_S9_EEENS6_IJNS7_ILi1EEESI_SI_EEESC_SE_Li256ELb0ELb1ELb0ELb0EEENS1_19SingleTileSchedulerILb0ELb0ELb1ELi128EEEEEEEEEvNT_6ParamsE)
        /*0458*/ 	.word	0x00000000


	//----- nvinfo : EIATTR_MIN_STACK_SIZE
	.align		4
.L_196:
        /*045c*/ 	.byte	0x04, 0x12
        /*045e*/ 	.short	(.L_198 - .L_197)
	.align		4
.L_197:
        /*0460*/ 	.word	index@(_ZN7cutlass13device_kernelIN5flash19enable_sm80_to_sm89INS1_16FlashAttnFwdSm80INS1_25CollectiveMainloopFwdSm80ILi8ELi2ELb0EN4cute5tupleIJNS5_1CILi128EEENS7_ILi64EEENS7_ILi192EEEEEELi192ENS_6half_tEfNS_4arch4Sm80ELb0ELb1ELb1ELb1ELb1ELb0ELb1ELb0EEENS1_21CollectiveEpilogueFwdINS6_IJS8_SA_S9_EEENS6_IJNS7_ILi1EEESI_SI_EEESC_SE_Li256ELb1ELb1ELb0ELb0EEENS1_19SingleTileSchedulerILb1ELb0ELb1ELi128EEEEEEEEEvNT_6ParamsE)
        /*0464*/ 	.word	0x00000000


	//----- nvinfo : EIATTR_MIN_STACK_SIZE
	.align		4
.L_198:
        /*0468*/ 	.byte	0x04, 0x12
        /*046a*/ 	.short	(.L_200 - .L_199)
	.align		4
.L_199:
        /*046c*/ 	.word	index@(_ZN7cutlass13device_kernelIN5flash19enable_sm80_to_sm89INS1_16FlashAttnFwdSm80INS1_25CollectiveMainloopFwdSm80ILi8ELi2ELb0EN4cute5tupleIJNS5_1CILi128EEENS7_ILi64EEENS7_ILi192EEEEEELi192ENS_6half_tEfNS_4arch4Sm80ELb0ELb1ELb1ELb1ELb1ELb1ELb1ELb0EEENS1_21CollectiveEpilogueFwdINS6_IJS8_SA_S9_EEENS6_IJNS7_ILi1EEESI_SI_EEESC_SE_Li256ELb1ELb1ELb0ELb0EEENS1_19SingleTileSchedulerILb1ELb0ELb1ELi128EEEEEEEEEvNT_6ParamsE)
        /*0470*/ 	.word	0x00000000


	//----- nvinfo : EIATTR_MIN_STACK_SIZE
	.align		4
.L_200:
        /*0474*/ 	.byte	0x04, 0x12
        /*0476*/ 	.short	(.L_202 - .L_201)
	.align		4
.L_201:
        /*0478*/ 	.word	index@(_ZN7cutlass13device_kernelIN5flash19enable_sm80_to_sm89INS1_16FlashAttnFwdSm80INS1_25CollectiveMainloopFwdSm80ILi8ELi2ELb0EN4cute5tupleIJNS5_1CILi128EEENS7_ILi64EEENS7_ILi192EEEEEELi192ENS_6half_tEfNS_4arch4Sm80ELb1ELb0ELb1ELb0ELb1ELb0ELb1ELb0EEENS1_21CollectiveEpilogueFwdINS6_IJS8_SA_S9_EEENS6_IJNS7_ILi1EEESI_SI_EEESC_SE_Li256ELb0ELb1ELb0ELb0EEENS1_30DynamicPersistentTileSchedulerILi256ELi256ELb0ELb1ELb0EEEEEEEEEvNT_6ParamsE)
        /*047c*/ 	.word	0x00000040


	//----- nvinfo : EIATTR_MIN_STACK_SIZE
	.align		4
.L_202:
        /*0480*/ 	.byte	0x04, 0x12
        /*0482*/ 	.short	(.L_204 - .L_203)
	.align		4
.L_203:
        /*0484*/ 	.word	index@(_ZN7cutlass13device_kernelIN5flash19enable_sm80_to_sm89INS1_16FlashAttnFwdSm80INS1_25CollectiveMainloopFwdSm80ILi8ELi2ELb0EN4cute5tupleIJNS5_1CILi128EEENS7_ILi64EEENS7_ILi192EEEEEELi192ENS_6half_tEfNS_4arch4Sm80ELb1ELb0ELb1ELb1ELb1ELb0ELb1ELb0EEENS1_21CollectiveEpilogueFwdINS6_IJS8_SA_S9_EEENS6_IJNS7_ILi1EEESI_SI_EEESC_SE_Li256ELb1ELb1ELb0ELb0EEENS1_19SingleTileSchedulerILb1ELb0ELb1ELi128EEEEEEEEEvNT_6ParamsE)
        /*0488*/ 	.word	0x00000000


	//----- nvinfo : EIATTR_MIN_STACK_SIZE
	.align		4
.L_204:
        /*048c*/ 	.byte	0x04, 0x12
        /*048e*/ 	.short	(.L_206 - .L_205)
	.align		4
.L_205:
        /*0490*/ 	.word	index@(_ZN7cutlass13device_kernelIN5flash19enable_sm80_to_sm89INS1_16FlashAttnFwdSm80INS1_25CollectiveMainloopFwdSm80ILi8ELi2ELb0EN4cute5tupleIJNS5_1CILi128EEENS7_ILi64EEENS7_ILi192EEEEEELi192ENS_6half_tEfNS_4arch4Sm80ELb1ELb0ELb1ELb1ELb1ELb1ELb1ELb0EEENS1_21CollectiveEpilogueFwdINS6_IJS8_SA_S9_EEENS6_IJNS7_ILi1EEESI_SI_EEESC_SE_Li256ELb1ELb1ELb0ELb0EEENS1_19SingleTileSchedulerILb1ELb0ELb1ELi128EEEEEEEEEvNT_6ParamsE)
        /*0494*/ 	.word	0x00000000


	//----- nvinfo : EIATTR_MIN_STACK_SIZE
	.align		4
.L_206:
        /*0498*/ 	.byte	0x04, 0x12
        /*049a*/ 	.short	(.L_208 - .L_207)
	.align		4
.L_207:
        /*049c*/ 	.word	index@(_ZN7cutlass13device_kernelIN5flash19enable_sm80_to_sm89INS1_16FlashAttnFwdSm80INS1_25CollectiveMainloopFwdSm80ILi8ELi1ELb0EN4cute5tupleIJNS5_1CILi128EEENS7_ILi64EEENS7_ILi192EEEEEELi192ENS_6half_tEfNS_4arch4Sm80ELb0ELb0ELb0ELb0ELb1ELb0ELb1ELb0EEENS1_21CollectiveEpilogueFwdINS6_IJS8_SA_S9_EEENS6_IJNS7_ILi1EEESI_SI_EEESC_SE_Li256ELb0ELb1ELb0ELb0EEENS1_19SingleTileSchedulerILb0ELb0ELb1ELi128EEEEEEEEEvNT_6ParamsE)
        /*04a0*/ 	.word	0x00000000


	//----- nvinfo : EIATTR_MIN_STACK_SIZE
	.align		4
.L_208:
        /*04a4*/ 	.byte	0x04, 0x12
        /*04a6*/ 	.short	(.L_210 - .L_209)
	.align		4
.L_209:
        /*04a8*/ 	.word	index@(_ZN7cutlass13device_kernelIN5flash19enable_sm80_to_sm89INS1_16FlashAttnFwdSm80INS1_25CollectiveMainloopFwdSm80ILi8ELi1ELb0EN4cute5tupleIJNS5_1CILi128EEENS7_ILi64EEENS7_ILi192EEEEEELi192ENS_6half_tEfNS_4arch4Sm80ELb0ELb0ELb0ELb1ELb1ELb0ELb1ELb0EEENS1_21CollectiveEpilogueFwdINS6_IJS8_SA_S9_EEENS6_IJNS7_ILi1EEESI_SI_EEESC_SE_Li256ELb1ELb1ELb0ELb0EEENS1_19SingleTileSchedulerILb1ELb0ELb1ELi128EEEEEEEEEvNT_6ParamsE)
        /*04ac*/ 	.word	0x00000000


	//----- nvinfo : EIATTR_MIN_STACK_SIZE
	.align		4
.L_210:
        /*04b0*/ 	.byte	0x04, 0x12
        /*04b2*/ 	.short	(.L_212 - .L_211)
	.align		4
.L_211:
        /*04b4*/ 	.word	index@(_ZN7cutlass13device_kernelIN5flash19enable_sm80_to_sm89INS1_16FlashAttnFwdSm80INS1_25CollectiveMainloopFwdSm80ILi8ELi1ELb0EN4cute5tupleIJNS5_1CILi128EEENS7_ILi64EEENS7_ILi192EEEEEELi192ENS_6half_tEfNS_4arch4Sm80ELb0ELb0ELb0ELb1ELb1ELb1ELb1ELb0EEENS1_21CollectiveEpilogueFwdINS6_IJS8_SA_S9_EEENS6_IJNS7_ILi1EEESI_SI_EEESC_SE_Li256ELb1ELb1ELb0ELb0EEENS1_19SingleTileSchedulerILb1ELb0ELb1ELi128EEEEEEEEEvNT_6ParamsE)
        /*04b8*/ 	.word	0x00000000


	//----- nvinfo : EIATTR_MIN_STACK_SIZE
	.align		4
.L_212:
        /*04bc*/ 	.byte	0x04, 0x12
        /*04be*/ 	.short	(.L_214 - .L_213)
	.align		4
.L_213:
        /*04c0*/ 	.word	index@(_ZN7cutlass13device_kernelIN5flash19enable_sm80_to_sm89INS1_16FlashAttnFwdSm80INS1_25CollectiveMainloopFwdSm80ILi8ELi1ELb0EN4cute5tupleIJNS5_1CILi128EEENS7_ILi64EEENS7_ILi192EEEEEELi192ENS_6half_tEfNS_4arch4Sm80ELb0ELb1ELb0ELb0ELb1ELb0ELb1ELb0EEENS1_21CollectiveEpilogueFwdINS6_IJS8_SA_S9_EEENS6_IJNS7_ILi1EEESI_SI_EEESC_SE_Li256ELb0ELb1ELb0ELb0EEENS1_19SingleTileSchedulerILb0ELb0ELb1ELi128EEEEEEEEEvNT_6ParamsE)
        /*04c4*/ 	.word	0x00000000


	//----- nvinfo : EIATTR_MIN_STACK_SIZE
	.align		4
.L_214:
        /*04c8*/ 	.byte	0x04, 0x12
        /*04ca*/ 	.short	(.L_216 - .L_215)
	.align		4
.L_215:
        /*04cc*/ 	.word	index@(_ZN7cutlass13device_kernelIN5flash19enable_sm80_to_sm89INS1_16FlashAttnFwdSm80INS1_25CollectiveMainloopFwdSm80ILi8ELi1ELb0EN4cute5tupleIJNS5_1CILi128EEENS7_ILi64EEENS7_ILi192EEEEEELi192ENS_6half_tEfNS_4arch4Sm80ELb0ELb1ELb0ELb1ELb1ELb0ELb1ELb0EEENS1_21CollectiveEpilogueFwdINS6_IJS8_SA_S9_EEENS6_IJNS7_ILi1EEESI_SI_EEESC_SE_Li256ELb1ELb1ELb0ELb0EEENS1_19SingleTileSchedulerILb1ELb0ELb1ELi128EEEEEEEEEvNT_6ParamsE)
        /*04d0*/ 	.word	0x00000000


	//----- nvinfo : EIATTR_MIN_STACK_SIZE
	.align		4
.L_216:
        /*04d4*/ 	.byte	0x04, 0x12
        /*04d6*/ 	.short	(.L_218 - .L_217)
	.align		4
.L_217:
        /*04d8*/ 	.word	index@(_ZN7cutlass13device_kernelIN5flash19enable_sm80_to_sm89INS1_16FlashAttnFwdSm80INS1_25CollectiveMainloopFwdSm80ILi8ELi1ELb0EN4cute5tupleIJNS5_1CILi128EEENS7_ILi64EEENS7_ILi192EEEEEELi192ENS_6half_tEfNS_4arch4Sm80ELb0ELb1ELb0ELb1ELb1ELb1ELb1ELb0EEENS1_21CollectiveEpilogueFwdINS6_IJS8_SA_S9_EEENS6_IJNS7_ILi1EEESI_SI_EEESC_SE_Li256ELb1ELb1ELb0ELb0EEENS1_19SingleTileSchedulerILb1ELb0ELb1ELi128EEEEEEEEEvNT_6ParamsE)
        /*04dc*/ 	.word	0x00000000


	//----- nvinfo : EIATTR_MIN_STACK_SIZE
	.align		4
.L_218:
        /*04e0*/ 	.byte	0x04, 0x12
        /*04e2*/ 	.short	(.L_220 - .L_219)
	.align		4
.L_219:
        /*04e4*/ 	.word	index@(_ZN7cutlass13device_kernelIN5flash19enable_sm80_to_sm89INS1_16FlashAttnFwdSm80INS1_25CollectiveMainloopFwdSm80ILi8ELi1ELb0EN4cute5tupleIJNS5_1CILi128EEENS7_ILi64EEENS7_ILi192EEEEEELi192ENS_6half_tEfNS_4arch4Sm80ELb1ELb0ELb0ELb0ELb1ELb0ELb1ELb0EEENS1_21CollectiveEpilogueFwdINS6_IJS8_SA_S9_EEENS6_IJNS7_ILi1EEESI_SI_EEESC_SE_Li256ELb0ELb1ELb0ELb0EEENS1_30DynamicPersistentTileSchedulerILi256ELi256ELb0ELb1ELb0EEEEEEEEEvNT_6ParamsE)
        /*04e8*/ 	.word	0x00000000


	//----- nvinfo : EIATTR_MIN_STACK_SIZE
	.align		4
.L_220:
        /*04ec*/ 	.byte	0x04, 0x12
        /*04ee*/ 	.short	(.L_222 - .L_221)
	.align		4
.L_221:
        /*04f0*/ 	.word	index@(_ZN7cutlass13device_kernelIN5flash19enable_sm80_to_sm89INS1_16FlashAttnFwdSm80INS1_25CollectiveMainloopFwdSm80ILi8ELi1ELb0EN4cute5tupleIJNS5_1CILi128EEENS7_ILi64EEENS7_ILi192EEEEEELi192ENS_6half_tEfNS_4arch4Sm80ELb1ELb0ELb0ELb1ELb1ELb0ELb1ELb0EEENS1_21CollectiveEpilogueFwdINS6_IJS8_SA_S9_EEENS6_IJNS7_ILi1EEESI_SI_EEESC_SE_Li256ELb1ELb1ELb0ELb0EEENS1_19SingleTileSchedulerILb1ELb0ELb1ELi128EEEEEEEEEvNT_6ParamsE)
        /*04f4*/ 	.word	0x00000000


	//----- nvinfo : EIATTR_MIN_STACK_SIZE
	.align		4
.L_222:
        /*04f8*/ 	.byte	0x04, 0x12
        /*04fa*/ 	.short	(.L_224 - .L_223)
	.align		4
.L_223:
        /*04fc*/ 	.word	index@(_ZN7cutlass13device_kernelIN5flash19enable_sm80_to_sm89INS1_16FlashAttnFwdSm80INS1_25CollectiveMainloopFwdSm80ILi8ELi1ELb0EN4cute5tupleIJNS5_1CILi128EEENS7_ILi64EEENS7_ILi192EEEEEELi192ENS_6half_tEfNS_4arch4Sm80ELb1ELb0ELb0ELb1ELb1ELb1ELb1ELb0EEENS1_21CollectiveEpilogueFwdINS6_IJS8_SA_S9_EEENS6_IJNS7_ILi1EEESI_SI_EEESC_SE_Li256ELb1ELb1ELb0ELb0EEENS1_19SingleTileSchedulerILb1ELb0ELb1ELi128EEEEEEEEEvNT_6ParamsE)
        /*0500*/ 	.word	0x00000000


	//----- nvinfo : EIATTR_MIN_STACK_SIZE
	.align		4
.L_224:
        /*0504*/ 	.byte	0x04, 0x12
        /*0506*/ 	.short	(.L_226 - .L_225)
	.align		4
.L_225:
        /*0508*/ 	.word	index@(_ZN7cutlass13device_kernelIN5flash19enable_sm80_to_sm89INS1_16FlashAttnFwdSm80INS1_25CollectiveMainloopFwdSm80ILi8ELi2ELb0EN4cute5tupleIJNS5_1CILi128EEENS7_ILi64EEENS7_ILi192EEEEEELi192ENS_6half_tEfNS_4arch4Sm80ELb0ELb0ELb0ELb0ELb1ELb0ELb1ELb0EEENS1_21CollectiveEpilogueFwdINS6_IJS8_SA_S9_EEENS6_IJNS7_ILi1EEESI_SI_EEESC_SE_Li256ELb0ELb1ELb0ELb0EEENS1_19SingleTileSchedulerILb0ELb0ELb1ELi128EEEEEEEEEvNT_6ParamsE)
        /*050c*/ 	.word	0x00000000


	//----- nvinfo : EIATTR_MIN_STACK_SIZE
	.align		4
.L_226:
        /*0510*/ 	.byte	0x04, 0x12
        /*0512*/ 	.short	(.L_228 - .L_227)
	.align		4
.L_227:
        /*0514*/ 	.word	index@(_ZN7cutlass13device_kernelIN5flash19enable_sm80_to_sm89INS1_16FlashAttnFwdSm80INS1_25CollectiveMainloopFwdSm80ILi8ELi2ELb0EN4cute5tupleIJNS5_1CILi128EEENS7_ILi64EEENS7_ILi192EEEEEELi192ENS_6half_tEfNS_4arch4Sm80ELb0ELb0ELb0ELb1ELb1ELb0ELb1ELb0EEENS1_21CollectiveEpilogueFwdINS6_IJS8_SA_S9_EEENS6_IJNS7_ILi1EEESI_SI_EEESC_SE_Li256ELb1ELb1ELb0ELb0EEENS1_19SingleTileSchedulerILb1ELb0ELb1ELi128EEEEEEEEEvNT_6ParamsE)
        /*0518*/ 	.word	0x00000000


	//----- nvinfo : EIATTR_MIN_STACK_SIZE
	.align		4
.L_228:
        /*051c*/ 	.byte	0x04, 0x12
        /*051e*/ 	.short	(.L_230 - .L_229)
	.align		4
.L_229:
        /*0520*/ 	.word	index@(_ZN7cutlass13device_kernelIN5flash19enable_sm80_to_sm89INS1_16FlashAttnFwdSm80INS1_25CollectiveMainloopFwdSm80ILi8ELi2ELb0EN4cute5tupleIJNS5_1CILi128EEENS7_ILi64EEENS7_ILi192EEEEEELi192ENS_6half_tEfNS_4arch4Sm80ELb0ELb0ELb0ELb1ELb1ELb1ELb1ELb0EEENS1_21CollectiveEpilogueFwdINS6_IJS8_SA_S9_EEENS6_IJNS7_ILi1EEESI_SI_EEESC_SE_Li256ELb1ELb1ELb0ELb0EEENS1_19SingleTileSchedulerILb1ELb0ELb1ELi128EEEEEEEEEvNT_6ParamsE)
        /*0524*/ 	.word	0x00000000


	//----- nvinfo : EIATTR_MIN_STACK_SIZE
	.align		4
.L_230:
        /*0528*/ 	.byte	0x04, 0x12
        /*052a*/ 	.short	(.L_232 - .L_231)
	.align		4
.L_231:
        /*052c*/ 	.word	index@(_ZN7cutlass13device_kernelIN5flash19enable_sm80_to_sm89INS1_16FlashAttnFwdSm80INS1_25CollectiveMainloopFwdSm80ILi8ELi2ELb0EN4cute5tupleIJNS5_1CILi128EEENS7_ILi64EEENS7_ILi192EEEEEELi192ENS_6half_tEfNS_4arch4Sm80ELb0ELb1ELb0ELb0ELb1ELb0ELb1ELb0EEENS1_21CollectiveEpilogueFwdINS6_IJS8_SA_S9_EEENS6_IJNS7_ILi1EEESI_SI_EEESC_SE_Li256ELb0ELb1ELb0ELb0EEENS1_19SingleTileSchedulerILb0ELb0ELb1ELi128EEEEEEEEEvNT_6ParamsE)
        /*0530*/ 	.word	0x00000000


	//----- nvinfo : EIATTR_MIN_STACK_SIZE
	.align		4
.L_232:
        /*0534*/ 	.byte	0x04, 0x12
        /*0536*/ 	.short	(.L_234 - .L_233)
	.align		4
.L_233:
        /*0538*/ 	.word	index@(_ZN7cutlass13device_kernelIN5flash19enable_sm80_to_sm89INS1_16FlashAttnFwdSm80INS1_25CollectiveMainloopFwdSm80ILi8ELi2ELb0EN4cute5tupleIJNS5_1CILi128EEENS7_ILi64EEENS7_ILi192EEEEEELi192ENS_6half_tEfNS_4arch4Sm80ELb0ELb1ELb0ELb1ELb1ELb0ELb1ELb0EEENS1_21CollectiveEpilogueFwdINS6_IJS8_SA_S9_EEENS6_IJNS7_ILi1EEESI_SI_EEESC_SE_Li256ELb1ELb1ELb0ELb0EEENS1_19SingleTileSchedulerILb1ELb0ELb1ELi128EEEEEEEEEvNT_6ParamsE)
        /*053c*/ 	.word	0x00000000


	//----- nvinfo : EIATTR_MIN_STACK_SIZE
	.align		4
.L_234:
        /*0540*/ 	.byte	0x04, 0x12
        /*0542*/ 	.short	(.L_236 - .L_235)
	.align		4
.L_235:
        /*0544*/ 	.word	index@(_ZN7cutlass13device_kernelIN5flash19enable_sm80_to_sm89INS1_16FlashAttnFwdSm80INS1_25CollectiveMainloopFwdSm80ILi8ELi2ELb0EN4cute5tupleIJNS5_1CILi128EEENS7_ILi64EEENS7_ILi192EEEEEELi192ENS_6half_tEfNS_4arch4Sm80ELb0ELb1ELb0ELb1ELb1ELb1ELb1ELb0EEENS1_21CollectiveEpilogueFwdINS6_IJS8_SA_S9_EEENS6_IJNS7_ILi1EEESI_SI_EEESC_SE_Li256ELb1ELb1ELb0ELb0EEENS1_19SingleTileSchedulerILb1ELb0ELb1ELi128EEEEEEEEEvNT_6ParamsE)
        /*0548*/ 	.word	0x00000000


	//----- nvinfo : EIATTR_MIN_STACK_SIZE
	.align		4
.L_236:
        /*054c*/ 	.byte	0x04, 0x12
        /*054e*/ 	.short	(.L_238 - .L_237)
	.align		4
.L_237:
        /*0550*/ 	.word	index@(_ZN7cutlass13device_kernelIN5flash19enable_sm80_to_sm89INS1_16FlashAttnFwdSm80INS1_25CollectiveMainloopFwdSm80ILi8ELi2ELb0EN4cute5tupleIJNS5_1CILi128EEENS7_ILi64EEENS7_ILi192EEEEEELi192ENS_6half_tEfNS_4arch4Sm80ELb1ELb0ELb0ELb0ELb1ELb0ELb1ELb0EEENS1_21CollectiveEpilogueFwdINS6_IJS8_SA_S9_EEENS6_IJNS7_ILi1EEESI_SI_EEESC_SE_Li256ELb0ELb1ELb0ELb0EEENS1_30DynamicPersistentTileSchedulerILi256ELi256ELb0ELb1ELb0EEEEEEEEEvNT_6ParamsE)
        /*0554*/ 	.word	0x00000038


	//----- nvinfo : EIATTR_MIN_STACK_SIZE
	.align		4
.L_238:
        /*0558*/ 	.byte	0x04, 0x12
        /*055a*/ 	.short	(.L_240 - .L_239)
	.align		4
.L_239:
        /*055c*/ 	.word	index@(_ZN7cutlass13device_kernelIN5flash19enable_sm80_to_sm89INS1_16FlashAttnFwdSm80INS1_25CollectiveMainloopFwdSm80ILi8ELi2ELb0EN4cute5tupleIJNS5_1CILi128EEENS7_ILi64EEENS7_ILi192EEEEEELi192ENS_6half_tEfNS_4arch4Sm80ELb1ELb0ELb0ELb1ELb1ELb0ELb1ELb0EEENS1_21CollectiveEpilogueFwdINS6_IJS8_SA_S9_EEENS6_IJNS7_ILi1EEESI_SI_EEESC_SE_Li256ELb1ELb1ELb0ELb0EEENS1_19SingleTileSchedulerILb1ELb0ELb1ELi128EEEEEEEEEvNT_6ParamsE)
        /*0560*/ 	.word	0x00000000


	//----- nvinfo : EIATTR_MIN_STACK_SIZE
	.align		4
.L_240:
        /*0564*/ 	.byte	0x04, 0x12
        /*0566*/ 	.short	(.L_242 - .L_241)
	.align		4
.L_241:
        /*0568*/ 	.word	index@(_ZN7cutlass13device_kernelIN5flash19enable_sm80_to_sm89INS1_16FlashAttnFwdSm80INS1_25CollectiveMainloopFwdSm80ILi8ELi2ELb0EN4cute5tupleIJNS5_1CILi128EEENS7_ILi64EEENS7_ILi192EEEEEELi192ENS_6half_tEfNS_4arch4Sm80ELb1ELb0ELb0ELb1ELb1ELb1ELb1ELb0EEENS1_21CollectiveEpilogueFwdINS6_IJS8_SA_S9_EEENS6_IJNS7_ILi1EEESI_SI_EEESC_SE_Li256ELb1ELb1ELb0ELb0EEENS1_19SingleTileSchedulerILb1ELb0ELb1ELi128EEEEEEEEEvNT_6ParamsE)
        /*056c*/ 	.word	0x00000000
.L_242:


//--------------------- .nv.info._ZN7cutlass13device_kernelIN5flash19enable_sm80_to_sm89INS1_16FlashAttnFwdSm80INS1_25CollectiveMainloopFwdSm80ILi8ELi1ELb0EN4cute5tupleIJNS5_1CILi128EEENS7_ILi64EEENS7_ILi192EEEEEELi192ENS_6half_tEfNS_4arch4Sm80ELb0ELb0ELb1ELb0ELb1ELb0ELb1ELb0EEENS1_21CollectiveEpilogueFwdINS6_IJS8_SA_S9_EEENS6_IJNS7_ILi1EEESI_SI_EEESC_SE_Li256ELb0ELb1ELb0ELb0EEENS1_19SingleTileSchedulerILb0ELb0ELb1ELi128EEEEEEEEEvNT_6ParamsE --------------------------
	.section	.nv.info._ZN7cutlass13device_kernelIN5flash19enable_sm80_to_sm89INS1_16FlashAttnFwdSm80INS1_25CollectiveMainloopFwdSm80ILi8ELi1ELb0EN4cute5tupleIJNS5_1CILi128EEENS7_ILi64EEENS7_ILi192EEEEEELi192ENS_6half_tEfNS_4arch4Sm80ELb0ELb0ELb1ELb0ELb1ELb0ELb1ELb0EEENS1_21CollectiveEpilogueFwdINS6_IJS8_SA_S9_EEENS6_IJNS7_ILi1EEESI_SI_EEESC_SE_Li256ELb0ELb1ELb0ELb0EEENS1_19SingleTileSchedulerILb0ELb0ELb1ELi128EEEEEEEEEvNT_6ParamsE,"",@"SHT_CUDA_INFO"
	.sectionflags	@""
	.align	4


	//----- nvinfo : EIATTR_CUDA_API_VERSION
	.align		4
        /*0000*/ 	.byte	0x04, 0x37
        /*0002*/ 	.short	(.L_244 - .L_243)
.L_243:
        /*0004*/ 	.word	0x00000082


	//----- nvinfo : EIATTR_SW2861232_WAR
	.align		4
.L_244:
        /*0008*/ 	.byte	0x01, 0x35
	.zero		2


	//----- nvinfo : EIATTR_PARAM_CBANK
	.align		4
        /*000c*/ 	.byte	0x04, 0x0a
        /*000e*/ 	.short	(.L_246 - .L_245)
	.align		4
.L_245:
        /*0010*/ 	.word	index@(.nv.constant0._ZN7cutlass13device_kernelIN5flash19enable_sm80_to_sm89INS1_16FlashAttnFwdSm80INS1_25CollectiveMainloopFwdSm80ILi8ELi1ELb0EN4cute5tupleIJNS5_1CILi128EEENS7_ILi64EEENS7_ILi192EEEEEELi192ENS_6half_tEfNS_4arch4Sm80ELb0ELb0ELb1ELb0ELb1ELb0ELb1ELb0EEENS1_21CollectiveEpilogueFwdINS6_IJS8_SA_S9_EEENS6_IJNS7_ILi1EEESI_SI_EEESC_SE_Li256ELb0ELb1ELb0ELb0EEENS1_19SingleTileSchedulerILb0ELb0ELb1ELi128EEEEEEEEEvNT_6ParamsE)
        /*0014*/ 	.short	0x0160
        /*0016*/ 	.short	0x0418


	//----- nvinfo : EIATTR_CBANK_PARAM_SIZE
	.align		4
.L_246:
        /*0018*/ 	.byte	0x03, 0x19
        /*001a*/ 	.short	0x0418


	//----- nvinfo : EIATTR_KPARAM_INFO
	.align		4
        /*001c*/ 	.byte	0x04, 0x17
        /*001e*/ 	.short	(.L_248 - .L_247)
.L_247:
        /*0020*/ 	.word	0x00000000
        /*0024*/ 	.short	0x0000
        /*0026*/ 	.short	0x0000
        /*0028*/ 	.byte	0x00, 0xf0, 0x61, 0x10


	//----- nvinfo : EIATTR_MAXREG_COUNT
	.align		4
.L_248:
        /*002c*/ 	.byte	0x03, 0x1b
        /*002e*/ 	.short	0x00ff


	//----- nvinfo : EIATTR_NUM_BARRIERS
	.align		4
        /*0030*/ 	.byte	0x02, 0x4c
        /*0032*/ 	.byte	0x02
	.zero		1


	//----- nvinfo : EIATTR_MERCURY_ISA_VERSION
	.align		4
        /*0034*/ 	.byte	0x03, 0x5f
        /*0036*/ 	.short	0x0000


	//----- nvinfo : EIATTR_COOP_GROUP_MASK_REGIDS
	.align		4
        /*0038*/ 	.byte	0x04, 0x29
        /*003a*/ 	.short	(.L_250 - .L_249)


	//   ....[0]....
.L_249:
        /*003c*/ 	.word	0xffffffff


	//   ....[1]....
        /*0040*/ 	.word	0xffffffff


	//   ....[2]....
        /*0044*/ 	.word	0xffffffff


	//   ....[3]....
        /*0048*/ 	.word	0xffffffff


	//   ....[4]....
        /*004c*/ 	.word	0xffffffff


	//   ....[5]....
        /*0050*/ 	.word	0xffffffff


	//   ....[6]....
        /*0054*/ 	.word	0xffffffff


	//   ....[7]....
        /*0058*/ 	.word	0xffffffff


	//   ....[8]....
        /*005c*/ 	.word	0xffffffff


	//   ....[9]....
        /*0060*/ 	.word	0xffffffff


	//   ....[10]....
        /*0064*/ 	.word	0xffffffff


	//   ....[11]....
        /*0068*/ 	.word	0xffffffff


	//   ....[12]....
        /*006c*/ 	.word	0xffffffff


	//   ....[13]....
        /*0070*/ 	.word	0xffffffff


	//   ....[14]....
        /*0074*/ 	.word	0xffffffff


	//   ....[15]....
        /*0078*/ 	.word	0xffffffff


	//   ....[16]....
        /*007c*/ 	.word	0xffffffff


	//   ....[17]....
        /*0080*/ 	.word	0xffffffff


	//   ....[18]....
        /*0084*/ 	.word	0xffffffff


	//   ....[19]....
        /*0088*/ 	.word	0xffffffff


	//   ....[20]....
        /*008c*/ 	.word	0xffffffff


	//   ....[21]....
        /*0090*/ 	.word	0xffffffff


	//   ....[22]....
        /*0094*/ 	.word	0xffffffff


	//   ....[23]....
        /*0098*/ 	.word	0xffffffff


	//   ....[24]....
        /*009c*/ 	.word	0xffffffff


	//   ....[25]....
        /*00a0*/ 	.word	0xffffffff


	//   ....[26]....
        /*00a4*/ 	.word	0xffffffff


	//   ....[27]....
        /*00a8*/ 	.word	0xffffffff


	//   ....[28]....
        /*00ac*/ 	.word	0xffffffff


	//   ....[29]....
        /*00b0*/ 	.word	0xffffffff


	//   ....[30]....
        /*00b4*/ 	.word	0xffffffff


	//   ....[31]....
        /*00b8*/ 	.word	0xffffffff


	//   ....[32]....
        /*00bc*/ 	.word	0xffffffff


	//   ....[33]....
        /*00c0*/ 	.word	0xffffffff


	//   ....[34]....
        /*00c4*/ 	.word	0xffffffff


	//   ....[35]....
        /*00c8*/ 	.word	0xffffffff


	//   ....[36]....
        /*00cc*/ 	.word	0xffffffff


	//   ....[37]....
        /*00d0*/ 	.word	0xffffffff


	//   ....[38]....
        /*00d4*/ 	.word	0xffffffff


	//   ....[39]....
        /*00d8*/ 	.word	0xffffffff


	//   ....[40]....
        /*00dc*/ 	.word	0xffffffff


	//   ....[41]....
        /*00e0*/ 	.word	0xffffffff


	//   ....[42]....
        /*00e4*/ 	.word	0xffffffff


	//   ....[43]....
        /*00e8*/ 	.word	0xffffffff


	//   ....[44]....
        /*00ec*/ 	.word	0xffffffff


	//   ....[45]....
        /*00f0*/ 	.word	0xffffffff


	//   ....[46]....
        /*00f4*/ 	.word	0xffffffff


	//   ....[47]....
        /*00f8*/ 	.word	0xffffffff


	//   ....[48]....
        /*00fc*/ 	.word	0xffffffff


	//   ....[49]....
        /*0100*/ 	.word	0xffffffff


	//   ....[50]....
        /*0104*/ 	.word	0xffffffff


	//   ....[51]....
        /*0108*/ 	.word	0xffffffff


	//----- nvinfo : EIATTR_COOP_GROUP_INSTR_OFFSETS
	.align		4
.L_250:
        /*010c*/ 	.byte	0x04, 0x28
        /*010e*/ 	.short	(.L_252 - .L_251)


	//   ....[0]....
.L_251:
        /*0110*/ 	.word	0x00000610


	//   ....[1]....
        /*0114*/ 	.word	0x00000650


	//   ....[2]....
        /*0118*/ 	.word	0x00000680


	//   ....[3]....
        /*011c*/ 	.word	0x000006b0


	//   ....[4]....
        /*0120*/ 	.word	0x000006e0


	//   ....[5]....
        /*0124*/ 	.word	0x00000910


	//   ....[6]....
        /*0128*/ 	.word	0x00000a90


	//   ....[7]....
        /*012c*/ 	.word	0x00000aa0


	//   ....[8]....
        /*0130*/ 	.word	0x00000f40


	//   ....[9]....
        /*0134*/ 	.word	0x00000f70


	//   ....[10]....
        /*0138*/ 	.word	0x00000fb0


	//   ....[11]....
        /*013c*/ 	.word	0x00000fd0


	//   ....[12]....
        /*0140*/ 	.word	0x00001580


	//   ....[13]....
        /*0144*/ 	.word	0x000015b0


	//   ....[14]....
        /*0148*/ 	.word	0x000015e0


	//   ....[15]....
        /*014c*/ 	.word	0x00001600


	//   ....[16]....
        /*0150*/ 	.word	0x00002880


	//   ....[17]....
        /*0154*/ 	.word	0x000028b0


	//   ....[18]....
        /*0158*/ 	.word	0x000028e0


	//   ....[19]....
        /*015c*/ 	.word	0x00002910


	//   ....[20]....
        /*0160*/ 	.word	0x000030c0


	//   ....[21]....
        /*0164*/ 	.word	0x000030e0


	//   ....[22]....
        /*0168*/ 	.word	0x00003100


	//   ....[23]....
        /*016c*/ 	.word	0x00003120


	//   ....[24]....
        /*0170*/ 	.word	0x000044b0


	//   ....[25]....
        /*0174*/ 	.word	0x000044c0


	//   ....[26]....
        /*0178*/ 	.word	0x00004540


	//   ....[27]....
        /*017c*/ 	.word	0x00004570


	//   ....[28]....
        /*0180*/ 	.word	0x000047b0


	//   ....[29]....
        /*0184*/ 	.word	0x000047d0


	//   ....[30]....
        /*0188*/ 	.word	0x000047f0


	//   ....[31]....
        /*018c*/ 	.word	0x00004810


	//   ....[32]....
        /*0190*/ 	.word	0x00005990


	//   ....[33]....
        /*0194*/ 	.word	0x000059b0


	//   ....[34]....
        /*0198*/ 	.word	0x000059f0


	//   ....[35]....
        /*019c*/ 	.word	0x00005a00


	//   ....[36]....
        /*01a0*/ 	.word	0x00007060


	//   ....[37]....
        /*01a4*/ 	.word	0x000070a0


	//   ....[38]....
        /*01a8*/ 	.word	0x00007180


	//   ....[39]....
        /*01ac*/ 	.word	0x000071b0


	//   ....[40]....
        /*01b0*/ 	.word	0x00008530


	//   ....[41]....
        /*01b4*/ 	.word	0x00008540


	//   ....[42]....
        /*01b8*/ 	.word	0x00008560


	//   ....[43]....
        /*01bc*/ 	.word	0x00008570


	//   ....[44]....
        /*01c0*/ 	.word	0x00008580


	//   ....[45]....
        /*01c4*/ 	.word	0x00008660


	//   ....[46]....
        /*01c8*/ 	.word	0x000087c0


	//   ....[47]....
        /*01cc*/ 	.word	0x000087f0


	//   ....[48]....
        /*01d0*/ 	.word	0x00008920


	//   ....[49]....
        /*01d4*/ 	.word	0x00008950


	//   ....[50]....
        /*01d8*/ 	.word	0x00008a80


	//   ....[51]....
        /*01dc*/ 	.word	0x00008aa0


	//----- nvinfo : EIATTR_EXIT_INSTR_OFFSETS
	.align		4
.L_252:
        /*01e0*/ 	.byte	0x04, 0x1c
        /*01e2*/ 	.short	(.L_254 - .L_253)


	//   ....[0]....
.L_253:
        /*01e4*/ 	.word	0x00000030


	//   ....[1]....
        /*01e8*/ 	.word	0x00008ab0


	//   ....[2]....
        /*01ec*/ 	.word	0x00008b60


	//   ....[3]....
        /*01f0*/ 	.word	0x00008bc0


	//----- nvinfo : EIATTR_CTAIDZ_USED
	.align		4
.L_254:
        /*01f4*/ 	.byte	0x01, 0x04
	.zero		2


	//----- nvinfo : EIATTR_MAX_THREADS
	.align		4
        /*01f8*/ 	.byte	0x04, 0x05
        /*01fa*/ 	.short	(.L_256 - .L_255)
.L_255:
        /*01fc*/ 	.word	0x00000100
        /*0200*/ 	.word	0x00000001
        /*0204*/ 	.word	0x00000001


	//----- nvinfo : EIATTR_CRS_STACK_SIZE
	.align		4
.L_256:
        /*0208*/ 	.byte	0x04, 0x1e
        /*020a*/ 	.short	(.L_258 - .L_257)
.L_257:
        /*020c*/ 	.word	0x00000000
.L_258:


//--------------------- .nv.info._ZN7cutlass13device_kernelIN5flash19enable_sm80_to_sm89INS1_16FlashAttnFwdSm80INS1_25CollectiveMainloopFwdSm80ILi8ELi1ELb0EN4cute5tupleIJNS5_1CILi128EEENS7_ILi64EEENS7_ILi192EEEEEELi192ENS_6half_tEfNS_4arch4Sm80ELb0ELb0ELb1ELb1ELb1ELb0ELb1ELb0EEENS1_21CollectiveEpilogueFwdINS6_IJS8_SA_S9_EEENS6_IJNS7_ILi1EEESI_SI_EEESC_SE_Li256ELb1ELb1ELb0ELb0EEENS1_19SingleTileSchedulerILb1ELb0ELb1ELi128EEEEEEEEEvNT_6ParamsE --------------------------
	.section	.nv.info._ZN7cutlass13device_kernelIN5flash19enable_sm80_to_sm89INS1_16FlashAttnFwdSm80INS1_25CollectiveMainloopFwdSm80ILi8ELi1ELb0EN4cute5tupleIJNS5_1CILi128EEENS7_ILi64EEENS7_ILi192EEEEEELi192ENS_6half_tEfNS_4arch4Sm80ELb0ELb0ELb1ELb1ELb1ELb0ELb1ELb0EEENS1_21CollectiveEpilogueFwdINS6_IJS8_SA_S9_EEENS6_IJNS7_ILi1EEESI_SI_EEESC_SE_Li256ELb1ELb1ELb0ELb0EEENS1_19SingleTileSchedulerILb1ELb0ELb1ELi128EEEEEEEEEvNT_6ParamsE,"",@"SHT_CUDA_INFO"
	.sectionflags	@""
	.align	4


	//----- nvinfo : EIATTR_CUDA_API_VERSION
	.align		4
        /*0000*/ 	.byte	0x04, 0x37
        /*0002*/ 	.short	(.L_260 - .L_259)
.L_259:
        /*0004*/ 	.word	0x00000082


	//----- nvinfo : EIATTR_SW2861232_WAR
	.align		4
.L_260:
        /*0008*/ 	.byte	0x01, 0x35
	.zero		2


	//----- nvinfo : EIATTR_PARAM_CBANK
	.align		4
        /*000c*/ 	.byte	0x04, 0x0a
        /*000e*/ 	.short	(.L_262 - .L_261)
	.align		4
.L_261:
        /*0010*/ 	.word	index@(.nv.constant0._ZN7cutlass13device_kernelIN5flash19enable_sm80_to_sm89INS1_16FlashAttnFwdSm80INS1_25CollectiveMainloopFwdSm80ILi8ELi1ELb0EN4cute5tupleIJNS5_1CILi128EEENS7_ILi64EEENS7_ILi192EEEEEELi192ENS_6half_tEfNS_4arch4Sm80ELb0ELb0ELb1ELb1ELb1ELb0ELb1ELb0EEENS1_21CollectiveEpilogueFwdINS6_IJS8_SA_S9_EEENS6_IJNS7_ILi1EEESI_SI_EEESC_SE_Li256ELb1ELb1ELb0ELb0EEENS1_19SingleTileSchedulerILb1ELb0ELb1ELi128EEEEEEEEEvNT_6ParamsE)
        /*0014*/ 	.short	0x0160
        /*0016*/ 	.short	0x0418


	//----- nvinfo : EIATTR_CBANK_PARAM_SIZE
	.align		4
.L_262:
        /*0018*/ 	.byte	0x03, 0x19
        /*001a*/ 	.short	0x0418


	//----- nvinfo : EIATTR_KPARAM_INFO
	.align		4
        /*001c*/ 	.byte	0x04, 0x17
        /*001e*/ 	.short	(.L_264 - .L_263)
.L_263:
        /*0020*/ 	.word	0x00000000
        /*0024*/ 	.short	0x0000
        /*0026*/ 	.short	0x0000
        /*0028*/ 	.byte	0x00, 0xf0, 0x61, 0x10


	//----- nvinfo : EIATTR_MAXREG_COUNT
	.align		4
.L_264:
        /*002c*/ 	.byte	0x03, 0x1b
        /*002e*/ 	.short	0x00ff


	//----- nvinfo : EIATTR_NUM_BARRIERS
	.align		4
        /*0030*/ 	.byte	0x02, 0x4c
        /*0032*/ 	.byte	0x02
	.zero		1


	//----- nvinfo : EIATTR_MERCURY_ISA_VERSION
	.align		4
        /*0034*/ 	.byte	0x03, 0x5f
        /*0036*/ 	.short	0x0000


	//----- nvinfo : EIATTR_COOP_GROUP_MASK_REGIDS
	.align		4
        /*0038*/ 	.byte	0x04, 0x29
        /*003a*/ 	.short	(.L_266 - .L_265)


	//   ....[0]....
.L_265:
        /*003c*/ 	.word	0xffffffff


	//   ....[1]....
        /*0040*/ 	.word	0xffffffff


	//   ....[2]....
        /*0044*/ 	.word	0xffffffff


	//   ....[3]....
        /*0048*/ 	.word	0xffffffff


	//   ....[4]....
        /*004c*/ 	.word	0xffffffff


	//   ....[5]....
        /*0050*/ 	.word	0xffffffff


	//   ....[6]....
        /*0054*/ 	.word	0xffffffff


	//   ....[7]....
        /*0058*/ 	.word	0xffffffff


	//   ....[8]....
        /*005c*/ 	.word	0xffffffff


	//   ....[9]....
        /*0060*/ 	.word	0xffffffff


	//   ....[10]....
        /*0064*/ 	.word	0xffffffff


	//   ....[11]....
        /*0068*/ 	.word	0xffffffff


	//   ....[12]....
        /*006c*/ 	.word	0xffffffff


	//   ....[13]....
        /*0070*/ 	.word	0xffffffff


	//   ....[14]....
        /*0074*/ 	.word	0xffffffff


	//   ....[15]....
        /*0078*/ 	.word	0xffffffff


	//   ....[16]....
        /*007c*/ 	.word	0xffffffff


	//   ....[17]....
        /*0080*/ 	.word	0xffffffff


	//   ....[18]....
        /*0084*/ 	.word	0xffffffff


	//   ....[19]....
        /*0088*/ 	.word	0xffffffff


	//   ....[20]....
        /*008c*/ 	.word	0xffffffff


	//   ....[21]....
        /*0090*/ 	.word	0xffffffff


	//   ....[22]....
        /*0094*/ 	.word	0xffffffff


	//   ....[23]....
        /*0098*/ 	.word	0xffffffff


	//   ....[24]....
        /*009c*/ 	.word	0xffffffff


	//   ....[25]....
        /*00a0*/ 	.word	0xffffffff


	//   ....[26]....
        /*00a4*/ 	.word	0xffffffff


	//   ....[27]....
        /*00a8*/ 	.word	0xffffffff


	//   ....[28]....
        /*00ac*/ 	.word	0xffffffff


	//   ....[29]....
        /*00b0*/ 	.word	0xffffffff


	//   ....[30]....
        /*00b4*/ 	.word	0xffffffff


	//   ....[31]....
        /*00b8*/ 	.word	0xffffffff


	//   ....[32]....
        /*00bc*/ 	.word	0xffffffff


	//   ....[33]....
        /*00c0*/ 	.word	0xffffffff


	//   ....[34]....
        /*00c4*/ 	.word	0xffffffff


	//   ....[35]....
        /*00c8*/ 	.word	0xffffffff


	//   ....[36]....
        /*00cc*/ 	.word	0xffffffff


	//   ....[37]....
        /*00d0*/ 	.word	0xffffffff


	//   ....[38]....
        /*00d4*/ 	.word	0xffffffff


	//   ....[39]....
        /*00d8*/ 	.word	0xffffffff


	//   ....[40]....
        /*00dc*/ 	.word	0xffffffff


	//   ....[41]....
        /*00e0*/ 	.word	0xffffffff


	//   ....[42]....
        /*00e4*/ 	.word	0xffffffff


	//   ....[43]....
        /*00e8*/ 	.word	0xffffffff


	//   ....[44]....
        /*00ec*/ 	.word	0xffffffff


	//   ....[45]....
        /*00f0*/ 	.word	0xffffffff


	//   ....[46]....
        /*00f4*/ 	.word	0xffffffff


	//   ....[47]....
        /*00f8*/ 	.word	0xffffffff


	//   ....[48]....
        /*00fc*/ 	.word	0xffffffff


	//   ....[49]....
        /*0100*/ 	.word	0xffffffff


	//   ....[50]....
        /*0104*/ 	.word	0xffffffff


	//   ....[51]....
        /*0108*/ 	.word	0xffffffff


	//   ....[52]....
        /*010c*/ 	.word	0xffffffff


	//   ....[53]....
        /*0110*/ 	.word	0xffffffff


	//   ....[54]....
        /*0114*/ 	.word	0xffffffff


	//   ....[55]....
        /*0118*/ 	.word	0xffffffff


	//   ....[56]....
        /*011c*/ 	.word	0xffffffff


	//   ....[57]....
        /*0120*/ 	.word	0xffffffff


	//   ....[58]....
        /*0124*/ 	.word	0xffffffff


	//   ....[59]....
        /*0128*/ 	.word	0xffffffff


	//   ....[60]....
        /*012c*/ 	.word	0xffffffff


	//----- nvinfo : EIATTR_COOP_GROUP_INSTR_OFFSETS
	.align		4
.L_266:
        /*0130*/ 	.byte	0x04, 0x28
        /*0132*/ 	.short	(.L_268 - .L_267)


	//   ....[0]....
.L_267:
        /*0134*/ 	.word	0x00000090


	//   ....[1]....
        /*0138*/ 	.word	0x00001080


	//   ....[2]....
        /*013c*/ 	.word	0x000010b0


	//   ....[3]....
        /*0140*/ 	.word	0x00001290


	//   ....[4]....
        /*0144*/ 	.word	0x000012c0


	//   ....[5]....
        /*0148*/ 	.word	0x000013e0


	//   ....[6]....
        /*014c*/ 	.word	0x00001410


	//   ....[7]....
        /*0150*/ 	.word	0x00001520


	//   ....[8]....
        /*0154*/ 	.word	0x00001560


	//   ....[9]....
        /*0158*/ 	.word	0x00001c80


	//   ....[10]....
        /*015c*/ 	.word	0x00001cb0


	//   ....[11]....
        /*0160*/ 	.word	0x00001ce0


	//   ....[12]....
        /*0164*/ 	.word	0x00001d10


	//   ....[13]....
        /*0168*/ 	.word	0x00001d40


	//   ....[14]....
        /*016c*/ 	.word	0x00001d70


	//   ....[15]....
        /*0170*/ 	.word	0x00001da0


	//   ....[16]....
        /*0174*/ 	.word	0x00001dd0


	//   ....[17]....
        /*0178*/ 	.word	0x00003210


	//   ....[18]....
        /*017c*/ 	.word	0x00003240


	//   ....[19]....
        /*0180*/ 	.word	0x00003260


	//   ....[20]....
        /*0184*/ 	.word	0x00003270


	//   ....[21]....
        /*0188*/ 	.word	0x00003a30


	//   ....[22]....
        /*018c*/ 	.word	0x00003a50


	//   ....[23]....
        /*0190*/ 	.word	0x00003a70


	//   ....[24]....
        /*0194*/ 	.word	0x00003a90


	//   ....[25]....
        /*0198*/ 	.word	0x00004c90


	//   ....[26]....
        /*019c*/ 	.word	0x00004ca0


	//   ....[27]....
        /*01a0*/ 	.word	0x00004cb0


	//   ....[28]....
        /*01a4*/ 	.word	0x00004cc0


	//   ....[29]....
        /*01a8*/ 	.word	0x00004f90


	//   ....[30]....
        /*01ac*/ 	.word	0x00004fb0


	//   ....[31]....
        /*01b0*/ 	.word	0x00004ff0


	//   ....[32]....
        /*01b4*/ 	.word	0x00005030


	//   ....[33]....
        /*01b8*/ 	.word	0x00006120


	//   ....[34]....
        /*01bc*/ 	.word	0x00006130


	//   ....[35]....
        /*01c0*/ 	.word	0x00006190


	//   ....[36]....
        /*01c4*/ 	.word	0x000061a0


	//   ....[37]....
        /*01c8*/ 	.word	0x00007800


	//   ....[38]....
        /*01cc*/ 	.word	0x00007830


	//   ....[39]....
        /*01d0*/ 	.word	0x00007880


	//   ....[40]....
        /*01d4*/ 	.word	0x00007890


	//   ....[41]....
        /*01d8*/ 	.word	0x00008ef0


	//   ....[42]....
        /*01dc*/ 	.word	0x00008f30


	//   ....[43]....
        /*01e0*/ 	.word	0x00008f70


	//   ....[44]....
        /*01e4*/ 	.word	0x00008fb0


	//   ....[45]....
        /*01e8*/ 	.word	0x000091b0


	//   ....[46]....
        /*01ec*/ 	.word	0x000091c0


	//   ....[47]....
        /*01f0*/ 	.word	0x00009340


	//   ....[48]....
        /*01f4*/ 	.word	0x00009370


	//   ....[49]....
        /*01f8*/ 	.word	0x000094c0


	//   ....[50]....
        /*01fc*/ 	.word	0x000094f0


	//   ....[51]....
        /*0200*/ 	.word	0x00009640


	//   ....[52]....
        /*0204*/ 	.word	0x00009660


	//   ....[53]....
        /*0208*/ 	.word	0x00009f80


	//   ....[54]....
        /*020c*/ 	.word	0x00009fb0


	//   ....[55]....
        /*0210*/ 	.word	0x0000a0e0


	//   ....[56]....
        /*0214*/ 	.word	0x0000a110


	//   ....[57]....
        /*0218*/ 	.word	0x0000a240


	//   ....[58]....
        /*021c*/ 	.word	0x0000a270


	//   ....[59]....
        /*0220*/ 	.word	0x0000a3a0


	//   ....[60]....
        /*0224*/ 	.word	0x0000a3c0


	//----- nvinfo : EIATTR_EXIT_INSTR_OFFSETS
	.align		4
.L_268:
        /*0228*/ 	.byte	0x04, 0x1c
        /*022a*/ 	.short	(.L_270 - .L_269)


	//   ....[0]....
.L_269:
        /*022c*/ 	.word	0x00000440


	//   ....[1]....
        /*0230*/ 	.word	0x00009670


	//   ....[2]....
        /*0234*/ 	.word	0x00009740


	//   ....[3]....
        /*0238*/ 	.word	0x000097a0


	//   ....[4]....
        /*023c*/ 	.word	0x0000a3d0


	//   ....[5]....
        /*0240*/ 	.word	0x0000a480


	//   ....[6]....
        /*0244*/ 	.word	0x0000a4e0


	//----- nvinfo : EIATTR_CTAIDZ_USED
	.align		4
.L_270:
        /*0248*/ 	.byte	0x01, 0x04
	.zero		2


	//----- nvinfo : EIATTR_MAX_THREADS
	.align		4
        /*024c*/ 	.byte	0x04, 0x05
        /*024e*/ 	.short	(.L_272 - .L_271)
.L_271:
        /*0250*/ 	.word	0x00000100
        /*0254*/ 	.word	0x00000001
        /*0258*/ 	.word	0x00000001


	//----- nvinfo : EIATTR_CRS_STACK_SIZE
	.align		4
.L_272:
        /*025c*/ 	.byte	0x04, 0x1e
        /*025e*/ 	.short	(.L_274 - .L_273)
.L_273:
        /*0260*/ 	.word	0x00000000
.L_274:


//--------------------- .nv.info._ZN7cutlass13device_kernelIN5flash19enable_sm80_to_sm89INS1_16FlashAttnFwdSm80INS1_25CollectiveMainloopFwdSm80ILi8ELi1ELb0EN4cute5tupleIJNS5_1CILi128EEENS7_ILi64EEENS7_ILi192EEEEEELi192ENS_6half_tEfNS_4arch4Sm80ELb0ELb0ELb1ELb1ELb1ELb1ELb1ELb0EEENS1_21CollectiveEpilogueFwdINS6_IJS8_SA_S9_EEENS6_IJNS7_ILi1EEESI_SI_EEESC_SE_Li256ELb1ELb1ELb0ELb0EEENS1_19SingleTileSchedulerILb1ELb0ELb1ELi128EEEEEEEEEvNT_6ParamsE --------------------------
	.section	.nv.info._ZN7cutlass13device_kernelIN5flash19enable_sm80_to_sm89INS1_16FlashAttnFwdSm80INS1_25CollectiveMainloopFwdSm80ILi8ELi1ELb0EN4cute5tupleIJNS5_1CILi128EEENS7_ILi64EEENS7_ILi192EEEEEELi192ENS_6half_tEfNS_4arch4Sm80ELb0ELb0ELb1ELb1ELb1ELb1ELb1ELb0EEENS1_21CollectiveEpilogueFwdINS6_IJS8_SA_S9_EEENS6_IJNS7_ILi1EEESI_SI_EEESC_SE_Li256ELb1ELb1ELb0ELb0EEENS1_19SingleTileSchedulerILb1ELb0ELb1ELi128EEEEEEEEEvNT_6ParamsE,"",@"SHT_CUDA_INFO"
	.sectionflags	@""
	.align	4


	//----- nvinfo : EIATTR_CUDA_API_VERSION
	.align		4
        /*0000*/ 	.byte	0x04, 0x37
        /*0002*/ 	.short	(.L_276 - .L_275)
.L_275:
        /*0004*/ 	.word	0x00000082


	//----- nvinfo : EIATTR_SW2861232_WAR
	.align		4
.L_276:
        /*0008*/ 	.byte	0x01, 0x35
	.zero		2


	//----- nvinfo : EIATTR_PARAM_CBANK
	.align		4
        /*000c*/ 	.byte	0x04, 0x0a
        /*000e*/ 	.short	(.L_278 - .L_277)
	.align		4
.L_277:
        /*0010*/ 	.word	index@(.nv.constant0._ZN7cutlass13device_kernelIN5flash19enable_sm80_to_sm89INS1_16FlashAttnFwdSm80INS1_25CollectiveMainloopFwdSm80ILi8ELi1ELb0EN4cute5tupleIJNS5_1CILi128EEENS7_ILi64EEENS7_ILi192EEEEEELi192ENS_6half_tEfNS_4arch4Sm80ELb0ELb0ELb1ELb1ELb1ELb1ELb1ELb0EEENS1_21CollectiveEpilogueFwdINS6_IJS8_SA_S9_EEENS6_IJNS7_ILi1EEESI_SI_EEESC_SE_Li256ELb1ELb1ELb0ELb0EEENS1_19SingleTileSchedulerILb1ELb0ELb1ELi128EEEEEEEEEvNT_6ParamsE)
        /*0014*/ 	.short	0x0160
        /*0016*/ 	.short	0x0418


	//----- nvinfo : EIATTR_CBANK_PARAM_SIZE
	.align		4
.L_278:
        /*0018*/ 	.byte	0x03, 0x19
        /*001a*/ 	.short	0x0418


	//----- nvinfo : EIATTR_KPARAM_INFO
	.align		4
        /*001c*/ 	.byte	0x04, 0x17
        /*001e*/ 	.short	(.L_280 - .L_279)
.L_279:
        /*0020*/ 	.word	0x00000000
        /*0024*/ 	.short	0x0000
        /*0026*/ 	.short	0x0000
        /*0028*/ 	.byte	0x00, 0xf0, 0x61, 0x10


	//----- nvinfo : EIATTR_MAXREG_COUNT
	.align		4
.L_280:
        /*002c*/ 	.byte	0x03, 0x1b
        /*002e*/ 	.short	0x00ff


	//----- nvinfo : EIATTR_NUM_BARRIERS
	.align		4
        /*0030*/ 	.byte	0x02, 0x4c
        /*0032*/ 	.byte	0x02
	.zero		1


	//----- nvinfo : EIATTR_MERCURY_ISA_VERSION
	.align		4
        /*0034*/ 	.byte	0x03, 0x5f
        /*0036*/ 	.short	0x0000


	//----- nvinfo : EIATTR_COOP_GROUP_MASK_REGIDS
	.align		4
        /*0038*/ 	.byte	0x04, 0x29
        /*003a*/ 	.short	(.L_282 - .L_281)


	//   ....[0]....
.L_281:
        /*003c*/ 	.word	0xffffffff


	//   ....[1]....
        /*0040*/ 	.word	0xffffffff


	//   ....[2]....
        /*0044*/ 	.word	0xffffffff


	//   ....[3]....
        /*0048*/ 	.word	0xffffffff


	//   ....[4]....
        /*004c*/ 	.word	0xffffffff


	//   ....[5]....
        /*0050*/ 	.word	0xffffffff


	//   ....[6]....
        /*0054*/ 	.word	0xffffffff


	//   ....[7]....
        /*0058*/ 	.word	0xffffffff


	//   ....[8]....
        /*005c*/ 	.word	0xffffffff


	//   ....[9]....
        /*0060*/ 	.word	0xffffffff


	//   ....[10]....
        /*0064*/ 	.word	0xffffffff


	//   ....[11]....
        /*0068*/ 	.word	0xffffffff


	//   ....[12]....
        /*006c*/ 	.word	0xffffffff


	//   ....[13]....
        /*0070*/ 	.word	0xffffffff


	//   ....[14]....
        /*0074*/ 	.word	0xffffffff


	//   ....[15]....
        /*0078*/ 	.word	0xffffffff


	//   ....[16]....
        /*007c*/ 	.word	0xffffffff


	//   ....[17]....
        /*0080*/ 	.word	0xffffffff


	//   ....[18]....
        /*0084*/ 	.word	0xffffffff


	//   ....[19]....
        /*0088*/ 	.word	0xffffffff


	//   ....[20]....
        /*008c*/ 	.word	0xffffffff


	//   ....[21]....
        /*0090*/ 	.word	0xffffffff


	//   ....[22]....
        /*0094*/ 	.word	0xffffffff


	//   ....[23]....
        /*0098*/ 	.word	0xffffffff


	//   ....[24]....
        /*009c*/ 	.word	0xffffffff


	//   ....[25]....
        /*00a0*/ 	.word	0xffffffff


	//   ....[26]....
        /*00a4*/ 	.word	0xffffffff


	//   ....[27]....
        /*00a8*/ 	.word	0xffffffff


	//   ....[28]....
        /*00ac*/ 	.word	0xffffffff


	//   ....[29]....
        /*00b0*/ 	.word	0xffffffff


	//   ....[30]....
        /*00b4*/ 	.word	0xffffffff


	//   ....[31]....
        /*00b8*/ 	.word	0xffffffff


	//   ....[32]....
        /*00bc*/ 	.word	0xffffffff


	//   ....[33]....
        /*00c0*/ 	.word	0xffffffff


	//   ....[34]....
        /*00c4*/ 	.word	0xffffffff


	//   ....[35]....
        /*00c8*/ 	.word	0xffffffff


	//   ....[36]....
        /*00cc*/ 	.word	0xffffffff


	//   ....[37]....
        /*00d0*/ 	.word	0xffffffff


	//   ....[38]....
        /*00d4*/ 	.word	0xffffffff


	//   ....[39]....
        /*00d8*/ 	.word	0xffffffff


	//   ....[40]....
        /*00dc*/ 	.word	0xffffffff


	//   ....[41]....
        /*00e0*/ 	.word	0xffffffff


	//   ....[42]....
        /*00e4*/ 	.word	0xffffffff


	//   ....[43]....
        /*00e8*/ 	.word	0xffffffff


	//   ....[44]....
        /*00ec*/ 	.word	0xffffffff


	//   ....[45]....
        /*00f0*/ 	.word	0xffffffff


	//   ....[46]....
        /*00f4*/ 	.word	0xffffffff


	//   ....[47]....
        /*00f8*/ 	.word	0xffffffff


	//   ....[48]....
        /*00fc*/ 	.word	0xffffffff


	//   ....[49]....
        /*0100*/ 	.word	0xffffffff


	//   ....[50]....
        /*0104*/ 	.word	0xffffffff


	//   ....[51]....
        /*0108*/ 	.word	0xffffffff


	//   ....[52]....
        /*010c*/ 	.word	0xffffffff


	//   ....[53]....
        /*0110*/ 	.word	0xffffffff


	//   ....[54]....
        /*0114*/ 	.word	0xffffffff


	//   ....[55]....
        /*0118*/ 	.word	0xffffffff


	//   ....[56]....
        /*011c*/ 	.word	0xffffffff


	//   ....[57]....
        /*0120*/ 	.word	0xffffffff


	//   ....[58]....
        /*0124*/ 	.word	0xffffffff


	//   ....[59]....
        /*0128*/ 	.word	0xffffffff


	//   ....[60]....
        /*012c*/ 	.word	0xffffffff


	//   ....[61]....
        /*0130*/ 	.word	0xffffffff


	//   ....[62]....
        /*0134*/ 	.word	0xffffffff


	//   ....[63]....
        /*0138*/ 	.word	0xffffffff


	//   ....[64]....
        /*013c*/ 	.word	0xffffffff


	//   ....[65]....
        /*0140*/ 	.word	0xffffffff


	//   ....[66]....
        /*0144*/ 	.word	0xffffffff


	//   ....[67]....
        /*0148*/ 	.word	0xffffffff


	//   ....[68]....
        /*014c*/ 	.word	0xffffffff


	//----- nvinfo : EIATTR_COOP_GROUP_INSTR_OFFSETS
	.align		4
.L_282:
        /*0150*/ 	.byte	0x04, 0x28
        /*0152*/ 	.short	(.L_284 - .L_283)


	//   ....[0]....
.L_283:
        /*0154*/ 	.word	0x00000080


	//   ....[1]....
        /*0158*/ 	.word	0x00001ec0


	//   ....[2]....
        /*015c*/ 	.word	0x00001ed0


	//   ....[3]....
        /*0160*/ 	.word	0x00003a00


	//   ....[4]....
        /*0164*/ 	.word	0x00003a10


	//   ....[5]....
        /*0168*/ 	.word	0x00005390


	//   ....[6]....
        /*016c*/ 	.word	0x000053b0


	//   ....[7]....
        /*0170*/ 	.word	0x000058a0


	//   ....[8]....
        /*0174*/ 	.word	0x00005900


	//   ....[9]....
        /*0178*/ 	.word	0x00006450


	//   ....[10]....
        /*017c*/ 	.word	0x00006510


	//   ....[11]....
        /*0180*/ 	.word	0x00006680


	//   ....[12]....
        /*0184*/ 	.word	0x000066b0


	//   ....[13]....
        /*0188*/ 	.word	0x000067d0


	//   ....[14]....
        /*018c*/ 	.word	0x00006800


	//   ....[15]....
        /*0190*/ 	.word	0x00006930


	//   ....[16]....
        /*0194*/ 	.word	0x00006970


	//   ....[17]....
        /*0198*/ 	.word	0x00006db0


	//   ....[18]....
        /*019c*/ 	.word	0x00006dd0


	//   ....[19]....
        /*01a0*/ 	.word	0x00006de0


	//   ....[20]....
        /*01a4*/ 	.word	0x00006df0


	//   ....[21]....
        /*01a8*/ 	.word	0x0000ce10


	//   ....[22]....
        /*01ac*/ 	.word	0x0000ce60


	//   ....[23]....
        /*01b0*/ 	.word	0x0000ce90


	//   ....[24]....
        /*01b4*/ 	.word	0x0000cec0


	//   ....[25]....
        /*01b8*/ 	.word	0x0000e3c0


	//   ....[26]....
        /*01bc*/ 	.word	0x0000e3e0


	//   ....[27]....
        /*01c0*/ 	.word	0x0000e3f0


	//   ....[28]....
        /*01c4*/ 	.word	0x0000e400


	//   ....[29]....
        /*01c8*/ 	.word	0x0000eb90


	//   ....[30]....
        /*01cc*/ 	.word	0x0000ebe0


	//   ....[31]....
        /*01d0*/ 	.word	0x0000ec00


	//   ....[32]....
        /*01d4*/ 	.word	0x0000ec20


	//   ....[33]....
        /*01d8*/ 	.word	0x0000fe90


	//   ....[34]....
        /*01dc*/ 	.word	0x0000fea0


	//   ....[35]....
        /*01e0*/ 	.word	0x0000feb0


	//   ....[36]....
        /*01e4*/ 	.word	0x0000fec0


	//   ....[37]....
        /*01e8*/ 	.word	0x00010100


	//   ....[38]....
        /*01ec*/ 	.word	0x00010110


	//   ....[39]....
        /*01f0*/ 	.word	0x00010260


	//   ....[40]....
        /*01f4*/ 	.word	0x00010280


	//   ....[41]....
        /*01f8*/ 	.word	0x00011330


	//   ....[42]....
        /*01fc*/ 	.word	0x00011340


	//   ....[43]....
        /*0200*/ 	.word	0x00011390


	//   ....[44]....
        /*0204*/ 	.word	0x000113a0


	//   ....[45]....
        /*0208*/ 	.word	0x00012a00


	//   ....[46]....
        /*020c*/ 	.word	0x00012a30


	//   ....[47]....
        /*0210*/ 	.word	0x00012a80


	//   ....[48]....
        /*0214*/ 	.word	0x00012a90


	//   ....[49]....
        /*0218*/ 	.word	0x00013fd0


	//   ....[50]....
        /*021c*/ 	.word	0x00014010


	//   ....[51]....
        /*0220*/ 	.word	0x00014050


	//   ....[52]....
        /*0224*/ 	.word	0x00014080


	//   ....[53]....
        /*0228*/ 	.word	0x00014260


	//   ....[54]....
        /*022c*/ 	.word	0x00014270


	//   ....[55]....
        /*0230*/ 	.word	0x000143f0


	//   ....[56]....
        /*0234*/ 	.word	0x00014420


	//   ....[57]....
        /*0238*/ 	.word	0x00014570


	//   ....[58]....
        /*023c*/ 	.word	0x000145a0


	//   ....[59]....
        /*0240*/ 	.word	0x000146f0


	//   ....[60]....
        /*0244*/ 	.word	0x00014710


	//   ....[61]....
        /*0248*/ 	.word	0x00014ee0


	//   ....[62]....
        /*024c*/ 	.word	0x00014f00


	//   ....[63]....
        /*0250*/ 	.word	0x00015030


	//   ....[64]....
        /*0254*/ 	.word	0x00015060


	//   ....[65]....
        /*0258*/ 	.word	0x00015190


	//   ....[66]....
        /*025c*/ 	.word	0x000151c0


	//   ....[67]....
        /*0260*/ 	.word	0x000152f0


	//   ....[68]....
        /*0264*/ 	.word	0x00015310


	//----- nvinfo : EIATTR_EXIT_INSTR_OFFSETS
	.align		4
.L_284:
        /*0268*/ 	.byte	0x04, 0x1c
        /*026a*/ 	.short	(.L_286 - .L_285)


	//   ....[0]....
.L_285:
        /*026c*/ 	.word	0x00000310


	//   ....[1]....
        /*0270*/ 	.word	0x00014720


	//   ....[2]....
        /*0274*/ 	.word	0x000147f0


	//   ....[3]....
        /*0278*/ 	.word	0x00014850


	//   ....[4]....
        /*027c*/ 	.word	0x00015320


	//   ....[5]....
        /*0280*/ 	.word	0x000153d0


	//   ....[6]....
        /*0284*/ 	.word	0x00015430


	//----- nvinfo : EIATTR_CTAIDZ_USED
	.align		4
.L_286:
        /*0288*/ 	.byte	0x01, 0x04
	.zero		2


	//----- nvinfo : EIATTR_MAX_THREADS
	.align		4
        /*028c*/ 	.byte	0x04, 0x05
        /*028e*/ 	.short	(.L_288 - .L_287)
.L_287:
        /*0290*/ 	.word	0x00000100
        /*0294*/ 	.word	0x00000001
        /*0298*/ 	.word	0x00000001


	//----- nvinfo : EIATTR_CRS_STACK_SIZE
	.align		4
.L_288:
        /*029c*/ 	.byte	0x04, 0x1e
        /*029e*/ 	.short	(.L_290 - .L_289)
.L_289:
        /*02a0*/ 	.word	0x00000000
.L_290:


//--------------------- .nv.info._ZN7cutlass13device_kernelIN5flash19enable_sm80_to_sm89INS1_16FlashAttnFwdSm80INS1_25CollectiveMainloopFwdSm80ILi8ELi1ELb0EN4cute5tupleIJNS5_1CILi128EEENS7_ILi64EEENS7_ILi192EEEEEELi192ENS_6half_tEfNS_4arch4Sm80ELb0ELb1ELb1ELb0ELb1ELb0ELb1ELb0EEENS1_21CollectiveEpilogueFwdINS6_IJS8_SA_S9_EEENS6_IJNS7_ILi1EEESI_SI_EEESC_SE_Li256ELb0ELb1ELb0ELb0EEENS1_19SingleTileSchedulerILb0ELb0ELb1ELi128EEEEEEEEEvNT_6ParamsE --------------------------
	.section	.nv.info._ZN7cutlass13device_kernelIN5flash19enable_sm80_to_sm89INS1_16FlashAttnFwdSm80INS1_25CollectiveMainloopFwdSm80ILi8ELi1ELb0EN4cute5tupleIJNS5_1CILi128EEENS7_ILi64EEENS7_ILi192EEEEEELi192ENS_6half_tEfNS_4arch4Sm80ELb0ELb1ELb1ELb0ELb1ELb0ELb1ELb0EEENS1_21CollectiveEpilogueFwdINS6_IJS8_SA_S9_EEENS6_IJNS7_ILi1EEESI_SI_EEESC_SE_Li256ELb0ELb1ELb0ELb0EEENS1_19SingleTileSchedulerILb0ELb0ELb1ELi128EEEEEEEEEvNT_6ParamsE,"",@"SHT_CUDA_INFO"
	.sectionflags	@""
	.align	4


	//----- nvinfo : EIATTR_CUDA_API_VERSION
	.align		4
        /*0000*/ 	.byte	0x04, 0x37
        /*0002*/ 	.short	(.L_292 - .L_291)
.L_291:
        /*0004*/ 	.word	0x00000082


	//----- nvinfo : EIATTR_SW2861232_WAR
	.align		4
.L_292:
        /*0008*/ 	.byte	0x01, 0x35
	.zero		2


	//----- nvinfo : EIATTR_PARAM_CBANK
	.align		4
        /*000c*/ 	.byte	0x04, 0x0a
        /*000e*/ 	.short	(.L_294 - .L_293)
	.align		4
.L_293:
        /*0010*/ 	.word	index@(.nv.constant0._ZN7cutlass13device_kernelIN5flash19enable_sm80_to_sm89INS1_16FlashAttnFwdSm80INS1_25CollectiveMainloopFwdSm80ILi8ELi1ELb0EN4cute5tupleIJNS5_1CILi128EEENS7_ILi64EEENS7_ILi192EEEEEELi192ENS_6half_tEfNS_4arch4Sm80ELb0ELb1ELb1ELb0ELb1ELb0ELb1ELb0EEENS1_21CollectiveEpilogueFwdINS6_IJS8_SA_S9_EEENS6_IJNS7_ILi1EEESI_SI_EEESC_SE_Li256ELb0ELb1ELb0ELb0EEENS1_19SingleTileSchedulerILb0ELb0ELb1ELi128EEEEEEEEEvNT_6ParamsE)
        /*0014*/ 	.short	0x0160
        /*0016*/ 	.short	0x0418


	//----- nvinfo : EIATTR_CBANK_PARAM_SIZE
	.align		4
.L_294:
        /*0018*/ 	.byte	0x03, 0x19
        /*001a*/ 	.short	0x0418


	//----- nvinfo : EIATTR_KPARAM_INFO
	.align		4
        /*001c*/ 	.byte	0x04, 0x17
        /*001e*/ 	.short	(.L_296 - .L_295)
.L_295:
        /*0020*/ 	.word	0x00000000
        /*0024*/ 	.short	0x0000
        /*0026*/ 	.short	0x0000
        /*0028*/ 	.byte	0x00, 0xf0, 0x61, 0x10


	//----- nvinfo : EIATTR_MAXREG_COUNT
	.align		4
.L_296:
        /*002c*/ 	.byte	0x03, 0x1b
        /*002e*/ 	.short	0x00ff


	//----- nvinfo : EIATTR_NUM_BARRIERS
	.align		4
        /*0030*/ 	.byte	0x02, 0x4c
        /*0032*/ 	.byte	0x02
	.zero		1


	//----- nvinfo : EIATTR_MERCURY_ISA_VERSION
	.align		4
        /*0034*/ 	.byte	0x03, 0x5f
        /*0036*/ 	.short	0x0000


	//----- nvinfo : EIATTR_COOP_GROUP_MASK_REGIDS
	.align		4
        /*0038*/ 	.byte	0x04, 0x29
        /*003a*/ 	.short	(.L_298 - .L_297)


	//   ....[0]....
.L_297:
        /*003c*/ 	.word	0xffffffff


	//   ....[1]....
        /*0040*/ 	.word	0xffffffff


	//   ....[2]....
        /*0044*/ 	.word	0xffffffff


	//   ....[3]....
        /*0048*/ 	.word	0xffffffff


	//   ....[4]....
        /*004c*/ 	.word	0xffffffff


	//   ....[5]....
        /*0050*/ 	.word	0xffffffff


	//   ....[6]....
        /*0054*/ 	.word	0xffffffff


	//   ....[7]....
        /*0058*/ 	.word	0xffffffff


	//   ....[8]....
        /*005c*/ 	.word	0xffffffff


	//   ....[9]....
        /*0060*/ 	.word	0xffffffff


	//   ....[10]....
        /*0064*/ 	.word	0xffffffff


	//   ....[11]....
        /*0068*/ 	.word	0xffffffff


	//   ....[12]....
        /*006c*/ 	.word	0xffffffff


	//   ....[13]....
        /*0070*/ 	.word	0xffffffff


	//   ....[14]....
        /*0074*/ 	.word	0xffffffff


	//   ....[15]....
        /*0078*/ 	.word	0xffffffff


	//   ....[16]....
        /*007c*/ 	.word	0xffffffff


	//   ....[17]....
        /*0080*/ 	.word	0xffffffff


	//   ....[18]....
        /*0084*/ 	.word	0xffffffff


	//   ....[19]....
        /*0088*/ 	.word	0xffffffff


	//   ....[20]....
        /*008c*/ 	.word	0xffffffff


	//   ....[21]....
        /*0090*/ 	.word	0xffffffff


	//   ....[22]....
        /*0094*/ 	.word	0xffffffff


	//   ....[23]....
        /*0098*/ 	.word	0xffffffff


	//   ....[24]....
        /*009c*/ 	.word	0xffffffff


	//   ....[25]....
        /*00a0*/ 	.word	0xffffffff


	//   ....[26]....
        /*00a4*/ 	.word	0xffffffff


	//   ....[27]....
        /*00a8*/ 	.word	0xffffffff


	//   ....[28]....
        /*00ac*/ 	.word	0xffffffff


	//   ....[29]....
        /*00b0*/ 	.word	0xffffffff


	//   ....[30]....
        /*00b4*/ 	.word	0xffffffff


	//   ....[31]....
        /*00b8*/ 	.word	0xffffffff


	//   ....[32]....
        /*00bc*/ 	.word	0xffffffff


	//   ....[33]....
        /*00c0*/ 	.word	0xffffffff


	//   ....[34]....
        /*00c4*/ 	.word	0xffffffff


	//   ....[35]....
        /*00c8*/ 	.word	0xffffffff


	//   ....[36]....
        /*00cc*/ 	.word	0xffffffff


	//   ....[37]....
        /*00d0*/ 	.word	0xffffffff


	//   ....[38]....
        /*00d4*/ 	.word	0xffffffff


	//   ....[39]....
        /*00d8*/ 	.word	0xffffffff


	//   ....[40]....
        /*00dc*/ 	.word	0xffffffff


	//   ....[41]....
        /*00e0*/ 	.word	0xffffffff


	//   ....[42]....
        /*00e4*/ 	.word	0xffffffff


	//   ....[43]....
        /*00e8*/ 	.word	0xffffffff


	//   ....[44]....
        /*00ec*/ 	.word	0xffffffff


	//   ....[45]....
        /*00f0*/ 	.word	0xffffffff


	//   ....[46]....
        /*00f4*/ 	.word	0xffffffff


	//   ....[47]....
        /*00f8*/ 	.word	0xffffffff


	//   ....[48]....
        /*00fc*/ 	.word	0xffffffff


	//   ....[49]....
        /*0100*/ 	.word	0xffffffff


	//   ....[50]....
        /*0104*/ 	.word	0xffffffff


	//   ....[51]....
        /*0108*/ 	.word	0xffffffff


	//   ....[52]....
        /*010c*/ 	.word	0xffffffff


	//   ....[53]....
        /*0110*/ 	.word	0xffffffff


	//   ....[54]....
        /*0114*/ 	.word	0xffffffff


	//   ....[55]....
        /*0118*/ 	.word	0xffffffff


	//   ....[56]....
        /*011c*/ 	.word	0xffffffff


	//   ....[57]....
        /*0120*/ 	.word	0xffffffff


	//   ....[58]....
        /*0124*/ 	.word	0xffffffff


	//   ....[59]....
        /*0128*/ 	.word	0xffffffff


	//   ....[60]....
        /*012c*/ 	.word	0xffffffff


	//   ....[61]....
        /*0130*/ 	.word	0xffffffff


	//   ....[62]....
        /*0134*/ 	.word	0xffffffff


	//   ....[63]....
        /*0138*/ 	.word	0xffffffff


	//   ....[64]....
        /*013c*/ 	.word	0xffffffff


	//   ....[65]....
        /*0140*/ 	.word	0xffffffff


	//   ....[66]....
        /*0144*/ 	.word	0xffffffff


	//   ....[67]....
        /*0148*/ 	.word	0xffffffff


	//   ....[68]....
        /*014c*/ 	.word	0xffffffff


	//   ....[69]....
        /*0150*/ 	.word	0xffffffff


	//   ....[70]....
        /*0154*/ 	.word	0xffffffff


	//   ....[71]....
        /*0158*/ 	.word	0xffffffff


	//   ....[72]....
        /*015c*/ 	.word	0xffffffff


	//   ....[73]....
        /*0160*/ 	.word	0xffffffff


	//   ....[74]....
        /*0164*/ 	.word	0xffffffff


	//   ....[75]....
        /*0168*/ 	.word	0xffffffff


	//   ....[76]....
        /*016c*/ 	.word	0xffffffff


	//   ....[77]....
        /*0170*/ 	.word	0xffffffff


	//   ....[78]....
        /*0174*/ 	.word	0xffffffff


	//   ....[79]....
        /*0178*/ 	.word	0xffffffff


	//   ....[80]....
        /*017c*/ 	.word	0xffffffff


	//   ....[81]....
        /*0180*/ 	.word	0xffffffff


	//   ....[82]....
        /*0184*/ 	.word	0xffffffff


	//   ....[83]....
        /*0188*/ 	.word	0xffffffff


	//   ....[84]....
        /*018c*/ 	.word	0xffffffff


	//   ....[85]....
        /*0190*/ 	.word	0xffffffff


	//   ....[86]....
        /*0194*/ 	.word	0xffffffff


	//   ....[87]....
        /*0198*/ 	.word	0xffffffff


	//   ....[88]....
        /*019c*/ 	.word	0xffffffff


	//   ....[89]....
        /*01a0*/ 	.word	0xffffffff


	//----- nvinfo : EIATTR_COOP_GROUP_INSTR_OFFSETS
	.align		4
.L_298:
        /*01a4*/ 	.byte	0x04, 0x28
        /*01a6*/ 	.short	(.L_300 - .L_299)


	//   ....[0]....
.L_299:
        /*01a8*/ 	.word	0x00000e70


	//   ....[1]....
        /*01ac*/ 	.word	0x00000eb0


	//   ....[2]....
        /*01b0*/ 	.word	0x00000ef0


	//   ....[3]....
        /*01b4*/ 	.word	0x00000f20


	//   ....[4]....
        /*01b8*/ 	.word	0x00000f90


	//   ....[5]....
        /*01bc*/ 	.word	0x00001070


	//   ....[6]....
        /*01c0*/ 	.word	0x000010d0


	//   ....[7]....
        /*01c4*/ 	.word	0x000010e0


	//   ....[8]....
        /*01c8*/ 	.word	0x000016d0


	//   ....[9]....
        /*01cc*/ 	.word	0x00001710


	//   ....[10]....
        /*01d0*/ 	.word	0x00001740


	//   ....[11]....
        /*01d4*/ 	.word	0x00001780


	//   ....[12]....
        /*01d8*/ 	.word	0x000017a0


	//   ....[13]....
        /*01dc*/ 	.word	0x000017d0


	//   ....[14]....
        /*01e0*/ 	.word	0x000017f0


	//   ....[15]....
        /*01e4*/ 	.word	0x00001820


	//   ....[16]....
        /*01e8*/ 	.word	0x00002a80


	//   ....[17]....
        /*01ec*/ 	.word	0x00002aa0


	//   ....[18]....
        /*01f0*/ 	.word	0x00002ab0


	//   ....[19]....
        /*01f4*/ 	.word	0x00002ac0


	//   ....[20]....
        /*01f8*/ 	.word	0x00002f20


	//   ....[21]....
        /*01fc*/ 	.word	0x00003220


	//   ....[22]....
        /*0200*/ 	.word	0x00003d20


	//   ....[23]....
        /*0204*/ 	.word	0x00003f50


	//   ....[24]....
        /*0208*/ 	.word	0x00003f60


	//   ....[25]....
        /*020c*/ 	.word	0x00003fb0


	//   ....[26]....
        /*0210*/ 	.word	0x00005360


	//   ....[27]....
        /*0214*/ 	.word	0x00005380


	//   ....[28]....
        /*0218*/ 	.word	0x000053a0


	//   ....[29]....
        /*021c*/ 	.word	0x000053b0


	//   ....[30]....
        /*0220*/ 	.word	0x00006470


	//   ....[31]....
        /*0224*/ 	.word	0x00006480


	//   ....[32]....
        /*0228*/ 	.word	0x00006490


	//   ....[33]....
        /*022c*/ 	.word	0x000064a0


	//   ....[34]....
        /*0230*/ 	.word	0x000066a0


	//   ....[35]....
        /*0234*/ 	.word	0x000068e0


	//   ....[36]....
        /*0238*/ 	.word	0x00007330


	//   ....[37]....
        /*023c*/ 	.word	0x00007500


	//   ....[38]....
        /*0240*/ 	.word	0x00007550


	//   ....[39]....
        /*0244*/ 	.word	0x000075e0


	//   ....[40]....
        /*0248*/ 	.word	0x000091f0


	//   ....[41]....
        /*024c*/ 	.word	0x00009210


	//   ....[42]....
        /*0250*/ 	.word	0x00009230


	//   ....[43]....
        /*0254*/ 	.word	0x00009240


	//   ....[44]....
        /*0258*/ 	.word	0x0000a2f0


	//   ....[45]....
        /*025c*/ 	.word	0x0000a310


	//   ....[46]....
        /*0260*/ 	.word	0x0000a320


	//   ....[47]....
        /*0264*/ 	.word	0x0000a330


	//   ....[48]....
        /*0268*/ 	.word	0x0000a700


	//   ....[49]....
        /*026c*/ 	.word	0x0000a720


	//   ....[50]....
        /*0270*/ 	.word	0x0000a750


	//   ....[51]....
        /*0274*/ 	.word	0x0000a760


	//   ....[52]....
        /*0278*/ 	.word	0x0000bfc0


	//   ....[53]....
        /*027c*/ 	.word	0x0000bfd0


	//   ....[54]....
        /*0280*/ 	.word	0x0000bff0


	//   ....[55]....
        /*0284*/ 	.word	0x0000c000


	//   ....[56]....
        /*0288*/ 	.word	0x0000d100


	//   ....[57]....
        /*028c*/ 	.word	0x0000d110


	//   ....[58]....
        /*0290*/ 	.word	0x0000d120


	//   ....[59]....
        /*0294*/ 	.word	0x0000d130


	//   ....[60]....
        /*0298*/ 	.word	0x0000d310


	//   ....[61]....
        /*029c*/ 	.word	0x0000d530


	//   ....[62]....
        /*02a0*/ 	.word	0x0000df70


	//   ....[63]....
        /*02a4*/ 	.word	0x0000e140


	//   ....[64]....
        /*02a8*/ 	.word	0x0000e190


	//   ....[65]....
        /*02ac*/ 	.word	0x0000e220


	//   ....[66]....
        /*02b0*/ 	.word	0x0000f8e0


	//   ....[67]....
        /*02b4*/ 	.word	0x0000f910


	//   ....[68]....
        /*02b8*/ 	.word	0x0000f950


	//   ....[69]....
        /*02bc*/ 	.word	0x0000f960


	//   ....[70]....
        /*02c0*/ 	.word	0x00010ee0


	//   ....[71]....
        /*02c4*/ 	.word	0x00010ef0


	//   ....[72]....
        /*02c8*/ 	.word	0x00010f10


	//   ....[73]....
        /*02cc*/ 	.word	0x00010f30


	//   ....[74]....
        /*02d0*/ 	.word	0x00010f50


	//   ....[75]....
        /*02d4*/ 	.word	0x00010f70


	//   ....[76]....
        /*02d8*/ 	.word	0x000111a0


	//   ....[77]....
        /*02dc*/ 	.word	0x000111d0


	//   ....[78]....
        /*02e0*/ 	.word	0x00011320


	//   ....[79]....
        /*02e4*/ 	.word	0x00011350


	//   ....[80]....
        /*02e8*/ 	.word	0x000114a0


	//   ....[81]....
        /*02ec*/ 	.word	0x000114c0


	//   ....[82]....
        /*02f0*/ 	.word	0x00011b90


	//   ....[83]....
        /*02f4*/ 	.word	0x00011bb0


	//   ....[84]....
        /*02f8*/ 	.word	0x00011ce0


	//   ....[85]....
        /*02fc*/ 	.word	0x00011d10


	//   ....[86]....
        /*0300*/ 	.word	0x00011e40


	//   ....[87]....
        /*0304*/ 	.word	0x00011e70


	//   ....[88]....
        /*0308*/ 	.word	0x00011fa0


	//   ....[89]....
        /*030c*/ 	.word	0x00011fc0


	//----- nvinfo : EIATTR_EXIT_INSTR_OFFSETS
	.align		4
.L_300:
        /*0310*/ 	.byte	0x04, 0x1c
        /*0312*/ 	.short	(.L_302 - .L_301)


	//   ....[0]....
.L_301:
        /*0314*/ 	.word	0x00000030


	//   ....[1]....
        /*0318*/ 	.word	0x000114d0


	//   ....[2]....
        /*031c*/ 	.word	0x000115a0


	//   ....[3]....
        /*0320*/ 	.word	0x00011600


	//   ....[4]....
        /*0324*/ 	.word	0x00011fd0


	//   ....[5]....
        /*0328*/ 	.word	0x00012080


	//   ....[6]....
        /*032c*/ 	.word	0x000120e0


	//----- nvinfo : EIATTR_CTAIDZ_USED
	.align		4
.L_302:
        /*0330*/ 	.byte	0x01, 0x04
	.zero		2


	//----- nvinfo : EIATTR_MAX_THREADS
	.align		4
        /*0334*/ 	.byte	0x04, 0x05
        /*0336*/ 	.short	(.L_304 - .L_303)
.L_303:
        /*0338*/ 	.word	0x00000100
        /*033c*/ 	.word	0x00000001
        /*0340*/ 	.word	0x00000001


	//----- nvinfo : EIATTR_CRS_STACK_SIZE
	.align		4
.L_304:
        /*0344*/ 	.byte	0x04, 0x1e
        /*0346*/ 	.short	(.L_306 - .L_305)
.L_305:
        /*0348*/ 	.word	0x00000000
.L_306:


//--------------------- .nv.info._ZN7cutlass13device_kernelIN5flash19enable_sm80_to_sm89INS1_16FlashAttnFwdSm80INS1_25CollectiveMainloopFwdSm80ILi8ELi1ELb0EN4cute5tupleIJNS5_1CILi128EEENS7_ILi64EEENS7_ILi192EEEEEELi192ENS_6half_tEfNS_4arch4Sm80ELb0ELb1ELb1ELb1ELb1ELb0ELb1ELb0EEENS1_21CollectiveEpilogueFwdINS6_IJS8_SA_S9_EEENS6_IJNS7_ILi1EEESI_SI_EEESC_SE_Li256ELb1ELb1ELb0ELb0EEENS1_19SingleTileSchedulerILb1ELb0ELb1ELi128EEEEEEEEEvNT_6ParamsE --------------------------
	.section	.nv.info._ZN7cutlass13device_kernelIN5flash19enable_sm80_to_sm89INS1_16FlashAttnFwdSm80INS1_25CollectiveMainloopFwdSm80ILi8ELi1ELb0EN4cute5tupleIJNS5_1CILi128EEENS7_ILi64EEENS7_ILi192EEEEEELi192ENS_6half_tEfNS_4arch4Sm80ELb0ELb1ELb1ELb1ELb1ELb0ELb1ELb0EEENS1_21CollectiveEpilogueFwdINS6_IJS8_SA_S9_EEENS6_IJNS7_ILi1EEESI_SI_EEESC_SE_Li256ELb1ELb1ELb0ELb0EEENS1_19SingleTileSchedulerILb1ELb0ELb1ELi128EEEEEEEEEvNT_6ParamsE,"",@"SHT_CUDA_INFO"
	.sectionflags	@""
	.align	4


	//----- nvinfo : EIATTR_CUDA_API_VERSION
	.align		4
        /*0000*/ 	.byte	0x04, 0x37
        /*0002*/ 	.short	(.L_308 - .L_307)
.L_307:
        /*0004*/ 	.word	0x00000082


	//----- nvinfo : EIATTR_SW2861232_WAR
	.align		4
.L_308:
        /*0008*/ 	.byte	0x01, 0x35
	.zero		2


	//----- nvinfo : EIATTR_PARAM_CBANK
	.align		4
        /*000c*/ 	.byte	0x04, 0x0a
        /*000e*/ 	.short	(.L_310 - .L_309)
	.align		4
.L_309:
        /*0010*/ 	.word	index@(.nv.constant0._ZN7cutlass13device_kernelIN5flash19enable_sm80_to_sm89INS1_16FlashAttnFwdSm80INS1_25CollectiveMainloopFwdSm80ILi8ELi1ELb0EN4cute5tupleIJNS5_1CILi128EEENS7_ILi64EEENS7_ILi192EEEEEELi192ENS_6half_tEfNS_4arch4Sm80ELb0ELb1ELb1ELb1ELb1ELb0ELb1ELb0EEENS1_21CollectiveEpilogueFwdINS6_IJS8_SA_S9_EEENS6_IJNS7_ILi1EEESI_SI_EEESC_SE_Li256ELb1ELb1ELb0ELb0EEENS1_19SingleTileSchedulerILb1ELb0ELb1ELi128EEEEEEEEEvNT_6ParamsE)
        /*0014*/ 	.short	0x0160
        /*0016*/ 	.short	0x0418


	//----- nvinfo : EIATTR_CBANK_PARAM_SIZE
	.align		4
.L_310:
        /*0018*/ 	.byte	0x03, 0x19
        /*001a*/ 	.short	0x0418


	//----- nvinfo : EIATTR_KPARAM_INFO
	.align		4
        /*001c*/ 	.byte	0x04, 0x17
        /*001e*/ 	.short	(.L_312 - .L_311)
.L_311:
        /*0020*/ 	.word	0x00000000
        /*0024*/ 	.short	0x0000
        /*0026*/ 	.short	0x0000
        /*0028*/ 	.byte	0x00, 0xf0, 0x61, 0x10


	//----- nvinfo : EIATTR_MAXREG_COUNT
	.align		4
.L_312:
        /*002c*/ 	.byte	0x03, 0x1b
        /*002e*/ 	.short	0x00ff


	//----- nvinfo : EIATTR_NUM_BARRIERS
	.align		4
        /*0030*/ 	.byte	0x02, 0x4c
        /*0032*/ 	.byte	0x02
	.zero		1


	//----- nvinfo : EIATTR_MERCURY_ISA_VERSION
	.align		4
        /*0034*/ 	.byte	0x03, 0x5f
        /*0036*/ 	.short	0x0000


	//----- nvinfo : EIATTR_COOP_GROUP_MASK_REGIDS
	.align		4
        /*0038*/ 	.byte	0x04, 0x29
        /*003a*/ 	.short	(.L_314 - .L_313)


	//   ....[0]....
.L_313:
        /*003c*/ 	.word	0xffffffff


	//   ....[1]....
        /*0040*/ 	.word	0xffffffff


	//   ....[2]....
        /*0044*/ 	.word	0xffffffff


	//   ....[3]....
        /*0048*/ 	.word	0xffffffff


	//   ....[4]....
        /*004c*/ 	.word	0xffffffff


	//   ....[5]....
        /*0050*/ 	.word	0xffffffff


	//   ....[6]....
        /*0054*/ 	.word	0xffffffff


	//   ....[7]....
        /*0058*/ 	.word	0xffffffff


	//   ....[8]....
        /*005c*/ 	.word	0xffffffff


	//   ....[9]....
        /*0060*/ 	.word	0xffffffff


	//   ....[10]....
        /*0064*/ 	.word	0xffffffff


	//   ....[11]....
        /*0068*/ 	.word	0xffffffff


	//   ....[12]....
        /*006c*/ 	.word	0xffffffff


	//   ....[13]....
        /*0070*/ 	.word	0xffffffff


	//   ....[14]....
        /*0074*/ 	.word	0xffffffff


	//   ....[15]....
        /*0078*/ 	.word	0xffffffff


	//   ....[16]....
        /*007c*/ 	.word	0xffffffff


	//   ....[17]....
        /*0080*/ 	.word	0xffffffff


	//   ....[18]....
        /*0084*/ 	.word	0xffffffff


	//   ....[19]....
        /*0088*/ 	.word	0xffffffff


	//   ....[20]....
        /*008c*/ 	.word	0xffffffff


	//   ....[21]....
        /*0090*/ 	.word	0xffffffff


	//   ....[22]....
        /*0094*/ 	.word	0xffffffff


	//   ....[23]....
        /*0098*/ 	.word	0xffffffff


	//   ....[24]....
        /*009c*/ 	.word	0xffffffff


	//   ....[25]....
        /*00a0*/ 	.word	0xffffffff


	//   ....[26]....
        /*00a4*/ 	.word	0xffffffff


	//   ....[27]....
        /*00a8*/ 	.word	0xffffffff


	//   ....[28]....
        /*00ac*/ 	.word	0xffffffff


	//   ....[29]....
        /*00b0*/ 	.word	0xffffffff


	//   ....[30]....
        /*00b4*/ 	.word	0xffffffff


	//   ....[31]....
        /*00b8*/ 	.word	0xffffffff


	//   ....[32]....
        /*00bc*/ 	.word	0xffffffff


	//   ....[33]....
        /*00c0*/ 	.word	0xffffffff


	//   ....[34]....
        /*00c4*/ 	.word	0xffffffff


	//   ....[35]....
        /*00c8*/ 	.word	0xffffffff


	//   ....[36]....
        /*00cc*/ 	.word	0xffffffff


	//   ....[37]....
        /*00d0*/ 	.word	0xffffffff


	//   ....[38]....
        /*00d4*/ 	.word	0xffffffff


	//   ....[39]....
        /*00d8*/ 	.word	0xffffffff


	//   ....[40]....
        /*00dc*/ 	.word	0xffffffff


	//   ....[41]....
        /*00e0*/ 	.word	0xffffffff


	//   ....[42]....
        /*00e4*/ 	.word	0xffffffff


	//   ....[43]....
        /*00e8*/ 	.word	0xffffffff


	//   ....[44]....
        /*00ec*/ 	.word	0xffffffff


	//   ....[45]....
        /*00f0*/ 	.word	0xffffffff


	//   ....[46]....
        /*00f4*/ 	.word	0xffffffff


	//   ....[47]....
        /*00f8*/ 	.word	0xffffffff


	//   ....[48]....
        /*00fc*/ 	.word	0xffffffff


	//   ....[49]....
        /*0100*/ 	.word	0xffffffff


	//   ....[50]....
        /*0104*/ 	.word	0xffffffff


	//   ....[51]....
        /*0108*/ 	.word	0xffffffff


	//   ....[52]....
        /*010c*/ 	.word	0xffffffff


	//   ....[53]....
        /*0110*/ 	.word	0xffffffff


	//   ....[54]....
        /*0114*/ 	.word	0xffffffff


	//   ....[55]....
        /*0118*/ 	.word	0xffffffff


	//   ....[56]....
        /*011c*/ 	.word	0xffffffff


	//   ....[57]....
        /*0120*/ 	.word	0xffffffff


	//   ....[58]....
        /*0124*/ 	.word	0xffffffff


	//   ....[59]....
        /*0128*/ 	.word	0xffffffff


	//   ....[60]....
        /*012c*/ 	.word	0xffffffff


	//   ....[61]....
        /*0130*/ 	.word	0xffffffff


	//   ....[62]....
        /*0134*/ 	.word	0xffffffff


	//   ....[63]....
        /*0138*/ 	.word	0xffffffff


	//   ....[64]....
        /*013c*/ 	.word	0xffffffff


	//   ....[65]....
        /*0140*/ 	.word	0xffffffff


	//   ....[66]....
        /*0144*/ 	.word	0xffffffff


	//   ....[67]....
        /*0148*/ 	.word	0xffffffff


	//   ....[68]....
        /*014c*/ 	.word	0xffffffff


	//   ....[69]....
        /*0150*/ 	.word	0xffffffff


	//   ....[70]....
        /*0154*/ 	.word	0xffffffff


	//   ....[71]....
        /*0158*/ 	.word	0xffffffff


	//   ....[72]....
        /*015c*/ 	.word	0xffffffff


	//   ....[73]....
        /*0160*/ 	.word	0xffffffff


	//   ....[74]....
        /*0164*/ 	.word	0xffffffff


	//   ....[75]....
        /*0168*/ 	.word	0xffffffff


	//   ....[76]....
        /*016c*/ 	.word	0xffffffff


	//   ....[77]....
        /*0170*/ 	.word	0xffffffff


	//   ....[78]....
        /*0174*/ 	.word	0xffffffff


	//   ....[79]....
        /*0178*/ 	.word	0xffffffff


	//   ....[80]....
        /*017c*/ 	.word	0xffffffff


	//   ....[81]....
        /*0180*/ 	.word	0xffffffff


	//   ....[82]....
        /*0184*/ 	.word	0xffffffff


	//   ....[83]....
        /*0188*/ 	.word	0xffffffff


	//   ....[84]....
        /*018c*/ 	.word	0xffffffff


	//   ....[85]....
        /*0190*/ 	.word	0xffffffff


	//   ....[86]....
        /*0194*/ 	.word	0xffffffff


	//   ....[87]....
        /*0198*/ 	.word	0xffffffff


	//   ....[88]....
        /*019c*/ 	.word	0xffffffff


	//   ....[89]....
        /*01a0*/ 	.word	0xffffffff


	//   ....[90]....
        /*01a4*/ 	.word	0xffffffff


	//----- nvinfo : EIATTR_COOP_GROUP_INSTR_OFFSETS
	.align		4
.L_314:
        /*01a8*/ 	.byte	0x04, 0x28
        /*01aa*/ 	.short	(.L_316 - .L_315)


	//   ....[0]....
.L_315:
        /*01ac*/ 	.word	0x00000090


	//   ....[1]....
        /*01b0*/ 	.word	0x00001590


	//   ....[2]....
        /*01b4*/ 	.word	0x000015d0


	//   ....[3]....
        /*01b8*/ 	.word	0x000017a0


	//   ....[4]....
        /*01bc*/ 	.word	0x000017d0


	//   ....[5]....
        /*01c0*/ 	.word	0x000018f0


	//   ....[6]....
        /*01c4*/ 	.word	0x00001920


	//   ....[7]....
        /*01c8*/ 	.word	0x00001a30


	//   ....[8]....
        /*01cc*/ 	.word	0x00001a70


	//   ....[9]....
        /*01d0*/ 	.word	0x000020d0


	//   ....[10]....
        /*01d4*/ 	.word	0x00002110


	//   ....[11]....
        /*01d8*/ 	.word	0x00002150


	//   ....[12]....
        /*01dc*/ 	.word	0x00002170


	//   ....[13]....
        /*01e0*/ 	.word	0x000021c0


	//   ....[14]....
        /*01e4*/ 	.word	0x000021f0


	//   ....[15]....
        /*01e8*/ 	.word	0x00002230


	//   ....[16]....
        /*01ec*/ 	.word	0x00002260


	//   ....[17]....
        /*01f0*/ 	.word	0x00003350


	//   ....[18]....
        /*01f4*/ 	.word	0x00003380


	//   ....[19]....
        /*01f8*/ 	.word	0x000033a0


	//   ....[20]....
        /*01fc*/ 	.word	0x000033c0


	//   ....[21]....
        /*0200*/ 	.word	0x00003830


	//   ....[22]....
        /*0204*/ 	.word	0x00003b00


	//   ....[23]....
        /*0208*/ 	.word	0x00004760


	//   ....[24]....
        /*020c*/ 	.word	0x00004860


	//   ....[25]....
        /*0210*/ 	.word	0x00004870


	//   ....[26]....
        /*0214*/ 	.word	0x000048c0


	//   ....[27]....
        /*0218*/ 	.word	0x00005ca0


	//   ....[28]....
        /*021c*/ 	.word	0x00005cc0


	//   ....[29]....
        /*0220*/ 	.word	0x00005ce0


	//   ....[30]....
        /*0224*/ 	.word	0x00005cf0


	//   ....[31]....
        /*0228*/ 	.word	0x00006db0


	//   ....[32]....
        /*022c*/ 	.word	0x00006dc0


	//   ....[33]....
        /*0230*/ 	.word	0x00006dd0


	//   ....[34]....
        /*0234*/ 	.word	0x00006de0


	//   ....[35]....
        /*0238*/ 	.word	0x00006fe0


	//   ....[36]....
        /*023c*/ 	.word	0x00007200


	//   ....[37]....
        /*0240*/ 	.word	0x00007c40


	//   ....[38]....
        /*0244*/ 	.word	0x00007e10


	//   ....[39]....
        /*0248*/ 	.word	0x00007e60


	//   ....[40]....
        /*024c*/ 	.word	0x00007ef0


	//   ....[41]....
        /*0250*/ 	.word	0x00009b10


	//   ....[42]....
        /*0254*/ 	.word	0x00009b30


	//   ....[43]....
        /*0258*/ 	.word	0x00009b50


	//   ....[44]....
        /*025c*/ 	.word	0x00009b60


	//   ....[45]....
        /*0260*/ 	.word	0x0000ac10


	//   ....[46]....
        /*0264*/ 	.word	0x0000ac30


	//   ....[47]....
        /*0268*/ 	.word	0x0000ac40


	//   ....[48]....
        /*026c*/ 	.word	0x0000ac50


	//   ....[49]....
        /*0270*/ 	.word	0x0000b020


	//   ....[50]....
        /*0274*/ 	.word	0x0000b040


	//   ....[51]....
        /*0278*/ 	.word	0x0000b070


	//   ....[52]....
        /*027c*/ 	.word	0x0000b080


	//   ....[53]....
        /*0280*/ 	.word	0x0000c8e0


	//   ....[54]....
        /*0284*/ 	.word	0x0000c8f0


	//   ....[55]....
        /*0288*/ 	.word	0x0000c910


	//   ....[56]....
        /*028c*/ 	.word	0x0000c920


	//   ....[57]....
        /*0290*/ 	.word	0x0000da20


	//   ....[58]....
        /*0294*/ 	.word	0x0000da30


	//   ....[59]....
        /*0298*/ 	.word	0x0000da40


	//   ....[60]....
        /*029c*/ 	.word	0x0000da50


	//   ....[61]....
        /*02a0*/ 	.word	0x0000dc40


	//   ....[62]....
        /*02a4*/ 	.word	0x0000dfb0


	//   ....[63]....
        /*02a8*/ 	.word	0x0000e890


	//   ....[64]....
        /*02ac*/ 	.word	0x0000ea70


	//   ....[65]....
        /*02b0*/ 	.word	0x0000eab0


	//   ....[66]....
        /*02b4*/ 	.word	0x0000eb30


	//   ....[67]....
        /*02b8*/ 	.word	0x00010200


	//   ....[68]....
        /*02bc*/ 	.word	0x00010230


	//   ....[69]....
        /*02c0*/ 	.word	0x00010270


	//   ....[70]....
        /*02c4*/ 	.word	0x00010280


	//   ....[71]....
        /*02c8*/ 	.word	0x00011870


	//   ....[72]....
        /*02cc*/ 	.word	0x000118e0


	//   ....[73]....
        /*02d0*/ 	.word	0x00011920


	//   ....[74]....
        /*02d4*/ 	.word	0x00011960


	//   ....[75]....
        /*02d8*/ 	.word	0x00011bb0


	//   ....[76]....
        /*02dc*/ 	.word	0x00011bc0


	//   ....[77]....
        /*02e0*/ 	.word	0x00011d40


	//   ....[78]....
        /*02e4*/ 	.word	0x00011d70


	//   ....[79]....
        /*02e8*/ 	.word	0x00011ec0


	//   ....[80]....
        /*02ec*/ 	.word	0x00011ef0


	//   ....[81]....
        /*02f0*/ 	.word	0x00012040


	//   ....[82]....
        /*02f4*/ 	.word	0x00012060


	//   ....[83]....
        /*02f8*/ 	.word	0x000129a0


	//   ....[84]....
        /*02fc*/ 	.word	0x000129b0


	//   ....[85]....
        /*0300*/ 	.word	0x00012ae0


	//   ....[86]....
        /*0304*/ 	.word	0x00012b10


	//   ....[87]....
        /*0308*/ 	.word	0x00012c40


	//   ....[88]....
        /*030c*/ 	.word	0x00012c70


	//   ....[89]....
        /*0310*/ 	.word	0x00012da0


	//   ....[90]....
        /*0314*/ 	.word	0x00012dc0


	//----- nvinfo : EIATTR_EXIT_INSTR_OFFSETS
	.align		4
.L_316:
        /*0318*/ 	.byte	0x04, 0x1c
        /*031a*/ 	.short	(.L_318 - .L_317)


	//   ....[0]....
.L_317:
        /*031c*/ 	.word	0x00000440


	//   ....[1]....
        /*0320*/ 	.word	0x00012070


	//   ....[2]....
        /*0324*/ 	.word	0x00012140


	//   ....[3]....
        /*0328*/ 	.word	0x000121a0


	//   ....[4]....
        /*032c*/ 	.word	0x00012dd0


	//   ....[5]....
        /*0330*/ 	.word	0x00012e80


	//   ....[6]....
        /*0334*/ 	.word	0x00012ee0


	//----- nvinfo : EIATTR_CTAIDZ_USED
	.align		4
.L_318:
        /*0338*/ 	.byte	0x01, 0x04
	.zero		2


	//----- nvinfo : EIATTR_MAX_THREADS
	.align		4
        /*033c*/ 	.byte	0x04, 0x05
        /*033e*/ 	.short	(.L_320 - .L_319)
.L_319:
        /*0340*/ 	.word	0x00000100
        /*0344*/ 	.word	0x00000001
        /*0348*/ 	.word	0x00000001


	//----- nvinfo : EIATTR_CRS_STACK_SIZE
	.align		4
.L_320:
        /*034c*/ 	.byte	0x04, 0x1e
        /*034e*/ 	.short	(.L_322 - .L_321)
.L_321:
        /*0350*/ 	.word	0x00000000
.L_322:


//--------------------- .nv.info._ZN7cutlass13device_kernelIN5flash19enable_sm80_to_sm89INS1_16FlashAttnFwdSm80INS1_25CollectiveMainloopFwdSm80ILi8ELi1ELb0EN4cute5tupleIJNS5_1CILi128EEENS7_ILi64EEENS7_ILi192EEEEEELi192ENS_6half_tEfNS_4arch4Sm80ELb0ELb1ELb1ELb1ELb1ELb1ELb1ELb0EEENS1_21CollectiveEpilogueFwdINS6_IJS8_SA_S9_EEENS6_IJNS7_ILi1EEESI_SI_EEESC_SE_Li256ELb1ELb1ELb0ELb0EEENS1_19SingleTileSchedulerILb1ELb0ELb1ELi128EEEEEEEEEvNT_6ParamsE --------------------------
	.section	.nv.info._ZN7cutlass13device_kernelIN5flash19enable_sm80_to_sm89INS1_16FlashAttnFwdSm80INS1_25CollectiveMainloopFwdSm80ILi8ELi1ELb0EN4cute5tupleIJNS5_1CILi128EEENS7_ILi64EEENS7_ILi192EEEEEELi192ENS_6half_tEfNS_4arch4Sm80ELb0ELb1ELb1ELb1ELb1ELb1ELb1ELb0EEENS1_21CollectiveEpilogueFwdINS6_IJS8_SA_S9_EEENS6_IJNS7_ILi1EEESI_SI_EEESC_SE_Li256ELb1ELb1ELb0ELb0EEENS1_19SingleTileSchedulerILb1ELb0ELb1ELi128EEEEEEEEEvNT_6ParamsE,"",@"SHT_CUDA_INFO"
	.sectionflags	@""
	.align	4


	//----- nvinfo : EIATTR_CUDA_API_VERSION
	.align		4
        /*0000*/ 	.byte	0x04, 0x37
        /*0002*/ 	.short	(.L_324 - .L_323)
.L_323:
        /*0004*/ 	.word	0x00000082


	//----- nvinfo : EIATTR_SW2861232_WAR
	.align		4
.L_324:
        /*0008*/ 	.byte	0x01, 0x35
	.zero		2


	//----- nvinfo : EIATTR_PARAM_CBANK
	.align		4
        /*000c*/ 	.byte	0x04, 0x0a
        /*000e*/ 	.short	(.L_326 - .L_325)
	.align		4
.L_325:
        /*0010*/ 	.word	index@(.nv.constant0._ZN7cutlass13device_kernelIN5flash19enable_sm80_to_sm89INS1_16FlashAttnFwdSm80INS1_25CollectiveMainloopFwdSm80ILi8ELi1ELb0EN4cute5tupleIJNS5_1CILi128EEENS7_ILi64EEENS7_ILi192EEEEEELi192ENS_6half_tEfNS_4arch4Sm80ELb0ELb1ELb1ELb1ELb1ELb1ELb1ELb0EEENS1_21CollectiveEpilogueFwdINS6_IJS8_SA_S9_EEENS6_IJNS7_ILi1EEESI_SI_EEESC_SE_Li256ELb1ELb1ELb0ELb0EEENS1_19SingleTileSchedulerILb1ELb0ELb1ELi128EEEEEEEEEvNT_6ParamsE)
        /*0014*/ 	.short	0x0160
        /*0016*/ 	.short	0x0418


	//----- nvinfo : EIATTR_CBANK_PARAM_SIZE
	.align		4
.L_326:
        /*0018*/ 	.byte	0x03, 0x19
        /*001a*/ 	.short	0x0418


	//----- nvinfo : EIATTR_KPARAM_INFO
	.align		4
        /*001c*/ 	.byte	0x04, 0x17
        /*001e*/ 	.short	(.L_328 - .L_327)
.L_327:
        /*0020*/ 	.word	0x00000000
        /*0024*/ 	.short	0x0000
        /*0026*/ 	.short	0x0000
        /*0028*/ 	.byte	0x00, 0xf0, 0x61, 0x10


	//----- nvinfo : EIATTR_MAXREG_COUNT
	.align		4
.L_328:
        /*002c*/ 	.byte	0x03, 0x1b
        /*002e*/ 	.short	0x00ff


	//----- nvinfo : EIATTR_NUM_BARRIERS
	.align		4
        /*0030*/ 	.byte	0x02, 0x4c
        /*0032*/ 	.byte	0x02
	.zero		1


	//----- nvinfo : EIATTR_MERCURY_ISA_VERSION
	.align		4
        /*0034*/ 	.byte	0x03, 0x5f
        /*0036*/ 	.short	0x0000


	//----- nvinfo : EIATTR_COOP_GROUP_MASK_REGIDS
	.align		4
        /*0038*/ 	.byte	0x04, 0x29
        /*003a*/ 	.short	(.L_330 - .L_329)


	//   ....[0]....
.L_329:
        /*003c*/ 	.word	0xffffffff


	//   ....[1]....
        /*0040*/ 	.word	0xffffffff


	//   ....[2]....
        /*0044*/ 	.word	0xffffffff


	//   ....[3]....
        /*0048*/ 	.word	0xffffffff


	//   ....[4]....
        /*004c*/ 	.word	0xffffffff


	//   ....[5]....
        /*0050*/ 	.word	0xffffffff


	//   ....[6]....
        /*0054*/ 	.word	0xffffffff


	//   ....[7]....
        /*0058*/ 	.word	0xffffffff


	//   ....[8]....
        /*005c*/ 	.word	0xffffffff


	//   ....[9]....
        /*0060*/ 	.word	0xffffffff


	//   ....[10]....
        /*0064*/ 	.word	0xffffffff


	//   ....[11]....
        /*0068*/ 	.word	0xffffffff


	//   ....[12]....
        /*006c*/ 	.word	0xffffffff


	//   ....[13]....
        /*0070*/ 	.word	0xffffffff


	//   ....[14]....
        /*0074*/ 	.word	0xffffffff


	//   ....[15]....
        /*0078*/ 	.word	0xffffffff


	//   ....[16]....
        /*007c*/ 	.word	0xffffffff


	//   ....[17]....
        /*0080*/ 	.word	0xffffffff


	//   ....[18]....
        /*0084*/ 	.word	0xffffffff


	//   ....[19]....
        /*0088*/ 	.word	0xffffffff


	//   ....[20]....
        /*008c*/ 	.word	0xffffffff


	//   ....[21]....
        /*0090*/ 	.word	0xffffffff


	//   ....[22]....
        /*0094*/ 	.word	0xffffffff


	//   ....[23]....
        /*0098*/ 	.word	0xffffffff


	//   ....[24]....
        /*009c*/ 	.word	0xffffffff


	//   ....[25]....
        /*00a0*/ 	.word	0xffffffff


	//   ....[26]....
        /*00a4*/ 	.word	0xffffffff


	//   ....[27]....
        /*00a8*/ 	.word	0xffffffff


	//   ....[28]....
        /*00ac*/ 	.word	0xffffffff


	//   ....[29]....
        /*00b0*/ 	.word	0xffffffff


	//   ....[30]....
        /*00b4*/ 	.word	0xffffffff


	//   ....[31]....
        /*00b8*/ 	.word	0xffffffff


	//   ....[32]....
        /*00bc*/ 	.word	0xffffffff


	//   ....[33]....
        /*00c0*/ 	.word	0xffffffff


	//   ....[34]....
        /*00c4*/ 	.word	0xffffffff


	//   ....[35]....
        /*00c8*/ 	.word	0xffffffff


	//   ....[36]....
        /*00cc*/ 	.word	0xffffffff


	//   ....[37]....
        /*00d0*/ 	.word	0xffffffff


	//   ....[38]....
        /*00d4*/ 	.word	0xffffffff


	//   ....[39]....
        /*00d8*/ 	.word	0xffffffff


	//   ....[40]....
        /*00dc*/ 	.word	0xffffffff


	//   ....[41]....
        /*00e0*/ 	.word	0xffffffff


	//   ....[42]....
        /*00e4*/ 	.word	0xffffffff


	//   ....[43]....
        /*00e8*/ 	.word	0xffffffff


	//   ....[44]....
        /*00ec*/ 	.word	0xffffffff


	//   ....[45]....
        /*00f0*/ 	.word	0xffffffff


	//   ....[46]....
        /*00f4*/ 	.word	0xffffffff


	//   ....[47]....
        /*00f8*/ 	.word	0xffffffff


	//   ....[48]....
        /*00fc*/ 	.word	0xffffffff


	//   ....[49]....
        /*0100*/ 	.word	0xffffffff


	//   ....[50]....
        /*0104*/ 	.word	0xffffffff


	//   ....[51]....
        /*0108*/ 	.word	0xffffffff


	//   ....[52]....
        /*010c*/ 	.word	0xffffffff


	//   ....[53]....
        /*0110*/ 	.word	0xffffffff


	//   ....[54]....
        /*0114*/ 	.word	0xffffffff


	//   ....[55]....
        /*0118*/ 	.word	0xffffffff


	//   ....[56]....
        /*011c*/ 	.word	0xffffffff


	//   ....[57]....
        /*0120*/ 	.word	0xffffffff


	//   ....[58]....
        /*0124*/ 	.word	0xffffffff


	//   ....[59]....
        /*0128*/ 	.word	0xffffffff


	//   ....[60]....
        /*012c*/ 	.word	0xffffffff


	//   ....[61]....
        /*0130*/ 	.word	0xffffffff


	//   ....[62]....
        /*0134*/ 	.word	0xffffffff


	//   ....[63]....
        /*0138*/ 	.word	0xffffffff


	//   ....[64]....
        /*013c*/ 	.word	0xffffffff


	//   ....[65]....
        /*0140*/ 	.word	0xffffffff


	//   ....[66]....
        /*0144*/ 	.word	0xffffffff


	//   ....[67]....
        /*0148*/ 	.word	0xffffffff


	//   ....[68]....
        /*014c*/ 	.word	0xffffffff


	//   ....[69]....
        /*0150*/ 	.word	0xffffffff


	//   ....[70]....
        /*0154*/ 	.word	0xffffffff


	//   ....[71]....
        /*0158*/ 	.word	0xffffffff


	//   ....[72]....
        /*015c*/ 	.word	0xffffffff


	//   ....[73]....
        /*0160*/ 	.word	0xffffffff


	//   ....[74]....
        /*0164*/ 	.word	0xffffffff


	//   ....[75]....
        /*0168*/ 	.word	0xffffffff


	//   ....[76]....
        /*016c*/ 	.word	0xffffffff


	//   ....[77]....
        /*0170*/ 	.word	0xffffffff


	//   ....[78]....
        /*0174*/ 	.word	0xffffffff


	//   ....[79]....
        /*0178*/ 	.word	0xffffffff


	//   ....[80]....
        /*017c*/ 	.word	0xffffffff


	//   ....[81]....
        /*0180*/ 	.word	0xffffffff


	//   ....[82]....
        /*0184*/ 	.word	0xffffffff


	//   ....[83]....
        /*0188*/ 	.word	0xffffffff


	//   ....[84]....
        /*018c*/ 	.word	0xffffffff


	//   ....[85]....
        /*0190*/ 	.word	0xffffffff


	//   ....[86]....
        /*0194*/ 	.word	0xffffffff


	//   ....[87]....
        /*0198*/ 	.word	0xffffffff


	//   ....[88]....
        /*019c*/ 	.word	0xffffffff


	//   ....[89]....
        /*01a0*/ 	.word	0xffffffff


	//   ....[90]....
        /*01a4*/ 	.word	0xffffffff


	//   ....[91]....
        /*01a8*/ 	.word	0xffffffff


	//   ....[92]....
        /*01ac*/ 	.word	0xffffffff


	//   ....[93]....
        /*01b0*/ 	.word	0xffffffff


	//   ....[94]....
        /*01b4*/ 	.word	0xffffffff


	//   ....[95]....
        /*01b8*/ 	.word	0xffffffff


	//   ....[96]....
        /*01bc*/ 	.word	0xffffffff


	//   ....[97]....
        /*01c0*/ 	.word	0xffffffff


	//   ....[98]....
        /*01c4*/ 	.word	0xffffffff


	//   ....[99]....
        /*01c8*/ 	.word	0xffffffff


	//   ....[100]....
        /*01cc*/ 	.word	0xffffffff


	//   ....[101]....
        /*01d0*/ 	.word	0xffffffff


	//   ....[102]....
        /*01d4*/ 	.word	0xffffffff


	//   ....[103]....
        /*01d8*/ 	.word	0xffffffff


	//   ....[104]....
        /*01dc*/ 	.word	0xffffffff


	//   ....[105]....
        /*01e0*/ 	.word	0xffffffff


	//   ....[106]....
        /*01e4*/ 	.word	0xffffffff


	//   ....[107]....
        /*01e8*/ 	.word	0xffffffff


	//   ....[108]....
        /*01ec*/ 	.word	0xffffffff


	//   ....[109]....
        /*01f0*/ 	.word	0xffffffff


	//   ....[110]....
        /*01f4*/ 	.word	0xffffffff


	//   ....[111]....
        /*01f8*/ 	.word	0xffffffff


	//   ....[112]....
        /*01fc*/ 	.word	0xffffffff


	//   ....[113]....
        /*0200*/ 	.word	0xffffffff


	//   ....[114]....
        /*0204*/ 	.word	0xffffffff


	//----- nvinfo : EIATTR_COOP_GROUP_INSTR_OFFSETS
	.align		4
.L_330:
        /*0208*/ 	.byte	0x04, 0x28
        /*020a*/ 	.short	(.L_332 - .L_331)


	//   ....[0]....
.L_331:
        /*020c*/ 	.word	0x00000090


	//   ....[1]....
        /*0210*/ 	.word	0x00002830


	//   ....[2]....
        /*0214*/ 	.word	0x00002840


	//   ....[3]....
        /*0218*/ 	.word	0x00004370


	//   ....[4]....
        /*021c*/ 	.word	0x00004380


	//   ....[5]....
        /*0220*/ 	.word	0x00005d00


	//   ....[6]....
        /*0224*/ 	.word	0x00005d20


	//   ....[7]....
        /*0228*/ 	.word	0x00006210


	//   ....[8]....
        /*022c*/ 	.word	0x00006230


	//   ....[9]....
        /*0230*/ 	.word	0x000073f0


	//   ....[10]....
        /*0234*/ 	.word	0x00007420


	//   ....[11]....
        /*0238*/ 	.word	0x00007650


	//   ....[12]....
        /*023c*/ 	.word	0x00007680


	//   ....[13]....
        /*0240*/ 	.word	0x000077a0


	//   ....[14]....
        /*0244*/ 	.word	0x000077d0


	//   ....[15]....
        /*0248*/ 	.word	0x000078f0


	//   ....[16]....
        /*024c*/ 	.word	0x00007940


	//   ....[17]....
        /*0250*/ 	.word	0x00007e30


	//   ....[18]....
        /*0254*/ 	.word	0x00007e60


	//   ....[19]....
        /*0258*/ 	.word	0x00007e90


	//   ....[20]....
        /*025c*/ 	.word	0x00007eb0


	//   ....[21]....
        /*0260*/ 	.word	0x00008350


	//   ....[22]....
        /*0264*/ 	.word	0x00008380


	//   ....[23]....
        /*0268*/ 	.word	0x000083c0


	//   ....[24]....
        /*026c*/ 	.word	0x000083e0


	//   ....[25]....
        /*0270*/ 	.word	0x00008810


	//   ....[26]....
        /*0274*/ 	.word	0x00008850


	//   ....[27]....
        /*0278*/ 	.word	0x00008890


	//   ....[28]....
        /*027c*/ 	.word	0x00008900


	//   ....[29]....
        /*0280*/ 	.word	0x0000b880


	//   ....[30]....
        /*0284*/ 	.word	0x0000b8e0


	//   ....[31]....
        /*0288*/ 	.word	0x0000b8f0


	//   ....[32]....
        /*028c*/ 	.word	0x0000b900


	//   ....[33]....
        /*0290*/ 	.word	0x0000bb80


	//   ....[34]....
        /*0294*/ 	.word	0x0000bbc0


	//   ....[35]....
        /*0298*/ 	.word	0x0000bc00


	//   ....[36]....
        /*029c*/ 	.word	0x0000bc70


	//   ....[37]....
        /*02a0*/ 	.word	0x0000f050


	//   ....[38]....
        /*02a4*/ 	.word	0x0000f080


	//   ....[39]....
        /*02a8*/ 	.word	0x0000f0c0


	//   ....[40]....
        /*02ac*/ 	.word	0x0000f100


	//   ....[41]....
        /*02b0*/ 	.word	0x00010230


	//   ....[42]....
        /*02b4*/ 	.word	0x00010260


	//   ....[43]....
        /*02b8*/ 	.word	0x00010290


	//   ....[44]....
        /*02bc*/ 	.word	0x000102c0


	//   ....[45]....
        /*02c0*/ 	.word	0x000106e0


	//   ....[46]....
        /*02c4*/ 	.word	0x000109b0


	//   ....[47]....
        /*02c8*/ 	.word	0x000116a0


	//   ....[48]....
        /*02cc*/ 	.word	0x000116c0


	//   ....[49]....
        /*02d0*/ 	.word	0x000116e0


	//   ....[50]....
        /*02d4*/ 	.word	0x00011700


	//   ....[51]....
        /*02d8*/ 	.word	0x00012b30


	//   ....[52]....
        /*02dc*/ 	.word	0x00012b40


	//   ....[53]....
        /*02e0*/ 	.word	0x00012b50


	//   ....[54]....
        /*02e4*/ 	.word	0x00012b60


	//   ....[55]....
        /*02e8*/ 	.word	0x00013c10


	//   ....[56]....
        /*02ec*/ 	.word	0x00013c20


	//   ....[57]....
        /*02f0*/ 	.word	0x00013c30


	//   ....[58]....
        /*02f4*/ 	.word	0x00013c40


	//   ....[59]....
        /*02f8*/ 	.word	0x00013e20


	//   ....[60]....
        /*02fc*/ 	.word	0x00014020


	//   ....[61]....
        /*0300*/ 	.word	0x00014920


	//   ....[62]....
        /*0304*/ 	.word	0x00014a40


	//   ....[63]....
        /*0308*/ 	.word	0x00014a50


	//   ....[64]....
        /*030c*/ 	.word	0x00014ac0


	//   ....[65]....
        /*0310*/ 	.word	0x000166d0


	//   ....[66]....
        /*0314*/ 	.word	0x000166e0


	//   ....[67]....
        /*0318*/ 	.word	0x000166f0


	//   ....[68]....
        /*031c*/ 	.word	0x00016700


	//   ....[69]....
        /*0320*/ 	.word	0x000177b0


	//   ....[70]....
        /*0324*/ 	.word	0x000177c0


	//   ....[71]....
        /*0328*/ 	.word	0x000177d0


	//   ....[72]....
        /*032c*/ 	.word	0x000177e0


	//   ....[73]....
        /*0330*/ 	.word	0x00017b90


	//   ....[74]....
        /*0334*/ 	.word	0x00017bb0


	//   ....[75]....
        /*0338*/ 	.word	0x00017be0


	//   ....[76]....
        /*033c*/ 	.word	0x00017bf0


	//   ....[77]....
        /*0340*/ 	.word	0x00019480


	//   ....[78]....
        /*0344*/ 	.word	0x00019490


	//   ....[79]....
        /*0348*/ 	.word	0x00019530


	//   ....[80]....
        /*034c*/ 	.word	0x00019540


	//   ....[81]....
        /*0350*/ 	.word	0x0001a5a0


	//   ....[82]....
        /*0354*/ 	.word	0x0001a5b0


	//   ....[83]....
        /*0358*/ 	.word	0x0001a5c0


	//   ....[84]....
        /*035c*/ 	.word	0x0001a5d0


	//   ....[85]....
        /*0360*/ 	.word	0x0001a7b0


	//   ....[86]....
        /*0364*/ 	.word	0x0001aa90


	//   ....[87]....
        /*0368*/ 	.word	0x0001b380


	//   ....[88]....
        /*036c*/ 	.word	0x0001b3a0


	//   ....[89]....
        /*0370*/ 	.word	0x0001b3d0


	//   ....[90]....
        /*0374*/ 	.word	0x0001b3e0


	//   ....[91]....
        /*0378*/ 	.word	0x0001cb30


	//   ....[92]....
        /*037c*/ 	.word	0x0001cb60


	//   ....[93]....
        /*0380*/ 	.word	0x0001cbb0


	//   ....[94]....
        /*0384*/ 	.word	0x0001cbc0


	//   ....[95]....
        /*0388*/ 	.word	0x0001e1b0


	//   ....[96]....
        /*038c*/ 	.word	0x0001e230


	//   ....[97]....
        /*0390*/ 	.word	0x0001e270


	//   ....[98]....
        /*0394*/ 	.word	0x0001e2b0


	//   ....[99]....
        /*0398*/ 	.word	0x0001e4e0


	//   ....[100]....
        /*039c*/ 	.word	0x0001e4f0


	//   ....[101]....
        /*03a0*/ 	.word	0x0001e670


	//   ....[102]....
        /*03a4*/ 	.word	0x0001e6a0


	//   ....[103]....
        /*03a8*/ 	.word	0x0001e7f0


	//   ....[104]....
        /*03ac*/ 	.word	0x0001e820


	//   ....[105]....
        /*03b0*/ 	.word	0x0001e970


	//   ....[106]....
        /*03b4*/ 	.word	0x0001e990


	//   ....[107]....
        /*03b8*/ 	.word	0x0001f2d0


	//   ....[108]....
        /*03bc*/ 	.word	0x0001f2e0


	//   ....[109]....
        /*03c0*/ 	.word	0x0001f410


	//   ....[110]....
        /*03c4*/ 	.word	0x0001f440


	//   ....[111]....
        /*03c8*/ 	.word	0x0001f570


	//   ....[112]....
        /*03cc*/ 	.word	0x0001f5a0


	//   ....[113]....
        /*03d0*/ 	.word	0x0001f6d0


	//   ....[114]....
        /*03d4*/ 	.word	0x0001f6f0


	//----- nvinfo : EIATTR_EXIT_INSTR_OFFSETS
	.align		4
.L_332:
        /*03d8*/ 	.byte	0x04, 0x1c
        /*03da*/ 	.short	(.L_334 - .L_333)


	//   ....[0]....
.L_333:
        /*03dc*/ 	.word	0x00000440


	//   ....[1]....
        /*03e0*/ 	.word	0x0001e9a0


	//   ....[2]....
        /*03e4*/ 	.word	0x0001ea70


	//   ....[3]....
        /*03e8*/ 	.word	0x0001ead0


	//   ....[4]....
        /*03ec*/ 	.word	0x0001f700


	//   ....[5]....
        /*03f0*/ 	.word	0x0001f7b0


	//   ....[6]....
        /*03f4*/ 	.word	0x0001f810


	//----- nvinfo : EIATTR_CTAIDZ_USED
	.align		4
.L_334:
        /*03f8*/ 	.byte	0x01, 0x04
	.zero		2


	//----- nvinfo : EIATTR_MAX_THREADS
	.align		4
        /*03fc*/ 	.byte	0x04, 0x05
        /*03fe*/ 	.short	(.L_336 - .L_335)
.L_335:
        /*0400*/ 	.word	0x00000100
        /*0404*/ 	.word	0x00000001
        /*0408*/ 	.word	0x00000001


	//----- nvinfo : EIATTR_CRS_STACK_SIZE
	.align		4
.L_336:
        /*040c*/ 	.byte	0x04, 0x1e
        /*040e*/ 	.short	(.L_338 - .L_337)
.L_337:
        /*0410*/ 	.word	0x00000000
.L_338:


//--------------------- .nv.info._ZN7cutlass13device_kernelIN5flash19enable_sm80_to_sm89INS1_16FlashAttnFwdSm80INS1_25CollectiveMainloopFwdSm80ILi8ELi1ELb0EN4cute5tupleIJNS5_1CILi128EEENS7_ILi64EEENS7_ILi192EEEEEELi192ENS_6half_tEfNS_4arch4Sm80ELb1ELb0ELb1ELb0ELb1ELb0ELb1ELb0EEENS1_21CollectiveEpilogueFwdINS6_IJS8_SA_S9_EEENS6_IJNS7_ILi1EEESI_SI_EEESC_SE_Li256ELb0ELb1ELb0ELb0EEENS1_30DynamicPersistentTileSchedulerILi256ELi256ELb0ELb1ELb0EEEEEEEEEvNT_6ParamsE --------------------------
	.section	.nv.info._ZN7cutlass13device_kernelIN5flash19enable_sm80_to_sm89INS1_16FlashAttnFwdSm80INS1_25CollectiveMainloopFwdSm80ILi8ELi1ELb0EN4cute5tupleIJNS5_1CILi128EEENS7_ILi64EEENS7_ILi192EEEEEELi192ENS_6half_tEfNS_4arch4Sm80ELb1ELb0ELb1ELb0ELb1ELb0ELb1ELb0EEENS1_21CollectiveEpilogueFwdINS6_IJS8_SA_S9_EEENS6_IJNS7_ILi1EEESI_SI_EEESC_SE_Li256ELb0ELb1ELb0ELb0EEENS1_30DynamicPersistentTileSchedulerILi256ELi256ELb0ELb1ELb0EEEEEEEEEvNT_6ParamsE,"",@"SHT_CUDA_INFO"
	.sectionflags	@""
	.align	4


	//----- nvinfo : EIATTR_CUDA_API_VERSION
	.align		4
        /*0000*/ 	.byte	0x04, 0x37
        /*0002*/ 	.short	(.L_340 - .L_339)
.L_339:
        /*0004*/ 	.word	0x00000082


	//----- nvinfo : EIATTR_SW2861232_WAR
	.align		4
.L_340:
        /*0008*/ 	.byte	0x01, 0x35
	.zero		2


	//----- nvinfo : EIATTR_PARAM_CBANK
	.align		4
        /*000c*/ 	.byte	0x04, 0x0a
        /*000e*/ 	.short	(.L_342 - .L_341)
	.align		4
.L_341:
        /*0010*/ 	.word	index@(.nv.constant0._ZN7cutlass13device_kernelIN5flash19enable_sm80_to_sm89INS1_16FlashAttnFwdSm80INS1_25CollectiveMainloopFwdSm80ILi8ELi1ELb0EN4cute5tupleIJNS5_1CILi128EEENS7_ILi64EEENS7_ILi192EEEEEELi192ENS_6half_tEfNS_4arch4Sm80ELb1ELb0ELb1ELb0ELb1ELb0ELb1ELb0EEENS1_21CollectiveEpilogueFwdINS6_IJS8_SA_S9_EEENS6_IJNS7_ILi1EEESI_SI_EEESC_SE_Li256ELb0ELb1ELb0ELb0EEENS1_30DynamicPersistentTileSchedulerILi256ELi256ELb0ELb1ELb0EEEEEEEEEvNT_6ParamsE)
        /*0014*/ 	.short	0x0160
        /*0016*/ 	.short	0x0428


	//----- nvinfo : EIATTR_CBANK_PARAM_SIZE
	.align		4
.L_342:
        /*0018*/ 	.byte	0x03, 0x19
        /*001a*/ 	.short	0x0428


	//----- nvinfo : EIATTR_KPARAM_INFO
	.align		4
        /*001c*/ 	.byte	0x04, 0x17
        /*001e*/ 	.short	(.L_344 - .L_343)
.L_343:
        /*0020*/ 	.word	0x00000000
        /*0024*/ 	.short	0x0000
        /*0026*/ 	.short	0x0000
        /*0028*/ 	.byte	0x00, 0xf0, 0xa1, 0x10


	//----- nvinfo : EIATTR_MAXREG_COUNT
	.align		4
.L_344:
        /*002c*/ 	.byte	0x03, 0x1b
        /*002e*/ 	.short	0x00ff


	//----- nvinfo : EIATTR_NUM_BARRIERS
	.align		4
        /*0030*/ 	.byte	0x02, 0x4c
        /*0032*/ 	.byte	0x06
	.zero		1


	//----- nvinfo : EIATTR_ANNOTATIONS
	.align		4
        /*0034*/ 	.byte	0x04, 0x55
        /*0036*/ 	.short	(.L_346 - .L_345)


	//   ....[0]....
.L_345:
        /*0038*/ 	.word	0x00000001
        /*003c*/ 	.byte	0x70, 0x00, 0x00, 0x00, 0x01, 0x00, 0x00, 0x00, 0xc0, 0x04, 0x00, 0x00, 0x01, 0x00, 0x00, 0x00
        /* <DEDUP_REMOVED lines=12> */
        /*010c*/ 	.byte	0xf0, 0xda, 0x00, 0x00


	//----- nvinfo : EIATTR_MERCURY_ISA_VERSION
	.align		4
.L_346:
        /*0110*/ 	.byte	0x03, 0x5f
        /*0112*/ 	.short	0x0000


	//----- nvinfo : EIATTR_INT_WARP_WIDE_INSTR_OFFSETS
	.align		4
        /*0114*/ 	.byte	0x04, 0x31
        /*0116*/ 	.short	(.L_348 - .L_347)


	//   ....[0]....
.L_347:
        /*0118*/ 	.word	0x0000bd40


	//   ....[1]....
        /*011c*/ 	.word	0x0000bdc0


	//----- nvinfo : EIATTR_COOP_GROUP_MASK_REGIDS
	.align		4
.L_348:
        /*0120*/ 	.byte	0x04, 0x29
        /*0122*/ 	.short	(.L_350 - .L_349)


	//   ....[0]....
.L_349:
        /*0124*/ 	.word	0xffffffff


	//   ....[1]....
        /*0128*/ 	.word	0xffffffff


	//   ....[2]....
        /*012c*/ 	.word	0xffffffff


	//   ....[3]....
        /*0130*/ 	.word	0xffffffff


	//   ....[4]....
        /*0134*/ 	.word	0xffffffff


	//   ....[5]....
        /*0138*/ 	.word	0xffffffff


	//   ....[6]....
        /*013c*/ 	.word	0xffffffff


	//   ....[7]....
        /*0140*/ 	.word	0xffffffff


	//   ....[8]....
        /*0144*/ 	.word	0xffffffff


	//   ....[9]....
        /*0148*/ 	.word	0xffffffff


	//   ....[10]....
        /*014c*/ 	.word	0xffffffff


	//   ....[11]....
        /*0150*/ 	.word	0xffffffff


	//   ....[12]....
        /*0154*/ 	.word	0xffffffff


	//   ....[13]....
        /*0158*/ 	.word	0xffffffff


	//   ....[14]....
        /*015c*/ 	.word	0xffffffff


	//   ....[15]....
        /*0160*/ 	.word	0xffffffff


	//   ....[16]....
        /*0164*/ 	.word	0xffffffff


	//   ....[17]....
        /*0168*/ 	.word	0xffffffff


	//   ....[18]....
        /*016c*/ 	.word	0xffffffff


	//   ....[19]....
        /*0170*/ 	.word	0xffffffff


	//   ....[20]....
        /*0174*/ 	.word	0xffffffff


	//   ....[21]....
        /*0178*/ 	.word	0xffffffff


	//   ....[22]....
        /*017c*/ 	.word	0xffffffff


	//   ....[23]....
        /*0180*/ 	.word	0xffffffff


	//   ....[24]....
        /*0184*/ 	.word	0xffffffff


	//   ....[25]....
        /*0188*/ 	.word	0xffffffff


	//   ....[26]....
        /*018c*/ 	.word	0xffffffff


	//   ....[27]....
        /*0190*/ 	.word	0xffffffff


	//   ....[28]....
        /*0194*/ 	.word	0xffffffff


	//   ....[29]....
        /*0198*/ 	.word	0xffffffff


	//   ....[30]....
        /*019c*/ 	.word	0xffffffff


	//   ....[31]....
        /*01a0*/ 	.word	0xffffffff


	//   ....[32]....
        /*01a4*/ 	.word	0xffffffff


	//   ....[33]....
        /*01a8*/ 	.word	0xffffffff


	//   ....[34]....
        /*01ac*/ 	.word	0xffffffff


	//   ....[35]....
        /*01b0*/ 	.word	0xffffffff


	//   ....[36]....
        /*01b4*/ 	.word	0xffffffff


	//   ....[37]....
        /*01b8*/ 	.word	0xffffffff


	//   ....[38]....
        /*01bc*/ 	.word	0xffffffff


	//   ....[39]....
        /*01c0*/ 	.word	0xffffffff


	//   ....[40]....
        /*01c4*/ 	.word	0xffffffff


	//   ....[41]....
        /*01c8*/ 	.word	0xffffffff


	//   ....[42]....
        /*01cc*/ 	.word	0xffffffff


	//   ....[43]....
        /*01d0*/ 	.word	0xffffffff


	//   ....[44]....
        /*01d4*/ 	.word	0xffffffff


	//   ....[45]....
        /*01d8*/ 	.word	0xffffffff


	//   ....[46]....
        /*01dc*/ 	.word	0xffffffff


	//   ....[47]....
        /*01e0*/ 	.word	0xffffffff


	//   ....[48]....
        /*01e4*/ 	.word	0xffffffff


	//   ....[49]....
        /*01e8*/ 	.word	0xffffffff


	//   ....[50]....
        /*01ec*/ 	.word	0xffffffff


	//   ....[51]....
        /*01f0*/ 	.word	0xffffffff


	//   ....[52]....
        /*01f4*/ 	.word	0xffffffff


	//   ....[53]....
        /*01f8*/ 	.word	0xffffffff


	//   ....[54]....
        /*01fc*/ 	.word	0xffffffff


	//   ....[55]....
        /*0200*/ 	.word	0xffffffff


	//   ....[56]....
        /*0204*/ 	.word	0xffffffff


	//   ....[57]....
        /*0208*/ 	.word	0xffffffff


	//   ....[58]....
        /*020c*/ 	.word	0xffffffff


	//   ....[59]....
        /*0210*/ 	.word	0xffffffff


	//   ....[60]....
        /*0214*/ 	.word	0xffffffff


	//   ....[61]....
        /*0218*/ 	.word	0xffffffff


	//   ....[62]....
        /*021c*/ 	.word	0xffffffff


	//   ....[63]....
        /*0220*/ 	.word	0xffffffff


	//   ....[64]....
        /*0224*/ 	.word	0xffffffff


	//   ....[65]....
        /*0228*/ 	.word	0xffffffff


	//   ....[66]....
        /*022c*/ 	.word	0xffffffff


	//   ....[67]....
        /*0230*/ 	.word	0xffffffff


	//   ....[68]....
        /*0234*/ 	.word	0xffffffff


	//   ....[69]....
        /*0238*/ 	.word	0xffffffff


	//   ....[70]....
        /*023c*/ 	.word	0xffffffff


	//   ....[71]....
        /*0240*/ 	.word	0xffffffff


	//   ....[72]....
        /*0244*/ 	.word	0xffffffff


	//   ....[73]....
        /*0248*/ 	.word	0xffffffff


	//   ....[74]....
        /*024c*/ 	.word	0xffffffff


	//   ....[75]....
        /*0250*/ 	.word	0xffffffff


	//   ....[76]....
        /*0254*/ 	.word	0xffffffff


	//   ....[77]....
        /*0258*/ 	.word	0xffffffff


	//   ....[78]....
        /*025c*/ 	.word	0xffffffff


	//   ....[79]....
        /*0260*/ 	.word	0xffffffff


	//   ....[80]....
        /*0264*/ 	.word	0xffffffff


	//   ....[81]....
        /*0268*/ 	.word	0xffffffff


	//   ....[82]....
        /*026c*/ 	.word	0xffffffff


	//   ....[83]....
        /*0270*/ 	.word	0xffffffff


	//   ....[84]....
        /*0274*/ 	.word	0xffffffff


	//   ....[85]....
        /*0278*/ 	.word	0xffffffff


	//   ....[86]....
        /*027c*/ 	.word	0xffffffff


	//   ....[87]....
        /*0280*/ 	.word	0xffffffff


	//   ....[88]....
        /*0284*/ 	.word	0xffffffff


	//   ....[89]....
        /*0288*/ 	.word	0xffffffff


	//   ....[90]....
        /*028c*/ 	.word	0xffffffff


	//   ....[91]....
        /*0290*/ 	.word	0xffffffff


	//   ....[92]....
        /*0294*/ 	.word	0xffffffff


	//   ....[93]....
        /*0298*/ 	.word	0xffffffff


	//   ....[94]....
        /*029c*/ 	.word	0xffffffff


	//   ....[95]....
        /*02a0*/ 	.word	0xffffffff


	//   ....[96]....
        /*02a4*/ 	.word	0xffffffff


	//   ....[97]....
        /*02a8*/ 	.word	0xffffffff


	//   ....[98]....
        /*02ac*/ 	.word	0xffffffff


	//   ....[99]....
        /*02b0*/ 	.word	0xffffffff


	//   ....[100]....
        /*02b4*/ 	.word	0xffffffff


	//   ....[101]....
        /*02b8*/ 	.word	0xffffffff


	//   ....[102]....
        /*02bc*/ 	.word	0xffffffff


	//   ....[103]....
        /*02c0*/ 	.word	0xffffffff


	//   ....[104]....
        /*02c4*/ 	.word	0xffffffff


	//   ....[105]....
        /*02c8*/ 	.word	0xffffffff


	//   ....[106]....
        /*02cc*/ 	.word	0xffffffff


	//   ....[107]....
        /*02d0*/ 	.word	0xffffffff


	//   ....[108]....
        /*02d4*/ 	.word	0xffffffff


	//   ....[109]....
        /*02d8*/ 	.word	0xffffffff


	//   ....[110]....
        /*02dc*/ 	.word	0xffffffff


	//   ....[111]....
        /*02e0*/ 	.word	0xffffffff


	//   ....[112]....
        /*02e4*/ 	.word	0xffffffff


	//   ....[113]....
        /*02e8*/ 	.word	0xffffffff


	//   ....[114]....
        /*02ec*/ 	.word	0xffffffff


	//   ....[115]....
        /*02f0*/ 	.word	0xffffffff


	//   ....[116]....
        /*02f4*/ 	.word	0xffffffff


	//   ....[117]....
        /*02f8*/ 	.word	0xffffffff


	//   ....[118]....
        /*02fc*/ 	.word	0xffffffff


	//   ....[119]....
        /*0300*/ 	.word	0xffffffff


	//   ....[120]....
        /*0304*/ 	.word	0xffffffff


	//   ....[121]....
        /*0308*/ 	.word	0xffffffff


	//   ....[122]....
        /*030c*/ 	.word	0xffffffff


	//   ....[123]....
        /*0310*/ 	.word	0xffffffff


	//   ....[124]....
        /*0314*/ 	.word	0xffffffff


	//   ....[125]....
        /*0318*/ 	.word	0xffffffff


	//   ....[126]....
        /*031c*/ 	.word	0xffffffff


	//   ....[127]....
        /*0320*/ 	.word	0xffffffff


	//   ....[128]....
        /*0324*/ 	.word	0xffffffff


	//   ....[129]....
        /*0328*/ 	.word	0xffffffff


	//   ....[130]....
        /*032c*/ 	.word	0xffffffff


	//   ....[131]....
        /*0330*/ 	.word	0xffffffff


	//   ....[132]....
        /*0334*/ 	.word	0xffffffff


	//----- nvinfo : EIATTR_COOP_GROUP_INSTR_OFFSETS
	.align		4
.L_350:
        /*0338*/ 	.byte	0x04, 0x28
        /*033a*/ 	.short	(.L_352 - .L_351)


	//   ....[0]....
.L_351:
        /*033c*/ 	.word	0x00000050


	//   ....[1]....
        /*0340*/ 	.word	0x000012e0


	//   ....[2]....
        /*0344*/ 	.word	0x00001300


	//   ....[3]....
        /*0348*/ 	.word	0x00001480


	//   ....[4]....
        /*034c*/ 	.word	0x00001490


	//   ....[5]....
        /*0350*/ 	.word	0x000015f0


	//   ....[6]....
        /*0354*/ 	.word	0x00001610


	//   ....[7]....
        /*0358*/ 	.word	0x00001770


	//   ....[8]....
        /*035c*/ 	.word	0x00001780


	//   ....[9]....
        /*0360*/ 	.word	0x00001c70


	//   ....[10]....
        /*0364*/ 	.word	0x00001c80


	//   ....[11]....
        /*0368*/ 	.word	0x00001c90


	//   ....[12]....
        /*036c*/ 	.word	0x00001ca0


	//   ....[13]....
        /*0370*/ 	.word	0x00001f70


	//   ....[14]....
        /*0374*/ 	.word	0x00001f80


	//   ....[15]....
        /*0378*/ 	.word	0x00001f90


	//   ....[16]....
        /*037c*/ 	.word	0x00001fc0


	//   ....[17]....
        /*0380*/ 	.word	0x000031a0


	//   ....[18]....
        /*0384*/ 	.word	0x000031c0


	//   ....[19]....
        /*0388*/ 	.word	0x000032c0


	//   ....[20]....
        /*038c*/ 	.word	0x000032e0


	//   ....[21]....
        /*0390*/ 	.word	0x00003510


	//   ....[22]....
        /*0394*/ 	.word	0x00003750


	//   ....[23]....
        /*0398*/ 	.word	0x00003b50


	//   ....[24]....
        /*039c*/ 	.word	0x00003b70


	//   ....[25]....
        /*03a0*/ 	.word	0x00003b90


	//   ....[26]....
        /*03a4*/ 	.word	0x00003bb0


	//   ....[27]....
        /*03a8*/ 	.word	0x00004ff0


	//   ....[28]....
        /*03ac*/ 	.word	0x00005010


	//   ....[29]....
        /*03b0*/ 	.word	0x00005110


	//   ....[30]....
        /*03b4*/ 	.word	0x00005120


	//   ....[31]....
        /*03b8*/ 	.word	0x00006280


	//   ....[32]....
        /*03bc*/ 	.word	0x000062a0


	//   ....[33]....
        /*03c0*/ 	.word	0x000063a0


	//   ....[34]....
        /*03c4*/ 	.word	0x000063b0


	//   ....[35]....
        /*03c8*/ 	.word	0x000065f0


	//   ....[36]....
        /*03cc*/ 	.word	0x00006830


	//   ....[37]....
        /*03d0*/ 	.word	0x00006c30


	//   ....[38]....
        /*03d4*/ 	.word	0x00006c50


	//   ....[39]....
        /*03d8*/ 	.word	0x00006c70


	//   ....[40]....
        /*03dc*/ 	.word	0x00006c90


	//   ....[41]....
        /*03e0*/ 	.word	0x00008710


	//   ....[42]....
        /*03e4*/ 	.word	0x00008720


	//   ....[43]....
        /*03e8*/ 	.word	0x00008780


	//   ....[44]....
        /*03ec*/ 	.word	0x000087d0


	//   ....[45]....
        /*03f0*/ 	.word	0x00009920


	//   ....[46]....
        /*03f4*/ 	.word	0x00009940


	//   ....[47]....
        /*03f8*/ 	.word	0x00009a00


	//   ....[48]....
        /*03fc*/ 	.word	0x00009a30


	//   ....[49]....
        /*0400*/ 	.word	0x00009d70


	//   ....[50]....
        /*0404*/ 	.word	0x00009d80


	//   ....[51]....
        /*0408*/ 	.word	0x00009db0


	//   ....[52]....
        /*040c*/ 	.word	0x00009dc0


	//   ....[53]....
        /*0410*/ 	.word	0x0000b510


	//   ....[54]....
        /*0414*/ 	.word	0x0000b540


	//   ....[55]....
        /*0418*/ 	.word	0x0000b550


	//   ....[56]....
        /*041c*/ 	.word	0x0000b580


	//   ....[57]....
        /*0420*/ 	.word	0x0000c5a0


	//   ....[58]....
        /*0424*/ 	.word	0x0000c8c0


	//   ....[59]....
        /*0428*/ 	.word	0x0000c900


	//   ....[60]....
        /*042c*/ 	.word	0x0000c930


	//   ....[61]....
        /*0430*/ 	.word	0x0000c960


	//   ....[62]....
        /*0434*/ 	.word	0x0000cb40


	//   ....[63]....
        /*0438*/ 	.word	0x0000cb50


	//   ....[64]....
        /*043c*/ 	.word	0x0000cc80


	//   ....[65]....
        /*0440*/ 	.word	0x0000ccb0


	//   ....[66]....
        /*0444*/ 	.word	0x0000cdb0


	//   ....[67]....
        /*0448*/ 	.word	0x0000cde0


	//   ....[68]....
        /*044c*/ 	.word	0x0000cee0


	//   ....[69]....
        /*0450*/ 	.word	0x0000cf00


	//   ....[70]....
        /*0454*/ 	.word	0x0000d420


	//   ....[71]....
        /*0458*/ 	.word	0x0000d440


	//   ....[72]....
        /*045c*/ 	.word	0x0000d5c0


	//   ....[73]....
        /*0460*/ 	.word	0x0000d5d0


	//   ....[74]....
        /*0464*/ 	.word	0x0000d730


	//   ....[75]....
        /*0468*/ 	.word	0x0000d750


	//   ....[76]....
        /*046c*/ 	.word	0x0000d8b0


	//   ....[77]....
        /*0470*/ 	.word	0x0000d8c0


	//   ....[78]....
        /*0474*/ 	.word	0x0000da90


	//   ....[79]....
        /*0478*/ 	.word	0x0000db80


	//   ....[80]....
        /*047c*/ 	.word	0x0000dbf0


	//   ....[81]....
        /*0480*/ 	.word	0x0000dc60


	//   ....[82]....
        /*0484*/ 	.word	0x0000dcc0


	//   ....[83]....
        /*0488*/ 	.word	0x0000dd30


	//   ....[84]....
        /*048c*/ 	.word	0x0000dda0


	//   ....[85]....
        /*0490*/ 	.word	0x0000de10


	//   ....[86]....
        /*0494*/ 	.word	0x0000de70


	//   ....[87]....
        /*0498*/ 	.word	0x0000dee0


	//   ....[88]....
        /*049c*/ 	.word	0x0000df50


	//   ....[89]....
        /*04a0*/ 	.word	0x0000e0c0


	//   ....[90]....
        /*04a4*/ 	.word	0x0000e120


	//   ....[91]....
        /*04a8*/ 	.word	0x0000e190


	//   ....[92]....
        /*04ac*/ 	.word	0x0000e200


	//   ....[93]....
        /*04b0*/ 	.word	0x0000e640


	//   ....[94]....
        /*04b4*/ 	.word	0x0000e690


	//   ....[95]....
        /*04b8*/ 	.word	0x0000e6e0


	//   ....[96]....
        /*04bc*/ 	.word	0x0000e730


	//   ....[97]....
        /*04c0*/ 	.word	0x0000e7a0


	//   ....[98]....
        /*04c4*/ 	.word	0x0000e810


	//   ....[99]....
        /*04c8*/ 	.word	0x0000e980


	//   ....[100]....
        /*04cc*/ 	.word	0x0000e9e0


	//   ....[101]....
        /*04d0*/ 	.word	0x0000ea50


	//   ....[102]....
        /*04d4*/ 	.word	0x0000eac0


	//   ....[103]....
        /*04d8*/ 	.word	0x0000ec30


	//   ....[104]....
        /*04dc*/ 	.word	0x0000ec90


	//   ....[105]....
        /*04e0*/ 	.word	0x0000ed00


	//   ....[106]....
        /*04e4*/ 	.word	0x0000ed70


	//   ....[107]....
        /*04e8*/ 	.word	0x0000f1b0


	//   ....[108]....
        /*04ec*/ 	.word	0x0000f1f0


	//   ....[109]....
        /*04f0*/ 	.word	0x0000f240


	//   ....[110]....
        /*04f4*/ 	.word	0x0000f280


	//   ....[111]....
        /*04f8*/ 	.word	0x0000f2e0


	//   ....[112]....
        /*04fc*/ 	.word	0x0000f350


	//   ....[113]....
        /*0500*/ 	.word	0x0000f3c0


	//   ....[114]....
        /*0504*/ 	.word	0x0000f500


	//   ....[115]....
        /*0508*/ 	.word	0x0000f560


	//   ....[116]....
        /*050c*/ 	.word	0x0000f5b0


	//   ....[117]....
        /*0510*/ 	.word	0x0000f5f0


	//   ....[118]....
        /*0514*/ 	.word	0x0000f640


	//   ....[119]....
        /*0518*/ 	.word	0x0000f680


	//   ....[120]....
        /*051c*/ 	.word	0x0000f6d0


	//   ....[121]....
        /*0520*/ 	.word	0x0000f730


	//   ....[122]....
        /*0524*/ 	.word	0x0000f780


	//   ....[123]....
        /*0528*/ 	.word	0x0000f7c0


	//   ....[124]....
        /*052c*/ 	.word	0x0000f830


	//   ....[125]....
        /*0530*/ 	.word	0x0000f8a0


	//   ....[126]....
        /*0534*/ 	.word	0x0000f910


	//   ....[127]....
        /*0538*/ 	.word	0x0000f970


	//   ....[128]....
        /*053c*/ 	.word	0x0000f9e0


	//   ....[129]....
        /*0540*/ 	.word	0x0000fa50


	//   ....[130]....
        /*0544*/ 	.word	0x0000fac0


	//   ....[131]....
        /*0548*/ 	.word	0x0000fb20


	//   ....[132]....
        /*054c*/ 	.word	0x0000fb90


	//----- nvinfo : EIATTR_EXIT_INSTR_OFFSETS
	.align		4
.L_352:
        /*0550*/ 	.byte	0x04, 0x1c
        /*0552*/ 	.short	(.L_354 - .L_353)


	//   ....[0]....
.L_353:
        /*0554*/ 	.word	0x000000a0


	//   ....[1]....
        /*0558*/ 	.word	0x0000db30


	//----- nvinfo : EIATTR_MAX_THREADS
	.align		4
.L_354:
        /*055c*/ 	.byte	0x04, 0x05
        /*055e*/ 	.short	(.L_356 - .L_355)
.L_355:
        /*0560*/ 	.word	0x00000100
        /*0564*/ 	.word	0x00000001
        /*0568*/ 	.word	0x00000001


	//----- nvinfo : EIATTR_CRS_STACK_SIZE
	.align		4
.L_356:
        /*056c*/ 	.byte	0x04, 0x1e
        /*056e*/ 	.short	(.L_358 - .L_357)
.L_357:
        /*0570*/ 	.word	0x00000000
.L_358:


//--------------------- .nv.info._ZN7cutlass13device_kernelIN5flash19enable_sm80_to_sm89INS1_16FlashAttnFwdSm80INS1_25CollectiveMainloopFwdSm80ILi8ELi1ELb0EN4cute5tupleIJNS5_1CILi128EEENS7_ILi64EEENS7_ILi192EEEEEELi192ENS_6half_tEfNS_4arch4Sm80ELb1ELb0ELb1ELb1ELb1ELb0ELb1ELb0EEENS1_21CollectiveEpilogueFwdINS6_IJS8_SA_S9_EEENS6_IJNS7_ILi1EEESI_SI_EEESC_SE_Li256ELb1ELb1ELb0ELb0EEENS1_19SingleTileSchedulerILb1ELb0ELb1ELi128EEEEEEEEEvNT_6ParamsE --------------------------
	.section	.nv.info._ZN7cutlass13device_kernelIN5flash19enable_sm80_to_sm89INS1_16FlashAttnFwdSm80INS1_25CollectiveMainloopFwdSm80ILi8ELi1ELb0EN4cute5tupleIJNS5_1CILi128EEENS7_ILi64EEENS7_ILi192EEEEEELi192ENS_6half_tEfNS_4arch4Sm80ELb1ELb0ELb1ELb1ELb1ELb0ELb1ELb0EEENS1_21CollectiveEpilogueFwdINS6_IJS8_SA_S9_EEENS6_IJNS7_ILi1EEESI_SI_EEESC_SE_Li256ELb1ELb1ELb0ELb0EEENS1_19SingleTileSchedulerILb1ELb0ELb1ELi128EEEEEEEEEvNT_6ParamsE,"",@"SHT_CUDA_INFO"
	.sectionflags	@""
	.align	4


	//----- nvinfo : EIATTR_CUDA_API_VERSION
	.align		4
        /*0000*/ 	.byte	0x04, 0x37
        /*0002*/ 	.short	(.L_360 - .L_359)
.L_359:
        /*0004*/ 	.word	0x00000082


	//----- nvinfo : EIATTR_SW2861232_WAR
	.align		4
.L_360:
        /*0008*/ 	.byte	0x01, 0x35
	.zero		2


	//----- nvinfo : EIATTR_PARAM_CBANK
	.align		4
        /*000c*/ 	.byte	0x04, 0x0a
        /*000e*/ 	.short	(.L_362 - .L_361)
	.align		4
.L_361:
        /*0010*/ 	.word	index@(.nv.constant0._ZN7cutlass13device_kernelIN5flash19enable_sm80_to_sm89INS1_16FlashAttnFwdSm80INS1_25CollectiveMainloopFwdSm80ILi8ELi1ELb0EN4cute5tupleIJNS5_1CILi128EEENS7_ILi64EEENS7_ILi192EEEEEELi192ENS_6half_tEfNS_4arch4Sm80ELb1ELb0ELb1ELb1ELb1ELb0ELb1ELb0EEENS1_21CollectiveEpilogueFwdINS6_IJS8_SA_S9_EEENS6_IJNS7_ILi1EEESI_SI_EEESC_SE_Li256ELb1ELb1ELb0ELb0EEENS1_19SingleTileSchedulerILb1ELb0ELb1ELi128EEEEEEEEEvNT_6ParamsE)
        /*0014*/ 	.short	0x0160
        /*0016*/ 	.short	0x0418


	//----- nvinfo : EIATTR_CBANK_PARAM_SIZE
	.align		4
.L_362:
        /*0018*/ 	.byte	0x03, 0x19
        /*001a*/ 	.short	0x0418


	//----- nvinfo : EIATTR_KPARAM_INFO
	.align		4
        /*001c*/ 	.byte	0x04, 0x17
        /*001e*/ 	.short	(.L_364 - .L_363)
.L_363:
        /*0020*/ 	.word	0x00000000
        /*0024*/ 	.short	0x0000
        /*0026*/ 	.short	0x0000
        /*0028*/ 	.byte	0x00, 0xf0, 0x61, 0x10


	//----- nvinfo : EIATTR_MAXREG_COUNT
	.align		4
.L_364:
        /*002c*/ 	.byte	0x03, 0x1b
        /*002e*/ 	.short	0x00ff


	//----- nvinfo : EIATTR_NUM_BARRIERS
	.align		4
        /*0030*/ 	.byte	0x02, 0x4c
        /*0032*/ 	.byte	0x02
	.zero		1


	//----- nvinfo : EIATTR_MERCURY_ISA_VERSION
	.align		4
        /*0034*/ 	.byte	0x03, 0x5f
        /*0036*/ 	.short	0x0000


	//----- nvinfo : EIATTR_COOP_GROUP_MASK_REGIDS
	.align		4
        /*0038*/ 	.byte	0x04, 0x29
        /*003a*/ 	.short	(.L_366 - .L_365)


	//   ....[0]....
.L_365:
        /*003c*/ 	.word	0xffffffff


	//   ....[1]....
        /*0040*/ 	.word	0xffffffff


	//   ....[2]....
        /*0044*/ 	.word	0xffffffff


	//   ....[3]....
        /*0048*/ 	.word	0xffffffff


	//   ....[4]....
        /*004c*/ 	.word	0xffffffff


	//   ....[5]....
        /*0050*/ 	.word	0xffffffff


	//   ....[6]....
        /*0054*/ 	.word	0xffffffff


	//   ....[7]....
        /*0058*/ 	.word	0xffffffff


	//   ....[8]....
        /*005c*/ 	.word	0xffffffff


	//   ....[9]....
        /*0060*/ 	.word	0xffffffff


	//   ....[10]....
        /*0064*/ 	.word	0xffffffff


	//   ....[11]....
        /*0068*/ 	.word	0xffffffff


	//   ....[12]....
        /*006c*/ 	.word	0xffffffff


	//   ....[13]....
        /*0070*/ 	.word	0xffffffff


	//   ....[14]....
        /*0074*/ 	.word	0xffffffff


	//   ....[15]....
        /*0078*/ 	.word	0xffffffff


	//   ....[16]....
        /*007c*/ 	.word	0xffffffff


	//   ....[17]....
        /*0080*/ 	.word	0xffffffff


	//   ....[18]....
        /*0084*/ 	.word	0xffffffff


	//   ....[19]....
        /*0088*/ 	.word	0xffffffff


	//   ....[20]....
        /*008c*/ 	.word	0xffffffff


	//   ....[21]....
        /*0090*/ 	.word	0xffffffff


	//   ....[22]....
        /*0094*/ 	.word	0xffffffff


	//   ....[23]....
        /*0098*/ 	.word	0xffffffff


	//   ....[24]....
        /*009c*/ 	.word	0xffffffff


	//   ....[25]....
        /*00a0*/ 	.word	0xffffffff


	//   ....[26]....
        /*00a4*/ 	.word	0xffffffff


	//   ....[27]....
        /*00a8*/ 	.word	0xffffffff


	//   ....[28]....
        /*00ac*/ 	.word	0xffffffff


	//   ....[29]....
        /*00b0*/ 	.word	0xffffffff


	//   ....[30]....
        /*00b4*/ 	.word	0xffffffff


	//   ....[31]....
        /*00b8*/ 	.word	0xffffffff


	//   ....[32]....
        /*00bc*/ 	.word	0xffffffff


	//   ....[33]....
        /*00c0*/ 	.word	0xffffffff


	//   ....[34]....
        /*00c4*/ 	.word	0xffffffff


	//   ....[35]....
        /*00c8*/ 	.word	0xffffffff


	//   ....[36]....
        /*00cc*/ 	.word	0xffffffff


	//   ....[37]....
        /*00d0*/ 	.word	0xffffffff


	//   ....[38]....
        /*00d4*/ 	.word	0xffffffff


	//   ....[39]....
        /*00d8*/ 	.word	0xffffffff


	//   ....[40]....
        /*00dc*/ 	.word	0xffffffff


	//   ....[41]....
        /*00e0*/ 	.word	0xffffffff


	//   ....[42]....
        /*00e4*/ 	.word	0xffffffff


	//   ....[43]....
        /*00e8*/ 	.word	0xffffffff


	//   ....[44]....
        /*00ec*/ 	.word	0xffffffff


	//   ....[45]....
        /*00f0*/ 	.word	0xffffffff


	//   ....[46]....
        /*00f4*/ 	.word	0xffffffff


	//   ....[47]....
        /*00f8*/ 	.word	0xffffffff


	//   ....[48]....
        /*00fc*/ 	.word	0xffffffff


	//   ....[49]....
        /*0100*/ 	.word	0xffffffff


	//   ....[50]....
        /*0104*/ 	.word	0xffffffff


	//   ....[51]....
        /*0108*/ 	.word	0xffffffff


	//   ....[52]....
        /*010c*/ 	.word	0xffffffff


	//   ....[53]....
        /*0110*/ 	.word	0xffffffff


	//   ....[54]....
        /*0114*/ 	.word	0xffffffff


	//   ....[55]....
        /*0118*/ 	.word	0xffffffff


	//   ....[56]....
        /*011c*/ 	.word	0xffffffff


	//   ....[57]....
        /*0120*/ 	.word	0xffffffff


	//   ....[58]....
        /*0124*/ 	.word	0xffffffff


	//   ....[59]....
        /*0128*/ 	.word	0xffffffff


	//   ....[60]....
        /*012c*/ 	.word	0xffffffff


	//   ....[61]....
        /*0130*/ 	.word	0xffffffff


	//   ....[62]....
        /*0134*/ 	.word	0xffffffff


	//   ....[63]....
        /*0138*/ 	.word	0xffffffff


	//   ....[64]....
        /*013c*/ 	.word	0xffffffff


	//   ....[65]....
        /*0140*/ 	.word	0xffffffff


	//   ....[66]....
        /*0144*/ 	.word	0xffffffff


	//   ....[67]....
        /*0148*/ 	.word	0xffffffff


	//   ....[68]....
        /*014c*/ 	.word	0xffffffff


	//   ....[69]....
        /*0150*/ 	.word	0xffffffff


	//   ....[70]....
        /*0154*/ 	.word	0xffffffff


	//   ....[71]....
        /*0158*/ 	.word	0xffffffff


	//   ....[72]....
        /*015c*/ 	.word	0xffffffff


	//   ....[73]....
        /*0160*/ 	.word	0xffffffff


	//   ....[74]....
        /*0164*/ 	.word	0xffffffff


	//   ....[75]....
        /*0168*/ 	.word	0xffffffff


	//   ....[76]....
        /*016c*/ 	.word	0xffffffff


	//----- nvinfo : EIATTR_COOP_GROUP_INSTR_OFFSETS
	.align		4
.L_366:
        /*0170*/ 	.byte	0x04, 0x28
        /*0172*/ 	.short	(.L_368 - .L_367)


	//   ....[0]....
.L_367:
        /*0174*/ 	.word	0x00000090


	//   ....[1]....
        /*0178*/ 	.word	0x00001190


	//   ....[2]....
        /*017c*/ 	.word	0x000011c0


	//   ....[3]....
        /*0180*/ 	.word	0x000013f0


	//   ....[4]....
        /*0184*/ 	.word	0x00001420


	//   ....[5]....
        /*0188*/ 	.word	0x00001540


	//   ....[6]....
        /*018c*/ 	.word	0x00001570


	//   ....[7]....
        /*0190*/ 	.word	0x00001680


	//   ....[8]....
        /*0194*/ 	.word	0x000016c0


	//   ....[9]....
        /*0198*/ 	.word	0x00001ec0


	//   ....[10]....
        /*019c*/ 	.word	0x00001ee0


	//   ....[11]....
        /*01a0*/ 	.word	0x00001f10


	//   ....[12]....
        /*01a4*/ 	.word	0x00001f30


	//   ....[13]....
        /*01a8*/ 	.word	0x00001f50


	//   ....[14]....
        /*01ac*/ 	.word	0x00001f60


	//   ....[15]....
        /*01b0*/ 	.word	0x00001f70


	//   ....[16]....
        /*01b4*/ 	.word	0x00001f90


	//   ....[17]....
        /*01b8*/ 	.word	0x00002fe0


	//   ....[18]....
        /*01bc*/ 	.word	0x00003010


	//   ....[19]....
        /*01c0*/ 	.word	0x00003020


	//   ....[20]....
        /*01c4*/ 	.word	0x00003030


	//   ....[21]....
        /*01c8*/ 	.word	0x00003450


	//   ....[22]....
        /*01cc*/ 	.word	0x000034b0


	//   ....[23]....
        /*01d0*/ 	.word	0x00003f30


	//   ....[24]....
        /*01d4*/ 	.word	0x00003f50


	//   ....[25]....
        /*01d8*/ 	.word	0x00003f70


	//   ....[26]....
        /*01dc*/ 	.word	0x00003fa0


	//   ....[27]....
        /*01e0*/ 	.word	0x00005210


	//   ....[28]....
        /*01e4*/ 	.word	0x00005220


	//   ....[29]....
        /*01e8*/ 	.word	0x00005230


	//   ....[30]....
        /*01ec*/ 	.word	0x00005240


	//   ....[31]....
        /*01f0*/ 	.word	0x00006300


	//   ....[32]....
        /*01f4*/ 	.word	0x00006310


	//   ....[33]....
        /*01f8*/ 	.word	0x00006320


	//   ....[34]....
        /*01fc*/ 	.word	0x00006330


	//   ....[35]....
        /*0200*/ 	.word	0x00006510


	//   ....[36]....
        /*0204*/ 	.word	0x00006520


	//   ....[37]....
        /*0208*/ 	.word	0x00006b60


	//   ....[38]....
        /*020c*/ 	.word	0x00006b70


	//   ....[39]....
        /*0210*/ 	.word	0x00006b90


	//   ....[40]....
        /*0214*/ 	.word	0x00006bb0


	//   ....[41]....
        /*0218*/ 	.word	0x00008560


	//   ....[42]....
        /*021c*/ 	.word	0x00008570


	//   ....[43]....
        /*0220*/ 	.word	0x00008580


	//   ....[44]....
        /*0224*/ 	.word	0x00008590


	//   ....[45]....
        /*0228*/ 	.word	0x000087e0


	//   ....[46]....
        /*022c*/ 	.word	0x000087f0


	//   ....[47]....
        /*0230*/ 	.word	0x00008810


	//   ....[48]....
        /*0234*/ 	.word	0x00008820


	//   ....[49]....
        /*0238*/ 	.word	0x000099c0


	//   ....[50]....
        /*023c*/ 	.word	0x000099e0


	//   ....[51]....
        /*0240*/ 	.word	0x00009a10


	//   ....[52]....
        /*0244*/ 	.word	0x00009a20


	//   ....[53]....
        /*0248*/ 	.word	0x0000b0d0


	//   ....[54]....
        /*024c*/ 	.word	0x0000b100


	//   ....[55]....
        /*0250*/ 	.word	0x0000b140


	//   ....[56]....
        /*0254*/ 	.word	0x0000b150


	//   ....[57]....
        /*0258*/ 	.word	0x0000c740


	//   ....[58]....
        /*025c*/ 	.word	0x0000c7b0


	//   ....[59]....
        /*0260*/ 	.word	0x0000c7f0


	//   ....[60]....
        /*0264*/ 	.word	0x0000c830


	//   ....[61]....
        /*0268*/ 	.word	0x0000ca80


	//   ....[62]....
        /*026c*/ 	.word	0x0000ca90


	//   ....[63]....
        /*0270*/ 	.word	0x0000cc10


	//   ....[64]....
        /*0274*/ 	.word	0x0000cc40


	//   ....[65]....
        /*0278*/ 	.word	0x0000cd90


	//   ....[66]....
        /*027c*/ 	.word	0x0000cdc0


	//   ....[67]....
        /*0280*/ 	.word	0x0000cf10


	//   ....[68]....
        /*0284*/ 	.word	0x0000cf30


	//   ....[69]....
        /*0288*/ 	.word	0x0000d870


	//   ....[70]....
        /*028c*/ 	.word	0x0000d880


	//   ....[71]....
        /*0290*/ 	.word	0x0000d9b0


	//   ....[72]....
        /*0294*/ 	.word	0x0000d9e0


	//   ....[73]....
        /*0298*/ 	.word	0x0000db10


	//   ....[74]....
        /*029c*/ 	.word	0x0000db40


	//   ....[75]....
        /*02a0*/ 	.word	0x0000dc70


	//   ....[76]....
        /*02a4*/ 	.word	0x0000dc90


	//----- nvinfo : EIATTR_EXIT_INSTR_OFFSETS
	.align		4
.L_368:
        /*02a8*/ 	.byte	0x04, 0x1c
        /*02aa*/ 	.short	(.L_370 - .L_369)


	//   ....[0]....
.L_369:
        /*02ac*/ 	.word	0x00000440


	//   ....[1]....
        /*02b0*/ 	.word	0x0000cf40


	//   ....[2]....
        /*02b4*/ 	.word	0x0000d010


	//   ....[3]....
        /*02b8*/ 	.word	0x0000d070


	//   ....[4]....
        /*02bc*/ 	.word	0x0000dca0


	//   ....[5]....
        /*02c0*/ 	.word	0x0000dd50


	//   ....[6]....
        /*02c4*/ 	.word	0x0000ddb0


	//----- nvinfo : EIATTR_CTAIDZ_USED
	.align		4
.L_370:
        /*02c8*/ 	.byte	0x01, 0x04
	.zero		2


	//----- nvinfo : EIATTR_MAX_THREADS
	.align		4
        /*02cc*/ 	.byte	0x04, 0x05
        /*02ce*/ 	.short	(.L_372 - .L_371)
.L_371:
        /*02d0*/ 	.word	0x00000100
        /*02d4*/ 	.word	0x00000001
        /*02d8*/ 	.word	0x00000001


	//----- nvinfo : EIATTR_CRS_STACK_SIZE
	.align		4
.L_372:
        /*02dc*/ 	.byte	0x04, 0x1e
        /*02de*/ 	.short	(.L_374 - .L_373)
.L_373:
        /*02e0*/ 	.word	0x00000000
.L_374:


//--------------------- .nv.info._ZN7cutlass13device_kernelIN5flash19enable_sm80_to_sm89INS1_16FlashAttnFwdSm80INS1_25CollectiveMainloopFwdSm80ILi8ELi1ELb0EN4cute5tupleIJNS5_1CILi128EEENS7_ILi64EEENS7_ILi192EEEEEELi192ENS_6half_tEfNS_4arch4Sm80ELb1ELb0ELb1ELb1ELb1ELb1ELb1ELb0EEENS1_21CollectiveEpilogueFwdINS6_IJS8_SA_S9_EEENS6_IJNS7_ILi1EEESI_SI_EEESC_SE_Li256ELb1ELb1ELb0ELb0EEENS1_19SingleTileSchedulerILb1ELb0ELb1ELi128EEEEEEEEEvNT_6ParamsE --------------------------
	.section	.nv.info._ZN7cutlass13device_kernelIN5flash19enable_sm80_to_sm89INS1_16FlashAttnFwdSm80INS1_25CollectiveMainloopFwdSm80ILi8ELi1ELb0EN4cute5tupleIJNS5_1CILi128EEENS7_ILi64EEENS7_ILi192EEEEEELi192ENS_6half_tEfNS_4arch4Sm80ELb1ELb0ELb1ELb1ELb1ELb1ELb1ELb0EEENS1_21CollectiveEpilogueFwdINS6_IJS8_SA_S9_EEENS6_IJNS7_ILi1EEESI_SI_EEESC_SE_Li256ELb1ELb1ELb0ELb0EEENS1_19SingleTileSchedulerILb1ELb0ELb1ELi128EEEEEEEEEvNT_6ParamsE,"",@"SHT_CUDA_INFO"
	.sectionflags	@""
	.align	4


	//----- nvinfo : EIATTR_CUDA_API_VERSION
	.align		4
        /*0000*/ 	.byte	0x04, 0x37
        /*0002*/ 	.short	(.L_376 - .L_375)
.L_375:
        /*0004*/ 	.word	0x00000082


	//----- nvinfo : EIATTR_SW2861232_WAR
	.align		4
.L_376:
        /*0008*/ 	.byte	0x01, 0x35
	.zero		2


	//----- nvinfo : EIATTR_PARAM_CBANK
	.align		4
        /*000c*/ 	.byte	0x04, 0x0a
        /*000e*/ 	.short	(.L_378 - .L_377)
	.align		4
.L_377:
        /*0010*/ 	.word	index@(.nv.constant0._ZN7cutlass13device_kernelIN5flash19enable_sm80_to_sm89INS1_16FlashAttnFwdSm80INS1_25CollectiveMainloopFwdSm80ILi8ELi1ELb0EN4cute5tupleIJNS5_1CILi128EEENS7_ILi64EEENS7_ILi192EEEEEELi192ENS_6half_tEfNS_4arch4Sm80ELb1ELb0ELb1ELb1ELb1ELb1ELb1ELb0EEENS1_21CollectiveEpilogueFwdINS6_IJS8_SA_S9_EEENS6_IJNS7_ILi1EEESI_SI_EEESC_SE_Li256ELb1ELb1ELb0ELb0EEENS1_19SingleTileSchedulerILb1ELb0ELb1ELi128EEEEEEEEEvNT_6ParamsE)
        /*0014*/ 	.short	0x0160
        /*0016*/ 	.short	0x0418


	//----- nvinfo : EIATTR_CBANK_PARAM_SIZE
	.align		4
.L_378:
        /*0018*/ 	.byte	0x03, 0x19
        /*001a*/ 	.short	0x0418


	//----- nvinfo : EIATTR_KPARAM_INFO
	.align		4
        /*001c*/ 	.byte	0x04, 0x17
        /*001e*/ 	.short	(.L_380 - .L_379)
.L_379:
        /*0020*/ 	.word	0x00000000
        /*0024*/ 	.short	0x0000
        /*0026*/ 	.short	0x0000
        /*0028*/ 	.byte	0x00, 0xf0, 0x61, 0x10


	//----- nvinfo : EIATTR_MAXREG_COUNT
	.align		4
.L_380:
        /*002c*/ 	.byte	0x03, 0x1b
        /*002e*/ 	.short	0x00ff


	//----- nvinfo : EIATTR_NUM_BARRIERS
	.align		4
        /*0030*/ 	.byte	0x02, 0x4c
        /*0032*/ 	.byte	0x02
	.zero		1


	//----- nvinfo : EIATTR_MERCURY_ISA_VERSION
	.align		4
        /*0034*/ 	.byte	0x03, 0x5f
        /*0036*/ 	.short	0x0000


	//----- nvinfo : EIATTR_COOP_GROUP_MASK_REGIDS
	.align		4
        /*0038*/ 	.byte	0x04, 0x29
        /*003a*/ 	.short	(.L_382 - .L_381)


	//   ....[0]....
.L_381:
        /*003c*/ 	.word	0xffffffff


	//   ....[1]....
        /*0040*/ 	.word	0xffffffff


	//   ....[2]....
        /*0044*/ 	.word	0xffffffff


	//   ....[3]....
        /*0048*/ 	.word	0xffffffff


	//   ....[4]....
        /*004c*/ 	.word	0xffffffff


	//   ....[5]....
        /*0050*/ 	.word	0xffffffff


	//   ....[6]....
        /*0054*/ 	.word	0xffffffff


	//   ....[7]....
        /*0058*/ 	.word	0xffffffff


	//   ....[8]....
        /*005c*/ 	.word	0xffffffff


	//   ....[9]....
        /*0060*/ 	.word	0xffffffff


	//   ....[10]....
        /*0064*/ 	.word	0xffffffff


	//   ....[11]....
        /*0068*/ 	.word	0xffffffff


	//   ....[12]....
        /*006c*/ 	.word	0xffffffff


	//   ....[13]....
        /*0070*/ 	.word	0xffffffff


	//   ....[14]....
        /*0074*/ 	.word	0xffffffff


	//   ....[15]....
        /*0078*/ 	.word	0xffffffff


	//   ....[16]....
        /*007c*/ 	.word	0xffffffff


	//   ....[17]....
        /*0080*/ 	.word	0xffffffff


	//   ....[18]....
        /*0084*/ 	.word	0xffffffff


	//   ....[19]....
        /*0088*/ 	.word	0xffffffff


	//   ....[20]....
        /*008c*/ 	.word	0xffffffff


	//   ....[21]....
        /*0090*/ 	.word	0xffffffff


	//   ....[22]....
        /*0094*/ 	.word	0xffffffff


	//   ....[23]....
        /*0098*/ 	.word	0xffffffff


	//   ....[24]....
        /*009c*/ 	.word	0xffffffff


	//   ....[25]....
        /*00a0*/ 	.word	0xffffffff


	//   ....[26]....
        /*00a4*/ 	.word	0xffffffff


	//   ....[27]....
        /*00a8*/ 	.word	0xffffffff


	//   ....[28]....
        /*00ac*/ 	.word	0xffffffff


	//   ....[29]....
        /*00b0*/ 	.word	0xffffffff


	//   ....[30]....
        /*00b4*/ 	.word	0xffffffff


	//   ....[31]....
        /*00b8*/ 	.word	0xffffffff


	//   ....[32]....
        /*00bc*/ 	.word	0xffffffff


	//   ....[33]....
        /*00c0*/ 	.word	0xffffffff


	//   ....[34]....
        /*00c4*/ 	.word	0xffffffff


	//   ....[35]....
        /*00c8*/ 	.word	0xffffffff


	//   ....[36]....
        /*00cc*/ 	.word	0xffffffff


	//   ....[37]....
        /*00d0*/ 	.word	0xffffffff


	//   ....[38]....
        /*00d4*/ 	.word	0xffffffff


	//   ....[39]....
        /*00d8*/ 	.word	0xffffffff


	//   ....[40]....
        /*00dc*/ 	.word	0xffffffff


	//   ....[41]....
        /*00e0*/ 	.word	0xffffffff


	//   ....[42]....
        /*00e4*/ 	.word	0xffffffff


	//   ....[43]....
        /*00e8*/ 	.word	0xffffffff


	//   ....[44]....
        /*00ec*/ 	.word	0xffffffff


	//   ....[45]....
        /*00f0*/ 	.word	0xffffffff


	//   ....[46]....
        /*00f4*/ 	.word	0xffffffff


	//   ....[47]....
        /*00f8*/ 	.word	0xffffffff


	//   ....[48]....
        /*00fc*/ 	.word	0xffffffff


	//   ....[49]....
        /*0100*/ 	.word	0xffffffff


	//   ....[50]....
        /*0104*/ 	.word	0xffffffff


	//   ....[51]....
        /*0108*/ 	.word	0xffffffff


	//   ....[52]....
        /*010c*/ 	.word	0xffffffff


	//   ....[53]....
        /*0110*/ 	.word	0xffffffff


	//   ....[54]....
        /*0114*/ 	.word	0xffffffff


	//   ....[55]....
        /*0118*/ 	.word	0xffffffff


	//   ....[56]....
        /*011c*/ 	.word	0xffffffff


	//   ....[57]....
        /*0120*/ 	.word	0xffffffff


	//   ....[58]....
        /*0124*/ 	.word	0xffffffff


	//   ....[59]....
        /*0128*/ 	.word	0xffffffff


	//   ....[60]....
        /*012c*/ 	.word	0xffffffff


	//   ....[61]....
        /*0130*/ 	.word	0xffffffff


	//   ....[62]....
        /*0134*/ 	.word	0xffffffff


	//   ....[63]....
        /*0138*/ 	.word	0xffffffff


	//   ....[64]....
        /*013c*/ 	.word	0xffffffff


	//   ....[65]....
        /*0140*/ 	.word	0xffffffff


	//   ....[66]....
        /*0144*/ 	.word	0xffffffff


	//   ....[67]....
        /*0148*/ 	.word	0xffffffff


	//   ....[68]....
        /*014c*/ 	.word	0xffffffff


	//   ....[69]....
        /*0150*/ 	.word	0xffffffff


	//   ....[70]....
        /*0154*/ 	.word	0xffffffff


	//   ....[71]....
        /*0158*/ 	.word	0xffffffff


	//   ....[72]....
        /*015c*/ 	.word	0xffffffff


	//   ....[73]....
        /*0160*/ 	.word	0xffffffff


	//   ....[74]....
        /*0164*/ 	.word	0xffffffff


	//   ....[75]....
        /*0168*/ 	.word	0xffffffff


	//   ....[76]....
        /*016c*/ 	.word	0xffffffff


	//   ....[77]....
        /*0170*/ 	.word	0xffffffff


	//   ....[78]....
        /*0174*/ 	.word	0xffffffff


	//   ....[79]....
        /*0178*/ 	.word	0xffffffff


	//   ....[80]....
        /*017c*/ 	.word	0xffffffff


	//   ....[81]....
        /*0180*/ 	.word	0xffffffff


	//   ....[82]....
        /*0184*/ 	.word	0xffffffff


	//   ....[83]....
        /*0188*/ 	.word	0xffffffff


	//   ....[84]....
        /*018c*/ 	.word	0xffffffff


	//   ....[85]....
        /*0190*/ 	.word	0xffffffff


	//   ....[86]....
        /*0194*/ 	.word	0xffffffff


	//   ....[87]....
        /*0198*/ 	.word	0xffffffff


	//   ....[88]....
        /*019c*/ 	.word	0xffffffff


	//   ....[89]....
        /*01a0*/ 	.word	0xffffffff


	//   ....[90]....
        /*01a4*/ 	.word	0xffffffff


	//   ....[91]....
        /*01a8*/ 	.word	0xffffffff


	//   ....[92]....
        /*01ac*/ 	.word	0xffffffff


	//   ....[93]....
        /*01b0*/ 	.word	0xffffffff


	//   ....[94]....
        /*01b4*/ 	.word	0xffffffff


	//   ....[95]....
        /*01b8*/ 	.word	0xffffffff


	//   ....[96]....
        /*01bc*/ 	.word	0xffffffff


	//   ....[97]....
        /*01c0*/ 	.word	0xffffffff


	//   ....[98]....
        /*01c4*/ 	.word	0xffffffff


	//   ....[99]....
        /*01c8*/ 	.word	0xffffffff


	//   ....[100]....
        /*01cc*/ 	.word	0xffffffff


	//----- nvinfo : EIATTR_COOP_GROUP_INSTR_OFFSETS
	.align		4
.L_382:
        /*01d0*/ 	.byte	0x04, 0x28
        /*01d2*/ 	.short	(.L_384 - .L_383)


	//   ....[0]....
.L_383:
        /*01d4*/ 	.word	0x00000090


	//   ....[1]....
        /*01d8*/ 	.word	0x00002460


	//   ....[2]....
        /*01dc*/ 	.word	0x00002470


	//   ....[3]....
        /*01e0*/ 	.word	0x00003fa0


	//   ....[4]....
        /*01e4*/ 	.word	0x00003fb0


	//   ....[5]....
        /*01e8*/ 	.word	0x00005930


	//   ....[6]....
        /*01ec*/ 	.word	0x00005950


	//   ....[7]....
        /*01f0*/ 	.word	0x00005e30


	//   ....[8]....
        /*01f4*/ 	.word	0x00005e90


	//   ....[9]....
        /*01f8*/ 	.word	0x00006b30


	//   ....[10]....
        /*01fc*/ 	.word	0x00006b70


	//   ....[11]....
        /*0200*/ 	.word	0x00006da0


	//   ....[12]....
        /*0204*/ 	.word	0x00006dd0


	//   ....[13]....
        /*0208*/ 	.word	0x00006ef0


	//   ....[14]....
        /*020c*/ 	.word	0x00006f20


	//   ....[15]....
        /*0210*/ 	.word	0x00007040


	//   ....[16]....
        /*0214*/ 	.word	0x00007090


	//   ....[17]....
        /*0218*/ 	.word	0x00007580


	//   ....[18]....
        /*021c*/ 	.word	0x000075a0


	//   ....[19]....
        /*0220*/ 	.word	0x000075b0


	//   ....[20]....
        /*0224*/ 	.word	0x000075c0


	//   ....[21]....
        /*0228*/ 	.word	0x00007aa0


	//   ....[22]....
        /*022c*/ 	.word	0x00007ad0


	//   ....[23]....
        /*0230*/ 	.word	0x00007b20


	//   ....[24]....
        /*0234*/ 	.word	0x00007b30


	//   ....[25]....
        /*0238*/ 	.word	0x00007f60


	//   ....[26]....
        /*023c*/ 	.word	0x00007fa0


	//   ....[27]....
        /*0240*/ 	.word	0x00007fe0


	//   ....[28]....
        /*0244*/ 	.word	0x00008050


	//   ....[29]....
        /*0248*/ 	.word	0x0000b030


	//   ....[30]....
        /*024c*/ 	.word	0x0000b050


	//   ....[31]....
        /*0250*/ 	.word	0x0000b060


	//   ....[32]....
        /*0254*/ 	.word	0x0000b070


	//   ....[33]....
        /*0258*/ 	.word	0x0000b2f0


	//   ....[34]....
        /*025c*/ 	.word	0x0000b330


	//   ....[35]....
        /*0260*/ 	.word	0x0000b370


	//   ....[36]....
        /*0264*/ 	.word	0x0000b3e0


	//   ....[37]....
        /*0268*/ 	.word	0x0000e800


	//   ....[38]....
        /*026c*/ 	.word	0x0000e830


	//   ....[39]....
        /*0270*/ 	.word	0x0000e890


	//   ....[40]....
        /*0274*/ 	.word	0x0000e8c0


	//   ....[41]....
        /*0278*/ 	.word	0x0000f9e0


	//   ....[42]....
        /*027c*/ 	.word	0x0000fa10


	//   ....[43]....
        /*0280*/ 	.word	0x0000fa40


	//   ....[44]....
        /*0284*/ 	.word	0x0000fa60


	//   ....[45]....
        /*0288*/ 	.word	0x0000fe50


	//   ....[46]....
        /*028c*/ 	.word	0x0000fe90


	//   ....[47]....
        /*0290*/ 	.word	0x00010970


	//   ....[48]....
        /*0294*/ 	.word	0x00010990


	//   ....[49]....
        /*0298*/ 	.word	0x000109b0


	//   ....[50]....
        /*029c*/ 	.word	0x000109e0


	//   ....[51]....
        /*02a0*/ 	.word	0x00011d40


	//   ....[52]....
        /*02a4*/ 	.word	0x00011d50


	//   ....[53]....
        /*02a8*/ 	.word	0x00011d60


	//   ....[54]....
        /*02ac*/ 	.word	0x00011d70


	//   ....[55]....
        /*02b0*/ 	.word	0x00012e30


	//   ....[56]....
        /*02b4*/ 	.word	0x00012e40


	//   ....[57]....
        /*02b8*/ 	.word	0x00012e50


	//   ....[58]....
        /*02bc*/ 	.word	0x00012e60


	//   ....[59]....
        /*02c0*/ 	.word	0x00013030


	//   ....[60]....
        /*02c4*/ 	.word	0x00013040


	//   ....[61]....
        /*02c8*/ 	.word	0x00013680


	//   ....[62]....
        /*02cc*/ 	.word	0x00013690


	//   ....[63]....
        /*02d0*/ 	.word	0x000136b0


	//   ....[64]....
        /*02d4*/ 	.word	0x000136d0


	//   ....[65]....
        /*02d8*/ 	.word	0x00015160


	//   ....[66]....
        /*02dc*/ 	.word	0x00015170


	//   ....[67]....
        /*02e0*/ 	.word	0x00015180


	//   ....[68]....
        /*02e4*/ 	.word	0x00015190


	//   ....[69]....
        /*02e8*/ 	.word	0x000153d0


	//   ....[70]....
        /*02ec*/ 	.word	0x000153e0


	//   ....[71]....
        /*02f0*/ 	.word	0x00015480


	//   ....[72]....
        /*02f4*/ 	.word	0x00015490


	//   ....[73]....
        /*02f8*/ 	.word	0x00016580


	//   ....[74]....
        /*02fc*/ 	.word	0x000165a0


	//   ....[75]....
        /*0300*/ 	.word	0x000165d0


	//   ....[76]....
        /*0304*/ 	.word	0x000165e0


	//   ....[77]....
        /*0308*/ 	.word	0x00017cb0


	//   ....[78]....
        /*030c*/ 	.word	0x00017ce0


	//   ....[79]....
        /*0310*/ 	.word	0x00017d30


	//   ....[80]....
        /*0314*/ 	.word	0x00017d40


	//   ....[81]....
        /*0318*/ 	.word	0x00019330


	//   ....[82]....
        /*031c*/ 	.word	0x000193b0


	//   ....[83]....
        /*0320*/ 	.word	0x000193f0


	//   ....[84]....
        /*0324*/ 	.word	0x00019430


	//   ....[85]....
        /*0328*/ 	.word	0x00019660


	//   ....[86]....
        /*032c*/ 	.word	0x00019670


	//   ....[87]....
        /*0330*/ 	.word	0x000197f0


	//   ....[88]....
        /*0334*/ 	.word	0x00019820


	//   ....[89]....
        /*0338*/ 	.word	0x00019970


	//   ....[90]....
        /*033c*/ 	.word	0x000199a0


	//   ....[91]....
        /*0340*/ 	.word	0x00019af0


	//   ....[92]....
        /*0344*/ 	.word	0x00019b10


	//   ....[93]....
        /*0348*/ 	.word	0x0001a450


	//   ....[94]....
        /*034c*/ 	.word	0x0001a460


	//   ....[95]....
        /*0350*/ 	.word	0x0001a590


	//   ....[96]....
        /*0354*/ 	.word	0x0001a5c0


	//   ....[97]....
        /*0358*/ 	.word	0x0001a6f0


	//   ....[98]....
        /*035c*/ 	.word	0x0001a720


	//   ....[99]....
        /*0360*/ 	.word	0x0001a850


	//   ....[100]....
        /*0364*/ 	.word	0x0001a870


	//----- nvinfo : EIATTR_EXIT_INSTR_OFFSETS
	.align		4
.L_384:
        /*0368*/ 	.byte	0x04, 0x1c
        /*036a*/ 	.short	(.L_386 - .L_385)


	//   ....[0]....
.L_385:
        /*036c*/ 	.word	0x00000440


	//   ....[1]....
        /*0370*/ 	.word	0x00019b20


	//   ....[2]....
        /*0374*/ 	.word	0x00019bf0


	//   ....[3]....
        /*0378*/ 	.word	0x00019c50


	//   ....[4]....
        /*037c*/ 	.word	0x0001a880


	//   ....[5]....
        /*0380*/ 	.word	0x0001a930


	//   ....[6]....
        /*0384*/ 	.word	0x0001a990


	//----- nvinfo : EIATTR_CTAIDZ_USED
	.align		4
.L_386:
        /*0388*/ 	.byte	0x01, 0x04
	.zero		2


	//----- nvinfo : EIATTR_MAX_THREADS
	.align		4
        /*038c*/ 	.byte	0x04, 0x05
        /*038e*/ 	.short	(.L_388 - .L_387)
.L_387:
        /*0390*/ 	.word	0x00000100
        /*0394*/ 	.word	0x00000001
        /*0398*/ 	.word	0x00000001


	//----- nvinfo : EIATTR_CRS_STACK_SIZE
	.align		4
.L_388:
        /*039c*/ 	.byte	0x04, 0x1e
        /*039e*/ 	.short	(.L_390 - .L_389)
.L_389:
        /*03a0*/ 	.word	0x00000000
.L_390:


//--------------------- .nv.info._ZN7cutlass13device_kernelIN5flash19enable_sm80_to_sm89INS1_16FlashAttnFwdSm80INS1_25CollectiveMainloopFwdSm80ILi8ELi2ELb0EN4cute5tupleIJNS5_1CILi128EEENS7_ILi64EEENS7_ILi192EEEEEELi192ENS_6half_tEfNS_4arch4Sm80ELb0ELb0ELb1ELb0ELb1ELb0ELb1ELb0EEENS1_21CollectiveEpilogueFwdINS6_IJS8_SA_S9_EEENS6_IJNS7_ILi1EEESI_SI_EEESC_SE_Li256ELb0ELb1ELb0ELb0EEENS1_19SingleTileSchedulerILb0ELb0ELb1ELi128EEEEEEEEEvNT_6ParamsE --------------------------
	.section	.nv.info._ZN7cutlass13device_kernelIN5flash19enable_sm80_to_sm89INS1_16FlashAttnFwdSm80INS1_25CollectiveMainloopFwdSm80ILi8ELi2ELb0EN4cute5tupleIJNS5_1CILi128EEENS7_ILi64EEENS7_ILi192EEEEEELi192ENS_6half_tEfNS_4arch4Sm80ELb0ELb0ELb1ELb0ELb1ELb0ELb1ELb0EEENS1_21CollectiveEpilogueFwdINS6_IJS8_SA_S9_EEENS6_IJNS7_ILi1EEESI_SI_EEESC_SE_Li256ELb0ELb1ELb0ELb0EEENS1_19SingleTileSchedulerILb0ELb0ELb1ELi128EEEEEEEEEvNT_6ParamsE,"",@"SHT_CUDA_INFO"
	.sectionflags	@""
	.align	4


	//----- nvinfo : EIATTR_CUDA_API_VERSION
	.align		4
        /*0000*/ 	.byte	0x04, 0x37
        /*0002*/ 	.short	(.L_392 - .L_391)
.L_391:
        /*0004*/ 	.word	0x00000082


	//----- nvinfo : EIATTR_SW2861232_WAR
	.align		4
.L_392:
        /*0008*/ 	.byte	0x01, 0x35
	.zero		2


	//----- nvinfo : EIATTR_PARAM_CBANK
	.align		4
        /*000c*/ 	.byte	0x04, 0x0a
        /*000e*/ 	.short	(.L_394 - .L_393)
	.align		4
.L_393:
        /*0010*/ 	.word	index@(.nv.constant0._ZN7cutlass13device_kernelIN5flash19enable_sm80_to_sm89INS1_16FlashAttnFwdSm80INS1_25CollectiveMainloopFwdSm80ILi8ELi2ELb0EN4cute5tupleIJNS5_1CILi128EEENS7_ILi64EEENS7_ILi192EEEEEELi192ENS_6half_tEfNS_4arch4Sm80ELb0ELb0ELb1ELb0ELb1ELb0ELb1ELb0EEENS1_21CollectiveEpilogueFwdINS6_IJS8_SA_S9_EEENS6_IJNS7_ILi1EEESI_SI_EEESC_SE_Li256ELb0ELb1ELb0ELb0EEENS1_19SingleTileSchedulerILb0ELb0ELb1ELi128EEEEEEEEEvNT_6ParamsE)
        /*0014*/ 	.short	0x0160
        /*0016*/ 	.short	0x0418


	//----- nvinfo : EIATTR_CBANK_PARAM_SIZE
	.align		4
.L_394:
        /*0018*/ 	.byte	0x03, 0x19
        /*001a*/ 	.short	0x0418


	//----- nvinfo : EIATTR_KPARAM_INFO
	.align		4
        /*001c*/ 	.byte	0x04, 0x17
        /*001e*/ 	.short	(.L_396 - .L_395)
.L_395:
        /*0020*/ 	.word	0x00000000
        /*0024*/ 	.short	0x0000
        /*0026*/ 	.short	0x0000
        /*0028*/ 	.byte	0x00, 0xf0, 0x61, 0x10


	//----- nvinfo : EIATTR_MAXREG_COUNT
	.align		4
.L_396:
        /*002c*/ 	.byte	0x03, 0x1b
        /*002e*/ 	.short	0x00ff


	//----- nvinfo : EIATTR_NUM_BARRIERS
	.align		4
        /*0030*/ 	.byte	0x02, 0x4c
        /*0032*/ 	.byte	0x02
	.zero		1


	//----- nvinfo : EIATTR_MERCURY_ISA_VERSION
	.align		4
        /*0034*/ 	.byte	0x03, 0x5f
        /*0036*/ 	.short	0x0000


	//----- nvinfo : EIATTR_COOP_GROUP_MASK_REGIDS
	.align		4
        /*0038*/ 	.byte	0x04, 0x29
        /*003a*/ 	.short	(.L_398 - .L_397)


	//   ....[0]....
.L_397:
        /*003c*/ 	.word	0xffffffff


	//   ....[1]....
        /*0040*/ 	.word	0xffffffff


	//   ....[2]....
        /*0044*/ 	.word	0xffffffff


	//   ....[3]....
        /*0048*/ 	.word	0xffffffff


	//   ....[4]....
        /*004c*/ 	.word	0xffffffff


	//   ....[5]....
        /*0050*/ 	.word	0xffffffff


	//   ....[6]....
        /*0054*/ 	.word	0xffffffff


	//   ....[7]....
        /*0058*/ 	.word	0xffffffff


	//   ....[8]....
        /*005c*/ 	.word	0xffffffff


	//   ....[9]....
        /*0060*/ 	.word	0xffffffff


	//   ....[10]....
        /*0064*/ 	.word	0xffffffff


	//   ....[11]....
        /*0068*/ 	.word	0xffffffff


	//   ....[12]....
        /*006c*/ 	.word	0xffffffff


	//   ....[13]....
        /*0070*/ 	.word	0xffffffff


	//   ....[14]....
        /*0074*/ 	.word	0xffffffff


	//   ....[15]....
        /*0078*/ 	.word	0xffffffff


	//   ....[16]....
        /*007c*/ 	.word	0xffffffff


	//   ....[17]....
        /*0080*/ 	.word	0xffffffff


	//   ....[18]....
        /*0084*/ 	.word	0xffffffff


	//   ....[19]....
        /*0088*/ 	.word	0xffffffff


	//   ....[20]....
        /*008c*/ 	.word	0xffffffff


	//   ....[21]....
        /*0090*/ 	.word	0xffffffff


	//   ....[22]....
        /*0094*/ 	.word	0xffffffff


	//   ....[23]....
        /*0098*/ 	.word	0xffffffff


	//   ....[24]....
        /*009c*/ 	.word	0xffffffff


	//   ....[25]....
        /*00a0*/ 	.word	0xffffffff


	//   ....[26]....
        /*00a4*/ 	.word	0xffffffff


	//   ....[27]....
        /*00a8*/ 	.word	0xffffffff


	//   ....[28]....
        /*00ac*/ 	.word	0xffffffff


	//   ....[29]....
        /*00b0*/ 	.word	0xffffffff


	//   ....[30]....
        /*00b4*/ 	.word	0xffffffff


	//   ....[31]....
        /*00b8*/ 	.word	0xffffffff


	//   ....[32]....
        /*00bc*/ 	.word	0xffffffff


	//   ....[33]....
        /*00c0*/ 	.word	0xffffffff


	//   ....[34]....
        /*00c4*/ 	.word	0xffffffff


	//   ....[35]....
        /*00c8*/ 	.word	0xffffffff


	//   ....[36]....
        /*00cc*/ 	.word	0xffffffff


	//   ....[37]....
        /*00d0*/ 	.word	0xffffffff


	//   ....[38]....
        /*00d4*/ 	.word	0xffffffff


	//   ....[39]....
        /*00d8*/ 	.word	0xffffffff


	//   ....[40]....
        /*00dc*/ 	.word	0xffffffff


	//   ....[41]....
        /*00e0*/ 	.word	0xffffffff


	//   ....[42]....
        /*00e4*/ 	.word	0xffffffff


	//   ....[43]....
        /*00e8*/ 	.word	0xffffffff


	//   ....[44]....
        /*00ec*/ 	.word	0xffffffff


	//   ....[45]....
        /*00f0*/ 	.word	0xffffffff


	//   ....[46]....
        /*00f4*/ 	.word	0xffffffff


	//   ....[47]....
        /*00f8*/ 	.word	0xffffffff


	//   ....[48]....
        /*00fc*/ 	.word	0xffffffff


	//   ....[49]....
        /*0100*/ 	.word	0xffffffff


	//   ....[50]....
        /*0104*/ 	.word	0xffffffff


	//   ....[51]....
        /*0108*/ 	.word	0xffffffff


	//   ....[52]....
        /*010c*/ 	.word	0xffffffff


	//   ....[53]....
        /*0110*/ 	.word	0xffffffff


	//   ....[54]....
        /*0114*/ 	.word	0xffffffff


	//   ....[55]....
        /*0118*/ 	.word	0xffffffff


	//   ....[56]....
        /*011c*/ 	.word	0xffffffff


	//   ....[57]....
        /*0120*/ 	.word	0xffffffff


	//   ....[58]....
        /*0124*/ 	.word	0xffffffff


	//   ....[59]....
        /*0128*/ 	.word	0xffffffff


	//----- nvinfo : EIATTR_COOP_GROUP_INSTR_OFFSETS
	.align		4
.L_398:
        /*012c*/ 	.byte	0x04, 0x28
        /*012e*/ 	.short	(.L_400 - .L_399)


	//   ....[0]....
.L_399:
        /*0130*/ 	.word	0x00000600


	//   ....[1]....
        /*0134*/ 	.word	0x00000640


	//   ....[2]....
        /*0138*/ 	.word	0x00000680


	//   ....[3]....
        /*013c*/ 	.word	0x000006b0


	//   ....[4]....
        /*0140*/ 	.word	0x000006f0


	//   ....[5]....
        /*0144*/ 	.word	0x00000720


	//   ....[6]....
        /*0148*/ 	.word	0x00000800


	//   ....[7]....
        /*014c*/ 	.word	0x00000810


	//   ....[8]....
        /*0150*/ 	.word	0x00000d80


	//   ....[9]....
        /*0154*/ 	.word	0x00000db0


	//   ....[10]....
        /*0158*/ 	.word	0x00000dc0


	//   ....[11]....
        /*015c*/ 	.word	0x00000df0


	//   ....[12]....
        /*0160*/ 	.word	0x00000e10


	//   ....[13]....
        /*0164*/ 	.word	0x00000e30


	//   ....[14]....
        /*0168*/ 	.word	0x00000e40


	//   ....[15]....
        /*016c*/ 	.word	0x00000e60


	//   ....[16]....
        /*0170*/ 	.word	0x00001480


	//   ....[17]....
        /*0174*/ 	.word	0x000014a0


	//   ....[18]....
        /*0178*/ 	.word	0x00001500


	//   ....[19]....
        /*017c*/ 	.word	0x00001520


	//   ....[20]....
        /*0180*/ 	.word	0x00001a60


	//   ....[21]....
        /*0184*/ 	.word	0x00001a90


	//   ....[22]....
        /*0188*/ 	.word	0x00001af0


	//   ....[23]....
        /*018c*/ 	.word	0x00001b10


	//   ....[24]....
        /*0190*/ 	.word	0x00003390


	//   ....[25]....
        /*0194*/ 	.word	0x000033d0


	//   ....[26]....
        /*0198*/ 	.word	0x00003470


	//   ....[27]....
        /*019c*/ 	.word	0x000035b0


	//   ....[28]....
        /*01a0*/ 	.word	0x00004660


	//   ....[29]....
        /*01a4*/ 	.word	0x00004670


	//   ....[30]....
        /*01a8*/ 	.word	0x00004680


	//   ....[31]....
        /*01ac*/ 	.word	0x00004690


	//   ....[32]....
        /*01b0*/ 	.word	0x00004af0


	//   ....[33]....
        /*01b4*/ 	.word	0x00004b20


	//   ....[34]....
        /*01b8*/ 	.word	0x00004b50


	//   ....[35]....
        /*01bc*/ 	.word	0x00004b70


	//   ....[36]....
        /*01c0*/ 	.word	0x00005cb0


	//   ....[37]....
        /*01c4*/ 	.word	0x00005ce0


	//   ....[38]....
        /*01c8*/ 	.word	0x00005d00


	//   ....[39]....
        /*01cc*/ 	.word	0x00005d20


	//   ....[40]....
        /*01d0*/ 	.word	0x000075e0


	//   ....[41]....
        /*01d4*/ 	.word	0x00007610


	//   ....[42]....
        /*01d8*/ 	.word	0x00007640


	//   ....[43]....
        /*01dc*/ 	.word	0x00007670


	//   ....[44]....
        /*01e0*/ 	.word	0x00007880


	//   ....[45]....
        /*01e4*/ 	.word	0x000078c0


	//   ....[46]....
        /*01e8*/ 	.word	0x00007990


	//   ....[47]....
        /*01ec*/ 	.word	0x000079c0


	//   ....[48]....
        /*01f0*/ 	.word	0x00008d60


	//   ....[49]....
        /*01f4*/ 	.word	0x00008d70


	//   ....[50]....
        /*01f8*/ 	.word	0x00008d90


	//   ....[51]....
        /*01fc*/ 	.word	0x00008da0


	//   ....[52]....
        /*0200*/ 	.word	0x00008ea0


	//   ....[53]....
        /*0204*/ 	.word	0x00008eb0


	//   ....[54]....
        /*0208*/ 	.word	0x00008fe0


	//   ....[55]....
        /*020c*/ 	.word	0x00009010


	//   ....[56]....
        /*0210*/ 	.word	0x00009110


	//   ....[57]....
        /*0214*/ 	.word	0x00009140


	//   ....[58]....
        /*0218*/ 	.word	0x00009240


	//   ....[59]....
        /*021c*/ 	.word	0x00009260


	//----- nvinfo : EIATTR_EXIT_INSTR_OFFSETS
	.align		4
.L_400:
        /*0220*/ 	.byte	0x04, 0x1c
        /*0222*/ 	.short	(.L_402 - .L_401)


	//   ....[0]....
.L_401:
        /*0224*/ 	.word	0x00000030


	//   ....[1]....
        /*0228*/ 	.word	0x00009270


	//   ....[2]....
        /*022c*/ 	.word	0x00009310


	//   ....[3]....
        /*0230*/ 	.word	0x00009350


	//----- nvinfo : EIATTR_CTAIDZ_USED
	.align		4
.L_402:
        /*0234*/ 	.byte	0x01, 0x04
	.zero		2


	//----- nvinfo : EIATTR_MAX_THREADS
	.align		4
        /*0238*/ 	.byte	0x04, 0x05
        /*023a*/ 	.short	(.L_404 - .L_403)
.L_403:
        /*023c*/ 	.word	0x00000100
        /*0240*/ 	.word	0x00000001
        /*0244*/ 	.word	0x00000001


	//----- nvinfo : EIATTR_CRS_STACK_SIZE
	.align		4
.L_404:
        /*0248*/ 	.byte	0x04, 0x1e
        /*024a*/ 	.short	(.L_406 - .L_405)
.L_405:
        /*024c*/ 	.word	0x00000000
.L_406:


//--------------------- .nv.info._ZN7cutlass13device_kernelIN5flash19enable_sm80_to_sm89INS1_16FlashAttnFwdSm80INS1_25CollectiveMainloopFwdSm80ILi8ELi2ELb0EN4cute5tupleIJNS5_1CILi128EEENS7_ILi64EEENS7_ILi192EEEEEELi192ENS_6half_tEfNS_4arch4Sm80ELb0ELb0ELb1ELb1ELb1ELb0ELb1ELb0EEENS1_21CollectiveEpilogueFwdINS6_IJS8_SA_S9_EEENS6_IJNS7_ILi1EEESI_SI_EEESC_SE_Li256ELb1ELb1ELb0ELb0EEENS1_19SingleTileSchedulerILb1ELb0ELb1ELi128EEEEEEEEEvNT_6ParamsE --------------------------
	.section	.nv.info._ZN7cutlass13device_kernelIN5flash19enable_sm80_to_sm89INS1_16FlashAttnFwdSm80INS1_25CollectiveMainloopFwdSm80ILi8ELi2ELb0EN4cute5tupleIJNS5_1CILi128EEENS7_ILi64EEENS7_ILi192EEEEEELi192ENS_6half_tEfNS_4arch4Sm80ELb0ELb0ELb1ELb1ELb1ELb0ELb1ELb0EEENS1_21CollectiveEpilogueFwdINS6_IJS8_SA_S9_EEENS6_IJNS7_ILi1EEESI_SI_EEESC_SE_Li256ELb1ELb1ELb0ELb0EEENS1_19SingleTileSchedulerILb1ELb0ELb1ELi128EEEEEEEEEvNT_6ParamsE,"",@"SHT_CUDA_INFO"
	.sectionflags	@""
	.align	4


	//----- nvinfo : EIATTR_CUDA_API_VERSION
	.align		4
        /*0000*/ 	.byte	0x04, 0x37
        /*0002*/ 	.short	(.L_408 - .L_407)
.L_407:
        /*0004*/ 	.word	0x00000082


	//----- nvinfo : EIATTR_SW2861232_WAR
	.align		4
.L_408:
        /*0008*/ 	.byte	0x01, 0x35
	.zero		2


	//----- nvinfo : EIATTR_PARAM_CBANK
	.align		4
        /*000c*/ 	.byte	0x04, 0x0a
        /*000e*/ 	.short	(.L_410 - .L_409)
	.align		4
.L_409:
        /*0010*/ 	.word	index@(.nv.constant0._ZN7cutlass13device_kernelIN5flash19enable_sm80_to_sm89INS1_16FlashAttnFwdSm80INS1_25CollectiveMainloopFwdSm80ILi8ELi2ELb0EN4cute5tupleIJNS5_1CILi128EEENS7_ILi64EEENS7_ILi192EEEEEELi192ENS_6half_tEfNS_4arch4Sm80ELb0ELb0ELb1ELb1ELb1ELb0ELb1ELb0EEENS1_21CollectiveEpilogueFwdINS6_IJS8_SA_S9_EEENS6_IJNS7_ILi1EEESI_SI_EEESC_SE_Li256ELb1ELb1ELb0ELb0EEENS1_19SingleTileSchedulerILb1ELb0ELb1ELi128EEEEEEEEEvNT_6ParamsE)
        /*0014*/ 	.short	0x0160
        /*0016*/ 	.short	0x0418


	//----- nvinfo : EIATTR_CBANK_PARAM_SIZE
	.align		4
.L_410:
        /*0018*/ 	.byte	0x03, 0x19
        /*001a*/ 	.short	0x0418


	//----- nvinfo : EIATTR_KPARAM_INFO
	.align		4
        /*001c*/ 	.byte	0x04, 0x17
        /*001e*/ 	.short	(.L_412 - .L_411)
.L_411:
        /*0020*/ 	.word	0x00000000
        /*0024*/ 	.short	0x0000
        /*0026*/ 	.short	0x0000
        /*0028*/ 	.byte	0x00, 0xf0, 0x61, 0x10


	//----- nvinfo : EIATTR_MAXREG_COUNT
	.align		4
.L_412:
        /*002c*/ 	.byte	0x03, 0x1b
        /*002e*/ 	.short	0x00ff


	//----- nvinfo : EIATTR_NUM_BARRIERS
	.align		4
        /*0030*/ 	.byte	0x02, 0x4c
        /*0032*/ 	.byte	0x02
	.zero		1


	//----- nvinfo : EIATTR_MERCURY_ISA_VERSION
	.align		4
        /*0034*/ 	.byte	0x03, 0x5f
        /*0036*/ 	.short	0x0000


	//----- nvinfo : EIATTR_COOP_GROUP_MASK_REGIDS
	.align		4
        /*0038*/ 	.byte	0x04, 0x29
        /*003a*/ 	.short	(.L_414 - .L_413)


	//   ....[0]....
.L_413:
        /*003c*/ 	.word	0xffffffff


	//   ....[1]....
        /*0040*/ 	.word	0xffffffff


	//   ....[2]....
        /*0044*/ 	.word	0xffffffff


	//   ....[3]....
        /*0048*/ 	.word	0xffffffff


	//   ....[4]....
        /*004c*/ 	.word	0xffffffff


	//   ....[5]....
        /*0050*/ 	.word	0xffffffff


	//   ....[6]....
        /*0054*/ 	.word	0xffffffff


	//   ....[7]....
        /*0058*/ 	.word	0xffffffff


	//   ....[8]....
        /*005c*/ 	.word	0xffffffff


	//   ....[9]....
        /*0060*/ 	.word	0xffffffff


	//   ....[10]....
        /*0064*/ 	.word	0xffffffff


	//   ....[11]....
        /*0068*/ 	.word	0xffffffff


	//   ....[12]....
        /*006c*/ 	.word	0xffffffff


	//   ....[13]....
        /*0070*/ 	.word	0xffffffff


	//   ....[14]....
        /*0074*/ 	.word	0xffffffff


	//   ....[15]....
        /*0078*/ 	.word	0xffffffff


	//   ....[16]....
        /*007c*/ 	.word	0xffffffff


	//   ....[17]....
        /*0080*/ 	.word	0xffffffff


	//   ....[18]....
        /*0084*/ 	.word	0xffffffff


	//   ....[19]....
        /*0088*/ 	.word	0xffffffff


	//   ....[20]....
        /*008c*/ 	.word	0xffffffff


	//   ....[21]....
        /*0090*/ 	.word	0xffffffff


	//   ....[22]....
        /*0094*/ 	.word	0xffffffff


	//   ....[23]....
        /*0098*/ 	.word	0xffffffff


	//   ....[24]....
        /*009c*/ 	.word	0xffffffff


	//   ....[25]....
        /*00a0*/ 	.word	0xffffffff


	//   ....[26]....
        /*00a4*/ 	.word	0xffffffff


	//   ....[27]....
        /*00a8*/ 	.word	0xffffffff


	//   ....[28]....
        /*00ac*/ 	.word	0xffffffff


	//   ....[29]....
        /*00b0*/ 	.word	0xffffffff


	//   ....[30]....
        /*00b4*/ 	.word	0xffffffff


	//   ....[31]....
        /*00b8*/ 	.word	0xffffffff


	//   ....[32]....
        /*00bc*/ 	.word	0xffffffff


	//   ....[33]....
        /*00c0*/ 	.word	0xffffffff


	//   ....[34]....
        /*00c4*/ 	.word	0xffffffff


	//   ....[35]....
        /*00c8*/ 	.word	0xffffffff


	//   ....[36]....
        /*00cc*/ 	.word	0xffffffff


	//   ....[37]....
        /*00d0*/ 	.word	0xffffffff


	//   ....[38]....
        /*00d4*/ 	.word	0xffffffff


	//   ....[39]....
        /*00d8*/ 	.word	0xffffffff


	//   ....[40]....
        /*00dc*/ 	.word	0xffffffff


	//   ....[41]....
        /*00e0*/ 	.word	0xffffffff


	//   ....[42]....
        /*00e4*/ 	.word	0xffffffff


	//   ....[43]....
        /*00e8*/ 	.word	0xffffffff


	//   ....[44]....
        /*00ec*/ 	.word	0xffffffff


	//   ....[45]....
        /*00f0*/ 	.word	0xffffffff


	//   ....[46]....
        /*00f4*/ 	.word	0xffffffff


	//   ....[47]....
        /*00f8*/ 	.word	0xffffffff


	//   ....[48]....
        /*00fc*/ 	.word	0xffffffff


	//   ....[49]....
        /*0100*/ 	.word	0xffffffff


	//   ....[50]....
        /*0104*/ 	.word	0xffffffff


	//   ....[51]....
        /*0108*/ 	.word	0xffffffff


	//   ....[52]....
        /*010c*/ 	.word	0xffffffff


	//   ....[53]....
        /*0110*/ 	.word	0xffffffff


	//   ....[54]....
        /*0114*/ 	.word	0xffffffff


	//   ....[55]....
        /*0118*/ 	.word	0xffffffff


	//   ....[56]....
        /*011c*/ 	.word	0xffffffff


	//   ....[57]....
        /*0120*/ 	.word	0xffffffff


	//   ....[58]....
        /*0124*/ 	.word	0xffffffff


	//   ....[59]....
        /*0128*/ 	.word	0xffffffff


	//   ....[60]....
        /*012c*/ 	.word	0xffffffff


	//   ....[61]....
        /*0130*/ 	.word	0xffffffff


	//   ....[62]....
        /*0134*/ 	.word	0xffffffff


	//   ....[63]....
        /*0138*/ 	.word	0xffffffff


	//   ....[64]....
        /*013c*/ 	.word	0xffffffff


	//   ....[65]....
        /*0140*/ 	.word	0xffffffff


	//   ....[66]....
        /*0144*/ 	.word	0xffffffff


	//   ....[67]....
        /*0148*/ 	.word	0xffffffff


	//   ....[68]....
        /*014c*/ 	.word	0xffffffff


	//----- nvinfo : EIATTR_COOP_GROUP_INSTR_OFFSETS
	.align		4
.L_414:
        /*0150*/ 	.byte	0x04, 0x28
        /*0152*/ 	.short	(.L_416 - .L_415)


	//   ....[0]....
.L_415:
        /*0154*/ 	.word	0x00000080


	//   ....[1]....
        /*0158*/ 	.word	0x00000c70


	//   ....[2]....
        /*015c*/ 	.word	0x00000cb0


	//   ....[3]....
        /*0160*/ 	.word	0x00000ec0


	//   ....[4]....
        /*0164*/ 	.word	0x00000ef0


	//   ....[5]....
        /*0168*/ 	.word	0x00001010


	//   ....[6]....
        /*016c*/ 	.word	0x00001040


	//   ....[7]....
        /*0170*/ 	.word	0x00001150


	//   ....[8]....
        /*0174*/ 	.word	0x00001190


	//   ....[9]....
        /*0178*/ 	.word	0x000016f0


	//   ....[10]....
        /*017c*/ 	.word	0x00001720


	//   ....[11]....
        /*0180*/ 	.word	0x00001750


	//   ....[12]....
        /*0184*/ 	.word	0x00001780


	//   ....[13]....
        /*0188*/ 	.word	0x000017a0


	//   ....[14]....
        /*018c*/ 	.word	0x000017c0


	//   ....[15]....
        /*0190*/ 	.word	0x000017d0


	//   ....[16]....
        /*0194*/ 	.word	0x000018e0


	//   ....[17]....
        /*0198*/ 	.word	0x00001d70


	//   ....[18]....
        /*019c*/ 	.word	0x00001da0


	//   ....[19]....
        /*01a0*/ 	.word	0x00001db0


	//   ....[20]....
        /*01a4*/ 	.word	0x00001e10


	//   ....[21]....
        /*01a8*/ 	.word	0x00002390


	//   ....[22]....
        /*01ac*/ 	.word	0x000023c0


	//   ....[23]....
        /*01b0*/ 	.word	0x000023e0


	//   ....[24]....
        /*01b4*/ 	.word	0x00002440


	//   ....[25]....
        /*01b8*/ 	.word	0x00003970


	//   ....[26]....
        /*01bc*/ 	.word	0x000039c0


	//   ....[27]....
        /*01c0*/ 	.word	0x000039e0


	//   ....[28]....
        /*01c4*/ 	.word	0x00003a00


	//   ....[29]....
        /*01c8*/ 	.word	0x00004c60


	//   ....[30]....
        /*01cc*/ 	.word	0x00004c80


	//   ....[31]....
        /*01d0*/ 	.word	0x00004d00


	//   ....[32]....
        /*01d4*/ 	.word	0x00004d20


	//   ....[33]....
        /*01d8*/ 	.word	0x00005160


	//   ....[34]....
        /*01dc*/ 	.word	0x00005190


	//   ....[35]....
        /*01e0*/ 	.word	0x000051c0


	//   ....[36]....
        /*01e4*/ 	.word	0x000051e0


	//   ....[37]....
        /*01e8*/ 	.word	0x00006330


	//   ....[38]....
        /*01ec*/ 	.word	0x00006360


	//   ....[39]....
        /*01f0*/ 	.word	0x00006380


	//   ....[40]....
        /*01f4*/ 	.word	0x000063a0


	//   ....[41]....
        /*01f8*/ 	.word	0x00007c70


	//   ....[42]....
        /*01fc*/ 	.word	0x00007ca0


	//   ....[43]....
        /*0200*/ 	.word	0x00007cc0


	//   ....[44]....
        /*0204*/ 	.word	0x00007cd0


	//   ....[45]....
        /*0208*/ 	.word	0x00007ef0


	//   ....[46]....
        /*020c*/ 	.word	0x00007f20


	//   ....[47]....
        /*0210*/ 	.word	0x00007f60


	//   ....[48]....
        /*0214*/ 	.word	0x00007f70


	//   ....[49]....
        /*0218*/ 	.word	0x00009490


	//   ....[50]....
        /*021c*/ 	.word	0x000094d0


	//   ....[51]....
        /*0220*/ 	.word	0x000094f0


	//   ....[52]....
        /*0224*/ 	.word	0x00009530


	//   ....[53]....
        /*0228*/ 	.word	0x00009740


	//   ....[54]....
        /*022c*/ 	.word	0x00009750


	//   ....[55]....
        /*0230*/ 	.word	0x000098d0


	//   ....[56]....
        /*0234*/ 	.word	0x00009900


	//   ....[57]....
        /*0238*/ 	.word	0x00009a50


	//   ....[58]....
        /*023c*/ 	.word	0x00009a80


	//   ....[59]....
        /*0240*/ 	.word	0x00009bd0


	//   ....[60]....
        /*0244*/ 	.word	0x00009bf0


	//   ....[61]....
        /*0248*/ 	.word	0x0000a3d0


	//   ....[62]....
        /*024c*/ 	.word	0x0000a3f0


	//   ....[63]....
        /*0250*/ 	.word	0x0000a520


	//   ....[64]....
        /*0254*/ 	.word	0x0000a550


	//   ....[65]....
        /*0258*/ 	.word	0x0000a680


	//   ....[66]....
        /*025c*/ 	.word	0x0000a6b0


	//   ....[67]....
        /*0260*/ 	.word	0x0000a7e0


	//   ....[68]....
        /*0264*/ 	.word	0x0000a800


	//----- nvinfo : EIATTR_EXIT_INSTR_OFFSETS
	.align		4
.L_416:
        /*0268*/ 	.byte	0x04, 0x1c
        /*026a*/ 	.short	(.L_418 - .L_417)


	//   ....[0]....
.L_417:
        /*026c*/ 	.word	0x00000310


	//   ....[1]....
        /*0270*/ 	.word	0x00009c00


	//   ....[2]....
        /*0274*/ 	.word	0x00009cd0


	//   ....[3]....
        /*0278*/ 	.word	0x00009d30


	//   ....[4]....
        /*027c*/ 	.word	0x0000a810


	//   ....[5]....
        /*0280*/ 	.word	0x0000a8c0


	//   ....[6]....
        /*0284*/ 	.word	0x0000a920


	//----- nvinfo : EIATTR_CTAIDZ_USED
	.align		4
.L_418:
        /*0288*/ 	.byte	0x01, 0x04
	.zero		2


	//----- nvinfo : EIATTR_MAX_THREADS
	.align		4
        /*028c*/ 	.byte	0x04, 0x05
        /*028e*/ 	.short	(.L_420 - .L_419)
.L_419:
        /*0290*/ 	.word	0x00000100
        /*0294*/ 	.word	0x00000001
        /*0298*/ 	.word	0x00000001


	//----- nvinfo : EIATTR_CRS_STACK_SIZE
	.align		4
.L_420:
        /*029c*/ 	.byte	0x04, 0x1e
        /*029e*/ 	.short	(.L_422 - .L_421)
.L_421:
        /*02a0*/ 	.word	0x00000000
.L_422:


//--------------------- .nv.info._ZN7cutlass13device_kernelIN5flash19enable_sm80_to_sm89INS1_16FlashAttnFwdSm80INS1_25CollectiveMainloopFwdSm80ILi8ELi2ELb0EN4cute5tupleIJNS5_1CILi128EEENS7_ILi64EEENS7_ILi192EEEEEELi192ENS_6half_tEfNS_4arch4Sm80ELb0ELb0ELb1ELb1ELb1ELb1ELb1ELb0EEENS1_21CollectiveEpilogueFwdINS6_IJS8_SA_S9_EEENS6_IJNS7_ILi1EEESI_SI_EEESC_SE_Li256ELb1ELb1ELb0ELb0EEENS1_19SingleTileSchedulerILb1ELb0ELb1ELi128EEEEEEEEEvNT_6ParamsE --------------------------
	.section	.nv.info._ZN7cutlass13device_kernelIN5flash19enable_sm80_to_sm89INS1_16FlashAttnFwdSm80INS1_25CollectiveMainloopFwdSm80ILi8ELi2ELb0EN4cute5tupleIJNS5_1CILi128EEENS7_ILi64EEENS7_ILi192EEEEEELi192ENS_6half_tEfNS_4arch4Sm80ELb0ELb0ELb1ELb1ELb1ELb1ELb1ELb0EEENS1_21CollectiveEpilogueFwdINS6_IJS8_SA_S9_EEENS6_IJNS7_ILi1EEESI_SI_EEESC_SE_Li256ELb1ELb1ELb0ELb0EEENS1_19SingleTileSchedulerILb1ELb0ELb1ELi128EEEEEEEEEvNT_6ParamsE,"",@"SHT_CUDA_INFO"
	.sectionflags	@""
	.align	4


	//----- nvinfo : EIATTR_CUDA_API_VERSION
	.align		4
        /*0000*/ 	.byte	0x04, 0x37
        /*0002*/ 	.short	(.L_424 - .L_423)
.L_423:
        /*0004*/ 	.word	0x00000082


	//----- nvinfo : EIATTR_SW2861232_WAR
	.align		4
.L_424:
        /*0008*/ 	.byte	0x01, 0x35
	.zero		2


	//----- nvinfo : EIATTR_PARAM_CBANK
	.align		4
        /*000c*/ 	.byte	0x04, 0x0a
        /*000e*/ 	.short	(.L_426 - .L_425)
	.align		4
.L_425:
        /*0010*/ 	.word	index@(.nv.constant0._ZN7cutlass13device_kernelIN5flash19enable_sm80_to_sm89INS1_16FlashAttnFwdSm80INS1_25CollectiveMainloopFwdSm80ILi8ELi2ELb0EN4cute5tupleIJNS5_1CILi128EEENS7_ILi64EEENS7_ILi192EEEEEELi192ENS_6half_tEfNS_4arch4Sm80ELb0ELb0ELb1ELb1ELb1ELb1ELb1ELb0EEENS1_21CollectiveEpilogueFwdINS6_IJS8_SA_S9_EEENS6_IJNS7_ILi1EEESI_SI_EEESC_SE_Li256ELb1ELb1ELb0ELb0EEENS1_19SingleTileSchedulerILb1ELb0ELb1ELi128EEEEEEEEEvNT_6ParamsE)
        /*0014*/ 	.short	0x0160
        /*0016*/ 	.short	0x0418


	//----- nvinfo : EIATTR_CBANK_PARAM_SIZE
	.align		4
.L_426:
        /*0018*/ 	.byte	0x03, 0x19
        /*001a*/ 	.short	0x0418


	//----- nvinfo : EIATTR_KPARAM_INFO
	.align		4
        /*001c*/ 	.byte	0x04, 0x17
        /*001e*/ 	.short	(.L_428 - .L_427)
.L_427:
        /*0020*/ 	.word	0x00000000
        /*0024*/ 	.short	0x0000
        /*0026*/ 	.short	0x0000
        /*0028*/ 	.byte	0x00, 0xf0, 0x61, 0x10


	//----- nvinfo : EIATTR_MAXREG_COUNT
	.align		4
.L_428:
        /*002c*/ 	.byte	0x03, 0x1b
        /*002e*/ 	.short	0x00ff


	//----- nvinfo : EIATTR_NUM_BARRIERS
	.align		4
        /*0030*/ 	.byte	0x02, 0x4c
        /*0032*/ 	.byte	0x02
	.zero		1


	//----- nvinfo : EIATTR_MERCURY_ISA_VERSION
	.align		4
        /*0034*/ 	.byte	0x03, 0x5f
        /*0036*/ 	.short	0x0000


	//----- nvinfo : EIATTR_COOP_GROUP_MASK_REGIDS
	.align		4
        /*0038*/ 	.byte	0x04, 0x29
        /*003a*/ 	.short	(.L_430 - .L_429)


	//   ....[0]....
.L_429:
        /*003c*/ 	.word	0xffffffff


	//   ....[1]....
        /*0040*/ 	.word	0xffffffff


	//   ....[2]....
        /*0044*/ 	.word	0xffffffff


	//   ....[3]....
        /*0048*/ 	.word	0xffffffff


	//   ....[4]....
        /*004c*/ 	.word	0xffffffff


	//   ....[5]....
        /*0050*/ 	.word	0xffffffff


	//   ....[6]....
        /*0054*/ 	.word	0xffffffff


	//   ....[7]....
        /*0058*/ 	.word	0xffffffff


	//   ....[8]....
        /*005c*/ 	.word	0xffffffff


	//   ....[9]....
        /*0060*/ 	.word	0xffffffff


	//   ....[10]....
        /*0064*/ 	.word	0xffffffff


	//   ....[11]....
        /*0068*/ 	.word	0xffffffff


	//   ....[12]....
        /*006c*/ 	.word	0xffffffff


	//   ....[13]....
        /*0070*/ 	.word	0xffffffff


	//   ....[14]....
        /*0074*/ 	.word	0xffffffff


	//   ....[15]....
        /*0078*/ 	.word	0xffffffff


	//   ....[16]....
        /*007c*/ 	.word	0xffffffff


	//   ....[17]....
        /*0080*/ 	.word	0xffffffff


	//   ....[18]....
        /*0084*/ 	.word	0xffffffff


	//   ....[19]....
        /*0088*/ 	.word	0xffffffff


	//   ....[20]....
        /*008c*/ 	.word	0xffffffff


	//   ....[21]....
        /*0090*/ 	.word	0xffffffff


	//   ....[22]....
        /*0094*/ 	.word	0xffffffff


	//   ....[23]....
        /*0098*/ 	.word	0xffffffff


	//   ....[24]....
        /*009c*/ 	.word	0xffffffff


	//   ....[25]....
        /*00a0*/ 	.word	0xffffffff


	//   ....[26]....
        /*00a4*/ 	.word	0xffffffff


	//   ....[27]....
        /*00a8*/ 	.word	0xffffffff


	//   ....[28]....
        /*00ac*/ 	.word	0xffffffff


	//   ....[29]....
        /*00b0*/ 	.word	0xffffffff


	//   ....[30]....
        /*00b4*/ 	.word	0xffffffff


	//   ....[31]....
        /*00b8*/ 	.word	0xffffffff


	//   ....[32]....
        /*00bc*/ 	.word	0xffffffff


	//   ....[33]....
        /*00c0*/ 	.word	0xffffffff


	//   ....[34]....
        /*00c4*/ 	.word	0xffffffff


	//   ....[35]....
        /*00c8*/ 	.word	0xffffffff


	//   ....[36]....
        /*00cc*/ 	.word	0xffffffff


	//   ....[37]....
        /*00d0*/ 	.word	0xffffffff


	//   ....[38]....
        /*00d4*/ 	.word	0xffffffff


	//   ....[39]....
        /*00d8*/ 	.word	0xffffffff


	//   ....[40]....
        /*00dc*/ 	.word	0xffffffff


	//   ....[41]....
        /*00e0*/ 	.word	0xffffffff


	//   ....[42]....
        /*00e4*/ 	.word	0xffffffff


	//   ....[43]....
        /*00e8*/ 	.word	0xffffffff


	//   ....[44]....
        /*00ec*/ 	.word	0xffffffff


	//   ....[45]....
        /*00f0*/ 	.word	0xffffffff


	//   ....[46]....
        /*00f4*/ 	.word	0xffffffff


	//   ....[47]....
        /*00f8*/ 	.word	0xffffffff


	//   ....[48]....
        /*00fc*/ 	.word	0xffffffff


	//   ....[49]....
        /*0100*/ 	.word	0xffffffff


	//   ....[50]....
        /*0104*/ 	.word	0xffffffff


	//   ....[51]....
        /*0108*/ 	.word	0xffffffff


	//   ....[52]....
        /*010c*/ 	.word	0xffffffff


	//   ....[53]....
        /*0110*/ 	.word	0xffffffff


	//   ....[54]....
        /*0114*/ 	.word	0xffffffff


	//   ....[55]....
        /*0118*/ 	.word	0xffffffff


	//   ....[56]....
        /*011c*/ 	.word	0xffffffff


	//   ....[57]....
        /*0120*/ 	.word	0xffffffff


	//   ....[58]....
        /*0124*/ 	.word	0xffffffff


	//   ....[59]....
        /*0128*/ 	.word	0xffffffff


	//   ....[60]....
        /*012c*/ 	.word	0xffffffff


	//   ....[61]....
        /*0130*/ 	.word	0xffffffff


	//   ....[62]....
        /*0134*/ 	.word	0xffffffff


	//   ....[63]....
        /*0138*/ 	.word	0xffffffff


	//   ....[64]....
        /*013c*/ 	.word	0xffffffff


	//   ....[65]....
        /*0140*/ 	.word	0xffffffff


	//   ....[66]....
        /*0144*/ 	.word	0xffffffff


	//   ....[67]....
        /*0148*/ 	.word	0xffffffff


	//   ....[68]....
        /*014c*/ 	.word	0xffffffff


	//   ....[69]....
        /*0150*/ 	.word	0xffffffff


	//   ....[70]....
        /*0154*/ 	.word	0xffffffff


	//   ....[71]....
        /*0158*/ 	.word	0xffffffff


	//   ....[72]....
        /*015c*/ 	.word	0xffffffff


	//   ....[73]....
        /*0160*/ 	.word	0xffffffff


	//   ....[74]....
        /*0164*/ 	.word	0xffffffff


	//   ....[75]....
        /*0168*/ 	.word	0xffffffff


	//   ....[76]....
        /*016c*/ 	.word	0xffffffff


	//----- nvinfo : EIATTR_COOP_GROUP_INSTR_OFFSETS
	.align		4
.L_430:
        /*0170*/ 	.byte	0x04, 0x28
        /*0172*/ 	.short	(.L_432 - .L_431)


	//   ....[0]....
.L_431:
        /*0174*/ 	.word	0x00000080


	//   ....[1]....
        /*0178*/ 	.word	0x000022b0


	//   ....[2]....
        /*017c*/ 	.word	0x000022c0


	//   ....[3]....
        /*0180*/ 	.word	0x00003df0


	//   ....[4]....
        /*0184*/ 	.word	0x00003e00


	//   ....[5]....
        /*0188*/ 	.word	0x00005910


	//   ....[6]....
        /*018c*/ 	.word	0x00005930


	//   ....[7]....
        /*0190*/ 	.word	0x00005df0


	//   ....[8]....
        /*0194*/ 	.word	0x00005e00


	//   ....[9]....
        /*0198*/ 	.word	0x000069c0


	//   ....[10]....
        /*019c*/ 	.word	0x000069f0


	//   ....[11]....
        /*01a0*/ 	.word	0x00006bd0


	//   ....[12]....
        /*01a4*/ 	.word	0x00006c00


	//   ....[13]....
        /*01a8*/ 	.word	0x00006d20


	//   ....[14]....
        /*01ac*/ 	.word	0x00006d50


	//   ....[15]....
        /*01b0*/ 	.word	0x00006e60


	//   ....[16]....
        /*01b4*/ 	.word	0x00006ea0


	//   ....[17]....
        /*01b8*/ 	.word	0x000073e0


	//   ....[18]....
        /*01bc*/ 	.word	0x00007410


	//   ....[19]....
        /*01c0*/ 	.word	0x00007430


	//   ....[20]....
        /*01c4*/ 	.word	0x00007450


	//   ....[21]....
        /*01c8*/ 	.word	0x00007480


	//   ....[22]....
        /*01cc*/ 	.word	0x00007490


	//   ....[23]....
        /*01d0*/ 	.word	0x000074a0


	//   ....[24]....
        /*01d4*/ 	.word	0x000074c0


	//   ....[25]....
        /*01d8*/ 	.word	0x00007a10


	//   ....[26]....
        /*01dc*/ 	.word	0x00007a40


	//   ....[27]....
        /*01e0*/ 	.word	0x00007a60


	//   ....[28]....
        /*01e4*/ 	.word	0x00007ac0


	//   ....[29]....
        /*01e8*/ 	.word	0x0000dcf0


	//   ....[30]....
        /*01ec*/ 	.word	0x0000dd20


	//   ....[31]....
        /*01f0*/ 	.word	0x0000dd50


	//   ....[32]....
        /*01f4*/ 	.word	0x0000dd80


	//   ....[33]....
        /*01f8*/ 	.word	0x0000f580


	//   ....[34]....
        /*01fc*/ 	.word	0x0000f610


	//   ....[35]....
        /*0200*/ 	.word	0x0000f6c0


	//   ....[36]....
        /*0204*/ 	.word	0x0000f7d0


	//   ....[37]....
        /*0208*/ 	.word	0x000108e0


	//   ....[38]....
        /*020c*/ 	.word	0x00010900


	//   ....[39]....
        /*0210*/ 	.word	0x00010920


	//   ....[40]....
        /*0214*/ 	.word	0x00010930


	//   ....[41]....
        /*0218*/ 	.word	0x00010de0


	//   ....[42]....
        /*021c*/ 	.word	0x00010e10


	//   ....[43]....
        /*0220*/ 	.word	0x00010e40


	//   ....[44]....
        /*0224*/ 	.word	0x00010e70


	//   ....[45]....
        /*0228*/ 	.word	0x00011fb0


	//   ....[46]....
        /*022c*/ 	.word	0x00011fe0


	//   ....[47]....
        /*0230*/ 	.word	0x00012000


	//   ....[48]....
        /*0234*/ 	.word	0x00012020


	//   ....[49]....
        /*0238*/ 	.word	0x00013910


	//   ....[50]....
        /*023c*/ 	.word	0x00013930


	//   ....[51]....
        /*0240*/ 	.word	0x00013950


	//   ....[52]....
        /*0244*/ 	.word	0x00013970


	//   ....[53]....
        /*0248*/ 	.word	0x00013b70


	//   ....[54]....
        /*024c*/ 	.word	0x00013ba0


	//   ....[55]....
        /*0250*/ 	.word	0x00013bf0


	//   ....[56]....
        /*0254*/ 	.word	0x00013c00


	//   ....[57]....
        /*0258*/ 	.word	0x00015130


	//   ....[58]....
        /*025c*/ 	.word	0x00015170


	//   ....[59]....
        /*0260*/ 	.word	0x000151b0


	//   ....[60]....
        /*0264*/ 	.word	0x000151e0


	//   ....[61]....
        /*0268*/ 	.word	0x000153c0


	//   ....[62]....
        /*026c*/ 	.word	0x000153d0


	//   ....[63]....
        /*0270*/ 	.word	0x00015550


	//   ....[64]....
        /*0274*/ 	.word	0x00015580


	//   ....[65]....
        /*0278*/ 	.word	0x000156d0


	//   ....[66]....
        /*027c*/ 	.word	0x00015700


	//   ....[67]....
        /*0280*/ 	.word	0x00015850


	//   ....[68]....
        /*0284*/ 	.word	0x00015870


	//   ....[69]....
        /*0288*/ 	.word	0x00016040


	//   ....[70]....
        /*028c*/ 	.word	0x00016060


	//   ....[71]....
        /*0290*/ 	.word	0x00016190


	//   ....[72]....
        /*0294*/ 	.word	0x000161c0


	//   ....[73]....
        /*0298*/ 	.word	0x000162f0


	//   ....[74]....
        /*029c*/ 	.word	0x00016320


	//   ....[75]....
        /*02a0*/ 	.word	0x00016450


	//   ....[76]....
        /*02a4*/ 	.word	0x00016470


	//----- nvinfo : EIATTR_EXIT_INSTR_OFFSETS
	.align		4
.L_432:
        /*02a8*/ 	.byte	0x04, 0x1c
        /*02aa*/ 	.short	(.L_434 - .L_433)


	//   ....[0]....
.L_433:
        /*02ac*/ 	.word	0x00000310


	//   ....[1]....
        /*02b0*/ 	.word	0x00015880


	//   ....[2]....
        /*02b4*/ 	.word	0x00015950


	//   ....[3]....
        /*02b8*/ 	.word	0x000159b0


	//   ....[4]....
        /*02bc*/ 	.word	0x00016480


	//   ....[5]....
        /*02c0*/ 	.word	0x00016530


	//   ....[6]....
        /*02c4*/ 	.word	0x00016590


	//----- nvinfo : EIATTR_CTAIDZ_USED
	.align		4
.L_434:
        /*02c8*/ 	.byte	0x01, 0x04
	.zero		2


	//----- nvinfo : EIATTR_MAX_THREADS
	.align		4
        /*02cc*/ 	.byte	0x04, 0x05
        /*02ce*/ 	.short	(.L_436 - .L_435)
.L_435:
        /*02d0*/ 	.word	0x00000100
        /*02d4*/ 	.word	0x00000001
        /*02d8*/ 	.word	0x00000001


	//----- nvinfo : EIATTR_CRS_STACK_SIZE
	.align		4
.L_436:
        /*02dc*/ 	.byte	0x04, 0x1e
        /*02de*/ 	.short	(.L_438 - .L_437)
.L_437:
        /*02e0*/ 	.word	0x00000000
.L_438:


//--------------------- .nv.info._ZN7cutlass13device_kernelIN5flash19enable_sm80_to_sm89INS1_16FlashAttnFwdSm80INS1_25CollectiveMainloopFwdSm80ILi8ELi2ELb0EN4cute5tupleIJNS5_1CILi128EEENS7_ILi64EEENS7_ILi192EEEEEELi192ENS_6half_tEfNS_4arch4Sm80ELb0ELb1ELb1ELb0ELb1ELb0ELb1ELb0EEENS1_21CollectiveEpilogueFwdINS6_IJS8_SA_S9_EEENS6_IJNS7_ILi1EEESI_SI_EEESC_SE_Li256ELb0ELb1ELb0ELb0EEENS1_19SingleTileSchedulerILb0ELb0ELb1ELi128EEEEEEEEEvNT_6ParamsE --------------------------
	.section	.nv.info._ZN7cutlass13device_kernelIN5flash19enable_sm80_to_sm89INS1_16FlashAttnFwdSm80INS1_25CollectiveMainloopFwdSm80ILi8ELi2ELb0EN4cute5tupleIJNS5_1CILi128EEENS7_ILi64EEENS7_ILi192EEEEEELi192ENS_6half_tEfNS_4arch4Sm80ELb0ELb1ELb1ELb0ELb1ELb0ELb1ELb0EEENS1_21CollectiveEpilogueFwdINS6_IJS8_SA_S9_EEENS6_IJNS7_ILi1EEESI_SI_EEESC_SE_Li256ELb0ELb1ELb0ELb0EEENS1_19SingleTileSchedulerILb0ELb0ELb1ELi128EEEEEEEEEvNT_6ParamsE,"",@"SHT_CUDA_INFO"
	.sectionflags	@""
	.align	4


	//----- nvinfo : EIATTR_CUDA_API_VERSION
	.align		4
        /*0000*/ 	.byte	0x04, 0x37
        /*0002*/ 	.short	(.L_440 - .L_439)
.L_439:
        /*0004*/ 	.word	0x00000082


	//----- nvinfo : EIATTR_SW2861232_WAR
	.align		4
.L_440:
        /*0008*/ 	.byte	0x01, 0x35
	.zero		2


	//----- nvinfo : EIATTR_PARAM_CBANK
	.align		4
        /*000c*/ 	.byte	0x04, 0x0a
        /*000e*/ 	.short	(.L_442 - .L_441)
	.align		4
.L_441:
        /*0010*/ 	.word	index@(.nv.constant0._ZN7cutlass13device_kernelIN5flash19enable_sm80_to_sm89INS1_16FlashAttnFwdSm80INS1_25CollectiveMainloopFwdSm80ILi8ELi2ELb0EN4cute5tupleIJNS5_1CILi128EEENS7_ILi64EEENS7_ILi192EEEEEELi192ENS_6half_tEfNS_4arch4Sm80ELb0ELb1ELb1ELb0ELb1ELb0ELb1ELb0EEENS1_21CollectiveEpilogueFwdINS6_IJS8_SA_S9_EEENS6_IJNS7_ILi1EEESI_SI_EEESC_SE_Li256ELb0ELb1ELb0ELb0EEENS1_19SingleTileSchedulerILb0ELb0ELb1ELi128EEEEEEEEEvNT_6ParamsE)
        /*0014*/ 	.short	0x0160
        /*0016*/ 	.short	0x0418


	//----- nvinfo : EIATTR_CBANK_PARAM_SIZE
	.align		4
.L_442:
        /*0018*/ 	.byte	0x03, 0x19
        /*001a*/ 	.short	0x0418


	//----- nvinfo : EIATTR_KPARAM_INFO
	.align		4
        /*001c*/ 	.byte	0x04, 0x17
        /*001e*/ 	.short	(.L_444 - .L_443)
.L_443:
        /*0020*/ 	.word	0x00000000
        /*0024*/ 	.short	0x0000
        /*0026*/ 	.short	0x0000
        /*0028*/ 	.byte	0x00, 0xf0, 0x61, 0x10


	//----- nvinfo : EIATTR_MAXREG_COUNT
	.align		4
.L_444:
        /*002c*/ 	.byte	0x03, 0x1b
        /*002e*/ 	.short	0x00ff


	//----- nvinfo : EIATTR_NUM_BARRIERS
	.align		4
        /*0030*/ 	.byte	0x02, 0x4c
        /*0032*/ 	.byte	0x02
	.zero		1


	//----- nvinfo : EIATTR_MERCURY_ISA_VERSION
	.align		4
        /*0034*/ 	.byte	0x03, 0x5f
        /*0036*/ 	.short	0x0000


	//----- nvinfo : EIATTR_COOP_GROUP_MASK_REGIDS
	.align		4
        /*0038*/ 	.byte	0x04, 0x29
        /*003a*/ 	.short	(.L_446 - .L_445)


	//   ....[0]....
.L_445:
        /*003c*/ 	.word	0xffffffff


	//   ....[1]....
        /*0040*/ 	.word	0xffffffff


	//   ....[2]....
        /*0044*/ 	.word	0xffffffff


	//   ....[3]....
        /*0048*/ 	.word	0xffffffff


	//   ....[4]....
        /*004c*/ 	.word	0xffffffff


	//   ....[5]....
        /*0050*/ 	.word	0xffffffff


	//   ....[6]....
        /*0054*/ 	.word	0xffffffff


	//   ....[7]....
        /*0058*/ 	.word	0xffffffff


	//   ....[8]....
        /*005c*/ 	.word	0xffffffff


	//   ....[9]....
        /*0060*/ 	.word	0xffffffff


	//   ....[10]....
        /*0064*/ 	.word	0xffffffff


	//   ....[11]....
        /*0068*/ 	.word	0xffffffff


	//   ....[12]....
        /*006c*/ 	.word	0xffffffff


	//   ....[13]....
        /*0070*/ 	.word	0xffffffff


	//   ....[14]....
        /*0074*/ 	.word	0xffffffff


	//   ....[15]....
        /*0078*/ 	.word	0xffffffff


	//   ....[16]....
        /*007c*/ 	.word	0xffffffff


	//   ....[17]....
        /*0080*/ 	.word	0xffffffff


	//   ....[18]....
        /*0084*/ 	.word	0xffffffff


	//   ....[19]....
        /*0088*/ 	.word	0xffffffff


	//   ....[20]....
        /*008c*/ 	.word	0xffffffff


	//   ....[21]....
        /*0090*/ 	.word	0xffffffff


	//   ....[22]....
        /*0094*/ 	.word	0xffffffff


	//   ....[23]....
        /*0098*/ 	.word	0xffffffff


	//   ....[24]....
        /*009c*/ 	.word	0xffffffff


	//   ....[25]....
        /*00a0*/ 	.word	0xffffffff


	//   ....[26]....
        /*00a4*/ 	.word	0xffffffff


	//   ....[27]....
        /*00a8*/ 	.word	0xffffffff


	//   ....[28]....
        /*00ac*/ 	.word	0xffffffff


	//   ....[29]....
        /*00b0*/ 	.word	0xffffffff


	//   ....[30]....
        /*00b4*/ 	.word	0xffffffff


	//   ....[31]....
        /*00b8*/ 	.word	0xffffffff


	//   ....[32]....
        /*00bc*/ 	.word	0xffffffff


	//   ....[33]....
        /*00c0*/ 	.word	0xffffffff


	//   ....[34]....
        /*00c4*/ 	.word	0xffffffff


	//   ....[35]....
        /*00c8*/ 	.word	0xffffffff


	//   ....[36]....
        /*00cc*/ 	.word	0xffffffff


	//   ....[37]....
        /*00d0*/ 	.word	0xffffffff


	//   ....[38]....
        /*00d4*/ 	.word	0xffffffff


	//   ....[39]....
        /*00d8*/ 	.word	0xffffffff


	//   ....[40]....
        /*00dc*/ 	.word	0xffffffff


	//   ....[41]....
        /*00e0*/ 	.word	0xffffffff


	//   ....[42]....
        /*00e4*/ 	.word	0xffffffff


	//   ....[43]....
        /*00e8*/ 	.word	0xffffffff


	//   ....[44]....
        /*00ec*/ 	.word	0xffffffff


	//   ....[45]....
        /*00f0*/ 	.word	0xffffffff


	//   ....[46]....
        /*00f4*/ 	.word	0xffffffff


	//   ....[47]....
        /*00f8*/ 	.word	0xffffffff


	//   ....[48]....
        /*00fc*/ 	.word	0xffffffff


	//   ....[49]....
        /*0100*/ 	.word	0xffffffff


	//   ....[50]....
        /*0104*/ 	.word	0xffffffff


	//   ....[51]....
        /*0108*/ 	.word	0xffffffff


	//   ....[52]....
        /*010c*/ 	.word	0xffffffff


	//   ....[53]....
        /*0110*/ 	.word	0xffffffff


	//   ....[54]....
        /*0114*/ 	.word	0xffffffff


	//   ....[55]....
        /*0118*/ 	.word	0xffffffff


	//   ....[56]....
        /*011c*/ 	.word	0xffffffff


	//   ....[57]....
        /*0120*/ 	.word	0xffffffff


	//   ....[58]....
        /*0124*/ 	.word	0xffffffff


	//   ....[59]....
        /*0128*/ 	.word	0xffffffff


	//   ....[60]....
        /*012c*/ 	.word	0xffffffff


	//   ....[61]....
        /*0130*/ 	.word	0xffffffff


	//   ....[62]....
        /*0134*/ 	.word	0xffffffff


	//   ....[63]....
        /*0138*/ 	.word	0xffffffff


	//   ....[64]....
        /*013c*/ 	.word	0xffffffff


	//   ....[65]....
        /*0140*/ 	.word	0xffffffff


	//   ....[66]....
        /*0144*/ 	.word	0xffffffff


	//   ....[67]....
        /*0148*/ 	.word	0xffffffff


	//   ....[68]....
        /*014c*/ 	.word	0xffffffff


	//   ....[69]....
        /*0150*/ 	.word	0xffffffff


	//   ....[70]....
        /*0154*/ 	.word	0xffffffff


	//   ....[71]....
        /*0158*/ 	.word	0xffffffff


	//   ....[72]....
        /*015c*/ 	.word	0xffffffff


	//   ....[73]....
        /*0160*/ 	.word	0xffffffff


	//   ....[74]....
        /*0164*/ 	.word	0xffffffff


	//   ....[75]....
        /*0168*/ 	.word	0xffffffff


	//   ....[76]....
        /*016c*/ 	.word	0xffffffff


	//   ....[77]....
        /*0170*/ 	.word	0xffffffff


	//   ....[78]....
        /*0174*/ 	.word	0xffffffff


	//   ....[79]....
        /*0178*/ 	.word	0xffffffff


	//   ....[80]....
        /*017c*/ 	.word	0xffffffff


	//   ....[81]....
        /*0180*/ 	.word	0xffffffff


	//   ....[82]....
        /*0184*/ 	.word	0xffffffff


	//   ....[83]....
        /*0188*/ 	.word	0xffffffff


	//   ....[84]....
        /*018c*/ 	.word	0xffffffff


	//   ....[85]....
        /*0190*/ 	.word	0xffffffff


	//   ....[86]....
        /*0194*/ 	.word	0xffffffff


	//   ....[87]....
        /*0198*/ 	.word	0xffffffff


	//   ....[88]....
        /*019c*/ 	.word	0xffffffff


	//   ....[89]....
        /*01a0*/ 	.word	0xffffffff


	//   ....[90]....
        /*01a4*/ 	.word	0xffffffff


	//   ....[91]....
        /*01a8*/ 	.word	0xffffffff


	//   ....[92]....
        /*01ac*/ 	.word	0xffffffff


	//   ....[93]....
        /*01b0*/ 	.word	0xffffffff


	//   ....[94]....
        /*01b4*/ 	.word	0xffffffff


	//   ....[95]....
        /*01b8*/ 	.word	0xffffffff


	//   ....[96]....
        /*01bc*/ 	.word	0xffffffff


	//   ....[97]....
        /*01c0*/ 	.word	0xffffffff


	//----- nvinfo : EIATTR_COOP_GROUP_INSTR_OFFSETS
	.align		4
.L_446:
        /*01c4*/ 	.byte	0x04, 0x28
        /*01c6*/ 	.short	(.L_448 - .L_447)


	//   ....[0]....
.L_447:
        /*01c8*/ 	.word	0x00000c70


	//   ....[1]....
        /*01cc*/ 	.word	0x00000cd0


	//   ....[2]....
        /*01d0*/ 	.word	0x00000d00


	//   ....[3]....
        /*01d4*/ 	.word	0x00000d40


	//   ....[4]....
        /*01d8*/ 	.word	0x00000d70


	//   ....[5]....
        /*01dc*/ 	.word	0x00000de0


	//   ....[6]....
        /*01e0*/ 	.word	0x00000e10


	//   ....[7]....
        /*01e4*/ 	.word	0x00000f90


	//   ....[8]....
        /*01e8*/ 	.word	0x00001430


	//   ....[9]....
        /*01ec*/ 	.word	0x00001480


	//   ....[10]....
        /*01f0*/ 	.word	0x000014b0


	//   ....[11]....
        /*01f4*/ 	.word	0x000014c0


	//   ....[12]....
        /*01f8*/ 	.word	0x00001570


	//   ....[13]....
        /*01fc*/ 	.word	0x00001590


	//   ....[14]....
        /*0200*/ 	.word	0x000015b0


	//   ....[15]....
        /*0204*/ 	.word	0x000015d0


	//   ....[16]....
        /*0208*/ 	.word	0x00001bb0


	//   ....[17]....
        /*020c*/ 	.word	0x00001bd0


	//   ....[18]....
        /*0210*/ 	.word	0x00001c30


	//   ....[19]....
        /*0214*/ 	.word	0x00001c50


	//   ....[20]....
        /*0218*/ 	.word	0x00002190


	//   ....[21]....
        /*021c*/ 	.word	0x000021c0


	//   ....[22]....
        /*0220*/ 	.word	0x000021e0


	//   ....[23]....
        /*0224*/ 	.word	0x00002240


	//   ....[24]....
        /*0228*/ 	.word	0x00002f40


	//   ....[25]....
        /*022c*/ 	.word	0x000032d0


	//   ....[26]....
        /*0230*/ 	.word	0x00003f70


	//   ....[27]....
        /*0234*/ 	.word	0x00003fa0


	//   ....[28]....
        /*0238*/ 	.word	0x00003fc0


	//   ....[29]....
        /*023c*/ 	.word	0x000040d0


	//   ....[30]....
        /*0240*/ 	.word	0x00005220


	//   ....[31]....
        /*0244*/ 	.word	0x00005240


	//   ....[32]....
        /*0248*/ 	.word	0x00005260


	//   ....[33]....
        /*024c*/ 	.word	0x00005270


	//   ....[34]....
        /*0250*/ 	.word	0x000058e0


	//   ....[35]....
        /*0254*/ 	.word	0x00005900


	//   ....[36]....
        /*0258*/ 	.word	0x00005920


	//   ....[37]....
        /*025c*/ 	.word	0x00005980


	//   ....[38]....
        /*0260*/ 	.word	0x00006730


	//   ....[39]....
        /*0264*/ 	.word	0x00006af0


	//   ....[40]....
        /*0268*/ 	.word	0x00007210


	//   ....[41]....
        /*026c*/ 	.word	0x000072e0


	//   ....[42]....
        /*0270*/ 	.word	0x00007570


	//   ....[43]....
        /*0274*/ 	.word	0x000076d0


	//   ....[44]....
        /*0278*/ 	.word	0x00008eb0


	//   ....[45]....
        /*027c*/ 	.word	0x00008ed0


	//   ....[46]....
        /*0280*/ 	.word	0x00008ee0


	//   ....[47]....
        /*0284*/ 	.word	0x00008ef0


	//   ....[48]....
        /*0288*/ 	.word	0x00009680


	//   ....[49]....
        /*028c*/ 	.word	0x000096a0


	//   ....[50]....
        /*0290*/ 	.word	0x000096c0


	//   ....[51]....
        /*0294*/ 	.word	0x00009720


	//   ....[52]....
        /*0298*/ 	.word	0x0000a810


	//   ....[53]....
        /*029c*/ 	.word	0x0000a850


	//   ....[54]....
        /*02a0*/ 	.word	0x0000a870


	//   ....[55]....
        /*02a4*/ 	.word	0x0000a8b0


	//   ....[56]....
        /*02a8*/ 	.word	0x0000c190


	//   ....[57]....
        /*02ac*/ 	.word	0x0000c1b0


	//   ....[58]....
        /*02b0*/ 	.word	0x0000c1c0


	//   ....[59]....
        /*02b4*/ 	.word	0x0000c1d0


	//   ....[60]....
        /*02b8*/ 	.word	0x0000c700


	//   ....[61]....
        /*02bc*/ 	.word	0x0000c710


	//   ....[62]....
        /*02c0*/ 	.word	0x0000c720


	//   ....[63]....
        /*02c4*/ 	.word	0x0000c7a0


	//   ....[64]....
        /*02c8*/ 	.word	0x0000d4d0


	//   ....[65]....
        /*02cc*/ 	.word	0x0000d8b0


	//   ....[66]....
        /*02d0*/ 	.word	0x0000dfd0


	//   ....[67]....
        /*02d4*/ 	.word	0x0000e090


	//   ....[68]....
        /*02d8*/ 	.word	0x0000e330


	//   ....[69]....
        /*02dc*/ 	.word	0x0000e460


	//   ....[70]....
        /*02e0*/ 	.word	0x0000fc30


	//   ....[71]....
        /*02e4*/ 	.word	0x0000fc40


	//   ....[72]....
        /*02e8*/ 	.word	0x0000fc50


	//   ....[73]....
        /*02ec*/ 	.word	0x0000fcc0


	//   ....[74]....
        /*02f0*/ 	.word	0x0000fe60


	//   ....[75]....
        /*02f4*/ 	.word	0x0000fe90


	//   ....[76]....
        /*02f8*/ 	.word	0x0000fed0


	//   ....[77]....
        /*02fc*/ 	.word	0x0000fee0


	//   ....[78]....
        /*0300*/ 	.word	0x00011480


	//   ....[79]....
        /*0304*/ 	.word	0x00011490


	//   ....[80]....
        /*0308*/ 	.word	0x000114b0


	//   ....[81]....
        /*030c*/ 	.word	0x000114c0


	//   ....[82]....
        /*0310*/ 	.word	0x000114d0


	//   ....[83]....
        /*0314*/ 	.word	0x000115b0


	//   ....[84]....
        /*0318*/ 	.word	0x00011730


	//   ....[85]....
        /*031c*/ 	.word	0x00011760


	//   ....[86]....
        /*0320*/ 	.word	0x000118b0


	//   ....[87]....
        /*0324*/ 	.word	0x000118e0


	//   ....[88]....
        /*0328*/ 	.word	0x00011a30


	//   ....[89]....
        /*032c*/ 	.word	0x00011a50


	//   ....[90]....
        /*0330*/ 	.word	0x00012120


	//   ....[91]....
        /*0334*/ 	.word	0x00012140


	//   ....[92]....
        /*0338*/ 	.word	0x00012270


	//   ....[93]....
        /*033c*/ 	.word	0x000122a0


	//   ....[94]....
        /*0340*/ 	.word	0x000123d0


	//   ....[95]....
        /*0344*/ 	.word	0x00012400


	//   ....[96]....
        /*0348*/ 	.word	0x00012530


	//   ....[97]....
        /*034c*/ 	.word	0x00012550


	//----- nvinfo : EIATTR_EXIT_INSTR_OFFSETS
	.align		4
.L_448:
        /*0350*/ 	.byte	0x04, 0x1c
        /*0352*/ 	.short	(.L_450 - .L_449)


	//   ....[0]....
.L_449:
        /*0354*/ 	.word	0x00000030


	//   ....[1]....
        /*0358*/ 	.word	0x00011a60


	//   ....[2]....
        /*035c*/ 	.word	0x00011b30


	//   ....[3]....
        /*0360*/ 	.word	0x00011b90


	//   ....[4]....
        /*0364*/ 	.word	0x00012560


	//   ....[5]....
        /*0368*/ 	.word	0x00012610


	//   ....[6]....
        /*036c*/ 	.word	0x00012670


	//----- nvinfo : EIATTR_CTAIDZ_USED
	.align		4
.L_450:
        /*0370*/ 	.byte	0x01, 0x04
	.zero		2


	//----- nvinfo : EIATTR_MAX_THREADS
	.align		4
        /*0374*/ 	.byte	0x04, 0x05
        /*0376*/ 	.short	(.L_452 - .L_451)
.L_451:
        /*0378*/ 	.word	0x00000100
        /*037c*/ 	.word	0x00000001
        /*0380*/ 	.word	0x00000001


	//----- nvinfo : EIATTR_CRS_STACK_SIZE
	.align		4
.L_452:
        /*0384*/ 	.byte	0x04, 0x1e
        /*0386*/ 	.short	(.L_454 - .L_453)
.L_453:
        /*0388*/ 	.word	0x00000000
.L_454:


//--------------------- .nv.info._ZN7cutlass13device_kernelIN5flash19enable_sm80_to_sm89INS1_16FlashAttnFwdSm80INS1_25CollectiveMainloopFwdSm80ILi8ELi2ELb0EN4cute5tupleIJNS5_1CILi128EEENS7_ILi64EEENS7_ILi192EEEEEELi192ENS_6half_tEfNS_4arch4Sm80ELb0ELb1ELb1ELb1ELb1ELb0ELb1ELb0EEENS1_21CollectiveEpilogueFwdINS6_IJS8_SA_S9_EEENS6_IJNS7_ILi1EEESI_SI_EEESC_SE_Li256ELb1ELb1ELb0ELb0EEENS1_19SingleTileSchedulerILb1ELb0ELb1ELi128EEEEEEEEEvNT_6ParamsE --------------------------
	.section	.nv.info._ZN7cutlass13device_kernelIN5flash19enable_sm80_to_sm89INS1_16FlashAttnFwdSm80INS1_25CollectiveMainloopFwdSm80ILi8ELi2ELb0EN4cute5tupleIJNS5_1CILi128EEENS7_ILi64EEENS7_ILi192EEEEEELi192ENS_6half_tEfNS_4arch4Sm80ELb0ELb1ELb1ELb1ELb1ELb0ELb1ELb0EEENS1_21CollectiveEpilogueFwdINS6_IJS8_SA_S9_EEENS6_IJNS7_ILi1EEESI_SI_EEESC_SE_Li256ELb1ELb1ELb0ELb0EEENS1_19SingleTileSchedulerILb1ELb0ELb1ELi128EEEEEEEEEvNT_6ParamsE,"",@"SHT_CUDA_INFO"
	.sectionflags	@""
	.align	4


	//----- nvinfo : EIATTR_CUDA_API_VERSION
	.align		4
        /*0000*/ 	.byte	0x04, 0x37
        /*0002*/ 	.short	(.L_456 - .L_455)
.L_455:
        /*0004*/ 	.word	0x00000082


	//----- nvinfo : EIATTR_SW2861232_WAR
	.align		4
.L_456:
        /*0008*/ 	.byte	0x01, 0x35
	.zero		2


	//----- nvinfo : EIATTR_PARAM_CBANK
	.align		4
        /*000c*/ 	.byte	0x04, 0x0a
        /*000e*/ 	.short	(.L_458 - .L_457)
	.align		4
.L_457:
        /*0010*/ 	.word	index@(.nv.constant0._ZN7cutlass13device_kernelIN5flash19enable_sm80_to_sm89INS1_16FlashAttnFwdSm80INS1_25CollectiveMainloopFwdSm80ILi8ELi2ELb0EN4cute5tupleIJNS5_1CILi128EEENS7_ILi64EEENS7_ILi192EEEEEELi192ENS_6half_tEfNS_4arch4Sm80ELb0ELb1ELb1ELb1ELb1ELb0ELb1ELb0EEENS1_21CollectiveEpilogueFwdINS6_IJS8_SA_S9_EEENS6_IJNS7_ILi1EEESI_SI_EEESC_SE_Li256ELb1ELb1ELb0ELb0EEENS1_19SingleTileSchedulerILb1ELb0ELb1ELi128EEEEEEEEEvNT_6ParamsE)
        /*0014*/ 	.short	0x0160
        /*0016*/ 	.short	0x0418


	//----- nvinfo : EIATTR_CBANK_PARAM_SIZE
	.align		4
.L_458:
        /*0018*/ 	.byte	0x03, 0x19
        /*001a*/ 	.short	0x0418


	//----- nvinfo : EIATTR_KPARAM_INFO
	.align		4
        /*001c*/ 	.byte	0x04, 0x17
        /*001e*/ 	.short	(.L_460 - .L_459)
.L_459:
        /*0020*/ 	.word	0x00000000
        /*0024*/ 	.short	0x0000
        /*0026*/ 	.short	0x0000
        /*0028*/ 	.byte	0x00, 0xf0, 0x61, 0x10


	//----- nvinfo : EIATTR_MAXREG_COUNT
	.align		4
.L_460:
        /*002c*/ 	.byte	0x03, 0x1b
        /*002e*/ 	.short	0x00ff


	//----- nvinfo : EIATTR_NUM_BARRIERS
	.align		4
        /*0030*/ 	.byte	0x02, 0x4c
        /*0032*/ 	.byte	0x02
	.zero		1


	//----- nvinfo : EIATTR_MERCURY_ISA_VERSION
	.align		4
        /*0034*/ 	.byte	0x03, 0x5f
        /*0036*/ 	.short	0x0000


	//----- nvinfo : EIATTR_COOP_GROUP_MASK_REGIDS
	.align		4
        /*0038*/ 	.byte	0x04, 0x29
        /*003a*/ 	.short	(.L_462 - .L_461)


	//   ....[0]....
.L_461:
        /*003c*/ 	.word	0xffffffff


	//   ....[1]....
        /*0040*/ 	.word	0xffffffff


	//   ....[2]....
        /*0044*/ 	.word	0xffffffff


	//   ....[3]....
        /*0048*/ 	.word	0xffffffff


	//   ....[4]....
        /*004c*/ 	.word	0xffffffff


	//   ....[5]....
        /*0050*/ 	.word	0xffffffff


	//   ....[6]....
        /*0054*/ 	.word	0xffffffff


	//   ....[7]....
        /*0058*/ 	.word	0xffffffff


	//   ....[8]....
        /*005c*/ 	.word	0xffffffff


	//   ....[9]....
        /*0060*/ 	.word	0xffffffff


	//   ....[10]....
        /*0064*/ 	.word	0xffffffff


	//   ....[11]....
        /*0068*/ 	.word	0xffffffff


	//   ....[12]....
        /*006c*/ 	.word	0xffffffff


	//   ....[13]....
        /*0070*/ 	.word	0xffffffff


	//   ....[14]....
        /*0074*/ 	.word	0xffffffff


	//   ....[15]....
        /*0078*/ 	.word	0xffffffff


	//   ....[16]....
        /*007c*/ 	.word	0xffffffff


	//   ....[17]....
        /*0080*/ 	.word	0xffffffff


	//   ....[18]....
        /*0084*/ 	.word	0xffffffff


	//   ....[19]....
        /*0088*/ 	.word	0xffffffff


	//   ....[20]....
        /*008c*/ 	.word	0xffffffff


	//   ....[21]....
        /*0090*/ 	.word	0xffffffff


	//   ....[22]....
        /*0094*/ 	.word	0xffffffff


	//   ....[23]....
        /*0098*/ 	.word	0xffffffff


	//   ....[24]....
        /*009c*/ 	.word	0xffffffff


	//   ....[25]....
        /*00a0*/ 	.word	0xffffffff


	//   ....[26]....
        /*00a4*/ 	.word	0xffffffff


	//   ....[27]....
        /*00a8*/ 	.word	0xffffffff


	//   ....[28]....
        /*00ac*/ 	.word	0xffffffff


	//   ....[29]....
        /*00b0*/ 	.word	0xffffffff


	//   ....[30]....
        /*00b4*/ 	.word	0xffffffff


	//   ....[31]....
        /*00b8*/ 	.word	0xffffffff


	//   ....[32]....
        /*00bc*/ 	.word	0xffffffff


	//   ....[33]....
        /*00c0*/ 	.word	0xffffffff


	//   ....[34]....
        /*00c4*/ 	.word	0xffffffff


	//   ....[35]....
        /*00c8*/ 	.word	0xffffffff


	//   ....[36]....
        /*00cc*/ 	.word	0xffffffff


	//   ....[37]....
        /*00d0*/ 	.word	0xffffffff


	//   ....[38]....
        /*00d4*/ 	.word	0xffffffff


	//   ....[39]....
        /*00d8*/ 	.word	0xffffffff


	//   ....[40]....
        /*00dc*/ 	.word	0xffffffff


	//   ....[41]....
        /*00e0*/ 	.word	0xffffffff


	//   ....[42]....
        /*00e4*/ 	.word	0xffffffff


	//   ....[43]....
        /*00e8*/ 	.word	0xffffffff


	//   ....[44]....
        /*00ec*/ 	.word	0xffffffff


	//   ....[45]....
        /*00f0*/ 	.word	0xffffffff


	//   ....[46]....
        /*00f4*/ 	.word	0xffffffff


	//   ....[47]....
        /*00f8*/ 	.word	0xffffffff


	//   ....[48]....
        /*00fc*/ 	.word	0xffffffff


	//   ....[49]....
        /*0100*/ 	.word	0xffffffff


	//   ....[50]....
        /*0104*/ 	.word	0xffffffff


	//   ....[51]....
        /*0108*/ 	.word	0xffffffff


	//   ....[52]....
        /*010c*/ 	.word	0xffffffff


	//   ....[53]....
        /*0110*/ 	.word	0xffffffff


	//   ....[54]....
        /*0114*/ 	.word	0xffffffff


	//   ....[55]....
        /*0118*/ 	.word	0xffffffff


	//   ....[56]....
        /*011c*/ 	.word	0xffffffff


	//   ....[57]....
        /*0120*/ 	.word	0xffffffff


	//   ....[58]....
        /*0124*/ 	.word	0xffffffff


	//   ....[59]....
        /*0128*/ 	.word	0xffffffff


	//   ....[60]....
        /*012c*/ 	.word	0xffffffff


	//   ....[61]....
        /*0130*/ 	.word	0xffffffff


	//   ....[62]....
        /*0134*/ 	.word	0xffffffff


	//   ....[63]....
        /*0138*/ 	.word	0xffffffff


	//   ....[64]....
        /*013c*/ 	.word	0xffffffff


	//   ....[65]....
        /*0140*/ 	.word	0xffffffff


	//   ....[66]....
        /*0144*/ 	.word	0xffffffff


	//   ....[67]....
        /*0148*/ 	.word	0xffffffff


	//   ....[68]....
        /*014c*/ 	.word	0xffffffff


	//   ....[69]....
        /*0150*/ 	.word	0xffffffff


	//   ....[70]....
        /*0154*/ 	.word	0xffffffff


	//   ....[71]....
        /*0158*/ 	.word	0xffffffff


	//   ....[72]....
        /*015c*/ 	.word	0xffffffff


	//   ....[73]....
        /*0160*/ 	.word	0xffffffff


	//   ....[74]....
        /*0164*/ 	.word	0xffffffff


	//   ....[75]....
        /*0168*/ 	.word	0xffffffff


	//   ....[76]....
        /*016c*/ 	.word	0xffffffff


	//   ....[77]....
        /*0170*/ 	.word	0xffffffff


	//   ....[78]....
        /*0174*/ 	.word	0xffffffff


	//   ....[79]....
        /*0178*/ 	.word	0xffffffff


	//   ....[80]....
        /*017c*/ 	.word	0xffffffff


	//   ....[81]....
        /*0180*/ 	.word	0xffffffff


	//   ....[82]....
        /*0184*/ 	.word	0xffffffff


	//   ....[83]....
        /*0188*/ 	.word	0xffffffff


	//   ....[84]....
        /*018c*/ 	.word	0xffffffff


	//   ....[85]....
        /*0190*/ 	.word	0xffffffff


	//   ....[86]....
        /*0194*/ 	.word	0xffffffff


	//   ....[87]....
        /*0198*/ 	.word	0xffffffff


	//   ....[88]....
        /*019c*/ 	.word	0xffffffff


	//   ....[89]....
        /*01a0*/ 	.word	0xffffffff


	//   ....[90]....
        /*01a4*/ 	.word	0xffffffff


	//   ....[91]....
        /*01a8*/ 	.word	0xffffffff


	//   ....[92]....
        /*01ac*/ 	.word	0xffffffff


	//   ....[93]....
        /*01b0*/ 	.word	0xffffffff


	//   ....[94]....
        /*01b4*/ 	.word	0xffffffff


	//   ....[95]....
        /*01b8*/ 	.word	0xffffffff


	//   ....[96]....
        /*01bc*/ 	.word	0xffffffff


	//   ....[97]....
        /*01c0*/ 	.word	0xffffffff


	//   ....[98]....
        /*01c4*/ 	.word	0xffffffff


	//----- nvinfo : EIATTR_COOP_GROUP_INSTR_OFFSETS
	.align		4
.L_462:
        /*01c8*/ 	.byte	0x04, 0x28
        /*01ca*/ 	.short	(.L_464 - .L_463)


	//   ....[0]....
.L_463:
        /*01cc*/ 	.word	0x00000090


	//   ....[1]....
        /*01d0*/ 	.word	0x00001560


	//   ....[2]....
        /*01d4*/ 	.word	0x000015a0


	//   ....[3]....
        /*01d8*/ 	.word	0x000017d0


	//   ....[4]....
        /*01dc*/ 	.word	0x00001800


	//   ....[5]....
        /*01e0*/ 	.word	0x00001920


	//   ....[6]....
        /*01e4*/ 	.word	0x00001950


	//   ....[7]....
        /*01e8*/ 	.word	0x00001a60


	//   ....[8]....
        /*01ec*/ 	.word	0x00001aa0


	//   ....[9]....
        /*01f0*/ 	.word	0x00001ff0


	//   ....[10]....
        /*01f4*/ 	.word	0x00002010


	//   ....[11]....
        /*01f8*/ 	.word	0x00002040


	//   ....[12]....
        /*01fc*/ 	.word	0x00002070


	//   ....[13]....
        /*0200*/ 	.word	0x00002080


	//   ....[14]....
        /*0204*/ 	.word	0x00002090


	//   ....[15]....
        /*0208*/ 	.word	0x000021d0


	//   ....[16]....
        /*020c*/ 	.word	0x000021e0


	//   ....[17]....
        /*0210*/ 	.word	0x00002620


	//   ....[18]....
        /*0214*/ 	.word	0x00002650


	//   ....[19]....
        /*0218*/ 	.word	0x00002670


	//   ....[20]....
        /*021c*/ 	.word	0x000026d0


	//   ....[21]....
        /*0220*/ 	.word	0x00002b00


	//   ....[22]....
        /*0224*/ 	.word	0x00002b30


	//   ....[23]....
        /*0228*/ 	.word	0x00002b40


	//   ....[24]....
        /*022c*/ 	.word	0x00002b50


	//   ....[25]....
        /*0230*/ 	.word	0x000038d0


	//   ....[26]....
        /*0234*/ 	.word	0x00003c20


	//   ....[27]....
        /*0238*/ 	.word	0x000048d0


	//   ....[28]....
        /*023c*/ 	.word	0x000048f0


	//   ....[29]....
        /*0240*/ 	.word	0x00004910


	//   ....[30]....
        /*0244*/ 	.word	0x00004930


	//   ....[31]....
        /*0248*/ 	.word	0x00005b50


	//   ....[32]....
        /*024c*/ 	.word	0x00005b80


	//   ....[33]....
        /*0250*/ 	.word	0x00005ba0


	//   ....[34]....
        /*0254*/ 	.word	0x00005bb0


	//   ....[35]....
        /*0258*/ 	.word	0x00006240


	//   ....[36]....
        /*025c*/ 	.word	0x00006260


	//   ....[37]....
        /*0260*/ 	.word	0x00006270


	//   ....[38]....
        /*0264*/ 	.word	0x00006280


	//   ....[39]....
        /*0268*/ 	.word	0x00007020


	//   ....[40]....
        /*026c*/ 	.word	0x00007430


	//   ....[41]....
        /*0270*/ 	.word	0x00007d80


	//   ....[42]....
        /*0274*/ 	.word	0x00007e60


	//   ....[43]....
        /*0278*/ 	.word	0x00007e70


	//   ....[44]....
        /*027c*/ 	.word	0x00007e90


	//   ....[45]....
        /*0280*/ 	.word	0x000097e0


	//   ....[46]....
        /*0284*/ 	.word	0x00009800


	//   ....[47]....
        /*0288*/ 	.word	0x00009810


	//   ....[48]....
        /*028c*/ 	.word	0x00009820


	//   ....[49]....
        /*0290*/ 	.word	0x00009f90


	//   ....[50]....
        /*0294*/ 	.word	0x00009fb0


	//   ....[51]....
        /*0298*/ 	.word	0x00009fc0


	//   ....[52]....
        /*029c*/ 	.word	0x00009fd0


	//   ....[53]....
        /*02a0*/ 	.word	0x0000b130


	//   ....[54]....
        /*02a4*/ 	.word	0x0000b160


	//   ....[55]....
        /*02a8*/ 	.word	0x0000b180


	//   ....[56]....
        /*02ac*/ 	.word	0x0000b1c0


	//   ....[57]....
        /*02b0*/ 	.word	0x0000ca90


	//   ....[58]....
        /*02b4*/ 	.word	0x0000cab0


	//   ....[59]....
        /*02b8*/ 	.word	0x0000cac0


	//   ....[60]....
        /*02bc*/ 	.word	0x0000cad0


	//   ....[61]....
        /*02c0*/ 	.word	0x0000d000


	//   ....[62]....
        /*02c4*/ 	.word	0x0000d010


	//   ....[63]....
        /*02c8*/ 	.word	0x0000d020


	//   ....[64]....
        /*02cc*/ 	.word	0x0000d030


	//   ....[65]....
        /*02d0*/ 	.word	0x0000de20


	//   ....[66]....
        /*02d4*/ 	.word	0x0000e190


	//   ....[67]....
        /*02d8*/ 	.word	0x0000eab0


	//   ....[68]....
        /*02dc*/ 	.word	0x0000eba0


	//   ....[69]....
        /*02e0*/ 	.word	0x0000ebb0


	//   ....[70]....
        /*02e4*/ 	.word	0x0000ec30


	//   ....[71]....
        /*02e8*/ 	.word	0x000104f0


	//   ....[72]....
        /*02ec*/ 	.word	0x00010510


	//   ....[73]....
        /*02f0*/ 	.word	0x00010530


	//   ....[74]....
        /*02f4*/ 	.word	0x00010540


	//   ....[75]....
        /*02f8*/ 	.word	0x00010710


	//   ....[76]....
        /*02fc*/ 	.word	0x00010730


	//   ....[77]....
        /*0300*/ 	.word	0x00010770


	//   ....[78]....
        /*0304*/ 	.word	0x00010780


	//   ....[79]....
        /*0308*/ 	.word	0x00011d90


	//   ....[80]....
        /*030c*/ 	.word	0x00011dd0


	//   ....[81]....
        /*0310*/ 	.word	0x00011e60


	//   ....[82]....
        /*0314*/ 	.word	0x00011ea0


	//   ....[83]....
        /*0318*/ 	.word	0x000120b0


	//   ....[84]....
        /*031c*/ 	.word	0x000120c0


	//   ....[85]....
        /*0320*/ 	.word	0x00012240


	//   ....[86]....
        /*0324*/ 	.word	0x00012270


	//   ....[87]....
        /*0328*/ 	.word	0x000123c0


	//   ....[88]....
        /*032c*/ 	.word	0x000123f0


	//   ....[89]....
        /*0330*/ 	.word	0x00012540


	//   ....[90]....
        /*0334*/ 	.word	0x00012560


	//   ....[91]....
        /*0338*/ 	.word	0x00012ea0


	//   ....[92]....
        /*033c*/ 	.word	0x00012eb0


	//   ....[93]....
        /*0340*/ 	.word	0x00012fe0


	//   ....[94]....
        /*0344*/ 	.word	0x00013010


	//   ....[95]....
        /*0348*/ 	.word	0x00013140


	//   ....[96]....
        /*034c*/ 	.word	0x00013170


	//   ....[97]....
        /*0350*/ 	.word	0x000132a0


	//   ....[98]....
        /*0354*/ 	.word	0x000132c0


	//----- nvinfo : EIATTR_EXIT_INSTR_OFFSETS
	.align		4
.L_464:
        /*0358*/ 	.byte	0x04, 0x1c
        /*035a*/ 	.short	(.L_466 - .L_465)


	//   ....[0]....
.L_465:
        /*035c*/ 	.word	0x00000440


	//   ....[1]....
        /*0360*/ 	.word	0x00012570


	//   ....[2]....
        /*0364*/ 	.word	0x00012640


	//   ....[3]....
        /*0368*/ 	.word	0x000126a0


	//   ....[4]....
        /*036c*/ 	.word	0x000132d0


	//   ....[5]....
        /*0370*/ 	.word	0x00013380


	//   ....[6]....
        /*0374*/ 	.word	0x000133e0


	//----- nvinfo : EIATTR_CTAIDZ_USED
	.align		4
.L_466:
        /*0378*/ 	.byte	0x01, 0x04
	.zero		2


	//----- nvinfo : EIATTR_MAX_THREADS
	.align		4
        /*037c*/ 	.byte	0x04, 0x05
        /*037e*/ 	.short	(.L_468 - .L_467)
.L_467:
        /*0380*/ 	.word	0x00000100
        /*0384*/ 	.word	0x00000001
        /*0388*/ 	.word	0x00000001


	//----- nvinfo : EIATTR_CRS_STACK_SIZE
	.align		4
.L_468:
        /*038c*/ 	.byte	0x04, 0x1e
        /*038e*/ 	.short	(.L_470 - .L_469)
.L_469:
        /*0390*/ 	.word	0x00000000
.L_470:


//--------------------- .nv.info._ZN7cutlass13device_kernelIN5flash19enable_sm80_to_sm89INS1_16FlashAttnFwdSm80INS1_25CollectiveMainloopFwdSm80ILi8ELi2ELb0EN4cute5tupleIJNS5_1CILi128EEENS7_ILi64EEENS7_ILi192EEEEEELi192ENS_6half_tEfNS_4arch4Sm80ELb0ELb1ELb1ELb1ELb1ELb1ELb1ELb0EEENS1_21CollectiveEpilogueFwdINS6_IJS8_SA_S9_EEENS6_IJNS7_ILi1EEESI_SI_EEESC_SE_Li256ELb1ELb1ELb0ELb0EEENS1_19SingleTileSchedulerILb1ELb0ELb1ELi128EEEEEEEEEvNT_6ParamsE --------------------------
	.section	.nv.info._ZN7cutlass13device_kernelIN5flash19enable_sm80_to_sm89INS1_16FlashAttnFwdSm80INS1_25CollectiveMainloopFwdSm80ILi8ELi2ELb0EN4cute5tupleIJNS5_1CILi128EEENS7_ILi64EEENS7_ILi192EEEEEELi192ENS_6half_tEfNS_4arch4Sm80ELb0ELb1ELb1ELb1ELb1ELb1ELb1ELb0EEENS1_21CollectiveEpilogueFwdINS6_IJS8_SA_S9_EEENS6_IJNS7_ILi1EEESI_SI_EEESC_SE_Li256ELb1ELb1ELb0ELb0EEENS1_19SingleTileSchedulerILb1ELb0ELb1ELi128EEEEEEEEEvNT_6ParamsE,"",@"SHT_CUDA_INFO"
	.sectionflags	@""
	.align	4


	//----- nvinfo : EIATTR_CUDA_API_VERSION
	.align		4
        /*0000*/ 	.byte	0x04, 0x37
        /*0002*/ 	.short	(.L_472 - .L_471)
.L_471:
        /*0004*/ 	.word	0x00000082


	//----- nvinfo : EIATTR_SW2861232_WAR
	.align		4
.L_472:
        /*0008*/ 	.byte	0x01, 0x35
	.zero		2


	//----- nvinfo : EIATTR_PARAM_CBANK
	.align		4
        /*000c*/ 	.byte	0x04, 0x0a
        /*000e*/ 	.short	(.L_474 - .L_473)
	.align		4
.L_473:
        /*0010*/ 	.word	index@(.nv.constant0._ZN7cutlass13device_kernelIN5flash19enable_sm80_to_sm89INS1_16FlashAttnFwdSm80INS1_25CollectiveMainloopFwdSm80ILi8ELi2ELb0EN4cute5tupleIJNS5_1CILi128EEENS7_ILi64EEENS7_ILi192EEEEEELi192ENS_6half_tEfNS_4arch4Sm80ELb0ELb1ELb1ELb1ELb1ELb1ELb1ELb0EEENS1_21CollectiveEpilogueFwdINS6_IJS8_SA_S9_EEENS6_IJNS7_ILi1EEESI_SI_EEESC_SE_Li256ELb1ELb1ELb0ELb0EEENS1_19SingleTileSchedulerILb1ELb0ELb1ELi128EEEEEEEEEvNT_6ParamsE)
        /*0014*/ 	.short	0x0160
        /*0016*/ 	.short	0x0418


	//----- nvinfo : EIATTR_CBANK_PARAM_SIZE
	.align		4
.L_474:
        /*0018*/ 	.byte	0x03, 0x19
        /*001a*/ 	.short	0x0418


	//----- nvinfo : EIATTR_KPARAM_INFO
	.align		4
        /*001c*/ 	.byte	0x04, 0x17
        /*001e*/ 	.short	(.L_476 - .L_475)
.L_475:
        /*0020*/ 	.word	0x00000000
        /*0024*/ 	.short	0x0000
        /*0026*/ 	.short	0x0000
        /*0028*/ 	.byte	0x00, 0xf0, 0x61, 0x10


	//----- nvinfo : EIATTR_MAXREG_COUNT
	.align		4
.L_476:
        /*002c*/ 	.byte	0x03, 0x1b
        /*002e*/ 	.short	0x00ff


	//----- nvinfo : EIATTR_NUM_BARRIERS
	.align		4
        /*0030*/ 	.byte	0x02, 0x4c
        /*0032*/ 	.byte	0x02
	.zero		1


	//----- nvinfo : EIATTR_MERCURY_ISA_VERSION
	.align		4
        /*0034*/ 	.byte	0x03, 0x5f
        /*0036*/ 	.short	0x0000


	//----- nvinfo : EIATTR_COOP_GROUP_MASK_REGIDS
	.align		4
        /*0038*/ 	.byte	0x04, 0x29
        /*003a*/ 	.short	(.L_478 - .L_477)


	//   ....[0]....
.L_477:
        /*003c*/ 	.word	0xffffffff


	//   ....[1]....
        /*0040*/ 	.word	0xffffffff


	//   ....[2]....
        /*0044*/ 	.word	0xffffffff


	//   ....[3]....
        /*0048*/ 	.word	0xffffffff


	//   ....[4]....
        /*004c*/ 	.word	0xffffffff


	//   ....[5]....
        /*0050*/ 	.word	0xffffffff


	//   ....[6]....
        /*0054*/ 	.word	0xffffffff


	//   ....[7]....
        /*0058*/ 	.word	0xffffffff


	//   ....[8]....
        /*005c*/ 	.word	0xffffffff


	//   ....[9]....
        /*0060*/ 	.word	0xffffffff


	//   ....[10]....
        /*0064*/ 	.word	0xffffffff


	//   ....[11]....
        /*0068*/ 	.word	0xffffffff


	//   ....[12]....
        /*006c*/ 	.word	0xffffffff


	//   ....[13]....
        /*0070*/ 	.word	0xffffffff


	//   ....[14]....
        /*0074*/ 	.word	0xffffffff


	//   ....[15]....
        /*0078*/ 	.word	0xffffffff


	//   ....[16]....
        /*007c*/ 	.word	0xffffffff


	//   ....[17]....
        /*0080*/ 	.word	0xffffffff


	//   ....[18]....
        /*0084*/ 	.word	0xffffffff


	//   ....[19]....
        /*0088*/ 	.word	0xffffffff


	//   ....[20]....
        /*008c*/ 	.word	0xffffffff


	//   ....[21]....
        /*0090*/ 	.word	0xffffffff


	//   ....[22]....
        /*0094*/ 	.word	0xffffffff


	//   ....[23]....
        /*0098*/ 	.word	0xffffffff


	//   ....[24]....
        /*009c*/ 	.word	0xffffffff


	//   ....[25]....
        /*00a0*/ 	.word	0xffffffff


	//   ....[26]....
        /*00a4*/ 	.word	0xffffffff


	//   ....[27]....
        /*00a8*/ 	.word	0xffffffff


	//   ....[28]....
        /*00ac*/ 	.word	0xffffffff


	//   ....[29]....
        /*00b0*/ 	.word	0xffffffff


	//   ....[30]....
        /*00b4*/ 	.word	0xffffffff


	//   ....[31]....
        /*00b8*/ 	.word	0xffffffff


	//   ....[32]....
        /*00bc*/ 	.word	0xffffffff


	//   ....[33]....
        /*00c0*/ 	.word	0xffffffff


	//   ....[34]....
        /*00c4*/ 	.word	0xffffffff


	//   ....[35]....
        /*00c8*/ 	.word	0xffffffff


	//   ....[36]....
        /*00cc*/ 	.word	0xffffffff


	//   ....[37]....
        /*00d0*/ 	.word	0xffffffff


	//   ....[38]....
        /*00d4*/ 	.word	0xffffffff


	//   ....[39]....
        /*00d8*/ 	.word	0xffffffff


	//   ....[40]....
        /*00dc*/ 	.word	0xffffffff


	//   ....[41]....
        /*00e0*/ 	.word	0xffffffff


	//   ....[42]....
        /*00e4*/ 	.word	0xffffffff


	//   ....[43]....
        /*00e8*/ 	.word	0xffffffff


	//   ....[44]....
        /*00ec*/ 	.word	0xffffffff


	//   ....[45]....
        /*00f0*/ 	.word	0xffffffff


	//   ....[46]....
        /*00f4*/ 	.word	0xffffffff


	//   ....[47]....
        /*00f8*/ 	.word	0xffffffff


	//   ....[48]....
        /*00fc*/ 	.word	0xffffffff


	//   ....[49]....
        /*0100*/ 	.word	0xffffffff


	//   ....[50]....
        /*0104*/ 	.word	0xffffffff


	//   ....[51]....
        /*0108*/ 	.word	0xffffffff


	//   ....[52]....
        /*010c*/ 	.word	0xffffffff


	//   ....[53]....
        /*0110*/ 	.word	0xffffffff


	//   ....[54]....
        /*0114*/ 	.word	0xffffffff


	//   ....[55]....
        /*0118*/ 	.word	0xffffffff


	//   ....[56]....
        /*011c*/ 	.word	0xffffffff


	//   ....[57]....
        /*0120*/ 	.word	0xffffffff


	//   ....[58]....
        /*0124*/ 	.word	0xffffffff


	//   ....[59]....
        /*0128*/ 	.word	0xffffffff


	//   ....[60]....
        /*012c*/ 	.word	0xffffffff


	//   ....[61]....
        /*0130*/ 	.word	0xffffffff


	//   ....[62]....
        /*0134*/ 	.word	0xffffffff


	//   ....[63]....
        /*0138*/ 	.word	0xffffffff


	//   ....[64]....
        /*013c*/ 	.word	0xffffffff


	//   ....[65]....
        /*0140*/ 	.word	0xffffffff


	//   ....[66]....
        /*0144*/ 	.word	0xffffffff


	//   ....[67]....
        /*0148*/ 	.word	0xffffffff


	//   ....[68]....
        /*014c*/ 	.word	0xffffffff


	//   ....[69]....
        /*0150*/ 	.word	0xffffffff


	//   ....[70]....
        /*0154*/ 	.word	0xffffffff


	//   ....[71]....
        /*0158*/ 	.word	0xffffffff


	//   ....[72]....
        /*015c*/ 	.word	0xffffffff


	//   ....[73]....
        /*0160*/ 	.word	0xffffffff


	//   ....[74]....
        /*0164*/ 	.word	0xffffffff


	//   ....[75]....
        /*0168*/ 	.word	0xffffffff


	//   ....[76]....
        /*016c*/ 	.word	0xffffffff


	//   ....[77]....
        /*0170*/ 	.word	0xffffffff


	//   ....[78]....
        /*0174*/ 	.word	0xffffffff


	//   ....[79]....
        /*0178*/ 	.word	0xffffffff


	//   ....[80]....
        /*017c*/ 	.word	0xffffffff


	//   ....[81]....
        /*0180*/ 	.word	0xffffffff


	//   ....[82]....
        /*0184*/ 	.word	0xffffffff


	//   ....[83]....
        /*0188*/ 	.word	0xffffffff


	//   ....[84]....
        /*018c*/ 	.word	0xffffffff


	//   ....[85]....
        /*0190*/ 	.word	0xffffffff


	//   ....[86]....
        /*0194*/ 	.word	0xffffffff


	//   ....[87]....
        /*0198*/ 	.word	0xffffffff


	//   ....[88]....
        /*019c*/ 	.word	0xffffffff


	//   ....[89]....
        /*01a0*/ 	.word	0xffffffff


	//   ....[90]....
        /*01a4*/ 	.word	0xffffffff


	//   ....[91]....
        /*01a8*/ 	.word	0xffffffff


	//   ....[92]....
        /*01ac*/ 	.word	0xffffffff


	//   ....[93]....
        /*01b0*/ 	.word	0xffffffff


	//   ....[94]....
        /*01b4*/ 	.word	0xffffffff


	//   ....[95]....
        /*01b8*/ 	.word	0xffffffff


	//   ....[96]....
        /*01bc*/ 	.word	0xffffffff


	//   ....[97]....
        /*01c0*/ 	.word	0xffffffff


	//   ....[98]....
        /*01c4*/ 	.word	0xffffffff


	//   ....[99]....
        /*01c8*/ 	.word	0xffffffff


	//   ....[100]....
        /*01cc*/ 	.word	0xffffffff


	//   ....[101]....
        /*01d0*/ 	.word	0xffffffff


	//   ....[102]....
        /*01d4*/ 	.word	0xffffffff


	//   ....[103]....
        /*01d8*/ 	.word	0xffffffff


	//   ....[104]....
        /*01dc*/ 	.word	0xffffffff


	//   ....[105]....
        /*01e0*/ 	.word	0xffffffff


	//   ....[106]....
        /*01e4*/ 	.word	0xffffffff


	//   ....[107]....
        /*01e8*/ 	.word	0xffffffff


	//   ....[108]....
        /*01ec*/ 	.word	0xffffffff


	//   ....[109]....
        /*01f0*/ 	.word	0xffffffff


	//   ....[110]....
        /*01f4*/ 	.word	0xffffffff


	//   ....[111]....
        /*01f8*/ 	.word	0xffffffff


	//   ....[112]....
        /*01fc*/ 	.word	0xffffffff


	//   ....[113]....
        /*0200*/ 	.word	0xffffffff


	//   ....[114]....
        /*0204*/ 	.word	0xffffffff


	//   ....[115]....
        /*0208*/ 	.word	0xffffffff


	//   ....[116]....
        /*020c*/ 	.word	0xffffffff


	//   ....[117]....
        /*0210*/ 	.word	0xffffffff


	//   ....[118]....
        /*0214*/ 	.word	0xffffffff


	//   ....[119]....
        /*0218*/ 	.word	0xffffffff


	//   ....[120]....
        /*021c*/ 	.word	0xffffffff


	//   ....[121]....
        /*0220*/ 	.word	0xffffffff


	//   ....[122]....
        /*0224*/ 	.word	0xffffffff


	//----- nvinfo : EIATTR_COOP_GROUP_INSTR_OFFSETS
	.align		4
.L_478:
        /*0228*/ 	.byte	0x04, 0x28
        /*022a*/ 	.short	(.L_480 - .L_479)


	//   ....[0]....
.L_479:
        /*022c*/ 	.word	0x00000090


	//   ....[1]....
        /*0230*/ 	.word	0x000029f0


	//   ....[2]....
        /*0234*/ 	.word	0x00002a00


	//   ....[3]....
        /*0238*/ 	.word	0x00004530


	//   ....[4]....
        /*023c*/ 	.word	0x00004540


	//   ....[5]....
        /*0240*/ 	.word	0x00006050


	//   ....[6]....
        /*0244*/ 	.word	0x00006070


	//   ....[7]....
        /*0248*/ 	.word	0x00006530


	//   ....[8]....
        /*024c*/ 	.word	0x00006540


	//   ....[9]....
        /*0250*/ 	.word	0x00007740


	//   ....[10]....
        /*0254*/ 	.word	0x00007770


	//   ....[11]....
        /*0258*/ 	.word	0x00007950


	//   ....[12]....
        /*025c*/ 	.word	0x00007980


	//   ....[13]....
        /*0260*/ 	.word	0x00007aa0


	//   ....[14]....
        /*0264*/ 	.word	0x00007ad0


	//   ....[15]....
        /*0268*/ 	.word	0x00007be0


	//   ....[16]....
        /*026c*/ 	.word	0x00007c20


	//   ....[17]....
        /*0270*/ 	.word	0x00008190


	//   ....[18]....
        /*0274*/ 	.word	0x000081b0


	//   ....[19]....
        /*0278*/ 	.word	0x000081e0


	//   ....[20]....
        /*027c*/ 	.word	0x00008200


	//   ....[21]....
        /*0280*/ 	.word	0x00008210


	//   ....[22]....
        /*0284*/ 	.word	0x00008220


	//   ....[23]....
        /*0288*/ 	.word	0x00008240


	//   ....[24]....
        /*028c*/ 	.word	0x00008250


	//   ....[25]....
        /*0290*/ 	.word	0x000087b0


	//   ....[26]....
        /*0294*/ 	.word	0x000087e0


	//   ....[27]....
        /*0298*/ 	.word	0x00008800


	//   ....[28]....
        /*029c*/ 	.word	0x00008810


	//   ....[29]....
        /*02a0*/ 	.word	0x00008cb0


	//   ....[30]....
        /*02a4*/ 	.word	0x00008d20


	//   ....[31]....
        /*02a8*/ 	.word	0x00008d50


	//   ....[32]....
        /*02ac*/ 	.word	0x00008d80


	//   ....[33]....
        /*02b0*/ 	.word	0x000091e0


	//   ....[34]....
        /*02b4*/ 	.word	0x000092c0


	//   ....[35]....
        /*02b8*/ 	.word	0x00009310


	//   ....[36]....
        /*02bc*/ 	.word	0x00009470


	//   ....[37]....
        /*02c0*/ 	.word	0x0000c1d0


	//   ....[38]....
        /*02c4*/ 	.word	0x0000c230


	//   ....[39]....
        /*02c8*/ 	.word	0x0000c280


	//   ....[40]....
        /*02cc*/ 	.word	0x0000c290


	//   ....[41]....
        /*02d0*/ 	.word	0x0000c520


	//   ....[42]....
        /*02d4*/ 	.word	0x0000c600


	//   ....[43]....
        /*02d8*/ 	.word	0x0000c7b0


	//   ....[44]....
        /*02dc*/ 	.word	0x0000c7f0


	//   ....[45]....
        /*02e0*/ 	.word	0x0000fb30


	//   ....[46]....
        /*02e4*/ 	.word	0x0000fb60


	//   ....[47]....
        /*02e8*/ 	.word	0x0000fb70


	//   ....[48]....
        /*02ec*/ 	.word	0x0000fbd0


	//   ....[49]....
        /*02f0*/ 	.word	0x00010950


	//   ....[50]....
        /*02f4*/ 	.word	0x00010eb0


	//   ....[51]....
        /*02f8*/ 	.word	0x00011830


	//   ....[52]....
        /*02fc*/ 	.word	0x000118d0


	//   ....[53]....
        /*0300*/ 	.word	0x00011950


	//   ....[54]....
        /*0304*/ 	.word	0x00011a60


	//   ....[55]....
        /*0308*/ 	.word	0x00012b90


	//   ....[56]....
        /*030c*/ 	.word	0x00012bc0


	//   ....[57]....
        /*0310*/ 	.word	0x00012be0


	//   ....[58]....
        /*0314*/ 	.word	0x00012bf0


	//   ....[59]....
        /*0318*/ 	.word	0x00013280


	//   ....[60]....
        /*031c*/ 	.word	0x000132b0


	//   ....[61]....
        /*0320*/ 	.word	0x000132e0


	//   ....[62]....
        /*0324*/ 	.word	0x00013360


	//   ....[63]....
        /*0328*/ 	.word	0x00014160


	//   ....[64]....
        /*032c*/ 	.word	0x000144c0


	//   ....[65]....
        /*0330*/ 	.word	0x00014e40


	//   ....[66]....
        /*0334*/ 	.word	0x00014ec0


	//   ....[67]....
        /*0338*/ 	.word	0x00014ee0


	//   ....[68]....
        /*033c*/ 	.word	0x00014f00


	//   ....[69]....
        /*0340*/ 	.word	0x000168d0


	//   ....[70]....
        /*0344*/ 	.word	0x00016900


	//   ....[71]....
        /*0348*/ 	.word	0x00016920


	//   ....[72]....
        /*034c*/ 	.word	0x00016940


	//   ....[73]....
        /*0350*/ 	.word	0x000170e0


	//   ....[74]....
        /*0354*/ 	.word	0x000170f0


	//   ....[75]....
        /*0358*/ 	.word	0x00017100


	//   ....[76]....
        /*035c*/ 	.word	0x00017170


	//   ....[77]....
        /*0360*/ 	.word	0x00018270


	//   ....[78]....
        /*0364*/ 	.word	0x000182a0


	//   ....[79]....
        /*0368*/ 	.word	0x000182c0


	//   ....[80]....
        /*036c*/ 	.word	0x00018300


	//   ....[81]....
        /*0370*/ 	.word	0x00019bd0


	//   ....[82]....
        /*0374*/ 	.word	0x00019c00


	//   ....[83]....
        /*0378*/ 	.word	0x00019c20


	//   ....[84]....
        /*037c*/ 	.word	0x00019c30


	//   ....[85]....
        /*0380*/ 	.word	0x0001a190


	//   ....[86]....
        /*0384*/ 	.word	0x0001a1a0


	//   ....[87]....
        /*0388*/ 	.word	0x0001a1b0


	//   ....[88]....
        /*038c*/ 	.word	0x0001a1c0


	//   ....[89]....
        /*0390*/ 	.word	0x0001afb0


	//   ....[90]....
        /*0394*/ 	.word	0x0001b320


	//   ....[91]....
        /*0398*/ 	.word	0x0001bc40


	//   ....[92]....
        /*039c*/ 	.word	0x0001bd30


	//   ....[93]....
        /*03a0*/ 	.word	0x0001bd40


	//   ....[94]....
        /*03a4*/ 	.word	0x0001bdc0


	//   ....[95]....
        /*03a8*/ 	.word	0x0001d6a0


	//   ....[96]....
        /*03ac*/ 	.word	0x0001d6c0


	//   ....[97]....
        /*03b0*/ 	.word	0x0001d6e0


	//   ....[98]....
        /*03b4*/ 	.word	0x0001d6f0


	//   ....[99]....
        /*03b8*/ 	.word	0x0001d8c0


	//   ....[100]....
        /*03bc*/ 	.word	0x0001d8f0


	//   ....[101]....
        /*03c0*/ 	.word	0x0001d930


	//   ....[102]....
        /*03c4*/ 	.word	0x0001d940


	//   ....[103]....
        /*03c8*/ 	.word	0x0001ef40


	//   ....[104]....
        /*03cc*/ 	.word	0x0001efb0


	//   ....[105]....
        /*03d0*/ 	.word	0x0001eff0


	//   ....[106]....
        /*03d4*/ 	.word	0x0001f030


	//   ....[107]....
        /*03d8*/ 	.word	0x0001f260


	//   ....[108]....
        /*03dc*/ 	.word	0x0001f270


	//   ....[109]....
        /*03e0*/ 	.word	0x0001f3f0


	//   ....[110]....
        /*03e4*/ 	.word	0x0001f420


	//   ....[111]....
        /*03e8*/ 	.word	0x0001f570


	//   ....[112]....
        /*03ec*/ 	.word	0x0001f5a0


	//   ....[113]....
        /*03f0*/ 	.word	0x0001f6f0


	//   ....[114]....
        /*03f4*/ 	.word	0x0001f710


	//   ....[115]....
        /*03f8*/ 	.word	0x00020050


	//   ....[116]....
        /*03fc*/ 	.word	0x00020060


	//   ....[117]....
        /*0400*/ 	.word	0x00020190


	//   ....[118]....
        /*0404*/ 	.word	0x000201c0


	//   ....[119]....
        /*0408*/ 	.word	0x000202f0


	//   ....[120]....
        /*040c*/ 	.word	0x00020320


	//   ....[121]....
        /*0410*/ 	.word	0x00020450


	//   ....[122]....
        /*0414*/ 	.word	0x00020470


	//----- nvinfo : EIATTR_EXIT_INSTR_OFFSETS
	.align		4
.L_480:
        /*0418*/ 	.byte	0x04, 0x1c
        /*041a*/ 	.short	(.L_482 - .L_481)


	//   ....[0]....
.L_481:
        /*041c*/ 	.word	0x00000440


	//   ....[1]....
        /*0420*/ 	.word	0x0001f720


	//   ....[2]....
        /*0424*/ 	.word	0x0001f7f0


	//   ....[3]....
        /*0428*/ 	.word	0x0001f850


	//   ....[4]....
        /*042c*/ 	.word	0x00020480


	//   ....[5]....
        /*0430*/ 	.word	0x00020530


	//   ....[6]....
        /*0434*/ 	.word	0x00020590


	//----- nvinfo : EIATTR_CTAIDZ_USED
	.align		4
.L_482:
        /*0438*/ 	.byte	0x01, 0x04
	.zero		2


	//----- nvinfo : EIATTR_MAX_THREADS
	.align		4
        /*043c*/ 	.byte	0x04, 0x05
        /*043e*/ 	.short	(.L_484 - .L_483)
.L_483:
        /*0440*/ 	.word	0x00000100
        /*0444*/ 	.word	0x00000001
        /*0448*/ 	.word	0x00000001


	//----- nvinfo : EIATTR_CRS_STACK_SIZE
	.align		4
.L_484:
        /*044c*/ 	.byte	0x04, 0x1e
        /*044e*/ 	.short	(.L_486 - .L_485)
.L_485:
        /*0450*/ 	.word	0x00000000
.L_486:


//--------------------- .nv.info._ZN7cutlass13device_kernelIN5flash19enable_sm80_to_sm89INS1_16FlashAttnFwdSm80INS1_25CollectiveMainloopFwdSm80ILi8ELi2ELb0EN4cute5tupleIJNS5_1CILi128EEENS7_ILi64EEENS7_ILi192EEEEEELi192ENS_6half_tEfNS_4arch4Sm80ELb1ELb0ELb1ELb0ELb1ELb0ELb1ELb0EEENS1_21CollectiveEpilogueFwdINS6_IJS8_SA_S9_EEENS6_IJNS7_ILi1EEESI_SI_EEESC_SE_Li256ELb0ELb1ELb0ELb0EEENS1_30DynamicPersistentTileSchedulerILi256ELi256ELb0ELb1ELb0EEEEEEEEEvNT_6ParamsE --------------------------
	.section	.nv.info._ZN7cutlass13device_kernelIN5flash19enable_sm80_to_sm89INS1_16FlashAttnFwdSm80INS1_25CollectiveMainloopFwdSm80ILi8ELi2ELb0EN4cute5tupleIJNS5_1CILi128EEENS7_ILi64EEENS7_ILi192EEEEEELi192ENS_6half_tEfNS_4arch4Sm80ELb1ELb0ELb1ELb0ELb1ELb0ELb1ELb0EEENS1_21CollectiveEpilogueFwdINS6_IJS8_SA_S9_EEENS6_IJNS7_ILi1EEESI_SI_EEESC_SE_Li256ELb0ELb1ELb0ELb0EEENS1_30DynamicPersistentTileSchedulerILi256ELi256ELb0ELb1ELb0EEEEEEEEEvNT_6ParamsE,"",@"SHT_CUDA_INFO"
	.sectionflags	@""
	.align	4


	//----- nvinfo : EIATTR_CUDA_API_VERSION
	.align		4
        /*0000*/ 	.byte	0x04, 0x37
        /*0002*/ 	.short	(.L_488 - .L_487)
.L_487:
        /*0004*/ 	.word	0x00000082


	//----- nvinfo : EIATTR_SW2861232_WAR
	.align		4
.L_488:
        /*0008*/ 	.byte	0x01, 0x35
	.zero		2


	//----- nvinfo : EIATTR_PARAM_CBANK
	.align		4
        /*000c*/ 	.byte	0x04, 0x0a
        /*000e*/ 	.short	(.L_490 - .L_489)
	.align		4
.L_489:
        /*0010*/ 	.word	index@(.nv.constant0._ZN7cutlass13device_kernelIN5flash19enable_sm80_to_sm89INS1_16FlashAttnFwdSm80INS1_25CollectiveMainloopFwdSm80ILi8ELi2ELb0EN4cute5tupleIJNS5_1CILi128EEENS7_ILi64EEENS7_ILi192EEEEEELi192ENS_6half_tEfNS_4arch4Sm80ELb1ELb0ELb1ELb0ELb1ELb0ELb1ELb0EEENS1_21CollectiveEpilogueFwdINS6_IJS8_SA_S9_EEENS6_IJNS7_ILi1EEESI_SI_EEESC_SE_Li256ELb0ELb1ELb0ELb0EEENS1_30DynamicPersistentTileSchedulerILi256ELi256ELb0ELb1ELb0EEEEEEEEEvNT_6ParamsE)
        /*0014*/ 	.short	0x0160
        /*0016*/ 	.short	0x0428


	//----- nvinfo : EIATTR_CBANK_PARAM_SIZE
	.align		4
.L_490:
        /*0018*/ 	.byte	0x03, 0x19
        /*001a*/ 	.short	0x0428


	//----- nvinfo : EIATTR_KPARAM_INFO
	.align		4
        /*001c*/ 	.byte	0x04, 0x17
        /*001e*/ 	.short	(.L_492 - .L_491)
.L_491:
        /*0020*/ 	.word	0x00000000
        /*0024*/ 	.short	0x0000
        /*0026*/ 	.short	0x0000
        /*0028*/ 	.byte	0x00, 0xf0, 0xa1, 0x10


	//----- nvinfo : EIATTR_MAXREG_COUNT
	.align		4
.L_492:
        /*002c*/ 	.byte	0x03, 0x1b
        /*002e*/ 	.short	0x00ff


	//----- nvinfo : EIATTR_NUM_BARRIERS
	.align		4
        /*0030*/ 	.byte	0x02, 0x4c
        /*0032*/ 	.byte	0x06
	.zero		1


	//----- nvinfo : EIATTR_ANNOTATIONS
	.align		4
        /*0034*/ 	.byte	0x04, 0x55
        /*0036*/ 	.short	(.L_494 - .L_493)


	//   ....[0]....
.L_493:
        /* <DEDUP_REMOVED lines=21> */
        /*017c*/ 	.byte	0x20, 0xe8, 0x00, 0x00, 0x01, 0x00, 0x00, 0x00, 0x50, 0xe8, 0x00, 0x00


	//----- nvinfo : EIATTR_MERCURY_ISA_VERSION
	.align		4
.L_494:
        /*0188*/ 	.byte	0x03, 0x5f
        /*018a*/ 	.short	0x0000


	//----- nvinfo : EIATTR_INT_WARP_WIDE_INSTR_OFFSETS
	.align		4
        /*018c*/ 	.byte	0x04, 0x31
        /*018e*/ 	.short	(.L_496 - .L_495)


	//   ....[0]....
.L_495:
        /*0190*/ 	.word	0x0000ca50


	//   ....[1]....
        /*0194*/ 	.word	0x0000cad0


	//----- nvinfo : EIATTR_COOP_GROUP_MASK_REGIDS
	.align		4
.L_496:
        /*0198*/ 	.byte	0x04, 0x29
        /*019a*/ 	.short	(.L_498 - .L_497)


	//   ....[0]....
.L_497:
        /*019c*/ 	.word	0xffffffff


	//   ....[1]....
        /*01a0*/ 	.word	0xffffffff


	//   ....[2]....
        /*01a4*/ 	.word	0xffffffff


	//   ....[3]....
        /*01a8*/ 	.word	0xffffffff


	//   ....[4]....
        /*01ac*/ 	.word	0xffffffff


	//   ....[5]....
        /*01b0*/ 	.word	0xffffffff


	//   ....[6]....
        /*01b4*/ 	.word	0xffffffff


	//   ....[7]....
        /*01b8*/ 	.word	0xffffffff


	//   ....[8]....
        /*01bc*/ 	.word	0xffffffff


	//   ....[9]....
        /*01c0*/ 	.word	0xffffffff


	//   ....[10]....
        /*01c4*/ 	.word	0xffffffff


	//   ....[11]....
        /*01c8*/ 	.word	0xffffffff


	//   ....[12]....
        /*01cc*/ 	.word	0xffffffff


	//   ....[13]....
        /*01d0*/ 	.word	0xffffffff


	//   ....[14]....
        /*01d4*/ 	.word	0xffffffff


	//   ....[15]....
        /*01d8*/ 	.word	0xffffffff


	//   ....[16]....
        /*01dc*/ 	.word	0xffffffff


	//   ....[17]....
        /*01e0*/ 	.word	0xffffffff


	//   ....[18]....
        /*01e4*/ 	.word	0xffffffff


	//   ....[19]....
        /*01e8*/ 	.word	0xffffffff


	//   ....[20]....
        /*01ec*/ 	.word	0xffffffff


	//   ....[21]....
        /*01f0*/ 	.word	0xffffffff


	//   ....[22]....
        /*01f4*/ 	.word	0xffffffff


	//   ....[23]....
        /*01f8*/ 	.word	0xffffffff


	//   ....[24]....
        /*01fc*/ 	.word	0xffffffff


	//   ....[25]....
        /*0200*/ 	.word	0xffffffff


	//   ....[26]....
        /*0204*/ 	.word	0xffffffff


	//   ....[27]....
        /*0208*/ 	.word	0xffffffff


	//   ....[28]....
        /*020c*/ 	.word	0xffffffff


	//   ....[29]....
        /*0210*/ 	.word	0xffffffff


	//   ....[30]....
        /*0214*/ 	.word	0xffffffff


	//   ....[31]....
        /*0218*/ 	.word	0xffffffff


	//   ....[32]....
        /*021c*/ 	.word	0xffffffff


	//   ....[33]....
        /*0220*/ 	.word	0xffffffff


	//   ....[34]....
        /*0224*/ 	.word	0xffffffff


	//   ....[35]....
        /*0228*/ 	.word	0xffffffff


	//   ....[36]....
        /*022c*/ 	.word	0xffffffff


	//   ....[37]....
        /*0230*/ 	.word	0xffffffff


	//   ....[38]....
        /*0234*/ 	.word	0xffffffff


	//   ....[39]....
        /*0238*/ 	.word	0xffffffff


	//   ....[40]....
        /*023c*/ 	.word	0xffffffff


	//   ....[41]....
        /*0240*/ 	.word	0xffffffff


	//   ....[42]....
        /*0244*/ 	.word	0xffffffff


	//   ....[43]....
        /*0248*/ 	.word	0xffffffff


	//   ....[44]....
        /*024c*/ 	.word	0xffffffff


	//   ....[45]....
        /*0250*/ 	.word	0xffffffff


	//   ....[46]....
        /*0254*/ 	.word	0xffffffff


	//   ....[47]....
        /*0258*/ 	.word	0xffffffff


	//   ....[48]....
        /*025c*/ 	.word	0xffffffff


	//   ....[49]....
        /*0260*/ 	.word	0xffffffff


	//   ....[50]....
        /*0264*/ 	.word	0xffffffff


	//   ....[51]....
        /*0268*/ 	.word	0xffffffff


	//   ....[52]....
        /*026c*/ 	.word	0xffffffff


	//   ....[53]....
        /*0270*/ 	.word	0xffffffff


	//   ....[54]....
        /*0274*/ 	.word	0xffffffff


	//   ....[55]....
        /*0278*/ 	.word	0xffffffff


	//   ....[56]....
        /*027c*/ 	.word	0xffffffff


	//   ....[57]....
        /*0280*/ 	.word	0xffffffff


	//   ....[58]....
        /*0284*/ 	.word	0xffffffff


	//   ....[59]....
        /*0288*/ 	.word	0xffffffff


	//   ....[60]....
        /*028c*/ 	.word	0xffffffff


	//   ....[61]....
        /*0290*/ 	.word	0xffffffff


	//   ....[62]....
        /*0294*/ 	.word	0xffffffff


	//   ....[63]....
        /*0298*/ 	.word	0xffffffff


	//   ....[64]....
        /*029c*/ 	.word	0xffffffff


	//   ....[65]....
        /*02a0*/ 	.word	0xffffffff


	//   ....[66]....
        /*02a4*/ 	.word	0xffffffff


	//   ....[67]....
        /*02a8*/ 	.word	0xffffffff


	//   ....[68]....
        /*02ac*/ 	.word	0xffffffff


	//   ....[69]....
        /*02b0*/ 	.word	0xffffffff


	//   ....[70]....
        /*02b4*/ 	.word	0xffffffff


	//   ....[71]....
        /*02b8*/ 	.word	0xffffffff


	//   ....[72]....
        /*02bc*/ 	.word	0xffffffff


	//   ....[73]....
        /*02c0*/ 	.word	0xffffffff


	//   ....[74]....
        /*02c4*/ 	.word	0xffffffff


	//   ....[75]....
        /*02c8*/ 	.word	0xffffffff


	//   ....[76]....
        /*02cc*/ 	.word	0xffffffff


	//   ....[77]....
        /*02d0*/ 	.word	0xffffffff


	//   ....[78]....
        /*02d4*/ 	.word	0xffffffff


	//   ....[79]....
        /*02d8*/ 	.word	0xffffffff


	//   ....[80]....
        /*02dc*/ 	.word	0xffffffff


	//   ....[81]....
        /*02e0*/ 	.word	0xffffffff


	//   ....[82]....
        /*02e4*/ 	.word	0xffffffff


	//   ....[83]....
        /*02e8*/ 	.word	0xffffffff


	//   ....[84]....
        /*02ec*/ 	.word	0xffffffff


	//   ....[85]....
        /*02f0*/ 	.word	0xffffffff


	//   ....[86]....
        /*02f4*/ 	.word	0xffffffff


	//   ....[87]....
        /*02f8*/ 	.word	0xffffffff


	//   ....[88]....
        /*02fc*/ 	.word	0xffffffff


	//   ....[89]....
        /*0300*/ 	.word	0xffffffff


	//   ....[90]....
        /*0304*/ 	.word	0xffffffff


	//   ....[91]....
        /*0308*/ 	.word	0xffffffff


	//   ....[92]....
        /*030c*/ 	.word	0xffffffff


	//   ....[93]....
        /*0310*/ 	.word	0xffffffff


	//   ....[94]....
        /*0314*/ 	.word	0xffffffff


	//   ....[95]....
        /*0318*/ 	.word	0xffffffff


	//   ....[96]....
        /*031c*/ 	.word	0xffffffff


	//   ....[97]....
        /*0320*/ 	.word	0xffffffff


	//   ....[98]....
        /*0324*/ 	.word	0xffffffff


	//   ....[99]....
        /*0328*/ 	.word	0xffffffff


	//   ....[100]....
        /*032c*/ 	.word	0xffffffff


	//   ....[101]....
        /*0330*/ 	.word	0xffffffff


	//   ....[102]....
        /*0334*/ 	.word	0xffffffff


	//   ....[103]....
        /*0338*/ 	.word	0xffffffff


	//   ....[104]....
        /*033c*/ 	.word	0xffffffff


	//   ....[105]....
        /*0340*/ 	.word	0xffffffff


	//   ....[106]....
        /*0344*/ 	.word	0xffffffff


	//   ....[107]....
        /*0348*/ 	.word	0xffffffff


	//   ....[108]....
        /*034c*/ 	.word	0xffffffff


	//   ....[109]....
        /*0350*/ 	.word	0xffffffff


	//   ....[110]....
        /*0354*/ 	.word	0xffffffff


	//   ....[111]....
        /*0358*/ 	.word	0xffffffff


	//   ....[112]....
        /*035c*/ 	.word	0xffffffff


	//   ....[113]....
        /*0360*/ 	.word	0xffffffff


	//   ....[114]....
        /*0364*/ 	.word	0xffffffff


	//   ....[115]....
        /*0368*/ 	.word	0xffffffff


	//   ....[116]....
        /*036c*/ 	.word	0xffffffff


	//   ....[117]....
        /*0370*/ 	.word	0xffffffff


	//   ....[118]....
        /*0374*/ 	.word	0xffffffff


	//   ....[119]....
        /*0378*/ 	.word	0xffffffff


	//   ....[120]....
        /*037c*/ 	.word	0xffffffff


	//   ....[121]....
        /*0380*/ 	.word	0xffffffff


	//   ....[122]....
        /*0384*/ 	.word	0xffffffff


	//   ....[123]....
        /*0388*/ 	.word	0xffffffff


	//   ....[124]....
        /*038c*/ 	.word	0xffffffff


	//   ....[125]....
        /*0390*/ 	.word	0xffffffff


	//   ....[126]....
        /*0394*/ 	.word	0xffffffff


	//   ....[127]....
        /*0398*/ 	.word	0xffffffff


	//   ....[128]....
        /*039c*/ 	.word	0xffffffff


	//   ....[129]....
        /*03a0*/ 	.word	0xffffffff


	//   ....[130]....
        /*03a4*/ 	.word	0xffffffff


	//   ....[131]....
        /*03a8*/ 	.word	0xffffffff


	//   ....[132]....
        /*03ac*/ 	.word	0xffffffff


	//   ....[133]....
        /*03b0*/ 	.word	0xffffffff


	//   ....[134]....
        /*03b4*/ 	.word	0xffffffff


	//   ....[135]....
        /*03b8*/ 	.word	0xffffffff


	//   ....[136]....
        /*03bc*/ 	.word	0xffffffff


	//----- nvinfo : EIATTR_COOP_GROUP_INSTR_OFFSETS
	.align		4
.L_498:
        /*03c0*/ 	.byte	0x04, 0x28
        /*03c2*/ 	.short	(.L_500 - .L_499)


	//   ....[0]....
.L_499:
        /*03c4*/ 	.word	0x00000050


	//   ....[1]....
        /*03c8*/ 	.word	0x00001340


	//   ....[2]....
        /*03cc*/ 	.word	0x00001360


	//   ....[3]....
        /*03d0*/ 	.word	0x000014f0


	//   ....[4]....
        /*03d4*/ 	.word	0x00001500


	//   ....[5]....
        /*03d8*/ 	.word	0x00001660


	//   ....[6]....
        /*03dc*/ 	.word	0x00001680


	//   ....[7]....
        /*03e0*/ 	.word	0x000017e0


	//   ....[8]....
        /*03e4*/ 	.word	0x000017f0


	//   ....[9]....
        /*03e8*/ 	.word	0x00001d00


	//   ....[10]....
        /*03ec*/ 	.word	0x00001d20


	//   ....[11]....
        /*03f0*/ 	.word	0x00001d50


	//   ....[12]....
        /*03f4*/ 	.word	0x00001d70


	//   ....[13]....
        /*03f8*/ 	.word	0x00001e60


	//   ....[14]....
        /*03fc*/ 	.word	0x00001e80


	//   ....[15]....
        /*0400*/ 	.word	0x00001eb0


	//   ....[16]....
        /*0404*/ 	.word	0x00001f80


	//   ....[17]....
        /*0408*/ 	.word	0x00002340


	//   ....[18]....
        /*040c*/ 	.word	0x00002360


	//   ....[19]....
        /*0410*/ 	.word	0x000023f0


	//   ....[20]....
        /*0414*/ 	.word	0x00002450


	//   ....[21]....
        /*0418*/ 	.word	0x000028b0


	//   ....[22]....
        /*041c*/ 	.word	0x000028d0


	//   ....[23]....
        /*0420*/ 	.word	0x000029d0


	//   ....[24]....
        /*0424*/ 	.word	0x000029f0


	//   ....[25]....
        /*0428*/ 	.word	0x000037f0


	//   ....[26]....
        /*042c*/ 	.word	0x00003800


	//   ....[27]....
        /*0430*/ 	.word	0x00004060


	//   ....[28]....
        /*0434*/ 	.word	0x000040d0


	//   ....[29]....
        /*0438*/ 	.word	0x000040f0


	//   ....[30]....
        /*043c*/ 	.word	0x00004110


	//   ....[31]....
        /*0440*/ 	.word	0x000053c0


	//   ....[32]....
        /*0444*/ 	.word	0x000053e0


	//   ....[33]....
        /*0448*/ 	.word	0x000054e0


	//   ....[34]....
        /*044c*/ 	.word	0x00005500


	//   ....[35]....
        /*0450*/ 	.word	0x00005a60


	//   ....[36]....
        /*0454*/ 	.word	0x00005a80


	//   ....[37]....
        /*0458*/ 	.word	0x00005b70


	//   ....[38]....
        /*045c*/ 	.word	0x00005b90


	//   ....[39]....
        /*0460*/ 	.word	0x000065c0


	//   ....[40]....
        /*0464*/ 	.word	0x000065e0


	//   ....[41]....
        /*0468*/ 	.word	0x000071c0


	//   ....[42]....
        /*046c*/ 	.word	0x000071e0


	//   ....[43]....
        /*0470*/ 	.word	0x00007200


	//   ....[44]....
        /*0474*/ 	.word	0x00007220


	//   ....[45]....
        /*0478*/ 	.word	0x00008bf0


	//   ....[46]....
        /*047c*/ 	.word	0x00008c10


	//   ....[47]....
        /*0480*/ 	.word	0x00008d00


	//   ....[48]....
        /*0484*/ 	.word	0x00008d20


	//   ....[49]....
        /*0488*/ 	.word	0x00009250


	//   ....[50]....
        /*048c*/ 	.word	0x00009270


	//   ....[51]....
        /*0490*/ 	.word	0x00009310


	//   ....[52]....
        /*0494*/ 	.word	0x00009360


	//   ....[53]....
        /*0498*/ 	.word	0x0000a4d0


	//   ....[54]....
        /*049c*/ 	.word	0x0000a4f0


	//   ....[55]....
        /*04a0*/ 	.word	0x0000a570


	//   ....[56]....
        /*04a4*/ 	.word	0x0000a580


	//   ....[57]....
        /*04a8*/ 	.word	0x0000beb0


	//   ....[58]....
        /*04ac*/ 	.word	0x0000bed0


	//   ....[59]....
        /*04b0*/ 	.word	0x0000bf70


	//   ....[60]....
        /*04b4*/ 	.word	0x0000bfd0


	//   ....[61]....
        /*04b8*/ 	.word	0x0000c220


	//   ....[62]....
        /*04bc*/ 	.word	0x0000c250


	//   ....[63]....
        /*04c0*/ 	.word	0x0000c260


	//   ....[64]....
        /*04c4*/ 	.word	0x0000c290


	//   ....[65]....
        /*04c8*/ 	.word	0x0000d2b0


	//   ....[66]....
        /*04cc*/ 	.word	0x0000d5f0


	//   ....[67]....
        /*04d0*/ 	.word	0x0000d600


	//   ....[68]....
        /*04d4*/ 	.word	0x0000d620


	//   ....[69]....
        /*04d8*/ 	.word	0x0000d640


	//   ....[70]....
        /*04dc*/ 	.word	0x0000d840


	//   ....[71]....
        /*04e0*/ 	.word	0x0000d860


	//   ....[72]....
        /*04e4*/ 	.word	0x0000d9b0


	//   ....[73]....
        /*04e8*/ 	.word	0x0000d9e0


	//   ....[74]....
        /*04ec*/ 	.word	0x0000dae0


	//   ....[75]....
        /*04f0*/ 	.word	0x0000db10


	//   ....[76]....
        /*04f4*/ 	.word	0x0000dc10


	//   ....[77]....
        /*04f8*/ 	.word	0x0000dc30


	//   ....[78]....
        /*04fc*/ 	.word	0x0000e170


	//   ....[79]....
        /*0500*/ 	.word	0x0000e190


	//   ....[80]....
        /*0504*/ 	.word	0x0000e320


	//   ....[81]....
        /*0508*/ 	.word	0x0000e330


	//   ....[82]....
        /*050c*/ 	.word	0x0000e490


	//   ....[83]....
        /*0510*/ 	.word	0x0000e4b0


	//   ....[84]....
        /*0514*/ 	.word	0x0000e610


	//   ....[85]....
        /*0518*/ 	.word	0x0000e620


	//   ....[86]....
        /*051c*/ 	.word	0x0000e7f0


	//   ....[87]....
        /*0520*/ 	.word	0x0000e8e0


	//   ....[88]....
        /*0524*/ 	.word	0x0000e950


	//   ....[89]....
        /*0528*/ 	.word	0x0000e9c0


	//   ....[90]....
        /*052c*/ 	.word	0x0000ea20


	//   ....[91]....
        /*0530*/ 	.word	0x0000ea90


	//   ....[92]....
        /*0534*/ 	.word	0x0000eb00


	//   ....[93]....
        /*0538*/ 	.word	0x0000eb70


	//   ....[94]....
        /*053c*/ 	.word	0x0000ebd0


	//   ....[95]....
        /*0540*/ 	.word	0x0000ec40


	//   ....[96]....
        /*0544*/ 	.word	0x0000ecb0


	//   ....[97]....
        /*0548*/ 	.word	0x0000ee20


	//   ....[98]....
        /*054c*/ 	.word	0x0000ee80


	//   ....[99]....
        /*0550*/ 	.word	0x0000eef0


	//   ....[100]....
        /*0554*/ 	.word	0x0000ef60


	//   ....[101]....
        /*0558*/ 	.word	0x0000f0d0


	//   ....[102]....
        /*055c*/ 	.word	0x0000f130


	//   ....[103]....
        /*0560*/ 	.word	0x0000f1a0


	//   ....[104]....
        /*0564*/ 	.word	0x0000f210


	//   ....[105]....
        /*0568*/ 	.word	0x0000f380


	//   ....[106]....
        /*056c*/ 	.word	0x0000f3e0


	//   ....[107]....
        /*0570*/ 	.word	0x0000f450


	//   ....[108]....
        /*0574*/ 	.word	0x0000f4c0


	//   ....[109]....
        /*0578*/ 	.word	0x0000f640


	//   ....[110]....
        /*057c*/ 	.word	0x0000f6a0


	//   ....[111]....
        /*0580*/ 	.word	0x0000f710


	//   ....[112]....
        /*0584*/ 	.word	0x0000f780


	//   ....[113]....
        /*0588*/ 	.word	0x0000f900


	//   ....[114]....
        /*058c*/ 	.word	0x0000f960


	//   ....[115]....
        /*0590*/ 	.word	0x0000f9d0


	//   ....[116]....
        /*0594*/ 	.word	0x0000fa40


	//   ....[117]....
        /*0598*/ 	.word	0x0000fbc0


	//   ....[118]....
        /*059c*/ 	.word	0x0000fc20


	//   ....[119]....
        /*05a0*/ 	.word	0x0000fc80


	//   ....[120]....
        /*05a4*/ 	.word	0x0000fcf0


	//   ....[121]....
        /*05a8*/ 	.word	0x0000fd60


	//   ....[122]....
        /*05ac*/ 	.word	0x0000fee0


	//   ....[123]....
        /*05b0*/ 	.word	0x0000ff40


	//   ....[124]....
        /*05b4*/ 	.word	0x0000ffa0


	//   ....[125]....
        /*05b8*/ 	.word	0x00010000


	//   ....[126]....
        /*05bc*/ 	.word	0x00010050


	//   ....[127]....
        /*05c0*/ 	.word	0x000100a0


	//   ....[128]....
        /*05c4*/ 	.word	0x00010110


	//   ....[129]....
        /*05c8*/ 	.word	0x00010180


	//   ....[130]....
        /*05cc*/ 	.word	0x000101f0


	//   ....[131]....
        /*05d0*/ 	.word	0x00010250


	//   ....[132]....
        /*05d4*/ 	.word	0x000102c0


	//   ....[133]....
        /*05d8*/ 	.word	0x00010330


	//   ....[134]....
        /*05dc*/ 	.word	0x000103a0


	//   ....[135]....
        /*05e0*/ 	.word	0x00010400


	//   ....[136]....
        /*05e4*/ 	.word	0x00010470


	//----- nvinfo : EIATTR_EXIT_INSTR_OFFSETS
	.align		4
.L_500:
        /*05e8*/ 	.byte	0x04, 0x1c
        /*05ea*/ 	.short	(.L_502 - .L_501)


	//   ....[0]....
.L_501:
        /*05ec*/ 	.word	0x000000a0


	//   ....[1]....
        /*05f0*/ 	.word	0x0000e890


	//----- nvinfo : EIATTR_MAX_THREADS
	.align		4
.L_502:
        /*05f4*/ 	.byte	0x04, 0x05
        /*05f6*/ 	.short	(.L_504 - .L_503)
.L_503:
        /*05f8*/ 	.word	0x00000100
        /*05fc*/ 	.word	0x00000001
        /*0600*/ 	.word	0x00000001


	//----- nvinfo : EIATTR_CRS_STACK_SIZE
	.align		4
.L_504:
        /*0604*/ 	.byte	0x04, 0x1e
        /*0606*/ 	.short	(.L_506 - .L_505)
.L_505:
        /*0608*/ 	.word	0x00000000
.L_506:


//--------------------- .nv.info._ZN7cutlass13device_kernelIN5flash19enable_sm80_to_sm89INS1_16FlashAttnFwdSm80INS1_25CollectiveMainloopFwdSm80ILi8ELi2ELb0EN4cute5tupleIJNS5_1CILi128EEENS7_ILi64EEENS7_ILi192EEEEEELi192ENS_6half_tEfNS_4arch4Sm80ELb1ELb0ELb1ELb1ELb1ELb0ELb1ELb0EEENS1_21CollectiveEpilogueFwdINS6_IJS8_SA_S9_EEENS6_IJNS7_ILi1EEESI_SI_EEESC_SE_Li256ELb1ELb1ELb0ELb0EEENS1_19SingleTileSchedulerILb1ELb0ELb1ELi128EEEEEEEEEvNT_6ParamsE --------------------------
	.section	.nv.info._ZN7cutlass13device_kernelIN5flash19enable_sm80_to_sm89INS1_16FlashAttnFwdSm80INS1_25CollectiveMainloopFwdSm80ILi8ELi2ELb0EN4cute5tupleIJNS5_1CILi128EEENS7_ILi64EEENS7_ILi192EEEEEELi192ENS_6half_tEfNS_4arch4Sm80ELb1ELb0ELb1ELb1ELb1ELb0ELb1ELb0EEENS1_21CollectiveEpilogueFwdINS6_IJS8_SA_S9_EEENS6_IJNS7_ILi1EEESI_SI_EEESC_SE_Li256ELb1ELb1ELb0ELb0EEENS1_19SingleTileSchedulerILb1ELb0ELb1ELi128EEEEEEEEEvNT_6ParamsE,"",@"SHT_CUDA_INFO"
	.sectionflags	@""
	.align	4


	//----- nvinfo : EIATTR_CUDA_API_VERSION
	.align		4
        /*0000*/ 	.byte	0x04, 0x37
        /*0002*/ 	.short	(.L_508 - .L_507)
.L_507:
        /*0004*/ 	.word	0x00000082


	//----- nvinfo : EIATTR_SW2861232_WAR
	.align		4
.L_508:
        /*0008*/ 	.byte	0x01, 0x35
	.zero		2


	//----- nvinfo : EIATTR_PARAM_CBANK
	.align		4
        /*000c*/ 	.byte	0x04, 0x0a
        /*000e*/ 	.short	(.L_510 - .L_509)
	.align		4
.L_509:
        /*0010*/ 	.word	index@(.nv.constant0._ZN7cutlass13device_kernelIN5flash19enable_sm80_to_sm89INS1_16FlashAttnFwdSm80INS1_25CollectiveMainloopFwdSm80ILi8ELi2ELb0EN4cute5tupleIJNS5_1CILi128EEENS7_ILi64EEENS7_ILi192EEEEEELi192ENS_6half_tEfNS_4arch4Sm80ELb1ELb0ELb1ELb1ELb1ELb0ELb1ELb0EEENS1_21CollectiveEpilogueFwdINS6_IJS8_SA_S9_EEENS6_IJNS7_ILi1EEESI_SI_EEESC_SE_Li256ELb1ELb1ELb0ELb0EEENS1_19SingleTileSchedulerILb1ELb0ELb1ELi128EEEEEEEEEvNT_6ParamsE)
        /*0014*/ 	.short	0x0160
        /*0016*/ 	.short	0x0418


	//----- nvinfo : EIATTR_CBANK_PARAM_SIZE
	.align		4
.L_510:
        /*0018*/ 	.byte	0x03, 0x19
        /*001a*/ 	.short	0x0418


	//----- nvinfo : EIATTR_KPARAM_INFO
	.align		4
        /*001c*/ 	.byte	0x04, 0x17
        /*001e*/ 	.short	(.L_512 - .L_511)
.L_511:
        /*0020*/ 	.word	0x00000000
        /*0024*/ 	.short	0x0000
        /*0026*/ 	.short	0x0000
        /*0028*/ 	.byte	0x00, 0xf0, 0x61, 0x10


	//----- nvinfo : EIATTR_MAXREG_COUNT
	.align		4
.L_512:
        /*002c*/ 	.byte	0x03, 0x1b
        /*002e*/ 	.short	0x00ff


	//----- nvinfo : EIATTR_NUM_BARRIERS
	.align		4
        /*0030*/ 	.byte	0x02, 0x4c
        /*0032*/ 	.byte	0x02
	.zero		1


	//----- nvinfo : EIATTR_MERCURY_ISA_VERSION
	.align		4
        /*0034*/ 	.byte	0x03, 0x5f
        /*0036*/ 	.short	0x0000


	//----- nvinfo : EIATTR_COOP_GROUP_MASK_REGIDS
	.align		4
        /*0038*/ 	.byte	0x04, 0x29
        /*003a*/ 	.short	(.L_514 - .L_513)


	//   ....[0]....
.L_513:
        /*003c*/ 	.word	0xffffffff


	//   ....[1]....
        /*0040*/ 	.word	0xffffffff


	//   ....[2]....
        /*0044*/ 	.word	0xffffffff


	//   ....[3]....
        /*0048*/ 	.word	0xffffffff


	//   ....[4]....
        /*004c*/ 	.word	0xffffffff


	//   ....[5]....
        /*0050*/ 	.word	0xffffffff


	//   ....[6]....
        /*0054*/ 	.word	0xffffffff


	//   ....[7]....
        /*0058*/ 	.word	0xffffffff


	//   ....[8]....
        /*005c*/ 	.word	0xffffffff


	//   ....[9]....
        /*0060*/ 	.word	0xffffffff


	//   ....[10]....
        /*0064*/ 	.word	0xffffffff


	//   ....[11]....
        /*0068*/ 	.word	0xffffffff


	//   ....[12]....
        /*006c*/ 	.word	0xffffffff


	//   ....[13]....
        /*0070*/ 	.word	0xffffffff


	//   ....[14]....
        /*0074*/ 	.word	0xffffffff


	//   ....[15]....
        /*0078*/ 	.word	0xffffffff


	//   ....[16]....
        /*007c*/ 	.word	0xffffffff


	//   ....[17]....
        /*0080*/ 	.word	0xffffffff


	//   ....[18]....
        /*0084*/ 	.word	0xffffffff


	//   ....[19]....
        /*0088*/ 	.word	0xffffffff


	//   ....[20]....
        /*008c*/ 	.word	0xffffffff


	//   ....[21]....
        /*0090*/ 	.word	0xffffffff


	//   ....[22]....
        /*0094*/ 	.word	0xffffffff


	//   ....[23]....
        /*0098*/ 	.word	0xffffffff


	//   ....[24]....
        /*009c*/ 	.word	0xffffffff


	//   ....[25]....
        /*00a0*/ 	.word	0xffffffff


	//   ....[26]....
        /*00a4*/ 	.word	0xffffffff


	//   ....[27]....
        /*00a8*/ 	.word	0xffffffff


	//   ....[28]....
        /*00ac*/ 	.word	0xffffffff


	//   ....[29]....
        /*00b0*/ 	.word	0xffffffff


	//   ....[30]....
        /*00b4*/ 	.word	0xffffffff


	//   ....[31]....
        /*00b8*/ 	.word	0xffffffff


	//   ....[32]....
        /*00bc*/ 	.word	0xffffffff


	//   ....[33]....
        /*00c0*/ 	.word	0xffffffff


	//   ....[34]....
        /*00c4*/ 	.word	0xffffffff


	//   ....[35]....
        /*00c8*/ 	.word	0xffffffff


	//   ....[36]....
        /*00cc*/ 	.word	0xffffffff


	//   ....[37]....
        /*00d0*/ 	.word	0xffffffff


	//   ....[38]....
        /*00d4*/ 	.word	0xffffffff


	//   ....[39]....
        /*00d8*/ 	.word	0xffffffff


	//   ....[40]....
        /*00dc*/ 	.word	0xffffffff


	//   ....[41]....
        /*00e0*/ 	.word	0xffffffff


	//   ....[42]....
        /*00e4*/ 	.word	0xffffffff


	//   ....[43]....
        /*00e8*/ 	.word	0xffffffff


	//   ....[44]....
        /*00ec*/ 	.word	0xffffffff


	//   ....[45]....
        /*00f0*/ 	.word	0xffffffff


	//   ....[46]....
        /*00f4*/ 	.word	0xffffffff


	//   ....[47]....
        /*00f8*/ 	.word	0xffffffff


	//   ....[48]....
        /*00fc*/ 	.word	0xffffffff


	//   ....[49]....
        /*0100*/ 	.word	0xffffffff


	//   ....[50]....
        /*0104*/ 	.word	0xffffffff


	//   ....[51]....
        /*0108*/ 	.word	0xffffffff


	//   ....[52]....
        /*010c*/ 	.word	0xffffffff


	//   ....[53]....
        /*0110*/ 	.word	0xffffffff


	//   ....[54]....
        /*0114*/ 	.word	0xffffffff


	//   ....[55]....
        /*0118*/ 	.word	0xffffffff


	//   ....[56]....
        /*011c*/ 	.word	0xffffffff


	//   ....[57]....
        /*0120*/ 	.word	0xffffffff


	//   ....[58]....
        /*0124*/ 	.word	0xffffffff


	//   ....[59]....
        /*0128*/ 	.word	0xffffffff


	//   ....[60]....
        /*012c*/ 	.word	0xffffffff


	//   ....[61]....
        /*0130*/ 	.word	0xffffffff


	//   ....[62]....
        /*0134*/ 	.word	0xffffffff


	//   ....[63]....
        /*0138*/ 	.word	0xffffffff


	//   ....[64]....
        /*013c*/ 	.word	0xffffffff


	//   ....[65]....
        /*0140*/ 	.word	0xffffffff


	//   ....[66]....
        /*0144*/ 	.word	0xffffffff


	//   ....[67]....
        /*0148*/ 	.word	0xffffffff


	//   ....[68]....
        /*014c*/ 	.word	0xffffffff


	//   ....[69]....
        /*0150*/ 	.word	0xffffffff


	//   ....[70]....
        /*0154*/ 	.word	0xffffffff


	//   ....[71]....
        /*0158*/ 	.word	0xffffffff


	//   ....[72]....
        /*015c*/ 	.word	0xffffffff


	//   ....[73]....
        /*0160*/ 	.word	0xffffffff


	//   ....[74]....
        /*0164*/ 	.word	0xffffffff


	//   ....[75]....
        /*0168*/ 	.word	0xffffffff


	//   ....[76]....
        /*016c*/ 	.word	0xffffffff


	//   ....[77]....
        /*0170*/ 	.word	0xffffffff


	//   ....[78]....
        /*0174*/ 	.word	0xffffffff


	//   ....[79]....
        /*0178*/ 	.word	0xffffffff


	//   ....[80]....
        /*017c*/ 	.word	0xffffffff


	//   ....[81]....
        /*0180*/ 	.word	0xffffffff


	//   ....[82]....
        /*0184*/ 	.word	0xffffffff


	//   ....[83]....
        /*0188*/ 	.word	0xffffffff


	//   ....[84]....
        /*018c*/ 	.word	0xffffffff


	//----- nvinfo : EIATTR_COOP_GROUP_INSTR_OFFSETS
	.align		4
.L_514:
        /*0190*/ 	.byte	0x04, 0x28
        /*0192*/ 	.short	(.L_516 - .L_515)


	//   ....[0]....
.L_515:
        /*0194*/ 	.word	0x00000090


	//   ....[1]....
        /*0198*/ 	.word	0x00001320


	//   ....[2]....
        /*019c*/ 	.word	0x00001370


	//   ....[3]....
        /*01a0*/ 	.word	0x000015a0


	//   ....[4]....
        /*01a4*/ 	.word	0x000015d0


	//   ....[5]....
        /*01a8*/ 	.word	0x000016f0


	//   ....[6]....
        /*01ac*/ 	.word	0x00001720


	//   ....[7]....
        /*01b0*/ 	.word	0x00001830


	//   ....[8]....
        /*01b4*/ 	.word	0x00001870


	//   ....[9]....
        /*01b8*/ 	.word	0x00001df0


	//   ....[10]....
        /*01bc*/ 	.word	0x00001e20


	//   ....[11]....
        /*01c0*/ 	.word	0x00001e40


	//   ....[12]....
        /*01c4*/ 	.word	0x00001e50


	//   ....[13]....
        /*01c8*/ 	.word	0x00001f10


	//   ....[14]....
        /*01cc*/ 	.word	0x00001f30


	//   ....[15]....
        /*01d0*/ 	.word	0x00001f40


	//   ....[16]....
        /*01d4*/ 	.word	0x00001f50


	//   ....[17]....
        /*01d8*/ 	.word	0x00002430


	//   ....[18]....
        /*01dc*/ 	.word	0x00002460


	//   ....[19]....
        /*01e0*/ 	.word	0x00002480


	//   ....[20]....
        /*01e4*/ 	.word	0x00002490


	//   ....[21]....
        /*01e8*/ 	.word	0x00002910


	//   ....[22]....
        /*01ec*/ 	.word	0x00002940


	//   ....[23]....
        /*01f0*/ 	.word	0x00002960


	//   ....[24]....
        /*01f4*/ 	.word	0x000029c0


	//   ....[25]....
        /*01f8*/ 	.word	0x000036d0


	//   ....[26]....
        /*01fc*/ 	.word	0x000038f0


	//   ....[27]....
        /*0200*/ 	.word	0x00004100


	//   ....[28]....
        /*0204*/ 	.word	0x000041f0


	//   ....[29]....
        /*0208*/ 	.word	0x00004200


	//   ....[30]....
        /*020c*/ 	.word	0x00004250


	//   ....[31]....
        /*0210*/ 	.word	0x00005470


	//   ....[32]....
        /*0214*/ 	.word	0x000054a0


	//   ....[33]....
        /*0218*/ 	.word	0x000054c0


	//   ....[34]....
        /*021c*/ 	.word	0x000054d0


	//   ....[35]....
        /*0220*/ 	.word	0x00005a60


	//   ....[36]....
        /*0224*/ 	.word	0x00005a80


	//   ....[37]....
        /*0228*/ 	.word	0x00005aa0


	//   ....[38]....
        /*022c*/ 	.word	0x00005ab0


	//   ....[39]....
        /*0230*/ 	.word	0x00006640


	//   ....[40]....
        /*0234*/ 	.word	0x000066b0


	//   ....[41]....
        /*0238*/ 	.word	0x00007020


	//   ....[42]....
        /*023c*/ 	.word	0x00007170


	//   ....[43]....
        /*0240*/ 	.word	0x00007180


	//   ....[44]....
        /*0244*/ 	.word	0x000071f0


	//   ....[45]....
        /*0248*/ 	.word	0x00008ad0


	//   ....[46]....
        /*024c*/ 	.word	0x00008af0


	//   ....[47]....
        /*0250*/ 	.word	0x00008b00


	//   ....[48]....
        /*0254*/ 	.word	0x00008b10


	//   ....[49]....
        /*0258*/ 	.word	0x00009090


	//   ....[50]....
        /*025c*/ 	.word	0x000090b0


	//   ....[51]....
        /*0260*/ 	.word	0x000090d0


	//   ....[52]....
        /*0264*/ 	.word	0x000090e0


	//   ....[53]....
        /*0268*/ 	.word	0x0000a200


	//   ....[54]....
        /*026c*/ 	.word	0x0000a230


	//   ....[55]....
        /*0270*/ 	.word	0x0000a250


	//   ....[56]....
        /*0274*/ 	.word	0x0000a290


	//   ....[57]....
        /*0278*/ 	.word	0x0000bb10


	//   ....[58]....
        /*027c*/ 	.word	0x0000bb30


	//   ....[59]....
        /*0280*/ 	.word	0x0000bb50


	//   ....[60]....
        /*0284*/ 	.word	0x0000bb60


	//   ....[61]....
        /*0288*/ 	.word	0x0000bd30


	//   ....[62]....
        /*028c*/ 	.word	0x0000bd50


	//   ....[63]....
        /*0290*/ 	.word	0x0000bd90


	//   ....[64]....
        /*0294*/ 	.word	0x0000bda0


	//   ....[65]....
        /*0298*/ 	.word	0x0000d3e0


	//   ....[66]....
        /*029c*/ 	.word	0x0000d430


	//   ....[67]....
        /*02a0*/ 	.word	0x0000d470


	//   ....[68]....
        /*02a4*/ 	.word	0x0000d4b0


	//   ....[69]....
        /*02a8*/ 	.word	0x0000d6d0


	//   ....[70]....
        /*02ac*/ 	.word	0x0000d6e0


	//   ....[71]....
        /*02b0*/ 	.word	0x0000d860


	//   ....[72]....
        /*02b4*/ 	.word	0x0000d890


	//   ....[73]....
        /*02b8*/ 	.word	0x0000d9e0


	//   ....[74]....
        /*02bc*/ 	.word	0x0000da10


	//   ....[75]....
        /*02c0*/ 	.word	0x0000db60


	//   ....[76]....
        /*02c4*/ 	.word	0x0000db80


	//   ....[77]....
        /*02c8*/ 	.word	0x0000e4d0


	//   ....[78]....
        /*02cc*/ 	.word	0x0000e4e0


	//   ....[79]....
        /*02d0*/ 	.word	0x0000e610


	//   ....[80]....
        /*02d4*/ 	.word	0x0000e640


	//   ....[81]....
        /*02d8*/ 	.word	0x0000e770


	//   ....[82]....
        /*02dc*/ 	.word	0x0000e7a0


	//   ....[83]....
        /*02e0*/ 	.word	0x0000e8d0


	//   ....[84]....
        /*02e4*/ 	.word	0x0000e8f0


	//----- nvinfo : EIATTR_EXIT_INSTR_OFFSETS
	.align		4
.L_516:
        /*02e8*/ 	.byte	0x04, 0x1c
        /*02ea*/ 	.short	(.L_518 - .L_517)


	//   ....[0]....
.L_517:
        /*02ec*/ 	.word	0x00000440


	//   ....[1]....
        /*02f0*/ 	.word	0x0000db90


	//   ....[2]....
        /*02f4*/ 	.word	0x0000dc60


	//   ....[3]....
        /*02f8*/ 	.word	0x0000dcc0


	//   ....[4]....
        /*02fc*/ 	.word	0x0000e900


	//   ....[5]....
        /*0300*/ 	.word	0x0000e9b0


	//   ....[6]....
        /*0304*/ 	.word	0x0000ea10


	//----- nvinfo : EIATTR_CTAIDZ_USED
	.align		4
.L_518:
        /*0308*/ 	.byte	0x01, 0x04
	.zero		2


	//----- nvinfo : EIATTR_MAX_THREADS
	.align		4
        /*030c*/ 	.byte	0x04, 0x05
        /*030e*/ 	.short	(.L_520 - .L_519)
.L_519:
        /*0310*/ 	.word	0x00000100
        /*0314*/ 	.word	0x00000001
        /*0318*/ 	.word	0x00000001


	//----- nvinfo : EIATTR_CRS_STACK_SIZE
	.align		4
.L_520:
        /*031c*/ 	.byte	0x04, 0x1e
        /*031e*/ 	.short	(.L_522 - .L_521)
.L_521:
        /*0320*/ 	.word	0x00000000
.L_522:


//--------------------- .nv.info._ZN7cutlass13device_kernelIN5flash19enable_sm80_to_sm89INS1_16FlashAttnFwdSm80INS1_25CollectiveMainloopFwdSm80ILi8ELi2ELb0EN4cute5tupleIJNS5_1CILi128EEENS7_ILi64EEENS7_ILi192EEEEEELi192ENS_6half_tEfNS_4arch4Sm80ELb1ELb0ELb1ELb1ELb1ELb1ELb1ELb0EEENS1_21CollectiveEpilogueFwdINS6_IJS8_SA_S9_EEENS6_IJNS7_ILi1EEESI_SI_EEESC_SE_Li256ELb1ELb1ELb0ELb0EEENS1_19SingleTileSchedulerILb1ELb0ELb1ELi128EEEEEEEEEvNT_6ParamsE --------------------------
	.section	.nv.info._ZN7cutlass13device_kernelIN5flash19enable_sm80_to_sm89INS1_16FlashAttnFwdSm80INS1_25CollectiveMainloopFwdSm80ILi8ELi2ELb0EN4cute5tupleIJNS5_1CILi128EEENS7_ILi64EEENS7_ILi192EEEEEELi192ENS_6half_tEfNS_4arch4Sm80ELb1ELb0ELb1ELb1ELb1ELb1ELb1ELb0EEENS1_21CollectiveEpilogueFwdINS6_IJS8_SA_S9_EEENS6_IJNS7_ILi1EEESI_SI_EEESC_SE_Li256ELb1ELb1ELb0ELb0EEENS1_19SingleTileSchedulerILb1ELb0ELb1ELi128EEEEEEEEEvNT_6ParamsE,"",@"SHT_CUDA_INFO"
	.sectionflags	@""
	.align	4


	//----- nvinfo : EIATTR_CUDA_API_VERSION
	.align		4
        /*0000*/ 	.byte	0x04, 0x37
        /*0002*/ 	.short	(.L_524 - .L_523)
.L_523:
        /*0004*/ 	.word	0x00000082


	//----- nvinfo : EIATTR_SW2861232_WAR
	.align		4
.L_524:
        /*0008*/ 	.byte	0x01, 0x35
	.zero		2


	//----- nvinfo : EIATTR_PARAM_CBANK
	.align		4
        /*000c*/ 	.byte	0x04, 0x0a
        /*000e*/ 	.short	(.L_526 - .L_525)
	.align		4
.L_525:
        /*0010*/ 	.word	index@(.nv.constant0._ZN7cutlass13device_kernelIN5flash19enable_sm80_to_sm89INS1_16FlashAttnFwdSm80INS1_25CollectiveMainloopFwdSm80ILi8ELi2ELb0EN4cute5tupleIJNS5_1CILi128EEENS7_ILi64EEENS7_ILi192EEEEEELi192ENS_6half_tEfNS_4arch4Sm80ELb1ELb0ELb1ELb1ELb1ELb1ELb1ELb0EEENS1_21CollectiveEpilogueFwdINS6_IJS8_SA_S9_EEENS6_IJNS7_ILi1EEESI_SI_EEESC_SE_Li256ELb1ELb1ELb0ELb0EEENS1_19SingleTileSchedulerILb1ELb0ELb1ELi128EEEEEEEEEvNT_6ParamsE)
        /*0014*/ 	.short	0x0160
        /*0016*/ 	.short	0x0418


	//----- nvinfo : EIATTR_CBANK_PARAM_SIZE
	.align		4
.L_526:
        /*0018*/ 	.byte	0x03, 0x19
        /*001a*/ 	.short	0x0418


	//----- nvinfo : EIATTR_KPARAM_INFO
	.align		4
        /*001c*/ 	.byte	0x04, 0x17
        /*001e*/ 	.short	(.L_528 - .L_527)
.L_527:
        /*0020*/ 	.word	0x00000000
        /*0024*/ 	.short	0x0000
        /*0026*/ 	.short	0x0000
        /*0028*/ 	.byte	0x00, 0xf0, 0x61, 0x10


	//----- nvinfo : EIATTR_MAXREG_COUNT
	.align		4
.L_528:
        /*002c*/ 	.byte	0x03, 0x1b
        /*002e*/ 	.short	0x00ff


	//----- nvinfo : EIATTR_NUM_BARRIERS
	.align		4
        /*0030*/ 	.byte	0x02, 0x4c
        /*0032*/ 	.byte	0x02
	.zero		1


	//----- nvinfo : EIATTR_MERCURY_ISA_VERSION
	.align		4
        /*0034*/ 	.byte	0x03, 0x5f
        /*0036*/ 	.short	0x0000


	//----- nvinfo : EIATTR_COOP_GROUP_MASK_REGIDS
	.align		4
        /*0038*/ 	.byte	0x04, 0x29
        /*003a*/ 	.short	(.L_530 - .L_529)


	//   ....[0]....
.L_529:
        /*003c*/ 	.word	0xffffffff


	//   ....[1]....
        /*0040*/ 	.word	0xffffffff


	//   ....[2]....
        /*0044*/ 	.word	0xffffffff


	//   ....[3]....
        /*0048*/ 	.word	0xffffffff


	//   ....[4]....
        /*004c*/ 	.word	0xffffffff


	//   ....[5]....
        /*0050*/ 	.word	0xffffffff


	//   ....[6]....
        /*0054*/ 	.word	0xffffffff


	//   ....[7]....
        /*0058*/ 	.word	0xffffffff


	//   ....[8]....
        /*005c*/ 	.word	0xffffffff


	//   ....[9]....
        /*0060*/ 	.word	0xffffffff


	//   ....[10]....
        /*0064*/ 	.word	0xffffffff


	//   ....[11]....
        /*0068*/ 	.word	0xffffffff


	//   ....[12]....
        /*006c*/ 	.word	0xffffffff


	//   ....[13]....
        /*0070*/ 	.word	0xffffffff


	//   ....[14]....
        /*0074*/ 	.word	0xffffffff


	//   ....[15]....
        /*0078*/ 	.word	0xffffffff


	//   ....[16]....
        /*007c*/ 	.word	0xffffffff


	//   ....[17]....
        /*0080*/ 	.word	0xffffffff


	//   ....[18]....
        /*0084*/ 	.word	0xffffffff


	//   ....[19]....
        /*0088*/ 	.word	0xffffffff


	//   ....[20]....
        /*008c*/ 	.word	0xffffffff


	//   ....[21]....
        /*0090*/ 	.word	0xffffffff


	//   ....[22]....
        /*0094*/ 	.word	0xffffffff


	//   ....[23]....
        /*0098*/ 	.word	0xffffffff


	//   ....[24]....
        /*009c*/ 	.word	0xffffffff


	//   ....[25]....
        /*00a0*/ 	.word	0xffffffff


	//   ....[26]....
        /*00a4*/ 	.word	0xffffffff


	//   ....[27]....
        /*00a8*/ 	.word	0xffffffff


	//   ....[28]....
        /*00ac*/ 	.word	0xffffffff


	//   ....[29]....
        /*00b0*/ 	.word	0xffffffff


	//   ....[30]....
        /*00b4*/ 	.word	0xffffffff


	//   ....[31]....
        /*00b8*/ 	.word	0xffffffff


	//   ....[32]....
        /*00bc*/ 	.word	0xffffffff


	//   ....[33]....
        /*00c0*/ 	.word	0xffffffff


	//   ....[34]....
        /*00c4*/ 	.word	0xffffffff


	//   ....[35]....
        /*00c8*/ 	.word	0xffffffff


	//   ....[36]....
        /*00cc*/ 	.word	0xffffffff


	//   ....[37]....
        /*00d0*/ 	.word	0xffffffff


	//   ....[38]....
        /*00d4*/ 	.word	0xffffffff


	//   ....[39]....
        /*00d8*/ 	.word	0xffffffff


	//   ....[40]....
        /*00dc*/ 	.word	0xffffffff


	//   ....[41]....
        /*00e0*/ 	.word	0xffffffff


	//   ....[42]....
        /*00e4*/ 	.word	0xffffffff


	//   ....[43]....
        /*00e8*/ 	.word	0xffffffff


	//   ....[44]....
        /*00ec*/ 	.word	0xffffffff


	//   ....[45]....
        /*00f0*/ 	.word	0xffffffff


	//   ....[46]....
        /*00f4*/ 	.word	0xffffffff


	//   ....[47]....
        /*00f8*/ 	.word	0xffffffff


	//   ....[48]....
        /*00fc*/ 	.word	0xffffffff


	//   ....[49]....
        /*0100*/ 	.word	0xffffffff


	//   ....[50]....
        /*0104*/ 	.word	0xffffffff


	//   ....[51]....
        /*0108*/ 	.word	0xffffffff


	//   ....[52]....
        /*010c*/ 	.word	0xffffffff


	//   ....[53]....
        /*0110*/ 	.word	0xffffffff


	//   ....[54]....
        /*0114*/ 	.word	0xffffffff


	//   ....[55]....
        /*0118*/ 	.word	0xffffffff


	//   ....[56]....
        /*011c*/ 	.word	0xffffffff


	//   ....[57]....
        /*0120*/ 	.word	0xffffffff


	//   ....[58]....
        /*0124*/ 	.word	0xffffffff


	//   ....[59]....
        /*0128*/ 	.word	0xffffffff


	//   ....[60]....
        /*012c*/ 	.word	0xffffffff


	//   ....[61]....
        /*0130*/ 	.word	0xffffffff


	//   ....[62]....
        /*0134*/ 	.word	0xffffffff


	//   ....[63]....
        /*0138*/ 	.word	0xffffffff


	//   ....[64]....
        /*013c*/ 	.word	0xffffffff


	//   ....[65]....
        /*0140*/ 	.word	0xffffffff


	//   ....[66]....
        /*0144*/ 	.word	0xffffffff


	//   ....[67]....
        /*0148*/ 	.word	0xffffffff


	//   ....[68]....
        /*014c*/ 	.word	0xffffffff


	//   ....[69]....
        /*0150*/ 	.word	0xffffffff


	//   ....[70]....
        /*0154*/ 	.word	0xffffffff


	//   ....[71]....
        /*0158*/ 	.word	0xffffffff


	//   ....[72]....
        /*015c*/ 	.word	0xffffffff


	//   ....[73]....
        /*0160*/ 	.word	0xffffffff


	//   ....[74]....
        /*0164*/ 	.word	0xffffffff


	//   ....[75]....
        /*0168*/ 	.word	0xffffffff


	//   ....[76]....
        /*016c*/ 	.word	0xffffffff


	//   ....[77]....
        /*0170*/ 	.word	0xffffffff


	//   ....[78]....
        /*0174*/ 	.word	0xffffffff


	//   ....[79]....
        /*0178*/ 	.word	0xffffffff


	//   ....[80]....
        /*017c*/ 	.word	0xffffffff


	//   ....[81]....
        /*0180*/ 	.word	0xffffffff


	//   ....[82]....
        /*0184*/ 	.word	0xffffffff


	//   ....[83]....
        /*0188*/ 	.word	0xffffffff


	//   ....[84]....
        /*018c*/ 	.word	0xffffffff


	//   ....[85]....
        /*0190*/ 	.word	0xffffffff


	//   ....[86]....
        /*0194*/ 	.word	0xffffffff


	//   ....[87]....
        /*0198*/ 	.word	0xffffffff


	//   ....[88]....
        /*019c*/ 	.word	0xffffffff


	//   ....[89]....
        /*01a0*/ 	.word	0xffffffff


	//   ....[90]....
        /*01a4*/ 	.word	0xffffffff


	//   ....[91]....
        /*01a8*/ 	.word	0xffffffff


	//   ....[92]....
        /*01ac*/ 	.word	0xffffffff


	//   ....[93]....
        /*01b0*/ 	.word	0xffffffff


	//   ....[94]....
        /*01b4*/ 	.word	0xffffffff


	//   ....[95]....
        /*01b8*/ 	.word	0xffffffff


	//   ....[96]....
        /*01bc*/ 	.word	0xffffffff


	//   ....[97]....
        /*01c0*/ 	.word	0xffffffff


	//   ....[98]....
        /*01c4*/ 	.word	0xffffffff


	//   ....[99]....
        /*01c8*/ 	.word	0xffffffff


	//   ....[100]....
        /*01cc*/ 	.word	0xffffffff


	//   ....[101]....
        /*01d0*/ 	.word	0xffffffff


	//   ....[102]....
        /*01d4*/ 	.word	0xffffffff


	//   ....[103]....
        /*01d8*/ 	.word	0xffffffff


	//   ....[104]....
        /*01dc*/ 	.word	0xffffffff


	//   ....[105]....
        /*01e0*/ 	.word	0xffffffff


	//   ....[106]....
        /*01e4*/ 	.word	0xffffffff


	//   ....[107]....
        /*01e8*/ 	.word	0xffffffff


	//   ....[108]....
        /*01ec*/ 	.word	0xffffffff


	//----- nvinfo : EIATTR_COOP_GROUP_INSTR_OFFSETS
	.align		4
.L_530:
        /*01f0*/ 	.byte	0x04, 0x28
        /*01f2*/ 	.short	(.L_532 - .L_531)


	//   ....[0]....
.L_531:
        /*01f4*/ 	.word	0x00000080


	//   ....[1]....
        /*01f8*/ 	.word	0x00002420


	//   ....[2]....
        /*01fc*/ 	.word	0x00002430


	//   ....[3]....
        /*0200*/ 	.word	0x00003f60


	//   ....[4]....
        /*0204*/ 	.word	0x00003f70


	//   ....[5]....
        /*0208*/ 	.word	0x00005a80


	//   ....[6]....
        /*020c*/ 	.word	0x00005aa0


	//   ....[7]....
        /*0210*/ 	.word	0x00005f60


	//   ....[8]....
        /*0214*/ 	.word	0x00005f70


	//   ....[9]....
        /*0218*/ 	.word	0x00006d30


	//   ....[10]....
        /*021c*/ 	.word	0x00006d70


	//   ....[11]....
        /*0220*/ 	.word	0x00006fe0


	//   ....[12]....
        /*0224*/ 	.word	0x00007010


	//   ....[13]....
        /*0228*/ 	.word	0x00007130


	//   ....[14]....
        /*022c*/ 	.word	0x00007160


	//   ....[15]....
        /*0230*/ 	.word	0x00007280


	//   ....[16]....
        /*0234*/ 	.word	0x000072c0


	//   ....[17]....
        /*0238*/ 	.word	0x000077e0


	//   ....[18]....
        /*023c*/ 	.word	0x00007810


	//   ....[19]....
        /*0240*/ 	.word	0x00007840


	//   ....[20]....
        /*0244*/ 	.word	0x00007860


	//   ....[21]....
        /*0248*/ 	.word	0x00007910


	//   ....[22]....
        /*024c*/ 	.word	0x00007930


	//   ....[23]....
        /*0250*/ 	.word	0x00007940


	//   ....[24]....
        /*0254*/ 	.word	0x00007960


	//   ....[25]....
        /*0258*/ 	.word	0x00007e70


	//   ....[26]....
        /*025c*/ 	.word	0x00007e90


	//   ....[27]....
        /*0260*/ 	.word	0x00007ea0


	//   ....[28]....
        /*0264*/ 	.word	0x00007eb0


	//   ....[29]....
        /*0268*/ 	.word	0x000083c0


	//   ....[30]....
        /*026c*/ 	.word	0x00008400


	//   ....[31]....
        /*0270*/ 	.word	0x00008460


	//   ....[32]....
        /*0274*/ 	.word	0x00008490


	//   ....[33]....
        /*0278*/ 	.word	0x000088f0


	//   ....[34]....
        /*027c*/ 	.word	0x000089d0


	//   ....[35]....
        /*0280*/ 	.word	0x00008b30


	//   ....[36]....
        /*0284*/ 	.word	0x00008b70


	//   ....[37]....
        /*0288*/ 	.word	0x0000b930


	//   ....[38]....
        /*028c*/ 	.word	0x0000b980


	//   ....[39]....
        /*0290*/ 	.word	0x0000b9e0


	//   ....[40]....
        /*0294*/ 	.word	0x0000ba00


	//   ....[41]....
        /*0298*/ 	.word	0x0000bc90


	//   ....[42]....
        /*029c*/ 	.word	0x0000bd70


	//   ....[43]....
        /*02a0*/ 	.word	0x0000bed0


	//   ....[44]....
        /*02a4*/ 	.word	0x0000bf10


	//   ....[45]....
        /*02a8*/ 	.word	0x0000f250


	//   ....[46]....
        /*02ac*/ 	.word	0x0000f280


	//   ....[47]....
        /*02b0*/ 	.word	0x0000f290


	//   ....[48]....
        /*02b4*/ 	.word	0x0000f2a0


	//   ....[49]....
        /*02b8*/ 	.word	0x00010080


	//   ....[50]....
        /*02bc*/ 	.word	0x000102d0


	//   ....[51]....
        /*02c0*/ 	.word	0x00010a50


	//   ....[52]....
        /*02c4*/ 	.word	0x00010b30


	//   ....[53]....
        /*02c8*/ 	.word	0x00010b40


	//   ....[54]....
        /*02cc*/ 	.word	0x00010b90


	//   ....[55]....
        /*02d0*/ 	.word	0x00011db0


	//   ....[56]....
        /*02d4*/ 	.word	0x00011de0


	//   ....[57]....
        /*02d8*/ 	.word	0x00011e00


	//   ....[58]....
        /*02dc*/ 	.word	0x00011e10


	//   ....[59]....
        /*02e0*/ 	.word	0x00012380


	//   ....[60]....
        /*02e4*/ 	.word	0x000123b0


	//   ....[61]....
        /*02e8*/ 	.word	0x000123e0


	//   ....[62]....
        /*02ec*/ 	.word	0x00012410


	//   ....[63]....
        /*02f0*/ 	.word	0x000130e0


	//   ....[64]....
        /*02f4*/ 	.word	0x00013150


	//   ....[65]....
        /*02f8*/ 	.word	0x000139a0


	//   ....[66]....
        /*02fc*/ 	.word	0x00013a80


	//   ....[67]....
        /*0300*/ 	.word	0x00013ac0


	//   ....[68]....
        /*0304*/ 	.word	0x00013ba0


	//   ....[69]....
        /*0308*/ 	.word	0x00015480


	//   ....[70]....
        /*030c*/ 	.word	0x000154b0


	//   ....[71]....
        /*0310*/ 	.word	0x000154d0


	//   ....[72]....
        /*0314*/ 	.word	0x000154f0


	//   ....[73]....
        /*0318*/ 	.word	0x00015a60


	//   ....[74]....
        /*031c*/ 	.word	0x00015a80


	//   ....[75]....
        /*0320*/ 	.word	0x00015aa0


	//   ....[76]....
        /*0324*/ 	.word	0x00015ab0


	//   ....[77]....
        /*0328*/ 	.word	0x00016bd0


	//   ....[78]....
        /*032c*/ 	.word	0x00016c00


	//   ....[79]....
        /*0330*/ 	.word	0x00016c20


	//   ....[80]....
        /*0334*/ 	.word	0x00016c70


	//   ....[81]....
        /*0338*/ 	.word	0x000184f0


	//   ....[82]....
        /*033c*/ 	.word	0x00018510


	//   ....[83]....
        /*0340*/ 	.word	0x00018520


	//   ....[84]....
        /*0344*/ 	.word	0x00018530


	//   ....[85]....
        /*0348*/ 	.word	0x00018700


	//   ....[86]....
        /*034c*/ 	.word	0x00018730


	//   ....[87]....
        /*0350*/ 	.word	0x00018780


	//   ....[88]....
        /*0354*/ 	.word	0x00018790


	//   ....[89]....
        /*0358*/ 	.word	0x00019c90


	//   ....[90]....
        /*035c*/ 	.word	0x00019cd0


	//   ....[91]....
        /*0360*/ 	.word	0x00019d00


	//   ....[92]....
        /*0364*/ 	.word	0x00019d30


	//   ....[93]....
        /*0368*/ 	.word	0x00019f50


	//   ....[94]....
        /*036c*/ 	.word	0x00019f60


	//   ....[95]....
        /*0370*/ 	.word	0x0001a0e0


	//   ....[96]....
        /*0374*/ 	.word	0x0001a110


	//   ....[97]....
        /*0378*/ 	.word	0x0001a260


	//   ....[98]....
        /*037c*/ 	.word	0x0001a290


	//   ....[99]....
        /*0380*/ 	.word	0x0001a3e0


	//   ....[100]....
        /*0384*/ 	.word	0x0001a400


	//   ....[101]....
        /*0388*/ 	.word	0x0001abd0


	//   ....[102]....
        /*038c*/ 	.word	0x0001abf0


	//   ....[103]....
        /*0390*/ 	.word	0x0001ad20


	//   ....[104]....
        /*0394*/ 	.word	0x0001ad50


	//   ....[105]....
        /*0398*/ 	.word	0x0001ae80


	//   ....[106]....
        /*039c*/ 	.word	0x0001aeb0


	//   ....[107]....
        /*03a0*/ 	.word	0x0001afe0


	//   ....[108]....
        /*03a4*/ 	.word	0x0001b000


	//----- nvinfo : EIATTR_EXIT_INSTR_OFFSETS
	.align		4
.L_532:
        /*03a8*/ 	.byte	0x04, 0x1c
        /*03aa*/ 	.short	(.L_534 - .L_533)


	//   ....[0]....
.L_533:
        /*03ac*/ 	.word	0x00000330


	//   ....[1]....
        /*03b0*/ 	.word	0x0001a410


	//   ....[2]....
        /*03b4*/ 	.word	0x0001a4e0


	//   ....[3]....
        /*03b8*/ 	.word	0x0001a540


	//   ....[4]....
        /*03bc*/ 	.word	0x0001b010


	//   ....[5]....
        /*03c0*/ 	.word	0x0001b0c0


	//   ....[6]....
        /*03c4*/ 	.word	0x0001b120


	//----- nvinfo : EIATTR_CTAIDZ_USED
	.align		4
.L_534:
        /*03c8*/ 	.byte	0x01, 0x04
	.zero		2


	//----- nvinfo : EIATTR_MAX_THREADS
	.align		4
        /*03cc*/ 	.byte	0x04, 0x05
        /*03ce*/ 	.short	(.L_536 - .L_535)
.L_535:
        /*03d0*/ 	.word	0x00000100
        /*03d4*/ 	.word	0x00000001
        /*03d8*/ 	.word	0x00000001


	//----- nvinfo : EIATTR_CRS_STACK_SIZE
	.align		4
.L_536:
        /*03dc*/ 	.byte	0x04, 0x1e
        /*03de*/ 	.short	(.L_538 - .L_537)
.L_537:
        /*03e0*/ 	.word	0x00000000
.L_538:


//--------------------- .nv.info._ZN7cutlass13device_kernelIN5flash19enable_sm80_to_sm89INS1_16FlashAttnFwdSm80INS1_25CollectiveMainloopFwdSm80ILi8ELi1ELb0EN4cute5tupleIJNS5_1CILi128EEENS7_ILi64EEENS7_ILi192EEEEEELi192ENS_6half_tEfNS_4arch4Sm80ELb0ELb0ELb0ELb0ELb1ELb0ELb1ELb0EEENS1_21CollectiveEpilogueFwdINS6_IJS8_SA_S9_EEENS6_IJNS7_ILi1EEESI_SI_EEESC_SE_Li256ELb0ELb1ELb0ELb0EEENS1_19SingleTileSchedulerILb0ELb0ELb1ELi128EEEEEEEEEvNT_6ParamsE --------------------------
	.section	.nv.info._ZN7cutlass13device_kernelIN5flash19enable_sm80_to_sm89INS1_16FlashAttnFwdSm80INS1_25CollectiveMainloopFwdSm80ILi8ELi1ELb0EN4cute5tupleIJNS5_1CILi128EEENS7_ILi64EEENS7_ILi192EEEEEELi192ENS_6half_tEfNS_4arch4Sm80ELb0ELb0ELb0ELb0ELb1ELb0ELb1ELb0EEENS1_21CollectiveEpilogueFwdINS6_IJS8_SA_S9_EEENS6_IJNS7_ILi1EEESI_SI_EEESC_SE_Li256ELb0ELb1ELb0ELb0EEENS1_19SingleTileSchedulerILb0ELb0ELb1ELi128EEEEEEEEEvNT_6ParamsE,"",@"SHT_CUDA_INFO"
	.sectionflags	@""
	.align	4


	//----- nvinfo : EIATTR_CUDA_API_VERSION
	.align		4
        /*0000*/ 	.byte	0x04, 0x37
        /*0002*/ 	.short	(.L_540 - .L_539)
.L_539:
        /*0004*/ 	.word	0x00000082


	//----- nvinfo : EIATTR_SW2861232_WAR
	.align		4
.L_540:
        /*0008*/ 	.byte	0x01, 0x35
	.zero		2


	//----- nvinfo : EIATTR_PARAM_CBANK
	.align		4
        /*000c*/ 	.byte	0x04, 0x0a
        /*000e*/ 	.short	(.L_542 - .L_541)
	.align		4
.L_541:
        /*0010*/ 	.word	index@(.nv.constant0._ZN7cutlass13device_kernelIN5flash19enable_sm80_to_sm89INS1_16FlashAttnFwdSm80INS1_25CollectiveMainloopFwdSm80ILi8ELi1ELb0EN4cute5tupleIJNS5_1CILi128EEENS7_ILi64EEENS7_ILi192EEEEEELi192ENS_6half_tEfNS_4arch4Sm80ELb0ELb0ELb0ELb0ELb1ELb0ELb1ELb0EEENS1_21CollectiveEpilogueFwdINS6_IJS8_SA_S9_EEENS6_IJNS7_ILi1EEESI_SI_EEESC_SE_Li256ELb0ELb1ELb0ELb0EEENS1_19SingleTileSchedulerILb0ELb0ELb1ELi128EEEEEEEEEvNT_6ParamsE)
        /*0014*/ 	.short	0x0160
        /*0016*/ 	.short	0x0418


	//----- nvinfo : EIATTR_CBANK_PARAM_SIZE
	.align		4
.L_542:
        /*0018*/ 	.byte	0x03, 0x19
        /*001a*/ 	.short	0x0418


	//----- nvinfo : EIATTR_KPARAM_INFO
	.align		4
        /*001c*/ 	.byte	0x04, 0x17
        /*001e*/ 	.short	(.L_544 - .L_543)
.L_543:
        /*0020*/ 	.word	0x00000000
        /*0024*/ 	.short	0x0000
        /*0026*/ 	.short	0x0000
        /*0028*/ 	.byte	0x00, 0xf0, 0x61, 0x10


	//----- nvinfo : EIATTR_MAXREG_COUNT
	.align		4
.L_544:
        /*002c*/ 	.byte	0x03, 0x1b
        /*002e*/ 	.short	0x00ff


	//----- nvinfo : EIATTR_NUM_BARRIERS
	.align		4
        /*0030*/ 	.byte	0x02, 0x4c
        /*0032*/ 	.byte	0x02
	.zero		1


	//----- nvinfo : EIATTR_MERCURY_ISA_VERSION
	.align		4
        /*0034*/ 	.byte	0x03, 0x5f
        /*0036*/ 	.short	0x0000


	//----- nvinfo : EIATTR_COOP_GROUP_MASK_REGIDS
	.align		4
        /*0038*/ 	.byte	0x04, 0x29
        /*003a*/ 	.short	(.L_546 - .L_545)


	//   ....[0]....
.L_545:
        /*003c*/ 	.word	0xffffffff


	//   ....[1]....
        /*0040*/ 	.word	0xffffffff


	//   ....[2]....
        /*0044*/ 	.word	0xffffffff


	//   ....[3]....
        /*0048*/ 	.word	0xffffffff


	//   ....[4]....
        /*004c*/ 	.word	0xffffffff


	//   ....[5]....
        /*0050*/ 	.word	0xffffffff


	//   ....[6]....
        /*0054*/ 	.word	0xffffffff


	//   ....[7]....
        /*0058*/ 	.word	0xffffffff


	//   ....[8]....
        /*005c*/ 	.word	0xffffffff


	//   ....[9]....
        /*0060*/ 	.word	0xffffffff


	//   ....[10]....
        /*0064*/ 	.word	0xffffffff


	//   ....[11]....
        /*0068*/ 	.word	0xffffffff


	//   ....[12]....
        /*006c*/ 	.word	0xffffffff


	//   ....[13]....
        /*0070*/ 	.word	0xffffffff


	//   ....[14]....
        /*0074*/ 	.word	0xffffffff


	//   ....[15]....
        /*0078*/ 	.word	0xffffffff


	//   ....[16]....
        /*007c*/ 	.word	0xffffffff


	//   ....[17]....
        /*0080*/ 	.word	0xffffffff


	//   ....[18]....
        /*0084*/ 	.word	0xffffffff


	//   ....[19]....
        /*0088*/ 	.word	0xffffffff


	//   ....[20]....
        /*008c*/ 	.word	0xffffffff


	//   ....[21]....
        /*0090*/ 	.word	0xffffffff


	//   ....[22]....
        /*0094*/ 	.word	0xffffffff


	//   ....[23]....
        /*0098*/ 	.word	0xffffffff


	//   ....[24]....
        /*009c*/ 	.word	0xffffffff


	//   ....[25]....
        /*00a0*/ 	.word	0xffffffff


	//   ....[26]....
        /*00a4*/ 	.word	0xffffffff


	//   ....[27]....
        /*00a8*/ 	.word	0xffffffff


	//   ....[28]....
        /*00ac*/ 	.word	0xffffffff


	//   ....[29]....
        /*00b0*/ 	.word	0xffffffff


	//   ....[30]....
        /*00b4*/ 	.word	0xffffffff


	//   ....[31]....
        /*00b8*/ 	.word	0xffffffff


	//   ....[32]....
        /*00bc*/ 	.word	0xffffffff


	//   ....[33]....
        /*00c0*/ 	.word	0xffffffff


	//   ....[34]....
        /*00c4*/ 	.word	0xffffffff


	//   ....[35]....
        /*00c8*/ 	.word	0xffffffff


	//   ....[36]....
        /*00cc*/ 	.word	0xffffffff


	//   ....[37]....
        /*00d0*/ 	.word	0xffffffff


	//   ....[38]....
        /*00d4*/ 	.word	0xffffffff


	//   ....[39]....
        /*00d8*/ 	.word	0xffffffff


	//   ....[40]....
        /*00dc*/ 	.word	0xffffffff


	//   ....[41]....
        /*00e0*/ 	.word	0xffffffff


	//   ....[42]....
        /*00e4*/ 	.word	0xffffffff


	//   ....[43]....
        /*00e8*/ 	.word	0xffffffff


	//   ....[44]....
        /*00ec*/ 	.word	0xffffffff


	//   ....[45]....
        /*00f0*/ 	.word	0xffffffff


	//   ....[46]....
        /*00f4*/ 	.word	0xffffffff


	//   ....[47]....
        /*00f8*/ 	.word	0xffffffff


	//   ....[48]....
        /*00fc*/ 	.word	0xffffffff


	//   ....[49]....
        /*0100*/ 	.word	0xffffffff


	//   ....[50]....
        /*0104*/ 	.word	0xffffffff


	//   ....[51]....
        /*0108*/ 	.word	0xffffffff


	//----- nvinfo : EIATTR_COOP_GROUP_INSTR_OFFSETS
	.align		4
.L_546:
        /*010c*/ 	.byte	0x04, 0x28
        /*010e*/ 	.short	(.L_548 - .L_547)


	//   ....[0]....
.L_547:
        /*0110*/ 	.word	0x00000610


	//   ....[1]....
        /*0114*/ 	.word	0x00000650


	//   ....[2]....
        /*0118*/ 	.word	0x00000680


	//   ....[3]....
        /*011c*/ 	.word	0x000006b0


	//   ....[4]....
        /*0120*/ 	.word	0x000006e0


	//   ....[5]....
        /*0124*/ 	.word	0x00000910


	//   ....[6]....
        /*0128*/ 	.word	0x00000a90


	//   ....[7]....
        /*012c*/ 	.word	0x00000aa0


	//   ....[8]....
        /*0130*/ 	.word	0x00000f40


	//   ....[9]....
        /*0134*/ 	.word	0x00000f70


	//   ....[10]....
        /*0138*/ 	.word	0x00000fb0


	//   ....[11]....
        /*013c*/ 	.word	0x00000fe0


	//   ....[12]....
        /*0140*/ 	.word	0x00001580


	//   ....[13]....
        /*0144*/ 	.word	0x000015b0


	//   ....[14]....
        /*0148*/ 	.word	0x000015e0


	//   ....[15]....
        /*014c*/ 	.word	0x00001600


	//   ....[16]....
        /*0150*/ 	.word	0x00002480


	//   ....[17]....
        /*0154*/ 	.word	0x000024b0


	//   ....[18]....
        /*0158*/ 	.word	0x000024e0


	//   ....[19]....
        /*015c*/ 	.word	0x00002500


	//   ....[20]....
        /*0160*/ 	.word	0x00002cb0


	//   ....[21]....
        /*0164*/ 	.word	0x00002ce0


	//   ....[22]....
        /*0168*/ 	.word	0x00002d10


	//   ....[23]....
        /*016c*/ 	.word	0x00002d30


	//   ....[24]....
        /*0170*/ 	.word	0x000040b0


	//   ....[25]....
        /*0174*/ 	.word	0x000040c0


	//   ....[26]....
        /*0178*/ 	.word	0x00004140


	//   ....[27]....
        /*017c*/ 	.word	0x00004170


	//   ....[28]....
        /*0180*/ 	.word	0x000043b0


	//   ....[29]....
        /*0184*/ 	.word	0x000043c0


	//   ....[30]....
        /*0188*/ 	.word	0x000043d0


	//   ....[31]....
        /*018c*/ 	.word	0x000043f0


	//   ....[32]....
        /*0190*/ 	.word	0x00005180


	//   ....[33]....
        /*0194*/ 	.word	0x000051a0


	//   ....[34]....
        /*0198*/ 	.word	0x000051d0


	//   ....[35]....
        /*019c*/ 	.word	0x000051e0


	//   ....[36]....
        /*01a0*/ 	.word	0x00006860


	//   ....[37]....
        /*01a4*/ 	.word	0x000068a0


	//   ....[38]....
        /*01a8*/ 	.word	0x00006980


	//   ....[39]....
        /*01ac*/ 	.word	0x000069b0


	//   ....[40]....
        /*01b0*/ 	.word	0x00007d30


	//   ....[41]....
        /*01b4*/ 	.word	0x00007d40


	//   ....[42]....
        /*01b8*/ 	.word	0x00007d60


	//   ....[43]....
        /*01bc*/ 	.word	0x00007d70


	//   ....[44]....
        /*01c0*/ 	.word	0x00007d80


	//   ....[45]....
        /*01c4*/ 	.word	0x00007e60


	//   ....[46]....
        /*01c8*/ 	.word	0x00007fc0


	//   ....[47]....
        /*01cc*/ 	.word	0x00007ff0


	//   ....[48]....
        /*01d0*/ 	.word	0x00008120


	//   ....[49]....
        /*01d4*/ 	.word	0x00008150


	//   ....[50]....
        /*01d8*/ 	.word	0x00008280


	//   ....[51]....
        /*01dc*/ 	.word	0x000082a0


	//----- nvinfo : EIATTR_EXIT_INSTR_OFFSETS
	.align		4
.L_548:
        /*01e0*/ 	.byte	0x04, 0x1c
        /*01e2*/ 	.short	(.L_550 - .L_549)


	//   ....[0]....
.L_549:
        /*01e4*/ 	.word	0x00000030


	//   ....[1]....
        /*01e8*/ 	.word	0x000082b0


	//   ....[2]....
        /*01ec*/ 	.word	0x00008360


	//   ....[3]....
        /*01f0*/ 	.word	0x000083c0


	//----- nvinfo : EIATTR_CTAIDZ_USED
	.align		4
.L_550:
        /*01f4*/ 	.byte	0x01, 0x04
	.zero		2


	//----- nvinfo : EIATTR_MAX_THREADS
	.align		4
        /*01f8*/ 	.byte	0x04, 0x05
        /*01fa*/ 	.short	(.L_552 - .L_551)
.L_551:
        /*01fc*/ 	.word	0x00000100
        /*0200*/ 	.word	0x00000001
        /*0204*/ 	.word	0x00000001


	//----- nvinfo : EIATTR_CRS_STACK_SIZE
	.align		4
.L_552:
        /*0208*/ 	.byte	0x04, 0x1e
        /*020a*/ 	.short	(.L_554 - .L_553)
.L_553:
        /*020c*/ 	.word	0x00000000
.L_554:


//--------------------- .nv.info._ZN7cutlass13device_kernelIN5flash19enable_sm80_to_sm89INS1_16FlashAttnFwdSm80INS1_25CollectiveMainloopFwdSm80ILi8ELi1ELb0EN4cute5tupleIJNS5_1CILi128EEENS7_ILi64EEENS7_ILi192EEEEEELi192ENS_6half_tEfNS_4arch4Sm80ELb0ELb0ELb0ELb1ELb1ELb0ELb1ELb0EEENS1_21CollectiveEpilogueFwdINS6_IJS8_SA_S9_EEENS6_IJNS7_ILi1EEESI_SI_EEESC_SE_Li256ELb1ELb1ELb0ELb0EEENS1_19SingleTileSchedulerILb1ELb0ELb1ELi128EEEEEEEEEvNT_6ParamsE --------------------------
	.section	.nv.info._ZN7cutlass13device_kernelIN5flash19enable_sm80_to_sm89INS1_16FlashAttnFwdSm80INS1_25CollectiveMainloopFwdSm80ILi8ELi1ELb0EN4cute5tupleIJNS5_1CILi128EEENS7_ILi64EEENS7_ILi192EEEEEELi192ENS_6half_tEfNS_4arch4Sm80ELb0ELb0ELb0ELb1ELb1ELb0ELb1ELb0EEENS1_21CollectiveEpilogueFwdINS6_IJS8_SA_S9_EEENS6_IJNS7_ILi1EEESI_SI_EEESC_SE_Li256ELb1ELb1ELb0ELb0EEENS1_19SingleTileSchedulerILb1ELb0ELb1ELi128EEEEEEEEEvNT_6ParamsE,"",@"SHT_CUDA_INFO"
	.sectionflags	@""
	.align	4


	//----- nvinfo : EIATTR_CUDA_API_VERSION
	.align		4
        /*0000*/ 	.byte	0x04, 0x37
        /*0002*/ 	.short	(.L_556 - .L_555)
.L_555:
        /*0004*/ 	.word	0x00000082


	//----- nvinfo : EIATTR_SW2861232_WAR
	.align		4
.L_556:
        /*0008*/ 	.byte	0x01, 0x35
	.zero		2


	//----- nvinfo : EIATTR_PARAM_CBANK
	.align		4
        /*000c*/ 	.byte	0x04, 0x0a
        /*000e*/ 	.short	(.L_558 - .L_557)
	.align		4
.L_557:
        /*0010*/ 	.word	index@(.nv.constant0._ZN7cutlass13device_kernelIN5flash19enable_sm80_to_sm89INS1_16FlashAttnFwdSm80INS1_25CollectiveMainloopFwdSm80ILi8ELi1ELb0EN4cute5tupleIJNS5_1CILi128EEENS7_ILi64EEENS7_ILi192EEEEEELi192ENS_6half_tEfNS_4arch4Sm80ELb0ELb0ELb0ELb1ELb1ELb0ELb1ELb0EEENS1_21CollectiveEpilogueFwdINS6_IJS8_SA_S9_EEENS6_IJNS7_ILi1EEESI_SI_EEESC_SE_Li256ELb1ELb1ELb0ELb0EEENS1_19SingleTileSchedulerILb1ELb0ELb1ELi128EEEEEEEEEvNT_6ParamsE)
        /*0014*/ 	.short	0x0160
        /*0016*/ 	.short	0x0418


	//----- nvinfo : EIATTR_CBANK_PARAM_SIZE
	.align		4
.L_558:
        /*0018*/ 	.byte	0x03, 0x19
        /*001a*/ 	.short	0x0418


	//----- nvinfo : EIATTR_KPARAM_INFO
	.align		4
        /*001c*/ 	.byte	0x04, 0x17
        /*001e*/ 	.short	(.L_560 - .L_559)
.L_559:
        /*0020*/ 	.word	0x00000000
        /*0024*/ 	.short	0x0000
        /*0026*/ 	.short	0x0000
        /*0028*/ 	.byte	0x00, 0xf0, 0x61, 0x10


	//----- nvinfo : EIATTR_MAXREG_COUNT
	.align		4
.L_560:
        /*002c*/ 	.byte	0x03, 0x1b
        /*002e*/ 	.short	0x00ff


	//----- nvinfo : EIATTR_NUM_BARRIERS
	.align		4
        /*0030*/ 	.byte	0x02, 0x4c
        /*0032*/ 	.byte	0x02
	.zero		1


	//----- nvinfo : EIATTR_MERCURY_ISA_VERSION
	.align		4
        /*0034*/ 	.byte	0x03, 0x5f
        /*0036*/ 	.short	0x0000


	//----- nvinfo : EIATTR_COOP_GROUP_MASK_REGIDS
	.align		4
        /*0038*/ 	.byte	0x04, 0x29
        /*003a*/ 	.short	(.L_562 - .L_561)


	//   ....[0]....
.L_561:
        /*003c*/ 	.word	0xffffffff


	//   ....[1]....
        /*0040*/ 	.word	0xffffffff


	//   ....[2]....
        /*0044*/ 	.word	0xffffffff


	//   ....[3]....
        /*0048*/ 	.word	0xffffffff


	//   ....[4]....
        /*004c*/ 	.word	0xffffffff


	//   ....[5]....
        /*0050*/ 	.word	0xffffffff


	//   ....[6]....
        /*0054*/ 	.word	0xffffffff


	//   ....[7]....
        /*0058*/ 	.word	0xffffffff


	//   ....[8]....
        /*005c*/ 	.word	0xffffffff


	//   ....[9]....
        /*0060*/ 	.word	0xffffffff


	//   ....[10]....
        /*0064*/ 	.word	0xffffffff


	//   ....[11]....
        /*0068*/ 	.word	0xffffffff


	//   ....[12]....
        /*006c*/ 	.word	0xffffffff


	//   ....[13]....
        /*0070*/ 	.word	0xffffffff


	//   ....[14]....
        /*0074*/ 	.word	0xffffffff


	//   ....[15]....
        /*0078*/ 	.word	0xffffffff


	//   ....[16]....
        /*007c*/ 	.word	0xffffffff


	//   ....[17]....
        /*0080*/ 	.word	0xffffffff


	//   ....[18]....
        /*0084*/ 	.word	0xffffffff


	//   ....[19]....
        /*0088*/ 	.word	0xffffffff


	//   ....[20]....
        /*008c*/ 	.word	0xffffffff


	//   ....[21]....
        /*0090*/ 	.word	0xffffffff


	//   ....[22]....
        /*0094*/ 	.word	0xffffffff


	//   ....[23]....
        /*0098*/ 	.word	0xffffffff


	//   ....[24]....
        /*009c*/ 	.word	0xffffffff


	//   ....[25]....
        /*00a0*/ 	.word	0xffffffff


	//   ....[26]....
        /*00a4*/ 	.word	0xffffffff


	//   ....[27]....
        /*00a8*/ 	.word	0xffffffff


	//   ....[28]....
        /*00ac*/ 	.word	0xffffffff


	//   ....[29]....
        /*00b0*/ 	.word	0xffffffff


	//   ....[30]....
        /*00b4*/ 	.word	0xffffffff


	//   ....[31]....
        /*00b8*/ 	.word	0xffffffff


	//   ....[32]....
        /*00bc*/ 	.word	0xffffffff


	//   ....[33]....
        /*00c0*/ 	.word	0xffffffff


	//   ....[34]....
        /*00c4*/ 	.word	0xffffffff


	//   ....[35]....
        /*00c8*/ 	.word	0xffffffff


	//   ....[36]....
        /*00cc*/ 	.word	0xffffffff


	//   ....[37]....
        /*00d0*/ 	.word	0xffffffff


	//   ....[38]....
        /*00d4*/ 	.word	0xffffffff


	//   ....[39]....
        /*00d8*/ 	.word	0xffffffff


	//   ....[40]....
        /*00dc*/ 	.word	0xffffffff


	//   ....[41]....
        /*00e0*/ 	.word	0xffffffff


	//   ....[42]....
        /*00e4*/ 	.word	0xffffffff


	//   ....[43]....
        /*00e8*/ 	.word	0xffffffff


	//   ....[44]....
        /*00ec*/ 	.word	0xffffffff


	//   ....[45]....
        /*00f0*/ 	.word	0xffffffff


	//   ....[46]....
        /*00f4*/ 	.word	0xffffffff


	//   ....[47]....
        /*00f8*/ 	.word	0xffffffff


	//   ....[48]....
        /*00fc*/ 	.word	0xffffffff


	//   ....[49]....
        /*0100*/ 	.word	0xffffffff


	//   ....[50]....
        /*0104*/ 	.word	0xffffffff


	//   ....[51]....
        /*0108*/ 	.word	0xffffffff


	//   ....[52]....
        /*010c*/ 	.word	0xffffffff


	//   ....[53]....
        /*0110*/ 	.word	0xffffffff


	//   ....[54]....
        /*0114*/ 	.word	0xffffffff


	//   ....[55]....
        /*0118*/ 	.word	0xffffffff


	//   ....[56]....
        /*011c*/ 	.word	0xffffffff


	//   ....[57]....
        /*0120*/ 	.word	0xffffffff


	//   ....[58]....
        /*0124*/ 	.word	0xffffffff


	//   ....[59]....
        /*0128*/ 	.word	0xffffffff


	//   ....[60]....
        /*012c*/ 	.word	0xffffffff


	//----- nvinfo : EIATTR_COOP_GROUP_INSTR_OFFSETS
	.align		4
.L_562:
        /*0130*/ 	.byte	0x04, 0x28
        /*0132*/ 	.short	(.L_564 - .L_563)


	//   ....[0]....
.L_563:
        /*0134*/ 	.word	0x00000090


	//   ....[1]....
        /*0138*/ 	.word	0x00001060


	//   ....[2]....
        /*013c*/ 	.word	0x00001090


	//   ....[3]....
        /*0140*/ 	.word	0x00001290


	//   ....[4]....
        /*0144*/ 	.word	0x000012c0


	//   ....[5]....
        /*0148*/ 	.word	0x000013e0


	//   ....[6]....
        /*014c*/ 	.word	0x00001410


	//   ....[7]....
        /*0150*/ 	.word	0x00001520


	//   ....[8]....
        /*0154*/ 	.word	0x00001560


	//   ....[9]....
        /*0158*/ 	.word	0x00001c50


	//   ....[10]....
        /*015c*/ 	.word	0x00001c90


	//   ....[11]....
        /*0160*/ 	.word	0x00001cd0


	//   ....[12]....
        /*0164*/ 	.word	0x00001d00


	//   ....[13]....
        /*0168*/ 	.word	0x00001d30


	//   ....[14]....
        /*016c*/ 	.word	0x00001d60


	//   ....[15]....
        /*0170*/ 	.word	0x00001d90


	//   ....[16]....
        /*0174*/ 	.word	0x00001dd0


	//   ....[17]....
        /*0178*/ 	.word	0x00002e10


	//   ....[18]....
        /*017c*/ 	.word	0x00002e40


	//   ....[19]....
        /*0180*/ 	.word	0x00002e60


	//   ....[20]....
        /*0184*/ 	.word	0x00002e70


	//   ....[21]....
        /*0188*/ 	.word	0x000035f0


	//   ....[22]....
        /*018c*/ 	.word	0x00003650


	//   ....[23]....
        /*0190*/ 	.word	0x00003680


	//   ....[24]....
        /*0194*/ 	.word	0x000036a0


	//   ....[25]....
        /*0198*/ 	.word	0x00004890


	//   ....[26]....
        /*019c*/ 	.word	0x000048a0


	//   ....[27]....
        /*01a0*/ 	.word	0x000048b0


	//   ....[28]....
        /*01a4*/ 	.word	0x000048c0


	//   ....[29]....
        /*01a8*/ 	.word	0x00004b70


	//   ....[30]....
        /*01ac*/ 	.word	0x00004b80


	//   ....[31]....
        /*01b0*/ 	.word	0x00004b90


	//   ....[32]....
        /*01b4*/ 	.word	0x00004bb0


	//   ....[33]....
        /*01b8*/ 	.word	0x00005900


	//   ....[34]....
        /*01bc*/ 	.word	0x00005920


	//   ....[35]....
        /*01c0*/ 	.word	0x00005950


	//   ....[36]....
        /*01c4*/ 	.word	0x00005960


	//   ....[37]....
        /*01c8*/ 	.word	0x00007000


	//   ....[38]....
        /*01cc*/ 	.word	0x00007030


	//   ....[39]....
        /*01d0*/ 	.word	0x00007080


	//   ....[40]....
        /*01d4*/ 	.word	0x00007090


	//   ....[41]....
        /*01d8*/ 	.word	0x000086f0


	//   ....[42]....
        /*01dc*/ 	.word	0x00008730


	//   ....[43]....
        /*01e0*/ 	.word	0x00008770


	//   ....[44]....
        /*01e4*/ 	.word	0x000087b0


	//   ....[45]....
        /*01e8*/ 	.word	0x000089b0


	//   ....[46]....
        /*01ec*/ 	.word	0x000089c0


	//   ....[47]....
        /*01f0*/ 	.word	0x00008b40


	//   ....[48]....
        /*01f4*/ 	.word	0x00008b70


	//   ....[49]....
        /*01f8*/ 	.word	0x00008cc0


	//   ....[50]....
        /*01fc*/ 	.word	0x00008cf0


	//   ....[51]....
        /*0200*/ 	.word	0x00008e40


	//   ....[52]....
        /*0204*/ 	.word	0x00008e60


	//   ....[53]....
        /*0208*/ 	.word	0x00009780


	//   ....[54]....
        /*020c*/ 	.word	0x000097b0


	//   ....[55]....
        /*0210*/ 	.word	0x000098e0


	//   ....[56]....
        /*0214*/ 	.word	0x00009910


	//   ....[57]....
        /*0218*/ 	.word	0x00009a40


	//   ....[58]....
        /*021c*/ 	.word	0x00009a70


	//   ....[59]....
        /*0220*/ 	.word	0x00009ba0


	//   ....[60]....
        /*0224*/ 	.word	0x00009bc0


	//----- nvinfo : EIATTR_EXIT_INSTR_OFFSETS
	.align		4
.L_564:
        /*0228*/ 	.byte	0x04, 0x1c
        /*022a*/ 	.short	(.L_566 - .L_565)


	//   ....[0]....
.L_565:
        /*022c*/ 	.word	0x00000440


	//   ....[1]....
        /*0230*/ 	.word	0x00008e70


	//   ....[2]....
        /*0234*/ 	.word	0x00008f40


	//   ....[3]....
        /*0238*/ 	.word	0x00008fa0


	//   ....[4]....
        /*023c*/ 	.word	0x00009bd0


	//   ....[5]....
        /*0240*/ 	.word	0x00009c80


	//   ....[6]....
        /*0244*/ 	.word	0x00009ce0


	//----- nvinfo : EIATTR_CTAIDZ_USED
	.align		4
.L_566:
        /*0248*/ 	.byte	0x01, 0x04
	.zero		2


	//----- nvinfo : EIATTR_MAX_THREADS
	.align		4
        /*024c*/ 	.byte	0x04, 0x05
        /*024e*/ 	.short	(.L_568 - .L_567)
.L_567:
        /*0250*/ 	.word	0x00000100
        /*0254*/ 	.word	0x00000001
        /*0258*/ 	.word	0x00000001


	//----- nvinfo : EIATTR_CRS_STACK_SIZE
	.align		4
.L_568:
        /*025c*/ 	.byte	0x04, 0x1e
        /*025e*/ 	.short	(.L_570 - .L_569)
.L_569:
        /*0260*/ 	.word	0x00000000
.L_570:


//--------------------- .nv.info._ZN7cutlass13device_kernelIN5flash19enable_sm80_to_sm89INS1_16FlashAttnFwdSm80INS1_25CollectiveMainloopFwdSm80ILi8ELi1ELb0EN4cute5tupleIJNS5_1CILi128EEENS7_ILi64EEENS7_ILi192EEEEEELi192ENS_6half_tEfNS_4arch4Sm80ELb0ELb0ELb0ELb1ELb1ELb1ELb1ELb0EEENS1_21CollectiveEpilogueFwdINS6_IJS8_SA_S9_EEENS6_IJNS7_ILi1EEESI_SI_EEESC_SE_Li256ELb1ELb1ELb0ELb0EEENS1_19SingleTileSchedulerILb1ELb0ELb1ELi128EEEEEEEEEvNT_6ParamsE --------------------------
	.section	.nv.info._ZN7cutlass13device_kernelIN5flash19enable_sm80_to_sm89INS1_16FlashAttnFwdSm80INS1_25CollectiveMainloopFwdSm80ILi8ELi1ELb0EN4cute5tupleIJNS5_1CILi128EEENS7_ILi64EEENS7_ILi192EEEEEELi192ENS_6half_tEfNS_4arch4Sm80ELb0ELb0ELb0ELb1ELb1ELb1ELb1ELb0EEENS1_21CollectiveEpilogueFwdINS6_IJS8_SA_S9_EEENS6_IJNS7_ILi1EEESI_SI_EEESC_SE_Li256ELb1ELb1ELb0ELb0EEENS1_19SingleTileSchedulerILb1ELb0ELb1ELi128EEEEEEEEEvNT_6ParamsE,"",@"SHT_CUDA_INFO"
	.sectionflags	@""
	.align	4


	//----- nvinfo : EIATTR_CUDA_API_VERSION
	.align		4
        /*0000*/ 	.byte	0x04, 0x37
        /*0002*/ 	.short	(.L_572 - .L_571)
.L_571:
        /*0004*/ 	.word	0x00000082


	//----- nvinfo : EIATTR_SW2861232_WAR
	.align		4
.L_572:
        /*0008*/ 	.byte	0x01, 0x35
	.zero		2


	//----- nvinfo : EIATTR_PARAM_CBANK
	.align		4
        /*000c*/ 	.byte	0x04, 0x0a
        /*000e*/ 	.short	(.L_574 - .L_573)
	.align		4
.L_573:
        /*0010*/ 	.word	index@(.nv.constant0._ZN7cutlass13device_kernelIN5flash19enable_sm80_to_sm89INS1_16FlashAttnFwdSm80INS1_25CollectiveMainloopFwdSm80ILi8ELi1ELb0EN4cute5tupleIJNS5_1CILi128EEENS7_ILi64EEENS7_ILi192EEEEEELi192ENS_6half_tEfNS_4arch4Sm80ELb0ELb0ELb0ELb1ELb1ELb1ELb1ELb0EEENS1_21CollectiveEpilogueFwdINS6_IJS8_SA_S9_EEENS6_IJNS7_ILi1EEESI_SI_EEESC_SE_Li256ELb1ELb1ELb0ELb0EEENS1_19SingleTileSchedulerILb1ELb0ELb1ELi128EEEEEEEEEvNT_6ParamsE)
        /*0014*/ 	.short	0x0160
        /*0016*/ 	.short	0x0418


	//----- nvinfo : EIATTR_CBANK_PARAM_SIZE
	.align		4
.L_574:
        /*0018*/ 	.byte	0x03, 0x19
        /*001a*/ 	.short	0x0418


	//----- nvinfo : EIATTR_KPARAM_INFO
	.align		4
        /*001c*/ 	.byte	0x04, 0x17
        /*001e*/ 	.short	(.L_576 - .L_575)
.L_575:
        /*0020*/ 	.word	0x00000000
        /*0024*/ 	.short	0x0000
        /*0026*/ 	.short	0x0000
        /*0028*/ 	.byte	0x00, 0xf0, 0x61, 0x10


	//----- nvinfo : EIATTR_MAXREG_COUNT
	.align		4
.L_576:
        /*002c*/ 	.byte	0x03, 0x1b
        /*002e*/ 	.short	0x00ff


	//----- nvinfo : EIATTR_NUM_BARRIERS
	.align		4
        /*0030*/ 	.byte	0x02, 0x4c
        /*0032*/ 	.byte	0x02
	.zero		1


	//----- nvinfo : EIATTR_MERCURY_ISA_VERSION
	.align		4
        /*0034*/ 	.byte	0x03, 0x5f
        /*0036*/ 	.short	0x0000


	//----- nvinfo : EIATTR_COOP_GROUP_MASK_REGIDS
	.align		4
        /*0038*/ 	.byte	0x04, 0x29
        /*003a*/ 	.short	(.L_578 - .L_577)


	//   ....[0]....
.L_577:
        /*003c*/ 	.word	0xffffffff


	//   ....[1]....
        /*0040*/ 	.word	0xffffffff


	//   ....[2]....
        /*0044*/ 	.word	0xffffffff


	//   ....[3]....
        /*0048*/ 	.word	0xffffffff


	//   ....[4]....
        /*004c*/ 	.word	0xffffffff


	//   ....[5]....
        /*0050*/ 	.word	0xffffffff


	//   ....[6]....
        /*0054*/ 	.word	0xffffffff


	//   ....[7]....
        /*0058*/ 	.word	0xffffffff


	//   ....[8]....
        /*005c*/ 	.word	0xffffffff


	//   ....[9]....
        /*0060*/ 	.word	0xffffffff


	//   ....[10]....
        /*0064*/ 	.word	0xffffffff


	//   ....[11]....
        /*0068*/ 	.word	0xffffffff


	//   ....[12]....
        /*006c*/ 	.word	0xffffffff


	//   ....[13]....
        /*0070*/ 	.word	0xffffffff


	//   ....[14]....
        /*0074*/ 	.word	0xffffffff


	//   ....[15]....
        /*0078*/ 	.word	0xffffffff


	//   ....[16]....
        /*007c*/ 	.word	0xffffffff


	//   ....[17]....
        /*0080*/ 	.word	0xffffffff


	//   ....[18]....
        /*0084*/ 	.word	0xffffffff


	//   ....[19]....
        /*0088*/ 	.word	0xffffffff


	//   ....[20]....
        /*008c*/ 	.word	0xffffffff


	//   ....[21]....
        /*0090*/ 	.word	0xffffffff


	//   ....[22]....
        /*0094*/ 	.word	0xffffffff


	//   ....[23]....
        /*0098*/ 	.word	0xffffffff


	//   ....[24]....
        /*009c*/ 	.word	0xffffffff


	//   ....[25]....
        /*00a0*/ 	.word	0xffffffff


	//   ....[26]....
        /*00a4*/ 	.word	0xffffffff


	//   ....[27]....
        /*00a8*/ 	.word	0xffffffff


	//   ....[28]....
        /*00ac*/ 	.word	0xffffffff


	//   ....[29]....
        /*00b0*/ 	.word	0xffffffff


	//   ....[30]....
        /*00b4*/ 	.word	0xffffffff


	//   ....[31]....
        /*00b8*/ 	.word	0xffffffff


	//   ....[32]....
        /*00bc*/ 	.word	0xffffffff


	//   ....[33]....
        /*00c0*/ 	.word	0xffffffff


	//   ....[34]....
        /*00c4*/ 	.word	0xffffffff


	//   ....[35]....
        /*00c8*/ 	.word	0xffffffff


	//   ....[36]....
        /*00cc*/ 	.word	0xffffffff


	//   ....[37]....
        /*00d0*/ 	.word	0xffffffff


	//   ....[38]....
        /*00d4*/ 	.word	0xffffffff


	//   ....[39]....
        /*00d8*/ 	.word	0xffffffff


	//   ....[40]....
        /*00dc*/ 	.word	0xffffffff


	//   ....[41]....
        /*00e0*/ 	.word	0xffffffff


	//   ....[42]....
        /*00e4*/ 	.word	0xffffffff


	//   ....[43]....
        /*00e8*/ 	.word	0xffffffff


	//   ....[44]....
        /*00ec*/ 	.word	0xffffffff


	//   ....[45]....
        /*00f0*/ 	.word	0xffffffff


	//   ....[46]....
        /*00f4*/ 	.word	0xffffffff


	//   ....[47]....
        /*00f8*/ 	.word	0xffffffff


	//   ....[48]....
        /*00fc*/ 	.word	0xffffffff


	//   ....[49]....
        /*0100*/ 	.word	0xffffffff


	//   ....[50]....
        /*0104*/ 	.word	0xffffffff


	//   ....[51]....
        /*0108*/ 	.word	0xffffffff


	//   ....[52]....
        /*010c*/ 	.word	0xffffffff


	//   ....[53]....
        /*0110*/ 	.word	0xffffffff


	//   ....[54]....
        /*0114*/ 	.word	0xffffffff


	//   ....[55]....
        /*0118*/ 	.word	0xffffffff


	//   ....[56]....
        /*011c*/ 	.word	0xffffffff


	//   ....[57]....
        /*0120*/ 	.word	0xffffffff


	//   ....[58]....
        /*0124*/ 	.word	0xffffffff


	//   ....[59]....
        /*0128*/ 	.word	0xffffffff


	//   ....[60]....
        /*012c*/ 	.word	0xffffffff


	//   ....[61]....
        /*0130*/ 	.word	0xffffffff


	//   ....[62]....
        /*0134*/ 	.word	0xffffffff


	//   ....[63]....
        /*0138*/ 	.word	0xffffffff


	//   ....[64]....
        /*013c*/ 	.word	0xffffffff


	//   ....[65]....
        /*0140*/ 	.word	0xffffffff


	//   ....[66]....
        /*0144*/ 	.word	0xffffffff


	//   ....[67]....
        /*0148*/ 	.word	0xffffffff


	//   ....[68]....
        /*014c*/ 	.word	0xffffffff


	//----- nvinfo : EIATTR_COOP_GROUP_INSTR_OFFSETS
	.align		4
.L_578:
        /*0150*/ 	.byte	0x04, 0x28
        /*0152*/ 	.short	(.L_580 - .L_579)


	//   ....[0]....
.L_579:
        /*0154*/ 	.word	0x00000060


	//   ....[1]....
        /*0158*/ 	.word	0x00001f20


	//   ....[2]....
        /*015c*/ 	.word	0x00001f30


	//   ....[3]....
        /*0160*/ 	.word	0x00003a60


	//   ....[4]....
        /*0164*/ 	.word	0x00003a70


	//   ....[5]....
        /*0168*/ 	.word	0x000053f0


	//   ....[6]....
        /*016c*/ 	.word	0x00005410


	//   ....[7]....
        /*0170*/ 	.word	0x000058f0


	//   ....[8]....
        /*0174*/ 	.word	0x00005920


	//   ....[9]....
        /*0178*/ 	.word	0x00006470


	//   ....[10]....
        /*017c*/ 	.word	0x00006530


	//   ....[11]....
        /*0180*/ 	.word	0x000066f0


	//   ....[12]....
        /*0184*/ 	.word	0x00006720


	//   ....[13]....
        /*0188*/ 	.word	0x00006840


	//   ....[14]....
        /*018c*/ 	.word	0x00006870


	//   ....[15]....
        /*0190*/ 	.word	0x00006990


	//   ....[16]....
        /*0194*/ 	.word	0x000069e0


	//   ....[17]....
        /*0198*/ 	.word	0x00006e20


	//   ....[18]....
        /*019c*/ 	.word	0x00006e50


	//   ....[19]....
        /*01a0*/ 	.word	0x00006e80


	//   ....[20]....
        /*01a4*/ 	.word	0x00006ea0


	//   ....[21]....
        /*01a8*/ 	.word	0x0000ce40


	//   ....[22]....
        /*01ac*/ 	.word	0x0000ce80


	//   ....[23]....
        /*01b0*/ 	.word	0x0000ceb0


	//   ....[24]....
        /*01b4*/ 	.word	0x0000cef0


	//   ....[25]....
        /*01b8*/ 	.word	0x0000e000


	//   ....[26]....
        /*01bc*/ 	.word	0x0000e030


	//   ....[27]....
        /*01c0*/ 	.word	0x0000e050


	//   ....[28]....
        /*01c4*/ 	.word	0x0000e060


	//   ....[29]....
        /*01c8*/ 	.word	0x0000e7e0


	//   ....[30]....
        /*01cc*/ 	.word	0x0000e840


	//   ....[31]....
        /*01d0*/ 	.word	0x0000e870


	//   ....[32]....
        /*01d4*/ 	.word	0x0000e890


	//   ....[33]....
        /*01d8*/ 	.word	0x0000faf0


	//   ....[34]....
        /*01dc*/ 	.word	0x0000fb00


	//   ....[35]....
        /*01e0*/ 	.word	0x0000fb10


	//   ....[36]....
        /*01e4*/ 	.word	0x0000fb20


	//   ....[37]....
        /*01e8*/ 	.word	0x0000fd80


	//   ....[38]....
        /*01ec*/ 	.word	0x0000fd90


	//   ....[39]....
        /*01f0*/ 	.word	0x0000fdf0


	//   ....[40]....
        /*01f4*/ 	.word	0x0000fe10


	//   ....[41]....
        /*01f8*/ 	.word	0x00010b60


	//   ....[42]....
        /*01fc*/ 	.word	0x00010b80


	//   ....[43]....
        /*0200*/ 	.word	0x00010bb0


	//   ....[44]....
        /*0204*/ 	.word	0x00010bc0


	//   ....[45]....
        /*0208*/ 	.word	0x00012260


	//   ....[46]....
        /*020c*/ 	.word	0x00012290


	//   ....[47]....
        /*0210*/ 	.word	0x000122e0


	//   ....[48]....
        /*0214*/ 	.word	0x000122f0


	//   ....[49]....
        /*0218*/ 	.word	0x00013830


	//   ....[50]....
        /*021c*/ 	.word	0x00013870


	//   ....[51]....
        /*0220*/ 	.word	0x000138b0


	//   ....[52]....
        /*0224*/ 	.word	0x000138f0


	//   ....[53]....
        /*0228*/ 	.word	0x00013ac0


	//   ....[54]....
        /*022c*/ 	.word	0x00013ad0


	//   ....[55]....
        /*0230*/ 	.word	0x00013c50


	//   ....[56]....
        /*0234*/ 	.word	0x00013c80


	//   ....[57]....
        /*0238*/ 	.word	0x00013dd0


	//   ....[58]....
        /*023c*/ 	.word	0x00013e00


	//   ....[59]....
        /*0240*/ 	.word	0x00013f50


	//   ....[60]....
        /*0244*/ 	.word	0x00013f70


	//   ....[61]....
        /*0248*/ 	.word	0x00014740


	//   ....[62]....
        /*024c*/ 	.word	0x00014760


	//   ....[63]....
        /*0250*/ 	.word	0x00014890


	//   ....[64]....
        /*0254*/ 	.word	0x000148c0


	//   ....[65]....
        /*0258*/ 	.word	0x000149f0


	//   ....[66]....
        /*025c*/ 	.word	0x00014a20


	//   ....[67]....
        /*0260*/ 	.word	0x00014b50


	//   ....[68]....
        /*0264*/ 	.word	0x00014b70


	//----- nvinfo : EIATTR_EXIT_INSTR_OFFSETS
	.align		4
.L_580:
        /*0268*/ 	.byte	0x04, 0x1c
        /*026a*/ 	.short	(.L_582 - .L_581)


	//   ....[0]....
.L_581:
        /*026c*/ 	.word	0x00000310


	//   ....[1]....
        /*0270*/ 	.word	0x00013f80


	//   ....[2]....
        /*0274*/ 	.word	0x00014050


	//   ....[3]....
        /*0278*/ 	.word	0x000140b0


	//   ....[4]....
        /*027c*/ 	.word	0x00014b80


	//   ....[5]....
        /*0280*/ 	.word	0x00014c30


	//   ....[6]....
        /*0284*/ 	.word	0x00014c90


	//----- nvinfo : EIATTR_CTAIDZ_USED
	.align		4
.L_582:
        /*0288*/ 	.byte	0x01, 0x04
	.zero		2


	//----- nvinfo : EIATTR_MAX_THREADS
	.align		4
        /*028c*/ 	.byte	0x04, 0x05
        /*028e*/ 	.short	(.L_584 - .L_583)
.L_583:
        /*0290*/ 	.word	0x00000100
        /*0294*/ 	.word	0x00000001
        /*0298*/ 	.word	0x00000001


	//----- nvinfo : EIATTR_CRS_STACK_SIZE
	.align		4
.L_584:
        /*029c*/ 	.byte	0x04, 0x1e
        /*029e*/ 	.short	(.L_586 - .L_585)
.L_585:
        /*02a0*/ 	.word	0x00000000
.L_586:


//--------------------- .nv.info._ZN7cutlass13device_kernelIN5flash19enable_sm80_to_sm89INS1_16FlashAttnFwdSm80INS1_25CollectiveMainloopFwdSm80ILi8ELi1ELb0EN4cute5tupleIJNS5_1CILi128EEENS7_ILi64EEENS7_ILi192EEEEEELi192ENS_6half_tEfNS_4arch4Sm80ELb0ELb1ELb0ELb0ELb1ELb0ELb1ELb0EEENS1_21CollectiveEpilogueFwdINS6_IJS8_SA_S9_EEENS6_IJNS7_ILi1EEESI_SI_EEESC_SE_Li256ELb0ELb1ELb0ELb0EEENS1_19SingleTileSchedulerILb0ELb0ELb1ELi128EEEEEEEEEvNT_6ParamsE --------------------------
	.section	.nv.info._ZN7cutlass13device_kernelIN5flash19enable_sm80_to_sm89INS1_16FlashAttnFwdSm80INS1_25CollectiveMainloopFwdSm80ILi8ELi1ELb0EN4cute5tupleIJNS5_1CILi128EEENS7_ILi64EEENS7_ILi192EEEEEELi192ENS_6half_tEfNS_4arch4Sm80ELb0ELb1ELb0ELb0ELb1ELb0ELb1ELb0EEENS1_21CollectiveEpilogueFwdINS6_IJS8_SA_S9_EEENS6_IJNS7_ILi1EEESI_SI_EEESC_SE_Li256ELb0ELb1ELb0ELb0EEENS1_19SingleTileSchedulerILb0ELb0ELb1ELi128EEEEEEEEEvNT_6ParamsE,"",@"SHT_CUDA_INFO"
	.sectionflags	@""
	.align	4


	//----- nvinfo : EIATTR_CUDA_API_VERSION
	.align		4
        /*0000*/ 	.byte	0x04, 0x37
        /*0002*/ 	.short	(.L_588 - .L_587)
.L_587:
        /*0004*/ 	.word	0x00000082


	//----- nvinfo : EIATTR_SW2861232_WAR
	.align		4
.L_588:
        /*0008*/ 	.byte	0x01, 0x35
	.zero		2


	//----- nvinfo : EIATTR_PARAM_CBANK
	.align		4
        /*000c*/ 	.byte	0x04, 0x0a
        /*000e*/ 	.short	(.L_590 - .L_589)
	.align		4
.L_589:
        /*0010*/ 	.word	index@(.nv.constant0._ZN7cutlass13device_kernelIN5flash19enable_sm80_to_sm89INS1_16FlashAttnFwdSm80INS1_25CollectiveMainloopFwdSm80ILi8ELi1ELb0EN4cute5tupleIJNS5_1CILi128EEENS7_ILi64EEENS7_ILi192EEEEEELi192ENS_6half_tEfNS_4arch4Sm80ELb0ELb1ELb0ELb0ELb1ELb0ELb1ELb0EEENS1_21CollectiveEpilogueFwdINS6_IJS8_SA_S9_EEENS6_IJNS7_ILi1EEESI_SI_EEESC_SE_Li256ELb0ELb1ELb0ELb0EEENS1_19SingleTileSchedulerILb0ELb0ELb1ELi128EEEEEEEEEvNT_6ParamsE)
        /*0014*/ 	.short	0x0160
        /*0016*/ 	.short	0x0418


	//----- nvinfo : EIATTR_CBANK_PARAM_SIZE
	.align		4
.L_590:
        /*0018*/ 	.byte	0x03, 0x19
        /*001a*/ 	.short	0x0418


	//----- nvinfo : EIATTR_KPARAM_INFO
	.align		4
        /*001c*/ 	.byte	0x04, 0x17
        /*001e*/ 	.short	(.L_592 - .L_591)
.L_591:
        /*0020*/ 	.word	0x00000000
        /*0024*/ 	.short	0x0000
        /*0026*/ 	.short	0x0000
        /*0028*/ 	.byte	0x00, 0xf0, 0x61, 0x10


	//----- nvinfo : EIATTR_MAXREG_COUNT
	.align		4
.L_592:
        /*002c*/ 	.byte	0x03, 0x1b
        /*002e*/ 	.short	0x00ff


	//----- nvinfo : EIATTR_NUM_BARRIERS
	.align		4
        /*0030*/ 	.byte	0x02, 0x4c
        /*0032*/ 	.byte	0x02
	.zero		1


	//----- nvinfo : EIATTR_MERCURY_ISA_VERSION
	.align		4
        /*0034*/ 	.byte	0x03, 0x5f
        /*0036*/ 	.short	0x0000


	//----- nvinfo : EIATTR_COOP_GROUP_MASK_REGIDS
	.align		4
        /*0038*/ 	.byte	0x04, 0x29
        /*003a*/ 	.short	(.L_594 - .L_593)


	//   ....[0]....
.L_593:
        /*003c*/ 	.word	0xffffffff


	//   ....[1]....
        /*0040*/ 	.word	0xffffffff


	//   ....[2]....
        /*0044*/ 	.word	0xffffffff


	//   ....[3]....
        /*0048*/ 	.word	0xffffffff


	//   ....[4]....
        /*004c*/ 	.word	0xffffffff


	//   ....[5]....
        /*0050*/ 	.word	0xffffffff


	//   ....[6]....
        /*0054*/ 	.word	0xffffffff


	//   ....[7]....
        /*0058*/ 	.word	0xffffffff


	//   ....[8]....
        /*005c*/ 	.word	0xffffffff


	//   ....[9]....
        /*0060*/ 	.word	0xffffffff


	//   ....[10]....
        /*0064*/ 	.word	0xffffffff


	//   ....[11]....
        /*0068*/ 	.word	0xffffffff


	//   ....[12]....
        /*006c*/ 	.word	0xffffffff


	//   ....[13]....
        /*0070*/ 	.word	0xffffffff


	//   ....[14]....
        /*0074*/ 	.word	0xffffffff


	//   ....[15]....
        /*0078*/ 	.word	0xffffffff


	//   ....[16]....
        /*007c*/ 	.word	0xffffffff


	//   ....[17]....
        /*0080*/ 	.word	0xffffffff


	//   ....[18]....
        /*0084*/ 	.word	0xffffffff


	//   ....[19]....
        /*0088*/ 	.word	0xffffffff


	//   ....[20]....
        /*008c*/ 	.word	0xffffffff


	//   ....[21]....
        /*0090*/ 	.word	0xffffffff


	//   ....[22]....
        /*0094*/ 	.word	0xffffffff


	//   ....[23]....
        /*0098*/ 	.word	0xffffffff


	//   ....[24]....
        /*009c*/ 	.word	0xffffffff


	//   ....[25]....
        /*00a0*/ 	.word	0xffffffff


	//   ....[26]....
        /*00a4*/ 	.word	0xffffffff


	//   ....[27]....
        /*00a8*/ 	.word	0xffffffff


	//   ....[28]....
        /*00ac*/ 	.word	0xffffffff


	//   ....[29]....
        /*00b0*/ 	.word	0xffffffff


	//   ....[30]....
        /*00b4*/ 	.word	0xffffffff


	//   ....[31]....
        /*00b8*/ 	.word	0xffffffff


	//   ....[32]....
        /*00bc*/ 	.word	0xffffffff


	//   ....[33]....
        /*00c0*/ 	.word	0xffffffff


	//   ....[34]....
        /*00c4*/ 	.word	0xffffffff


	//   ....[35]....
        /*00c8*/ 	.word	0xffffffff


	//   ....[36]....
        /*00cc*/ 	.word	0xffffffff


	//   ....[37]....
        /*00d0*/ 	.word	0xffffffff


	//   ....[38]....
        /*00d4*/ 	.word	0xffffffff


	//   ....[39]....
        /*00d8*/ 	.word	0xffffffff


	//   ....[40]....
        /*00dc*/ 	.word	0xffffffff


	//   ....[41]....
        /*00e0*/ 	.word	0xffffffff


	//   ....[42]....
        /*00e4*/ 	.word	0xffffffff


	//   ....[43]....
        /*00e8*/ 	.word	0xffffffff


	//   ....[44]....
        /*00ec*/ 	.word	0xffffffff


	//   ....[45]....
        /*00f0*/ 	.word	0xffffffff


	//   ....[46]....
        /*00f4*/ 	.word	0xffffffff


	//   ....[47]....
        /*00f8*/ 	.word	0xffffffff


	//   ....[48]....
        /*00fc*/ 	.word	0xffffffff


	//   ....[49]....
        /*0100*/ 	.word	0xffffffff


	//   ....[50]....
        /*0104*/ 	.word	0xffffffff


	//   ....[51]....
        /*0108*/ 	.word	0xffffffff


	//   ....[52]....
        /*010c*/ 	.word	0xffffffff


	//   ....[53]....
        /*0110*/ 	.word	0xffffffff


	//   ....[54]....
        /*0114*/ 	.word	0xffffffff


	//   ....[55]....
        /*0118*/ 	.word	0xffffffff


	//   ....[56]....
        /*011c*/ 	.word	0xffffffff


	//   ....[57]....
        /*0120*/ 	.word	0xffffffff


	//   ....[58]....
        /*0124*/ 	.word	0xffffffff


	//   ....[59]....
        /*0128*/ 	.word	0xffffffff


	//   ....[60]....
        /*012c*/ 	.word	0xffffffff


	//   ....[61]....
        /*0130*/ 	.word	0xffffffff


	//   ....[62]....
        /*0134*/ 	.word	0xffffffff


	//   ....[63]....
        /*0138*/ 	.word	0xffffffff


	//   ....[64]....
        /*013c*/ 	.word	0xffffffff


	//   ....[65]....
        /*0140*/ 	.word	0xffffffff


	//   ....[66]....
        /*0144*/ 	.word	0xffffffff


	//   ....[67]....
        /*0148*/ 	.word	0xffffffff


	//   ....[68]....
        /*014c*/ 	.word	0xffffffff


	//   ....[69]....
        /*0150*/ 	.word	0xffffffff


	//   ....[70]....
        /*0154*/ 	.word	0xffffffff


	//   ....[71]....
        /*0158*/ 	.word	0xffffffff


	//   ....[72]....
        /*015c*/ 	.word	0xffffffff


	//   ....[73]....
        /*0160*/ 	.word	0xffffffff


	//   ....[74]....
        /*0164*/ 	.word	0xffffffff


	//   ....[75]....
        /*0168*/ 	.word	0xffffffff


	//   ....[76]....
        /*016c*/ 	.word	0xffffffff


	//   ....[77]....
        /*0170*/ 	.word	0xffffffff


	//   ....[78]....
        /*0174*/ 	.word	0xffffffff


	//   ....[79]....
        /*0178*/ 	.word	0xffffffff


	//   ....[80]....
        /*017c*/ 	.word	0xffffffff


	//   ....[81]....
        /*0180*/ 	.word	0xffffffff


	//   ....[82]....
        /*0184*/ 	.word	0xffffffff


	//   ....[83]....
        /*0188*/ 	.word	0xffffffff


	//   ....[84]....
        /*018c*/ 	.word	0xffffffff


	//   ....[85]....
        /*0190*/ 	.word	0xffffffff


	//   ....[86]....
        /*0194*/ 	.word	0xffffffff


	//   ....[87]....
        /*0198*/ 	.word	0xffffffff


	//   ....[88]....
        /*019c*/ 	.word	0xffffffff


	//   ....[89]....
        /*01a0*/ 	.word	0xffffffff


	//----- nvinfo : EIATTR_COOP_GROUP_INSTR_OFFSETS
	.align		4
.L_594:
        /*01a4*/ 	.byte	0x04, 0x28
        /*01a6*/ 	.short	(.L_596 - .L_595)


	//   ....[0]....
.L_595:
        /*01a8*/ 	.word	0x00000ec0


	//   ....[1]....
        /*01ac*/ 	.word	0x00000f00


	//   ....[2]....
        /*01b0*/ 	.word	0x00000f30


	//   ....[3]....
        /*01b4*/ 	.word	0x00000f70


	//   ....[4]....
        /*01b8*/ 	.word	0x00000fa0


	//   ....[5]....
        /*01bc*/ 	.word	0x00001070


	//   ....[6]....
        /*01c0*/ 	.word	0x000010d0


	//   ....[7]....
        /*01c4*/ 	.word	0x000010e0


	//   ....[8]....
        /*01c8*/ 	.word	0x00001650


	//   ....[9]....
        /*01cc*/ 	.word	0x00001680


	//   ....[10]....
        /*01d0*/ 	.word	0x000016b0


	//   ....[11]....
        /*01d4*/ 	.word	0x000016e0


	//   ....[12]....
        /*01d8*/ 	.word	0x00001720


	//   ....[13]....
        /*01dc*/ 	.word	0x00001760


	//   ....[14]....
        /*01e0*/ 	.word	0x00001780


	//   ....[15]....
        /*01e4*/ 	.word	0x000017b0


	//   ....[16]....
        /*01e8*/ 	.word	0x00002a20


	//   ....[17]....
        /*01ec*/ 	.word	0x00002a40


	//   ....[18]....
        /*01f0*/ 	.word	0x00002a50


	//   ....[19]....
        /*01f4*/ 	.word	0x00002a60


	//   ....[20]....
        /*01f8*/ 	.word	0x00002da0


	//   ....[21]....
        /*01fc*/ 	.word	0x00003000


	//   ....[22]....
        /*0200*/ 	.word	0x00003890


	//   ....[23]....
        /*0204*/ 	.word	0x00003b60


	//   ....[24]....
        /*0208*/ 	.word	0x00003b70


	//   ....[25]....
        /*020c*/ 	.word	0x00003bd0


	//   ....[26]....
        /*0210*/ 	.word	0x00004f70


	//   ....[27]....
        /*0214*/ 	.word	0x00004f90


	//   ....[28]....
        /*0218*/ 	.word	0x00004fb0


	//   ....[29]....
        /*021c*/ 	.word	0x00004fc0


	//   ....[30]....
        /*0220*/ 	.word	0x00005c70


	//   ....[31]....
        /*0224*/ 	.word	0x00005c90


	//   ....[32]....
        /*0228*/ 	.word	0x00005ca0


	//   ....[33]....
        /*022c*/ 	.word	0x00005cb0


	//   ....[34]....
        /*0230*/ 	.word	0x00005eb0


	//   ....[35]....
        /*0234*/ 	.word	0x00006190


	//   ....[36]....
        /*0238*/ 	.word	0x00006be0


	//   ....[37]....
        /*023c*/ 	.word	0x00006d50


	//   ....[38]....
        /*0240*/ 	.word	0x00006d60


	//   ....[39]....
        /*0244*/ 	.word	0x00006d80


	//   ....[40]....
        /*0248*/ 	.word	0x00008a30


	//   ....[41]....
        /*024c*/ 	.word	0x00008a40


	//   ....[42]....
        /*0250*/ 	.word	0x00008a50


	//   ....[43]....
        /*0254*/ 	.word	0x00008a60


	//   ....[44]....
        /*0258*/ 	.word	0x00009720


	//   ....[45]....
        /*025c*/ 	.word	0x00009730


	//   ....[46]....
        /*0260*/ 	.word	0x00009740


	//   ....[47]....
        /*0264*/ 	.word	0x00009750


	//   ....[48]....
        /*0268*/ 	.word	0x00009b10


	//   ....[49]....
        /*026c*/ 	.word	0x00009b30


	//   ....[50]....
        /*0270*/ 	.word	0x00009b70


	//   ....[51]....
        /*0274*/ 	.word	0x00009b80


	//   ....[52]....
        /*0278*/ 	.word	0x0000b480


	//   ....[53]....
        /*027c*/ 	.word	0x0000b4a0


	//   ....[54]....
        /*0280*/ 	.word	0x0000b4b0


	//   ....[55]....
        /*0284*/ 	.word	0x0000b4d0


	//   ....[56]....
        /*0288*/ 	.word	0x0000c100


	//   ....[57]....
        /*028c*/ 	.word	0x0000c110


	//   ....[58]....
        /*0290*/ 	.word	0x0000c120


	//   ....[59]....
        /*0294*/ 	.word	0x0000c130


	//   ....[60]....
        /*0298*/ 	.word	0x0000c310


	//   ....[61]....
        /*029c*/ 	.word	0x0000c5d0


	//   ....[62]....
        /*02a0*/ 	.word	0x0000d100


	//   ....[63]....
        /*02a4*/ 	.word	0x0000d150


	//   ....[64]....
        /*02a8*/ 	.word	0x0000d170


	//   ....[65]....
        /*02ac*/ 	.word	0x0000d190


	//   ....[66]....
        /*02b0*/ 	.word	0x0000e8e0


	//   ....[67]....
        /*02b4*/ 	.word	0x0000e910


	//   ....[68]....
        /*02b8*/ 	.word	0x0000e950


	//   ....[69]....
        /*02bc*/ 	.word	0x0000e960


	//   ....[70]....
        /*02c0*/ 	.word	0x0000fed0


	//   ....[71]....
        /*02c4*/ 	.word	0x0000fee0


	//   ....[72]....
        /*02c8*/ 	.word	0x0000ff00


	//   ....[73]....
        /*02cc*/ 	.word	0x0000ff20


	//   ....[74]....
        /*02d0*/ 	.word	0x0000ff50


	//   ....[75]....
        /*02d4*/ 	.word	0x0000ff70


	//   ....[76]....
        /*02d8*/ 	.word	0x000101a0


	//   ....[77]....
        /*02dc*/ 	.word	0x000101d0


	//   ....[78]....
        /*02e0*/ 	.word	0x00010320


	//   ....[79]....
        /*02e4*/ 	.word	0x00010350


	//   ....[80]....
        /*02e8*/ 	.word	0x000104a0


	//   ....[81]....
        /*02ec*/ 	.word	0x000104c0


	//   ....[82]....
        /*02f0*/ 	.word	0x00010b90


	//   ....[83]....
        /*02f4*/ 	.word	0x00010bb0


	//   ....[84]....
        /*02f8*/ 	.word	0x00010ce0


	//   ....[85]....
        /*02fc*/ 	.word	0x00010d10


	//   ....[86]....
        /*0300*/ 	.word	0x00010e40


	//   ....[87]....
        /*0304*/ 	.word	0x00010e70


	//   ....[88]....
        /*0308*/ 	.word	0x00010fa0


	//   ....[89]....
        /*030c*/ 	.word	0x00010fc0


	//----- nvinfo : EIATTR_EXIT_INSTR_OFFSETS
	.align		4
.L_596:
        /*0310*/ 	.byte	0x04, 0x1c
        /*0312*/ 	.short	(.L_598 - .L_597)


	//   ....[0]....
.L_597:
        /*0314*/ 	.word	0x00000030


	//   ....[1]....
        /*0318*/ 	.word	0x000104d0


	//   ....[2]....
        /*031c*/ 	.word	0x000105a0


	//   ....[3]....
        /*0320*/ 	.word	0x00010600


	//   ....[4]....
        /*0324*/ 	.word	0x00010fd0


	//   ....[5]....
        /*0328*/ 	.word	0x00011080


	//   ....[6]....
        /*032c*/ 	.word	0x000110e0


	//----- nvinfo : EIATTR_CTAIDZ_USED
	.align		4
.L_598:
        /*0330*/ 	.byte	0x01, 0x04
	.zero		2


	//----- nvinfo : EIATTR_MAX_THREADS
	.align		4
        /*0334*/ 	.byte	0x04, 0x05
        /*0336*/ 	.short	(.L_600 - .L_599)
.L_599:
        /*0338*/ 	.word	0x00000100
        /*033c*/ 	.word	0x00000001
        /*0340*/ 	.word	0x00000001


	//----- nvinfo : EIATTR_CRS_STACK_SIZE
	.align		4
.L_600:
        /*0344*/ 	.byte	0x04, 0x1e
        /*0346*/ 	.short	(.L_602 - .L_601)
.L_601:
        /*0348*/ 	.word	0x00000000
.L_602:


//--------------------- .nv.info._ZN7cutlass13device_kernelIN5flash19enable_sm80_to_sm89INS1_16FlashAttnFwdSm80INS1_25CollectiveMainloopFwdSm80ILi8ELi1ELb0EN4cute5tupleIJNS5_1CILi128EEENS7_ILi64EEENS7_ILi192EEEEEELi192ENS_6half_tEfNS_4arch4Sm80ELb0ELb1ELb0ELb1ELb1ELb0ELb1ELb0EEENS1_21CollectiveEpilogueFwdINS6_IJS8_SA_S9_EEENS6_IJNS7_ILi1EEESI_SI_EEESC_SE_Li256ELb1ELb1ELb0ELb0EEENS1_19SingleTileSchedulerILb1ELb0ELb1ELi128EEEEEEEEEvNT_6ParamsE --------------------------
	.section	.nv.info._ZN7cutlass13device_kernelIN5flash19enable_sm80_to_sm89INS1_16FlashAttnFwdSm80INS1_25CollectiveMainloopFwdSm80ILi8ELi1ELb0EN4cute5tupleIJNS5_1CILi128EEENS7_ILi64EEENS7_ILi192EEEEEELi192ENS_6half_tEfNS_4arch4Sm80ELb0ELb1ELb0ELb1ELb1ELb0ELb1ELb0EEENS1_21CollectiveEpilogueFwdINS6_IJS8_SA_S9_EEENS6_IJNS7_ILi1EEESI_SI_EEESC_SE_Li256ELb1ELb1ELb0ELb0EEENS1_19SingleTileSchedulerILb1ELb0ELb1ELi128EEEEEEEEEvNT_6ParamsE,"",@"SHT_CUDA_INFO"
	.sectionflags	@""
	.align	4


	//----- nvinfo : EIATTR_CUDA_API_VERSION
	.align		4
        /*0000*/ 	.byte	0x04, 0x37
        /*0002*/ 	.short	(.L_604 - .L_603)
.L_603:
        /*0004*/ 	.word	0x00000082


	//----- nvinfo : EIATTR_SW2861232_WAR
	.align		4
.L_604:
        /*0008*/ 	.byte	0x01, 0x35
	.zero		2


	//----- nvinfo : EIATTR_PARAM_CBANK
	.align		4
        /*000c*/ 	.byte	0x04, 0x0a
        /*000e*/ 	.short	(.L_606 - .L_605)
	.align		4
.L_605:
        /*0010*/ 	.word	index@(.nv.constant0._ZN7cutlass13device_kernelIN5flash19enable_sm80_to_sm89INS1_16FlashAttnFwdSm80INS1_25CollectiveMainloopFwdSm80ILi8ELi1ELb0EN4cute5tupleIJNS5_1CILi128EEENS7_ILi64EEENS7_ILi192EEEEEELi192ENS_6half_tEfNS_4arch4Sm80ELb0ELb1ELb0ELb1ELb1ELb0ELb1ELb0EEENS1_21CollectiveEpilogueFwdINS6_IJS8_SA_S9_EEENS6_IJNS7_ILi1EEESI_SI_EEESC_SE_Li256ELb1ELb1ELb0ELb0EEENS1_19SingleTileSchedulerILb1ELb0ELb1ELi128EEEEEEEEEvNT_6ParamsE)
        /*0014*/ 	.short	0x0160
        /*0016*/ 	.short	0x0418


	//----- nvinfo : EIATTR_CBANK_PARAM_SIZE
	.align		4
.L_606:
        /*0018*/ 	.byte	0x03, 0x19
        /*001a*/ 	.short	0x0418


	//----- nvinfo : EIATTR_KPARAM_INFO
	.align		4
        /*001c*/ 	.byte	0x04, 0x17
        /*001e*/ 	.short	(.L_608 - .L_607)
.L_607:
        /*0020*/ 	.word	0x00000000
        /*0024*/ 	.short	0x0000
        /*0026*/ 	.short	0x0000
        /*0028*/ 	.byte	0x00, 0xf0, 0x61, 0x10


	//----- nvinfo : EIATTR_MAXREG_COUNT
	.align		4
.L_608:
        /*002c*/ 	.byte	0x03, 0x1b
        /*002e*/ 	.short	0x00ff


	//----- nvinfo : EIATTR_NUM_BARRIERS
	.align		4
        /*0030*/ 	.byte	0x02, 0x4c
        /*0032*/ 	.byte	0x02
	.zero		1


	//----- nvinfo : EIATTR_MERCURY_ISA_VERSION
	.align		4
        /*0034*/ 	.byte	0x03, 0x5f
        /*0036*/ 	.short	0x0000


	//----- nvinfo : EIATTR_COOP_GROUP_MASK_REGIDS
	.align		4
        /*0038*/ 	.byte	0x04, 0x29
        /*003a*/ 	.short	(.L_610 - .L_609)


	//   ....[0]....
.L_609:
        /*003c*/ 	.word	0xffffffff


	//   ....[1]....
        /*0040*/ 	.word	0xffffffff


	//   ....[2]....
        /*0044*/ 	.word	0xffffffff


	//   ....[3]....
        /*0048*/ 	.word	0xffffffff


	//   ....[4]....
        /*004c*/ 	.word	0xffffffff


	//   ....[5]....
        /*0050*/ 	.word	0xffffffff


	//   ....[6]....
        /*0054*/ 	.word	0xffffffff


	//   ....[7]....
        /*0058*/ 	.word	0xffffffff


	//   ....[8]....
        /*005c*/ 	.word	0xffffffff


	//   ....[9]....
        /*0060*/ 	.word	0xffffffff


	//   ....[10]....
        /*0064*/ 	.word	0xffffffff


	//   ....[11]....
        /*0068*/ 	.word	0xffffffff


	//   ....[12]....
        /*006c*/ 	.word	0xffffffff


	//   ....[13]....
        /*0070*/ 	.word	0xffffffff


	//   ....[14]....
        /*0074*/ 	.word	0xffffffff


	//   ....[15]....
        /*0078*/ 	.word	0xffffffff


	//   ....[16]....
        /*007c*/ 	.word	0xffffffff


	//   ....[17]....
        /*0080*/ 	.word	0xffffffff


	//   ....[18]....
        /*0084*/ 	.word	0xffffffff


	//   ....[19]....
        /*0088*/ 	.word	0xffffffff


	//   ....[20]....
        /*008c*/ 	.word	0xffffffff


	//   ....[21]....
        /*0090*/ 	.word	0xffffffff


	//   ....[22]....
        /*0094*/ 	.word	0xffffffff


	//   ....[23]....
        /*0098*/ 	.word	0xffffffff


	//   ....[24]....
        /*009c*/ 	.word	0xffffffff


	//   ....[25]....
        /*00a0*/ 	.word	0xffffffff


	//   ....[26]....
        /*00a4*/ 	.word	0xffffffff


	//   ....[27]....
        /*00a8*/ 	.word	0xffffffff


	//   ....[28]....
        /*00ac*/ 	.word	0xffffffff


	//   ....[29]....
        /*00b0*/ 	.word	0xffffffff


	//   ....[30]....
        /*00b4*/ 	.word	0xffffffff


	//   ....[31]....
        /*00b8*/ 	.word	0xffffffff


	//   ....[32]....
        /*00bc*/ 	.word	0xffffffff


	//   ....[33]....
        /*00c0*/ 	.word	0xffffffff


	//   ....[34]....
        /*00c4*/ 	.word	0xffffffff


	//   ....[35]....
        /*00c8*/ 	.word	0xffffffff


	//   ....[36]....
        /*00cc*/ 	.word	0xffffffff


	//   ....[37]....
        /*00d0*/ 	.word	0xffffffff


	//   ....[38]....
        /*00d4*/ 	.word	0xffffffff


	//   ....[39]....
        /*00d8*/ 	.word	0xffffffff


	//   ....[40]....
        /*00dc*/ 	.word	0xffffffff


	//   ....[41]....
        /*00e0*/ 	.word	0xffffffff


	//   ....[42]....
        /*00e4*/ 	.word	0xffffffff


	//   ....[43]....
        /*00e8*/ 	.word	0xffffffff


	//   ....[44]....
        /*00ec*/ 	.word	0xffffffff


	//   ....[45]....
        /*00f0*/ 	.word	0xffffffff


	//   ....[46]....
        /*00f4*/ 	.word	0xffffffff


	//   ....[47]....
        /*00f8*/ 	.word	0xffffffff


	//   ....[48]....
        /*00fc*/ 	.word	0xffffffff


	//   ....[49]....
        /*0100*/ 	.word	0xffffffff


	//   ....[50]....
        /*0104*/ 	.word	0xffffffff


	//   ....[51]....
        /*0108*/ 	.word	0xffffffff


	//   ....[52]....
        /*010c*/ 	.word	0xffffffff


	//   ....[53]....
        /*0110*/ 	.word	0xffffffff


	//   ....[54]....
        /*0114*/ 	.word	0xffffffff


	//   ....[55]....
        /*0118*/ 	.word	0xffffffff


	//   ....[56]....
        /*011c*/ 	.word	0xffffffff


	//   ....[57]....
        /*0120*/ 	.word	0xffffffff


	//   ....[58]....
        /*0124*/ 	.word	0xffffffff


	//   ....[59]....
        /*0128*/ 	.word	0xffffffff


	//   ....[60]....
        /*012c*/ 	.word	0xffffffff


	//   ....[61]....
        /*0130*/ 	.word	0xffffffff


	//   ....[62]....
        /*0134*/ 	.word	0xffffffff


	//   ....[63]....
        /*0138*/ 	.word	0xffffffff


	//   ....[64]....
        /*013c*/ 	.word	0xffffffff


	//   ....[65]....
        /*0140*/ 	.word	0xffffffff


	//   ....[66]....
        /*0144*/ 	.word	0xffffffff


	//   ....[67]....
        /*0148*/ 	.word	0xffffffff


	//   ....[68]....
        /*014c*/ 	.word	0xffffffff


	//   ....[69]....
        /*0150*/ 	.word	0xffffffff


	//   ....[70]....
        /*0154*/ 	.word	0xffffffff


	//   ....[71]....
        /*0158*/ 	.word	0xffffffff


	//   ....[72]....
        /*015c*/ 	.word	0xffffffff


	//   ....[73]....
        /*0160*/ 	.word	0xffffffff


	//   ....[74]....
        /*0164*/ 	.word	0xffffffff


	//   ....[75]....
        /*0168*/ 	.word	0xffffffff


	//   ....[76]....
        /*016c*/ 	.word	0xffffffff


	//   ....[77]....
        /*0170*/ 	.word	0xffffffff


	//   ....[78]....
        /*0174*/ 	.word	0xffffffff


	//   ....[79]....
        /*0178*/ 	.word	0xffffffff


	//   ....[80]....
        /*017c*/ 	.word	0xffffffff


	//   ....[81]....
        /*0180*/ 	.word	0xffffffff


	//   ....[82]....
        /*0184*/ 	.word	0xffffffff


	//   ....[83]....
        /*0188*/ 	.word	0xffffffff


	//   ....[84]....
        /*018c*/ 	.word	0xffffffff


	//   ....[85]....
        /*0190*/ 	.word	0xffffffff


	//   ....[86]....
        /*0194*/ 	.word	0xffffffff


	//   ....[87]....
        /*0198*/ 	.word	0xffffffff


	//   ....[88]....
        /*019c*/ 	.word	0xffffffff


	//   ....[89]....
        /*01a0*/ 	.word	0xffffffff


	//   ....[90]....
        /*01a4*/ 	.word	0xffffffff


	//----- nvinfo : EIATTR_COOP_GROUP_INSTR_OFFSETS
	.align		4
.L_610:
        /*01a8*/ 	.byte	0x04, 0x28
        /*01aa*/ 	.short	(.L_612 - .L_611)


	//   ....[0]....
.L_611:
        /*01ac*/ 	.word	0x00000090


	//   ....[1]....
        /*01b0*/ 	.word	0x00001540


	//   ....[2]....
        /*01b4*/ 	.word	0x00001570


	//   ....[3]....
        /*01b8*/ 	.word	0x000017a0


	//   ....[4]....
        /*01bc*/ 	.word	0x000017d0


	//   ....[5]....
        /*01c0*/ 	.word	0x000018f0


	//   ....[6]....
        /*01c4*/ 	.word	0x00001920


	//   ....[7]....
        /*01c8*/ 	.word	0x00001a50


	//   ....[8]....
        /*01cc*/ 	.word	0x00001aa0


	//   ....[9]....
        /*01d0*/ 	.word	0x000020f0


	//   ....[10]....
        /*01d4*/ 	.word	0x00002110


	//   ....[11]....
        /*01d8*/ 	.word	0x00002140


	//   ....[12]....
        /*01dc*/ 	.word	0x00002160


	//   ....[13]....
        /*01e0*/ 	.word	0x000021a0


	//   ....[14]....
        /*01e4*/ 	.word	0x000021d0


	//   ....[15]....
        /*01e8*/ 	.word	0x00002200


	//   ....[16]....
        /*01ec*/ 	.word	0x00002230


	//   ....[17]....
        /*01f0*/ 	.word	0x000032f0


	//   ....[18]....
        /*01f4*/ 	.word	0x00003330


	//   ....[19]....
        /*01f8*/ 	.word	0x00003350


	//   ....[20]....
        /*01fc*/ 	.word	0x00003360


	//   ....[21]....
        /*0200*/ 	.word	0x000036d0


	//   ....[22]....
        /*0204*/ 	.word	0x00003ad0


	//   ....[23]....
        /*0208*/ 	.word	0x00004410


	//   ....[24]....
        /*020c*/ 	.word	0x00004440


	//   ....[25]....
        /*0210*/ 	.word	0x00004460


	//   ....[26]....
        /*0214*/ 	.word	0x00004480


	//   ....[27]....
        /*0218*/ 	.word	0x000058a0


	//   ....[28]....
        /*021c*/ 	.word	0x000058c0


	//   ....[29]....
        /*0220*/ 	.word	0x000058e0


	//   ....[30]....
        /*0224*/ 	.word	0x000058f0


	//   ....[31]....
        /*0228*/ 	.word	0x000065a0


	//   ....[32]....
        /*022c*/ 	.word	0x000065c0


	//   ....[33]....
        /*0230*/ 	.word	0x000065d0


	//   ....[34]....
        /*0234*/ 	.word	0x000065e0


	//   ....[35]....
        /*0238*/ 	.word	0x000067e0


	//   ....[36]....
        /*023c*/ 	.word	0x00006aa0


	//   ....[37]....
        /*0240*/ 	.word	0x000074a0


	//   ....[38]....
        /*0244*/ 	.word	0x00007650


	//   ....[39]....
        /*0248*/ 	.word	0x00007660


	//   ....[40]....
        /*024c*/ 	.word	0x000076d0


	//   ....[41]....
        /*0250*/ 	.word	0x00009320


	//   ....[42]....
        /*0254*/ 	.word	0x00009340


	//   ....[43]....
        /*0258*/ 	.word	0x00009360


	//   ....[44]....
        /*025c*/ 	.word	0x00009370


	//   ....[45]....
        /*0260*/ 	.word	0x0000a030


	//   ....[46]....
        /*0264*/ 	.word	0x0000a040


	//   ....[47]....
        /*0268*/ 	.word	0x0000a050


	//   ....[48]....
        /*026c*/ 	.word	0x0000a060


	//   ....[49]....
        /*0270*/ 	.word	0x0000a430


	//   ....[50]....
        /*0274*/ 	.word	0x0000a450


	//   ....[51]....
        /*0278*/ 	.word	0x0000a480


	//   ....[52]....
        /*027c*/ 	.word	0x0000a490


	//   ....[53]....
        /*0280*/ 	.word	0x0000bd90


	//   ....[54]....
        /*0284*/ 	.word	0x0000bdb0


	//   ....[55]....
        /*0288*/ 	.word	0x0000bdc0


	//   ....[56]....
        /*028c*/ 	.word	0x0000bde0


	//   ....[57]....
        /*0290*/ 	.word	0x0000ca10


	//   ....[58]....
        /*0294*/ 	.word	0x0000ca20


	//   ....[59]....
        /*0298*/ 	.word	0x0000ca30


	//   ....[60]....
        /*029c*/ 	.word	0x0000ca40


	//   ....[61]....
        /*02a0*/ 	.word	0x0000cc20


	//   ....[62]....
        /*02a4*/ 	.word	0x0000cee0


	//   ....[63]....
        /*02a8*/ 	.word	0x0000da10


	//   ....[64]....
        /*02ac*/ 	.word	0x0000da60


	//   ....[65]....
        /*02b0*/ 	.word	0x0000da80


	//   ....[66]....
        /*02b4*/ 	.word	0x0000daa0


	//   ....[67]....
        /*02b8*/ 	.word	0x0000f1f0


	//   ....[68]....
        /*02bc*/ 	.word	0x0000f220


	//   ....[69]....
        /*02c0*/ 	.word	0x0000f260


	//   ....[70]....
        /*02c4*/ 	.word	0x0000f270


	//   ....[71]....
        /*02c8*/ 	.word	0x00010860


	//   ....[72]....
        /*02cc*/ 	.word	0x000108d0


	//   ....[73]....
        /*02d0*/ 	.word	0x00010910


	//   ....[74]....
        /*02d4*/ 	.word	0x00010950


	//   ....[75]....
        /*02d8*/ 	.word	0x00010ba0


	//   ....[76]....
        /*02dc*/ 	.word	0x00010bb0


	//   ....[77]....
        /*02e0*/ 	.word	0x00010d30


	//   ....[78]....
        /*02e4*/ 	.word	0x00010d60


	//   ....[79]....
        /*02e8*/ 	.word	0x00010eb0


	//   ....[80]....
        /*02ec*/ 	.word	0x00010ee0


	//   ....[81]....
        /*02f0*/ 	.word	0x00011030


	//   ....[82]....
        /*02f4*/ 	.word	0x00011050


	//   ....[83]....
        /*02f8*/ 	.word	0x00011990


	//   ....[84]....
        /*02fc*/ 	.word	0x000119a0


	//   ....[85]....
        /*0300*/ 	.word	0x00011ad0


	//   ....[86]....
        /*0304*/ 	.word	0x00011b00


	//   ....[87]....
        /*0308*/ 	.word	0x00011c30


	//   ....[88]....
        /*030c*/ 	.word	0x00011c60


	//   ....[89]....
        /*0310*/ 	.word	0x00011d90


	//   ....[90]....
        /*0314*/ 	.word	0x00011db0


	//----- nvinfo : EIATTR_EXIT_INSTR_OFFSETS
	.align		4
.L_612:
        /*0318*/ 	.byte	0x04, 0x1c
        /*031a*/ 	.short	(.L_614 - .L_613)


	//   ....[0]....
.L_613:
        /*031c*/ 	.word	0x00000440


	//   ....[1]....
        /*0320*/ 	.word	0x00011060


	//   ....[2]....
        /*0324*/ 	.word	0x00011130


	//   ....[3]....
        /*0328*/ 	.word	0x00011190


	//   ....[4]....
        /*032c*/ 	.word	0x00011dc0


	//   ....[5]....
        /*0330*/ 	.word	0x00011e70


	//   ....[6]....
        /*0334*/ 	.word	0x00011ed0


	//----- nvinfo : EIATTR_CTAIDZ_USED
	.align		4
.L_614:
        /*0338*/ 	.byte	0x01, 0x04
	.zero		2


	//----- nvinfo : EIATTR_MAX_THREADS
	.align		4
        /*033c*/ 	.byte	0x04, 0x05
        /*033e*/ 	.short	(.L_616 - .L_615)
.L_615:
        /*0340*/ 	.word	0x00000100
        /*0344*/ 	.word	0x00000001
        /*0348*/ 	.word	0x00000001


	//----- nvinfo : EIATTR_CRS_STACK_SIZE
	.align		4
.L_616:
        /*034c*/ 	.byte	0x04, 0x1e
        /*034e*/ 	.short	(.L_618 - .L_617)
.L_617:
        /*0350*/ 	.word	0x00000000
.L_618:


//--------------------- .nv.info._ZN7cutlass13device_kernelIN5flash19enable_sm80_to_sm89INS1_16FlashAttnFwdSm80INS1_25CollectiveMainloopFwdSm80ILi8ELi1ELb0EN4cute5tupleIJNS5_1CILi128EEENS7_ILi64EEENS7_ILi192EEEEEELi192ENS_6half_tEfNS_4arch4Sm80ELb0ELb1ELb0ELb1ELb1ELb1ELb1ELb0EEENS1_21CollectiveEpilogueFwdINS6_IJS8_SA_S9_EEENS6_IJNS7_ILi1EEESI_SI_EEESC_SE_Li256ELb1ELb1ELb0ELb0EEENS1_19SingleTileSchedulerILb1ELb0ELb1ELi128EEEEEEEEEvNT_6ParamsE --------------------------
	.section	.nv.info._ZN7cutlass13device_kernelIN5flash19enable_sm80_to_sm89INS1_16FlashAttnFwdSm80INS1_25CollectiveMainloopFwdSm80ILi8ELi1ELb0EN4cute5tupleIJNS5_1CILi128EEENS7_ILi64EEENS7_ILi192EEEEEELi192ENS_6half_tEfNS_4arch4Sm80ELb0ELb1ELb0ELb1ELb1ELb1ELb1ELb0EEENS1_21CollectiveEpilogueFwdINS6_IJS8_SA_S9_EEENS6_IJNS7_ILi1EEESI_SI_EEESC_SE_Li256ELb1ELb1ELb0ELb0EEENS1_19SingleTileSchedulerILb1ELb0ELb1ELi128EEEEEEEEEvNT_6ParamsE,"",@"SHT_CUDA_INFO"
	.sectionflags	@""
	.align	4


	//----- nvinfo : EIATTR_CUDA_API_VERSION
	.align		4
        /*0000*/ 	.byte	0x04, 0x37
        /*0002*/ 	.short	(.L_620 - .L_619)
.L_619:
        /*0004*/ 	.word	0x00000082


	//----- nvinfo : EIATTR_SW2861232_WAR
	.align		4
.L_620:
        /*0008*/ 	.byte	0x01, 0x35
	.zero		2


	//----- nvinfo : EIATTR_PARAM_CBANK
	.align		4
        /*000c*/ 	.byte	0x04, 0x0a
        /*000e*/ 	.short	(.L_622 - .L_621)
	.align		4
.L_621:
        /*0010*/ 	.word	index@(.nv.constant0._ZN7cutlass13device_kernelIN5flash19enable_sm80_to_sm89INS1_16FlashAttnFwdSm80INS1_25CollectiveMainloopFwdSm80ILi8ELi1ELb0EN4cute5tupleIJNS5_1CILi128EEENS7_ILi64EEENS7_ILi192EEEEEELi192ENS_6half_tEfNS_4arch4Sm80ELb0ELb1ELb0ELb1ELb1ELb1ELb1ELb0EEENS1_21CollectiveEpilogueFwdINS6_IJS8_SA_S9_EEENS6_IJNS7_ILi1EEESI_SI_EEESC_SE_Li256ELb1ELb1ELb0ELb0EEENS1_19SingleTileSchedulerILb1ELb0ELb1ELi128EEEEEEEEEvNT_6ParamsE)
        /*0014*/ 	.short	0x0160
        /*0016*/ 	.short	0x0418


	//----- nvinfo : EIATTR_CBANK_PARAM_SIZE
	.align		4
.L_622:
        /*0018*/ 	.byte	0x03, 0x19
        /*001a*/ 	.short	0x0418


	//----- nvinfo : EIATTR_KPARAM_INFO
	.align		4
        /*001c*/ 	.byte	0x04, 0x17
        /*001e*/ 	.short	(.L_624 - .L_623)
.L_623:
        /*0020*/ 	.word	0x00000000
        /*0024*/ 	.short	0x0000
        /*0026*/ 	.short	0x0000
        /*0028*/ 	.byte	0x00, 0xf0, 0x61, 0x10


	//----- nvinfo : EIATTR_MAXREG_COUNT
	.align		4
.L_624:
        /*002c*/ 	.byte	0x03, 0x1b
        /*002e*/ 	.short	0x00ff


	//----- nvinfo : EIATTR_NUM_BARRIERS
	.align		4
        /*0030*/ 	.byte	0x02, 0x4c
        /*0032*/ 	.byte	0x02
	.zero		1


	//----- nvinfo : EIATTR_MERCURY_ISA_VERSION
	.align		4
        /*0034*/ 	.byte	0x03, 0x5f
        /*0036*/ 	.short	0x0000


	//----- nvinfo : EIATTR_COOP_GROUP_MASK_REGIDS
	.align		4
        /*0038*/ 	.byte	0x04, 0x29
        /*003a*/ 	.short	(.L_626 - .L_625)


	//   ....[0]....
.L_625:
        /*003c*/ 	.word	0xffffffff


	//   ....[1]....
        /*0040*/ 	.word	0xffffffff


	//   ....[2]....
        /*0044*/ 	.word	0xffffffff


	//   ....[3]....
        /*0048*/ 	.word	0xffffffff


	//   ....[4]....
        /*004c*/ 	.word	0xffffffff


	//   ....[5]....
        /*0050*/ 	.word	0xffffffff


	//   ....[6]....
        /*0054*/ 	.word	0xffffffff


	//   ....[7]....
        /*0058*/ 	.word	0xffffffff


	//   ....[8]....
        /*005c*/ 	.word	0xffffffff


	//   ....[9]....
        /*0060*/ 	.word	0xffffffff


	//   ....[10]....
        /*0064*/ 	.word	0xffffffff


	//   ....[11]....
        /*0068*/ 	.word	0xffffffff


	//   ....[12]....
        /*006c*/ 	.word	0xffffffff


	//   ....[13]....
        /*0070*/ 	.word	0xffffffff


	//   ....[14]....
        /*0074*/ 	.word	0xffffffff


	//   ....[15]....
        /*0078*/ 	.word	0xffffffff


	//   ....[16]....
        /*007c*/ 	.word	0xffffffff


	//   ....[17]....
        /*0080*/ 	.word	0xffffffff


	//   ....[18]....
        /*0084*/ 	.word	0xffffffff


	//   ....[19]....
        /*0088*/ 	.word	0xffffffff


	//   ....[20]....
        /*008c*/ 	.word	0xffffffff


	//   ....[21]....
        /*0090*/ 	.word	0xffffffff


	//   ....[22]....
        /*0094*/ 	.word	0xffffffff


	//   ....[23]....
        /*0098*/ 	.word	0xffffffff


	//   ....[24]....
        /*009c*/ 	.word	0xffffffff


	//   ....[25]....
        /*00a0*/ 	.word	0xffffffff


	//   ....[26]....
        /*00a4*/ 	.word	0xffffffff


	//   ....[27]....
        /*00a8*/ 	.word	0xffffffff


	//   ....[28]....
        /*00ac*/ 	.word	0xffffffff


	//   ....[29]....
        /*00b0*/ 	.word	0xffffffff


	//   ....[30]....
        /*00b4*/ 	.word	0xffffffff


	//   ....[31]....
        /*00b8*/ 	.word	0xffffffff


	//   ....[32]....
        /*00bc*/ 	.word	0xffffffff


	//   ....[33]....
        /*00c0*/ 	.word	0xffffffff


	//   ....[34]....
        /*00c4*/ 	.word	0xffffffff


	//   ....[35]....
        /*00c8*/ 	.word	0xffffffff


	//   ....[36]....
        /*00cc*/ 	.word	0xffffffff


	//   ....[37]....
        /*00d0*/ 	.word	0xffffffff


	//   ....[38]....
        /*00d4*/ 	.word	0xffffffff


	//   ....[39]....
        /*00d8*/ 	.word	0xffffffff


	//   ....[40]....
        /*00dc*/ 	.word	0xffffffff


	//   ....[41]....
        /*00e0*/ 	.word	0xffffffff


	//   ....[42]....
        /*00e4*/ 	.word	0xffffffff


	//   ....[43]....
        /*00e8*/ 	.word	0xffffffff


	//   ....[44]....
        /*00ec*/ 	.word	0xffffffff


	//   ....[45]....
        /*00f0*/ 	.word	0xffffffff


	//   ....[46]....
        /*00f4*/ 	.word	0xffffffff


	//   ....[47]....
        /*00f8*/ 	.word	0xffffffff


	//   ....[48]....
        /*00fc*/ 	.word	0xffffffff


	//   ....[49]....
        /*0100*/ 	.word	0xffffffff


	//   ....[50]....
        /*0104*/ 	.word	0xffffffff


	//   ....[51]....
        /*0108*/ 	.word	0xffffffff


	//   ....[52]....
        /*010c*/ 	.word	0xffffffff


	//   ....[53]....
        /*0110*/ 	.word	0xffffffff


	//   ....[54]....
        /*0114*/ 	.word	0xffffffff


	//   ....[55]....
        /*0118*/ 	.word	0xffffffff


	//   ....[56]....
        /*011c*/ 	.word	0xffffffff


	//   ....[57]....
        /*0120*/ 	.word	0xffffffff


	//   ....[58]....
        /*0124*/ 	.word	0xffffffff


	//   ....[59]....
        /*0128*/ 	.word	0xffffffff


	//   ....[60]....
        /*012c*/ 	.word	0xffffffff


	//   ....[61]....
        /*0130*/ 	.word	0xffffffff


	//   ....[62]....
        /*0134*/ 	.word	0xffffffff


	//   ....[63]....
        /*0138*/ 	.word	0xffffffff


	//   ....[64]....
        /*013c*/ 	.word	0xffffffff


	//   ....[65]....
        /*0140*/ 	.word	0xffffffff


	//   ....[66]....
        /*0144*/ 	.word	0xffffffff


	//   ....[67]....
        /*0148*/ 	.word	0xffffffff


	//   ....[68]....
        /*014c*/ 	.word	0xffffffff


	//   ....[69]....
        /*0150*/ 	.word	0xffffffff


	//   ....[70]....
        /*0154*/ 	.word	0xffffffff


	//   ....[71]....
        /*0158*/ 	.word	0xffffffff


	//   ....[72]....
        /*015c*/ 	.word	0xffffffff


	//   ....[73]....
        /*0160*/ 	.word	0xffffffff


	//   ....[74]....
        /*0164*/ 	.word	0xffffffff


	//   ....[75]....
        /*0168*/ 	.word	0xffffffff


	//   ....[76]....
        /*016c*/ 	.word	0xffffffff


	//   ....[77]....
        /*0170*/ 	.word	0xffffffff


	//   ....[78]....
        /*0174*/ 	.word	0xffffffff


	//   ....[79]....
        /*0178*/ 	.word	0xffffffff


	//   ....[80]....
        /*017c*/ 	.word	0xffffffff


	//   ....[81]....
        /*0180*/ 	.word	0xffffffff


	//   ....[82]....
        /*0184*/ 	.word	0xffffffff


	//   ....[83]....
        /*0188*/ 	.word	0xffffffff


	//   ....[84]....
        /*018c*/ 	.word	0xffffffff


	//   ....[85]....
        /*0190*/ 	.word	0xffffffff


	//   ....[86]....
        /*0194*/ 	.word	0xffffffff


	//   ....[87]....
        /*0198*/ 	.word	0xffffffff


	//   ....[88]....
        /*019c*/ 	.word	0xffffffff


	//   ....[89]....
        /*01a0*/ 	.word	0xffffffff


	//   ....[90]....
        /*01a4*/ 	.word	0xffffffff


	//   ....[91]....
        /*01a8*/ 	.word	0xffffffff


	//   ....[92]....
        /*01ac*/ 	.word	0xffffffff


	//   ....[93]....
        /*01b0*/ 	.word	0xffffffff


	//   ....[94]....
        /*01b4*/ 	.word	0xffffffff


	//   ....[95]....
        /*01b8*/ 	.word	0xffffffff


	//   ....[96]....
        /*01bc*/ 	.word	0xffffffff


	//   ....[97]....
        /*01c0*/ 	.word	0xffffffff


	//   ....[98]....
        /*01c4*/ 	.word	0xffffffff


	//   ....[99]....
        /*01c8*/ 	.word	0xffffffff


	//   ....[100]....
        /*01cc*/ 	.word	0xffffffff


	//   ....[101]....
        /*01d0*/ 	.word	0xffffffff


	//   ....[102]....
        /*01d4*/ 	.word	0xffffffff


	//   ....[103]....
        /*01d8*/ 	.word	0xffffffff


	//   ....[104]....
        /*01dc*/ 	.word	0xffffffff


	//   ....[105]....
        /*01e0*/ 	.word	0xffffffff


	//   ....[106]....
        /*01e4*/ 	.word	0xffffffff


	//   ....[107]....
        /*01e8*/ 	.word	0xffffffff


	//   ....[108]....
        /*01ec*/ 	.word	0xffffffff


	//   ....[109]....
        /*01f0*/ 	.word	0xffffffff


	//   ....[110]....
        /*01f4*/ 	.word	0xffffffff


	//   ....[111]....
        /*01f8*/ 	.word	0xffffffff


	//   ....[112]....
        /*01fc*/ 	.word	0xffffffff


	//   ....[113]....
        /*0200*/ 	.word	0xffffffff


	//   ....[114]....
        /*0204*/ 	.word	0xffffffff


	//----- nvinfo : EIATTR_COOP_GROUP_INSTR_OFFSETS
	.align		4
.L_626:
        /*0208*/ 	.byte	0x04, 0x28
        /*020a*/ 	.short	(.L_628 - .L_627)


	//   ....[0]....
.L_627:
        /*020c*/ 	.word	0x00000090


	//   ....[1]....
        /*0210*/ 	.word	0x00002830


	//   ....[2]....
        /*0214*/ 	.word	0x00002840


	//   ....[3]....
        /*0218*/ 	.word	0x00004370


	//   ....[4]....
        /*021c*/ 	.word	0x00004380


	//   ....[5]....
        /*0220*/ 	.word	0x00005d00


	//   ....[6]....
        /*0224*/ 	.word	0x00005d20


	//   ....[7]....
        /*0228*/ 	.word	0x00006210


	//   ....[8]....
        /*022c*/ 	.word	0x00006230


	//   ....[9]....
        /*0230*/ 	.word	0x000073f0


	//   ....[10]....
        /*0234*/ 	.word	0x00007420


	//   ....[11]....
        /*0238*/ 	.word	0x00007650


	//   ....[12]....
        /*023c*/ 	.word	0x00007680


	//   ....[13]....
        /*0240*/ 	.word	0x000077a0


	//   ....[14]....
        /*0244*/ 	.word	0x000077d0


	//   ....[15]....
        /*0248*/ 	.word	0x000078f0


	//   ....[16]....
        /*024c*/ 	.word	0x00007940


	//   ....[17]....
        /*0250*/ 	.word	0x00007e20


	//   ....[18]....
        /*0254*/ 	.word	0x00007e50


	//   ....[19]....
        /*0258*/ 	.word	0x00007e60


	//   ....[20]....
        /*025c*/ 	.word	0x00007e70


	//   ....[21]....
        /*0260*/ 	.word	0x00008350


	//   ....[22]....
        /*0264*/ 	.word	0x00008380


	//   ....[23]....
        /*0268*/ 	.word	0x000083c0


	//   ....[24]....
        /*026c*/ 	.word	0x000083e0


	//   ....[25]....
        /*0270*/ 	.word	0x00008810


	//   ....[26]....
        /*0274*/ 	.word	0x00008850


	//   ....[27]....
        /*0278*/ 	.word	0x00008890


	//   ....[28]....
        /*027c*/ 	.word	0x00008900


	//   ....[29]....
        /*0280*/ 	.word	0x0000b880


	//   ....[30]....
        /*0284*/ 	.word	0x0000b8e0


	//   ....[31]....
        /*0288*/ 	.word	0x0000b8f0


	//   ....[32]....
        /*028c*/ 	.word	0x0000b900


	//   ....[33]....
        /*0290*/ 	.word	0x0000bb80


	//   ....[34]....
        /*0294*/ 	.word	0x0000bbc0


	//   ....[35]....
        /*0298*/ 	.word	0x0000bc00


	//   ....[36]....
        /*029c*/ 	.word	0x0000bc70


	//   ....[37]....
        /*02a0*/ 	.word	0x0000f050


	//   ....[38]....
        /*02a4*/ 	.word	0x0000f0a0


	//   ....[39]....
        /*02a8*/ 	.word	0x0000f0e0


	//   ....[40]....
        /*02ac*/ 	.word	0x0000f120


	//   ....[41]....
        /*02b0*/ 	.word	0x000101e0


	//   ....[42]....
        /*02b4*/ 	.word	0x00010200


	//   ....[43]....
        /*02b8*/ 	.word	0x00010230


	//   ....[44]....
        /*02bc*/ 	.word	0x00010250


	//   ....[45]....
        /*02c0*/ 	.word	0x00010570


	//   ....[46]....
        /*02c4*/ 	.word	0x00010950


	//   ....[47]....
        /*02c8*/ 	.word	0x000111b0


	//   ....[48]....
        /*02cc*/ 	.word	0x000112a0


	//   ....[49]....
        /*02d0*/ 	.word	0x000112b0


	//   ....[50]....
        /*02d4*/ 	.word	0x00011300


	//   ....[51]....
        /*02d8*/ 	.word	0x00012730


	//   ....[52]....
        /*02dc*/ 	.word	0x00012740


	//   ....[53]....
        /*02e0*/ 	.word	0x00012750


	//   ....[54]....
        /*02e4*/ 	.word	0x00012760


	//   ....[55]....
        /*02e8*/ 	.word	0x00013410


	//   ....[56]....
        /*02ec*/ 	.word	0x00013420


	//   ....[57]....
        /*02f0*/ 	.word	0x00013430


	//   ....[58]....
        /*02f4*/ 	.word	0x00013440


	//   ....[59]....
        /*02f8*/ 	.word	0x00013620


	//   ....[60]....
        /*02fc*/ 	.word	0x00013890


	//   ....[61]....
        /*0300*/ 	.word	0x00014210


	//   ....[62]....
        /*0304*/ 	.word	0x00014230


	//   ....[63]....
        /*0308*/ 	.word	0x00014250


	//   ....[64]....
        /*030c*/ 	.word	0x00014270


	//   ....[65]....
        /*0310*/ 	.word	0x00015ee0


	//   ....[66]....
        /*0314*/ 	.word	0x00015ef0


	//   ....[67]....
        /*0318*/ 	.word	0x00015f00


	//   ....[68]....
        /*031c*/ 	.word	0x00015f10


	//   ....[69]....
        /*0320*/ 	.word	0x00016bc0


	//   ....[70]....
        /*0324*/ 	.word	0x00016bd0


	//   ....[71]....
        /*0328*/ 	.word	0x00016be0


	//   ....[72]....
        /*032c*/ 	.word	0x00016bf0


	//   ....[73]....
        /*0330*/ 	.word	0x00016fa0


	//   ....[74]....
        /*0334*/ 	.word	0x00016fc0


	//   ....[75]....
        /*0338*/ 	.word	0x00016ff0


	//   ....[76]....
        /*033c*/ 	.word	0x00017000


	//   ....[77]....
        /*0340*/ 	.word	0x00018930


	//   ....[78]....
        /*0344*/ 	.word	0x00018950


	//   ....[79]....
        /*0348*/ 	.word	0x00018960


	//   ....[80]....
        /*034c*/ 	.word	0x00018980


	//   ....[81]....
        /*0350*/ 	.word	0x000195b0


	//   ....[82]....
        /*0354*/ 	.word	0x000195c0


	//   ....[83]....
        /*0358*/ 	.word	0x000195d0


	//   ....[84]....
        /*035c*/ 	.word	0x000195e0


	//   ....[85]....
        /*0360*/ 	.word	0x000197a0


	//   ....[86]....
        /*0364*/ 	.word	0x00019a10


	//   ....[87]....
        /*0368*/ 	.word	0x0001a340


	//   ....[88]....
        /*036c*/ 	.word	0x0001a390


	//   ....[89]....
        /*0370*/ 	.word	0x0001a3b0


	//   ....[90]....
        /*0374*/ 	.word	0x0001a3d0


	//   ....[91]....
        /*0378*/ 	.word	0x0001bb40


	//   ....[92]....
        /*037c*/ 	.word	0x0001bb70


	//   ....[93]....
        /*0380*/ 	.word	0x0001bbc0


	//   ....[94]....
        /*0384*/ 	.word	0x0001bbd0


	//   ....[95]....
        /*0388*/ 	.word	0x0001d1c0


	//   ....[96]....
        /*038c*/ 	.word	0x0001d240


	//   ....[97]....
        /*0390*/ 	.word	0x0001d280


	//   ....[98]....
        /*0394*/ 	.word	0x0001d2c0


	//   ....[99]....
        /*0398*/ 	.word	0x0001d4f0


	//   ....[100]....
        /*039c*/ 	.word	0x0001d500


	//   ....[101]....
        /*03a0*/ 	.word	0x0001d680


	//   ....[102]....
        /*03a4*/ 	.word	0x0001d6b0


	//   ....[103]....
        /*03a8*/ 	.word	0x0001d800


	//   ....[104]....
        /*03ac*/ 	.word	0x0001d830


	//   ....[105]....
        /*03b0*/ 	.word	0x0001d980


	//   ....[106]....
        /*03b4*/ 	.word	0x0001d9a0


	//   ....[107]....
        /*03b8*/ 	.word	0x0001e2e0


	//   ....[108]....
        /*03bc*/ 	.word	0x0001e2f0


	//   ....[109]....
        /*03c0*/ 	.word	0x0001e420


	//   ....[110]....
        /*03c4*/ 	.word	0x0001e450


	//   ....[111]....
        /*03c8*/ 	.word	0x0001e580


	//   ....[112]....
        /*03cc*/ 	.word	0x0001e5b0


	//   ....[113]....
        /*03d0*/ 	.word	0x0001e6e0


	//   ....[114]....
        /*03d4*/ 	.word	0x0001e700


	//----- nvinfo : EIATTR_EXIT_INSTR_OFFSETS
	.align		4
.L_628:
        /*03d8*/ 	.byte	0x04, 0x1c
        /*03da*/ 	.short	(.L_630 - .L_629)


	//   ....[0]....
.L_629:
        /*03dc*/ 	.word	0x00000440


	//   ....[1]....
        /*03e0*/ 	.word	0x0001d9b0


	//   ....[2]....
        /*03e4*/ 	.word	0x0001da80


	//   ....[3]....
        /*03e8*/ 	.word	0x0001dae0


	//   ....[4]....
        /*03ec*/ 	.word	0x0001e710


	//   ....[5]....
        /*03f0*/ 	.word	0x0001e7c0


	//   ....[6]....
        /*03f4*/ 	.word	0x0001e820


	//----- nvinfo : EIATTR_CTAIDZ_USED
	.align		4
.L_630:
        /*03f8*/ 	.byte	0x01, 0x04
	.zero		2


	//----- nvinfo : EIATTR_MAX_THREADS
	.align		4
        /*03fc*/ 	.byte	0x04, 0x05
        /*03fe*/ 	.short	(.L_632 - .L_631)
.L_631:
        /*0400*/ 	.word	0x00000100
        /*0404*/ 	.word	0x00000001
        /*0408*/ 	.word	0x00000001


	//----- nvinfo : EIATTR_CRS_STACK_SIZE
	.align		4
.L_632:
        /*040c*/ 	.byte	0x04, 0x1e
        /*040e*/ 	.short	(.L_634 - .L_633)
.L_633:
        /*0410*/ 	.word	0x00000000
.L_634:


//--------------------- .nv.info._ZN7cutlass13device_kernelIN5flash19enable_sm80_to_sm89INS1_16FlashAttnFwdSm80INS1_25CollectiveMainloopFwdSm80ILi8ELi1ELb0EN4cute5tupleIJNS5_1CILi128EEENS7_ILi64EEENS7_ILi192EEEEEELi192ENS_6half_tEfNS_4arch4Sm80ELb1ELb0ELb0ELb0ELb1ELb0ELb1ELb0EEENS1_21CollectiveEpilogueFwdINS6_IJS8_SA_S9_EEENS6_IJNS7_ILi1EEESI_SI_EEESC_SE_Li256ELb0ELb1ELb0ELb0EEENS1_30DynamicPersistentTileSchedulerILi256ELi256ELb0ELb1ELb0EEEEEEEEEvNT_6ParamsE --------------------------
	.section	.nv.info._ZN7cutlass13device_kernelIN5flash19enable_sm80_to_sm89INS1_16FlashAttnFwdSm80INS1_25CollectiveMainloopFwdSm80ILi8ELi1ELb0EN4cute5tupleIJNS5_1CILi128EEENS7_ILi64EEENS7_ILi192EEEEEELi192ENS_6half_tEfNS_4arch4Sm80ELb1ELb0ELb0ELb0ELb1ELb0ELb1ELb0EEENS1_21CollectiveEpilogueFwdINS6_IJS8_SA_S9_EEENS6_IJNS7_ILi1EEESI_SI_EEESC_SE_Li256ELb0ELb1ELb0ELb0EEENS1_30DynamicPersistentTileSchedulerILi256ELi256ELb0ELb1ELb0EEEEEEEEEvNT_6ParamsE,"",@"SHT_CUDA_INFO"
	.sectionflags	@""
	.align	4


	//----- nvinfo : EIATTR_CUDA_API_VERSION
	.align		4
        /*0000*/ 	.byte	0x04, 0x37
        /*0002*/ 	.short	(.L_636 - .L_635)
.L_635:
        /*0004*/ 	.word	0x00000082


	//----- nvinfo : EIATTR_SW2861232_WAR
	.align		4
.L_636:
        /*0008*/ 	.byte	0x01, 0x35
	.zero		2


	//----- nvinfo : EIATTR_PARAM_CBANK
	.align		4
        /*000c*/ 	.byte	0x04, 0x0a
        /*000e*/ 	.short	(.L_638 - .L_637)
	.align		4
.L_637:
        /*0010*/ 	.word	index@(.nv.constant0._ZN7cutlass13device_kernelIN5flash19enable_sm80_to_sm89INS1_16FlashAttnFwdSm80INS1_25CollectiveMainloopFwdSm80ILi8ELi1ELb0EN4cute5tupleIJNS5_1CILi128EEENS7_ILi64EEENS7_ILi192EEEEEELi192ENS_6half_tEfNS_4arch4Sm80ELb1ELb0ELb0ELb0ELb1ELb0ELb1ELb0EEENS1_21CollectiveEpilogueFwdINS6_IJS8_SA_S9_EEENS6_IJNS7_ILi1EEESI_SI_EEESC_SE_Li256ELb0ELb1ELb0ELb0EEENS1_30DynamicPersistentTileSchedulerILi256ELi256ELb0ELb1ELb0EEEEEEEEEvNT_6ParamsE)
        /*0014*/ 	.short	0x0160
        /*0016*/ 	.short	0x0428


	//----- nvinfo : EIATTR_CBANK_PARAM_SIZE
	.align		4
.L_638:
        /*0018*/ 	.byte	0x03, 0x19
        /*001a*/ 	.short	0x0428


	//----- nvinfo : EIATTR_KPARAM_INFO
	.align		4
        /*001c*/ 	.byte	0x04, 0x17
        /*001e*/ 	.short	(.L_640 - .L_639)
.L_639:
        /*0020*/ 	.word	0x00000000
        /*0024*/ 	.short	0x0000
        /*0026*/ 	.short	0x0000
        /*0028*/ 	.byte	0x00, 0xf0, 0xa1, 0x10


	//----- nvinfo : EIATTR_MAXREG_COUNT
	.align		4
.L_640:
        /*002c*/ 	.byte	0x03, 0x1b
        /*002e*/ 	.short	0x00ff


	//----- nvinfo : EIATTR_NUM_BARRIERS
	.align		4
        /*0030*/ 	.byte	0x02, 0x4c
        /*0032*/ 	.byte	0x06
	.zero		1


	//----- nvinfo : EIATTR_MERCURY_ISA_VERSION
	.align		4
        /*0034*/ 	.byte	0x03, 0x5f
        /*0036*/ 	.short	0x0000


	//----- nvinfo : EIATTR_INT_WARP_WIDE_INSTR_OFFSETS
	.align		4
        /*0038*/ 	.byte	0x04, 0x31
        /*003a*/ 	.short	(.L_642 - .L_641)


	//   ....[0]....
.L_641:
        /*003c*/ 	.word	0x0000ad20


	//   ....[1]....
        /*0040*/ 	.word	0x0000adc0


	//----- nvinfo : EIATTR_COOP_GROUP_MASK_REGIDS
	.align		4
.L_642:
        /*0044*/ 	.byte	0x04, 0x29
        /*0046*/ 	.short	(.L_644 - .L_643)


	//   ....[0]....
.L_643:
        /*0048*/ 	.word	0xffffffff


	//   ....[1]....
        /*004c*/ 	.word	0xffffffff


	//   ....[2]....
        /*0050*/ 	.word	0xffffffff


	//   ....[3]....
        /*0054*/ 	.word	0xffffffff


	//   ....[4]....
        /*0058*/ 	.word	0xffffffff


	//   ....[5]....
        /*005c*/ 	.word	0xffffffff


	//   ....[6]....
        /*0060*/ 	.word	0xffffffff


	//   ....[7]....
        /*0064*/ 	.word	0xffffffff


	//   ....[8]....
        /*0068*/ 	.word	0xffffffff


	//   ....[9]....
        /*006c*/ 	.word	0xffffffff


	//   ....[10]....
        /*0070*/ 	.word	0xffffffff


	//   ....[11]....
        /*0074*/ 	.word	0xffffffff


	//   ....[12]....
        /*0078*/ 	.word	0xffffffff


	//   ....[13]....
        /*007c*/ 	.word	0xffffffff


	//   ....[14]....
        /*0080*/ 	.word	0xffffffff


	//   ....[15]....
        /*0084*/ 	.word	0xffffffff


	//   ....[16]....
        /*0088*/ 	.word	0xffffffff


	//   ....[17]....
        /*008c*/ 	.word	0xffffffff


	//   ....[18]....
        /*0090*/ 	.word	0xffffffff


	//   ....[19]....
        /*0094*/ 	.word	0xffffffff


	//   ....[20]....
        /*0098*/ 	.word	0xffffffff


	//   ....[21]....
        /*009c*/ 	.word	0xffffffff


	//   ....[22]....
        /*00a0*/ 	.word	0xffffffff


	//   ....[23]....
        /*00a4*/ 	.word	0xffffffff


	//   ....[24]....
        /*00a8*/ 	.word	0xffffffff


	//   ....[25]....
        /*00ac*/ 	.word	0xffffffff


	//   ....[26]....
        /*00b0*/ 	.word	0xffffffff


	//   ....[27]....
        /*00b4*/ 	.word	0xffffffff


	//   ....[28]....
        /*00b8*/ 	.word	0xffffffff


	//   ....[29]....
        /*00bc*/ 	.word	0xffffffff


	//   ....[30]....
        /*00c0*/ 	.word	0xffffffff


	//   ....[31]....
        /*00c4*/ 	.word	0xffffffff


	//   ....[32]....
        /*00c8*/ 	.word	0xffffffff


	//   ....[33]....
        /*00cc*/ 	.word	0xffffffff


	//   ....[34]....
        /*00d0*/ 	.word	0xffffffff


	//   ....[35]....
        /*00d4*/ 	.word	0xffffffff


	//   ....[36]....
        /*00d8*/ 	.word	0xffffffff


	//   ....[37]....
        /*00dc*/ 	.word	0xffffffff


	//   ....[38]....
        /*00e0*/ 	.word	0xffffffff


	//   ....[39]....
        /*00e4*/ 	.word	0xffffffff


	//   ....[40]....
        /*00e8*/ 	.word	0xffffffff


	//   ....[41]....
        /*00ec*/ 	.word	0xffffffff


	//   ....[42]....
        /*00f0*/ 	.word	0xffffffff


	//   ....[43]....
        /*00f4*/ 	.word	0xffffffff


	//   ....[44]....
        /*00f8*/ 	.word	0xffffffff


	//   ....[45]....
        /*00fc*/ 	.word	0xffffffff


	//   ....[46]....
        /*0100*/ 	.word	0xffffffff


	//   ....[47]....
        /*0104*/ 	.word	0xffffffff


	//   ....[48]....
        /*0108*/ 	.word	0xffffffff


	//   ....[49]....
        /*010c*/ 	.word	0xffffffff


	//   ....[50]....
        /*0110*/ 	.word	0xffffffff


	//   ....[51]....
        /*0114*/ 	.word	0xffffffff


	//   ....[52]....
        /*0118*/ 	.word	0xffffffff


	//   ....[53]....
        /*011c*/ 	.word	0xffffffff


	//   ....[54]....
        /*0120*/ 	.word	0xffffffff


	//   ....[55]....
        /*0124*/ 	.word	0xffffffff


	//   ....[56]....
        /*0128*/ 	.word	0xffffffff


	//   ....[57]....
        /*012c*/ 	.word	0xffffffff


	//   ....[58]....
        /*0130*/ 	.word	0xffffffff


	//   ....[59]....
        /*0134*/ 	.word	0xffffffff


	//   ....[60]....
        /*0138*/ 	.word	0xffffffff


	//   ....[61]....
        /*013c*/ 	.word	0xffffffff


	//   ....[62]....
        /*0140*/ 	.word	0xffffffff


	//   ....[63]....
        /*0144*/ 	.word	0xffffffff


	//   ....[64]....
        /*0148*/ 	.word	0xffffffff


	//   ....[65]....
        /*014c*/ 	.word	0xffffffff


	//   ....[66]....
        /*0150*/ 	.word	0xffffffff


	//   ....[67]....
        /*0154*/ 	.word	0xffffffff


	//   ....[68]....
        /*0158*/ 	.word	0xffffffff


	//   ....[69]....
        /*015c*/ 	.word	0xffffffff


	//   ....[70]....
        /*0160*/ 	.word	0xffffffff


	//   ....[71]....
        /*0164*/ 	.word	0xffffffff


	//   ....[72]....
        /*0168*/ 	.word	0xffffffff


	//   ....[73]....
        /*016c*/ 	.word	0xffffffff


	//   ....[74]....
        /*0170*/ 	.word	0xffffffff


	//   ....[75]....
        /*0174*/ 	.word	0xffffffff


	//   ....[76]....
        /*0178*/ 	.word	0xffffffff


	//   ....[77]....
        /*017c*/ 	.word	0xffffffff


	//   ....[78]....
        /*0180*/ 	.word	0xffffffff


	//   ....[79]....
        /*0184*/ 	.word	0xffffffff


	//   ....[80]....
        /*0188*/ 	.word	0xffffffff


	//   ....[81]....
        /*018c*/ 	.word	0xffffffff


	//   ....[82]....
        /*0190*/ 	.word	0xffffffff


	//   ....[83]....
        /*0194*/ 	.word	0xffffffff


	//   ....[84]....
        /*0198*/ 	.word	0xffffffff


	//   ....[85]....
        /*019c*/ 	.word	0xffffffff


	//   ....[86]....
        /*01a0*/ 	.word	0xffffffff


	//   ....[87]....
        /*01a4*/ 	.word	0xffffffff


	//   ....[88]....
        /*01a8*/ 	.word	0xffffffff


	//   ....[89]....
        /*01ac*/ 	.word	0xffffffff


	//   ....[90]....
        /*01b0*/ 	.word	0xffffffff


	//   ....[91]....
        /*01b4*/ 	.word	0xffffffff


	//   ....[92]....
        /*01b8*/ 	.word	0xffffffff


	//   ....[93]....
        /*01bc*/ 	.word	0xffffffff


	//   ....[94]....
        /*01c0*/ 	.word	0xffffffff


	//   ....[95]....
        /*01c4*/ 	.word	0xffffffff


	//   ....[96]....
        /*01c8*/ 	.word	0xffffffff


	//   ....[97]....
        /*01cc*/ 	.word	0xffffffff


	//   ....[98]....
        /*01d0*/ 	.word	0xffffffff


	//   ....[99]....
        /*01d4*/ 	.word	0xffffffff


	//   ....[100]....
        /*01d8*/ 	.word	0xffffffff


	//   ....[101]....
        /*01dc*/ 	.word	0xffffffff


	//   ....[102]....
        /*01e0*/ 	.word	0xffffffff


	//   ....[103]....
        /*01e4*/ 	.word	0xffffffff


	//   ....[104]....
        /*01e8*/ 	.word	0xffffffff


	//   ....[105]....
        /*01ec*/ 	.word	0xffffffff


	//   ....[106]....
        /*01f0*/ 	.word	0xffffffff


	//   ....[107]....
        /*01f4*/ 	.word	0xffffffff


	//   ....[108]....
        /*01f8*/ 	.word	0xffffffff


	//   ....[109]....
        /*01fc*/ 	.word	0xffffffff


	//   ....[110]....
        /*0200*/ 	.word	0xffffffff


	//   ....[111]....
        /*0204*/ 	.word	0xffffffff


	//   ....[112]....
        /*0208*/ 	.word	0xffffffff


	//   ....[113]....
        /*020c*/ 	.word	0xffffffff


	//   ....[114]....
        /*0210*/ 	.word	0xffffffff


	//   ....[115]....
        /*0214*/ 	.word	0xffffffff


	//   ....[116]....
        /*0218*/ 	.word	0xffffffff


	//   ....[117]....
        /*021c*/ 	.word	0xffffffff


	//   ....[118]....
        /*0220*/ 	.word	0xffffffff


	//   ....[119]....
        /*0224*/ 	.word	0xffffffff


	//   ....[120]....
        /*0228*/ 	.word	0xffffffff


	//   ....[121]....
        /*022c*/ 	.word	0xffffffff


	//   ....[122]....
        /*0230*/ 	.word	0xffffffff


	//   ....[123]....
        /*0234*/ 	.word	0xffffffff


	//   ....[124]....
        /*0238*/ 	.word	0xffffffff


	//   ....[125]....
        /*023c*/ 	.word	0xffffffff


	//   ....[126]....
        /*0240*/ 	.word	0xffffffff


	//   ....[127]....
        /*0244*/ 	.word	0xffffffff


	//   ....[128]....
        /*0248*/ 	.word	0xffffffff


	//   ....[129]....
        /*024c*/ 	.word	0xffffffff


	//   ....[130]....
        /*0250*/ 	.word	0xffffffff


	//   ....[131]....
        /*0254*/ 	.word	0xffffffff


	//   ....[132]....
        /*0258*/ 	.word	0xffffffff


	//   ....[133]....
        /*025c*/ 	.word	0xffffffff


	//----- nvinfo : EIATTR_COOP_GROUP_INSTR_OFFSETS
	.align		4
.L_644:
        /*0260*/ 	.byte	0x04, 0x28
        /*0262*/ 	.short	(.L_646 - .L_645)


	//   ....[0]....
.L_645:
        /*0264*/ 	.word	0x00000040


	//   ....[1]....
        /*0268*/ 	.word	0x00000050


	//   ....[2]....
        /*026c*/ 	.word	0x00001150


	//   ....[3]....
        /*0270*/ 	.word	0x00001170


	//   ....[4]....
        /*0274*/ 	.word	0x000012c0


	//   ....[5]....
        /*0278*/ 	.word	0x000012d0


	//   ....[6]....
        /*027c*/ 	.word	0x00001400


	//   ....[7]....
        /*0280*/ 	.word	0x00001420


	//   ....[8]....
        /*0284*/ 	.word	0x00001550


	//   ....[9]....
        /*0288*/ 	.word	0x00001560


	//   ....[10]....
        /*028c*/ 	.word	0x00001a20


	//   ....[11]....
        /*0290*/ 	.word	0x00001a40


	//   ....[12]....
        /*0294*/ 	.word	0x00001a50


	//   ....[13]....
        /*0298*/ 	.word	0x00001a70


	//   ....[14]....
        /*029c*/ 	.word	0x00001cd0


	//   ....[15]....
        /*02a0*/ 	.word	0x00001ce0


	//   ....[16]....
        /*02a4*/ 	.word	0x00001cf0


	//   ....[17]....
        /*02a8*/ 	.word	0x00001d30


	//   ....[18]....
        /*02ac*/ 	.word	0x00002b40


	//   ....[19]....
        /*02b0*/ 	.word	0x00002b60


	//   ....[20]....
        /*02b4*/ 	.word	0x00002b90


	//   ....[21]....
        /*02b8*/ 	.word	0x00002bb0


	//   ....[22]....
        /*02bc*/ 	.word	0x00002e90


	//   ....[23]....
        /*02c0*/ 	.word	0x000030f0


	//   ....[24]....
        /*02c4*/ 	.word	0x000034f0


	//   ....[25]....
        /*02c8*/ 	.word	0x00003510


	//   ....[26]....
        /*02cc*/ 	.word	0x00003530


	//   ....[27]....
        /*02d0*/ 	.word	0x00003550


	//   ....[28]....
        /*02d4*/ 	.word	0x000048f0


	//   ....[29]....
        /*02d8*/ 	.word	0x00004910


	//   ....[30]....
        /*02dc*/ 	.word	0x00004940


	//   ....[31]....
        /*02e0*/ 	.word	0x00004960


	//   ....[32]....
        /*02e4*/ 	.word	0x00005740


	//   ....[33]....
        /*02e8*/ 	.word	0x00005760


	//   ....[34]....
        /*02ec*/ 	.word	0x00005790


	//   ....[35]....
        /*02f0*/ 	.word	0x000057b0


	//   ....[36]....
        /*02f4*/ 	.word	0x00005a90


	//   ....[37]....
        /*02f8*/ 	.word	0x00005cd0


	//   ....[38]....
        /*02fc*/ 	.word	0x000060d0


	//   ....[39]....
        /*0300*/ 	.word	0x000060f0


	//   ....[40]....
        /*0304*/ 	.word	0x00006110


	//   ....[41]....
        /*0308*/ 	.word	0x00006130


	//   ....[42]....
        /*030c*/ 	.word	0x00007b70


	//   ....[43]....
        /*0310*/ 	.word	0x00007b90


	//   ....[44]....
        /*0314*/ 	.word	0x00007bd0


	//   ....[45]....
        /*0318*/ 	.word	0x00007c10


	//   ....[46]....
        /*031c*/ 	.word	0x00008960


	//   ....[47]....
        /*0320*/ 	.word	0x00008980


	//   ....[48]....
        /*0324*/ 	.word	0x000089b0


	//   ....[49]....
        /*0328*/ 	.word	0x000089d0


	//   ....[50]....
        /*032c*/ 	.word	0x00008d90


	//   ....[51]....
        /*0330*/ 	.word	0x00008da0


	//   ....[52]....
        /*0334*/ 	.word	0x00008dd0


	//   ....[53]....
        /*0338*/ 	.word	0x00008de0


	//   ....[54]....
        /*033c*/ 	.word	0x0000a510


	//   ....[55]....
        /*0340*/ 	.word	0x0000a540


	//   ....[56]....
        /*0344*/ 	.word	0x0000a550


	//   ....[57]....
        /*0348*/ 	.word	0x0000a580


	//   ....[58]....
        /*034c*/ 	.word	0x0000b4c0


	//   ....[59]....
        /*0350*/ 	.word	0x0000b750


	//   ....[60]....
        /*0354*/ 	.word	0x0000b7a0


	//   ....[61]....
        /*0358*/ 	.word	0x0000b7d0


	//   ....[62]....
        /*035c*/ 	.word	0x0000b810


	//   ....[63]....
        /*0360*/ 	.word	0x0000b9d0


	//   ....[64]....
        /*0364*/ 	.word	0x0000b9e0


	//   ....[65]....
        /*0368*/ 	.word	0x0000bb10


	//   ....[66]....
        /*036c*/ 	.word	0x0000bb40


	//   ....[67]....
        /*0370*/ 	.word	0x0000bc40


	//   ....[68]....
        /*0374*/ 	.word	0x0000bc70


	//   ....[69]....
        /*0378*/ 	.word	0x0000bd70


	//   ....[70]....
        /*037c*/ 	.word	0x0000bd90


	//   ....[71]....
        /*0380*/ 	.word	0x0000c2a0


	//   ....[72]....
        /*0384*/ 	.word	0x0000c2c0


	//   ....[73]....
        /*0388*/ 	.word	0x0000c410


	//   ....[74]....
        /*038c*/ 	.word	0x0000c420


	//   ....[75]....
        /*0390*/ 	.word	0x0000c550


	//   ....[76]....
        /*0394*/ 	.word	0x0000c570


	//   ....[77]....
        /*0398*/ 	.word	0x0000c6a0


	//   ....[78]....
        /*039c*/ 	.word	0x0000c6b0


	//   ....[79]....
        /*03a0*/ 	.word	0x0000c830


	//   ....[80]....
        /*03a4*/ 	.word	0x0000c910


	//   ....[81]....
        /*03a8*/ 	.word	0x0000c980


	//   ....[82]....
        /*03ac*/ 	.word	0x0000c9e0


	//   ....[83]....
        /*03b0*/ 	.word	0x0000ca40


	//   ....[84]....
        /*03b4*/ 	.word	0x0000caa0


	//   ....[85]....
        /*03b8*/ 	.word	0x0000cb10


	//   ....[86]....
        /*03bc*/ 	.word	0x0000cb70


	//   ....[87]....
        /*03c0*/ 	.word	0x0000cbd0


	//   ....[88]....
        /*03c4*/ 	.word	0x0000cc30


	//   ....[89]....
        /*03c8*/ 	.word	0x0000cca0


	//   ....[90]....
        /*03cc*/ 	.word	0x0000ce10


	//   ....[91]....
        /*03d0*/ 	.word	0x0000ce70


	//   ....[92]....
        /*03d4*/ 	.word	0x0000cec0


	//   ....[93]....
        /*03d8*/ 	.word	0x0000cf10


	//   ....[94]....
        /*03dc*/ 	.word	0x0000d340


	//   ....[95]....
        /*03e0*/ 	.word	0x0000d380


	//   ....[96]....
        /*03e4*/ 	.word	0x0000d3d0


	//   ....[97]....
        /*03e8*/ 	.word	0x0000d410


	//   ....[98]....
        /*03ec*/ 	.word	0x0000d470


	//   ....[99]....
        /*03f0*/ 	.word	0x0000d4e0


	//   ....[100]....
        /*03f4*/ 	.word	0x0000d650


	//   ....[101]....
        /*03f8*/ 	.word	0x0000d6b0


	//   ....[102]....
        /*03fc*/ 	.word	0x0000d710


	//   ....[103]....
        /*0400*/ 	.word	0x0000d780


	//   ....[104]....
        /*0404*/ 	.word	0x0000d8f0


	//   ....[105]....
        /*0408*/ 	.word	0x0000d950


	//   ....[106]....
        /*040c*/ 	.word	0x0000d9a0


	//   ....[107]....
        /*0410*/ 	.word	0x0000d9f0


	//   ....[108]....
        /*0414*/ 	.word	0x0000de30


	//   ....[109]....
        /*0418*/ 	.word	0x0000de70


	//   ....[110]....
        /*041c*/ 	.word	0x0000dec0


	//   ....[111]....
        /*0420*/ 	.word	0x0000df00


	//   ....[112]....
        /*0424*/ 	.word	0x0000df60


	//   ....[113]....
        /*0428*/ 	.word	0x0000dfc0


	//   ....[114]....
        /*042c*/ 	.word	0x0000e030


	//   ....[115]....
        /*0430*/ 	.word	0x0000e170


	//   ....[116]....
        /*0434*/ 	.word	0x0000e1d0


	//   ....[117]....
        /*0438*/ 	.word	0x0000e210


	//   ....[118]....
        /*043c*/ 	.word	0x0000e250


	//   ....[119]....
        /*0440*/ 	.word	0x0000e2a0


	//   ....[120]....
        /*0444*/ 	.word	0x0000e2e0


	//   ....[121]....
        /*0448*/ 	.word	0x0000e340


	//   ....[122]....
        /*044c*/ 	.word	0x0000e380


	//   ....[123]....
        /*0450*/ 	.word	0x0000e3d0


	//   ....[124]....
        /*0454*/ 	.word	0x0000e420


	//   ....[125]....
        /*0458*/ 	.word	0x0000e480


	//   ....[126]....
        /*045c*/ 	.word	0x0000e4f0


	//   ....[127]....
        /*0460*/ 	.word	0x0000e550


	//   ....[128]....
        /*0464*/ 	.word	0x0000e5b0


	//   ....[129]....
        /*0468*/ 	.word	0x0000e610


	//   ....[130]....
        /*046c*/ 	.word	0x0000e680


	//   ....[131]....
        /*0470*/ 	.word	0x0000e6e0


	//   ....[132]....
        /*0474*/ 	.word	0x0000e740


	//   ....[133]....
        /*0478*/ 	.word	0x0000e7a0


	//----- nvinfo : EIATTR_EXIT_INSTR_OFFSETS
	.align		4
.L_646:
        /*047c*/ 	.byte	0x04, 0x1c
        /*047e*/ 	.short	(.L_648 - .L_647)


	//   ....[0]....
.L_647:
        /*0480*/ 	.word	0x00000090


	//   ....[1]....
        /*0484*/ 	.word	0x0000c8c0


	//----- nvinfo : EIATTR_MAX_THREADS
	.align		4
.L_648:
        /*0488*/ 	.byte	0x04, 0x05
        /*048a*/ 	.short	(.L_650 - .L_649)
.L_649:
        /*048c*/ 	.word	0x00000100
        /*0490*/ 	.word	0x00000001
        /*0494*/ 	.word	0x00000001


	//----- nvinfo : EIATTR_CRS_STACK_SIZE
	.align		4
.L_650:
        /*0498*/ 	.byte	0x04, 0x1e
        /*049a*/ 	.short	(.L_652 - .L_651)
.L_651:
        /*049c*/ 	.word	0x00000000
.L_652:


//--------------------- .nv.info._ZN7cutlass13device_kernelIN5flash19enable_sm80_to_sm89INS1_16FlashAttnFwdSm80INS1_25CollectiveMainloopFwdSm80ILi8ELi1ELb0EN4cute5tupleIJNS5_1CILi128EEENS7_ILi64EEENS7_ILi192EEEEEELi192ENS_6half_tEfNS_4arch4Sm80ELb1ELb0ELb0ELb1ELb1ELb0ELb1ELb0EEENS1_21CollectiveEpilogueFwdINS6_IJS8_SA_S9_EEENS6_IJNS7_ILi1EEESI_SI_EEESC_SE_Li256ELb1ELb1ELb0ELb0EEENS1_19SingleTileSchedulerILb1ELb0ELb1ELi128EEEEEEEEEvNT_6ParamsE --------------------------
	.section	.nv.info._ZN7cutlass13device_kernelIN5flash19enable_sm80_to_sm89INS1_16FlashAttnFwdSm80INS1_25CollectiveMainloopFwdSm80ILi8ELi1ELb0EN4cute5tupleIJNS5_1CILi128EEENS7_ILi64EEENS7_ILi192EEEEEELi192ENS_6half_tEfNS_4arch4Sm80ELb1ELb0ELb0ELb1ELb1ELb0ELb1ELb0EEENS1_21CollectiveEpilogueFwdINS6_IJS8_SA_S9_EEENS6_IJNS7_ILi1EEESI_SI_EEESC_SE_Li256ELb1ELb1ELb0ELb0EEENS1_19SingleTileSchedulerILb1ELb0ELb1ELi128EEEEEEEEEvNT_6ParamsE,"",@"SHT_CUDA_INFO"
	.sectionflags	@""
	.align	4


	//----- nvinfo : EIATTR_CUDA_API_VERSION
	.align		4
        /*0000*/ 	.byte	0x04, 0x37
        /*0002*/ 	.short	(.L_654 - .L_653)
.L_653:
        /*0004*/ 	.word	0x00000082


	//----- nvinfo : EIATTR_SW2861232_WAR
	.align		4
.L_654:
        /*0008*/ 	.byte	0x01, 0x35
	.zero		2


	//----- nvinfo : EIATTR_PARAM_CBANK
	.align		4
        /*000c*/ 	.byte	0x04, 0x0a
        /*000e*/ 	.short	(.L_656 - .L_655)
	.align		4
.L_655:
        /*0010*/ 	.word	index@(.nv.constant0._ZN7cutlass13device_kernelIN5flash19enable_sm80_to_sm89INS1_16FlashAttnFwdSm80INS1_25CollectiveMainloopFwdSm80ILi8ELi1ELb0EN4cute5tupleIJNS5_1CILi128EEENS7_ILi64EEENS7_ILi192EEEEEELi192ENS_6half_tEfNS_4arch4Sm80ELb1ELb0ELb0ELb1ELb1ELb0ELb1ELb0EEENS1_21CollectiveEpilogueFwdINS6_IJS8_SA_S9_EEENS6_IJNS7_ILi1EEESI_SI_EEESC_SE_Li256ELb1ELb1ELb0ELb0EEENS1_19SingleTileSchedulerILb1ELb0ELb1ELi128EEEEEEEEEvNT_6ParamsE)
        /*0014*/ 	.short	0x0160
        /*0016*/ 	.short	0x0418


	//----- nvinfo : EIATTR_CBANK_PARAM_SIZE
	.align		4
.L_656:
        /*0018*/ 	.byte	0x03, 0x19
        /*001a*/ 	.short	0x0418


	//----- nvinfo : EIATTR_KPARAM_INFO
	.align		4
        /*001c*/ 	.byte	0x04, 0x17
        /*001e*/ 	.short	(.L_658 - .L_657)
.L_657:
        /*0020*/ 	.word	0x00000000
        /*0024*/ 	.short	0x0000
        /*0026*/ 	.short	0x0000
        /*0028*/ 	.byte	0x00, 0xf0, 0x61, 0x10


	//----- nvinfo : EIATTR_MAXREG_COUNT
	.align		4
.L_658:
        /*002c*/ 	.byte	0x03, 0x1b
        /*002e*/ 	.short	0x00ff


	//----- nvinfo : EIATTR_NUM_BARRIERS
	.align		4
        /*0030*/ 	.byte	0x02, 0x4c
        /*0032*/ 	.byte	0x02
	.zero		1


	//----- nvinfo : EIATTR_MERCURY_ISA_VERSION
	.align		4
        /*0034*/ 	.byte	0x03, 0x5f
        /*0036*/ 	.short	0x0000


	//----- nvinfo : EIATTR_COOP_GROUP_MASK_REGIDS
	.align		4
        /*0038*/ 	.byte	0x04, 0x29
        /*003a*/ 	.short	(.L_660 - .L_659)


	//   ....[0]....
.L_659:
        /*003c*/ 	.word	0xffffffff


	//   ....[1]....
        /*0040*/ 	.word	0xffffffff


	//   ....[2]....
        /*0044*/ 	.word	0xffffffff


	//   ....[3]....
        /*0048*/ 	.word	0xffffffff


	//   ....[4]....
        /*004c*/ 	.word	0xffffffff


	//   ....[5]....
        /*0050*/ 	.word	0xffffffff


	//   ....[6]....
        /*0054*/ 	.word	0xffffffff


	//   ....[7]....
        /*0058*/ 	.word	0xffffffff


	//   ....[8]....
        /*005c*/ 	.word	0xffffffff


	//   ....[9]....
        /*0060*/ 	.word	0xffffffff


	//   ....[10]....
        /*0064*/ 	.word	0xffffffff


	//   ....[11]....
        /*0068*/ 	.word	0xffffffff


	//   ....[12]....
        /*006c*/ 	.word	0xffffffff


	//   ....[13]....
        /*0070*/ 	.word	0xffffffff


	//   ....[14]....
        /*0074*/ 	.word	0xffffffff


	//   ....[15]....
        /*0078*/ 	.word	0xffffffff


	//   ....[16]....
        /*007c*/ 	.word	0xffffffff


	//   ....[17]....
        /*0080*/ 	.word	0xffffffff


	//   ....[18]....
        /*0084*/ 	.word	0xffffffff


	//   ....[19]....
        /*0088*/ 	.word	0xffffffff


	//   ....[20]....
        /*008c*/ 	.word	0xffffffff


	//   ....[21]....
        /*0090*/ 	.word	0xffffffff


	//   ....[22]....
        /*0094*/ 	.word	0xffffffff


	//   ....[23]....
        /*0098*/ 	.word	0xffffffff


	//   ....[24]....
        /*009c*/ 	.word	0xffffffff


	//   ....[25]....
        /*00a0*/ 	.word	0xffffffff


	//   ....[26]....
        /*00a4*/ 	.word	0xffffffff


	//   ....[27]....
        /*00a8*/ 	.word	0xffffffff


	//   ....[28]....
        /*00ac*/ 	.word	0xffffffff


	//   ....[29]....
        /*00b0*/ 	.word	0xffffffff


	//   ....[30]....
        /*00b4*/ 	.word	0xffffffff


	//   ....[31]....
        /*00b8*/ 	.word	0xffffffff


	//   ....[32]....
        /*00bc*/ 	.word	0xffffffff


	//   ....[33]....
        /*00c0*/ 	.word	0xffffffff


	//   ....[34]....
        /*00c4*/ 	.word	0xffffffff


	//   ....[35]....
        /*00c8*/ 	.word	0xffffffff


	//   ....[36]....
        /*00cc*/ 	.word	0xffffffff


	//   ....[37]....
        /*00d0*/ 	.word	0xffffffff


	//   ....[38]....
        /*00d4*/ 	.word	0xffffffff


	//   ....[39]....
        /*00d8*/ 	.word	0xffffffff


	//   ....[40]....
        /*00dc*/ 	.word	0xffffffff


	//   ....[41]....
        /*00e0*/ 	.word	0xffffffff


	//   ....[42]....
        /*00e4*/ 	.word	0xffffffff


	//   ....[43]....
        /*00e8*/ 	.word	0xffffffff


	//   ....[44]....
        /*00ec*/ 	.word	0xffffffff


	//   ....[45]....
        /*00f0*/ 	.word	0xffffffff


	//   ....[46]....
        /*00f4*/ 	.word	0xffffffff


	//   ....[47]....
        /*00f8*/ 	.word	0xffffffff


	//   ....[48]....
        /*00fc*/ 	.word	0xffffffff


	//   ....[49]....
        /*0100*/ 	.word	0xffffffff


	//   ....[50]....
        /*0104*/ 	.word	0xffffffff


	//   ....[51]....
        /*0108*/ 	.word	0xffffffff


	//   ....[52]....
        /*010c*/ 	.word	0xffffffff


	//   ....[53]....
        /*0110*/ 	.word	0xffffffff


	//   ....[54]....
        /*0114*/ 	.word	0xffffffff


	//   ....[55]....
        /*0118*/ 	.word	0xffffffff


	//   ....[56]....
        /*011c*/ 	.word	0xffffffff


	//   ....[57]....
        /*0120*/ 	.word	0xffffffff


	//   ....[58]....
        /*0124*/ 	.word	0xffffffff


	//   ....[59]....
        /*0128*/ 	.word	0xffffffff


	//   ....[60]....
        /*012c*/ 	.word	0xffffffff


	//   ....[61]....
        /*0130*/ 	.word	0xffffffff


	//   ....[62]....
        /*0134*/ 	.word	0xffffffff


	//   ....[63]....
        /*0138*/ 	.word	0xffffffff


	//   ....[64]....
        /*013c*/ 	.word	0xffffffff


	//   ....[65]....
        /*0140*/ 	.word	0xffffffff


	//   ....[66]....
        /*0144*/ 	.word	0xffffffff


	//   ....[67]....
        /*0148*/ 	.word	0xffffffff


	//   ....[68]....
        /*014c*/ 	.word	0xffffffff


	//   ....[69]....
        /*0150*/ 	.word	0xffffffff


	//   ....[70]....
        /*0154*/ 	.word	0xffffffff


	//   ....[71]....
        /*0158*/ 	.word	0xffffffff


	//   ....[72]....
        /*015c*/ 	.word	0xffffffff


	//   ....[73]....
        /*0160*/ 	.word	0xffffffff


	//   ....[74]....
        /*0164*/ 	.word	0xffffffff


	//   ....[75]....
        /*0168*/ 	.word	0xffffffff


	//   ....[76]....
        /*016c*/ 	.word	0xffffffff


	//----- nvinfo : EIATTR_COOP_GROUP_INSTR_OFFSETS
	.align		4
.L_660:
        /*0170*/ 	.byte	0x04, 0x28
        /*0172*/ 	.short	(.L_662 - .L_661)


	//   ....[0]....
.L_661:
        /*0174*/ 	.word	0x00000090


	//   ....[1]....
        /*0178*/ 	.word	0x00001190


	//   ....[2]....
        /*017c*/ 	.word	0x000011c0


	//   ....[3]....
        /*0180*/ 	.word	0x000013f0


	//   ....[4]....
        /*0184*/ 	.word	0x00001420


	//   ....[5]....
        /*0188*/ 	.word	0x00001540


	//   ....[6]....
        /*018c*/ 	.word	0x00001570


	//   ....[7]....
        /*0190*/ 	.word	0x00001690


	//   ....[8]....
        /*0194*/ 	.word	0x00001700


	//   ....[9]....
        /*0198*/ 	.word	0x00001e70


	//   ....[10]....
        /*019c*/ 	.word	0x00001e90


	//   ....[11]....
        /*01a0*/ 	.word	0x00001ec0


	//   ....[12]....
        /*01a4*/ 	.word	0x00001ee0


	//   ....[13]....
        /*01a8*/ 	.word	0x00001f00


	//   ....[14]....
        /*01ac*/ 	.word	0x00001f10


	//   ....[15]....
        /*01b0*/ 	.word	0x00001f20


	//   ....[16]....
        /*01b4*/ 	.word	0x00001f40


	//   ....[17]....
        /*01b8*/ 	.word	0x00002f90


	//   ....[18]....
        /*01bc*/ 	.word	0x00002fc0


	//   ....[19]....
        /*01c0*/ 	.word	0x00002fd0


	//   ....[20]....
        /*01c4*/ 	.word	0x00002fe0


	//   ....[21]....
        /*01c8*/ 	.word	0x000033e0


	//   ....[22]....
        /*01cc*/ 	.word	0x00003400


	//   ....[23]....
        /*01d0*/ 	.word	0x00003b10


	//   ....[24]....
        /*01d4*/ 	.word	0x00003b50


	//   ....[25]....
        /*01d8*/ 	.word	0x00003b70


	//   ....[26]....
        /*01dc*/ 	.word	0x00003b90


	//   ....[27]....
        /*01e0*/ 	.word	0x00004e20


	//   ....[28]....
        /*01e4*/ 	.word	0x00004e30


	//   ....[29]....
        /*01e8*/ 	.word	0x00004e40


	//   ....[30]....
        /*01ec*/ 	.word	0x00004e50


	//   ....[31]....
        /*01f0*/ 	.word	0x00005b10


	//   ....[32]....
        /*01f4*/ 	.word	0x00005b20


	//   ....[33]....
        /*01f8*/ 	.word	0x00005b30


	//   ....[34]....
        /*01fc*/ 	.word	0x00005b40


	//   ....[35]....
        /*0200*/ 	.word	0x00005d10


	//   ....[36]....
        /*0204*/ 	.word	0x00005d20


	//   ....[37]....
        /*0208*/ 	.word	0x00006270


	//   ....[38]....
        /*020c*/ 	.word	0x000063a0


	//   ....[39]....
        /*0210*/ 	.word	0x000063b0


	//   ....[40]....
        /*0214*/ 	.word	0x00006420


	//   ....[41]....
        /*0218*/ 	.word	0x00007d70


	//   ....[42]....
        /*021c*/ 	.word	0x00007d80


	//   ....[43]....
        /*0220*/ 	.word	0x00007d90


	//   ....[44]....
        /*0224*/ 	.word	0x00007da0


	//   ....[45]....
        /*0228*/ 	.word	0x00008080


	//   ....[46]....
        /*022c*/ 	.word	0x000080a0


	//   ....[47]....
        /*0230*/ 	.word	0x000080b0


	//   ....[48]....
        /*0234*/ 	.word	0x000080d0


	//   ....[49]....
        /*0238*/ 	.word	0x00008db0


	//   ....[50]....
        /*023c*/ 	.word	0x00008dd0


	//   ....[51]....
        /*0240*/ 	.word	0x00008e10


	//   ....[52]....
        /*0244*/ 	.word	0x00008e20


	//   ....[53]....
        /*0248*/ 	.word	0x0000a4b0


	//   ....[54]....
        /*024c*/ 	.word	0x0000a4e0


	//   ....[55]....
        /*0250*/ 	.word	0x0000a520


	//   ....[56]....
        /*0254*/ 	.word	0x0000a530


	//   ....[57]....
        /*0258*/ 	.word	0x0000bb20


	//   ....[58]....
        /*025c*/ 	.word	0x0000bb90


	//   ....[59]....
        /*0260*/ 	.word	0x0000bbd0


	//   ....[60]....
        /*0264*/ 	.word	0x0000bc10


	//   ....[61]....
        /*0268*/ 	.word	0x0000be60


	//   ....[62]....
        /*026c*/ 	.word	0x0000be70


	//   ....[63]....
        /*0270*/ 	.word	0x0000bff0


	//   ....[64]....
        /*0274*/ 	.word	0x0000c020


	//   ....[65]....
        /*0278*/ 	.word	0x0000c170


	//   ....[66]....
        /*027c*/ 	.word	0x0000c1a0


	//   ....[67]....
        /*0280*/ 	.word	0x0000c2f0


	//   ....[68]....
        /*0284*/ 	.word	0x0000c310


	//   ....[69]....
        /*0288*/ 	.word	0x0000cc50


	//   ....[70]....
        /*028c*/ 	.word	0x0000cc60


	//   ....[71]....
        /*0290*/ 	.word	0x0000cd90


	//   ....[72]....
        /*0294*/ 	.word	0x0000cdc0


	//   ....[73]....
        /*0298*/ 	.word	0x0000cef0


	//   ....[74]....
        /*029c*/ 	.word	0x0000cf20


	//   ....[75]....
        /*02a0*/ 	.word	0x0000d050


	//   ....[76]....
        /*02a4*/ 	.word	0x0000d070


	//----- nvinfo : EIATTR_EXIT_INSTR_OFFSETS
	.align		4
.L_662:
        /*02a8*/ 	.byte	0x04, 0x1c
        /*02aa*/ 	.short	(.L_664 - .L_663)


	//   ....[0]....
.L_663:
        /*02ac*/ 	.word	0x00000440


	//   ....[1]....
        /*02b0*/ 	.word	0x0000c320


	//   ....[2]....
        /*02b4*/ 	.word	0x0000c3f0


	//   ....[3]....
        /*02b8*/ 	.word	0x0000c450


	//   ....[4]....
        /*02bc*/ 	.word	0x0000d080


	//   ....[5]....
        /*02c0*/ 	.word	0x0000d130


	//   ....[6]....
        /*02c4*/ 	.word	0x0000d190


	//----- nvinfo : EIATTR_CTAIDZ_USED
	.align		4
.L_664:
        /*02c8*/ 	.byte	0x01, 0x04
	.zero		2


	//----- nvinfo : EIATTR_MAX_THREADS
	.align		4
        /*02cc*/ 	.byte	0x04, 0x05
        /*02ce*/ 	.short	(.L_666 - .L_665)
.L_665:
        /*02d0*/ 	.word	0x00000100
        /*02d4*/ 	.word	0x00000001
        /*02d8*/ 	.word	0x00000001


	//----- nvinfo : EIATTR_CRS_STACK_SIZE
	.align		4
.L_666:
        /*02dc*/ 	.byte	0x04, 0x1e
        /*02de*/ 	.short	(.L_668 - .L_667)
.L_667:
        /*02e0*/ 	.word	0x00000000
.L_668:


//--------------------- .nv.info._ZN7cutlass13device_kernelIN5flash19enable_sm80_to_sm89INS1_16FlashAttnFwdSm80INS1_25CollectiveMainloopFwdSm80ILi8ELi1ELb0EN4cute5tupleIJNS5_1CILi128EEENS7_ILi64EEENS7_ILi192EEEEEELi192ENS_6half_tEfNS_4arch4Sm80ELb1ELb0ELb0ELb1ELb1ELb1ELb1ELb0EEENS1_21CollectiveEpilogueFwdINS6_IJS8_SA_S9_EEENS6_IJNS7_ILi1EEESI_SI_EEESC_SE_Li256ELb1ELb1ELb0ELb0EEENS1_19SingleTileSchedulerILb1ELb0ELb1ELi128EEEEEEEEEvNT_6ParamsE --------------------------
	.section	.nv.info._ZN7cutlass13device_kernelIN5flash19enable_sm80_to_sm89INS1_16FlashAttnFwdSm80INS1_25CollectiveMainloopFwdSm80ILi8ELi1ELb0EN4cute5tupleIJNS5_1CILi128EEENS7_ILi64EEENS7_ILi192EEEEEELi192ENS_6half_tEfNS_4arch4Sm80ELb1ELb0ELb0ELb1ELb1ELb1ELb1ELb0EEENS1_21CollectiveEpilogueFwdINS6_IJS8_SA_S9_EEENS6_IJNS7_ILi1EEESI_SI_EEESC_SE_Li256ELb1ELb1ELb0ELb0EEENS1_19SingleTileSchedulerILb1ELb0ELb1ELi128EEEEEEEEEvNT_6ParamsE,"",@"SHT_CUDA_INFO"
	.sectionflags	@""
	.align	4


	//----- nvinfo : EIATTR_CUDA_API_VERSION
	.align		4
        /*0000*/ 	.byte	0x04, 0x37
        /*0002*/ 	.short	(.L_670 - .L_669)
.L_669:
        /*0004*/ 	.word	0x00000082


	//----- nvinfo : EIATTR_SW2861232_WAR
	.align		4
.L_670:
        /*0008*/ 	.byte	0x01, 0x35
	.zero		2


	//----- nvinfo : EIATTR_PARAM_CBANK
	.align		4
        /*000c*/ 	.byte	0x04, 0x0a
        /*000e*/ 	.short	(.L_672 - .L_671)
	.align		4
.L_671:
        /*0010*/ 	.word	index@(.nv.constant0._ZN7cutlass13device_kernelIN5flash19enable_sm80_to_sm89INS1_16FlashAttnFwdSm80INS1_25CollectiveMainloopFwdSm80ILi8ELi1ELb0EN4cute5tupleIJNS5_1CILi128EEENS7_ILi64EEENS7_ILi192EEEEEELi192ENS_6half_tEfNS_4arch4Sm80ELb1ELb0ELb0ELb1ELb1ELb1ELb1ELb0EEENS1_21CollectiveEpilogueFwdINS6_IJS8_SA_S9_EEENS6_IJNS7_ILi1EEESI_SI_EEESC_SE_Li256ELb1ELb1ELb0ELb0EEENS1_19SingleTileSchedulerILb1ELb0ELb1ELi128EEEEEEEEEvNT_6ParamsE)
        /*0014*/ 	.short	0x0160
        /*0016*/ 	.short	0x0418


	//----- nvinfo : EIATTR_CBANK_PARAM_SIZE
	.align		4
.L_672:
        /*0018*/ 	.byte	0x03, 0x19
        /*001a*/ 	.short	0x0418


	//----- nvinfo : EIATTR_KPARAM_INFO
	.align		4
        /*001c*/ 	.byte	0x04, 0x17
        /*001e*/ 	.short	(.L_674 - .L_673)
.L_673:
        /*0020*/ 	.word	0x00000000
        /*0024*/ 	.short	0x0000
        /*0026*/ 	.short	0x0000
        /*0028*/ 	.byte	0x00, 0xf0, 0x61, 0x10


	//----- nvinfo : EIATTR_MAXREG_COUNT
	.align		4
.L_674:
        /*002c*/ 	.byte	0x03, 0x1b
        /*002e*/ 	.short	0x00ff


	//----- nvinfo : EIATTR_NUM_BARRIERS
	.align		4
        /*0030*/ 	.byte	0x02, 0x4c
        /*0032*/ 	.byte	0x02
	.zero		1


	//----- nvinfo : EIATTR_MERCURY_ISA_VERSION
	.align		4
        /*0034*/ 	.byte	0x03, 0x5f
        /*0036*/ 	.short	0x0000


	//----- nvinfo : EIATTR_COOP_GROUP_MASK_REGIDS
	.align		4
        /*0038*/ 	.byte	0x04, 0x29
        /*003a*/ 	.short	(.L_676 - .L_675)


	//   ....[0]....
.L_675:
        /*003c*/ 	.word	0xffffffff


	//   ....[1]....
        /*0040*/ 	.word	0xffffffff


	//   ....[2]....
        /*0044*/ 	.word	0xffffffff


	//   ....[3]....
        /*0048*/ 	.word	0xffffffff


	//   ....[4]....
        /*004c*/ 	.word	0xffffffff


	//   ....[5]....
        /*0050*/ 	.word	0xffffffff


	//   ....[6]....
        /*0054*/ 	.word	0xffffffff


	//   ....[7]....
        /*0058*/ 	.word	0xffffffff


	//   ....[8]....
        /*005c*/ 	.word	0xffffffff


	//   ....[9]....
        /*0060*/ 	.word	0xffffffff


	//   ....[10]....
        /*0064*/ 	.word	0xffffffff


	//   ....[11]....
        /*0068*/ 	.word	0xffffffff


	//   ....[12]....
        /*006c*/ 	.word	0xffffffff


	//   ....[13]....
        /*0070*/ 	.word	0xffffffff


	//   ....[14]....
        /*0074*/ 	.word	0xffffffff


	//   ....[15]....
        /*0078*/ 	.word	0xffffffff


	//   ....[16]....
        /*007c*/ 	.word	0xffffffff


	//   ....[17]....
        /*0080*/ 	.word	0xffffffff


	//   ....[18]....
        /*0084*/ 	.word	0xffffffff


	//   ....[19]....
        /*0088*/ 	.word	0xffffffff


	//   ....[20]....
        /*008c*/ 	.word	0xffffffff


	//   ....[21]....
        /*0090*/ 	.word	0xffffffff


	//   ....[22]....
        /*0094*/ 	.word	0xffffffff


	//   ....[23]....
        /*0098*/ 	.word	0xffffffff


	//   ....[24]....
        /*009c*/ 	.word	0xffffffff


	//   ....[25]....
        /*00a0*/ 	.word	0xffffffff


	//   ....[26]....
        /*00a4*/ 	.word	0xffffffff


	//   ....[27]....
        /*00a8*/ 	.word	0xffffffff


	//   ....[28]....
        /*00ac*/ 	.word	0xffffffff


	//   ....[29]....
        /*00b0*/ 	.word	0xffffffff


	//   ....[30]....
        /*00b4*/ 	.word	0xffffffff


	//   ....[31]....
        /*00b8*/ 	.word	0xffffffff


	//   ....[32]....
        /*00bc*/ 	.word	0xffffffff


	//   ....[33]....
        /*00c0*/ 	.word	0xffffffff


	//   ....[34]....
        /*00c4*/ 	.word	0xffffffff


	//   ....[35]....
        /*00c8*/ 	.word	0xffffffff


	//   ....[36]....
        /*00cc*/ 	.word	0xffffffff


	//   ....[37]....
        /*00d0*/ 	.word	0xffffffff


	//   ....[38]....
        /*00d4*/ 	.word	0xffffffff


	//   ....[39]....
        /*00d8*/ 	.word	0xffffffff


	//   ....[40]....
        /*00dc*/ 	.word	0xffffffff


	//   ....[41]....
        /*00e0*/ 	.word	0xffffffff


	//   ....[42]....
        /*00e4*/ 	.word	0xffffffff


	//   ....[43]....
        /*00e8*/ 	.word	0xffffffff


	//   ....[44]....
        /*00ec*/ 	.word	0xffffffff


	//   ....[45]....
        /*00f0*/ 	.word	0xffffffff


	//   ....[46]....
        /*00f4*/ 	.word	0xffffffff


	//   ....[47]....
        /*00f8*/ 	.word	0xffffffff


	//   ....[48]....
        /*00fc*/ 	.word	0xffffffff


	//   ....[49]....
        /*0100*/ 	.word	0xffffffff


	//   ....[50]....
        /*0104*/ 	.word	0xffffffff


	//   ....[51]....
        /*0108*/ 	.word	0xffffffff


	//   ....[52]....
        /*010c*/ 	.word	0xffffffff


	//   ....[53]....
        /*0110*/ 	.word	0xffffffff


	//   ....[54]....
        /*0114*/ 	.word	0xffffffff


	//   ....[55]....
        /*0118*/ 	.word	0xffffffff


	//   ....[56]....
        /*011c*/ 	.word	0xffffffff


	//   ....[57]....
        /*0120*/ 	.word	0xffffffff


	//   ....[58]....
        /*0124*/ 	.word	0xffffffff


	//   ....[59]....
        /*0128*/ 	.word	0xffffffff


	//   ....[60]....
        /*012c*/ 	.word	0xffffffff


	//   ....[61]....
        /*0130*/ 	.word	0xffffffff


	//   ....[62]....
        /*0134*/ 	.word	0xffffffff


	//   ....[63]....
        /*0138*/ 	.word	0xffffffff


	//   ....[64]....
        /*013c*/ 	.word	0xffffffff


	//   ....[65]....
        /*0140*/ 	.word	0xffffffff


	//   ....[66]....
        /*0144*/ 	.word	0xffffffff


	//   ....[67]....
        /*0148*/ 	.word	0xffffffff


	//   ....[68]....
        /*014c*/ 	.word	0xffffffff


	//   ....[69]....
        /*0150*/ 	.word	0xffffffff


	//   ....[70]....
        /*0154*/ 	.word	0xffffffff


	//   ....[71]....
        /*0158*/ 	.word	0xffffffff


	//   ....[72]....
        /*015c*/ 	.word	0xffffffff


	//   ....[73]....
        /*0160*/ 	.word	0xffffffff


	//   ....[74]....
        /*0164*/ 	.word	0xffffffff


	//   ....[75]....
        /*0168*/ 	.word	0xffffffff


	//   ....[76]....
        /*016c*/ 	.word	0xffffffff


	//   ....[77]....
        /*0170*/ 	.word	0xffffffff


	//   ....[78]....
        /*0174*/ 	.word	0xffffffff


	//   ....[79]....
        /*0178*/ 	.word	0xffffffff


	//   ....[80]....
        /*017c*/ 	.word	0xffffffff


	//   ....[81]....
        /*0180*/ 	.word	0xffffffff


	//   ....[82]....
        /*0184*/ 	.word	0xffffffff


	//   ....[83]....
        /*0188*/ 	.word	0xffffffff


	//   ....[84]....
        /*018c*/ 	.word	0xffffffff


	//   ....[85]....
        /*0190*/ 	.word	0xffffffff


	//   ....[86]....
        /*0194*/ 	.word	0xffffffff


	//   ....[87]....
        /*0198*/ 	.word	0xffffffff


	//   ....[88]....
        /*019c*/ 	.word	0xffffffff


	//   ....[89]....
        /*01a0*/ 	.word	0xffffffff


	//   ....[90]....
        /*01a4*/ 	.word	0xffffffff


	//   ....[91]....
        /*01a8*/ 	.word	0xffffffff


	//   ....[92]....
        /*01ac*/ 	.word	0xffffffff


	//   ....[93]....
        /*01b0*/ 	.word	0xffffffff


	//   ....[94]....
        /*01b4*/ 	.word	0xffffffff


	//   ....[95]....
        /*01b8*/ 	.word	0xffffffff


	//   ....[96]....
        /*01bc*/ 	.word	0xffffffff


	//   ....[97]....
        /*01c0*/ 	.word	0xffffffff


	//   ....[98]....
        /*01c4*/ 	.word	0xffffffff


	//   ....[99]....
        /*01c8*/ 	.word	0xffffffff


	//   ....[100]....
        /*01cc*/ 	.word	0xffffffff


	//----- nvinfo : EIATTR_COOP_GROUP_INSTR_OFFSETS
	.align		4
.L_676:
        /*01d0*/ 	.byte	0x04, 0x28
        /*01d2*/ 	.short	(.L_678 - .L_677)


	//   ....[0]....
.L_677:
        /*01d4*/ 	.word	0x00000090


	//   ....[1]....
        /*01d8*/ 	.word	0x00002460


	//   ....[2]....
        /*01dc*/ 	.word	0x00002470


	//   ....[3]....
        /*01e0*/ 	.word	0x00003fa0


	//   ....[4]....
        /*01e4*/ 	.word	0x00003fb0


	//   ....[5]....
        /*01e8*/ 	.word	0x00005930


	//   ....[6]....
        /*01ec*/ 	.word	0x00005950


	//   ....[7]....
        /*01f0*/ 	.word	0x00005e30


	//   ....[8]....
        /*01f4*/ 	.word	0x00005e90


	//   ....[9]....
        /*01f8*/ 	.word	0x00006b30


	//   ....[10]....
        /*01fc*/ 	.word	0x00006b70


	//   ....[11]....
        /*0200*/ 	.word	0x00006da0


	//   ....[12]....
        /*0204*/ 	.word	0x00006dd0


	//   ....[13]....
        /*0208*/ 	.word	0x00006ef0


	//   ....[14]....
        /*020c*/ 	.word	0x00006f20


	//   ....[15]....
        /*0210*/ 	.word	0x00007040


	//   ....[16]....
        /*0214*/ 	.word	0x00007090


	//   ....[17]....
        /*0218*/ 	.word	0x00007580


	//   ....[18]....
        /*021c*/ 	.word	0x000075a0


	//   ....[19]....
        /*0220*/ 	.word	0x000075b0


	//   ....[20]....
        /*0224*/ 	.word	0x000075c0


	//   ....[21]....
        /*0228*/ 	.word	0x00007aa0


	//   ....[22]....
        /*022c*/ 	.word	0x00007ad0


	//   ....[23]....
        /*0230*/ 	.word	0x00007b20


	//   ....[24]....
        /*0234*/ 	.word	0x00007b30


	//   ....[25]....
        /*0238*/ 	.word	0x00007f60


	//   ....[26]....
        /*023c*/ 	.word	0x00007fa0


	//   ....[27]....
        /*0240*/ 	.word	0x00007fe0


	//   ....[28]....
        /*0244*/ 	.word	0x00008050


	//   ....[29]....
        /*0248*/ 	.word	0x0000b030


	//   ....[30]....
        /*024c*/ 	.word	0x0000b050


	//   ....[31]....
        /*0250*/ 	.word	0x0000b060


	//   ....[32]....
        /*0254*/ 	.word	0x0000b070


	//   ....[33]....
        /*0258*/ 	.word	0x0000b2f0


	//   ....[34]....
        /*025c*/ 	.word	0x0000b330


	//   ....[35]....
        /*0260*/ 	.word	0x0000b370


	//   ....[36]....
        /*0264*/ 	.word	0x0000b3e0


	//   ....[37]....
        /*0268*/ 	.word	0x0000e800


	//   ....[38]....
        /*026c*/ 	.word	0x0000e850


	//   ....[39]....
        /*0270*/ 	.word	0x0000e8a0


	//   ....[40]....
        /*0274*/ 	.word	0x0000e8e0


	//   ....[41]....
        /*0278*/ 	.word	0x0000f970


	//   ....[42]....
        /*027c*/ 	.word	0x0000f9a0


	//   ....[43]....
        /*0280*/ 	.word	0x0000f9d0


	//   ....[44]....
        /*0284*/ 	.word	0x0000f9f0


	//   ....[45]....
        /*0288*/ 	.word	0x0000fdf0


	//   ....[46]....
        /*028c*/ 	.word	0x0000fe30


	//   ....[47]....
        /*0290*/ 	.word	0x00010560


	//   ....[48]....
        /*0294*/ 	.word	0x00010580


	//   ....[49]....
        /*0298*/ 	.word	0x000105a0


	//   ....[50]....
        /*029c*/ 	.word	0x000105c0


	//   ....[51]....
        /*02a0*/ 	.word	0x00011940


	//   ....[52]....
        /*02a4*/ 	.word	0x00011950


	//   ....[53]....
        /*02a8*/ 	.word	0x00011960


	//   ....[54]....
        /*02ac*/ 	.word	0x00011970


	//   ....[55]....
        /*02b0*/ 	.word	0x00012630


	//   ....[56]....
        /*02b4*/ 	.word	0x00012640


	//   ....[57]....
        /*02b8*/ 	.word	0x00012650


	//   ....[58]....
        /*02bc*/ 	.word	0x00012660


	//   ....[59]....
        /*02c0*/ 	.word	0x00012820


	//   ....[60]....
        /*02c4*/ 	.word	0x00012830


	//   ....[61]....
        /*02c8*/ 	.word	0x00012e80


	//   ....[62]....
        /*02cc*/ 	.word	0x00012e90


	//   ....[63]....
        /*02d0*/ 	.word	0x00012eb0


	//   ....[64]....
        /*02d4*/ 	.word	0x00012ed0


	//   ....[65]....
        /*02d8*/ 	.word	0x00014960


	//   ....[66]....
        /*02dc*/ 	.word	0x00014970


	//   ....[67]....
        /*02e0*/ 	.word	0x00014980


	//   ....[68]....
        /*02e4*/ 	.word	0x00014990


	//   ....[69]....
        /*02e8*/ 	.word	0x00014c60


	//   ....[70]....
        /*02ec*/ 	.word	0x00014c80


	//   ....[71]....
        /*02f0*/ 	.word	0x00014c90


	//   ....[72]....
        /*02f4*/ 	.word	0x00014cb0


	//   ....[73]....
        /*02f8*/ 	.word	0x00015980


	//   ....[74]....
        /*02fc*/ 	.word	0x000159a0


	//   ....[75]....
        /*0300*/ 	.word	0x000159e0


	//   ....[76]....
        /*0304*/ 	.word	0x000159f0


	//   ....[77]....
        /*0308*/ 	.word	0x000170a0


	//   ....[78]....
        /*030c*/ 	.word	0x000170d0


	//   ....[79]....
        /*0310*/ 	.word	0x00017120


	//   ....[80]....
        /*0314*/ 	.word	0x00017130


	//   ....[81]....
        /*0318*/ 	.word	0x00018720


	//   ....[82]....
        /*031c*/ 	.word	0x000187a0


	//   ....[83]....
        /*0320*/ 	.word	0x000187e0


	//   ....[84]....
        /*0324*/ 	.word	0x00018820


	//   ....[85]....
        /*0328*/ 	.word	0x00018a50


	//   ....[86]....
        /*032c*/ 	.word	0x00018a60


	//   ....[87]....
        /*0330*/ 	.word	0x00018be0


	//   ....[88]....
        /*0334*/ 	.word	0x00018c10


	//   ....[89]....
        /*0338*/ 	.word	0x00018d60


	//   ....[90]....
        /*033c*/ 	.word	0x00018d90


	//   ....[91]....
        /*0340*/ 	.word	0x00018ee0


	//   ....[92]....
        /*0344*/ 	.word	0x00018f00


	//   ....[93]....
        /*0348*/ 	.word	0x00019840


	//   ....[94]....
        /*034c*/ 	.word	0x00019850


	//   ....[95]....
        /*0350*/ 	.word	0x00019980


	//   ....[96]....
        /*0354*/ 	.word	0x000199b0


	//   ....[97]....
        /*0358*/ 	.word	0x00019ae0


	//   ....[98]....
        /*035c*/ 	.word	0x00019b10


	//   ....[99]....
        /*0360*/ 	.word	0x00019c40


	//   ....[100]....
        /*0364*/ 	.word	0x00019c60


	//----- nvinfo : EIATTR_EXIT_INSTR_OFFSETS
	.align		4
.L_678:
        /*0368*/ 	.byte	0x04, 0x1c
        /*036a*/ 	.short	(.L_680 - .L_679)


	//   ....[0]....
.L_679:
        /*036c*/ 	.word	0x00000440


	//   ....[1]....
        /*0370*/ 	.word	0x00018f10


	//   ....[2]....
        /*0374*/ 	.word	0x00018fe0


	//   ....[3]....
        /*0378*/ 	.word	0x00019040


	//   ....[4]....
        /*037c*/ 	.word	0x00019c70


	//   ....[5]....
        /*0380*/ 	.word	0x00019d20


	//   ....[6]....
        /*0384*/ 	.word	0x00019d80


	//----- nvinfo : EIATTR_CTAIDZ_USED
	.align		4
.L_680:
        /*0388*/ 	.byte	0x01, 0x04
	.zero		2


	//----- nvinfo : EIATTR_MAX_THREADS
	.align		4
        /*038c*/ 	.byte	0x04, 0x05
        /*038e*/ 	.short	(.L_682 - .L_681)
.L_681:
        /*0390*/ 	.word	0x00000100
        /*0394*/ 	.word	0x00000001
        /*0398*/ 	.word	0x00000001


	//----- nvinfo : EIATTR_CRS_STACK_SIZE
	.align		4
.L_682:
        /*039c*/ 	.byte	0x04, 0x1e
        /*039e*/ 	.short	(.L_684 - .L_683)
.L_683:
        /*03a0*/ 	.word	0x00000000
.L_684:


//--------------------- .nv.info._ZN7cutlass13device_kernelIN5flash19enable_sm80_to_sm89INS1_16FlashAttnFwdSm80INS1_25CollectiveMainloopFwdSm80ILi8ELi2ELb0EN4cute5tupleIJNS5_1CILi128EEENS7_ILi64EEENS7_ILi192EEEEEELi192ENS_6half_tEfNS_4arch4Sm80ELb0ELb0ELb0ELb0ELb1ELb0ELb1ELb0EEENS1_21CollectiveEpilogueFwdINS6_IJS8_SA_S9_EEENS6_IJNS7_ILi1EEESI_SI_EEESC_SE_Li256ELb0ELb1ELb0ELb0EEENS1_19SingleTileSchedulerILb0ELb0ELb1ELi128EEEEEEEEEvNT_6ParamsE --------------------------
	.section	.nv.info._ZN7cutlass13device_kernelIN5flash19enable_sm80_to_sm89INS1_16FlashAttnFwdSm80INS1_25CollectiveMainloopFwdSm80ILi8ELi2ELb0EN4cute5tupleIJNS5_1CILi128EEENS7_ILi64EEENS7_ILi192EEEEEELi192ENS_6half_tEfNS_4arch4Sm80ELb0ELb0ELb0ELb0ELb1ELb0ELb1ELb0EEENS1_21CollectiveEpilogueFwdINS6_IJS8_SA_S9_EEENS6_IJNS7_ILi1EEESI_SI_EEESC_SE_Li256ELb0ELb1ELb0ELb0EEENS1_19SingleTileSchedulerILb0ELb0ELb1ELi128EEEEEEEEEvNT_6ParamsE,"",@"SHT_CUDA_INFO"
	.sectionflags	@""
	.align	4


	//----- nvinfo : EIATTR_CUDA_API_VERSION
	.align		4
        /*0000*/ 	.byte	0x04, 0x37
        /*0002*/ 	.short	(.L_686 - .L_685)
.L_685:
        /*0004*/ 	.word	0x00000082


	//----- nvinfo : EIATTR_SW2861232_WAR
	.align		4
.L_686:
        /*0008*/ 	.byte	0x01, 0x35
	.zero		2


	//----- nvinfo : EIATTR_PARAM_CBANK
	.align		4
        /*000c*/ 	.byte	0x04, 0x0a
        /*000e*/ 	.short	(.L_688 - .L_687)
	.align		4
.L_687:
        /*0010*/ 	.word	index@(.nv.constant0._ZN7cutlass13device_kernelIN5flash19enable_sm80_to_sm89INS1_16FlashAttnFwdSm80INS1_25CollectiveMainloopFwdSm80ILi8ELi2ELb0EN4cute5tupleIJNS5_1CILi128EEENS7_ILi64EEENS7_ILi192EEEEEELi192ENS_6half_tEfNS_4arch4Sm80ELb0ELb0ELb0ELb0ELb1ELb0ELb1ELb0EEENS1_21CollectiveEpilogueFwdINS6_IJS8_SA_S9_EEENS6_IJNS7_ILi1EEESI_SI_EEESC_SE_Li256ELb0ELb1ELb0ELb0EEENS1_19SingleTileSchedulerILb0ELb0ELb1ELi128EEEEEEEEEvNT_6ParamsE)
        /*0014*/ 	.short	0x0160
        /*0016*/ 	.short	0x0418


	//----- nvinfo : EIATTR_CBANK_PARAM_SIZE
	.align		4
.L_688:
        /*0018*/ 	.byte	0x03, 0x19
        /*001a*/ 	.short	0x0418


	//----- nvinfo : EIATTR_KPARAM_INFO
	.align		4
        /*001c*/ 	.byte	0x04, 0x17
        /*001e*/ 	.short	(.L_690 - .L_689)
.L_689:
        /*0020*/ 	.word	0x00000000
        /*0024*/ 	.short	0x0000
        /*0026*/ 	.short	0x0000
        /*0028*/ 	.byte	0x00, 0xf0, 0x61, 0x10


	//----- nvinfo : EIATTR_MAXREG_COUNT
	.align		4
.L_690:
        /*002c*/ 	.byte	0x03, 0x1b
        /*002e*/ 	.short	0x00ff


	//----- nvinfo : EIATTR_NUM_BARRIERS
	.align		4
        /*0030*/ 	.byte	0x02, 0x4c
        /*0032*/ 	.byte	0x02
	.zero		1


	//----- nvinfo : EIATTR_MERCURY_ISA_VERSION
	.align		4
        /*0034*/ 	.byte	0x03, 0x5f
        /*0036*/ 	.short	0x0000


	//----- nvinfo : EIATTR_COOP_GROUP_MASK_REGIDS
	.align		4
        /*0038*/ 	.byte	0x04, 0x29
        /*003a*/ 	.short	(.L_692 - .L_691)


	//   ....[0]....
.L_691:
        /*003c*/ 	.word	0xffffffff


	//   ....[1]....
        /*0040*/ 	.word	0xffffffff


	//   ....[2]....
        /*0044*/ 	.word	0xffffffff


	//   ....[3]....
        /*0048*/ 	.word	0xffffffff


	//   ....[4]....
        /*004c*/ 	.word	0xffffffff


	//   ....[5]....
        /*0050*/ 	.word	0xffffffff


	//   ....[6]....
        /*0054*/ 	.word	0xffffffff


	//   ....[7]....
        /*0058*/ 	.word	0xffffffff


	//   ....[8]....
        /*005c*/ 	.word	0xffffffff


	//   ....[9]....
        /*0060*/ 	.word	0xffffffff


	//   ....[10]....
        /*0064*/ 	.word	0xffffffff


	//   ....[11]....
        /*0068*/ 	.word	0xffffffff


	//   ....[12]....
        /*006c*/ 	.word	0xffffffff


	//   ....[13]....
        /*0070*/ 	.word	0xffffffff


	//   ....[14]....
        /*0074*/ 	.word	0xffffffff


	//   ....[15]....
        /*0078*/ 	.word	0xffffffff


	//   ....[16]....
        /*007c*/ 	.word	0xffffffff


	//   ....[17]....
        /*0080*/ 	.word	0xffffffff


	//   ....[18]....
        /*0084*/ 	.word	0xffffffff


	//   ....[19]....
        /*0088*/ 	.word	0xffffffff


	//   ....[20]....
        /*008c*/ 	.word	0xffffffff


	//   ....[21]....
        /*0090*/ 	.word	0xffffffff


	//   ....[22]....
        /*0094*/ 	.word	0xffffffff


	//   ....[23]....
        /*0098*/ 	.word	0xffffffff


	//   ....[24]....
        /*009c*/ 	.word	0xffffffff


	//   ....[25]....
        /*00a0*/ 	.word	0xffffffff


	//   ....[26]....
        /*00a4*/ 	.word	0xffffffff


	//   ....[27]....
        /*00a8*/ 	.word	0xffffffff


	//   ....[28]....
        /*00ac*/ 	.word	0xffffffff


	//   ....[29]....
        /*00b0*/ 	.word	0xffffffff


	//   ....[30]....
        /*00b4*/ 	.word	0xffffffff


	//   ....[31]....
        /*00b8*/ 	.word	0xffffffff


	//   ....[32]....
        /*00bc*/ 	.word	0xffffffff


	//   ....[33]....
        /*00c0*/ 	.word	0xffffffff


	//   ....[34]....
        /*00c4*/ 	.word	0xffffffff


	//   ....[35]....
        /*00c8*/ 	.word	0xffffffff


	//   ....[36]....
        /*00cc*/ 	.word	0xffffffff


	//   ....[37]....
        /*00d0*/ 	.word	0xffffffff


	//   ....[38]....
        /*00d4*/ 	.word	0xffffffff


	//   ....[39]....
        /*00d8*/ 	.word	0xffffffff


	//   ....[40]....
        /*00dc*/ 	.word	0xffffffff


	//   ....[41]....
        /*00e0*/ 	.word	0xffffffff


	//   ....[42]....
        /*00e4*/ 	.word	0xffffffff


	//   ....[43]....
        /*00e8*/ 	.word	0xffffffff


	//   ....[44]....
        /*00ec*/ 	.word	0xffffffff


	//   ....[45]....
        /*00f0*/ 	.word	0xffffffff


	//   ....[46]....
        /*00f4*/ 	.word	0xffffffff


	//   ....[47]....
        /*00f8*/ 	.word	0xffffffff


	//   ....[48]....
        /*00fc*/ 	.word	0xffffffff


	//   ....[49]....
        /*0100*/ 	.word	0xffffffff


	//   ....[50]....
        /*0104*/ 	.word	0xffffffff


	//   ....[51]....
        /*0108*/ 	.word	0xffffffff


	//   ....[52]....
        /*010c*/ 	.word	0xffffffff


	//   ....[53]....
        /*0110*/ 	.word	0xffffffff


	//   ....[54]....
        /*0114*/ 	.word	0xffffffff


	//   ....[55]....
        /*0118*/ 	.word	0xffffffff


	//   ....[56]....
        /*011c*/ 	.word	0xffffffff


	//   ....[57]....
        /*0120*/ 	.word	0xffffffff


	//   ....[58]....
        /*0124*/ 	.word	0xffffffff


	//   ....[59]....
        /*0128*/ 	.word	0xffffffff


	//----- nvinfo : EIATTR_COOP_GROUP_INSTR_OFFSETS
	.align		4
.L_692:
        /*012c*/ 	.byte	0x04, 0x28
        /*012e*/ 	.short	(.L_694 - .L_693)


	//   ....[0]....
.L_693:
        /*0130*/ 	.word	0x000005e0


	//   ....[1]....
        /*0134*/ 	.word	0x00000620


	//   ....[2]....
        /*0138*/ 	.word	0x00000660


	//   ....[3]....
        /*013c*/ 	.word	0x00000690


	//   ....[4]....
        /*0140*/ 	.word	0x000006c0


	//   ....[5]....
        /*0144*/ 	.word	0x00000700


	//   ....[6]....
        /*0148*/ 	.word	0x00000830


	//   ....[7]....
        /*014c*/ 	.word	0x00000840


	//   ....[8]....
        /*0150*/ 	.word	0x00000d80


	//   ....[9]....
        /*0154*/ 	.word	0x00000da0


	//   ....[10]....
        /*0158*/ 	.word	0x00000dd0


	//   ....[11]....
        /*015c*/ 	.word	0x00000df0


	//   ....[12]....
        /*0160*/ 	.word	0x00000e10


	//   ....[13]....
        /*0164*/ 	.word	0x00000e20


	//   ....[14]....
        /*0168*/ 	.word	0x00000e30


	//   ....[15]....
        /*016c*/ 	.word	0x00000e50


	//   ....[16]....
        /*0170*/ 	.word	0x00001480


	//   ....[17]....
        /*0174*/ 	.word	0x000014a0


	//   ....[18]....
        /*0178*/ 	.word	0x00001500


	//   ....[19]....
        /*017c*/ 	.word	0x00001520


	//   ....[20]....
        /*0180*/ 	.word	0x00001a50


	//   ....[21]....
        /*0184*/ 	.word	0x00001a80


	//   ....[22]....
        /*0188*/ 	.word	0x00001af0


	//   ....[23]....
        /*018c*/ 	.word	0x00001b10


	//   ....[24]....
        /*0190*/ 	.word	0x00002f60


	//   ....[25]....
        /*0194*/ 	.word	0x00002ff0


	//   ....[26]....
        /*0198*/ 	.word	0x000030a0


	//   ....[27]....
        /*019c*/ 	.word	0x000031d0


	//   ....[28]....
        /*01a0*/ 	.word	0x00004280


	//   ....[29]....
        /*01a4*/ 	.word	0x00004290


	//   ....[30]....
        /*01a8*/ 	.word	0x000042a0


	//   ....[31]....
        /*01ac*/ 	.word	0x000042b0


	//   ....[32]....
        /*01b0*/ 	.word	0x00004720


	//   ....[33]....
        /*01b4*/ 	.word	0x00004750


	//   ....[34]....
        /*01b8*/ 	.word	0x00004780


	//   ....[35]....
        /*01bc*/ 	.word	0x00004790


	//   ....[36]....
        /*01c0*/ 	.word	0x000054f0


	//   ....[37]....
        /*01c4*/ 	.word	0x00005510


	//   ....[38]....
        /*01c8*/ 	.word	0x00005530


	//   ....[39]....
        /*01cc*/ 	.word	0x00005550


	//   ....[40]....
        /*01d0*/ 	.word	0x00006e30


	//   ....[41]....
        /*01d4*/ 	.word	0x00006e50


	//   ....[42]....
        /*01d8*/ 	.word	0x00006e70


	//   ....[43]....
        /*01dc*/ 	.word	0x00006e90


	//   ....[44]....
        /*01e0*/ 	.word	0x000070a0


	//   ....[45]....
        /*01e4*/ 	.word	0x000070e0


	//   ....[46]....
        /*01e8*/ 	.word	0x000071a0


	//   ....[47]....
        /*01ec*/ 	.word	0x000071d0


	//   ....[48]....
        /*01f0*/ 	.word	0x00008580


	//   ....[49]....
        /*01f4*/ 	.word	0x00008590


	//   ....[50]....
        /*01f8*/ 	.word	0x000085b0


	//   ....[51]....
        /*01fc*/ 	.word	0x000085c0


	//   ....[52]....
        /*0200*/ 	.word	0x000086c0


	//   ....[53]....
        /*0204*/ 	.word	0x000086d0


	//   ....[54]....
        /*0208*/ 	.word	0x00008800


	//   ....[55]....
        /*020c*/ 	.word	0x00008830


	//   ....[56]....
        /*0210*/ 	.word	0x00008930


	//   ....[57]....
        /*0214*/ 	.word	0x00008960


	//   ....[58]....
        /*0218*/ 	.word	0x00008a60


	//   ....[59]....
        /*021c*/ 	.word	0x00008a80


	//----- nvinfo : EIATTR_EXIT_INSTR_OFFSETS
	.align		4
.L_694:
        /*0220*/ 	.byte	0x04, 0x1c
        /*0222*/ 	.short	(.L_696 - .L_695)


	//   ....[0]....
.L_695:
        /*0224*/ 	.word	0x00000030


	//   ....[1]....
        /*0228*/ 	.word	0x00008a90


	//   ....[2]....
        /*022c*/ 	.word	0x00008b30


	//   ....[3]....
        /*0230*/ 	.word	0x00008b70


	//----- nvinfo : EIATTR_CTAIDZ_USED
	.align		4
.L_696:
        /*0234*/ 	.byte	0x01, 0x04
	.zero		2


	//----- nvinfo : EIATTR_MAX_THREADS
	.align		4
        /*0238*/ 	.byte	0x04, 0x05
        /*023a*/ 	.short	(.L_698 - .L_697)
.L_697:
        /*023c*/ 	.word	0x00000100
        /*0240*/ 	.word	0x00000001
        /*0244*/ 	.word	0x00000001


	//----- nvinfo : EIATTR_CRS_STACK_SIZE
	.align		4
.L_698:
        /*0248*/ 	.byte	0x04, 0x1e
        /*024a*/ 	.short	(.L_700 - .L_699)
.L_699:
        /*024c*/ 	.word	0x00000000
.L_700:


//--------------------- .nv.info._ZN7cutlass13device_kernelIN5flash19enable_sm80_to_sm89INS1_16FlashAttnFwdSm80INS1_25CollectiveMainloopFwdSm80ILi8ELi2ELb0EN4cute5tupleIJNS5_1CILi128EEENS7_ILi64EEENS7_ILi192EEEEEELi192ENS_6half_tEfNS_4arch4Sm80ELb0ELb0ELb0ELb1ELb1ELb0ELb1ELb0EEENS1_21CollectiveEpilogueFwdINS6_IJS8_SA_S9_EEENS6_IJNS7_ILi1EEESI_SI_EEESC_SE_Li256ELb1ELb1ELb0ELb0EEENS1_19SingleTileSchedulerILb1ELb0ELb1ELi128EEEEEEEEEvNT_6ParamsE --------------------------
	.section	.nv.info._ZN7cutlass13device_kernelIN5flash19enable_sm80_to_sm89INS1_16FlashAttnFwdSm80INS1_25CollectiveMainloopFwdSm80ILi8ELi2ELb0EN4cute5tupleIJNS5_1CILi128EEENS7_ILi64EEENS7_ILi192EEEEEELi192ENS_6half_tEfNS_4arch4Sm80ELb0ELb0ELb0ELb1ELb1ELb0ELb1ELb0EEENS1_21CollectiveEpilogueFwdINS6_IJS8_SA_S9_EEENS6_IJNS7_ILi1EEESI_SI_EEESC_SE_Li256ELb1ELb1ELb0ELb0EEENS1_19SingleTileSchedulerILb1ELb0ELb1ELi128EEEEEEEEEvNT_6ParamsE,"",@"SHT_CUDA_INFO"
	.sectionflags	@""
	.align	4


	//----- nvinfo : EIATTR_CUDA_API_VERSION
	.align		4
        /*0000*/ 	.byte	0x04, 0x37
        /*0002*/ 	.short	(.L_702 - .L_701)
.L_701:
        /*0004*/ 	.word	0x00000082


	//----- nvinfo : EIATTR_SW2861232_WAR
	.align		4
.L_702:
        /*0008*/ 	.byte	0x01, 0x35
	.zero		2


	//----- nvinfo : EIATTR_PARAM_CBANK
	.align		4
        /*000c*/ 	.byte	0x04, 0x0a
        /*000e*/ 	.short	(.L_704 - .L_703)
	.align		4
.L_703:
        /*0010*/ 	.word	index@(.nv.constant0._ZN7cutlass13device_kernelIN5flash19enable_sm80_to_sm89INS1_16FlashAttnFwdSm80INS1_25CollectiveMainloopFwdSm80ILi8ELi2ELb0EN4cute5tupleIJNS5_1CILi128EEENS7_ILi64EEENS7_ILi192EEEEEELi192ENS_6half_tEfNS_4arch4Sm80ELb0ELb0ELb0ELb1ELb1ELb0ELb1ELb0EEENS1_21CollectiveEpilogueFwdINS6_IJS8_SA_S9_EEENS6_IJNS7_ILi1EEESI_SI_EEESC_SE_Li256ELb1ELb1ELb0ELb0EEENS1_19SingleTileSchedulerILb1ELb0ELb1ELi128EEEEEEEEEvNT_6ParamsE)
        /*0014*/ 	.short	0x0160
        /*0016*/ 	.short	0x0418


	//----- nvinfo : EIATTR_CBANK_PARAM_SIZE
	.align		4
.L_704:
        /*0018*/ 	.byte	0x03, 0x19
        /*001a*/ 	.short	0x0418


	//----- nvinfo : EIATTR_KPARAM_INFO
	.align		4
        /*001c*/ 	.byte	0x04, 0x17
        /*001e*/ 	.short	(.L_706 - .L_705)
.L_705:
        /*0020*/ 	.word	0x00000000
        /*0024*/ 	.short	0x0000
        /*0026*/ 	.short	0x0000
        /*0028*/ 	.byte	0x00, 0xf0, 0x61, 0x10


	//----- nvinfo : EIATTR_MAXREG_COUNT
	.align		4
.L_706:
        /*002c*/ 	.byte	0x03, 0x1b
        /*002e*/ 	.short	0x00ff


	//----- nvinfo : EIATTR_NUM_BARRIERS
	.align		4
        /*0030*/ 	.byte	0x02, 0x4c
        /*0032*/ 	.byte	0x02
	.zero		1


	//----- nvinfo : EIATTR_MERCURY_ISA_VERSION
	.align		4
        /*0034*/ 	.byte	0x03, 0x5f
        /*0036*/ 	.short	0x0000


	//----- nvinfo : EIATTR_COOP_GROUP_MASK_REGIDS
	.align		4
        /*0038*/ 	.byte	0x04, 0x29
        /*003a*/ 	.short	(.L_708 - .L_707)


	//   ....[0]....
.L_707:
        /*003c*/ 	.word	0xffffffff


	//   ....[1]....
        /*0040*/ 	.word	0xffffffff


	//   ....[2]....
        /*0044*/ 	.word	0xffffffff


	//   ....[3]....
        /*0048*/ 	.word	0xffffffff


	//   ....[4]....
        /*004c*/ 	.word	0xffffffff


	//   ....[5]....
        /*0050*/ 	.word	0xffffffff


	//   ....[6]....
        /*0054*/ 	.word	0xffffffff


	//   ....[7]....
        /*0058*/ 	.word	0xffffffff


	//   ....[8]....
        /*005c*/ 	.word	0xffffffff


	//   ....[9]....
        /*0060*/ 	.word	0xffffffff


	//   ....[10]....
        /*0064*/ 	.word	0xffffffff


	//   ....[11]....
        /*0068*/ 	.word	0xffffffff


	//   ....[12]....
        /*006c*/ 	.word	0xffffffff


	//   ....[13]....
        /*0070*/ 	.word	0xffffffff


	//   ....[14]....
        /*0074*/ 	.word	0xffffffff


	//   ....[15]....
        /*0078*/ 	.word	0xffffffff


	//   ....[16]....
        /*007c*/ 	.word	0xffffffff


	//   ....[17]....
        /*0080*/ 	.word	0xffffffff


	//   ....[18]....
        /*0084*/ 	.word	0xffffffff


	//   ....[19]....
        /*0088*/ 	.word	0xffffffff


	//   ....[20]....
        /*008c*/ 	.word	0xffffffff


	//   ....[21]....
        /*0090*/ 	.word	0xffffffff


	//   ....[22]....
        /*0094*/ 	.word	0xffffffff


	//   ....[23]....
        /*0098*/ 	.word	0xffffffff


	//   ....[24]....
        /*009c*/ 	.word	0xffffffff


	//   ....[25]....
        /*00a0*/ 	.word	0xffffffff


	//   ....[26]....
        /*00a4*/ 	.word	0xffffffff


	//   ....[27]....
        /*00a8*/ 	.word	0xffffffff


	//   ....[28]....
        /*00ac*/ 	.word	0xffffffff


	//   ....[29]....
        /*00b0*/ 	.word	0xffffffff


	//   ....[30]....
        /*00b4*/ 	.word	0xffffffff


	//   ....[31]....
        /*00b8*/ 	.word	0xffffffff


	//   ....[32]....
        /*00bc*/ 	.word	0xffffffff


	//   ....[33]....
        /*00c0*/ 	.word	0xffffffff


	//   ....[34]....
        /*00c4*/ 	.word	0xffffffff


	//   ....[35]....
        /*00c8*/ 	.word	0xffffffff


	//   ....[36]....
        /*00cc*/ 	.word	0xffffffff


	//   ....[37]....
        /*00d0*/ 	.word	0xffffffff


	//   ....[38]....
        /*00d4*/ 	.word	0xffffffff


	//   ....[39]....
        /*00d8*/ 	.word	0xffffffff


	//   ....[40]....
        /*00dc*/ 	.word	0xffffffff


	//   ....[41]....
        /*00e0*/ 	.word	0xffffffff


	//   ....[42]....
        /*00e4*/ 	.word	0xffffffff


	//   ....[43]....
        /*00e8*/ 	.word	0xffffffff


	//   ....[44]....
        /*00ec*/ 	.word	0xffffffff


	//   ....[45]....
        /*00f0*/ 	.word	0xffffffff


	//   ....[46]....
        /*00f4*/ 	.word	0xffffffff


	//   ....[47]....
        /*00f8*/ 	.word	0xffffffff


	//   ....[48]....
        /*00fc*/ 	.word	0xffffffff


	//   ....[49]....
        /*0100*/ 	.word	0xffffffff


	//   ....[50]....
        /*0104*/ 	.word	0xffffffff


	//   ....[51]....
        /*0108*/ 	.word	0xffffffff


	//   ....[52]....
        /*010c*/ 	.word	0xffffffff


	//   ....[53]....
        /*0110*/ 	.word	0xffffffff


	//   ....[54]....
        /*0114*/ 	.word	0xffffffff


	//   ....[55]....
        /*0118*/ 	.word	0xffffffff


	//   ....[56]....
        /*011c*/ 	.word	0xffffffff


	//   ....[57]....
        /*0120*/ 	.word	0xffffffff


	//   ....[58]....
        /*0124*/ 	.word	0xffffffff


	//   ....[59]....
        /*0128*/ 	.word	0xffffffff


	//   ....[60]....
        /*012c*/ 	.word	0xffffffff


	//   ....[61]....
        /*0130*/ 	.word	0xffffffff


	//   ....[62]....
        /*0134*/ 	.word	0xffffffff


	//   ....[63]....
        /*0138*/ 	.word	0xffffffff


	//   ....[64]....
        /*013c*/ 	.word	0xffffffff


	//   ....[65]....
        /*0140*/ 	.word	0xffffffff


	//   ....[66]....
        /*0144*/ 	.word	0xffffffff


	//   ....[67]....
        /*0148*/ 	.word	0xffffffff


	//   ....[68]....
        /*014c*/ 	.word	0xffffffff


	//----- nvinfo : EIATTR_COOP_GROUP_INSTR_OFFSETS
	.align		4
.L_708:
        /*0150*/ 	.byte	0x04, 0x28
        /*0152*/ 	.short	(.L_710 - .L_709)


	//   ....[0]....
.L_709:
        /*0154*/ 	.word	0x00000080


	//   ....[1]....
        /*0158*/ 	.word	0x00000cc0


	//   ....[2]....
        /*015c*/ 	.word	0x00000d20


	//   ....[3]....
        /*0160*/ 	.word	0x00000ed0


	//   ....[4]....
        /*0164*/ 	.word	0x00000f00


	//   ....[5]....
        /*0168*/ 	.word	0x00001020


	//   ....[6]....
        /*016c*/ 	.word	0x00001050


	//   ....[7]....
        /*0170*/ 	.word	0x00001160


	//   ....[8]....
        /*0174*/ 	.word	0x000011a0


	//   ....[9]....
        /*0178*/ 	.word	0x00001700


	//   ....[10]....
        /*017c*/ 	.word	0x00001730


	//   ....[11]....
        /*0180*/ 	.word	0x00001770


	//   ....[12]....
        /*0184*/ 	.word	0x00001790


	//   ....[13]....
        /*0188*/ 	.word	0x000017c0


	//   ....[14]....
        /*018c*/ 	.word	0x000017d0


	//   ....[15]....
        /*0190*/ 	.word	0x000017e0


	//   ....[16]....
        /*0194*/ 	.word	0x000018f0


	//   ....[17]....
        /*0198*/ 	.word	0x00001d70


	//   ....[18]....
        /*019c*/ 	.word	0x00001da0


	//   ....[19]....
        /*01a0*/ 	.word	0x00001dc0


	//   ....[20]....
        /*01a4*/ 	.word	0x00001e20


	//   ....[21]....
        /*01a8*/ 	.word	0x00002390


	//   ....[22]....
        /*01ac*/ 	.word	0x000023d0


	//   ....[23]....
        /*01b0*/ 	.word	0x000023f0


	//   ....[24]....
        /*01b4*/ 	.word	0x00002450


	//   ....[25]....
        /*01b8*/ 	.word	0x000035b0


	//   ....[26]....
        /*01bc*/ 	.word	0x000035d0


	//   ....[27]....
        /*01c0*/ 	.word	0x00003600


	//   ....[28]....
        /*01c4*/ 	.word	0x00003620


	//   ....[29]....
        /*01c8*/ 	.word	0x00004880


	//   ....[30]....
        /*01cc*/ 	.word	0x000048a0


	//   ....[31]....
        /*01d0*/ 	.word	0x00004920


	//   ....[32]....
        /*01d4*/ 	.word	0x00004940


	//   ....[33]....
        /*01d8*/ 	.word	0x00004d70


	//   ....[34]....
        /*01dc*/ 	.word	0x00004da0


	//   ....[35]....
        /*01e0*/ 	.word	0x00004dd0


	//   ....[36]....
        /*01e4*/ 	.word	0x00004df0


	//   ....[37]....
        /*01e8*/ 	.word	0x00005b70


	//   ....[38]....
        /*01ec*/ 	.word	0x00005b90


	//   ....[39]....
        /*01f0*/ 	.word	0x00005bb0


	//   ....[40]....
        /*01f4*/ 	.word	0x00005bd0


	//   ....[41]....
        /*01f8*/ 	.word	0x00007480


	//   ....[42]....
        /*01fc*/ 	.word	0x000074b0


	//   ....[43]....
        /*0200*/ 	.word	0x000074d0


	//   ....[44]....
        /*0204*/ 	.word	0x000074f0


	//   ....[45]....
        /*0208*/ 	.word	0x00007710


	//   ....[46]....
        /*020c*/ 	.word	0x00007740


	//   ....[47]....
        /*0210*/ 	.word	0x00007780


	//   ....[48]....
        /*0214*/ 	.word	0x00007790


	//   ....[49]....
        /*0218*/ 	.word	0x00008cb0


	//   ....[50]....
        /*021c*/ 	.word	0x00008cf0


	//   ....[51]....
        /*0220*/ 	.word	0x00008d30


	//   ....[52]....
        /*0224*/ 	.word	0x00008d60


	//   ....[53]....
        /*0228*/ 	.word	0x00008f60


	//   ....[54]....
        /*022c*/ 	.word	0x00008f70


	//   ....[55]....
        /*0230*/ 	.word	0x000090f0


	//   ....[56]....
        /*0234*/ 	.word	0x00009120


	//   ....[57]....
        /*0238*/ 	.word	0x00009270


	//   ....[58]....
        /*023c*/ 	.word	0x000092a0


	//   ....[59]....
        /*0240*/ 	.word	0x000093f0


	//   ....[60]....
        /*0244*/ 	.word	0x00009410


	//   ....[61]....
        /*0248*/ 	.word	0x00009be0


	//   ....[62]....
        /*024c*/ 	.word	0x00009c00


	//   ....[63]....
        /*0250*/ 	.word	0x00009d30


	//   ....[64]....
        /*0254*/ 	.word	0x00009d60


	//   ....[65]....
        /*0258*/ 	.word	0x00009e90


	//   ....[66]....
        /*025c*/ 	.word	0x00009ec0


	//   ....[67]....
        /*0260*/ 	.word	0x00009ff0


	//   ....[68]....
        /*0264*/ 	.word	0x0000a010


	//----- nvinfo : EIATTR_EXIT_INSTR_OFFSETS
	.align		4
.L_710:
        /*0268*/ 	.byte	0x04, 0x1c
        /*026a*/ 	.short	(.L_712 - .L_711)


	//   ....[0]....
.L_711:
        /*026c*/ 	.word	0x00000310


	//   ....[1]....
        /*0270*/ 	.word	0x00009420


	//   ....[2]....
        /*0274*/ 	.word	0x000094f0


	//   ....[3]....
        /*0278*/ 	.word	0x00009550


	//   ....[4]....
        /*027c*/ 	.word	0x0000a020


	//   ....[5]....
        /*0280*/ 	.word	0x0000a0d0


	//   ....[6]....
        /*0284*/ 	.word	0x0000a130


	//----- nvinfo : EIATTR_CTAIDZ_USED
	.align		4
.L_712:
        /*0288*/ 	.byte	0x01, 0x04
	.zero		2


	//----- nvinfo : EIATTR_MAX_THREADS
	.align		4
        /*028c*/ 	.byte	0x04, 0x05
        /*028e*/ 	.short	(.L_714 - .L_713)
.L_713:
        /*0290*/ 	.word	0x00000100
        /*0294*/ 	.word	0x00000001
        /*0298*/ 	.word	0x00000001


	//----- nvinfo : EIATTR_CRS_STACK_SIZE
	.align		4
.L_714:
        /*029c*/ 	.byte	0x04, 0x1e
        /*029e*/ 	.short	(.L_716 - .L_715)
.L_715:
        /*02a0*/ 	.word	0x00000000
.L_716:


//--------------------- .nv.info._ZN7cutlass13device_kernelIN5flash19enable_sm80_to_sm89INS1_16FlashAttnFwdSm80INS1_25CollectiveMainloopFwdSm80ILi8ELi2ELb0EN4cute5tupleIJNS5_1CILi128EEENS7_ILi64EEENS7_ILi192EEEEEELi192ENS_6half_tEfNS_4arch4Sm80ELb0ELb0ELb0ELb1ELb1ELb1ELb1ELb0EEENS1_21CollectiveEpilogueFwdINS6_IJS8_SA_S9_EEENS6_IJNS7_ILi1EEESI_SI_EEESC_SE_Li256ELb1ELb1ELb0ELb0EEENS1_19SingleTileSchedulerILb1ELb0ELb1ELi128EEEEEEEEEvNT_6ParamsE --------------------------
	.section	.nv.info._ZN7cutlass13device_kernelIN5flash19enable_sm80_to_sm89INS1_16FlashAttnFwdSm80INS1_25CollectiveMainloopFwdSm80ILi8ELi2ELb0EN4cute5tupleIJNS5_1CILi128EEENS7_ILi64EEENS7_ILi192EEEEEELi192ENS_6half_tEfNS_4arch4Sm80ELb0ELb0ELb0ELb1ELb1ELb1ELb1ELb0EEENS1_21CollectiveEpilogueFwdINS6_IJS8_SA_S9_EEENS6_IJNS7_ILi1EEESI_SI_EEESC_SE_Li256ELb1ELb1ELb0ELb0EEENS1_19SingleTileSchedulerILb1ELb0ELb1ELi128EEEEEEEEEvNT_6ParamsE,"",@"SHT_CUDA_INFO"
	.sectionflags	@""
	.align	4


	//----- nvinfo : EIATTR_CUDA_API_VERSION
	.align		4
        /*0000*/ 	.byte	0x04, 0x37
        /*0002*/ 	.short	(.L_718 - .L_717)
.L_717:
        /*0004*/ 	.word	0x00000082


	//----- nvinfo : EIATTR_SW2861232_WAR
	.align		4
.L_718:
        /*0008*/ 	.byte	0x01, 0x35
	.zero		2


	//----- nvinfo : EIATTR_PARAM_CBANK
	.align		4
        /*000c*/ 	.byte	0x04, 0x0a
        /*000e*/ 	.short	(.L_720 - .L_719)
	.align		4
.L_719:
        /*0010*/ 	.word	index@(.nv.constant0._ZN7cutlass13device_kernelIN5flash19enable_sm80_to_sm89INS1_16FlashAttnFwdSm80INS1_25CollectiveMainloopFwdSm80ILi8ELi2ELb0EN4cute5tupleIJNS5_1CILi128EEENS7_ILi64EEENS7_ILi192EEEEEELi192ENS_6half_tEfNS_4arch4Sm80ELb0ELb0ELb0ELb1ELb1ELb1ELb1ELb0EEENS1_21CollectiveEpilogueFwdINS6_IJS8_SA_S9_EEENS6_IJNS7_ILi1EEESI_SI_EEESC_SE_Li256ELb1ELb1ELb0ELb0EEENS1_19SingleTileSchedulerILb1ELb0ELb1ELi128EEEEEEEEEvNT_6ParamsE)
        /*0014*/ 	.short	0x0160
        /*0016*/ 	.short	0x0418


	//----- nvinfo : EIATTR_CBANK_PARAM_SIZE
	.align		4
.L_720:
        /*0018*/ 	.byte	0x03, 0x19
        /*001a*/ 	.short	0x0418


	//----- nvinfo : EIATTR_KPARAM_INFO
	.align		4
        /*001c*/ 	.byte	0x04, 0x17
        /*001e*/ 	.short	(.L_722 - .L_721)
.L_721:
        /*0020*/ 	.word	0x00000000
        /*0024*/ 	.short	0x0000
        /*0026*/ 	.short	0x0000
        /*0028*/ 	.byte	0x00, 0xf0, 0x61, 0x10


	//----- nvinfo : EIATTR_MAXREG_COUNT
	.align		4
.L_722:
        /*002c*/ 	.byte	0x03, 0x1b
        /*002e*/ 	.short	0x00ff


	//----- nvinfo : EIATTR_NUM_BARRIERS
	.align		4
        /*0030*/ 	.byte	0x02, 0x4c
        /*0032*/ 	.byte	0x02
	.zero		1


	//----- nvinfo : EIATTR_MERCURY_ISA_VERSION
	.align		4
        /*0034*/ 	.byte	0x03, 0x5f
        /*0036*/ 	.short	0x0000


	//----- nvinfo : EIATTR_COOP_GROUP_MASK_REGIDS
	.align		4
        /*0038*/ 	.byte	0x04, 0x29
        /*003a*/ 	.short	(.L_724 - .L_723)


	//   ....[0]....
.L_723:
        /*003c*/ 	.word	0xffffffff


	//   ....[1]....
        /*0040*/ 	.word	0xffffffff


	//   ....[2]....
        /*0044*/ 	.word	0xffffffff


	//   ....[3]....
        /*0048*/ 	.word	0xffffffff


	//   ....[4]....
        /*004c*/ 	.word	0xffffffff


	//   ....[5]....
        /*0050*/ 	.word	0xffffffff


	//   ....[6]....
        /*0054*/ 	.word	0xffffffff


	//   ....[7]....
        /*0058*/ 	.word	0xffffffff


	//   ....[8]....
        /*005c*/ 	.word	0xffffffff


	//   ....[9]....
        /*0060*/ 	.word	0xffffffff


	//   ....[10]....
        /*0064*/ 	.word	0xffffffff


	//   ....[11]....
        /*0068*/ 	.word	0xffffffff


	//   ....[12]....
        /*006c*/ 	.word	0xffffffff


	//   ....[13]....
        /*0070*/ 	.word	0xffffffff


	//   ....[14]....
        /*0074*/ 	.word	0xffffffff


	//   ....[15]....
        /*0078*/ 	.word	0xffffffff


	//   ....[16]....
        /*007c*/ 	.word	0xffffffff


	//   ....[17]....
        /*0080*/ 	.word	0xffffffff


	//   ....[18]....
        /*0084*/ 	.word	0xffffffff


	//   ....[19]....
        /*0088*/ 	.word	0xffffffff


	//   ....[20]....
        /*008c*/ 	.word	0xffffffff


	//   ....[21]....
        /*0090*/ 	.word	0xffffffff


	//   ....[22]....
        /*0094*/ 	.word	0xffffffff


	//   ....[23]....
        /*0098*/ 	.word	0xffffffff


	//   ....[24]....
        /*009c*/ 	.word	0xffffffff


	//   ....[25]....
        /*00a0*/ 	.word	0xffffffff


	//   ....[26]....
        /*00a4*/ 	.word	0xffffffff


	//   ....[27]....
        /*00a8*/ 	.word	0xffffffff


	//   ....[28]....
        /*00ac*/ 	.word	0xffffffff


	//   ....[29]....
        /*00b0*/ 	.word	0xffffffff


	//   ....[30]....
        /*00b4*/ 	.word	0xffffffff


	//   ....[31]....
        /*00b8*/ 	.word	0xffffffff


	//   ....[32]....
        /*00bc*/ 	.word	0xffffffff


	//   ....[33]....
        /*00c0*/ 	.word	0xffffffff


	//   ....[34]....
        /*00c4*/ 	.word	0xffffffff


	//   ....[35]....
        /*00c8*/ 	.word	0xffffffff


	//   ....[36]....
        /*00cc*/ 	.word	0xffffffff


	//   ....[37]....
        /*00d0*/ 	.word	0xffffffff


	//   ....[38]....
        /*00d4*/ 	.word	0xffffffff


	//   ....[39]....
        /*00d8*/ 	.word	0xffffffff


	//   ....[40]....
        /*00dc*/ 	.word	0xffffffff


	//   ....[41]....
        /*00e0*/ 	.word	0xffffffff


	//   ....[42]....
        /*00e4*/ 	.word	0xffffffff


	//   ....[43]....
        /*00e8*/ 	.word	0xffffffff


	//   ....[44]....
        /*00ec*/ 	.word	0xffffffff


	//   ....[45]....
        /*00f0*/ 	.word	0xffffffff


	//   ....[46]....
        /*00f4*/ 	.word	0xffffffff


	//   ....[47]....
        /*00f8*/ 	.word	0xffffffff


	//   ....[48]....
        /*00fc*/ 	.word	0xffffffff


	//   ....[49]....
        /*0100*/ 	.word	0xffffffff


	//   ....[50]....
        /*0104*/ 	.word	0xffffffff


	//   ....[51]....
        /*0108*/ 	.word	0xffffffff


	//   ....[52]....
        /*010c*/ 	.word	0xffffffff


	//   ....[53]....
        /*0110*/ 	.word	0xffffffff


	//   ....[54]....
        /*0114*/ 	.word	0xffffffff


	//   ....[55]....
        /*0118*/ 	.word	0xffffffff


	//   ....[56]....
        /*011c*/ 	.word	0xffffffff


	//   ....[57]....
        /*0120*/ 	.word	0xffffffff


	//   ....[58]....
        /*0124*/ 	.word	0xffffffff


	//   ....[59]....
        /*0128*/ 	.word	0xffffffff


	//   ....[60]....
        /*012c*/ 	.word	0xffffffff


	//   ....[61]....
        /*0130*/ 	.word	0xffffffff


	//   ....[62]....
        /*0134*/ 	.word	0xffffffff


	//   ....[63]....
        /*0138*/ 	.word	0xffffffff


	//   ....[64]....
        /*013c*/ 	.word	0xffffffff


	//   ....[65]....
        /*0140*/ 	.word	0xffffffff


	//   ....[66]....
        /*0144*/ 	.word	0xffffffff


	//   ....[67]....
        /*0148*/ 	.word	0xffffffff


	//   ....[68]....
        /*014c*/ 	.word	0xffffffff


	//   ....[69]....
        /*0150*/ 	.word	0xffffffff


	//   ....[70]....
        /*0154*/ 	.word	0xffffffff


	//   ....[71]....
        /*0158*/ 	.word	0xffffffff


	//   ....[72]....
        /*015c*/ 	.word	0xffffffff


	//   ....[73]....
        /*0160*/ 	.word	0xffffffff


	//   ....[74]....
        /*0164*/ 	.word	0xffffffff


	//   ....[75]....
        /*0168*/ 	.word	0xffffffff


	//   ....[76]....
        /*016c*/ 	.word	0xffffffff


	//----- nvinfo : EIATTR_COOP_GROUP_INSTR_OFFSETS
	.align		4
.L_724:
        /*0170*/ 	.byte	0x04, 0x28
        /*0172*/ 	.short	(.L_726 - .L_725)


	//   ....[0]....
.L_725:
        /*0174*/ 	.word	0x00000080


	//   ....[1]....
        /*0178*/ 	.word	0x000022b0


	//   ....[2]....
        /*017c*/ 	.word	0x000022c0


	//   ....[3]....
        /*0180*/ 	.word	0x00003df0


	//   ....[4]....
        /*0184*/ 	.word	0x00003e00


	//   ....[5]....
        /*0188*/ 	.word	0x00005910


	//   ....[6]....
        /*018c*/ 	.word	0x00005930


	//   ....[7]....
        /*0190*/ 	.word	0x00005df0


	//   ....[8]....
        /*0194*/ 	.word	0x00005e00


	//   ....[9]....
        /*0198*/ 	.word	0x000069c0


	//   ....[10]....
        /*019c*/ 	.word	0x000069f0


	//   ....[11]....
        /*01a0*/ 	.word	0x00006bd0


	//   ....[12]....
        /*01a4*/ 	.word	0x00006c00


	//   ....[13]....
        /*01a8*/ 	.word	0x00006d20


	//   ....[14]....
        /*01ac*/ 	.word	0x00006d50


	//   ....[15]....
        /*01b0*/ 	.word	0x00006e60


	//   ....[16]....
        /*01b4*/ 	.word	0x00006ea0


	//   ....[17]....
        /*01b8*/ 	.word	0x000073f0


	//   ....[18]....
        /*01bc*/ 	.word	0x00007410


	//   ....[19]....
        /*01c0*/ 	.word	0x00007440


	//   ....[20]....
        /*01c4*/ 	.word	0x00007460


	//   ....[21]....
        /*01c8*/ 	.word	0x00007480


	//   ....[22]....
        /*01cc*/ 	.word	0x00007490


	//   ....[23]....
        /*01d0*/ 	.word	0x000074a0


	//   ....[24]....
        /*01d4*/ 	.word	0x000074c0


	//   ....[25]....
        /*01d8*/ 	.word	0x00007a00


	//   ....[26]....
        /*01dc*/ 	.word	0x00007a40


	//   ....[27]....
        /*01e0*/ 	.word	0x00007a60


	//   ....[28]....
        /*01e4*/ 	.word	0x00007ac0


	//   ....[29]....
        /*01e8*/ 	.word	0x0000dcf0


	//   ....[30]....
        /*01ec*/ 	.word	0x0000dd20


	//   ....[31]....
        /*01f0*/ 	.word	0x0000dd50


	//   ....[32]....
        /*01f4*/ 	.word	0x0000dd80


	//   ....[33]....
        /*01f8*/ 	.word	0x0000efc0


	//   ....[34]....
        /*01fc*/ 	.word	0x0000f050


	//   ....[35]....
        /*0200*/ 	.word	0x0000f100


	//   ....[36]....
        /*0204*/ 	.word	0x0000f220


	//   ....[37]....
        /*0208*/ 	.word	0x00010350


	//   ....[38]....
        /*020c*/ 	.word	0x00010360


	//   ....[39]....
        /*0210*/ 	.word	0x00010370


	//   ....[40]....
        /*0214*/ 	.word	0x00010380


	//   ....[41]....
        /*0218*/ 	.word	0x00010810


	//   ....[42]....
        /*021c*/ 	.word	0x00010840


	//   ....[43]....
        /*0220*/ 	.word	0x00010870


	//   ....[44]....
        /*0224*/ 	.word	0x000108b0


	//   ....[45]....
        /*0228*/ 	.word	0x00011600


	//   ....[46]....
        /*022c*/ 	.word	0x00011620


	//   ....[47]....
        /*0230*/ 	.word	0x00011640


	//   ....[48]....
        /*0234*/ 	.word	0x00011660


	//   ....[49]....
        /*0238*/ 	.word	0x00012f50


	//   ....[50]....
        /*023c*/ 	.word	0x00012f80


	//   ....[51]....
        /*0240*/ 	.word	0x00012fa0


	//   ....[52]....
        /*0244*/ 	.word	0x00012fc0


	//   ....[53]....
        /*0248*/ 	.word	0x000131c0


	//   ....[54]....
        /*024c*/ 	.word	0x000131f0


	//   ....[55]....
        /*0250*/ 	.word	0x00013240


	//   ....[56]....
        /*0254*/ 	.word	0x00013250


	//   ....[57]....
        /*0258*/ 	.word	0x000147a0


	//   ....[58]....
        /*025c*/ 	.word	0x000147e0


	//   ....[59]....
        /*0260*/ 	.word	0x00014820


	//   ....[60]....
        /*0264*/ 	.word	0x00014860


	//   ....[61]....
        /*0268*/ 	.word	0x00014a10


	//   ....[62]....
        /*026c*/ 	.word	0x00014a20


	//   ....[63]....
        /*0270*/ 	.word	0x00014ba0


	//   ....[64]....
        /*0274*/ 	.word	0x00014bd0


	//   ....[65]....
        /*0278*/ 	.word	0x00014d20


	//   ....[66]....
        /*027c*/ 	.word	0x00014d50


	//   ....[67]....
        /*0280*/ 	.word	0x00014ea0


	//   ....[68]....
        /*0284*/ 	.word	0x00014ec0


	//   ....[69]....
        /*0288*/ 	.word	0x000156a0


	//   ....[70]....
        /*028c*/ 	.word	0x000156c0


	//   ....[71]....
        /*0290*/ 	.word	0x000157f0


	//   ....[72]....
        /*0294*/ 	.word	0x00015820


	//   ....[73]....
        /*0298*/ 	.word	0x00015950


	//   ....[74]....
        /*029c*/ 	.word	0x00015980


	//   ....[75]....
        /*02a0*/ 	.word	0x00015ab0


	//   ....[76]....
        /*02a4*/ 	.word	0x00015ad0


	//----- nvinfo : EIATTR_EXIT_INSTR_OFFSETS
	.align		4
.L_726:
        /*02a8*/ 	.byte	0x04, 0x1c
        /*02aa*/ 	.short	(.L_728 - .L_727)


	//   ....[0]....
.L_727:
        /*02ac*/ 	.word	0x00000310


	//   ....[1]....
        /*02b0*/ 	.word	0x00014ed0


	//   ....[2]....
        /*02b4*/ 	.word	0x00014fa0


	//   ....[3]....
        /*02b8*/ 	.word	0x00015000


	//   ....[4]....
        /*02bc*/ 	.word	0x00015ae0


	//   ....[5]....
        /*02c0*/ 	.word	0x00015b90


	//   ....[6]....
        /*02c4*/ 	.word	0x00015bf0


	//----- nvinfo : EIATTR_CTAIDZ_USED
	.align		4
.L_728:
        /*02c8*/ 	.byte	0x01, 0x04
	.zero		2


	//----- nvinfo : EIATTR_MAX_THREADS
	.align		4
        /*02cc*/ 	.byte	0x04, 0x05
        /*02ce*/ 	.short	(.L_730 - .L_729)
.L_729:
        /*02d0*/ 	.word	0x00000100
        /*02d4*/ 	.word	0x00000001
        /*02d8*/ 	.word	0x00000001


	//----- nvinfo : EIATTR_CRS_STACK_SIZE
	.align		4
.L_730:
        /*02dc*/ 	.byte	0x04, 0x1e
        /*02de*/ 	.short	(.L_732 - .L_731)
.L_731:
        /*02e0*/ 	.word	0x00000000
.L_732:


//--------------------- .nv.info._ZN7cutlass13device_kernelIN5flash19enable_sm80_to_sm89INS1_16FlashAttnFwdSm80INS1_25CollectiveMainloopFwdSm80ILi8ELi2ELb0EN4cute5tupleIJNS5_1CILi128EEENS7_ILi64EEENS7_ILi192EEEEEELi192ENS_6half_tEfNS_4arch4Sm80ELb0ELb1ELb0ELb0ELb1ELb0ELb1ELb0EEENS1_21CollectiveEpilogueFwdINS6_IJS8_SA_S9_EEENS6_IJNS7_ILi1EEESI_SI_EEESC_SE_Li256ELb0ELb1ELb0ELb0EEENS1_19SingleTileSchedulerILb0ELb0ELb1ELi128EEEEEEEEEvNT_6ParamsE --------------------------
	.section	.nv.info._ZN7cutlass13device_kernelIN5flash19enable_sm80_to_sm89INS1_16FlashAttnFwdSm80INS1_25CollectiveMainloopFwdSm80ILi8ELi2ELb0EN4cute5tupleIJNS5_1CILi128EEENS7_ILi64EEENS7_ILi192EEEEEELi192ENS_6half_tEfNS_4arch4Sm80ELb0ELb1ELb0ELb0ELb1ELb0ELb1ELb0EEENS1_21CollectiveEpilogueFwdINS6_IJS8_SA_S9_EEENS6_IJNS7_ILi1EEESI_SI_EEESC_SE_Li256ELb0ELb1ELb0ELb0EEENS1_19SingleTileSchedulerILb0ELb0ELb1ELi128EEEEEEEEEvNT_6ParamsE,"",@"SHT_CUDA_INFO"
	.sectionflags	@""
	.align	4


	//----- nvinfo : EIATTR_CUDA_API_VERSION
	.align		4
        /*0000*/ 	.byte	0x04, 0x37
        /*0002*/ 	.short	(.L_734 - .L_733)
.L_733:
        /*0004*/ 	.word	0x00000082


	//----- nvinfo : EIATTR_SW2861232_WAR
	.align		4
.L_734:
        /*0008*/ 	.byte	0x01, 0x35
	.zero		2


	//----- nvinfo : EIATTR_PARAM_CBANK
	.align		4
        /*000c*/ 	.byte	0x04, 0x0a
        /*000e*/ 	.short	(.L_736 - .L_735)
	.align		4
.L_735:
        /*0010*/ 	.word	index@(.nv.constant0._ZN7cutlass13device_kernelIN5flash19enable_sm80_to_sm89INS1_16FlashAttnFwdSm80INS1_25CollectiveMainloopFwdSm80ILi8ELi2ELb0EN4cute5tupleIJNS5_1CILi128EEENS7_ILi64EEENS7_ILi192EEEEEELi192ENS_6half_tEfNS_4arch4Sm80ELb0ELb1ELb0ELb0ELb1ELb0ELb1ELb0EEENS1_21CollectiveEpilogueFwdINS6_IJS8_SA_S9_EEENS6_IJNS7_ILi1EEESI_SI_EEESC_SE_Li256ELb0ELb1ELb0ELb0EEENS1_19SingleTileSchedulerILb0ELb0ELb1ELi128EEEEEEEEEvNT_6ParamsE)
        /*0014*/ 	.short	0x0160
        /*0016*/ 	.short	0x0418


	//----- nvinfo : EIATTR_CBANK_PARAM_SIZE
	.align		4
.L_736:
        /*0018*/ 	.byte	0x03, 0x19
        /*001a*/ 	.short	0x0418


	//----- nvinfo : EIATTR_KPARAM_INFO
	.align		4
        /*001c*/ 	.byte	0x04, 0x17
        /*001e*/ 	.short	(.L_738 - .L_737)
.L_737:
        /*0020*/ 	.word	0x00000000
        /*0024*/ 	.short	0x0000
        /*0026*/ 	.short	0x0000
        /*0028*/ 	.byte	0x00, 0xf0, 0x61, 0x10


	//----- nvinfo : EIATTR_MAXREG_COUNT
	.align		4
.L_738:
        /*002c*/ 	.byte	0x03, 0x1b
        /*002e*/ 	.short	0x00ff


	//----- nvinfo : EIATTR_NUM_BARRIERS
	.align		4
        /*0030*/ 	.byte	0x02, 0x4c
        /*0032*/ 	.byte	0x02
	.zero		1


	//----- nvinfo : EIATTR_MERCURY_ISA_VERSION
	.align		4
        /*0034*/ 	.byte	0x03, 0x5f
        /*0036*/ 	.short	0x0000


	//----- nvinfo : EIATTR_COOP_GROUP_MASK_REGIDS
	.align		4
        /*0038*/ 	.byte	0x04, 0x29
        /*003a*/ 	.short	(.L_740 - .L_739)


	//   ....[0]....
.L_739:
        /*003c*/ 	.word	0xffffffff


	//   ....[1]....
        /*0040*/ 	.word	0xffffffff


	//   ....[2]....
        /*0044*/ 	.word	0xffffffff


	//   ....[3]....
        /*0048*/ 	.word	0xffffffff


	//   ....[4]....
        /*004c*/ 	.word	0xffffffff


	//   ....[5]....
        /*0050*/ 	.word	0xffffffff


	//   ....[6]....
        /*0054*/ 	.word	0xffffffff


	//   ....[7]....
        /*0058*/ 	.word	0xffffffff


	//   ....[8]....
        /*005c*/ 	.word	0xffffffff


	//   ....[9]....
        /*0060*/ 	.word	0xffffffff


	//   ....[10]....
        /*0064*/ 	.word	0xffffffff


	//   ....[11]....
        /*0068*/ 	.word	0xffffffff


	//   ....[12]....
        /*006c*/ 	.word	0xffffffff


	//   ....[13]....
        /*0070*/ 	.word	0xffffffff


	//   ....[14]....
        /*0074*/ 	.word	0xffffffff


	//   ....[15]....
        /*0078*/ 	.word	0xffffffff


	//   ....[16]....
        /*007c*/ 	.word	0xffffffff


	//   ....[17]....
        /*0080*/ 	.word	0xffffffff


	//   ....[18]....
        /*0084*/ 	.word	0xffffffff


	//   ....[19]....
        /*0088*/ 	.word	0xffffffff


	//   ....[20]....
        /*008c*/ 	.word	0xffffffff


	//   ....[21]....
        /*0090*/ 	.word	0xffffffff


	//   ....[22]....
        /*0094*/ 	.word	0xffffffff


	//   ....[23]....
        /*0098*/ 	.word	0xffffffff


	//   ....[24]....
        /*009c*/ 	.word	0xffffffff


	//   ....[25]....
        /*00a0*/ 	.word	0xffffffff


	//   ....[26]....
        /*00a4*/ 	.word	0xffffffff


	//   ....[27]....
        /*00a8*/ 	.word	0xffffffff


	//   ....[28]....
        /*00ac*/ 	.word	0xffffffff


	//   ....[29]....
        /*00b0*/ 	.word	0xffffffff


	//   ....[30]....
        /*00b4*/ 	.word	0xffffffff


	//   ....[31]....
        /*00b8*/ 	.word	0xffffffff


	//   ....[32]....
        /*00bc*/ 	.word	0xffffffff


	//   ....[33]....
        /*00c0*/ 	.word	0xffffffff


	//   ....[34]....
        /*00c4*/ 	.word	0xffffffff


	//   ....[35]....
        /*00c8*/ 	.word	0xffffffff


	//   ....[36]....
        /*00cc*/ 	.word	0xffffffff


	//   ....[37]....
        /*00d0*/ 	.word	0xffffffff


	//   ....[38]....
        /*00d4*/ 	.word	0xffffffff


	//   ....[39]....
        /*00d8*/ 	.word	0xffffffff


	//   ....[40]....
        /*00dc*/ 	.word	0xffffffff


	//   ....[41]....
        /*00e0*/ 	.word	0xffffffff


	//   ....[42]....
        /*00e4*/ 	.word	0xffffffff


	//   ....[43]....
        /*00e8*/ 	.word	0xffffffff


	//   ....[44]....
        /*00ec*/ 	.word	0xffffffff


	//   ....[45]....
        /*00f0*/ 	.word	0xffffffff


	//   ....[46]....
        /*00f4*/ 	.word	0xffffffff


	//   ....[47]....
        /*00f8*/ 	.word	0xffffffff


	//   ....[48]....
        /*00fc*/ 	.word	0xffffffff


	//   ....[49]....
        /*0100*/ 	.word	0xffffffff


	//   ....[50]....
        /*0104*/ 	.word	0xffffffff


	//   ....[51]....
        /*0108*/ 	.word	0xffffffff


	//   ....[52]....
        /*010c*/ 	.word	0xffffffff


	//   ....[53]....
        /*0110*/ 	.word	0xffffffff


	//   ....[54]....
        /*0114*/ 	.word	0xffffffff


	//   ....[55]....
        /*0118*/ 	.word	0xffffffff


	//   ....[56]....
        /*011c*/ 	.word	0xffffffff


	//   ....[57]....
        /*0120*/ 	.word	0xffffffff


	//   ....[58]....
        /*0124*/ 	.word	0xffffffff


	//   ....[59]....
        /*0128*/ 	.word	0xffffffff


	//   ....[60]....
        /*012c*/ 	.word	0xffffffff


	//   ....[61]....
        /*0130*/ 	.word	0xffffffff


	//   ....[62]....
        /*0134*/ 	.word	0xffffffff


	//   ....[63]....
        /*0138*/ 	.word	0xffffffff


	//   ....[64]....
        /*013c*/ 	.word	0xffffffff


	//   ....[65]....
        /*0140*/ 	.word	0xffffffff


	//   ....[66]....
        /*0144*/ 	.word	0xffffffff


	//   ....[67]....
        /*0148*/ 	.word	0xffffffff


	//   ....[68]....
        /*014c*/ 	.word	0xffffffff


	//   ....[69]....
        /*0150*/ 	.word	0xffffffff


	//   ....[70]....
        /*0154*/ 	.word	0xffffffff


	//   ....[71]....
        /*0158*/ 	.word	0xffffffff


	//   ....[72]....
        /*015c*/ 	.word	0xffffffff


	//   ....[73]....
        /*0160*/ 	.word	0xffffffff


	//   ....[74]....
        /*0164*/ 	.word	0xffffffff


	//   ....[75]....
        /*0168*/ 	.word	0xffffffff


	//   ....[76]....
        /*016c*/ 	.word	0xffffffff


	//   ....[77]....
        /*0170*/ 	.word	0xffffffff


	//   ....[78]....
        /*0174*/ 	.word	0xffffffff


	//   ....[79]....
        /*0178*/ 	.word	0xffffffff


	//   ....[80]....
        /*017c*/ 	.word	0xffffffff


	//   ....[81]....
        /*0180*/ 	.word	0xffffffff


	//   ....[82]....
        /*0184*/ 	.word	0xffffffff


	//   ....[83]....
        /*0188*/ 	.word	0xffffffff


	//   ....[84]....
        /*018c*/ 	.word	0xffffffff


	//   ....[85]....
        /*0190*/ 	.word	0xffffffff


	//   ....[86]....
        /*0194*/ 	.word	0xffffffff


	//   ....[87]....
        /*0198*/ 	.word	0xffffffff


	//   ....[88]....
        /*019c*/ 	.word	0xffffffff


	//   ....[89]....
        /*01a0*/ 	.word	0xffffffff


	//   ....[90]....
        /*01a4*/ 	.word	0xffffffff


	//   ....[91]....
        /*01a8*/ 	.word	0xffffffff


	//   ....[92]....
        /*01ac*/ 	.word	0xffffffff


	//   ....[93]....
        /*01b0*/ 	.word	0xffffffff


	//   ....[94]....
        /*01b4*/ 	.word	0xffffffff


	//   ....[95]....
        /*01b8*/ 	.word	0xffffffff


	//   ....[96]....
        /*01bc*/ 	.word	0xffffffff


	//   ....[97]....
        /*01c0*/ 	.word	0xffffffff


	//----- nvinfo : EIATTR_COOP_GROUP_INSTR_OFFSETS
	.align		4
.L_740:
        /*01c4*/ 	.byte	0x04, 0x28
        /*01c6*/ 	.short	(.L_742 - .L_741)


	//   ....[0]....
.L_741:
        /*01c8*/ 	.word	0x00000c90


	//   ....[1]....
        /*01cc*/ 	.word	0x00000cd0


	//   ....[2]....
        /*01d0*/ 	.word	0x00000d10


	//   ....[3]....
        /*01d4*/ 	.word	0x00000d40


	//   ....[4]....
        /*01d8*/ 	.word	0x00000d90


	//   ....[5]....
        /*01dc*/ 	.word	0x00000dc0


	//   ....[6]....
        /*01e0*/ 	.word	0x00000df0


	//   ....[7]....
        /*01e4*/ 	.word	0x00000f70


	//   ....[8]....
        /*01e8*/ 	.word	0x00001400


	//   ....[9]....
        /*01ec*/ 	.word	0x00001430


	//   ....[10]....
        /*01f0*/ 	.word	0x00001480


	//   ....[11]....
        /*01f4*/ 	.word	0x000014a0


	//   ....[12]....
        /*01f8*/ 	.word	0x00001550


	//   ....[13]....
        /*01fc*/ 	.word	0x00001570


	//   ....[14]....
        /*0200*/ 	.word	0x00001590


	//   ....[15]....
        /*0204*/ 	.word	0x000015b0


	//   ....[16]....
        /*0208*/ 	.word	0x00001b90


	//   ....[17]....
        /*020c*/ 	.word	0x00001bb0


	//   ....[18]....
        /*0210*/ 	.word	0x00001c10


	//   ....[19]....
        /*0214*/ 	.word	0x00001c30


	//   ....[20]....
        /*0218*/ 	.word	0x00002170


	//   ....[21]....
        /*021c*/ 	.word	0x000021a0


	//   ....[22]....
        /*0220*/ 	.word	0x000021c0


	//   ....[23]....
        /*0224*/ 	.word	0x00002220


	//   ....[24]....
        /*0228*/ 	.word	0x00002e60


	//   ....[25]....
        /*022c*/ 	.word	0x00003090


	//   ....[26]....
        /*0230*/ 	.word	0x000038c0


	//   ....[27]....
        /*0234*/ 	.word	0x00003a70


	//   ....[28]....
        /*0238*/ 	.word	0x00003c30


	//   ....[29]....
        /*023c*/ 	.word	0x00003d30


	//   ....[30]....
        /*0240*/ 	.word	0x00004df0


	//   ....[31]....
        /*0244*/ 	.word	0x00004e10


	//   ....[32]....
        /*0248*/ 	.word	0x00004e30


	//   ....[33]....
        /*024c*/ 	.word	0x00004e40


	//   ....[34]....
        /*0250*/ 	.word	0x000054b0


	//   ....[35]....
        /*0254*/ 	.word	0x000054d0


	//   ....[36]....
        /*0258*/ 	.word	0x000054f0


	//   ....[37]....
        /*025c*/ 	.word	0x00005550


	//   ....[38]....
        /*0260*/ 	.word	0x000057e0


	//   ....[39]....
        /*0264*/ 	.word	0x000062c0


	//   ....[40]....
        /*0268*/ 	.word	0x000069f0


	//   ....[41]....
        /*026c*/ 	.word	0x00006aa0


	//   ....[42]....
        /*0270*/ 	.word	0x00006d30


	//   ....[43]....
        /*0274*/ 	.word	0x00006ea0


	//   ....[44]....
        /*0278*/ 	.word	0x00008670


	//   ....[45]....
        /*027c*/ 	.word	0x00008690


	//   ....[46]....
        /*0280*/ 	.word	0x000086b0


	//   ....[47]....
        /*0284*/ 	.word	0x00008720


	//   ....[48]....
        /*0288*/ 	.word	0x00008e50


	//   ....[49]....
        /*028c*/ 	.word	0x00008e70


	//   ....[50]....
        /*0290*/ 	.word	0x00008e90


	//   ....[51]....
        /*0294*/ 	.word	0x00008f00


	//   ....[52]....
        /*0298*/ 	.word	0x00009c00


	//   ....[53]....
        /*029c*/ 	.word	0x00009c20


	//   ....[54]....
        /*02a0*/ 	.word	0x00009c40


	//   ....[55]....
        /*02a4*/ 	.word	0x00009c60


	//   ....[56]....
        /*02a8*/ 	.word	0x0000b570


	//   ....[57]....
        /*02ac*/ 	.word	0x0000b580


	//   ....[58]....
        /*02b0*/ 	.word	0x0000b590


	//   ....[59]....
        /*02b4*/ 	.word	0x0000b600


	//   ....[60]....
        /*02b8*/ 	.word	0x0000bad0


	//   ....[61]....
        /*02bc*/ 	.word	0x0000bae0


	//   ....[62]....
        /*02c0*/ 	.word	0x0000baf0


	//   ....[63]....
        /*02c4*/ 	.word	0x0000bb70


	//   ....[64]....
        /*02c8*/ 	.word	0x0000c590


	//   ....[65]....
        /*02cc*/ 	.word	0x0000c880


	//   ....[66]....
        /*02d0*/ 	.word	0x0000cfb0


	//   ....[67]....
        /*02d4*/ 	.word	0x0000d280


	//   ....[68]....
        /*02d8*/ 	.word	0x0000d2d0


	//   ....[69]....
        /*02dc*/ 	.word	0x0000d380


	//   ....[70]....
        /*02e0*/ 	.word	0x0000ec00


	//   ....[71]....
        /*02e4*/ 	.word	0x0000ec10


	//   ....[72]....
        /*02e8*/ 	.word	0x0000ec20


	//   ....[73]....
        /*02ec*/ 	.word	0x0000ec90


	//   ....[74]....
        /*02f0*/ 	.word	0x0000ee30


	//   ....[75]....
        /*02f4*/ 	.word	0x0000ee60


	//   ....[76]....
        /*02f8*/ 	.word	0x0000eea0


	//   ....[77]....
        /*02fc*/ 	.word	0x0000eeb0


	//   ....[78]....
        /*0300*/ 	.word	0x00010440


	//   ....[79]....
        /*0304*/ 	.word	0x00010450


	//   ....[80]....
        /*0308*/ 	.word	0x00010470


	//   ....[81]....
        /*030c*/ 	.word	0x00010480


	//   ....[82]....
        /*0310*/ 	.word	0x00010490


	//   ....[83]....
        /*0314*/ 	.word	0x00010580


	//   ....[84]....
        /*0318*/ 	.word	0x00010700


	//   ....[85]....
        /*031c*/ 	.word	0x00010730


	//   ....[86]....
        /*0320*/ 	.word	0x00010880


	//   ....[87]....
        /*0324*/ 	.word	0x000108b0


	//   ....[88]....
        /*0328*/ 	.word	0x00010a00


	//   ....[89]....
        /*032c*/ 	.word	0x00010a20


	//   ....[90]....
        /*0330*/ 	.word	0x000110f0


	//   ....[91]....
        /*0334*/ 	.word	0x00011110


	//   ....[92]....
        /*0338*/ 	.word	0x00011240


	//   ....[93]....
        /*033c*/ 	.word	0x00011270


	//   ....[94]....
        /*0340*/ 	.word	0x000113a0


	//   ....[95]....
        /*0344*/ 	.word	0x000113d0


	//   ....[96]....
        /*0348*/ 	.word	0x00011500


	//   ....[97]....
        /*034c*/ 	.word	0x00011520


	//----- nvinfo : EIATTR_EXIT_INSTR_OFFSETS
	.align		4
.L_742:
        /*0350*/ 	.byte	0x04, 0x1c
        /*0352*/ 	.short	(.L_744 - .L_743)


	//   ....[0]....
.L_743:
        /*0354*/ 	.word	0x00000030


	//   ....[1]....
        /*0358*/ 	.word	0x00010a30


	//   ....[2]....
        /*035c*/ 	.word	0x00010b00


	//   ....[3]....
        /*0360*/ 	.word	0x00010b60


	//   ....[4]....
        /*0364*/ 	.word	0x00011530


	//   ....[5]....
        /*0368*/ 	.word	0x000115e0


	//   ....[6]....
        /*036c*/ 	.word	0x00011640


	//----- nvinfo : EIATTR_CTAIDZ_USED
	.align		4
.L_744:
        /*0370*/ 	.byte	0x01, 0x04
	.zero		2


	//----- nvinfo : EIATTR_MAX_THREADS
	.align		4
        /*0374*/ 	.byte	0x04, 0x05
        /*0376*/ 	.short	(.L_746 - .L_745)
.L_745:
        /*0378*/ 	.word	0x00000100
        /*037c*/ 	.word	0x00000001
        /*0380*/ 	.word	0x00000001


	//----- nvinfo : EIATTR_CRS_STACK_SIZE
	.align		4
.L_746:
        /*0384*/ 	.byte	0x04, 0x1e
        /*0386*/ 	.short	(.L_748 - .L_747)
.L_747:
        /*0388*/ 	.word	0x00000000
.L_748:


//--------------------- .nv.info._ZN7cutlass13device_kernelIN5flash19enable_sm80_to_sm89INS1_16FlashAttnFwdSm80INS1_25CollectiveMainloopFwdSm80ILi8ELi2ELb0EN4cute5tupleIJNS5_1CILi128EEENS7_ILi64EEENS7_ILi192EEEEEELi192ENS_6half_tEfNS_4arch4Sm80ELb0ELb1ELb0ELb1ELb1ELb0ELb1ELb0EEENS1_21CollectiveEpilogueFwdINS6_IJS8_SA_S9_EEENS6_IJNS7_ILi1EEESI_SI_EEESC_SE_Li256ELb1ELb1ELb0ELb0EEENS1_19SingleTileSchedulerILb1ELb0ELb1ELi128EEEEEEEEEvNT_6ParamsE --------------------------
	.section	.nv.info._ZN7cutlass13device_kernelIN5flash19enable_sm80_to_sm89INS1_16FlashAttnFwdSm80INS1_25CollectiveMainloopFwdSm80ILi8ELi2ELb0EN4cute5tupleIJNS5_1CILi128EEENS7_ILi64EEENS7_ILi192EEEEEELi192ENS_6half_tEfNS_4arch4Sm80ELb0ELb1ELb0ELb1ELb1ELb0ELb1ELb0EEENS1_21CollectiveEpilogueFwdINS6_IJS8_SA_S9_EEENS6_IJNS7_ILi1EEESI_SI_EEESC_SE_Li256ELb1ELb1ELb0ELb0EEENS1_19SingleTileSchedulerILb1ELb0ELb1ELi128EEEEEEEEEvNT_6ParamsE,"",@"SHT_CUDA_INFO"
	.sectionflags	@""
	.align	4


	//----- nvinfo : EIATTR_CUDA_API_VERSION
	.align		4
        /*0000*/ 	.byte	0x04, 0x37
        /*0002*/ 	.short	(.L_750 - .L_749)
.L_749:
        /*0004*/ 	.word	0x00000082


	//----- nvinfo : EIATTR_SW2861232_WAR
	.align		4
.L_750:
        /*0008*/ 	.byte	0x01, 0x35
	.zero		2


	//----- nvinfo : EIATTR_PARAM_CBANK
	.align		4
        /*000c*/ 	.byte	0x04, 0x0a
        /*000e*/ 	.short	(.L_752 - .L_751)
	.align		4
.L_751:
        /*0010*/ 	.word	index@(.nv.constant0._ZN7cutlass13device_kernelIN5flash19enable_sm80_to_sm89INS1_16FlashAttnFwdSm80INS1_25CollectiveMainloopFwdSm80ILi8ELi2ELb0EN4cute5tupleIJNS5_1CILi128EEENS7_ILi64EEENS7_ILi192EEEEEELi192ENS_6half_tEfNS_4arch4Sm80ELb0ELb1ELb0ELb1ELb1ELb0ELb1ELb0EEENS1_21CollectiveEpilogueFwdINS6_IJS8_SA_S9_EEENS6_IJNS7_ILi1EEESI_SI_EEESC_SE_Li256ELb1ELb1ELb0ELb0EEENS1_19SingleTileSchedulerILb1ELb0ELb1ELi128EEEEEEEEEvNT_6ParamsE)
        /*0014*/ 	.short	0x0160
        /*0016*/ 	.short	0x0418


	//----- nvinfo : EIATTR_CBANK_PARAM_SIZE
	.align		4
.L_752:
        /*0018*/ 	.byte	0x03, 0x19
        /*001a*/ 	.short	0x0418


	//----- nvinfo : EIATTR_KPARAM_INFO
	.align		4
        /*001c*/ 	.byte	0x04, 0x17
        /*001e*/ 	.short	(.L_754 - .L_753)
.L_753:
        /*0020*/ 	.word	0x00000000
        /*0024*/ 	.short	0x0000
        /*0026*/ 	.short	0x0000
        /*0028*/ 	.byte	0x00, 0xf0, 0x61, 0x10


	//----- nvinfo : EIATTR_MAXREG_COUNT
	.align		4
.L_754:
        /*002c*/ 	.byte	0x03, 0x1b
        /*002e*/ 	.short	0x00ff


	//----- nvinfo : EIATTR_NUM_BARRIERS
	.align		4
        /*0030*/ 	.byte	0x02, 0x4c
        /*0032*/ 	.byte	0x02
	.zero		1


	//----- nvinfo : EIATTR_MERCURY_ISA_VERSION
	.align		4
        /*0034*/ 	.byte	0x03, 0x5f
        /*0036*/ 	.short	0x0000


	//----- nvinfo : EIATTR_COOP_GROUP_MASK_REGIDS
	.align		4
        /*0038*/ 	.byte	0x04, 0x29
        /*003a*/ 	.short	(.L_756 - .L_755)


	//   ....[0]....
.L_755:
        /*003c*/ 	.word	0xffffffff


	//   ....[1]....
        /*0040*/ 	.word	0xffffffff


	//   ....[2]....
        /*0044*/ 	.word	0xffffffff


	//   ....[3]....
        /*0048*/ 	.word	0xffffffff


	//   ....[4]....
        /*004c*/ 	.word	0xffffffff


	//   ....[5]....
        /*0050*/ 	.word	0xffffffff


	//   ....[6]....
        /*0054*/ 	.word	0xffffffff


	//   ....[7]....
        /*0058*/ 	.word	0xffffffff


	//   ....[8]....
        /*005c*/ 	.word	0xffffffff


	//   ....[9]....
        /*0060*/ 	.word	0xffffffff


	//   ....[10]....
        /*0064*/ 	.word	0xffffffff


	//   ....[11]....
        /*0068*/ 	.word	0xffffffff


	//   ....[12]....
        /*006c*/ 	.word	0xffffffff


	//   ....[13]....
        /*0070*/ 	.word	0xffffffff


	//   ....[14]....
        /*0074*/ 	.word	0xffffffff


	//   ....[15]....
        /*0078*/ 	.word	0xffffffff


	//   ....[16]....
        /*007c*/ 	.word	0xffffffff


	//   ....[17]....
        /*0080*/ 	.word	0xffffffff


	//   ....[18]....
        /*0084*/ 	.word	0xffffffff


	//   ....[19]....
        /*0088*/ 	.word	0xffffffff


	//   ....[20]....
        /*008c*/ 	.word	0xffffffff


	//   ....[21]....
        /*0090*/ 	.word	0xffffffff


	//   ....[22]....
        /*0094*/ 	.word	0xffffffff


	//   ....[23]....
        /*0098*/ 	.word	0xffffffff


	//   ....[24]....
        /*009c*/ 	.word	0xffffffff


	//   ....[25]....
        /*00a0*/ 	.word	0xffffffff


	//   ....[26]....
        /*00a4*/ 	.word	0xffffffff


	//   ....[27]....
        /*00a8*/ 	.word	0xffffffff


	//   ....[28]....
        /*00ac*/ 	.word	0xffffffff


	//   ....[29]....
        /*00b0*/ 	.word	0xffffffff


	//   ....[30]....
        /*00b4*/ 	.word	0xffffffff


	//   ....[31]....
        /*00b8*/ 	.word	0xffffffff


	//   ....[32]....
        /*00bc*/ 	.word	0xffffffff


	//   ....[33]....
        /*00c0*/ 	.word	0xffffffff


	//   ....[34]....
        /*00c4*/ 	.word	0xffffffff


	//   ....[35]....
        /*00c8*/ 	.word	0xffffffff


	//   ....[36]....
        /*00cc*/ 	.word	0xffffffff


	//   ....[37]....
        /*00d0*/ 	.word	0xffffffff


	//   ....[38]....
        /*00d4*/ 	.word	0xffffffff


	//   ....[39]....
        /*00d8*/ 	.word	0xffffffff


	//   ....[40]....
        /*00dc*/ 	.word	0xffffffff


	//   ....[41]....
        /*00e0*/ 	.word	0xffffffff


	//   ....[42]....
        /*00e4*/ 	.word	0xffffffff


	//   ....[43]....
        /*00e8*/ 	.word	0xffffffff


	//   ....[44]....
        /*00ec*/ 	.word	0xffffffff


	//   ....[45]....
        /*00f0*/ 	.word	0xffffffff


	//   ....[46]....
        /*00f4*/ 	.word	0xffffffff


	//   ....[47]....
        /*00f8*/ 	.word	0xffffffff


	//   ....[48]....
        /*00fc*/ 	.word	0xffffffff


	//   ....[49]....
        /*0100*/ 	.word	0xffffffff


	//   ....[50]....
        /*0104*/ 	.word	0xffffffff


	//   ....[51]....
        /*0108*/ 	.word	0xffffffff


	//   ....[52]....
        /*010c*/ 	.word	0xffffffff


	//   ....[53]....
        /*0110*/ 	.word	0xffffffff


	//   ....[54]....
        /*0114*/ 	.word	0xffffffff


	//   ....[55]....
        /*0118*/ 	.word	0xffffffff


	//   ....[56]....
        /*011c*/ 	.word	0xffffffff


	//   ....[57]....
        /*0120*/ 	.word	0xffffffff


	//   ....[58]....
        /*0124*/ 	.word	0xffffffff


	//   ....[59]....
        /*0128*/ 	.word	0xffffffff


	//   ....[60]....
        /*012c*/ 	.word	0xffffffff


	//   ....[61]....
        /*0130*/ 	.word	0xffffffff


	//   ....[62]....
        /*0134*/ 	.word	0xffffffff


	//   ....[63]....
        /*0138*/ 	.word	0xffffffff


	//   ....[64]....
        /*013c*/ 	.word	0xffffffff


	//   ....[65]....
        /*0140*/ 	.word	0xffffffff


	//   ....[66]....
        /*0144*/ 	.word	0xffffffff


	//   ....[67]....
        /*0148*/ 	.word	0xffffffff


	//   ....[68]....
        /*014c*/ 	.word	0xffffffff


	//   ....[69]....
        /*0150*/ 	.word	0xffffffff


	//   ....[70]....
        /*0154*/ 	.word	0xffffffff


	//   ....[71]....
        /*0158*/ 	.word	0xffffffff


	//   ....[72]....
        /*015c*/ 	.word	0xffffffff


	//   ....[73]....
        /*0160*/ 	.word	0xffffffff


	//   ....[74]....
        /*0164*/ 	.word	0xffffffff


	//   ....[75]....
        /*0168*/ 	.word	0xffffffff


	//   ....[76]....
        /*016c*/ 	.word	0xffffffff


	//   ....[77]....
        /*0170*/ 	.word	0xffffffff


	//   ....[78]....
        /*0174*/ 	.word	0xffffffff


	//   ....[79]....
        /*0178*/ 	.word	0xffffffff


	//   ....[80]....
        /*017c*/ 	.word	0xffffffff


	//   ....[81]....
        /*0180*/ 	.word	0xffffffff


	//   ....[82]....
        /*0184*/ 	.word	0xffffffff


	//   ....[83]....
        /*0188*/ 	.word	0xffffffff


	//   ....[84]....
        /*018c*/ 	.word	0xffffffff


	//   ....[85]....
        /*0190*/ 	.word	0xffffffff


	//   ....[86]....
        /*0194*/ 	.word	0xffffffff


	//   ....[87]....
        /*0198*/ 	.word	0xffffffff


	//   ....[88]....
        /*019c*/ 	.word	0xffffffff


	//   ....[89]....
        /*01a0*/ 	.word	0xffffffff


	//   ....[90]....
        /*01a4*/ 	.word	0xffffffff


	//   ....[91]....
        /*01a8*/ 	.word	0xffffffff


	//   ....[92]....
        /*01ac*/ 	.word	0xffffffff


	//   ....[93]....
        /*01b0*/ 	.word	0xffffffff


	//   ....[94]....
        /*01b4*/ 	.word	0xffffffff


	//   ....[95]....
        /*01b8*/ 	.word	0xffffffff


	//   ....[96]....
        /*01bc*/ 	.word	0xffffffff


	//   ....[97]....
        /*01c0*/ 	.word	0xffffffff


	//   ....[98]....
        /*01c4*/ 	.word	0xffffffff


	//----- nvinfo : EIATTR_COOP_GROUP_INSTR_OFFSETS
	.align		4
.L_756:
        /*01c8*/ 	.byte	0x04, 0x28
        /*01ca*/ 	.short	(.L_758 - .L_757)


	//   ....[0]....
.L_757:
        /*01cc*/ 	.word	0x00000090


	//   ....[1]....
        /*01d0*/ 	.word	0x00001570


	//   ....[2]....
        /*01d4*/ 	.word	0x000015b0


	//   ....[3]....
        /*01d8*/ 	.word	0x000017d0


	//   ....[4]....
        /*01dc*/ 	.word	0x00001800


	//   ....[5]....
        /*01e0*/ 	.word	0x00001920


	//   ....[6]....
        /*01e4*/ 	.word	0x00001950


	//   ....[7]....
        /*01e8*/ 	.word	0x00001a60


	//   ....[8]....
        /*01ec*/ 	.word	0x00001aa0


	//   ....[9]....
        /*01f0*/ 	.word	0x00001ff0


	//   ....[10]....
        /*01f4*/ 	.word	0x00002010


	//   ....[11]....
        /*01f8*/ 	.word	0x00002040


	//   ....[12]....
        /*01fc*/ 	.word	0x00002070


	//   ....[13]....
        /*0200*/ 	.word	0x00002080


	//   ....[14]....
        /*0204*/ 	.word	0x00002090


	//   ....[15]....
        /*0208*/ 	.word	0x000021d0


	//   ....[16]....
        /*020c*/ 	.word	0x000021e0


	//   ....[17]....
        /*0210*/ 	.word	0x00002630


	//   ....[18]....
        /*0214*/ 	.word	0x00002660


	//   ....[19]....
        /*0218*/ 	.word	0x00002670


	//   ....[20]....
        /*021c*/ 	.word	0x00002680


	//   ....[21]....
        /*0220*/ 	.word	0x00002b00


	//   ....[22]....
        /*0224*/ 	.word	0x00002b30


	//   ....[23]....
        /*0228*/ 	.word	0x00002b40


	//   ....[24]....
        /*022c*/ 	.word	0x00002b50


	//   ....[25]....
        /*0230*/ 	.word	0x000035e0


	//   ....[26]....
        /*0234*/ 	.word	0x00003a00


	//   ....[27]....
        /*0238*/ 	.word	0x000044d0


	//   ....[28]....
        /*023c*/ 	.word	0x000044f0


	//   ....[29]....
        /*0240*/ 	.word	0x00004510


	//   ....[30]....
        /*0244*/ 	.word	0x00004620


	//   ....[31]....
        /*0248*/ 	.word	0x00005750


	//   ....[32]....
        /*024c*/ 	.word	0x00005780


	//   ....[33]....
        /*0250*/ 	.word	0x000057a0


	//   ....[34]....
        /*0254*/ 	.word	0x000057b0


	//   ....[35]....
        /*0258*/ 	.word	0x00005e50


	//   ....[36]....
        /*025c*/ 	.word	0x00005e60


	//   ....[37]....
        /*0260*/ 	.word	0x00005e70


	//   ....[38]....
        /*0264*/ 	.word	0x00005e80


	//   ....[39]....
        /*0268*/ 	.word	0x00006a10


	//   ....[40]....
        /*026c*/ 	.word	0x00006c30


	//   ....[41]....
        /*0270*/ 	.word	0x000075c0


	//   ....[42]....
        /*0274*/ 	.word	0x00007650


	//   ....[43]....
        /*0278*/ 	.word	0x00007670


	//   ....[44]....
        /*027c*/ 	.word	0x00007690


	//   ....[45]....
        /*0280*/ 	.word	0x00008fe0


	//   ....[46]....
        /*0284*/ 	.word	0x00009000


	//   ....[47]....
        /*0288*/ 	.word	0x00009010


	//   ....[48]....
        /*028c*/ 	.word	0x00009020


	//   ....[49]....
        /*0290*/ 	.word	0x000097a0


	//   ....[50]....
        /*0294*/ 	.word	0x000097b0


	//   ....[51]....
        /*0298*/ 	.word	0x000097c0


	//   ....[52]....
        /*029c*/ 	.word	0x000097d0


	//   ....[53]....
        /*02a0*/ 	.word	0x0000a530


	//   ....[54]....
        /*02a4*/ 	.word	0x0000a550


	//   ....[55]....
        /*02a8*/ 	.word	0x0000a570


	//   ....[56]....
        /*02ac*/ 	.word	0x0000a590


	//   ....[57]....
        /*02b0*/ 	.word	0x0000be90


	//   ....[58]....
        /*02b4*/ 	.word	0x0000beb0


	//   ....[59]....
        /*02b8*/ 	.word	0x0000bec0


	//   ....[60]....
        /*02bc*/ 	.word	0x0000bed0


	//   ....[61]....
        /*02c0*/ 	.word	0x0000c3f0


	//   ....[62]....
        /*02c4*/ 	.word	0x0000c400


	//   ....[63]....
        /*02c8*/ 	.word	0x0000c410


	//   ....[64]....
        /*02cc*/ 	.word	0x0000c420


	//   ....[65]....
        /*02d0*/ 	.word	0x0000ce70


	//   ....[66]....
        /*02d4*/ 	.word	0x0000d2c0


	//   ....[67]....
        /*02d8*/ 	.word	0x0000da90


	//   ....[68]....
        /*02dc*/ 	.word	0x0000dbd0


	//   ....[69]....
        /*02e0*/ 	.word	0x0000dbe0


	//   ....[70]....
        /*02e4*/ 	.word	0x0000dc00


	//   ....[71]....
        /*02e8*/ 	.word	0x0000f4f0


	//   ....[72]....
        /*02ec*/ 	.word	0x0000f510


	//   ....[73]....
        /*02f0*/ 	.word	0x0000f530


	//   ....[74]....
        /*02f4*/ 	.word	0x0000f540


	//   ....[75]....
        /*02f8*/ 	.word	0x0000f710


	//   ....[76]....
        /*02fc*/ 	.word	0x0000f730


	//   ....[77]....
        /*0300*/ 	.word	0x0000f770


	//   ....[78]....
        /*0304*/ 	.word	0x0000f780


	//   ....[79]....
        /*0308*/ 	.word	0x00010d90


	//   ....[80]....
        /*030c*/ 	.word	0x00010dd0


	//   ....[81]....
        /*0310*/ 	.word	0x00010e60


	//   ....[82]....
        /*0314*/ 	.word	0x00010ea0


	//   ....[83]....
        /*0318*/ 	.word	0x000110b0


	//   ....[84]....
        /*031c*/ 	.word	0x000110c0


	//   ....[85]....
        /*0320*/ 	.word	0x00011240


	//   ....[86]....
        /*0324*/ 	.word	0x00011270


	//   ....[87]....
        /*0328*/ 	.word	0x000113c0


	//   ....[88]....
        /*032c*/ 	.word	0x000113f0


	//   ....[89]....
        /*0330*/ 	.word	0x00011540


	//   ....[90]....
        /*0334*/ 	.word	0x00011560


	//   ....[91]....
        /*0338*/ 	.word	0x00011ea0


	//   ....[92]....
        /*033c*/ 	.word	0x00011eb0


	//   ....[93]....
        /*0340*/ 	.word	0x00011fe0


	//   ....[94]....
        /*0344*/ 	.word	0x00012010


	//   ....[95]....
        /*0348*/ 	.word	0x00012140


	//   ....[96]....
        /*034c*/ 	.word	0x00012170


	//   ....[97]....
        /*0350*/ 	.word	0x000122a0


	//   ....[98]....
        /*0354*/ 	.word	0x000122c0


	//----- nvinfo : EIATTR_EXIT_INSTR_OFFSETS
	.align		4
.L_758:
        /*0358*/ 	.byte	0x04, 0x1c
        /*035a*/ 	.short	(.L_760 - .L_759)


	//   ....[0]....
.L_759:
        /*035c*/ 	.word	0x00000440


	//   ....[1]....
        /*0360*/ 	.word	0x00011570


	//   ....[2]....
        /*0364*/ 	.word	0x00011640


	//   ....[3]....
        /*0368*/ 	.word	0x000116a0


	//   ....[4]....
        /*036c*/ 	.word	0x000122d0


	//   ....[5]....
        /*0370*/ 	.word	0x00012380


	//   ....[6]....
        /*0374*/ 	.word	0x000123e0


	//----- nvinfo : EIATTR_CTAIDZ_USED
	.align		4
.L_760:
        /*0378*/ 	.byte	0x01, 0x04
	.zero		2


	//----- nvinfo : EIATTR_MAX_THREADS
	.align		4
        /*037c*/ 	.byte	0x04, 0x05
        /*037e*/ 	.short	(.L_762 - .L_761)
.L_761:
        /*0380*/ 	.word	0x00000100
        /*0384*/ 	.word	0x00000001
        /*0388*/ 	.word	0x00000001


	//----- nvinfo : EIATTR_CRS_STACK_SIZE
	.align		4
.L_762:
        /*038c*/ 	.byte	0x04, 0x1e
        /*038e*/ 	.short	(.L_764 - .L_763)
.L_763:
        /*0390*/ 	.word	0x00000000
.L_764:


//--------------------- .nv.info._ZN7cutlass13device_kernelIN5flash19enable_sm80_to_sm89INS1_16FlashAttnFwdSm80INS1_25CollectiveMainloopFwdSm80ILi8ELi2ELb0EN4cute5tupleIJNS5_1CILi128EEENS7_ILi64EEENS7_ILi192EEEEEELi192ENS_6half_tEfNS_4arch4Sm80ELb0ELb1ELb0ELb1ELb1ELb1ELb1ELb0EEENS1_21CollectiveEpilogueFwdINS6_IJS8_SA_S9_EEENS6_IJNS7_ILi1EEESI_SI_EEESC_SE_Li256ELb1ELb1ELb0ELb0EEENS1_19SingleTileSchedulerILb1ELb0ELb1ELi128EEEEEEEEEvNT_6ParamsE --------------------------
	.section	.nv.info._ZN7cutlass13device_kernelIN5flash19enable_sm80_to_sm89INS1_16FlashAttnFwdSm80INS1_25CollectiveMainloopFwdSm80ILi8ELi2ELb0EN4cute5tupleIJNS5_1CILi128EEENS7_ILi64EEENS7_ILi192EEEEEELi192ENS_6half_tEfNS_4arch4Sm80ELb0ELb1ELb0ELb1ELb1ELb1ELb1ELb0EEENS1_21CollectiveEpilogueFwdINS6_IJS8_SA_S9_EEENS6_IJNS7_ILi1EEESI_SI_EEESC_SE_Li256ELb1ELb1ELb0ELb0EEENS1_19SingleTileSchedulerILb1ELb0ELb1ELi128EEEEEEEEEvNT_6ParamsE,"",@"SHT_CUDA_INFO"
	.sectionflags	@""
	.align	4


	//----- nvinfo : EIATTR_CUDA_API_VERSION
	.align		4
        /*0000*/ 	.byte	0x04, 0x37
        /*0002*/ 	.short	(.L_766 - .L_765)
.L_765:
        /*0004*/ 	.word	0x00000082


	//----- nvinfo : EIATTR_SW2861232_WAR
	.align		4
.L_766:
        /*0008*/ 	.byte	0x01, 0x35
	.zero		2


	//----- nvinfo : EIATTR_PARAM_CBANK
	.align		4
        /*000c*/ 	.byte	0x04, 0x0a
        /*000e*/ 	.short	(.L_768 - .L_767)
	.align		4
.L_767:
        /*0010*/ 	.word	index@(.nv.constant0._ZN7cutlass13device_kernelIN5flash19enable_sm80_to_sm89INS1_16FlashAttnFwdSm80INS1_25CollectiveMainloopFwdSm80ILi8ELi2ELb0EN4cute5tupleIJNS5_1CILi128EEENS7_ILi64EEENS7_ILi192EEEEEELi192ENS_6half_tEfNS_4arch4Sm80ELb0ELb1ELb0ELb1ELb1ELb1ELb1ELb0EEENS1_21CollectiveEpilogueFwdINS6_IJS8_SA_S9_EEENS6_IJNS7_ILi1EEESI_SI_EEESC_SE_Li256ELb1ELb1ELb0ELb0EEENS1_19SingleTileSchedulerILb1ELb0ELb1ELi128EEEEEEEEEvNT_6ParamsE)
        /*0014*/ 	.short	0x0160
        /*0016*/ 	.short	0x0418


	//----- nvinfo : EIATTR_CBANK_PARAM_SIZE
	.align		4
.L_768:
        /*0018*/ 	.byte	0x03, 0x19
        /*001a*/ 	.short	0x0418


	//----- nvinfo : EIATTR_KPARAM_INFO
	.align		4
        /*001c*/ 	.byte	0x04, 0x17
        /*001e*/ 	.short	(.L_770 - .L_769)
.L_769:
        /*0020*/ 	.word	0x00000000
        /*0024*/ 	.short	0x0000
        /*0026*/ 	.short	0x0000
        /*0028*/ 	.byte	0x00, 0xf0, 0x61, 0x10


	//----- nvinfo : EIATTR_MAXREG_COUNT
	.align		4
.L_770:
        /*002c*/ 	.byte	0x03, 0x1b
        /*002e*/ 	.short	0x00ff


	//----- nvinfo : EIATTR_NUM_BARRIERS
	.align		4
        /*0030*/ 	.byte	0x02, 0x4c
        /*0032*/ 	.byte	0x02
	.zero		1


	//----- nvinfo : EIATTR_MERCURY_ISA_VERSION
	.align		4
        /*0034*/ 	.byte	0x03, 0x5f
        /*0036*/ 	.short	0x0000


	//----- nvinfo : EIATTR_COOP_GROUP_MASK_REGIDS
	.align		4
        /*0038*/ 	.byte	0x04, 0x29
        /*003a*/ 	.short	(.L_772 - .L_771)


	//   ....[0]....
.L_771:
        /*003c*/ 	.word	0xffffffff


	//   ....[1]....
        /*0040*/ 	.word	0xffffffff


	//   ....[2]....
        /*0044*/ 	.word	0xffffffff


	//   ....[3]....
        /*0048*/ 	.word	0xffffffff


	//   ....[4]....
        /*004c*/ 	.word	0xffffffff


	//   ....[5]....
        /*0050*/ 	.word	0xffffffff


	//   ....[6]....
        /*0054*/ 	.word	0xffffffff


	//   ....[7]....
        /*0058*/ 	.word	0xffffffff


	//   ....[8]....
        /*005c*/ 	.word	0xffffffff


	//   ....[9]....
        /*0060*/ 	.word	0xffffffff


	//   ....[10]....
        /*0064*/ 	.word	0xffffffff


	//   ....[11]....
        /*0068*/ 	.word	0xffffffff


	//   ....[12]....
        /*006c*/ 	.word	0xffffffff


	//   ....[13]....
        /*0070*/ 	.word	0xffffffff


	//   ....[14]....
        /*0074*/ 	.word	0xffffffff


	//   ....[15]....
        /*0078*/ 	.word	0xffffffff


	//   ....[16]....
        /*007c*/ 	.word	0xffffffff


	//   ....[17]....
        /*0080*/ 	.word	0xffffffff


	//   ....[18]....
        /*0084*/ 	.word	0xffffffff


	//   ....[19]....
        /*0088*/ 	.word	0xffffffff


	//   ....[20]....
        /*008c*/ 	.word	0xffffffff


	//   ....[21]....
        /*0090*/ 	.word	0xffffffff


	//   ....[22]....
        /*0094*/ 	.word	0xffffffff


	//   ....[23]....
        /*0098*/ 	.word	0xffffffff


	//   ....[24]....
        /*009c*/ 	.word	0xffffffff


	//   ....[25]....
        /*00a0*/ 	.word	0xffffffff


	//   ....[26]....
        /*00a4*/ 	.word	0xffffffff


	//   ....[27]....
        /*00a8*/ 	.word	0xffffffff


	//   ....[28]....
        /*00ac*/ 	.word	0xffffffff


	//   ....[29]....
        /*00b0*/ 	.word	0xffffffff


	//   ....[30]....
        /*00b4*/ 	.word	0xffffffff


	//   ....[31]....
        /*00b8*/ 	.word	0xffffffff


	//   ....[32]....
        /*00bc*/ 	.word	0xffffffff


	//   ....[33]....
        /*00c0*/ 	.word	0xffffffff


	//   ....[34]....
        /*00c4*/ 	.word	0xffffffff


	//   ....[35]....
        /*00c8*/ 	.word	0xffffffff


	//   ....[36]....
        /*00cc*/ 	.word	0xffffffff


	//   ....[37]....
        /*00d0*/ 	.word	0xffffffff


	//   ....[38]....
        /*00d4*/ 	.word	0xffffffff


	//   ....[39]....
        /*00d8*/ 	.word	0xffffffff


	//   ....[40]....
        /*00dc*/ 	.word	0xffffffff


	//   ....[41]....
        /*00e0*/ 	.word	0xffffffff


	//   ....[42]....
        /*00e4*/ 	.word	0xffffffff


	//   ....[43]....
        /*00e8*/ 	.word	0xffffffff


	//   ....[44]....
        /*00ec*/ 	.word	0xffffffff


	//   ....[45]....
        /*00f0*/ 	.word	0xffffffff


	//   ....[46]....
        /*00f4*/ 	.word	0xffffffff


	//   ....[47]....
        /*00f8*/ 	.word	0xffffffff


	//   ....[48]....
        /*00fc*/ 	.word	0xffffffff


	//   ....[49]....
        /*0100*/ 	.word	0xffffffff


	//   ....[50]....
        /*0104*/ 	.word	0xffffffff


	//   ....[51]....
        /*0108*/ 	.word	0xffffffff


	//   ....[52]....
        /*010c*/ 	.word	0xffffffff


	//   ....[53]....
        /*0110*/ 	.word	0xffffffff


	//   ....[54]....
        /*0114*/ 	.word	0xffffffff


	//   ....[55]....
        /*0118*/ 	.word	0xffffffff


	//   ....[56]....
        /*011c*/ 	.word	0xffffffff


	//   ....[57]....
        /*0120*/ 	.word	0xffffffff


	//   ....[58]....
        /*0124*/ 	.word	0xffffffff


	//   ....[59]....
        /*0128*/ 	.word	0xffffffff


	//   ....[60]....
        /*012c*/ 	.word	0xffffffff


	//   ....[61]....
        /*0130*/ 	.word	0xffffffff


	//   ....[62]....
        /*0134*/ 	.word	0xffffffff


	//   ....[63]....
        /*0138*/ 	.word	0xffffffff


	//   ....[64]....
        /*013c*/ 	.word	0xffffffff


	//   ....[65]....
        /*0140*/ 	.word	0xffffffff


	//   ....[66]....
        /*0144*/ 	.word	0xffffffff


	//   ....[67]....
        /*0148*/ 	.word	0xffffffff


	//   ....[68]....
        /*014c*/ 	.word	0xffffffff


	//   ....[69]....
        /*0150*/ 	.word	0xffffffff


	//   ....[70]....
        /*0154*/ 	.word	0xffffffff


	//   ....[71]....
        /*0158*/ 	.word	0xffffffff


	//   ....[72]....
        /*015c*/ 	.word	0xffffffff


	//   ....[73]....
        /*0160*/ 	.word	0xffffffff


	//   ....[74]....
        /*0164*/ 	.word	0xffffffff


	//   ....[75]....
        /*0168*/ 	.word	0xffffffff


	//   ....[76]....
        /*016c*/ 	.word	0xffffffff


	//   ....[77]....
        /*0170*/ 	.word	0xffffffff


	//   ....[78]....
        /*0174*/ 	.word	0xffffffff


	//   ....[79]....
        /*0178*/ 	.word	0xffffffff


	//   ....[80]....
        /*017c*/ 	.word	0xffffffff


	//   ....[81]....
        /*0180*/ 	.word	0xffffffff


	//   ....[82]....
        /*0184*/ 	.word	0xffffffff


	//   ....[83]....
        /*0188*/ 	.word	0xffffffff


	//   ....[84]....
        /*018c*/ 	.word	0xffffffff


	//   ....[85]....
        /*0190*/ 	.word	0xffffffff


	//   ....[86]....
        /*0194*/ 	.word	0xffffffff


	//   ....[87]....
        /*0198*/ 	.word	0xffffffff


	//   ....[88]....
        /*019c*/ 	.word	0xffffffff


	//   ....[89]....
        /*01a0*/ 	.word	0xffffffff


	//   ....[90]....
        /*01a4*/ 	.word	0xffffffff


	//   ....[91]....
        /*01a8*/ 	.word	0xffffffff


	//   ....[92]....
        /*01ac*/ 	.word	0xffffffff


	//   ....[93]....
        /*01b0*/ 	.word	0xffffffff


	//   ....[94]....
        /*01b4*/ 	.word	0xffffffff


	//   ....[95]....
        /*01b8*/ 	.word	0xffffffff


	//   ....[96]....
        /*01bc*/ 	.word	0xffffffff


	//   ....[97]....
        /*01c0*/ 	.word	0xffffffff


	//   ....[98]....
        /*01c4*/ 	.word	0xffffffff


	//   ....[99]....
        /*01c8*/ 	.word	0xffffffff


	//   ....[100]....
        /*01cc*/ 	.word	0xffffffff


	//   ....[101]....
        /*01d0*/ 	.word	0xffffffff


	//   ....[102]....
        /*01d4*/ 	.word	0xffffffff


	//   ....[103]....
        /*01d8*/ 	.word	0xffffffff


	//   ....[104]....
        /*01dc*/ 	.word	0xffffffff


	//   ....[105]....
        /*01e0*/ 	.word	0xffffffff


	//   ....[106]....
        /*01e4*/ 	.word	0xffffffff


	//   ....[107]....
        /*01e8*/ 	.word	0xffffffff


	//   ....[108]....
        /*01ec*/ 	.word	0xffffffff


	//   ....[109]....
        /*01f0*/ 	.word	0xffffffff


	//   ....[110]....
        /*01f4*/ 	.word	0xffffffff


	//   ....[111]....
        /*01f8*/ 	.word	0xffffffff


	//   ....[112]....
        /*01fc*/ 	.word	0xffffffff


	//   ....[113]....
        /*0200*/ 	.word	0xffffffff


	//   ....[114]....
        /*0204*/ 	.word	0xffffffff


	//   ....[115]....
        /*0208*/ 	.word	0xffffffff


	//   ....[116]....
        /*020c*/ 	.word	0xffffffff


	//   ....[117]....
        /*0210*/ 	.word	0xffffffff


	//   ....[118]....
        /*0214*/ 	.word	0xffffffff


	//   ....[119]....
        /*0218*/ 	.word	0xffffffff


	//   ....[120]....
        /*021c*/ 	.word	0xffffffff


	//   ....[121]....
        /*0220*/ 	.word	0xffffffff


	//   ....[122]....
        /*0224*/ 	.word	0xffffffff


	//----- nvinfo : EIATTR_COOP_GROUP_INSTR_OFFSETS
	.align		4
.L_772:
        /*0228*/ 	.byte	0x04, 0x28
        /*022a*/ 	.short	(.L_774 - .L_773)


	//   ....[0]....
.L_773:
        /*022c*/ 	.word	0x00000090


	//   ....[1]....
        /*0230*/ 	.word	0x00002a60


	//   ....[2]....
        /*0234*/ 	.word	0x00002a70


	//   ....[3]....
        /*0238*/ 	.word	0x000045a0


	//   ....[4]....
        /*023c*/ 	.word	0x000045b0


	//   ....[5]....
        /*0240*/ 	.word	0x000060c0


	//   ....[6]....
        /*0244*/ 	.word	0x000060e0


	//   ....[7]....
        /*0248*/ 	.word	0x000065a0


	//   ....[8]....
        /*024c*/ 	.word	0x000065b0


	//   ....[9]....
        /*0250*/ 	.word	0x000077b0


	//   ....[10]....
        /*0254*/ 	.word	0x000077e0


	//   ....[11]....
        /*0258*/ 	.word	0x000079c0


	//   ....[12]....
        /*025c*/ 	.word	0x000079f0


	//   ....[13]....
        /*0260*/ 	.word	0x00007b10


	//   ....[14]....
        /*0264*/ 	.word	0x00007b40


	//   ....[15]....
        /*0268*/ 	.word	0x00007c50


	//   ....[16]....
        /*026c*/ 	.word	0x00007c90


	//   ....[17]....
        /*0270*/ 	.word	0x00008200


	//   ....[18]....
        /*0274*/ 	.word	0x00008220


	//   ....[19]....
        /*0278*/ 	.word	0x00008250


	//   ....[20]....
        /*027c*/ 	.word	0x00008270


	//   ....[21]....
        /*0280*/ 	.word	0x00008280


	//   ....[22]....
        /*0284*/ 	.word	0x00008290


	//   ....[23]....
        /*0288*/ 	.word	0x000082b0


	//   ....[24]....
        /*028c*/ 	.word	0x000082c0


	//   ....[25]....
        /*0290*/ 	.word	0x00008820


	//   ....[26]....
        /*0294*/ 	.word	0x00008850


	//   ....[27]....
        /*0298*/ 	.word	0x00008870


	//   ....[28]....
        /*029c*/ 	.word	0x00008880


	//   ....[29]....
        /*02a0*/ 	.word	0x00008d20


	//   ....[30]....
        /*02a4*/ 	.word	0x00008d90


	//   ....[31]....
        /*02a8*/ 	.word	0x00008dc0


	//   ....[32]....
        /*02ac*/ 	.word	0x00008df0


	//   ....[33]....
        /*02b0*/ 	.word	0x00009250


	//   ....[34]....
        /*02b4*/ 	.word	0x00009330


	//   ....[35]....
        /*02b8*/ 	.word	0x00009380


	//   ....[36]....
        /*02bc*/ 	.word	0x000094e0


	//   ....[37]....
        /*02c0*/ 	.word	0x0000c240


	//   ....[38]....
        /*02c4*/ 	.word	0x0000c2a0


	//   ....[39]....
        /*02c8*/ 	.word	0x0000c2f0


	//   ....[40]....
        /*02cc*/ 	.word	0x0000c300


	//   ....[41]....
        /*02d0*/ 	.word	0x0000c590


	//   ....[42]....
        /*02d4*/ 	.word	0x0000c670


	//   ....[43]....
        /*02d8*/ 	.word	0x0000c820


	//   ....[44]....
        /*02dc*/ 	.word	0x0000c860


	//   ....[45]....
        /*02e0*/ 	.word	0x0000fba0


	//   ....[46]....
        /*02e4*/ 	.word	0x0000fbd0


	//   ....[47]....
        /*02e8*/ 	.word	0x0000fbe0


	//   ....[48]....
        /*02ec*/ 	.word	0x0000fbf0


	//   ....[49]....
        /*02f0*/ 	.word	0x00010630


	//   ....[50]....
        /*02f4*/ 	.word	0x00010aa0


	//   ....[51]....
        /*02f8*/ 	.word	0x00011570


	//   ....[52]....
        /*02fc*/ 	.word	0x00011590


	//   ....[53]....
        /*0300*/ 	.word	0x000115b0


	//   ....[54]....
        /*0304*/ 	.word	0x000116c0


	//   ....[55]....
        /*0308*/ 	.word	0x00012800


	//   ....[56]....
        /*030c*/ 	.word	0x00012830


	//   ....[57]....
        /*0310*/ 	.word	0x00012850


	//   ....[58]....
        /*0314*/ 	.word	0x00012860


	//   ....[59]....
        /*0318*/ 	.word	0x00012f00


	//   ....[60]....
        /*031c*/ 	.word	0x00012f40


	//   ....[61]....
        /*0320*/ 	.word	0x00012f60


	//   ....[62]....
        /*0324*/ 	.word	0x00012f80


	//   ....[63]....
        /*0328*/ 	.word	0x00013960


	//   ....[64]....
        /*032c*/ 	.word	0x00013d30


	//   ....[65]....
        /*0330*/ 	.word	0x000146c0


	//   ....[66]....
        /*0334*/ 	.word	0x00014750


	//   ....[67]....
        /*0338*/ 	.word	0x00014770


	//   ....[68]....
        /*033c*/ 	.word	0x00014790


	//   ....[69]....
        /*0340*/ 	.word	0x00016140


	//   ....[70]....
        /*0344*/ 	.word	0x00016170


	//   ....[71]....
        /*0348*/ 	.word	0x00016190


	//   ....[72]....
        /*034c*/ 	.word	0x000161b0


	//   ....[73]....
        /*0350*/ 	.word	0x00016940


	//   ....[74]....
        /*0354*/ 	.word	0x00016960


	//   ....[75]....
        /*0358*/ 	.word	0x00016970


	//   ....[76]....
        /*035c*/ 	.word	0x00016980


	//   ....[77]....
        /*0360*/ 	.word	0x000176e0


	//   ....[78]....
        /*0364*/ 	.word	0x00017700


	//   ....[79]....
        /*0368*/ 	.word	0x00017720


	//   ....[80]....
        /*036c*/ 	.word	0x00017740


	//   ....[81]....
        /*0370*/ 	.word	0x00019050


	//   ....[82]....
        /*0374*/ 	.word	0x00019070


	//   ....[83]....
        /*0378*/ 	.word	0x00019090


	//   ....[84]....
        /*037c*/ 	.word	0x00019100


	//   ....[85]....
        /*0380*/ 	.word	0x00019600


	//   ....[86]....
        /*0384*/ 	.word	0x00019610


	//   ....[87]....
        /*0388*/ 	.word	0x00019620


	//   ....[88]....
        /*038c*/ 	.word	0x00019630


	//   ....[89]....
        /*0390*/ 	.word	0x0001a070


	//   ....[90]....
        /*0394*/ 	.word	0x0001a4c0


	//   ....[91]....
        /*0398*/ 	.word	0x0001ac90


	//   ....[92]....
        /*039c*/ 	.word	0x0001add0


	//   ....[93]....
        /*03a0*/ 	.word	0x0001ade0


	//   ....[94]....
        /*03a4*/ 	.word	0x0001ae00


	//   ....[95]....
        /*03a8*/ 	.word	0x0001c710


	//   ....[96]....
        /*03ac*/ 	.word	0x0001c730


	//   ....[97]....
        /*03b0*/ 	.word	0x0001c750


	//   ....[98]....
        /*03b4*/ 	.word	0x0001c760


	//   ....[99]....
        /*03b8*/ 	.word	0x0001c930


	//   ....[100]....
        /*03bc*/ 	.word	0x0001c960


	//   ....[101]....
        /*03c0*/ 	.word	0x0001c9a0


	//   ....[102]....
        /*03c4*/ 	.word	0x0001c9b0


	//   ....[103]....
        /*03c8*/ 	.word	0x0001dfb0


	//   ....[104]....
        /*03cc*/ 	.word	0x0001e020


	//   ....[105]....
        /*03d0*/ 	.word	0x0001e060


	//   ....[106]....
        /*03d4*/ 	.word	0x0001e0a0


	//   ....[107]....
        /*03d8*/ 	.word	0x0001e2d0


	//   ....[108]....
        /*03dc*/ 	.word	0x0001e2e0


	//   ....[109]....
        /*03e0*/ 	.word	0x0001e460


	//   ....[110]....
        /*03e4*/ 	.word	0x0001e490


	//   ....[111]....
        /*03e8*/ 	.word	0x0001e5e0


	//   ....[112]....
        /*03ec*/ 	.word	0x0001e610


	//   ....[113]....
        /*03f0*/ 	.word	0x0001e760


	//   ....[114]....
        /*03f4*/ 	.word	0x0001e780


	//   ....[115]....
        /*03f8*/ 	.word	0x0001f0c0


	//   ....[116]....
        /*03fc*/ 	.word	0x0001f0d0


	//   ....[117]....
        /*0400*/ 	.word	0x0001f200


	//   ....[118]....
        /*0404*/ 	.word	0x0001f230


	//   ....[119]....
        /*0408*/ 	.word	0x0001f360


	//   ....[120]....
        /*040c*/ 	.word	0x0001f390


	//   ....[121]....
        /*0410*/ 	.word	0x0001f4c0


	//   ....[122]....
        /*0414*/ 	.word	0x0001f4e0


	//----- nvinfo : EIATTR_EXIT_INSTR_OFFSETS
	.align		4
.L_774:
        /*0418*/ 	.byte	0x04, 0x1c
        /*041a*/ 	.short	(.L_776 - .L_775)


	//   ....[0]....
.L_775:
        /*041c*/ 	.word	0x00000440


	//   ....[1]....
        /*0420*/ 	.word	0x0001e790


	//   ....[2]....
        /*0424*/ 	.word	0x0001e860


	//   ....[3]....
        /*0428*/ 	.word	0x0001e8c0


	//   ....[4]....
        /*042c*/ 	.word	0x0001f4f0


	//   ....[5]....
        /*0430*/ 	.word	0x0001f5a0


	//   ....[6]....
        /*0434*/ 	.word	0x0001f600


	//----- nvinfo : EIATTR_CTAIDZ_USED
	.align		4
.L_776:
        /*0438*/ 	.byte	0x01, 0x04
	.zero		2


	//----- nvinfo : EIATTR_MAX_THREADS
	.align		4
        /*043c*/ 	.byte	0x04, 0x05
        /*043e*/ 	.short	(.L_778 - .L_777)
.L_777:
        /*0440*/ 	.word	0x00000100
        /*0444*/ 	.word	0x00000001
        /*0448*/ 	.word	0x00000001


	//----- nvinfo : EIATTR_CRS_STACK_SIZE
	.align		4
.L_778:
        /*044c*/ 	.byte	0x04, 0x1e
        /*044e*/ 	.short	(.L_780 - .L_779)
.L_779:
        /*0450*/ 	.word	0x00000000
.L_780:


//--------------------- .nv.info._ZN7cutlass13device_kernelIN5flash19enable_sm80_to_sm89INS1_16FlashAttnFwdSm80INS1_25CollectiveMainloopFwdSm80ILi8ELi2ELb0EN4cute5tupleIJNS5_1CILi128EEENS7_ILi64EEENS7_ILi192EEEEEELi192ENS_6half_tEfNS_4arch4Sm80ELb1ELb0ELb0ELb0ELb1ELb0ELb1ELb0EEENS1_21CollectiveEpilogueFwdINS6_IJS8_SA_S9_EEENS6_IJNS7_ILi1EEESI_SI_EEESC_SE_Li256ELb0ELb1ELb0ELb0EEENS1_30DynamicPersistentTileSchedulerILi256ELi256ELb0ELb1ELb0EEEEEEEEEvNT_6ParamsE --------------------------
	.section	.nv.info._ZN7cutlass13device_kernelIN5flash19enable_sm80_to_sm89INS1_16FlashAttnFwdSm80INS1_25CollectiveMainloopFwdSm80ILi8ELi2ELb0EN4cute5tupleIJNS5_1CILi128EEENS7_ILi64EEENS7_ILi192EEEEEELi192ENS_6half_tEfNS_4arch4Sm80ELb1ELb0ELb0ELb0ELb1ELb0ELb1ELb0EEENS1_21CollectiveEpilogueFwdINS6_IJS8_SA_S9_EEENS6_IJNS7_ILi1EEESI_SI_EEESC_SE_Li256ELb0ELb1ELb0ELb0EEENS1_30DynamicPersistentTileSchedulerILi256ELi256ELb0ELb1ELb0EEEEEEEEEvNT_6ParamsE,"",@"SHT_CUDA_INFO"
	.sectionflags	@""
	.align	4


	//----- nvinfo : EIATTR_CUDA_API_VERSION
	.align		4
        /*0000*/ 	.byte	0x04, 0x37
        /*0002*/ 	.short	(.L_782 - .L_781)
.L_781:
        /*0004*/ 	.word	0x00000082


	//----- nvinfo : EIATTR_SW2861232_WAR
	.align		4
.L_782:
        /*0008*/ 	.byte	0x01, 0x35
	.zero		2


	//----- nvinfo : EIATTR_PARAM_CBANK
	.align		4
        /*000c*/ 	.byte	0x04, 0x0a
        /*000e*/ 	.short	(.L_784 - .L_783)
	.align		4
.L_783:
        /*0010*/ 	.word	index@(.nv.constant0._ZN7cutlass13device_kernelIN5flash19enable_sm80_to_sm89INS1_16FlashAttnFwdSm80INS1_25CollectiveMainloopFwdSm80ILi8ELi2ELb0EN4cute5tupleIJNS5_1CILi128EEENS7_ILi64EEENS7_ILi192EEEEEELi192ENS_6half_tEfNS_4arch4Sm80ELb1ELb0ELb0ELb0ELb1ELb0ELb1ELb0EEENS1_21CollectiveEpilogueFwdINS6_IJS8_SA_S9_EEENS6_IJNS7_ILi1EEESI_SI_EEESC_SE_Li256ELb0ELb1ELb0ELb0EEENS1_30DynamicPersistentTileSchedulerILi256ELi256ELb0ELb1ELb0EEEEEEEEEvNT_6ParamsE)
        /*0014*/ 	.short	0x0160
        /*0016*/ 	.short	0x0428


	//----- nvinfo : EIATTR_CBANK_PARAM_SIZE
	.align		4
.L_784:
        /*0018*/ 	.byte	0x03, 0x19
        /*001a*/ 	.short	0x0428


	//----- nvinfo : EIATTR_KPARAM_INFO
	.align		4
        /*001c*/ 	.byte	0x04, 0x17
        /*001e*/ 	.short	(.L_786 - .L_785)
.L_785:
        /*0020*/ 	.word	0x00000000
        /*0024*/ 	.short	0x0000
        /*0026*/ 	.short	0x0000
        /*0028*/ 	.byte	0x00, 0xf0, 0xa1, 0x10


	//----- nvinfo : EIATTR_MAXREG_COUNT
	.align		4
.L_786:
        /*002c*/ 	.byte	0x03, 0x1b
        /*002e*/ 	.short	0x00ff


	//----- nvinfo : EIATTR_NUM_BARRIERS
	.align		4
        /*0030*/ 	.byte	0x02, 0x4c
        /*0032*/ 	.byte	0x06
	.zero		1


	//----- nvinfo : EIATTR_ANNOTATIONS
	.align		4
        /*0034*/ 	.byte	0x04, 0x55
        /*0036*/ 	.short	(.L_788 - .L_787)


	//   ....[0]....
.L_787:
        /* <DEDUP_REMOVED lines=17> */


	//----- nvinfo : EIATTR_MERCURY_ISA_VERSION
	.align		4
.L_788:
        /*0138*/ 	.byte	0x03, 0x5f
        /*013a*/ 	.short	0x0000


	//----- nvinfo : EIATTR_INT_WARP_WIDE_INSTR_OFFSETS
	.align		4
        /*013c*/ 	.byte	0x04, 0x31
        /*013e*/ 	.short	(.L_790 - .L_789)


	//   ....[0]....
.L_789:
        /*0140*/ 	.word	0x0000be20


	//   ....[1]....
        /*0144*/ 	.word	0x0000bea0


	//----- nvinfo : EIATTR_COOP_GROUP_MASK_REGIDS
	.align		4
.L_790:
        /*0148*/ 	.byte	0x04, 0x29
        /*014a*/ 	.short	(.L_792 - .L_791)


	//   ....[0]....
.L_791:
        /*014c*/ 	.word	0xffffffff


	//   ....[1]....
        /*0150*/ 	.word	0xffffffff


	//   ....[2]....
        /*0154*/ 	.word	0xffffffff


	//   ....[3]....
        /*0158*/ 	.word	0xffffffff


	//   ....[4]....
        /*015c*/ 	.word	0xffffffff


	//   ....[5]....
        /*0160*/ 	.word	0xffffffff


	//   ....[6]....
        /*0164*/ 	.word	0xffffffff


	//   ....[7]....
        /*0168*/ 	.word	0xffffffff


	//   ....[8]....
        /*016c*/ 	.word	0xffffffff


	//   ....[9]....
        /*0170*/ 	.word	0xffffffff


	//   ....[10]....
        /*0174*/ 	.word	0xffffffff


	//   ....[11]....
        /*0178*/ 	.word	0xffffffff


	//   ....[12]....
        /*017c*/ 	.word	0xffffffff


	//   ....[13]....
        /*0180*/ 	.word	0xffffffff


	//   ....[14]....
        /*0184*/ 	.word	0xffffffff


	//   ....[15]....
        /*0188*/ 	.word	0xffffffff


	//   ....[16]....
        /*018c*/ 	.word	0xffffffff


	//   ....[17]....
        /*0190*/ 	.word	0xffffffff


	//   ....[18]....
        /*0194*/ 	.word	0xffffffff


	//   ....[19]....
        /*0198*/ 	.word	0xffffffff


	//   ....[20]....
        /*019c*/ 	.word	0xffffffff


	//   ....[21]....
        /*01a0*/ 	.word	0xffffffff


	//   ....[22]....
        /*01a4*/ 	.word	0xffffffff


	//   ....[23]....
        /*01a8*/ 	.word	0xffffffff


	//   ....[24]....
        /*01ac*/ 	.word	0xffffffff


	//   ....[25]....
        /*01b0*/ 	.word	0xffffffff


	//   ....[26]....
        /*01b4*/ 	.word	0xffffffff


	//   ....[27]....
        /*01b8*/ 	.word	0xffffffff


	//   ....[28]....
        /*01bc*/ 	.word	0xffffffff


	//   ....[29]....
        /*01c0*/ 	.word	0xffffffff


	//   ....[30]....
        /*01c4*/ 	.word	0xffffffff


	//   ....[31]....
        /*01c8*/ 	.word	0xffffffff


	//   ....[32]....
        /*01cc*/ 	.word	0xffffffff


	//   ....[33]....
        /*01d0*/ 	.word	0xffffffff


	//   ....[34]....
        /*01d4*/ 	.word	0xffffffff


	//   ....[35]....
        /*01d8*/ 	.word	0xffffffff


	//   ....[36]....
        /*01dc*/ 	.word	0xffffffff


	//   ....[37]....
        /*01e0*/ 	.word	0xffffffff


	//   ....[38]....
        /*01e4*/ 	.word	0xffffffff


	//   ....[39]....
        /*01e8*/ 	.word	0xffffffff


	//   ....[40]....
        /*01ec*/ 	.word	0xffffffff


	//   ....[41]....
        /*01f0*/ 	.word	0xffffffff


	//   ....[42]....
        /*01f4*/ 	.word	0xffffffff


	//   ....[43]....
        /*01f8*/ 	.word	0xffffffff


	//   ....[44]....
        /*01fc*/ 	.word	0xffffffff


	//   ....[45]....
        /*0200*/ 	.word	0xffffffff


	//   ....[46]....
        /*0204*/ 	.word	0xffffffff


	//   ....[47]....
        /*0208*/ 	.word	0xffffffff


	//   ....[48]....
        /*020c*/ 	.word	0xffffffff


	//   ....[49]....
        /*0210*/ 	.word	0xffffffff


	//   ....[50]....
        /*0214*/ 	.word	0xffffffff


	//   ....[51]....
        /*0218*/ 	.word	0xffffffff


	//   ....[52]....
        /*021c*/ 	.word	0xffffffff


	//   ....[53]....
        /*0220*/ 	.word	0xffffffff


	//   ....[54]....
        /*0224*/ 	.word	0xffffffff


	//   ....[55]....
        /*0228*/ 	.word	0xffffffff


	//   ....[56]....
        /*022c*/ 	.word	0xffffffff


	//   ....[57]....
        /*0230*/ 	.word	0xffffffff


	//   ....[58]....
        /*0234*/ 	.word	0xffffffff


	//   ....[59]....
        /*0238*/ 	.word	0xffffffff


	//   ....[60]....
        /*023c*/ 	.word	0xffffffff


	//   ....[61]....
        /*0240*/ 	.word	0xffffffff


	//   ....[62]....
        /*0244*/ 	.word	0xffffffff


	//   ....[63]....
        /*0248*/ 	.word	0xffffffff


	//   ....[64]....
        /*024c*/ 	.word	0xffffffff


	//   ....[65]....
        /*0250*/ 	.word	0xffffffff


	//   ....[66]....
        /*0254*/ 	.word	0xffffffff


	//   ....[67]....
        /*0258*/ 	.word	0xffffffff


	//   ....[68]....
        /*025c*/ 	.word	0xffffffff


	//   ....[69]....
        /*0260*/ 	.word	0xffffffff


	//   ....[70]....
        /*0264*/ 	.word	0xffffffff


	//   ....[71]....
        /*0268*/ 	.word	0xffffffff


	//   ....[72]....
        /*026c*/ 	.word	0xffffffff


	//   ....[73]....
        /*0270*/ 	.word	0xffffffff


	//   ....[74]....
        /*0274*/ 	.word	0xffffffff


	//   ....[75]....
        /*0278*/ 	.word	0xffffffff


	//   ....[76]....
        /*027c*/ 	.word	0xffffffff


	//   ....[77]....
        /*0280*/ 	.word	0xffffffff


	//   ....[78]....
        /*0284*/ 	.word	0xffffffff


	//   ....[79]....
        /*0288*/ 	.word	0xffffffff


	//   ....[80]....
        /*028c*/ 	.word	0xffffffff


	//   ....[81]....
        /*0290*/ 	.word	0xffffffff


	//   ....[82]....
        /*0294*/ 	.word	0xffffffff


	//   ....[83]....
        /*0298*/ 	.word	0xffffffff


	//   ....[84]....
        /*029c*/ 	.word	0xffffffff


	//   ....[85]....
        /*02a0*/ 	.word	0xffffffff


	//   ....[86]....
        /*02a4*/ 	.word	0xffffffff


	//   ....[87]....
        /*02a8*/ 	.word	0xffffffff


	//   ....[88]....
        /*02ac*/ 	.word	0xffffffff


	//   ....[89]....
        /*02b0*/ 	.word	0xffffffff


	//   ....[90]....
        /*02b4*/ 	.word	0xffffffff


	//   ....[91]....
        /*02b8*/ 	.word	0xffffffff


	//   ....[92]....
        /*02bc*/ 	.word	0xffffffff


	//   ....[93]....
        /*02c0*/ 	.word	0xffffffff


	//   ....[94]....
        /*02c4*/ 	.word	0xffffffff


	//   ....[95]....
        /*02c8*/ 	.word	0xffffffff


	//   ....[96]....
        /*02cc*/ 	.word	0xffffffff


	//   ....[97]....
        /*02d0*/ 	.word	0xffffffff


	//   ....[98]....
        /*02d4*/ 	.word	0xffffffff


	//   ....[99]....
        /*02d8*/ 	.word	0xffffffff


	//   ....[100]....
        /*02dc*/ 	.word	0xffffffff


	//   ....[101]....
        /*02e0*/ 	.word	0xffffffff


	//   ....[102]....
        /*02e4*/ 	.word	0xffffffff


	//   ....[103]....
        /*02e8*/ 	.word	0xffffffff


	//   ....[104]....
        /*02ec*/ 	.word	0xffffffff


	//   ....[105]....
        /*02f0*/ 	.word	0xffffffff


	//   ....[106]....
        /*02f4*/ 	.word	0xffffffff


	//   ....[107]....
        /*02f8*/ 	.word	0xffffffff


	//   ....[108]....
        /*02fc*/ 	.word	0xffffffff


	//   ....[109]....
        /*0300*/ 	.word	0xffffffff


	//   ....[110]....
        /*0304*/ 	.word	0xffffffff


	//   ....[111]....
        /*0308*/ 	.word	0xffffffff


	//   ....[112]....
        /*030c*/ 	.word	0xffffffff


	//   ....[113]....
        /*0310*/ 	.word	0xffffffff


	//   ....[114]....
        /*0314*/ 	.word	0xffffffff


	//   ....[115]....
        /*0318*/ 	.word	0xffffffff


	//   ....[116]....
        /*031c*/ 	.word	0xffffffff


	//   ....[117]....
        /*0320*/ 	.word	0xffffffff


	//   ....[118]....
        /*0324*/ 	.word	0xffffffff


	//   ....[119]....
        /*0328*/ 	.word	0xffffffff


	//   ....[120]....
        /*032c*/ 	.word	0xffffffff


	//   ....[121]....
        /*0330*/ 	.word	0xffffffff


	//   ....[122]....
        /*0334*/ 	.word	0xffffffff


	//   ....[123]....
        /*0338*/ 	.word	0xffffffff


	//   ....[124]....
        /*033c*/ 	.word	0xffffffff


	//   ....[125]....
        /*0340*/ 	.word	0xffffffff


	//   ....[126]....
        /*0344*/ 	.word	0xffffffff


	//   ....[127]....
        /*0348*/ 	.word	0xffffffff


	//   ....[128]....
        /*034c*/ 	.word	0xffffffff


	//   ....[129]....
        /*0350*/ 	.word	0xffffffff


	//   ....[130]....
        /*0354*/ 	.word	0xffffffff


	//   ....[131]....
        /*0358*/ 	.word	0xffffffff


	//   ....[132]....
        /*035c*/ 	.word	0xffffffff


	//   ....[133]....
        /*0360*/ 	.word	0xffffffff


	//   ....[134]....
        /*0364*/ 	.word	0xffffffff


	//   ....[135]....
        /*0368*/ 	.word	0xffffffff


	//   ....[136]....
        /*036c*/ 	.word	0xffffffff


	//----- nvinfo : EIATTR_COOP_GROUP_INSTR_OFFSETS
	.align		4
.L_792:
        /*0370*/ 	.byte	0x04, 0x28
        /*0372*/ 	.short	(.L_794 - .L_793)


	//   ....[0]....
.L_793:
        /*0374*/ 	.word	0x00000050


	//   ....[1]....
        /*0378*/ 	.word	0x00001320


	//   ....[2]....
        /*037c*/ 	.word	0x00001340


	//   ....[3]....
        /*0380*/ 	.word	0x000014c0


	//   ....[4]....
        /*0384*/ 	.word	0x000014d0


	//   ....[5]....
        /*0388*/ 	.word	0x00001630


	//   ....[6]....
        /*038c*/ 	.word	0x00001650


	//   ....[7]....
        /*0390*/ 	.word	0x000017b0


	//   ....[8]....
        /*0394*/ 	.word	0x000017c0


	//   ....[9]....
        /*0398*/ 	.word	0x00001cd0


	//   ....[10]....
        /*039c*/ 	.word	0x00001cf0


	//   ....[11]....
        /*03a0*/ 	.word	0x00001d20


	//   ....[12]....
        /*03a4*/ 	.word	0x00001d40


	//   ....[13]....
        /*03a8*/ 	.word	0x00001e30


	//   ....[14]....
        /*03ac*/ 	.word	0x00001e50


	//   ....[15]....
        /*03b0*/ 	.word	0x00001e80


	//   ....[16]....
        /*03b4*/ 	.word	0x00001f50


	//   ....[17]....
        /*03b8*/ 	.word	0x00002310


	//   ....[18]....
        /*03bc*/ 	.word	0x00002330


	//   ....[19]....
        /*03c0*/ 	.word	0x000023c0


	//   ....[20]....
        /*03c4*/ 	.word	0x00002420


	//   ....[21]....
        /*03c8*/ 	.word	0x00002880


	//   ....[22]....
        /*03cc*/ 	.word	0x000028a0


	//   ....[23]....
        /*03d0*/ 	.word	0x000029a0


	//   ....[24]....
        /*03d4*/ 	.word	0x000029c0


	//   ....[25]....
        /*03d8*/ 	.word	0x000034f0


	//   ....[26]....
        /*03dc*/ 	.word	0x00003500


	//   ....[27]....
        /*03e0*/ 	.word	0x00003bf0


	//   ....[28]....
        /*03e4*/ 	.word	0x00003c80


	//   ....[29]....
        /*03e8*/ 	.word	0x00003ca0


	//   ....[30]....
        /*03ec*/ 	.word	0x00003cc0


	//   ....[31]....
        /*03f0*/ 	.word	0x00004f80


	//   ....[32]....
        /*03f4*/ 	.word	0x00004fa0


	//   ....[33]....
        /*03f8*/ 	.word	0x000050a0


	//   ....[34]....
        /*03fc*/ 	.word	0x000050c0


	//   ....[35]....
        /*0400*/ 	.word	0x00005630


	//   ....[36]....
        /*0404*/ 	.word	0x00005650


	//   ....[37]....
        /*0408*/ 	.word	0x00005740


	//   ....[38]....
        /*040c*/ 	.word	0x00005760


	//   ....[39]....
        /*0410*/ 	.word	0x000061e0


	//   ....[40]....
        /*0414*/ 	.word	0x00006200


	//   ....[41]....
        /*0418*/ 	.word	0x00006920


	//   ....[42]....
        /*041c*/ 	.word	0x000069a0


	//   ....[43]....
        /*0420*/ 	.word	0x000069c0


	//   ....[44]....
        /*0424*/ 	.word	0x000069e0


	//   ....[45]....
        /*0428*/ 	.word	0x000083b0


	//   ....[46]....
        /*042c*/ 	.word	0x000083d0


	//   ....[47]....
        /*0430*/ 	.word	0x000084c0


	//   ....[48]....
        /*0434*/ 	.word	0x000084e0


	//   ....[49]....
        /*0438*/ 	.word	0x00008a20


	//   ....[50]....
        /*043c*/ 	.word	0x00008a40


	//   ....[51]....
        /*0440*/ 	.word	0x00008ae0


	//   ....[52]....
        /*0444*/ 	.word	0x00008b30


	//   ....[53]....
        /*0448*/ 	.word	0x000098a0


	//   ....[54]....
        /*044c*/ 	.word	0x000098c0


	//   ....[55]....
        /*0450*/ 	.word	0x00009910


	//   ....[56]....
        /*0454*/ 	.word	0x00009930


	//   ....[57]....
        /*0458*/ 	.word	0x0000b280


	//   ....[58]....
        /*045c*/ 	.word	0x0000b2a0


	//   ....[59]....
        /*0460*/ 	.word	0x0000b340


	//   ....[60]....
        /*0464*/ 	.word	0x0000b3a0


	//   ....[61]....
        /*0468*/ 	.word	0x0000b5f0


	//   ....[62]....
        /*046c*/ 	.word	0x0000b620


	//   ....[63]....
        /*0470*/ 	.word	0x0000b630


	//   ....[64]....
        /*0474*/ 	.word	0x0000b660


	//   ....[65]....
        /*0478*/ 	.word	0x0000c680


	//   ....[66]....
        /*047c*/ 	.word	0x0000c9c0


	//   ....[67]....
        /*0480*/ 	.word	0x0000c9d0


	//   ....[68]....
        /*0484*/ 	.word	0x0000c9f0


	//   ....[69]....
        /*0488*/ 	.word	0x0000ca10


	//   ....[70]....
        /*048c*/ 	.word	0x0000cc10


	//   ....[71]....
        /*0490*/ 	.word	0x0000cc30


	//   ....[72]....
        /*0494*/ 	.word	0x0000cd70


	//   ....[73]....
        /*0498*/ 	.word	0x0000cda0


	//   ....[74]....
        /*049c*/ 	.word	0x0000cea0


	//   ....[75]....
        /*04a0*/ 	.word	0x0000ced0


	//   ....[76]....
        /*04a4*/ 	.word	0x0000cfd0


	//   ....[77]....
        /*04a8*/ 	.word	0x0000cff0


	//   ....[78]....
        /*04ac*/ 	.word	0x0000d510


	//   ....[79]....
        /*04b0*/ 	.word	0x0000d530


	//   ....[80]....
        /*04b4*/ 	.word	0x0000d6b0


	//   ....[81]....
        /*04b8*/ 	.word	0x0000d6c0


	//   ....[82]....
        /*04bc*/ 	.word	0x0000d820


	//   ....[83]....
        /*04c0*/ 	.word	0x0000d840


	//   ....[84]....
        /*04c4*/ 	.word	0x0000d9a0


	//   ....[85]....
        /*04c8*/ 	.word	0x0000d9b0


	//   ....[86]....
        /*04cc*/ 	.word	0x0000db80


	//   ....[87]....
        /*04d0*/ 	.word	0x0000dc70


	//   ....[88]....
        /*04d4*/ 	.word	0x0000dce0


	//   ....[89]....
        /*04d8*/ 	.word	0x0000dd50


	//   ....[90]....
        /*04dc*/ 	.word	0x0000ddb0


	//   ....[91]....
        /*04e0*/ 	.word	0x0000de20


	//   ....[92]....
        /*04e4*/ 	.word	0x0000de90


	//   ....[93]....
        /*04e8*/ 	.word	0x0000df00


	//   ....[94]....
        /*04ec*/ 	.word	0x0000df60


	//   ....[95]....
        /*04f0*/ 	.word	0x0000dfd0


	//   ....[96]....
        /*04f4*/ 	.word	0x0000e040


	//   ....[97]....
        /*04f8*/ 	.word	0x0000e1b0


	//   ....[98]....
        /*04fc*/ 	.word	0x0000e210


	//   ....[99]....
        /*0500*/ 	.word	0x0000e280


	//   ....[100]....
        /*0504*/ 	.word	0x0000e2f0


	//   ....[101]....
        /*0508*/ 	.word	0x0000e460


	//   ....[102]....
        /*050c*/ 	.word	0x0000e4c0


	//   ....[103]....
        /*0510*/ 	.word	0x0000e530


	//   ....[104]....
        /*0514*/ 	.word	0x0000e5a0


	//   ....[105]....
        /*0518*/ 	.word	0x0000e710


	//   ....[106]....
        /*051c*/ 	.word	0x0000e770


	//   ....[107]....
        /*0520*/ 	.word	0x0000e7e0


	//   ....[108]....
        /*0524*/ 	.word	0x0000e850


	//   ....[109]....
        /*0528*/ 	.word	0x0000e9d0


	//   ....[110]....
        /*052c*/ 	.word	0x0000ea30


	//   ....[111]....
        /*0530*/ 	.word	0x0000eaa0


	//   ....[112]....
        /*0534*/ 	.word	0x0000eb10


	//   ....[113]....
        /*0538*/ 	.word	0x0000ec90


	//   ....[114]....
        /*053c*/ 	.word	0x0000ecf0


	//   ....[115]....
        /*0540*/ 	.word	0x0000ed60


	//   ....[116]....
        /*0544*/ 	.word	0x0000edd0


	//   ....[117]....
        /*0548*/ 	.word	0x0000ef50


	//   ....[118]....
        /*054c*/ 	.word	0x0000efb0


	//   ....[119]....
        /*0550*/ 	.word	0x0000f010


	//   ....[120]....
        /*0554*/ 	.word	0x0000f080


	//   ....[121]....
        /*0558*/ 	.word	0x0000f0f0


	//   ....[122]....
        /*055c*/ 	.word	0x0000f270


	//   ....[123]....
        /*0560*/ 	.word	0x0000f2d0


	//   ....[124]....
        /*0564*/ 	.word	0x0000f330


	//   ....[125]....
        /*0568*/ 	.word	0x0000f390


	//   ....[126]....
        /*056c*/ 	.word	0x0000f3e0


	//   ....[127]....
        /*0570*/ 	.word	0x0000f430


	//   ....[128]....
        /*0574*/ 	.word	0x0000f4a0


	//   ....[129]....
        /*0578*/ 	.word	0x0000f510


	//   ....[130]....
        /*057c*/ 	.word	0x0000f580


	//   ....[131]....
        /*0580*/ 	.word	0x0000f5e0


	//   ....[132]....
        /*0584*/ 	.word	0x0000f650


	//   ....[133]....
        /*0588*/ 	.word	0x0000f6c0


	//   ....[134]....
        /*058c*/ 	.word	0x0000f730


	//   ....[135]....
        /*0590*/ 	.word	0x0000f790


	//   ....[136]....
        /*0594*/ 	.word	0x0000f800


	//----- nvinfo : EIATTR_EXIT_INSTR_OFFSETS
	.align		4
.L_794:
        /*0598*/ 	.byte	0x04, 0x1c
        /*059a*/ 	.short	(.L_796 - .L_795)


	//   ....[0]....
.L_795:
        /*059c*/ 	.word	0x000000a0


	//   ....[1]....
        /*05a0*/ 	.word	0x0000dc20


	//----- nvinfo : EIATTR_MAX_THREADS
	.align		4
.L_796:
        /*05a4*/ 	.byte	0x04, 0x05
        /*05a6*/ 	.short	(.L_798 - .L_797)
.L_797:
        /*05a8*/ 	.word	0x00000100
        /*05ac*/ 	.word	0x00000001
        /*05b0*/ 	.word	0x00000001


	//----- nvinfo : EIATTR_CRS_STACK_SIZE
	.align		4
.L_798:
        /*05b4*/ 	.byte	0x04, 0x1e
        /*05b6*/ 	.short	(.L_800 - .L_799)
.L_799:
        /*05b8*/ 	.word	0x00000000
.L_800:


//--------------------- .nv.info._ZN7cutlass13device_kernelIN5flash19enable_sm80_to_sm89INS1_16FlashAttnFwdSm80INS1_25CollectiveMainloopFwdSm80ILi8ELi2ELb0EN4cute5tupleIJNS5_1CILi128EEENS7_ILi64EEENS7_ILi192EEEEEELi192ENS_6half_tEfNS_4arch4Sm80ELb1ELb0ELb0ELb1ELb1ELb0ELb1ELb0EEENS1_21CollectiveEpilogueFwdINS6_IJS8_SA_S9_EEENS6_IJNS7_ILi1EEESI_SI_EEESC_SE_Li256ELb1ELb1ELb0ELb0EEENS1_19SingleTileSchedulerILb1ELb0ELb1ELi128EEEEEEEEEvNT_6ParamsE --------------------------
	.section	.nv.info._ZN7cutlass13device_kernelIN5flash19enable_sm80_to_sm89INS1_16FlashAttnFwdSm80INS1_25CollectiveMainloopFwdSm80ILi8ELi2ELb0EN4cute5tupleIJNS5_1CILi128EEENS7_ILi64EEENS7_ILi192EEEEEELi192ENS_6half_tEfNS_4arch4Sm80ELb1ELb0ELb0ELb1ELb1ELb0ELb1ELb0EEENS1_21CollectiveEpilogueFwdINS6_IJS8_SA_S9_EEENS6_IJNS7_ILi1EEESI_SI_EEESC_SE_Li256ELb1ELb1ELb0ELb0EEENS1_19SingleTileSchedulerILb1ELb0ELb1ELi128EEEEEEEEEvNT_6ParamsE,"",@"SHT_CUDA_INFO"
	.sectionflags	@""
	.align	4


	//----- nvinfo : EIATTR_CUDA_API_VERSION
	.align		4
        /*0000*/ 	.byte	0x04, 0x37
        /*0002*/ 	.short	(.L_802 - .L_801)
.L_801:
        /*0004*/ 	.word	0x00000082


	//----- nvinfo : EIATTR_SW2861232_WAR
	.align		4
.L_802:
        /*0008*/ 	.byte	0x01, 0x35
	.zero		2


	//----- nvinfo : EIATTR_PARAM_CBANK
	.align		4
        /*000c*/ 	.byte	0x04, 0x0a
        /*000e*/ 	.short	(.L_804 - .L_803)
	.align		4
.L_803:
        /*0010*/ 	.word	index@(.nv.constant0._ZN7cutlass13device_kernelIN5flash19enable_sm80_to_sm89INS1_16FlashAttnFwdSm80INS1_25CollectiveMainloopFwdSm80ILi8ELi2ELb0EN4cute5tupleIJNS5_1CILi128EEENS7_ILi64EEENS7_ILi192EEEEEELi192ENS_6half_tEfNS_4arch4Sm80ELb1ELb0ELb0ELb1ELb1ELb0ELb1ELb0EEENS1_21CollectiveEpilogueFwdINS6_IJS8_SA_S9_EEENS6_IJNS7_ILi1EEESI_SI_EEESC_SE_Li256ELb1ELb1ELb0ELb0EEENS1_19SingleTileSchedulerILb1ELb0ELb1ELi128EEEEEEEEEvNT_6ParamsE)
        /*0014*/ 	.short	0x0160
        /*0016*/ 	.short	0x0418


	//----- nvinfo : EIATTR_CBANK_PARAM_SIZE
	.align		4
.L_804:
        /*0018*/ 	.byte	0x03, 0x19
        /*001a*/ 	.short	0x0418


	//----- nvinfo : EIATTR_KPARAM_INFO
	.align		4
        /*001c*/ 	.byte	0x04, 0x17
        /*001e*/ 	.short	(.L_806 - .L_805)
.L_805:
        /*0020*/ 	.word	0x00000000
        /*0024*/ 	.short	0x0000
        /*0026*/ 	.short	0x0000
        /*0028*/ 	.byte	0x00, 0xf0, 0x61, 0x10


	//----- nvinfo : EIATTR_MAXREG_COUNT
	.align		4
.L_806:
        /*002c*/ 	.byte	0x03, 0x1b
        /*002e*/ 	.short	0x00ff


	//----- nvinfo : EIATTR_NUM_BARRIERS
	.align		4
        /*0030*/ 	.byte	0x02, 0x4c
        /*0032*/ 	.byte	0x02
	.zero		1


	//----- nvinfo : EIATTR_MERCURY_ISA_VERSION
	.align		4
        /*0034*/ 	.byte	0x03, 0x5f
        /*0036*/ 	.short	0x0000


	//----- nvinfo : EIATTR_COOP_GROUP_MASK_REGIDS
	.align		4
        /*0038*/ 	.byte	0x04, 0x29
        /*003a*/ 	.short	(.L_808 - .L_807)


	//   ....[0]....
.L_807:
        /*003c*/ 	.word	0xffffffff


	//   ....[1]....
        /*0040*/ 	.word	0xffffffff


	//   ....[2]....
        /*0044*/ 	.word	0xffffffff


	//   ....[3]....
        /*0048*/ 	.word	0xffffffff


	//   ....[4]....
        /*004c*/ 	.word	0xffffffff


	//   ....[5]....
        /*0050*/ 	.word	0xffffffff


	//   ....[6]....
        /*0054*/ 	.word	0xffffffff


	//   ....[7]....
        /*0058*/ 	.word	0xffffffff


	//   ....[8]....
        /*005c*/ 	.word	0xffffffff


	//   ....[9]....
        /*0060*/ 	.word	0xffffffff


	//   ....[10]....
        /*0064*/ 	.word	0xffffffff


	//   ....[11]....
        /*0068*/ 	.word	0xffffffff


	//   ....[12]....
        /*006c*/ 	.word	0xffffffff


	//   ....[13]....
        /*0070*/ 	.word	0xffffffff


	//   ....[14]....
        /*0074*/ 	.word	0xffffffff


	//   ....[15]....
        /*0078*/ 	.word	0xffffffff


	//   ....[16]....
        /*007c*/ 	.word	0xffffffff


	//   ....[17]....
        /*0080*/ 	.word	0xffffffff


	//   ....[18]....
        /*0084*/ 	.word	0xffffffff


	//   ....[19]....
        /*0088*/ 	.word	0xffffffff


	//   ....[20]....
        /*008c*/ 	.word	0xffffffff


	//   ....[21]....
        /*0090*/ 	.word	0xffffffff


	//   ....[22]....
        /*0094*/ 	.word	0xffffffff


	//   ....[23]....
        /*0098*/ 	.word	0xffffffff


	//   ....[24]....
        /*009c*/ 	.word	0xffffffff


	//   ....[25]....
        /*00a0*/ 	.word	0xffffffff


	//   ....[26]....
        /*00a4*/ 	.word	0xffffffff


	//   ....[27]....
        /*00a8*/ 	.word	0xffffffff


	//   ....[28]....
        /*00ac*/ 	.word	0xffffffff


	//   ....[29]....
        /*00b0*/ 	.word	0xffffffff


	//   ....[30]....
        /*00b4*/ 	.word	0xffffffff


	//   ....[31]....
        /*00b8*/ 	.word	0xffffffff


	//   ....[32]....
        /*00bc*/ 	.word	0xffffffff


	//   ....[33]....
        /*00c0*/ 	.word	0xffffffff


	//   ....[34]....
        /*00c4*/ 	.word	0xffffffff


	//   ....[35]....
        /*00c8*/ 	.word	0xffffffff


	//   ....[36]....
        /*00cc*/ 	.word	0xffffffff


	//   ....[37]....
        /*00d0*/ 	.word	0xffffffff


	//   ....[38]....
        /*00d4*/ 	.word	0xffffffff


	//   ....[39]....
        /*00d8*/ 	.word	0xffffffff


	//   ....[40]....
        /*00dc*/ 	.word	0xffffffff


	//   ....[41]....
        /*00e0*/ 	.word	0xffffffff


	//   ....[42]....
        /*00e4*/ 	.word	0xffffffff


	//   ....[43]....
        /*00e8*/ 	.word	0xffffffff


	//   ....[44]....
        /*00ec*/ 	.word	0xffffffff


	//   ....[45]....
        /*00f0*/ 	.word	0xffffffff


	//   ....[46]....
        /*00f4*/ 	.word	0xffffffff


	//   ....[47]....
        /*00f8*/ 	.word	0xffffffff


	//   ....[48]....
        /*00fc*/ 	.word	0xffffffff


	//   ....[49]....
        /*0100*/ 	.word	0xffffffff


	//   ....[50]....
        /*0104*/ 	.word	0xffffffff


	//   ....[51]....
        /*0108*/ 	.word	0xffffffff


	//   ....[52]....
        /*010c*/ 	.word	0xffffffff


	//   ....[53]....
        /*0110*/ 	.word	0xffffffff


	//   ....[54]....
        /*0114*/ 	.word	0xffffffff


	//   ....[55]....
        /*0118*/ 	.word	0xffffffff


	//   ....[56]....
        /*011c*/ 	.word	0xffffffff


	//   ....[57]....
        /*0120*/ 	.word	0xffffffff


	//   ....[58]....
        /*0124*/ 	.word	0xffffffff


	//   ....[59]....
        /*0128*/ 	.word	0xffffffff


	//   ....[60]....
        /*012c*/ 	.word	0xffffffff


	//   ....[61]....
        /*0130*/ 	.word	0xffffffff


	//   ....[62]....
        /*0134*/ 	.word	0xffffffff


	//   ....[63]....
        /*0138*/ 	.word	0xffffffff


	//   ....[64]....
        /*013c*/ 	.word	0xffffffff


	//   ....[65]....
        /*0140*/ 	.word	0xffffffff


	//   ....[66]....
        /*0144*/ 	.word	0xffffffff


	//   ....[67]....
        /*0148*/ 	.word	0xffffffff


	//   ....[68]....
        /*014c*/ 	.word	0xffffffff


	//   ....[69]....
        /*0150*/ 	.word	0xffffffff


	//   ....[70]....
        /*0154*/ 	.word	0xffffffff


	//   ....[71]....
        /*0158*/ 	.word	0xffffffff


	//   ....[72]....
        /*015c*/ 	.word	0xffffffff


	//   ....[73]....
        /*0160*/ 	.word	0xffffffff


	//   ....[74]....
        /*0164*/ 	.word	0xffffffff


	//   ....[75]....
        /*0168*/ 	.word	0xffffffff


	//   ....[76]....
        /*016c*/ 	.word	0xffffffff


	//   ....[77]....
        /*0170*/ 	.word	0xffffffff


	//   ....[78]....
        /*0174*/ 	.word	0xffffffff


	//   ....[79]....
        /*0178*/ 	.word	0xffffffff


	//   ....[80]....
        /*017c*/ 	.word	0xffffffff


	//   ....[81]....
        /*0180*/ 	.word	0xffffffff


	//   ....[82]....
        /*0184*/ 	.word	0xffffffff


	//   ....[83]....
        /*0188*/ 	.word	0xffffffff


	//   ....[84]....
        /*018c*/ 	.word	0xffffffff


	//----- nvinfo : EIATTR_COOP_GROUP_INSTR_OFFSETS
	.align		4
.L_808:
        /*0190*/ 	.byte	0x04, 0x28
        /*0192*/ 	.short	(.L_810 - .L_809)


	//   ....[0]....
.L_809:
        /*0194*/ 	.word	0x00000090


	//   ....[1]....
        /*0198*/ 	.word	0x00001320


	//   ....[2]....
        /*019c*/ 	.word	0x00001370


	//   ....[3]....
        /*01a0*/ 	.word	0x000015a0


	//   ....[4]....
        /*01a4*/ 	.word	0x000015d0


	//   ....[5]....
        /*01a8*/ 	.word	0x000016f0


	//   ....[6]....
        /*01ac*/ 	.word	0x00001720


	//   ....[7]....
        /*01b0*/ 	.word	0x00001830


	//   ....[8]....
        /*01b4*/ 	.word	0x00001870


	//   ....[9]....
        /*01b8*/ 	.word	0x00001df0


	//   ....[10]....
        /*01bc*/ 	.word	0x00001e20


	//   ....[11]....
        /*01c0*/ 	.word	0x00001e40


	//   ....[12]....
        /*01c4*/ 	.word	0x00001e50


	//   ....[13]....
        /*01c8*/ 	.word	0x00001f10


	//   ....[14]....
        /*01cc*/ 	.word	0x00001f30


	//   ....[15]....
        /*01d0*/ 	.word	0x00001f40


	//   ....[16]....
        /*01d4*/ 	.word	0x00001f50


	//   ....[17]....
        /*01d8*/ 	.word	0x00002430


	//   ....[18]....
        /*01dc*/ 	.word	0x00002460


	//   ....[19]....
        /*01e0*/ 	.word	0x00002480


	//   ....[20]....
        /*01e4*/ 	.word	0x00002490


	//   ....[21]....
        /*01e8*/ 	.word	0x00002910


	//   ....[22]....
        /*01ec*/ 	.word	0x00002940


	//   ....[23]....
        /*01f0*/ 	.word	0x00002960


	//   ....[24]....
        /*01f4*/ 	.word	0x000029c0


	//   ....[25]....
        /*01f8*/ 	.word	0x00003590


	//   ....[26]....
        /*01fc*/ 	.word	0x00003690


	//   ....[27]....
        /*0200*/ 	.word	0x00003ae0


	//   ....[28]....
        /*0204*/ 	.word	0x00003df0


	//   ....[29]....
        /*0208*/ 	.word	0x00003e00


	//   ....[30]....
        /*020c*/ 	.word	0x00003e50


	//   ....[31]....
        /*0210*/ 	.word	0x00005070


	//   ....[32]....
        /*0214*/ 	.word	0x000050a0


	//   ....[33]....
        /*0218*/ 	.word	0x000050c0


	//   ....[34]....
        /*021c*/ 	.word	0x000050d0


	//   ....[35]....
        /*0220*/ 	.word	0x00005660


	//   ....[36]....
        /*0224*/ 	.word	0x00005680


	//   ....[37]....
        /*0228*/ 	.word	0x000056a0


	//   ....[38]....
        /*022c*/ 	.word	0x000056b0


	//   ....[39]....
        /*0230*/ 	.word	0x00006160


	//   ....[40]....
        /*0234*/ 	.word	0x00006220


	//   ....[41]....
        /*0238*/ 	.word	0x000068c0


	//   ....[42]....
        /*023c*/ 	.word	0x00006930


	//   ....[43]....
        /*0240*/ 	.word	0x00006950


	//   ....[44]....
        /*0244*/ 	.word	0x00006970


	//   ....[45]....
        /*0248*/ 	.word	0x000082d0


	//   ....[46]....
        /*024c*/ 	.word	0x000082f0


	//   ....[47]....
        /*0250*/ 	.word	0x00008300


	//   ....[48]....
        /*0254*/ 	.word	0x00008310


	//   ....[49]....
        /*0258*/ 	.word	0x00008890


	//   ....[50]....
        /*025c*/ 	.word	0x000088b0


	//   ....[51]....
        /*0260*/ 	.word	0x000088d0


	//   ....[52]....
        /*0264*/ 	.word	0x000088e0


	//   ....[53]....
        /*0268*/ 	.word	0x00009600


	//   ....[54]....
        /*026c*/ 	.word	0x00009620


	//   ....[55]....
        /*0270*/ 	.word	0x00009640


	//   ....[56]....
        /*0274*/ 	.word	0x00009660


	//   ....[57]....
        /*0278*/ 	.word	0x0000af10


	//   ....[58]....
        /*027c*/ 	.word	0x0000af30


	//   ....[59]....
        /*0280*/ 	.word	0x0000af50


	//   ....[60]....
        /*0284*/ 	.word	0x0000af60


	//   ....[61]....
        /*0288*/ 	.word	0x0000b130


	//   ....[62]....
        /*028c*/ 	.word	0x0000b150


	//   ....[63]....
        /*0290*/ 	.word	0x0000b190


	//   ....[64]....
        /*0294*/ 	.word	0x0000b1a0


	//   ....[65]....
        /*0298*/ 	.word	0x0000c7e0


	//   ....[66]....
        /*029c*/ 	.word	0x0000c830


	//   ....[67]....
        /*02a0*/ 	.word	0x0000c870


	//   ....[68]....
        /*02a4*/ 	.word	0x0000c8b0


	//   ....[69]....
        /*02a8*/ 	.word	0x0000cad0


	//   ....[70]....
        /*02ac*/ 	.word	0x0000cae0


	//   ....[71]....
        /*02b0*/ 	.word	0x0000cc60


	//   ....[72]....
        /*02b4*/ 	.word	0x0000cc90


	//   ....[73]....
        /*02b8*/ 	.word	0x0000cde0


	//   ....[74]....
        /*02bc*/ 	.word	0x0000ce10


	//   ....[75]....
        /*02c0*/ 	.word	0x0000cf60


	//   ....[76]....
        /*02c4*/ 	.word	0x0000cf80


	//   ....[77]....
        /*02c8*/ 	.word	0x0000d8d0


	//   ....[78]....
        /*02cc*/ 	.word	0x0000d8e0


	//   ....[79]....
        /*02d0*/ 	.word	0x0000da10


	//   ....[80]....
        /*02d4*/ 	.word	0x0000da40


	//   ....[81]....
        /*02d8*/ 	.word	0x0000db70


	//   ....[82]....
        /*02dc*/ 	.word	0x0000dba0


	//   ....[83]....
        /*02e0*/ 	.word	0x0000dcd0


	//   ....[84]....
        /*02e4*/ 	.word	0x0000dcf0


	//----- nvinfo : EIATTR_EXIT_INSTR_OFFSETS
	.align		4
.L_810:
        /*02e8*/ 	.byte	0x04, 0x1c
        /*02ea*/ 	.short	(.L_812 - .L_811)


	//   ....[0]....
.L_811:
        /*02ec*/ 	.word	0x00000440


	//   ....[1]....
        /*02f0*/ 	.word	0x0000cf90


	//   ....[2]....
        /*02f4*/ 	.word	0x0000d060


	//   ....[3]....
        /*02f8*/ 	.word	0x0000d0c0


	//   ....[4]....
        /*02fc*/ 	.word	0x0000dd00


	//   ....[5]....
        /*0300*/ 	.word	0x0000ddb0


	//   ....[6]....
        /*0304*/ 	.word	0x0000de10


	//----- nvinfo : EIATTR_CTAIDZ_USED
	.align		4
.L_812:
        /*0308*/ 	.byte	0x01, 0x04
	.zero		2


	//----- nvinfo : EIATTR_MAX_THREADS
	.align		4
        /*030c*/ 	.byte	0x04, 0x05
        /*030e*/ 	.short	(.L_814 - .L_813)
.L_813:
        /*0310*/ 	.word	0x00000100
        /*0314*/ 	.word	0x00000001
        /*0318*/ 	.word	0x00000001


	//----- nvinfo : EIATTR_CRS_STACK_SIZE
	.align		4
.L_814:
        /*031c*/ 	.byte	0x04, 0x1e
        /*031e*/ 	.short	(.L_816 - .L_815)
.L_815:
        /*0320*/ 	.word	0x00000000
.L_816:


//--------------------- .nv.info._ZN7cutlass13device_kernelIN5flash19enable_sm80_to_sm89INS1_16FlashAttnFwdSm80INS1_25CollectiveMainloopFwdSm80ILi8ELi2ELb0EN4cute5tupleIJNS5_1CILi128EEENS7_ILi64EEENS7_ILi192EEEEEELi192ENS_6half_tEfNS_4arch4Sm80ELb1ELb0ELb0ELb1ELb1ELb1ELb1ELb0EEENS1_21CollectiveEpilogueFwdINS6_IJS8_SA_S9_EEENS6_IJNS7_ILi1EEESI_SI_EEESC_SE_Li256ELb1ELb1ELb0ELb0EEENS1_19SingleTileSchedulerILb1ELb0ELb1ELi128EEEEEEEEEvNT_6ParamsE --------------------------
	.section	.nv.info._ZN7cutlass13device_kernelIN5flash19enable_sm80_to_sm89INS1_16FlashAttnFwdSm80INS1_25CollectiveMainloopFwdSm80ILi8ELi2ELb0EN4cute5tupleIJNS5_1CILi128EEENS7_ILi64EEENS7_ILi192EEEEEELi192ENS_6half_tEfNS_4arch4Sm80ELb1ELb0ELb0ELb1ELb1ELb1ELb1ELb0EEENS1_21CollectiveEpilogueFwdINS6_IJS8_SA_S9_EEENS6_IJNS7_ILi1EEESI_SI_EEESC_SE_Li256ELb1ELb1ELb0ELb0EEENS1_19SingleTileSchedulerILb1ELb0ELb1ELi128EEEEEEEEEvNT_6ParamsE,"",@"SHT_CUDA_INFO"
	.sectionflags	@""
	.align	4


	//----- nvinfo : EIATTR_CUDA_API_VERSION
	.align		4
        /*0000*/ 	.byte	0x04, 0x37
        /*0002*/ 	.short	(.L_818 - .L_817)
.L_817:
        /*0004*/ 	.word	0x00000082


	//----- nvinfo : EIATTR_SW2861232_WAR
	.align		4
.L_818:
        /*0008*/ 	.byte	0x01, 0x35
	.zero		2


	//----- nvinfo : EIATTR_PARAM_CBANK
	.align		4
        /*000c*/ 	.byte	0x04, 0x0a
        /*000e*/ 	.short	(.L_820 - .L_819)
	.align		4
.L_819:
        /*0010*/ 	.word	index@(.nv.constant0._ZN7cutlass13device_kernelIN5flash19enable_sm80_to_sm89INS1_16FlashAttnFwdSm80INS1_25CollectiveMainloopFwdSm80ILi8ELi2ELb0EN4cute5tupleIJNS5_1CILi128EEENS7_ILi64EEENS7_ILi192EEEEEELi192ENS_6half_tEfNS_4arch4Sm80ELb1ELb0ELb0ELb1ELb1ELb1ELb1ELb0EEENS1_21CollectiveEpilogueFwdINS6_IJS8_SA_S9_EEENS6_IJNS7_ILi1EEESI_SI_EEESC_SE_Li256ELb1ELb1ELb0ELb0EEENS1_19SingleTileSchedulerILb1ELb0ELb1ELi128EEEEEEEEEvNT_6ParamsE)
        /*0014*/ 	.short	0x0160
        /*0016*/ 	.short	0x0418


	//----- nvinfo : EIATTR_CBANK_PARAM_SIZE
	.align		4
.L_820:
        /*0018*/ 	.byte	0x03, 0x19
        /*001a*/ 	.short	0x0418


	//----- nvinfo : EIATTR_KPARAM_INFO
	.align		4
        /*001c*/ 	.byte	0x04, 0x17
        /*001e*/ 	.short	(.L_822 - .L_821)
.L_821:
        /*0020*/ 	.word	0x00000000
        /*0024*/ 	.short	0x0000
        /*0026*/ 	.short	0x0000
        /*0028*/ 	.byte	0x00, 0xf0, 0x61, 0x10


	//----- nvinfo : EIATTR_MAXREG_COUNT
	.align		4
.L_822:
        /*002c*/ 	.byte	0x03, 0x1b
        /*002e*/ 	.short	0x00ff


	//----- nvinfo : EIATTR_NUM_BARRIERS
	.align		4
        /*0030*/ 	.byte	0x02, 0x4c
        /*0032*/ 	.byte	0x02
	.zero		1


	//----- nvinfo : EIATTR_MERCURY_ISA_VERSION
	.align		4
        /*0034*/ 	.byte	0x03, 0x5f
        /*0036*/ 	.short	0x0000


	//----- nvinfo : EIATTR_COOP_GROUP_MASK_REGIDS
	.align		4
        /*0038*/ 	.byte	0x04, 0x29
        /*003a*/ 	.short	(.L_824 - .L_823)


	//   ....[0]....
.L_823:
        /*003c*/ 	.word	0xffffffff


	//   ....[1]....
        /*0040*/ 	.word	0xffffffff


	//   ....[2]....
        /*0044*/ 	.word	0xffffffff


	//   ....[3]....
        /*0048*/ 	.word	0xffffffff


	//   ....[4]....
        /*004c*/ 	.word	0xffffffff


	//   ....[5]....
        /*0050*/ 	.word	0xffffffff


	//   ....[6]....
        /*0054*/ 	.word	0xffffffff


	//   ....[7]....
        /*0058*/ 	.word	0xffffffff


	//   ....[8]....
        /*005c*/ 	.word	0xffffffff


	//   ....[9]....
        /*0060*/ 	.word	0xffffffff


	//   ....[10]....
        /*0064*/ 	.word	0xffffffff


	//   ....[11]....
        /*0068*/ 	.word	0xffffffff


	//   ....[12]....
        /*006c*/ 	.word	0xffffffff


	//   ....[13]....
        /*0070*/ 	.word	0xffffffff


	//   ....[14]....
        /*0074*/ 	.word	0xffffffff


	//   ....[15]....
        /*0078*/ 	.word	0xffffffff


	//   ....[16]....
        /*007c*/ 	.word	0xffffffff


	//   ....[17]....
        /*0080*/ 	.word	0xffffffff


	//   ....[18]....
        /*0084*/ 	.word	0xffffffff


	//   ....[19]....
        /*0088*/ 	.word	0xffffffff


	//   ....[20]....
        /*008c*/ 	.word	0xffffffff


	//   ....[21]....
        /*0090*/ 	.word	0xffffffff


	//   ....[22]....
        /*0094*/ 	.word	0xffffffff


	//   ....[23]....
        /*0098*/ 	.word	0xffffffff


	//   ....[24]....
        /*009c*/ 	.word	0xffffffff


	//   ....[25]....
        /*00a0*/ 	.word	0xffffffff


	//   ....[26]....
        /*00a4*/ 	.word	0xffffffff


	//   ....[27]....
        /*00a8*/ 	.word	0xffffffff


	//   ....[28]....
        /*00ac*/ 	.word	0xffffffff


	//   ....[29]....
        /*00b0*/ 	.word	0xffffffff


	//   ....[30]....
        /*00b4*/ 	.word	0xffffffff


	//   ....[31]....
        /*00b8*/ 	.word	0xffffffff


	//   ....[32]....
        /*00bc*/ 	.word	0xffffffff


	//   ....[33]....
        /*00c0*/ 	.word	0xffffffff


	//   ....[34]....
        /*00c4*/ 	.word	0xffffffff


	//   ....[35]....
        /*00c8*/ 	.word	0xffffffff


	//   ....[36]....
        /*00cc*/ 	.word	0xffffffff


	//   ....[37]....
        /*00d0*/ 	.word	0xffffffff


	//   ....[38]....
        /*00d4*/ 	.word	0xffffffff


	//   ....[39]....
        /*00d8*/ 	.word	0xffffffff


	//   ....[40]....
        /*00dc*/ 	.word	0xffffffff


	//   ....[41]....
        /*00e0*/ 	.word	0xffffffff


	//   ....[42]....
        /*00e4*/ 	.word	0xffffffff


	//   ....[43]....
        /*00e8*/ 	.word	0xffffffff


	//   ....[44]....
        /*00ec*/ 	.word	0xffffffff


	//   ....[45]....
        /*00f0*/ 	.word	0xffffffff


	//   ....[46]....
        /*00f4*/ 	.word	0xffffffff


	//   ....[47]....
        /*00f8*/ 	.word	0xffffffff


	//   ....[48]....
        /*00fc*/ 	.word	0xffffffff


	//   ....[49]....
        /*0100*/ 	.word	0xffffffff


	//   ....[50]....
        /*0104*/ 	.word	0xffffffff


	//   ....[51]....
        /*0108*/ 	.word	0xffffffff


	//   ....[52]....
        /*010c*/ 	.word	0xffffffff


	//   ....[53]....
        /*0110*/ 	.word	0xffffffff


	//   ....[54]....
        /*0114*/ 	.word	0xffffffff


	//   ....[55]....
        /*0118*/ 	.word	0xffffffff


	//   ....[56]....
        /*011c*/ 	.word	0xffffffff


	//   ....[57]....
        /*0120*/ 	.word	0xffffffff


	//   ....[58]....
        /*0124*/ 	.word	0xffffffff


	//   ....[59]....
        /*0128*/ 	.word	0xffffffff


	//   ....[60]....
        /*012c*/ 	.word	0xffffffff


	//   ....[61]....
        /*0130*/ 	.word	0xffffffff


	//   ....[62]....
        /*0134*/ 	.word	0xffffffff


	//   ....[63]....
        /*0138*/ 	.word	0xffffffff


	//   ....[64]....
        /*013c*/ 	.word	0xffffffff


	//   ....[65]....
        /*0140*/ 	.word	0xffffffff


	//   ....[66]....
        /*0144*/ 	.word	0xffffffff


	//   ....[67]....
        /*0148*/ 	.word	0xffffffff


	//   ....[68]....
        /*014c*/ 	.word	0xffffffff


	//   ....[69]....
        /*0150*/ 	.word	0xffffffff


	//   ....[70]....
        /*0154*/ 	.word	0xffffffff


	//   ....[71]....
        /*0158*/ 	.word	0xffffffff


	//   ....[72]....
        /*015c*/ 	.word	0xffffffff


	//   ....[73]....
        /*0160*/ 	.word	0xffffffff


	//   ....[74]....
        /*0164*/ 	.word	0xffffffff


	//   ....[75]....
        /*0168*/ 	.word	0xffffffff


	//   ....[76]....
        /*016c*/ 	.word	0xffffffff


	//   ....[77]....
        /*0170*/ 	.word	0xffffffff


	//   ....[78]....
        /*0174*/ 	.word	0xffffffff


	//   ....[79]....
        /*0178*/ 	.word	0xffffffff


	//   ....[80]....
        /*017c*/ 	.word	0xffffffff


	//   ....[81]....
        /*0180*/ 	.word	0xffffffff


	//   ....[82]....
        /*0184*/ 	.word	0xffffffff


	//   ....[83]....
        /*0188*/ 	.word	0xffffffff


	//   ....[84]....
        /*018c*/ 	.word	0xffffffff


	//   ....[85]....
        /*0190*/ 	.word	0xffffffff


	//   ....[86]....
        /*0194*/ 	.word	0xffffffff


	//   ....[87]....
        /*0198*/ 	.word	0xffffffff


	//   ....[88]....
        /*019c*/ 	.word	0xffffffff


	//   ....[89]....
        /*01a0*/ 	.word	0xffffffff


	//   ....[90]....
        /*01a4*/ 	.word	0xffffffff


	//   ....[91]....
        /*01a8*/ 	.word	0xffffffff


	//   ....[92]....
        /*01ac*/ 	.word	0xffffffff


	//   ....[93]....
        /*01b0*/ 	.word	0xffffffff


	//   ....[94]....
        /*01b4*/ 	.word	0xffffffff


	//   ....[95]....
        /*01b8*/ 	.word	0xffffffff


	//   ....[96]....
        /*01bc*/ 	.word	0xffffffff


	//   ....[97]....
        /*01c0*/ 	.word	0xffffffff


	//   ....[98]....
        /*01c4*/ 	.word	0xffffffff


	//   ....[99]....
        /*01c8*/ 	.word	0xffffffff


	//   ....[100]....
        /*01cc*/ 	.word	0xffffffff


	//   ....[101]....
        /*01d0*/ 	.word	0xffffffff


	//   ....[102]....
        /*01d4*/ 	.word	0xffffffff


	//   ....[103]....
        /*01d8*/ 	.word	0xffffffff


	//   ....[104]....
        /*01dc*/ 	.word	0xffffffff


	//   ....[105]....
        /*01e0*/ 	.word	0xffffffff


	//   ....[106]....
        /*01e4*/ 	.word	0xffffffff


	//   ....[107]....
        /*01e8*/ 	.word	0xffffffff


	//   ....[108]....
        /*01ec*/ 	.word	0xffffffff


	//----- nvinfo : EIATTR_COOP_GROUP_INSTR_OFFSETS
	.align		4
.L_824:
        /*01f0*/ 	.byte	0x04, 0x28
        /*01f2*/ 	.short	(.L_826 - .L_825)


	//   ....[0]....
.L_825:
        /*01f4*/ 	.word	0x00000080


	//   ....[1]....
        /*01f8*/ 	.word	0x00002490


	//   ....[2]....
        /*01fc*/ 	.word	0x000024a0


	//   ....[3]....
        /*0200*/ 	.word	0x00003fd0


	//   ....[4]....
        /*0204*/ 	.word	0x00003fe0


	//   ....[5]....
        /*0208*/ 	.word	0x00005af0


	//   ....[6]....
        /*020c*/ 	.word	0x00005b10


	//   ....[7]....
        /*0210*/ 	.word	0x00005fd0


	//   ....[8]....
        /*0214*/ 	.word	0x00005fe0


	//   ....[9]....
        /*0218*/ 	.word	0x00006da0


	//   ....[10]....
        /*021c*/ 	.word	0x00006de0


	//   ....[11]....
        /*0220*/ 	.word	0x00007050


	//   ....[12]....
        /*0224*/ 	.word	0x00007080


	//   ....[13]....
        /*0228*/ 	.word	0x000071a0


	//   ....[14]....
        /*022c*/ 	.word	0x000071d0


	//   ....[15]....
        /*0230*/ 	.word	0x000072e0


	//   ....[16]....
        /*0234*/ 	.word	0x00007320


	//   ....[17]....
        /*0238*/ 	.word	0x00007810


	//   ....[18]....
        /*023c*/ 	.word	0x00007840


	//   ....[19]....
        /*0240*/ 	.word	0x00007870


	//   ....[20]....
        /*0244*/ 	.word	0x000078a0


	//   ....[21]....
        /*0248*/ 	.word	0x00007980


	//   ....[22]....
        /*024c*/ 	.word	0x000079a0


	//   ....[23]....
        /*0250*/ 	.word	0x000079b0


	//   ....[24]....
        /*0254*/ 	.word	0x000079d0


	//   ....[25]....
        /*0258*/ 	.word	0x00007ee0


	//   ....[26]....
        /*025c*/ 	.word	0x00007f00


	//   ....[27]....
        /*0260*/ 	.word	0x00007f10


	//   ....[28]....
        /*0264*/ 	.word	0x00007f20


	//   ....[29]....
        /*0268*/ 	.word	0x00008430


	//   ....[30]....
        /*026c*/ 	.word	0x00008470


	//   ....[31]....
        /*0270*/ 	.word	0x000084d0


	//   ....[32]....
        /*0274*/ 	.word	0x00008500


	//   ....[33]....
        /*0278*/ 	.word	0x00008960


	//   ....[34]....
        /*027c*/ 	.word	0x00008a40


	//   ....[35]....
        /*0280*/ 	.word	0x00008ba0


	//   ....[36]....
        /*0284*/ 	.word	0x00008be0


	//   ....[37]....
        /*0288*/ 	.word	0x0000b9a0


	//   ....[38]....
        /*028c*/ 	.word	0x0000b9f0


	//   ....[39]....
        /*0290*/ 	.word	0x0000ba50


	//   ....[40]....
        /*0294*/ 	.word	0x0000ba70


	//   ....[41]....
        /*0298*/ 	.word	0x0000bd00


	//   ....[42]....
        /*029c*/ 	.word	0x0000bde0


	//   ....[43]....
        /*02a0*/ 	.word	0x0000bf40


	//   ....[44]....
        /*02a4*/ 	.word	0x0000bf80


	//   ....[45]....
        /*02a8*/ 	.word	0x0000f2c0


	//   ....[46]....
        /*02ac*/ 	.word	0x0000f2f0


	//   ....[47]....
        /*02b0*/ 	.word	0x0000f300


	//   ....[48]....
        /*02b4*/ 	.word	0x0000f310


	//   ....[49]....
        /*02b8*/ 	.word	0x0000ff90


	//   ....[50]....
        /*02bc*/ 	.word	0x0000ffa0


	//   ....[51]....
        /*02c0*/ 	.word	0x000106e0


	//   ....[52]....
        /*02c4*/ 	.word	0x000107b0


	//   ....[53]....
        /*02c8*/ 	.word	0x000107c0


	//   ....[54]....
        /*02cc*/ 	.word	0x000107f0


	//   ....[55]....
        /*02d0*/ 	.word	0x00011a20


	//   ....[56]....
        /*02d4*/ 	.word	0x00011a50


	//   ....[57]....
        /*02d8*/ 	.word	0x00011a70


	//   ....[58]....
        /*02dc*/ 	.word	0x00011a80


	//   ....[59]....
        /*02e0*/ 	.word	0x00012000


	//   ....[60]....
        /*02e4*/ 	.word	0x00012030


	//   ....[61]....
        /*02e8*/ 	.word	0x00012060


	//   ....[62]....
        /*02ec*/ 	.word	0x00012090


	//   ....[63]....
        /*02f0*/ 	.word	0x00012b20


	//   ....[64]....
        /*02f4*/ 	.word	0x00012bc0


	//   ....[65]....
        /*02f8*/ 	.word	0x00013310


	//   ....[66]....
        /*02fc*/ 	.word	0x00013320


	//   ....[67]....
        /*0300*/ 	.word	0x00013340


	//   ....[68]....
        /*0304*/ 	.word	0x00013360


	//   ....[69]....
        /*0308*/ 	.word	0x00014cc0


	//   ....[70]....
        /*030c*/ 	.word	0x00014d00


	//   ....[71]....
        /*0310*/ 	.word	0x00014d30


	//   ....[72]....
        /*0314*/ 	.word	0x00014d60


	//   ....[73]....
        /*0318*/ 	.word	0x000152d0


	//   ....[74]....
        /*031c*/ 	.word	0x000152f0


	//   ....[75]....
        /*0320*/ 	.word	0x00015310


	//   ....[76]....
        /*0324*/ 	.word	0x00015320


	//   ....[77]....
        /*0328*/ 	.word	0x00016040


	//   ....[78]....
        /*032c*/ 	.word	0x00016060


	//   ....[79]....
        /*0330*/ 	.word	0x00016080


	//   ....[80]....
        /*0334*/ 	.word	0x000160a0


	//   ....[81]....
        /*0338*/ 	.word	0x00017960


	//   ....[82]....
        /*033c*/ 	.word	0x00017980


	//   ....[83]....
        /*0340*/ 	.word	0x00017990


	//   ....[84]....
        /*0344*/ 	.word	0x000179a0


	//   ....[85]....
        /*0348*/ 	.word	0x00017b70


	//   ....[86]....
        /*034c*/ 	.word	0x00017ba0


	//   ....[87]....
        /*0350*/ 	.word	0x00017bf0


	//   ....[88]....
        /*0354*/ 	.word	0x00017c00


	//   ....[89]....
        /*0358*/ 	.word	0x00019100


	//   ....[90]....
        /*035c*/ 	.word	0x00019140


	//   ....[91]....
        /*0360*/ 	.word	0x00019170


	//   ....[92]....
        /*0364*/ 	.word	0x000191a0


	//   ....[93]....
        /*0368*/ 	.word	0x000193c0


	//   ....[94]....
        /*036c*/ 	.word	0x000193d0


	//   ....[95]....
        /*0370*/ 	.word	0x00019550


	//   ....[96]....
        /*0374*/ 	.word	0x00019580


	//   ....[97]....
        /*0378*/ 	.word	0x000196d0


	//   ....[98]....
        /*037c*/ 	.word	0x00019700


	//   ....[99]....
        /*0380*/ 	.word	0x00019850


	//   ....[100]....
        /*0384*/ 	.word	0x00019870


	//   ....[101]....
        /*0388*/ 	.word	0x0001a040


	//   ....[102]....
        /*038c*/ 	.word	0x0001a060


	//   ....[103]....
        /*0390*/ 	.word	0x0001a190


	//   ....[104]....
        /*0394*/ 	.word	0x0001a1c0


	//   ....[105]....
        /*0398*/ 	.word	0x0001a2f0


	//   ....[106]....
        /*039c*/ 	.word	0x0001a320


	//   ....[107]....
        /*03a0*/ 	.word	0x0001a450


	//   ....[108]....
        /*03a4*/ 	.word	0x0001a470


	//----- nvinfo : EIATTR_EXIT_INSTR_OFFSETS
	.align		4
.L_826:
        /*03a8*/ 	.byte	0x04, 0x1c
        /*03aa*/ 	.short	(.L_828 - .L_827)


	//   ....[0]....
.L_827:
        /*03ac*/ 	.word	0x00000330


	//   ....[1]....
        /*03b0*/ 	.word	0x00019880


	//   ....[2]....
        /*03b4*/ 	.word	0x00019950


	//   ....[3]....
        /*03b8*/ 	.word	0x000199b0


	//   ....[4]....
        /*03bc*/ 	.word	0x0001a480


	//   ....[5]....
        /*03c0*/ 	.word	0x0001a530


	//   ....[6]....
        /*03c4*/ 	.word	0x0001a590


	//----- nvinfo : EIATTR_CTAIDZ_USED
	.align		4
.L_828:
        /*03c8*/ 	.byte	0x01, 0x04
	.zero		2


	//----- nvinfo : EIATTR_MAX_THREADS
	.align		4
        /*03cc*/ 	.byte	0x04, 0x05
        /*03ce*/ 	.short	(.L_830 - .L_829)
.L_829:
        /*03d0*/ 	.word	0x00000100
        /*03d4*/ 	.word	0x00000001
        /*03d8*/ 	.word	0x00000001


	//----- nvinfo : EIATTR_CRS_STACK_SIZE
	.align		4
.L_830:
        /*03dc*/ 	.byte	0x04, 0x1e
        /*03de*/ 	.short	(.L_832 - .L_831)
.L_831:
        /*03e0*/ 	.word	0x00000000
.L_832:


//--------------------- .nv.callgraph             --------------------------
	.section	.nv.callgraph,"",@"SHT_CUDA_CALLGRAPH"
	.align	4
	.sectionentsize	8
	.align		4
        /*0000*/ 	.word	0x00000000
	.align		4
        /*0004*/ 	.word	0xffffffff
	.align		4
        /*0008*/ 	.word	0x00000000
	.align		4
        /*000c*/ 	.word	0xfffffffe
	.align		4
        /*0010*/ 	.word	0x00000000
	.align		4
        /*0014*/ 	.word	0xfffffffd
	.align		4
        /*0018*/ 	.word	0x00000000
	.align		4
        /*001c*/ 	.word	0xfffffffc


//--------------------- .nv.rel.action            --------------------------
	.section	.nv.rel.action,"",@"SHT_CUDA_RELOCINFO"
	.align	8
	.sectionentsize	8
        /*0000*/ 	.byte	0x73, 0x00, 0x00, 0x00, 0x00, 0x00, 0x00, 0x00, 0x00, 0x00, 0x00, 0x11, 0x25, 0x00, 0x05, 0x36


//--------------------- .nv.constant4             --------------------------
	.section	.nv.constant4,"a",@progbits
	.align	8
	.align		8
.nv.constant4:
        /*0000*/ 	.dword	_ZN83_INTERNAL_04150245_47_flash_fwd_hdim192_fp16_paged_softcapall_sm80_cu_bdbb69e5_33214cuda3std3__45__cpo5beginE
	.align		8
        /*0008*/ 	.dword	_ZN83_INTERNAL_04150245_47_flash_fwd_hdim192_fp16_paged_softcapall_sm80_cu_bdbb69e5_33214cuda3std3__45__cpo3endE
	.align		8
        /*0010*/ 	.dword	_ZN83_INTERNAL_04150245_47_flash_fwd_hdim192_fp16_paged_softcapall_sm80_cu_bdbb69e5_33214cuda3std3__45__cpo6cbeginE
	.align		8
        /*0018*/ 	.dword	_ZN83_INTERNAL_04150245_47_flash_fwd_hdim192_fp16_paged_softcapall_sm80_cu_bdbb69e5_33214cuda3std3__45__cpo4cendE
	.align		8
        /*0020*/ 	.dword	_ZN83_INTERNAL_04150245_47_flash_fwd_hdim192_fp16_paged_softcapall_sm80_cu_bdbb69e5_33214cuda3std3__485_GLOBAL__N__04150245_47_flash_fwd_hdim192_fp16_paged_softcapall_sm80_cu_bdbb69e5_33216ignoreE
	.align		8
        /*0028*/ 	.dword	_ZN83_INTERNAL_04150245_47_flash_fwd_hdim192_fp16_paged_softcapall_sm80_cu_bdbb69e5_33214cuda3std3__419piecewise_constructE
	.align		8
        /*0030*/ 	.dword	_ZN83_INTERNAL_04150245_47_flash_fwd_hdim192_fp16_paged_softcapall_sm80_cu_bdbb69e5_33214cuda3std3__48in_placeE
	.align		8
        /*0038*/ 	.dword	_ZN83_INTERNAL_04150245_47_flash_fwd_hdim192_fp16_paged_softcapall_sm80_cu_bdbb69e5_33214cuda3std6ranges3__45__cpo4swapE
	.align		8
        /*0040*/ 	.dword	_ZN83_INTERNAL_04150245_47_flash_fwd_hdim192_fp16_paged_softcapall_sm80_cu_bdbb69e5_33214cuda3std6ranges3__45__cpo9iter_moveE
	.align		8
        /*0048*/ 	.dword	_ZN83_INTERNAL_04150245_47_flash_fwd_hdim192_fp16_paged_softcapall_sm80_cu_bdbb69e5_33214cute7productE
	.align		8
        /*0050*/ 	.dword	_ZN83_INTERNAL_04150245_47_flash_fwd_hdim192_fp16_paged_softcapall_sm80_cu_bdbb69e5_33214cute1_E


//--------------------- .nv.constant0._ZN7cutlass13device_kernelIN5flash19enable_sm80_to_sm89INS1_16FlashAttnFwdSm80INS1_25CollectiveMainloopFwdSm80ILi8ELi1ELb0EN4cute5tupleIJNS5_1CILi128EEENS7_ILi64EEENS7_ILi192EEEEEELi192ENS_6half_tEfNS_4arch4Sm80ELb0ELb0ELb1ELb0ELb1ELb0ELb1ELb0EEENS1_21CollectiveEpilogueFwdINS6_IJS8_SA_S9_EEENS6_IJNS7_ILi1EEESI_SI_EEESC_SE_Li256ELb0ELb1ELb0ELb0EEENS1_19SingleTileSchedulerILb0ELb0ELb1ELi128EEEEEEEEEvNT_6ParamsE --------------------------
	.section	.nv.constant0._ZN7cutlass13device_kernelIN5flash19enable_sm80_to_sm89INS1_16FlashAttnFwdSm80INS1_25CollectiveMainloopFwdSm80ILi8ELi1ELb0EN4cute5tupleIJNS5_1CILi128EEENS7_ILi64EEENS7_ILi192EEEEEELi192ENS_6half_tEfNS_4arch4Sm80ELb0ELb0ELb1ELb0ELb1ELb0ELb1ELb0EEENS1_21CollectiveEpilogueFwdINS6_IJS8_SA_S9_EEENS6_IJNS7_ILi1EEESI_SI_EEESC_SE_Li256ELb0ELb1ELb0ELb0EEENS1_19SingleTileSchedulerILb0ELb0ELb1ELi128EEEEEEEEEvNT_6ParamsE,"a",@progbits
	.sectionflags	@""
	.align	4
.nv.constant0._ZN7cutlass13device_kernelIN5flash19enable_sm80_to_sm89INS1_16FlashAttnFwdSm80INS1_25CollectiveMainloopFwdSm80ILi8ELi1ELb0EN4cute5tupleIJNS5_1CILi128EEENS7_ILi64EEENS7_ILi192EEEEEELi192ENS_6half_tEfNS_4arch4Sm80ELb0ELb0ELb1ELb0ELb1ELb0ELb1ELb0EEENS1_21CollectiveEpilogueFwdINS6_IJS8_SA_S9_EEENS6_IJNS7_ILi1EEESI_SI_EEESC_SE_Li256ELb0ELb1ELb0ELb0EEENS1_19SingleTileSchedulerILb0ELb0ELb1ELi128EEEEEEEEEvNT_6ParamsE:
	.zero		1400


//--------------------- .nv.constant0._ZN7cutlass13device_kernelIN5flash19enable_sm80_to_sm89INS1_16FlashAttnFwdSm80INS1_25CollectiveMainloopFwdSm80ILi8ELi1ELb0EN4cute5tupleIJNS5_1CILi128EEENS7_ILi64EEENS7_ILi192EEEEEELi192ENS_6half_tEfNS_4arch4Sm80ELb0ELb0ELb1ELb1ELb1ELb0ELb1ELb0EEENS1_21CollectiveEpilogueFwdINS6_IJS8_SA_S9_EEENS6_IJNS7_ILi1EEESI_SI_EEESC_SE_Li256ELb1ELb1ELb0ELb0EEENS1_19SingleTileSchedulerILb1ELb0ELb1ELi128EEEEEEEEEvNT_6ParamsE --------------------------
	.section	.nv.constant0._ZN7cutlass13device_kernelIN5flash19enable_sm80_to_sm89INS1_16FlashAttnFwdSm80INS1_25CollectiveMainloopFwdSm80ILi8ELi1ELb0EN4cute5tupleIJNS5_1CILi128EEENS7_ILi64EEENS7_ILi192EEEEEELi192ENS_6half_tEfNS_4arch4Sm80ELb0ELb0ELb1ELb1ELb1ELb0ELb1ELb0EEENS1_21CollectiveEpilogueFwdINS6_IJS8_SA_S9_EEENS6_IJNS7_ILi1EEESI_SI_EEESC_SE_Li256ELb1ELb1ELb0ELb0EEENS1_19SingleTileSchedulerILb1ELb0ELb1ELi128EEEEEEEEEvNT_6ParamsE,"a",@progbits
	.sectionflags	@""
	.align	4
.nv.constant0._ZN7cutlass13device_kernelIN5flash19enable_sm80_to_sm89INS1_16FlashAttnFwdSm80INS1_25CollectiveMainloopFwdSm80ILi8ELi1ELb0EN4cute5tupleIJNS5_1CILi128EEENS7_ILi64EEENS7_ILi192EEEEEELi192ENS_6half_tEfNS_4arch4Sm80ELb0ELb0ELb1ELb1ELb1ELb0ELb1ELb0EEENS1_21CollectiveEpilogueFwdINS6_IJS8_SA_S9_EEENS6_IJNS7_ILi1EEESI_SI_EEESC_SE_Li256ELb1ELb1ELb0ELb0EEENS1_19SingleTileSchedulerILb1ELb0ELb1ELi128EEEEEEEEEvNT_6ParamsE:
	.zero		1400


//--------------------- .nv.constant0._ZN7cutlass13device_kernelIN5flash19enable_sm80_to_sm89INS1_16FlashAttnFwdSm80INS1_25CollectiveMainloopFwdSm80ILi8ELi1ELb0EN4cute5tupleIJNS5_1CILi128EEENS7_ILi64EEENS7_ILi192EEEEEELi192ENS_6half_tEfNS_4arch4Sm80ELb0ELb0ELb1ELb1ELb1ELb1ELb1ELb0EEENS1_21CollectiveEpilogueFwdINS6_IJS8_SA_S9_EEENS6_IJNS7_ILi1EEESI_SI_EEESC_SE_Li256ELb1ELb1ELb0ELb0EEENS1_19SingleTileSchedulerILb1ELb0ELb1ELi128EEEEEEEEEvNT_6ParamsE --------------------------
	.section	.nv.constant0._ZN7cutlass13device_kernelIN5flash19enable_sm80_to_sm89INS1_16FlashAttnFwdSm80INS1_25CollectiveMainloopFwdSm80ILi8ELi1ELb0EN4cute5tupleIJNS5_1CILi128EEENS7_ILi64EEENS7_ILi192EEEEEELi192ENS_6half_tEfNS_4arch4Sm80ELb0ELb0ELb1ELb1ELb1ELb1ELb1ELb0EEENS1_21CollectiveEpilogueFwdINS6_IJS8_SA_S9_EEENS6_IJNS7_ILi1EEESI_SI_EEESC_SE_Li256ELb1ELb1ELb0ELb0EEENS1_19SingleTileSchedulerILb1ELb0ELb1ELi128EEEEEEEEEvNT_6ParamsE,"a",@progbits
	.sectionflags	@""
	.align	4
.nv.constant0._ZN7cutlass13device_kernelIN5flash19enable_sm80_to_sm89INS1_16FlashAttnFwdSm80INS1_25CollectiveMainloopFwdSm80ILi8ELi1ELb0EN4cute5tupleIJNS5_1CILi128EEENS7_ILi64EEENS7_ILi192EEEEEELi192ENS_6half_tEfNS_4arch4Sm80ELb0ELb0ELb1ELb1ELb1ELb1ELb1ELb0EEENS1_21CollectiveEpilogueFwdINS6_IJS8_SA_S9_EEENS6_IJNS7_ILi1EEESI_SI_EEESC_SE_Li256ELb1ELb1ELb0ELb0EEENS1_19SingleTileSchedulerILb1ELb0ELb1ELi128EEEEEEEEEvNT_6ParamsE:
	.zero		1400


//--------------------- .nv.constant0._ZN7cutlass13device_kernelIN5flash19enable_sm80_to_sm89INS1_16FlashAttnFwdSm80INS1_25CollectiveMainloopFwdSm80ILi8ELi1ELb0EN4cute5tupleIJNS5_1CILi128EEENS7_ILi64EEENS7_ILi192EEEEEELi192ENS_6half_tEfNS_4arch4Sm80ELb0ELb1ELb1ELb0ELb1ELb0ELb1ELb0EEENS1_21CollectiveEpilogueFwdINS6_IJS8_SA_S9_EEENS6_IJNS7_ILi1EEESI_SI_EEESC_SE_Li256ELb0ELb1ELb0ELb0EEENS1_19SingleTileSchedulerILb0ELb0ELb1ELi128EEEEEEEEEvNT_6ParamsE --------------------------
	.section	.nv.constant0._ZN7cutlass13device_kernelIN5flash19enable_sm80_to_sm89INS1_16FlashAttnFwdSm80INS1_25CollectiveMainloopFwdSm80ILi8ELi1ELb0EN4cute5tupleIJNS5_1CILi128EEENS7_ILi64EEENS7_ILi192EEEEEELi192ENS_6half_tEfNS_4arch4Sm80ELb0ELb1ELb1ELb0ELb1ELb0ELb1ELb0EEENS1_21CollectiveEpilogueFwdINS6_IJS8_SA_S9_EEENS6_IJNS7_ILi1EEESI_SI_EEESC_SE_Li256ELb0ELb1ELb0ELb0EEENS1_19SingleTileSchedulerILb0ELb0ELb1ELi128EEEEEEEEEvNT_6ParamsE,"a",@progbits
	.sectionflags	@""
	.align	4
.nv.constant0._ZN7cutlass13device_kernelIN5flash19enable_sm80_to_sm89INS1_16FlashAttnFwdSm80INS1_25CollectiveMainloopFwdSm80ILi8ELi1ELb0EN4cute5tupleIJNS5_1CILi128EEENS7_ILi64EEENS7_ILi192EEEEEELi192ENS_6half_tEfNS_4arch4Sm80ELb0ELb1ELb1ELb0ELb1ELb0ELb1ELb0EEENS1_21CollectiveEpilogueFwdINS6_IJS8_SA_S9_EEENS6_IJNS7_ILi1EEESI_SI_EEESC_SE_Li256ELb0ELb1ELb0ELb0EEENS1_19SingleTileSchedulerILb0ELb0ELb1ELi128EEEEEEEEEvNT_6ParamsE:
	.zero		1400


//--------------------- .nv.constant0._ZN7cutlass13device_kernelIN5flash19enable_sm80_to_sm89INS1_16FlashAttnFwdSm80INS1_25CollectiveMainloopFwdSm80ILi8ELi1ELb0EN4cute5tupleIJNS5_1CILi128EEENS7_ILi64EEENS7_ILi192EEEEEELi192ENS_6half_tEfNS_4arch4Sm80ELb0ELb1ELb1ELb1ELb1ELb0ELb1ELb0EEENS1_21CollectiveEpilogueFwdINS6_IJS8_SA_S9_EEENS6_IJNS7_ILi1EEESI_SI_EEESC_SE_Li256ELb1ELb1ELb0ELb0EEENS1_19SingleTileSchedulerILb1ELb0ELb1ELi128EEEEEEEEEvNT_6ParamsE --------------------------
	.section	.nv.constant0._ZN7cutlass13device_kernelIN5flash19enable_sm80_to_sm89INS1_16FlashAttnFwdSm80INS1_25CollectiveMainloopFwdSm80ILi8ELi1ELb0EN4cute5tupleIJNS5_1CILi128EEENS7_ILi64EEENS7_ILi192EEEEEELi192ENS_6half_tEfNS_4arch4Sm80ELb0ELb1ELb1ELb1ELb1ELb0ELb1ELb0EEENS1_21CollectiveEpilogueFwdINS6_IJS8_SA_S9_EEENS6_IJNS7_ILi1EEESI_SI_EEESC_SE_Li256ELb1ELb1ELb0ELb0EEENS1_19SingleTileSchedulerILb1ELb0ELb1ELi128EEEEEEEEEvNT_6ParamsE,"a",@progbits
	.sectionflags	@""
	.align	4
.nv.constant0._ZN7cutlass13device_kernelIN5flash19enable_sm80_to_sm89INS1_16FlashAttnFwdSm80INS1_25CollectiveMainloopFwdSm80ILi8ELi1ELb0EN4cute5tupleIJNS5_1CILi128EEENS7_ILi64EEENS7_ILi192EEEEEELi192ENS_6half_tEfNS_4arch4Sm80ELb0ELb1ELb1ELb1ELb1ELb0ELb1ELb0EEENS1_21CollectiveEpilogueFwdINS6_IJS8_SA_S9_EEENS6_IJNS7_ILi1EEESI_SI_EEESC_SE_Li256ELb1ELb1ELb0ELb0EEENS1_19SingleTileSchedulerILb1ELb0ELb1ELi128EEEEEEEEEvNT_6ParamsE:
	.zero		1400


//--------------------- .nv.constant0._ZN7cutlass13device_kernelIN5flash19enable_sm80_to_sm89INS1_16FlashAttnFwdSm80INS1_25CollectiveMainloopFwdSm80ILi8ELi1ELb0EN4cute5tupleIJNS5_1CILi128EEENS7_ILi64EEENS7_ILi192EEEEEELi192ENS_6half_tEfNS_4arch4Sm80ELb0ELb1ELb1ELb1ELb1ELb1ELb1ELb0EEENS1_21CollectiveEpilogueFwdINS6_IJS8_SA_S9_EEENS6_IJNS7_ILi1EEESI_SI_EEESC_SE_Li256ELb1ELb1ELb0ELb0EEENS1_19SingleTileSchedulerILb1ELb0ELb1ELi128EEEEEEEEEvNT_6ParamsE --------------------------
	.section	.nv.constant0._ZN7cutlass13device_kernelIN5flash19enable_sm80_to_sm89INS1_16FlashAttnFwdSm80INS1_25CollectiveMainloopFwdSm80ILi8ELi1ELb0EN4cute5tupleIJNS5_1CILi128EEENS7_ILi64EEENS7_ILi192EEEEEELi192ENS_6half_tEfNS_4arch4Sm80ELb0ELb1ELb1ELb1ELb1ELb1ELb1ELb0EEENS1_21CollectiveEpilogueFwdINS6_IJS8_SA_S9_EEENS6_IJNS7_ILi1EEESI_SI_EEESC_SE_Li256ELb1ELb1ELb0ELb0EEENS1_19SingleTileSchedulerILb1ELb0ELb1ELi128EEEEEEEEEvNT_6ParamsE,"a",@progbits
	.sectionflags	@""
	.align	4
.nv.constant0._ZN7cutlass13device_kernelIN5flash19enable_sm80_to_sm89INS1_16FlashAttnFwdSm80INS1_25CollectiveMainloopFwdSm80ILi8ELi1ELb0EN4cute5tupleIJNS5_1CILi128EEENS7_ILi64EEENS7_ILi192EEEEEELi192ENS_6half_tEfNS_4arch4Sm80ELb0ELb1ELb1ELb1ELb1ELb1ELb1ELb0EEENS1_21CollectiveEpilogueFwdINS6_IJS8_SA_S9_EEENS6_IJNS7_ILi1EEESI_SI_EEESC_SE_Li256ELb1ELb1ELb0ELb0EEENS1_19SingleTileSchedulerILb1ELb0ELb1ELi128EEEEEEEEEvNT_6ParamsE:
	.zero		1400


//--------------------- .nv.constant0._ZN7cutlass13device_kernelIN5flash19enable_sm80_to_sm89INS1_16FlashAttnFwdSm80INS1_25CollectiveMainloopFwdSm80ILi8ELi1ELb0EN4cute5tupleIJNS5_1CILi128EEENS7_ILi64EEENS7_ILi192EEEEEELi192ENS_6half_tEfNS_4arch4Sm80ELb1ELb0ELb1ELb0ELb1ELb0ELb1ELb0EEENS1_21CollectiveEpilogueFwdINS6_IJS8_SA_S9_EEENS6_IJNS7_ILi1EEESI_SI_EEESC_SE_Li256ELb0ELb1ELb0ELb0EEENS1_30DynamicPersistentTileSchedulerILi256ELi256ELb0ELb1ELb0EEEEEEEEEvNT_6ParamsE --------------------------
	.section	.nv.constant0._ZN7cutlass13device_kernelIN5flash19enable_sm80_to_sm89INS1_16FlashAttnFwdSm80INS1_25CollectiveMainloopFwdSm80ILi8ELi1ELb0EN4cute5tupleIJNS5_1CILi128EEENS7_ILi64EEENS7_ILi192EEEEEELi192ENS_6half_tEfNS_4arch4Sm80ELb1ELb0ELb1ELb0ELb1ELb0ELb1ELb0EEENS1_21CollectiveEpilogueFwdINS6_IJS8_SA_S9_EEENS6_IJNS7_ILi1EEESI_SI_EEESC_SE_Li256ELb0ELb1ELb0ELb0EEENS1_30DynamicPersistentTileSchedulerILi256ELi256ELb0ELb1ELb0EEEEEEEEEvNT_6ParamsE,"a",@progbits
	.sectionflags	@""
	.align	4
.nv.constant0._ZN7cutlass13device_kernelIN5flash19enable_sm80_to_sm89INS1_16FlashAttnFwdSm80INS1_25CollectiveMainloopFwdSm80ILi8ELi1ELb0EN4cute5tupleIJNS5_1CILi128EEENS7_ILi64EEENS7_ILi192EEEEEELi192ENS_6half_tEfNS_4arch4Sm80ELb1ELb0ELb1ELb0ELb1ELb0ELb1ELb0EEENS1_21CollectiveEpilogueFwdINS6_IJS8_SA_S9_EEENS6_IJNS7_ILi1EEESI_SI_EEESC_SE_Li256ELb0ELb1ELb0ELb0EEENS1_30DynamicPersistentTileSchedulerILi256ELi256ELb0ELb1ELb0EEEEEEEEEvNT_6ParamsE:
	.zero		1416


//--------------------- .nv.constant0._ZN7cutlass13device_kernelIN5flash19enable_sm80_to_sm89INS1_16FlashAttnFwdSm80INS1_25CollectiveMainloopFwdSm80ILi8ELi1ELb0EN4cute5tupleIJNS5_1CILi128EEENS7_ILi64EEENS7_ILi192EEEEEELi192ENS_6half_tEfNS_4arch4Sm80ELb1ELb0ELb1ELb1ELb1ELb0ELb1ELb0EEENS1_21CollectiveEpilogueFwdINS6_IJS8_SA_S9_EEENS6_IJNS7_ILi1EEESI_SI_EEESC_SE_Li256ELb1ELb1ELb0ELb0EEENS1_19SingleTileSchedulerILb1ELb0ELb1ELi128EEEEEEEEEvNT_6ParamsE --------------------------
	.section	.nv.constant0._ZN7cutlass13device_kernelIN5flash19enable_sm80_to_sm89INS1_16FlashAttnFwdSm80INS1_25CollectiveMainloopFwdSm80ILi8ELi1ELb0EN4cute5tupleIJNS5_1CILi128EEENS7_ILi64EEENS7_ILi192EEEEEELi192ENS_6half_tEfNS_4arch4Sm80ELb1ELb0ELb1ELb1ELb1ELb0ELb1ELb0EEENS1_21CollectiveEpilogueFwdINS6_IJS8_SA_S9_EEENS6_IJNS7_ILi1EEESI_SI_EEESC_SE_Li256ELb1ELb1ELb0ELb0EEENS1_19SingleTileSchedulerILb1ELb0ELb1ELi128EEEEEEEEEvNT_6ParamsE,"a",@progbits
	.sectionflags	@""
	.align	4
.nv.constant0._ZN7cutlass13device_kernelIN5flash19enable_sm80_to_sm89INS1_16FlashAttnFwdSm80INS1_25CollectiveMainloopFwdSm80ILi8ELi1ELb0EN4cute5tupleIJNS5_1CILi128EEENS7_ILi64EEENS7_ILi192EEEEEELi192ENS_6half_tEfNS_4arch4Sm80ELb1ELb0ELb1ELb1ELb1ELb0ELb1ELb0EEENS1_21CollectiveEpilogueFwdINS6_IJS8_SA_S9_EEENS6_IJNS7_ILi1EEESI_SI_EEESC_SE_Li256ELb1ELb1ELb0ELb0EEENS1_19SingleTileSchedulerILb1ELb0ELb1ELi128EEEEEEEEEvNT_6ParamsE:
	.zero		1400


//--------------------- .nv.constant0._ZN7cutlass13device_kernelIN5flash19enable_sm80_to_sm89INS1_16FlashAttnFwdSm80INS1_25CollectiveMainloopFwdSm80ILi8ELi1ELb0EN4cute5tupleIJNS5_1CILi128EEENS7_ILi64EEENS7_ILi192EEEEEELi192ENS_6half_tEfNS_4arch4Sm80ELb1ELb0ELb1ELb1ELb1ELb1ELb1ELb0EEENS1_21CollectiveEpilogueFwdINS6_IJS8_SA_S9_EEENS6_IJNS7_ILi1EEESI_SI_EEESC_SE_Li256ELb1ELb1ELb0ELb0EEENS1_19SingleTileSchedulerILb1ELb0ELb1ELi128EEEEEEEEEvNT_6ParamsE --------------------------
	.section	.nv.constant0._ZN7cutlass13device_kernelIN5flash19enable_sm80_to_sm89INS1_16FlashAttnFwdSm80INS1_25CollectiveMainloopFwdSm80ILi8ELi1ELb0EN4cute5tupleIJNS5_1CILi128EEENS7_ILi64EEENS7_ILi192EEEEEELi192ENS_6half_tEfNS_4arch4Sm80ELb1ELb0ELb1ELb1ELb1ELb1ELb1ELb0EEENS1_21CollectiveEpilogueFwdINS6_IJS8_SA_S9_EEENS6_IJNS7_ILi1EEESI_SI_EEESC_SE_Li256ELb1ELb1ELb0ELb0EEENS1_19SingleTileSchedulerILb1ELb0ELb1ELi128EEEEEEEEEvNT_6ParamsE,"a",@progbits
	.sectionflags	@""
	.align	4
.nv.constant0._ZN7cutlass13device_kernelIN5flash19enable_sm80_to_sm89INS1_16FlashAttnFwdSm80INS1_25CollectiveMainloopFwdSm80ILi8ELi1ELb0EN4cute5tupleIJNS5_1CILi128EEENS7_ILi64EEENS7_ILi192EEEEEELi192ENS_6half_tEfNS_4arch4Sm80ELb1ELb0ELb1ELb1ELb1ELb1ELb1ELb0EEENS1_21CollectiveEpilogueFwdINS6_IJS8_SA_S9_EEENS6_IJNS7_ILi1EEESI_SI_EEESC_SE_Li256ELb1ELb1ELb0ELb0EEENS1_19SingleTileSchedulerILb1ELb0ELb1ELi128EEEEEEEEEvNT_6ParamsE:
	.zero		1400


//--------------------- .nv.constant0._ZN7cutlass13device_kernelIN5flash19enable_sm80_to_sm89INS1_16FlashAttnFwdSm80INS1_25CollectiveMainloopFwdSm80ILi8ELi2ELb0EN4cute5tupleIJNS5_1CILi128EEENS7_ILi64EEENS7_ILi192EEEEEELi192ENS_6half_tEfNS_4arch4Sm80ELb0ELb0ELb1ELb0ELb1ELb0ELb1ELb0EEENS1_21CollectiveEpilogueFwdINS6_IJS8_SA_S9_EEENS6_IJNS7_ILi1EEESI_SI_EEESC_SE_Li256ELb0ELb1ELb0ELb0EEENS1_19SingleTileSchedulerILb0ELb0ELb1ELi128EEEEEEEEEvNT_6ParamsE --------------------------
	.section	.nv.constant0._ZN7cutlass13device_kernelIN5flash19enable_sm80_to_sm89INS1_16FlashAttnFwdSm80INS1_25CollectiveMainloopFwdSm80ILi8ELi2ELb0EN4cute5tupleIJNS5_1CILi128EEENS7_ILi64EEENS7_ILi192EEEEEELi192ENS_6half_tEfNS_4arch4Sm80ELb0ELb0ELb1ELb0ELb1ELb0ELb1ELb0EEENS1_21CollectiveEpilogueFwdINS6_IJS8_SA_S9_EEENS6_IJNS7_ILi1EEESI_SI_EEESC_SE_Li256ELb0ELb1ELb0ELb0EEENS1_19SingleTileSchedulerILb0ELb0ELb1ELi128EEEEEEEEEvNT_6ParamsE,"a",@progbits
	.sectionflags	@""
	.align	4
.nv.constant0._ZN7cutlass13device_kernelIN5flash19enable_sm80_to_sm89INS1_16FlashAttnFwdSm80INS1_25CollectiveMainloopFwdSm80ILi8ELi2ELb0EN4cute5tupleIJNS5_1CILi128EEENS7_ILi64EEENS7_ILi192EEEEEELi192ENS_6half_tEfNS_4arch4Sm80ELb0ELb0ELb1ELb0ELb1ELb0ELb1ELb0EEENS1_21CollectiveEpilogueFwdINS6_IJS8_SA_S9_EEENS6_IJNS7_ILi1EEESI_SI_EEESC_SE_Li256ELb0ELb1ELb0ELb0EEENS1_19SingleTileSchedulerILb0ELb0ELb1ELi128EEEEEEEEEvNT_6ParamsE:
	.zero		1400


//--------------------- .nv.constant0._ZN7cutlass13device_kernelIN5flash19enable_sm80_to_sm89INS1_16FlashAttnFwdSm80INS1_25CollectiveMainloopFwdSm80ILi8ELi2ELb0EN4cute5tupleIJNS5_1CILi128EEENS7_ILi64EEENS7_ILi192EEEEEELi192ENS_6half_tEfNS_4arch4Sm80ELb0ELb0ELb1ELb1ELb1ELb0ELb1ELb0EEENS1_21CollectiveEpilogueFwdINS6_IJS8_SA_S9_EEENS6_IJNS7_ILi1EEESI_SI_EEESC_SE_Li256ELb1ELb1ELb0ELb0EEENS1_19SingleTileSchedulerILb1ELb0ELb1ELi128EEEEEEEEEvNT_6ParamsE --------------------------
	.section	.nv.constant0._ZN7cutlass13device_kernelIN5flash19enable_sm80_to_sm89INS1_16FlashAttnFwdSm80INS1_25CollectiveMainloopFwdSm80ILi8ELi2ELb0EN4cute5tupleIJNS5_1CILi128EEENS7_ILi64EEENS7_ILi192EEEEEELi192ENS_6half_tEfNS_4arch4Sm80ELb0ELb0ELb1ELb1ELb1ELb0ELb1ELb0EEENS1_21CollectiveEpilogueFwdINS6_IJS8_SA_S9_EEENS6_IJNS7_ILi1EEESI_SI_EEESC_SE_Li256ELb1ELb1ELb0ELb0EEENS1_19SingleTileSchedulerILb1ELb0ELb1ELi128EEEEEEEEEvNT_6ParamsE,"a",@progbits
	.sectionflags	@""
	.align	4
.nv.constant0._ZN7cutlass13device_kernelIN5flash19enable_sm80_to_sm89INS1_16FlashAttnFwdSm80INS1_25CollectiveMainloopFwdSm80ILi8ELi2ELb0EN4cute5tupleIJNS5_1CILi128EEENS7_ILi64EEENS7_ILi192EEEEEELi192ENS_6half_tEfNS_4arch4Sm80ELb0ELb0ELb1ELb1ELb1ELb0ELb1ELb0EEENS1_21CollectiveEpilogueFwdINS6_IJS8_SA_S9_EEENS6_IJNS7_ILi1EEESI_SI_EEESC_SE_Li256ELb1ELb1ELb0ELb0EEENS1_19SingleTileSchedulerILb1ELb0ELb1ELi128EEEEEEEEEvNT_6ParamsE:
	.zero		1400


//--------------------- .nv.constant0._ZN7cutlass13device_kernelIN5flash19enable_sm80_to_sm89INS1_16FlashAttnFwdSm80INS1_25CollectiveMainloopFwdSm80ILi8ELi2ELb0EN4cute5tupleIJNS5_1CILi128EEENS7_ILi64EEENS7_ILi192EEEEEELi192ENS_6half_tEfNS_4arch4Sm80ELb0ELb0ELb1ELb1ELb1ELb1ELb1ELb0EEENS1_21CollectiveEpilogueFwdINS6_IJS8_SA_S9_EEENS6_IJNS7_ILi1EEESI_SI_EEESC_SE_Li256ELb1ELb1ELb0ELb0EEENS1_19SingleTileSchedulerILb1ELb0ELb1ELi128EEEEEEEEEvNT_6ParamsE --------------------------
	.section	.nv.constant0._ZN7cutlass13device_kernelIN5flash19enable_sm80_to_sm89INS1_16FlashAttnFwdSm80INS1_25CollectiveMainloopFwdSm80ILi8ELi2ELb0EN4cute5tupleIJNS5_1CILi128EEENS7_ILi64EEENS7_ILi192EEEEEELi192ENS_6half_tEfNS_4arch4Sm80ELb0ELb0ELb1ELb1ELb1ELb1ELb1ELb0EEENS1_21CollectiveEpilogueFwdINS6_IJS8_SA_S9_EEENS6_IJNS7_ILi1EEESI_SI_EEESC_SE_Li256ELb1ELb1ELb0ELb0EEENS1_19SingleTileSchedulerILb1ELb0ELb1ELi128EEEEEEEEEvNT_6ParamsE,"a",@progbits
	.sectionflags	@""
	.align	4
.nv.constant0._ZN7cutlass13device_kernelIN5flash19enable_sm80_to_sm89INS1_16FlashAttnFwdSm80INS1_25CollectiveMainloopFwdSm80ILi8ELi2ELb0EN4cute5tupleIJNS5_1CILi128EEENS7_ILi64EEENS7_ILi192EEEEEELi192ENS_6half_tEfNS_4arch4Sm80ELb0ELb0ELb1ELb1ELb1ELb1ELb1ELb0EEENS1_21CollectiveEpilogueFwdINS6_IJS8_SA_S9_EEENS6_IJNS7_ILi1EEESI_SI_EEESC_SE_Li256ELb1ELb1ELb0ELb0EEENS1_19SingleTileSchedulerILb1ELb0ELb1ELi128EEEEEEEEEvNT_6ParamsE:
	.zero		1400


//--------------------- .nv.constant0._ZN7cutlass13device_kernelIN5flash19enable_sm80_to_sm89INS1_16FlashAttnFwdSm80INS1_25CollectiveMainloopFwdSm80ILi8ELi2ELb0EN4cute5tupleIJNS5_1CILi128EEENS7_ILi64EEENS7_ILi192EEEEEELi192ENS_6half_tEfNS_4arch4Sm80ELb0ELb1ELb1ELb0ELb1ELb0ELb1ELb0EEENS1_21CollectiveEpilogueFwdINS6_IJS8_SA_S9_EEENS6_IJNS7_ILi1EEESI_SI_EEESC_SE_Li256ELb0ELb1ELb0ELb0EEENS1_19SingleTileSchedulerILb0ELb0ELb1ELi128EEEEEEEEEvNT_6ParamsE --------------------------
	.section	.nv.constant0._ZN7cutlass13device_kernelIN5flash19enable_sm80_to_sm89INS1_16FlashAttnFwdSm80INS1_25CollectiveMainloopFwdSm80ILi8ELi2ELb0EN4cute5tupleIJNS5_1CILi128EEENS7_ILi64EEENS7_ILi192EEEEEELi192ENS_6half_tEfNS_4arch4Sm80ELb0ELb1ELb1ELb0ELb1ELb0ELb1ELb0EEENS1_21CollectiveEpilogueFwdINS6_IJS8_SA_S9_EEENS6_IJNS7_ILi1EEESI_SI_EEESC_SE_Li256ELb0ELb1ELb0ELb0EEENS1_19SingleTileSchedulerILb0ELb0ELb1ELi128EEEEEEEEEvNT_6ParamsE,"a",@progbits
	.sectionflags	@""
	.align	4
.nv.constant0._ZN7cutlass13device_kernelIN5flash19enable_sm80_to_sm89INS1_16FlashAttnFwdSm80INS1_25CollectiveMainloopFwdSm80ILi8ELi2ELb0EN4cute5tupleIJNS5_1CILi128EEENS7_ILi64EEENS7_ILi192EEEEEELi192ENS_6half_tEfNS_4arch4Sm80ELb0ELb1ELb1ELb0ELb1ELb0ELb1ELb0EEENS1_21CollectiveEpilogueFwdINS6_IJS8_SA_S9_EEENS6_IJNS7_ILi1EEESI_SI_EEESC_SE_Li256ELb0ELb1ELb0ELb0EEENS1_19SingleTileSchedulerILb0ELb0ELb1ELi128EEEEEEEEEvNT_6ParamsE:
	.zero		1400


//--------------------- .nv.constant0._ZN7cutlass13device_kernelIN5flash19enable_sm80_to_sm89INS1_16FlashAttnFwdSm80INS1_25CollectiveMainloopFwdSm80ILi8ELi2ELb0EN4cute5tupleIJNS5_1CILi128EEENS7_ILi64EEENS7_ILi192EEEEEELi192ENS_6half_tEfNS_4arch4Sm80ELb0ELb1ELb1ELb1ELb1ELb0ELb1ELb0EEENS1_21CollectiveEpilogueFwdINS6_IJS8_SA_S9_EEENS6_IJNS7_ILi1EEESI_SI_EEESC_SE_Li256ELb1ELb1ELb0ELb0EEENS1_19SingleTileSchedulerILb1ELb0ELb1ELi128EEEEEEEEEvNT_6ParamsE --------------------------
	.section	.nv.constant0._ZN7cutlass13device_kernelIN5flash19enable_sm80_to_sm89INS1_16FlashAttnFwdSm80INS1_25CollectiveMainloopFwdSm80ILi8ELi2ELb0EN4cute5tupleIJNS5_1CILi128EEENS7_ILi64EEENS7_ILi192EEEEEELi192ENS_6half_tEfNS_4arch4Sm80ELb0ELb1ELb1ELb1ELb1ELb0ELb1ELb0EEENS1_21CollectiveEpilogueFwdINS6_IJS8_SA_S9_EEENS6_IJNS7_ILi1EEESI_SI_EEESC_SE_Li256ELb1ELb1ELb0ELb0EEENS1_19SingleTileSchedulerILb1ELb0ELb1ELi128EEEEEEEEEvNT_6ParamsE,"a",@progbits
	.sectionflags	@""
	.align	4
.nv.constant0._ZN7cutlass13device_kernelIN5flash19enable_sm80_to_sm89INS1_16FlashAttnFwdSm80INS1_25CollectiveMainloopFwdSm80ILi8ELi2ELb0EN4cute5tupleIJNS5_1CILi128EEENS7_ILi64EEENS7_ILi192EEEEEELi192ENS_6half_tEfNS_4arch4Sm80ELb0ELb1ELb1ELb1ELb1ELb0ELb1ELb0EEENS1_21CollectiveEpilogueFwdINS6_IJS8_SA_S9_EEENS6_IJNS7_ILi1EEESI_SI_EEESC_SE_Li256ELb1ELb1ELb0ELb0EEENS1_19SingleTileSchedulerILb1ELb0ELb1ELi128EEEEEEEEEvNT_6ParamsE:
	.zero		1400


//--------------------- .nv.constant0._ZN7cutlass13device_kernelIN5flash19enable_sm80_to_sm89INS1_16FlashAttnFwdSm80INS1_25CollectiveMainloopFwdSm80ILi8ELi2ELb0EN4cute5tupleIJNS5_1CILi128EEENS7_ILi64EEENS7_ILi192EEEEEELi192ENS_6half_tEfNS_4arch4Sm80ELb0ELb1ELb1ELb1ELb1ELb1ELb1ELb0EEENS1_21CollectiveEpilogueFwdINS6_IJS8_SA_S9_EEENS6_IJNS7_ILi1EEESI_SI_EEESC_SE_Li256ELb1ELb1ELb0ELb0EEENS1_19SingleTileSchedulerILb1ELb0ELb1ELi128EEEEEEEEEvNT_6ParamsE --------------------------
	.section	.nv.constant0._ZN7cutlass13device_kernelIN5flash19enable_sm80_to_sm89INS1_16FlashAttnFwdSm80INS1_25CollectiveMainloopFwdSm80ILi8ELi2ELb0EN4cute5tupleIJNS5_1CILi128EEENS7_ILi64EEENS7_ILi192EEEEEELi192ENS_6half_tEfNS_4arch4Sm80ELb0ELb1ELb1ELb1ELb1ELb1ELb1ELb0EEENS1_21CollectiveEpilogueFwdINS6_IJS8_SA_S9_EEENS6_IJNS7_ILi1EEESI_SI_EEESC_SE_Li256ELb1ELb1ELb0ELb0EEENS1_19SingleTileSchedulerILb1ELb0ELb1ELi128EEEEEEEEEvNT_6ParamsE,"a",@progbits
	.sectionflags	@""
	.align	4
.nv.constant0._ZN7cutlass13device_kernelIN5flash19enable_sm80_to_sm89INS1_16FlashAttnFwdSm80INS1_25CollectiveMainloopFwdSm80ILi8ELi2ELb0EN4cute5tupleIJNS5_1CILi128EEENS7_ILi64EEENS7_ILi192EEEEEELi192ENS_6half_tEfNS_4arch4Sm80ELb0ELb1ELb1ELb1ELb1ELb1ELb1ELb0EEENS1_21CollectiveEpilogueFwdINS6_IJS8_SA_S9_EEENS6_IJNS7_ILi1EEESI_SI_EEESC_SE_Li256ELb1ELb1ELb0ELb0EEENS1_19SingleTileSchedulerILb1ELb0ELb1ELi128EEEEEEEEEvNT_6ParamsE:
	.zero		1400


//--------------------- .nv.constant0._ZN7cutlass13device_kernelIN5flash19enable_sm80_to_sm89INS1_16FlashAttnFwdSm80INS1_25CollectiveMainloopFwdSm80ILi8ELi2ELb0EN4cute5tupleIJNS5_1CILi128EEENS7_ILi64EEENS7_ILi192EEEEEELi192ENS_6half_tEfNS_4arch4Sm80ELb1ELb0ELb1ELb0ELb1ELb0ELb1ELb0EEENS1_21CollectiveEpilogueFwdINS6_IJS8_SA_S9_EEENS6_IJNS7_ILi1EEESI_SI_EEESC_SE_Li256ELb0ELb1ELb0ELb0EEENS1_30DynamicPersistentTileSchedulerILi256ELi256ELb0ELb1ELb0EEEEEEEEEvNT_6ParamsE --------------------------
	.section	.nv.constant0._ZN7cutlass13device_kernelIN5flash19enable_sm80_to_sm89INS1_16FlashAttnFwdSm80INS1_25CollectiveMainloopFwdSm80ILi8ELi2ELb0EN4cute5tupleIJNS5_1CILi128EEENS7_ILi64EEENS7_ILi192EEEEEELi192ENS_6half_tEfNS_4arch4Sm80ELb1ELb0ELb1ELb0ELb1ELb0ELb1ELb0EEENS1_21CollectiveEpilogueFwdINS6_IJS8_SA_S9_EEENS6_IJNS7_ILi1EEESI_SI_EEESC_SE_Li256ELb0ELb1ELb0ELb0EEENS1_30DynamicPersistentTileSchedulerILi256ELi256ELb0ELb1ELb0EEEEEEEEEvNT_6ParamsE,"a",@progbits
	.sectionflags	@""
	.align	4
.nv.constant0._ZN7cutlass13device_kernelIN5flash19enable_sm80_to_sm89INS1_16FlashAttnFwdSm80INS1_25CollectiveMainloopFwdSm80ILi8ELi2ELb0EN4cute5tupleIJNS5_1CILi128EEENS7_ILi64EEENS7_ILi192EEEEEELi192ENS_6half_tEfNS_4arch4Sm80ELb1ELb0ELb1ELb0ELb1ELb0ELb1ELb0EEENS1_21CollectiveEpilogueFwdINS6_IJS8_SA_S9_EEENS6_IJNS7_ILi1EEESI_SI_EEESC_SE_Li256ELb0ELb1ELb0ELb0EEENS1_30DynamicPersistentTileSchedulerILi256ELi256ELb0ELb1ELb0EEEEEEEEEvNT_6ParamsE:
	.zero		1416


//--------------------- .nv.constant0._ZN7cutlass13device_kernelIN5flash19enable_sm80_to_sm89INS1_16FlashAttnFwdSm80INS1_25CollectiveMainloopFwdSm80ILi8ELi2ELb0EN4cute5tupleIJNS5_1CILi128EEENS7_ILi64EEENS7_ILi192EEEEEELi192ENS_6half_tEfNS_4arch4Sm80ELb1ELb0ELb1ELb1ELb1ELb0ELb1ELb0EEENS1_21CollectiveEpilogueFwdINS6_IJS8_SA_S9_EEENS6_IJNS7_ILi1EEESI_SI_EEESC_SE_Li256ELb1ELb1ELb0ELb0EEENS1_19SingleTileSchedulerILb1ELb0ELb1ELi128EEEEEEEEEvNT_6ParamsE --------------------------
	.section	.nv.constant0._ZN7cutlass13device_kernelIN5flash19enable_sm80_to_sm89INS1_16FlashAttnFwdSm80INS1_25CollectiveMainloopFwdSm80ILi8ELi2ELb0EN4cute5tupleIJNS5_1CILi128EEENS7_ILi64EEENS7_ILi192EEEEEELi192ENS_6half_tEfNS_4arch4Sm80ELb1ELb0ELb1ELb1ELb1ELb0ELb1ELb0EEENS1_21CollectiveEpilogueFwdINS6_IJS8_SA_S9_EEENS6_IJNS7_ILi1EEESI_SI_EEESC_SE_Li256ELb1ELb1ELb0ELb0EEENS1_19SingleTileSchedulerILb1ELb0ELb1ELi128EEEEEEEEEvNT_6ParamsE,"a",@progbits
	.sectionflags	@""
	.align	4
.nv.constant0._ZN7cutlass13device_kernelIN5flash19enable_sm80_to_sm89INS1_16FlashAttnFwdSm80INS1_25CollectiveMainloopFwdSm80ILi8ELi2ELb0EN4cute5tupleIJNS5_1CILi128EEENS7_ILi64EEENS7_ILi192EEEEEELi192ENS_6half_tEfNS_4arch4Sm80ELb1ELb0ELb1ELb1ELb1ELb0ELb1ELb0EEENS1_21CollectiveEpilogueFwdINS6_IJS8_SA_S9_EEENS6_IJNS7_ILi1EEESI_SI_EEESC_SE_Li256ELb1ELb1ELb0ELb0EEENS1_19SingleTileSchedulerILb1ELb0ELb1ELi128EEEEEEEEEvNT_6ParamsE:
	.zero		1400


//--------------------- .nv.constant0._ZN7cutlass13device_kernelIN5flash19enable_sm80_to_sm89INS1_16FlashAttnFwdSm80INS1_25CollectiveMainloopFwdSm80ILi8ELi2ELb0EN4cute5tupleIJNS5_1CILi128EEENS7_ILi64EEENS7_ILi192EEEEEELi192ENS_6half_tEfNS_4arch4Sm80ELb1ELb0ELb1ELb1ELb1ELb1ELb1ELb0EEENS1_21CollectiveEpilogueFwdINS6_IJS8_SA_S9_EEENS6_IJNS7_ILi1EEESI_SI_EEESC_SE_Li256ELb1ELb1ELb0ELb0EEENS1_19SingleTileSchedulerILb1ELb0ELb1ELi128EEEEEEEEEvNT_6ParamsE --------------------------
	.section	.nv.constant0._ZN7cutlass13device_kernelIN5flash19enable_sm80_to_sm89INS1_16FlashAttnFwdSm80INS1_25CollectiveMainloopFwdSm80ILi8ELi2ELb0EN4cute5tupleIJNS5_1CILi128EEENS7_ILi64EEENS7_ILi192EEEEEELi192ENS_6half_tEfNS_4arch4Sm80ELb1ELb0ELb1ELb1ELb1ELb1ELb1ELb0EEENS1_21CollectiveEpilogueFwdINS6_IJS8_SA_S9_EEENS6_IJNS7_ILi1EEESI_SI_EEESC_SE_Li256ELb1ELb1ELb0ELb0EEENS1_19SingleTileSchedulerILb1ELb0ELb1ELi128EEEEEEEEEvNT_6ParamsE,"a",@progbits
	.sectionflags	@""
	.align	4
.nv.constant0._ZN7cutlass13device_kernelIN5flash19enable_sm80_to_sm89INS1_16FlashAttnFwdSm80INS1_25CollectiveMainloopFwdSm80ILi8ELi2ELb0EN4cute5tupleIJNS5_1CILi128EEENS7_ILi64EEENS7_ILi192EEEEEELi192ENS_6half_tEfNS_4arch4Sm80ELb1ELb0ELb1ELb1ELb1ELb1ELb1ELb0EEENS1_21CollectiveEpilogueFwdINS6_IJS8_SA_S9_EEENS6_IJNS7_ILi1EEESI_SI_EEESC_SE_Li256ELb1ELb1ELb0ELb0EEENS1_19SingleTileSchedulerILb1ELb0ELb1ELi128EEEEEEEEEvNT_6ParamsE:
	.zero		1400


//--------------------- .nv.constant0._ZN7cutlass13device_kernelIN5flash19enable_sm80_to_sm89INS1_16FlashAttnFwdSm80INS1_25CollectiveMainloopFwdSm80ILi8ELi1ELb0EN4cute5tupleIJNS5_1CILi128EEENS7_ILi64EEENS7_ILi192EEEEEELi192ENS_6half_tEfNS_4arch4Sm80ELb0ELb0ELb0ELb0ELb1ELb0ELb1ELb0EEENS1_21CollectiveEpilogueFwdINS6_IJS8_SA_S9_EEENS6_IJNS7_ILi1EEESI_SI_EEESC_SE_Li256ELb0ELb1ELb0ELb0EEENS1_19SingleTileSchedulerILb0ELb0ELb1ELi128EEEEEEEEEvNT_6ParamsE --------------------------
	.section	.nv.constant0._ZN7cutlass13device_kernelIN5flash19enable_sm80_to_sm89INS1_16FlashAttnFwdSm80INS1_25CollectiveMainloopFwdSm80ILi8ELi1ELb0EN4cute5tupleIJNS5_1CILi128EEENS7_ILi64EEENS7_ILi192EEEEEELi192ENS_6half_tEfNS_4arch4Sm80ELb0ELb0ELb0ELb0ELb1ELb0ELb1ELb0EEENS1_21CollectiveEpilogueFwdINS6_IJS8_SA_S9_EEENS6_IJNS7_ILi1EEESI_SI_EEESC_SE_Li256ELb0ELb1ELb0ELb0EEENS1_19SingleTileSchedulerILb0ELb0ELb1ELi128EEEEEEEEEvNT_6ParamsE,"a",@progbits
	.sectionflags	@""
	.align	4
.nv.constant0._ZN7cutlass13device_kernelIN5flash19enable_sm80_to_sm89INS1_16FlashAttnFwdSm80INS1_25CollectiveMainloopFwdSm80ILi8ELi1ELb0EN4cute5tupleIJNS5_1CILi128EEENS7_ILi64EEENS7_ILi192EEEEEELi192ENS_6half_tEfNS_4arch4Sm80ELb0ELb0ELb0ELb0ELb1ELb0ELb1ELb0EEENS1_21CollectiveEpilogueFwdINS6_IJS8_SA_S9_EEENS6_IJNS7_ILi1EEESI_SI_EEESC_SE_Li256ELb0ELb1ELb0ELb0EEENS1_19SingleTileSchedulerILb0ELb0ELb1ELi128EEEEEEEEEvNT_6ParamsE:
	.zero		1400


//--------------------- .nv.constant0._ZN7cutlass13device_kernelIN5flash19enable_sm80_to_sm89INS1_16FlashAttnFwdSm80INS1_25CollectiveMainloopFwdSm80ILi8ELi1ELb0EN4cute5tupleIJNS5_1CILi128EEENS7_ILi64EEENS7_ILi192EEEEEELi192ENS_6half_tEfNS_4arch4Sm80ELb0ELb0ELb0ELb1ELb1ELb0ELb1ELb0EEENS1_21CollectiveEpilogueFwdINS6_IJS8_SA_S9_EEENS6_IJNS7_ILi1EEESI_SI_EEESC_SE_Li256ELb1ELb1ELb0ELb0EEENS1_19SingleTileSchedulerILb1ELb0ELb1ELi128EEEEEEEEEvNT_6ParamsE --------------------------
	.section	.nv.constant0._ZN7cutlass13device_kernelIN5flash19enable_sm80_to_sm89INS1_16FlashAttnFwdSm80INS1_25CollectiveMainloopFwdSm80ILi8ELi1ELb0EN4cute5tupleIJNS5_1CILi128EEENS7_ILi64EEENS7_ILi192EEEEEELi192ENS_6half_tEfNS_4arch4Sm80ELb0ELb0ELb0ELb1ELb1ELb0ELb1ELb0EEENS1_21CollectiveEpilogueFwdINS6_IJS8_SA_S9_EEENS6_IJNS7_ILi1EEESI_SI_EEESC_SE_Li256ELb1ELb1ELb0ELb0EEENS1_19SingleTileSchedulerILb1ELb0ELb1ELi128EEEEEEEEEvNT_6ParamsE,"a",@progbits
	.sectionflags	@""
	.align	4
.nv.constant0._ZN7cutlass13device_kernelIN5flash19enable_sm80_to_sm89INS1_16FlashAttnFwdSm80INS1_25CollectiveMainloopFwdSm80ILi8ELi1ELb0EN4cute5tupleIJNS5_1CILi128EEENS7_ILi64EEENS7_ILi192EEEEEELi192ENS_6half_tEfNS_4arch4Sm80ELb0ELb0ELb0ELb1ELb1ELb0ELb1ELb0EEENS1_21CollectiveEpilogueFwdINS6_IJS8_SA_S9_EEENS6_IJNS7_ILi1EEESI_SI_EEESC_SE_Li256ELb1ELb1ELb0ELb0EEENS1_19SingleTileSchedulerILb1ELb0ELb1ELi128EEEEEEEEEvNT_6ParamsE:
	.zero		1400


//--------------------- .nv.constant0._ZN7cutlass13device_kernelIN5flash19enable_sm80_to_sm89INS1_16FlashAttnFwdSm80INS1_25CollectiveMainloopFwdSm80ILi8ELi1ELb0EN4cute5tupleIJNS5_1CILi128EEENS7_ILi64EEENS7_ILi192EEEEEELi192ENS_6half_tEfNS_4arch4Sm80ELb0ELb0ELb0ELb1ELb1ELb1ELb1ELb0EEENS1_21CollectiveEpilogueFwdINS6_IJS8_SA_S9_EEENS6_IJNS7_ILi1EEESI_SI_EEESC_SE_Li256ELb1ELb1ELb0ELb0EEENS1_19SingleTileSchedulerILb1ELb0ELb1ELi128EEEEEEEEEvNT_6ParamsE --------------------------
	.section	.nv.constant0._ZN7cutlass13device_kernelIN5flash19enable_sm80_to_sm89INS1_16FlashAttnFwdSm80INS1_25CollectiveMainloopFwdSm80ILi8ELi1ELb0EN4cute5tupleIJNS5_1CILi128EEENS7_ILi64EEENS7_ILi192EEEEEELi192ENS_6half_tEfNS_4arch4Sm80ELb0ELb0ELb0ELb1ELb1ELb1ELb1ELb0EEENS1_21CollectiveEpilogueFwdINS6_IJS8_SA_S9_EEENS6_IJNS7_ILi1EEESI_SI_EEESC_SE_Li256ELb1ELb1ELb0ELb0EEENS1_19SingleTileSchedulerILb1ELb0ELb1ELi128EEEEEEEEEvNT_6ParamsE,"a",@progbits
	.sectionflags	@""
	.align	4
.nv.constant0._ZN7cutlass13device_kernelIN5flash19enable_sm80_to_sm89INS1_16FlashAttnFwdSm80INS1_25CollectiveMainloopFwdSm80ILi8ELi1ELb0EN4cute5tupleIJNS5_1CILi128EEENS7_ILi64EEENS7_ILi192EEEEEELi192ENS_6half_tEfNS_4arch4Sm80ELb0ELb0ELb0ELb1ELb1ELb1ELb1ELb0EEENS1_21CollectiveEpilogueFwdINS6_IJS8_SA_S9_EEENS6_IJNS7_ILi1EEESI_SI_EEESC_SE_Li256ELb1ELb1ELb0ELb0EEENS1_19SingleTileSchedulerILb1ELb0ELb1ELi128EEEEEEEEEvNT_6ParamsE:
	.zero		1400


//--------------------- .nv.constant0._ZN7cutlass13device_kernelIN5flash19enable_sm80_to_sm89INS1_16FlashAttnFwdSm80INS1_25CollectiveMainloopFwdSm80ILi8ELi1ELb0EN4cute5tupleIJNS5_1CILi128EEENS7_ILi64EEENS7_ILi192EEEEEELi192ENS_6half_tEfNS_4arch4Sm80ELb0ELb1ELb0ELb0ELb1ELb0ELb1ELb0EEENS1_21CollectiveEpilogueFwdINS6_IJS8_SA_S9_EEENS6_IJNS7_ILi1EEESI_SI_EEESC_SE_Li256ELb0ELb1ELb0ELb0EEENS1_19SingleTileSchedulerILb0ELb0ELb1ELi128EEEEEEEEEvNT_6ParamsE --------------------------
	.section	.nv.constant0._ZN7cutlass13device_kernelIN5flash19enable_sm80_to_sm89INS1_16FlashAttnFwdSm80INS1_25CollectiveMainloopFwdSm80ILi8ELi1ELb0EN4cute5tupleIJNS5_1CILi128EEENS7_ILi64EEENS7_ILi192EEEEEELi192ENS_6half_tEfNS_4arch4Sm80ELb0ELb1ELb0ELb0ELb1ELb0ELb1ELb0EEENS1_21CollectiveEpilogueFwdINS6_IJS8_SA_S9_EEENS6_IJNS7_ILi1EEESI_SI_EEESC_SE_Li256ELb0ELb1ELb0ELb0EEENS1_19SingleTileSchedulerILb0ELb0ELb1ELi128EEEEEEEEEvNT_6ParamsE,"a",@progbits
	.sectionflags	@""
	.align	4
.nv.constant0._ZN7cutlass13device_kernelIN5flash19enable_sm80_to_sm89INS1_16FlashAttnFwdSm80INS1_25CollectiveMainloopFwdSm80ILi8ELi1ELb0EN4cute5tupleIJNS5_1CILi128EEENS7_ILi64EEENS7_ILi192EEEEEELi192ENS_6half_tEfNS_4arch4Sm80ELb0ELb1ELb0ELb0ELb1ELb0ELb1ELb0EEENS1_21CollectiveEpilogueFwdINS6_IJS8_SA_S9_EEENS6_IJNS7_ILi1EEESI_SI_EEESC_SE_Li256ELb0ELb1ELb0ELb0EEENS1_19SingleTileSchedulerILb0ELb0ELb1ELi128EEEEEEEEEvNT_6ParamsE:
	.zero		1400


//--------------------- .nv.constant0._ZN7cutlass13device_kernelIN5flash19enable_sm80_to_sm89INS1_16FlashAttnFwdSm80INS1_25CollectiveMainloopFwdSm80ILi8ELi1ELb0EN4cute5tupleIJNS5_1CILi128EEENS7_ILi64EEENS7_ILi192EEEEEELi192ENS_6half_tEfNS_4arch4Sm80ELb0ELb1ELb0ELb1ELb1ELb0ELb1ELb0EEENS1_21CollectiveEpilogueFwdINS6_IJS8_SA_S9_EEENS6_IJNS7_ILi1EEESI_SI_EEESC_SE_Li256ELb1ELb1ELb0ELb0EEENS1_19SingleTileSchedulerILb1ELb0ELb1ELi128EEEEEEEEEvNT_6ParamsE --------------------------
	.section	.nv.constant0._ZN7cutlass13device_kernelIN5flash19enable_sm80_to_sm89INS1_16FlashAttnFwdSm80INS1_25CollectiveMainloopFwdSm80ILi8ELi1ELb0EN4cute5tupleIJNS5_1CILi128EEENS7_ILi64EEENS7_ILi192EEEEEELi192ENS_6half_tEfNS_4arch4Sm80ELb0ELb1ELb0ELb1ELb1ELb0ELb1ELb0EEENS1_21CollectiveEpilogueFwdINS6_IJS8_SA_S9_EEENS6_IJNS7_ILi1EEESI_SI_EEESC_SE_Li256ELb1ELb1ELb0ELb0EEENS1_19SingleTileSchedulerILb1ELb0ELb1ELi128EEEEEEEEEvNT_6ParamsE,"a",@progbits
	.sectionflags	@""
	.align	4
.nv.constant0._ZN7cutlass13device_kernelIN5flash19enable_sm80_to_sm89INS1_16FlashAttnFwdSm80INS1_25CollectiveMainloopFwdSm80ILi8ELi1ELb0EN4cute5tupleIJNS5_1CILi128EEENS7_ILi64EEENS7_ILi192EEEEEELi192ENS_6half_tEfNS_4arch4Sm80ELb0ELb1ELb0ELb1ELb1ELb0ELb1ELb0EEENS1_21CollectiveEpilogueFwdINS6_IJS8_SA_S9_EEENS6_IJNS7_ILi1EEESI_SI_EEESC_SE_Li256ELb1ELb1ELb0ELb0EEENS1_19SingleTileSchedulerILb1ELb0ELb1ELi128EEEEEEEEEvNT_6ParamsE:
	.zero		1400


//--------------------- .nv.constant0._ZN7cutlass13device_kernelIN5flash19enable_sm80_to_sm89INS1_16FlashAttnFwdSm80INS1_25CollectiveMainloopFwdSm80ILi8ELi1ELb0EN4cute5tupleIJNS5_1CILi128EEENS7_ILi64EEENS7_ILi192EEEEEELi192ENS_6half_tEfNS_4arch4Sm80ELb0ELb1ELb0ELb1ELb1ELb1ELb1ELb0EEENS1_21CollectiveEpilogueFwdINS6_IJS8_SA_S9_EEENS6_IJNS7_ILi1EEESI_SI_EEESC_SE_Li256ELb1ELb1ELb0ELb0EEENS1_19SingleTileSchedulerILb1ELb0ELb1ELi128EEEEEEEEEvNT_6ParamsE --------------------------
	.section	.nv.constant0._ZN7cutlass13device_kernelIN5flash19enable_sm80_to_sm89INS1_16FlashAttnFwdSm80INS1_25CollectiveMainloopFwdSm80ILi8ELi1ELb0EN4cute5tupleIJNS5_1CILi128EEENS7_ILi64EEENS7_ILi192EEEEEELi192ENS_6half_tEfNS_4arch4Sm80ELb0ELb1ELb0ELb1ELb1ELb1ELb1ELb0EEENS1_21CollectiveEpilogueFwdINS6_IJS8_SA_S9_EEENS6_IJNS7_ILi1EEESI_SI_EEESC_SE_Li256ELb1ELb1ELb0ELb0EEENS1_19SingleTileSchedulerILb1ELb0ELb1ELi128EEEEEEEEEvNT_6ParamsE,"a",@progbits
	.sectionflags	@""
	.align	4
.nv.constant0._ZN7cutlass13device_kernelIN5flash19enable_sm80_to_sm89INS1_16FlashAttnFwdSm80INS1_25CollectiveMainloopFwdSm80ILi8ELi1ELb0EN4cute5tupleIJNS5_1CILi128EEENS7_ILi64EEENS7_ILi192EEEEEELi192ENS_6half_tEfNS_4arch4Sm80ELb0ELb1ELb0ELb1ELb1ELb1ELb1ELb0EEENS1_21CollectiveEpilogueFwdINS6_IJS8_SA_S9_EEENS6_IJNS7_ILi1EEESI_SI_EEESC_SE_Li256ELb1ELb1ELb0ELb0EEENS1_19SingleTileSchedulerILb1ELb0ELb1ELi128EEEEEEEEEvNT_6ParamsE:
	.zero		1400


//--------------------- .nv.constant0._ZN7cutlass13device_kernelIN5flash19enable_sm80_to_sm89INS1_16FlashAttnFwdSm80INS1_25CollectiveMainloopFwdSm80ILi8ELi1ELb0EN4cute5tupleIJNS5_1CILi128EEENS7_ILi64EEENS7_ILi192EEEEEELi192ENS_6half_tEfNS_4arch4Sm80ELb1ELb0ELb0ELb0ELb1ELb0ELb1ELb0EEENS1_21CollectiveEpilogueFwdINS6_IJS8_SA_S9_EEENS6_IJNS7_ILi1EEESI_SI_EEESC_SE_Li256ELb0ELb1ELb0ELb0EEENS1_30DynamicPersistentTileSchedulerILi256ELi256ELb0ELb1ELb0EEEEEEEEEvNT_6ParamsE --------------------------
	.section	.nv.constant0._ZN7cutlass13device_kernelIN5flash19enable_sm80_to_sm89INS1_16FlashAttnFwdSm80INS1_25CollectiveMainloopFwdSm80ILi8ELi1ELb0EN4cute5tupleIJNS5_1CILi128EEENS7_ILi64EEENS7_ILi192EEEEEELi192ENS_6half_tEfNS_4arch4Sm80ELb1ELb0ELb0ELb0ELb1ELb0ELb1ELb0EEENS1_21CollectiveEpilogueFwdINS6_IJS8_SA_S9_EEENS6_IJNS7_ILi1EEESI_SI_EEESC_SE_Li256ELb0ELb1ELb0ELb0EEENS1_30DynamicPersistentTileSchedulerILi256ELi256ELb0ELb1ELb0EEEEEEEEEvNT_6ParamsE,"a",@progbits
	.sectionflags	@""
	.align	4
.nv.constant0._ZN7cutlass13device_kernelIN5flash19enable_sm80_to_sm89INS1_16FlashAttnFwdSm80INS1_25CollectiveMainloopFwdSm80ILi8ELi1ELb0EN4cute5tupleIJNS5_1CILi128EEENS7_ILi64EEENS7_ILi192EEEEEELi192ENS_6half_tEfNS_4arch4Sm80ELb1ELb0ELb0ELb0ELb1ELb0ELb1ELb0EEENS1_21CollectiveEpilogueFwdINS6_IJS8_SA_S9_EEENS6_IJNS7_ILi1EEESI_SI_EEESC_SE_Li256ELb0ELb1ELb0ELb0EEENS1_30DynamicPersistentTileSchedulerILi256ELi256ELb0ELb1ELb0EEEEEEEEEvNT_6ParamsE:
	.zero		1416


//--------------------- .nv.constant0._ZN7cutlass13device_kernelIN5flash19enable_sm80_to_sm89INS1_16FlashAttnFwdSm80INS1_25CollectiveMainloopFwdSm80ILi8ELi1ELb0EN4cute5tupleIJNS5_1CILi128EEENS7_ILi64EEENS7_ILi192EEEEEELi192ENS_6half_tEfNS_4arch4Sm80ELb1ELb0ELb0ELb1ELb1ELb0ELb1ELb0EEENS1_21CollectiveEpilogueFwdINS6_IJS8_SA_S9_EEENS6_IJNS7_ILi1EEESI_SI_EEESC_SE_Li256ELb1ELb1ELb0ELb0EEENS1_19SingleTileSchedulerILb1ELb0ELb1ELi128EEEEEEEEEvNT_6ParamsE --------------------------
	.section	.nv.constant0._ZN7cutlass13device_kernelIN5flash19enable_sm80_to_sm89INS1_16FlashAttnFwdSm80INS1_25CollectiveMainloopFwdSm80ILi8ELi1ELb0EN4cute5tupleIJNS5_1CILi128EEENS7_ILi64EEENS7_ILi192EEEEEELi192ENS_6half_tEfNS_4arch4Sm80ELb1ELb0ELb0ELb1ELb1ELb0ELb1ELb0EEENS1_21CollectiveEpilogueFwdINS6_IJS8_SA_S9_EEENS6_IJNS7_ILi1EEESI_SI_EEESC_SE_Li256ELb1ELb1ELb0ELb0EEENS1_19SingleTileSchedulerILb1ELb0ELb1ELi128EEEEEEEEEvNT_6ParamsE,"a",@progbits
	.sectionflags	@""
	.align	4
.nv.constant0._ZN7cutlass13device_kernelIN5flash19enable_sm80_to_sm89INS1_16FlashAttnFwdSm80INS1_25CollectiveMainloopFwdSm80ILi8ELi1ELb0EN4cute5tupleIJNS5_1CILi128EEENS7_ILi64EEENS7_ILi192EEEEEELi192ENS_6half_tEfNS_4arch4Sm80ELb1ELb0ELb0ELb1ELb1ELb0ELb1ELb0EEENS1_21CollectiveEpilogueFwdINS6_IJS8_SA_S9_EEENS6_IJNS7_ILi1EEESI_SI_EEESC_SE_Li256ELb1ELb1ELb0ELb0EEENS1_19SingleTileSchedulerILb1ELb0ELb1ELi128EEEEEEEEEvNT_6ParamsE:
	.zero		1400


//--------------------- .nv.constant0._ZN7cutlass13device_kernelIN5flash19enable_sm80_to_sm89INS1_16FlashAttnFwdSm80INS1_25CollectiveMainloopFwdSm80ILi8ELi1ELb0EN4cute5tupleIJNS5_1CILi128EEENS7_ILi64EEENS7_ILi192EEEEEELi192ENS_6half_tEfNS_4arch4Sm80ELb1ELb0ELb0ELb1ELb1ELb1ELb1ELb0EEENS1_21CollectiveEpilogueFwdINS6_IJS8_SA_S9_EEENS6_IJNS7_ILi1EEESI_SI_EEESC_SE_Li256ELb1ELb1ELb0ELb0EEENS1_19SingleTileSchedulerILb1ELb0ELb1ELi128EEEEEEEEEvNT_6ParamsE --------------------------
	.section	.nv.constant0._ZN7cutlass13device_kernelIN5flash19enable_sm80_to_sm89INS1_16FlashAttnFwdSm80INS1_25CollectiveMainloopFwdSm80ILi8ELi1ELb0EN4cute5tupleIJNS5_1CILi128EEENS7_ILi64EEENS7_ILi192EEEEEELi192ENS_6half_tEfNS_4arch4Sm80ELb1ELb0ELb0ELb1ELb1ELb1ELb1ELb0EEENS1_21CollectiveEpilogueFwdINS6_IJS8_SA_S9_EEENS6_IJNS7_ILi1EEESI_SI_EEESC_SE_Li256ELb1ELb1ELb0ELb0EEENS1_19SingleTileSchedulerILb1ELb0ELb1ELi128EEEEEEEEEvNT_6ParamsE,"a",@progbits
	.sectionflags	@""
	.align	4
.nv.constant0._ZN7cutlass13device_kernelIN5flash19enable_sm80_to_sm89INS1_16FlashAttnFwdSm80INS1_25CollectiveMainloopFwdSm80ILi8ELi1ELb0EN4cute5tupleIJNS5_1CILi128EEENS7_ILi64EEENS7_ILi192EEEEEELi192ENS_6half_tEfNS_4arch4Sm80ELb1ELb0ELb0ELb1ELb1ELb1ELb1ELb0EEENS1_21CollectiveEpilogueFwdINS6_IJS8_SA_S9_EEENS6_IJNS7_ILi1EEESI_SI_EEESC_SE_Li256ELb1ELb1ELb0ELb0EEENS1_19SingleTileSchedulerILb1ELb0ELb1ELi128EEEEEEEEEvNT_6ParamsE:
	.zero		1400


//--------------------- .nv.constant0._ZN7cutlass13device_kernelIN5flash19enable_sm80_to_sm89INS1_16FlashAttnFwdSm80INS1_25CollectiveMainloopFwdSm80ILi8ELi2ELb0EN4cute5tupleIJNS5_1CILi128EEENS7_ILi64EEENS7_ILi192EEEEEELi192ENS_6half_tEfNS_4arch4Sm80ELb0ELb0ELb0ELb0ELb1ELb0ELb1ELb0EEENS1_21CollectiveEpilogueFwdINS6_IJS8_SA_S9_EEENS6_IJNS7_ILi1EEESI_SI_EEESC_SE_Li256ELb0ELb1ELb0ELb0EEENS1_19SingleTileSchedulerILb0ELb0ELb1ELi128EEEEEEEEEvNT_6ParamsE --------------------------
	.section	.nv.constant0._ZN7cutlass13device_kernelIN5flash19enable_sm80_to_sm89INS1_16FlashAttnFwdSm80INS1_25CollectiveMainloopFwdSm80ILi8ELi2ELb0EN4cute5tupleIJNS5_1CILi128EEENS7_ILi64EEENS7_ILi192EEEEEELi192ENS_6half_tEfNS_4arch4Sm80ELb0ELb0ELb0ELb0ELb1ELb0ELb1ELb0EEENS1_21CollectiveEpilogueFwdINS6_IJS8_SA_S9_EEENS6_IJNS7_ILi1EEESI_SI_EEESC_SE_Li256ELb0ELb1ELb0ELb0EEENS1_19SingleTileSchedulerILb0ELb0ELb1ELi128EEEEEEEEEvNT_6ParamsE,"a",@progbits
	.sectionflags	@""
	.align	4
.nv.constant0._ZN7cutlass13device_kernelIN5flash19enable_sm80_to_sm89INS1_16FlashAttnFwdSm80INS1_25CollectiveMainloopFwdSm80ILi8ELi2ELb0EN4cute5tupleIJNS5_1CILi128EEENS7_ILi64EEENS7_ILi192EEEEEELi192ENS_6half_tEfNS_4arch4Sm80ELb0ELb0ELb0ELb0ELb1ELb0ELb1ELb0EEENS1_21CollectiveEpilogueFwdINS6_IJS8_SA_S9_EEENS6_IJNS7_ILi1EEESI_SI_EEESC_SE_Li256ELb0ELb1ELb0ELb0EEENS1_19SingleTileSchedulerILb0ELb0ELb1ELi128EEEEEEEEEvNT_6ParamsE:
	.zero		1400


//--------------------- .nv.constant0._ZN7cutlass13device_kernelIN5flash19enable_sm80_to_sm89INS1_16FlashAttnFwdSm80INS1_25CollectiveMainloopFwdSm80ILi8ELi2ELb0EN4cute5tupleIJNS5_1CILi128EEENS7_ILi64EEENS7_ILi192EEEEEELi192ENS_6half_tEfNS_4arch4Sm80ELb0ELb0ELb0ELb1ELb1ELb0ELb1ELb0EEENS1_21CollectiveEpilogueFwdINS6_IJS8_SA_S9_EEENS6_IJNS7_ILi1EEESI_SI_EEESC_SE_Li256ELb1ELb1ELb0ELb0EEENS1_19SingleTileSchedulerILb1ELb0ELb1ELi128EEEEEEEEEvNT_6ParamsE --------------------------
	.section	.nv.constant0._ZN7cutlass13device_kernelIN5flash19enable_sm80_to_sm89INS1_16FlashAttnFwdSm80INS1_25CollectiveMainloopFwdSm80ILi8ELi2ELb0EN4cute5tupleIJNS5_1CILi128EEENS7_ILi64EEENS7_ILi192EEEEEELi192ENS_6half_tEfNS_4arch4Sm80ELb0ELb0ELb0ELb1ELb1ELb0ELb1ELb0EEENS1_21CollectiveEpilogueFwdINS6_IJS8_SA_S9_EEENS6_IJNS7_ILi1EEESI_SI_EEESC_SE_Li256ELb1ELb1ELb0ELb0EEENS1_19SingleTileSchedulerILb1ELb0ELb1ELi128EEEEEEEEEvNT_6ParamsE,"a",@progbits
	.sectionflags	@""
	.align	4
.nv.constant0._ZN7cutlass13device_kernelIN5flash19enable_sm80_to_sm89INS1_16FlashAttnFwdSm80INS1_25CollectiveMainloopFwdSm80ILi8ELi2ELb0EN4cute5tupleIJNS5_1CILi128EEENS7_ILi64EEENS7_ILi192EEEEEELi192ENS_6half_tEfNS_4arch4Sm80ELb0ELb0ELb0ELb1ELb1ELb0ELb1ELb0EEENS1_21CollectiveEpilogueFwdINS6_IJS8_SA_S9_EEENS6_IJNS7_ILi1EEESI_SI_EEESC_SE_Li256ELb1ELb1ELb0ELb0EEENS1_19SingleTileSchedulerILb1ELb0ELb1ELi128EEEEEEEEEvNT_6ParamsE:
	.zero		1400


//--------------------- .nv.constant0._ZN7cutlass13device_kernelIN5flash19enable_sm80_to_sm89INS1_16FlashAttnFwdSm80INS1_25CollectiveMainloopFwdSm80ILi8ELi2ELb0EN4cute5tupleIJNS5_1CILi128EEENS7_ILi64EEENS7_ILi192EEEEEELi192ENS_6half_tEfNS_4arch4Sm80ELb0ELb0ELb0ELb1ELb1ELb1ELb1ELb0EEENS1_21CollectiveEpilogueFwdINS6_IJS8_SA_S9_EEENS6_IJNS7_ILi1EEESI_SI_EEESC_SE_Li256ELb1ELb1ELb0ELb0EEENS1_19SingleTileSchedulerILb1ELb0ELb1ELi128EEEEEEEEEvNT_6ParamsE --------------------------
	.section	.nv.constant0._ZN7cutlass13device_kernelIN5flash19enable_sm80_to_sm89INS1_16FlashAttnFwdSm80INS1_25CollectiveMainloopFwdSm80ILi8ELi2ELb0EN4cute5tupleIJNS5_1CILi128EEENS7_ILi64EEENS7_ILi192EEEEEELi192ENS_6half_tEfNS_4arch4Sm80ELb0ELb0ELb0ELb1ELb1ELb1ELb1ELb0EEENS1_21CollectiveEpilogueFwdINS6_IJS8_SA_S9_EEENS6_IJNS7_ILi1EEESI_SI_EEESC_SE_Li256ELb1ELb1ELb0ELb0EEENS1_19SingleTileSchedulerILb1ELb0ELb1ELi128EEEEEEEEEvNT_6ParamsE,"a",@progbits
	.sectionflags	@""
	.align	4
.nv.constant0._ZN7cutlass13device_kernelIN5flash19enable_sm80_to_sm89INS1_16FlashAttnFwdSm80INS1_25CollectiveMainloopFwdSm80ILi8ELi2ELb0EN4cute5tupleIJNS5_1CILi128EEENS7_ILi64EEENS7_ILi192EEEEEELi192ENS_6half_tEfNS_4arch4Sm80ELb0ELb0ELb0ELb1ELb1ELb1ELb1ELb0EEENS1_21CollectiveEpilogueFwdINS6_IJS8_SA_S9_EEENS6_IJNS7_ILi1EEESI_SI_EEESC_SE_Li256ELb1ELb1ELb0ELb0EEENS1_19SingleTileSchedulerILb1ELb0ELb1ELi128EEEEEEEEEvNT_6ParamsE:
	.zero		1400


//--------------------- .nv.constant0._ZN7cutlass13device_kernelIN5flash19enable_sm80_to_sm89INS1_16FlashAttnFwdSm80INS1_25CollectiveMainloopFwdSm80ILi8ELi2ELb0EN4cute5tupleIJNS5_1CILi128EEENS7_ILi64EEENS7_ILi192EEEEEELi192ENS_6half_tEfNS_4arch4Sm80ELb0ELb1ELb0ELb0ELb1ELb0ELb1ELb0EEENS1_21CollectiveEpilogueFwdINS6_IJS8_SA_S9_EEENS6_IJNS7_ILi1EEESI_SI_EEESC_SE_Li256ELb0ELb1ELb0ELb0EEENS1_19SingleTileSchedulerILb0ELb0ELb1ELi128EEEEEEEEEvNT_6ParamsE --------------------------
	.section	.nv.constant0._ZN7cutlass13device_kernelIN5flash19enable_sm80_to_sm89INS1_16FlashAttnFwdSm80INS1_25CollectiveMainloopFwdSm80ILi8ELi2ELb0EN4cute5tupleIJNS5_1CILi128EEENS7_ILi64EEENS7_ILi192EEEEEELi192ENS_6half_tEfNS_4arch4Sm80ELb0ELb1ELb0ELb0ELb1ELb0ELb1ELb0EEENS1_21CollectiveEpilogueFwdINS6_IJS8_SA_S9_EEENS6_IJNS7_ILi1EEESI_SI_EEESC_SE_Li256ELb0ELb1ELb0ELb0EEENS1_19SingleTileSchedulerILb0ELb0ELb1ELi128EEEEEEEEEvNT_6ParamsE,"a",@progbits
	.sectionflags	@""
	.align	4
.nv.constant0._ZN7cutlass13device_kernelIN5flash19enable_sm80_to_sm89INS1_16FlashAttnFwdSm80INS1_25CollectiveMainloopFwdSm80ILi8ELi2ELb0EN4cute5tupleIJNS5_1CILi128EEENS7_ILi64EEENS7_ILi192EEEEEELi192ENS_6half_tEfNS_4arch4Sm80ELb0ELb1ELb0ELb0ELb1ELb0ELb1ELb0EEENS1_21CollectiveEpilogueFwdINS6_IJS8_SA_S9_EEENS6_IJNS7_ILi1EEESI_SI_EEESC_SE_Li256ELb0ELb1ELb0ELb0EEENS1_19SingleTileSchedulerILb0ELb0ELb1ELi128EEEEEEEEEvNT_6ParamsE:
	.zero		1400


//--------------------- .nv.constant0._ZN7cutlass13device_kernelIN5flash19enable_sm80_to_sm89INS1_16FlashAttnFwdSm80INS1_25CollectiveMainloopFwdSm80ILi8ELi2ELb0EN4cute5tupleIJNS5_1CILi128EEENS7_ILi64EEENS7_ILi192EEEEEELi192ENS_6half_tEfNS_4arch4Sm80ELb0ELb1ELb0ELb1ELb1ELb0ELb1ELb0EEENS1_21CollectiveEpilogueFwdINS6_IJS8_SA_S9_EEENS6_IJNS7_ILi1EEESI_SI_EEESC_SE_Li256ELb1ELb1ELb0ELb0EEENS1_19SingleTileSchedulerILb1ELb0ELb1ELi128EEEEEEEEEvNT_6ParamsE --------------------------
	.section	.nv.constant0._ZN7cutlass13device_kernelIN5flash19enable_sm80_to_sm89INS1_16FlashAttnFwdSm80INS1_25CollectiveMainloopFwdSm80ILi8ELi2ELb0EN4cute5tupleIJNS5_1CILi128EEENS7_ILi64EEENS7_ILi192EEEEEELi192ENS_6half_tEfNS_4arch4Sm80ELb0ELb1ELb0ELb1ELb1ELb0ELb1ELb0EEENS1_21CollectiveEpilogueFwdINS6_IJS8_SA_S9_EEENS6_IJNS7_ILi1EEESI_SI_EEESC_SE_Li256ELb1ELb1ELb0ELb0EEENS1_19SingleTileSchedulerILb1ELb0ELb1ELi128EEEEEEEEEvNT_6ParamsE,"a",@progbits
	.sectionflags	@""
	.align	4
.nv.constant0._ZN7cutlass13device_kernelIN5flash19enable_sm80_to_sm89INS1_16FlashAttnFwdSm80INS1_25CollectiveMainloopFwdSm80ILi8ELi2ELb0EN4cute5tupleIJNS5_1CILi128EEENS7_ILi64EEENS7_ILi192EEEEEELi192ENS_6half_tEfNS_4arch4Sm80ELb0ELb1ELb0ELb1ELb1ELb0ELb1ELb0EEENS1_21CollectiveEpilogueFwdINS6_IJS8_SA_S9_EEENS6_IJNS7_ILi1EEESI_SI_EEESC_SE_Li256ELb1ELb1ELb0ELb0EEENS1_19SingleTileSchedulerILb1ELb0ELb1ELi128EEEEEEEEEvNT_6ParamsE:
	.zero		1400


//--------------------- .nv.constant0._ZN7cutlass13device_kernelIN5flash19enable_sm80_to_sm89INS1_16FlashAttnFwdSm80INS1_25CollectiveMainloopFwdSm80ILi8ELi2ELb0EN4cute5tupleIJNS5_1CILi128EEENS7_ILi64EEENS7_ILi192EEEEEELi192ENS_6half_tEfNS_4arch4Sm80ELb0ELb1ELb0ELb1ELb1ELb1ELb1ELb0EEENS1_21CollectiveEpilogueFwdINS6_IJS8_SA_S9_EEENS6_IJNS7_ILi1EEESI_SI_EEESC_SE_Li256ELb1ELb1ELb0ELb0EEENS1_19SingleTileSchedulerILb1ELb0ELb1ELi128EEEEEEEEEvNT_6ParamsE --------------------------
	.section	.nv.constant0._ZN7cutlass13device_kernelIN5flash19enable_sm80_to_sm89INS1_16FlashAttnFwdSm80INS1_25CollectiveMainloopFwdSm80ILi8ELi2ELb0EN4cute5tupleIJNS5_1CILi128EEENS7_ILi64EEENS7_ILi192EEEEEELi192ENS_6half_tEfNS_4arch4Sm80ELb0ELb1ELb0ELb1ELb1ELb1ELb1ELb0EEENS1_21CollectiveEpilogueFwdINS6_IJS8_SA_S9_EEENS6_IJNS7_ILi1EEESI_SI_EEESC_SE_Li256ELb1ELb1ELb0ELb0EEENS1_19SingleTileSchedulerILb1ELb0ELb1ELi128EEEEEEEEEvNT_6ParamsE,"a",@progbits
	.sectionflags	@""
	.align	4
.nv.constant0._ZN7cutlass13device_kernelIN5flash19enable_sm80_to_sm89INS1_16FlashAttnFwdSm80INS1_25CollectiveMainloopFwdSm80ILi8ELi2ELb0EN4cute5tupleIJNS5_1CILi128EEENS7_ILi64EEENS7_ILi192EEEEEELi192ENS_6half_tEfNS_4arch4Sm80ELb0ELb1ELb0ELb1ELb1ELb1ELb1ELb0EEENS1_21CollectiveEpilogueFwdINS6_IJS8_SA_S9_EEENS6_IJNS7_ILi1EEESI_SI_EEESC_SE_Li256ELb1ELb1ELb0ELb0EEENS1_19SingleTileSchedulerILb1ELb0ELb1ELi128EEEEEEEEEvNT_6ParamsE:
	.zero		1400


//--------------------- .nv.constant0._ZN7cutlass13device_kernelIN5flash19enable_sm80_to_sm89INS1_16FlashAttnFwdSm80INS1_25CollectiveMainloopFwdSm80ILi8ELi2ELb0EN4cute5tupleIJNS5_1CILi128EEENS7_ILi64EEENS7_ILi192EEEEEELi192ENS_6half_tEfNS_4arch4Sm80ELb1ELb0ELb0ELb0ELb1ELb0ELb1ELb0EEENS1_21CollectiveEpilogueFwdINS6_IJS8_SA_S9_EEENS6_IJNS7_ILi1EEESI_SI_EEESC_SE_Li256ELb0ELb1ELb0ELb0EEENS1_30DynamicPersistentTileSchedulerILi256ELi256ELb0ELb1ELb0EEEEEEEEEvNT_6ParamsE --------------------------
	.section	.nv.constant0._ZN7cutlass13device_kernelIN5flash19enable_sm80_to_sm89INS1_16FlashAttnFwdSm80INS1_25CollectiveMainloopFwdSm80ILi8ELi2ELb0EN4cute5tupleIJNS5_1CILi128EEENS7_ILi64EEENS7_ILi192EEEEEELi192ENS_6half_tEfNS_4arch4Sm80ELb1ELb0ELb0ELb0ELb1ELb0ELb1ELb0EEENS1_21CollectiveEpilogueFwdINS6_IJS8_SA_S9_EEENS6_IJNS7_ILi1EEESI_SI_EEESC_SE_Li256ELb0ELb1ELb0ELb0EEENS1_30DynamicPersistentTileSchedulerILi256ELi256ELb0ELb1ELb0EEEEEEEEEvNT_6ParamsE,"a",@progbits
	.sectionflags	@""
	.align	4
.nv.constant0._ZN7cutlass13device_kernelIN5flash19enable_sm80_to_sm89INS1_16FlashAttnFwdSm80INS1_25CollectiveMainloopFwdSm80ILi8ELi2ELb0EN4cute5tupleIJNS5_1CILi128EEENS7_ILi64EEENS7_ILi192EEEEEELi192ENS_6half_tEfNS_4arch4Sm80ELb1ELb0ELb0ELb0ELb1ELb0ELb1ELb0EEENS1_21CollectiveEpilogueFwdINS6_IJS8_SA_S9_EEENS6_IJNS7_ILi1EEESI_SI_EEESC_SE_Li256ELb0ELb1ELb0ELb0EEENS1_30DynamicPersistentTileSchedulerILi256ELi256ELb0ELb1ELb0EEEEEEEEEvNT_6ParamsE:
	.zero		1416


//--------------------- .nv.constant0._ZN7cutlass13device_kernelIN5flash19enable_sm80_to_sm89INS1_16FlashAttnFwdSm80INS1_25CollectiveMainloopFwdSm80ILi8ELi2ELb0EN4cute5tupleIJNS5_1CILi128EEENS7_ILi64EEENS7_ILi192EEEEEELi192ENS_6half_tEfNS_4arch4Sm80ELb1ELb0ELb0ELb1ELb1ELb0ELb1ELb0EEENS1_21CollectiveEpilogueFwdINS6_IJS8_SA_S9_EEENS6_IJNS7_ILi1EEESI_SI_EEESC_SE_Li256ELb1ELb1ELb0ELb0EEENS1_19SingleTileSchedulerILb1ELb0ELb1ELi128EEEEEEEEEvNT_6ParamsE --------------------------
	.section	.nv.constant0._ZN7cutlass13device_kernelIN5flash19enable_sm80_to_sm89INS1_16FlashAttnFwdSm80INS1_25CollectiveMainloopFwdSm80ILi8ELi2ELb0EN4cute5tupleIJNS5_1CILi128EEENS7_ILi64EEENS7_ILi192EEEEEELi192ENS_6half_tEfNS_4arch4Sm80ELb1ELb0ELb0ELb1ELb1ELb0ELb1ELb0EEENS1_21CollectiveEpilogueFwdINS6_IJS8_SA_S9_EEENS6_IJNS7_ILi1EEESI_SI_EEESC_SE_Li256ELb1ELb1ELb0ELb0EEENS1_19SingleTileSchedulerILb1ELb0ELb1ELi128EEEEEEEEEvNT_6ParamsE,"a",@progbits
	.sectionflags	@""
	.align	4
.nv.constant0._ZN7cutlass13device_kernelIN5flash19enable_sm80_to_sm89INS1_16FlashAttnFwdSm80INS1_25CollectiveMainloopFwdSm80ILi8ELi2ELb0EN4cute5tupleIJNS5_1CILi128EEENS7_ILi64EEENS7_ILi192EEEEEELi192ENS_6half_tEfNS_4arch4Sm80ELb1ELb0ELb0ELb1ELb1ELb0ELb1ELb0EEENS1_21CollectiveEpilogueFwdINS6_IJS8_SA_S9_EEENS6_IJNS7_ILi1EEESI_SI_EEESC_SE_Li256ELb1ELb1ELb0ELb0EEENS1_19SingleTileSchedulerILb1ELb0ELb1ELi128EEEEEEEEEvNT_6ParamsE:
	.zero		1400


//--------------------- .nv.constant0._ZN7cutlass13device_kernelIN5flash19enable_sm80_to_sm89INS1_16FlashAttnFwdSm80INS1_25CollectiveMainloopFwdSm80ILi8ELi2ELb0EN4cute5tupleIJNS5_1CILi128EEENS7_ILi64EEENS7_ILi192EEEEEELi192ENS_6half_tEfNS_4arch4Sm80ELb1ELb0ELb0ELb1ELb1ELb1ELb1ELb0EEENS1_21CollectiveEpilogueFwdINS6_IJS8_SA_S9_EEENS6_IJNS7_ILi1EEESI_SI_EEESC_SE_Li256ELb1ELb1ELb0ELb0EEENS1_19SingleTileSchedulerILb1ELb0ELb1ELi128EEEEEEEEEvNT_6ParamsE --------------------------
	.section	.nv.constant0._ZN7cutlass13device_kernelIN5flash19enable_sm80_to_sm89INS1_16FlashAttnFwdSm80INS1_25CollectiveMainloopFwdSm80ILi8ELi2ELb0EN4cute5tupleIJNS5_1CILi128EEENS7_ILi64EEENS7_ILi192EEEEEELi192ENS_6half_tEfNS_4arch4Sm80ELb1ELb0ELb0ELb1ELb1ELb1ELb1ELb0EEENS1_21CollectiveEpilogueFwdINS6_IJS8_SA_S9_EEENS6_IJNS7_ILi1EEESI_SI_EEESC_SE_Li256ELb1ELb1ELb0ELb0EEENS1_19SingleTileSchedulerILb1ELb0ELb1ELi128EEEEEEEEEvNT_6ParamsE,"a",@progbits
	.sectionflags	@""
	.align	4
.nv.constant0._ZN7cutlass13device_kernelIN5flash19enable_sm80_to_sm89INS1_16FlashAttnFwdSm80INS1_25CollectiveMainloopFwdSm80ILi8ELi2ELb0EN4cute5tupleIJNS5_1CILi128EEENS7_ILi64EEENS7_ILi192EEEEEELi192ENS_6half_tEfNS_4arch4Sm80ELb1ELb0ELb0ELb1ELb1ELb1ELb1ELb0EEENS1_21CollectiveEpilogueFwdINS6_IJS8_SA_S9_EEENS6_IJNS7_ILi1EEESI_SI_EEESC_SE_Li256ELb1ELb1ELb0ELb0EEENS1_19SingleTileSchedulerILb1ELb0ELb1ELi128EEEEEEEEEvNT_6ParamsE:
	.zero		1400


//--------------------- .text._ZN7cutlass13device_kernelIN5flash19enable_sm80_to_sm89INS1_16FlashAttnFwdSm80INS1_25CollectiveMainloopFwdSm80ILi8ELi1ELb0EN4cute5tupleIJNS5_1CILi128EEENS7_ILi64EEENS7_ILi192EEEEEELi192ENS_6half_tEfNS_4arch4Sm80ELb0ELb0ELb1ELb0ELb1ELb0ELb1ELb0EEENS1_21CollectiveEpilogueFwdINS6_IJS8_SA_S9_EEENS6_IJNS7_ILi1EEESI_SI_EEESC_SE_Li256ELb0ELb1ELb0ELb0EEENS1_19SingleTileSchedulerILb0ELb0ELb1ELi128EEEEEEEEEvNT_6ParamsE --------------------------
	.section	.text._ZN7cutlass13device_kernelIN5flash19enable_sm80_to_sm89INS1_16FlashAttnFwdSm80INS1_25CollectiveMainloopFwdSm80ILi8ELi1ELb0EN4cute5tupleIJNS5_1CILi128EEENS7_ILi64EEENS7_ILi192EEEEEELi192ENS_6half_tEfNS_4arch4Sm80ELb0ELb0ELb1ELb0ELb1ELb0ELb1ELb0EEENS1_21CollectiveEpilogueFwdINS6_IJS8_SA_S9_EEENS6_IJNS7_ILi1EEESI_SI_EEESC_SE_Li256ELb0ELb1ELb0ELb0EEENS1_19SingleTileSchedulerILb0ELb0ELb1ELi128EEEEEEEEEvNT_6ParamsE,"ax",@progbits
	.sectioninfo	@"SHI_REGISTERS=255"
	.align	128
.text._ZN7cutlass13device_kernelIN5flash19enable_sm80_to_sm89INS1_16FlashAttnFwdSm80INS1_25CollectiveMainloopFwdSm80ILi8ELi1ELb0EN4cute5tupleIJNS5_1CILi128EEENS7_ILi64EEENS7_ILi192EEEEEELi192ENS_6half_tEfNS_4arch4Sm80ELb0ELb0ELb1ELb0ELb1ELb0ELb1ELb0EEENS1_21CollectiveEpilogueFwdINS6_IJS8_SA_S9_EEENS6_IJNS7_ILi1EEESI_SI_EEESC_SE_Li256ELb0ELb1ELb0ELb0EEENS1_19SingleTileSchedulerILb0ELb0ELb1ELi128EEEEEEEEEvNT_6ParamsE:
        .type           _ZN7cutlass13device_kernelIN5flash19enable_sm80_to_sm89INS1_16FlashAttnFwdSm80INS1_25CollectiveMainloopFwdSm80ILi8ELi1ELb0EN4cute5tupleIJNS5_1CILi128EEENS7_ILi64EEENS7_ILi192EEEEEELi192ENS_6half_tEfNS_4arch4Sm80ELb0ELb0ELb1ELb0ELb1ELb0ELb1ELb0EEENS1_21CollectiveEpilogueFwdINS6_IJS8_SA_S9_EEENS6_IJNS7_ILi1EEESI_SI_EEESC_SE_Li256ELb0ELb1ELb0ELb0EEENS1_19SingleTileSchedulerILb0ELb0ELb1ELi128EEEEEEEEEvNT_6ParamsE,@function
        .size           _ZN7cutlass13device_kernelIN5flash19enable_sm80_to_sm89INS1_16FlashAttnFwdSm80INS1_25CollectiveMainloopFwdSm80ILi8ELi1ELb0EN4cute5tupleIJNS5_1CILi128EEENS7_ILi64EEENS7_ILi192EEEEEELi192ENS_6half_tEfNS_4arch4Sm80ELb0ELb0ELb1ELb0ELb1ELb0ELb1ELb0EEENS1_21CollectiveEpilogueFwdINS6_IJS8_SA_S9_EEENS6_IJNS7_ILi1EEESI_SI_EEESC_SE_Li256ELb0ELb1ELb0ELb0EEENS1_19SingleTileSchedulerILb0ELb0ELb1ELi128EEEEEEEEEvNT_6ParamsE,(.L_x_2988 - _ZN7cutlass13device_kernelIN5flash19enable_sm80_to_sm89INS1_16FlashAttnFwdSm80INS1_25CollectiveMainloopFwdSm80ILi8ELi1ELb0EN4cute5tupleIJNS5_1CILi128EEENS7_ILi64EEENS7_ILi192EEEEEELi192ENS_6half_tEfNS_4arch4Sm80ELb0ELb0ELb1ELb0ELb1ELb0ELb1ELb0EEENS1_21CollectiveEpilogueFwdINS6_IJS8_SA_S9_EEENS6_IJNS7_ILi1EEESI_SI_EEESC_SE_Li256ELb0ELb1ELb0ELb0EEENS1_19SingleTileSchedulerILb0ELb0ELb1ELi128EEEEEEEEEvNT_6ParamsE)
        .other          _ZN7cutlass13device_kernelIN5flash19enable_sm80_to_sm89INS1_16FlashAttnFwdSm80INS1_25CollectiveMainloopFwdSm80ILi8ELi1ELb0EN4cute5tupleIJNS5_1CILi128EEENS7_ILi64EEENS7_ILi192EEEEEELi192ENS_6half_tEfNS_4arch4Sm80ELb0ELb0ELb1ELb0ELb1ELb0ELb1ELb0EEENS1_21CollectiveEpilogueFwdINS6_IJS8_SA_S9_EEENS6_IJNS7_ILi1EEESI_SI_EEESC_SE_Li256ELb0ELb1ELb0ELb0EEENS1_19SingleTileSchedulerILb0ELb0ELb1ELi128EEEEEEEEEvNT_6ParamsE,@"STO_CUDA_ENTRY STV_DEFAULT"
_ZN7cutlass13device_kernelIN5flash19enable_sm80_to_sm89INS1_16FlashAttnFwdSm80INS1_25CollectiveMainloopFwdSm80ILi8ELi1ELb0EN4cute5tupleIJNS5_1CILi128EEENS7_ILi64EEENS7_ILi192EEEEEELi192ENS_6half_tEfNS_4arch4Sm80ELb0ELb0ELb1ELb0ELb1ELb0ELb1ELb0EEENS1_21CollectiveEpilogueFwdINS6_IJS8_SA_S9_EEENS6_IJNS7_ILi1EEESI_SI_EEESC_SE_Li256ELb0ELb1ELb0ELb0EEENS1_19SingleTileSchedulerILb0ELb0ELb1ELi128EEEEEEEEEvNT_6ParamsE:
[----:B------:R-:W-:Y:S02]  /*0000*/  MOV R1, c[0x0][0x28] ;  /* 0x00000a0000017a02 */ /* 0x000fe40000000f00 */
[----:B------:R-:W1:Y:S02]  /*0010*/  S2UR UR11, SR_CTAID.Z ;  /* 0x00000000000b79c3 */ /* 0x000e640000002700 */
[----:B-1----:R-:W-:-:S13]  /*0020*/  ISETP.LE.AND P0, PT, RZ, UR11, PT ;  /* 0x0000000bff007c0c */ /* 0x002fda000bf03270 */
[----:B------:R-:W-:Y:S05]  /*0030*/  @!P0 EXIT ;  /* 0x000000000000894d */ /* 0x000fea0003800000 */
[----:B------:R-:W-:Y:S02]  /*0040*/  ULDC.64 UR4, c[0x0][0x370] ;  /* 0x0000dc0000047ab9 */ /* 0x000fe40000000a00 */
[----:B------:R-:W-:Y:S02]  /*0050*/  UISETP.NE.U32.AND UP0, UPT, URZ, UR4, UPT ;  /* 0x000000043f00728c */ /* 0x000fe4000bf05070 */
[----:B------:R-:W-:Y:S02]  /*0060*/  ULDC.64 UR8, c[0x0][0x370] ;  /* 0x0000dc0000087ab9 */ /* 0x000fe40000000a00 */
[----:B------:R-:W-:Y:S02]  /*0070*/  UISETP.NE.AND.EX UP0, UPT, URZ, UR5, UPT, UP0 ;  /* 0x000000053f00728c */ /* 0x000fe4000bf05300 */
[----:B------:R-:W-:Y:S02]  /*0080*/  ULDC.64 UR12, c[0x0][0x118] ;  /* 0x00004600000c7ab9 */ /* 0x000fe40000000a00 */
[----:B------:R-:W-:-:S02]  /*0090*/  ULDC.64 UR4, c[0x0][0x340] ;  /* 0x0000d00000047ab9 */ /* 0x000fc40000000a00 */
[----:B------:R-:W-:-:S05]  /*00a0*/  PLOP3.LUT P1, PT, PT, PT, UP0, 0x80, 0x0 ;  /* 0x000000000000781c */ /* 0x000fca0003f2f008 */
[----:B------:R-:W-:Y:S02]  /*00b0*/  @UP0 UMOV UR6, 0x4 ;  /* 0x0000000400060882 */ /* 0x000fe40000000000 */
[----:B------:R-:W-:Y:S02]  /*00c0*/  @UP0 UIMAD.WIDE UR6, UR11, UR6, UR8 ;  /* 0x000000060b0602a5 */ /* 0x000fe4000f8e0208 */
[----:B------:R-:W-:-:S04]  /*00d0*/  UISETP.NE.U32.AND UP0, UPT, URZ, UR4, UPT ;  /* 0x000000043f00728c */ /* 0x000fc8000bf05070 */
[----:B------:R-:W-:Y:S01]  /*00e0*/  UISETP.NE.AND.EX UP0, UPT, URZ, UR5, UPT, UP0 ;  /* 0x000000053f00728c */ /* 0x000fe2000bf05300 */
[----:B------:R-:W-:Y:S02]  /*00f0*/  IMAD.U32 R10, RZ, RZ, UR6 ;  /* 0x00000006ff0a7e24 */ /* 0x000fe4000f8e00ff */
[----:B------:R-:W-:Y:S01]  /*0100*/  IMAD.U32 R11, RZ, RZ, UR7 ;  /* 0x00000007ff0b7e24 */ /* 0x000fe2000f8e00ff */
[----:B------:R-:W-:Y:S02]  /*0110*/  ULDC.64 UR6, c[0x0][0x340] ;  /* 0x0000d00000067ab9 */ /* 0x000fe40000000a00 */
[----:B------:R-:W-:Y:S02]  /*0120*/  PLOP3.LUT P6, PT, PT, PT, UP0, 0x80, 0x0 ;  /* 0x000000000000781c */ /* 0x000fe40003fcf008 */
[----:B------:R1:W2:Y:S03]  /*0130*/  @P1 LDG.E R10, [R10.64] ;  /* 0x0000000c0a0a1981 */ /* 0x0002a6000c1e1900 */
[----:B------:R-:W-:-:S02]  /*0140*/  @UP0 UMOV UR4, 0x4 ;  /* 0x0000000400040882 */ /* 0x000fc40000000000 */
[----:B------:R-:W-:-:S06]  /*0150*/  @UP0 UIMAD.WIDE UR4, UR11, UR4, UR6 ;  /* 0x000000040b0402a5 */ /* 0x000fcc000f8e0206 */
[----:B------:R-:W-:Y:S02]  /*0160*/  IMAD.U32 R12, RZ, RZ, UR4 ;  /* 0x00000004ff0c7e24 */ /* 0x000fe4000f8e00ff */
[----:B------:R-:W-:Y:S01]  /*0170*/  IMAD.U32 R13, RZ, RZ, UR5 ;  /* 0x00000005ff0d7e24 */ /* 0x000fe2000f8e00ff */
[----:B------:R-:W3:Y:S01]  /*0180*/  S2R R3, SR_TID.X ;  /* 0x0000000000037919 */ /* 0x000ee20000002100 */
[----:B------:R-:W4:Y:S03]  /*0190*/  S2UR UR8, SR_CTAID.Y ;  /* 0x00000000000879c3 */ /* 0x000f260000002600 */
[----:B------:R-:W5:Y:S01]  /*01a0*/  S2R R210, SR_CTAID.X ;  /* 0x0000000000d27919 */ /* 0x000f620000002500 */
[----:B------:R-:W-:Y:S01]  /*01b0*/  IMAD.MOV.U32 R2, RZ, RZ, c[0x0][0x2c4] ;  /* 0x0000b100ff027624 */ /* 0x000fe200078e00ff */
[----:B------:R-:W-:Y:S02]  /*01c0*/  ULDC.64 UR4, c[0x0][0x1b8] ;  /* 0x00006e0000047ab9 */ /* 0x000fe40000000a00 */
[----:B------:R1:W2:Y:S01]  /*01d0*/  @P6 LDG.E R12, [R12.64] ;  /* 0x0000000c0c0c6981 */ /* 0x0002a2000c1e1900 */
[----:B------:R-:W-:Y:S01]  /*01e0*/  USHF.R.S32.HI UR9, URZ, 0x1f, UR11 ;  /* 0x0000001f3f097899 */ /* 0x000fe2000801140b */
[----:B------:R-:W-:Y:S01]  /*01f0*/  ISETP.NE.AND P0, PT, R2, 0x1, PT ;  /* 0x000000010200780c */ /* 0x000fe20003f05270 */
[----:B------:R-:W-:Y:S01]  /*0200*/  IMAD.MOV.U32 R207, RZ, RZ, c[0x0][0x2b8] ;  /* 0x0000ae00ffcf7624 */ /* 0x000fe200078e00ff */
[----:B------:R-:W-:Y:S01]  /*0210*/  UMOV UR10, URZ ;  /* 0x0000003f000a7c82 */ /* 0x000fe20008000000 */
[----:B------:R-:W-:-:S03]  /*0220*/  IMAD.MOV.U32 R208, RZ, RZ, RZ ;  /* 0x000000ffffd07224 */ /* 0x000fc600078e00ff */
[----:B------:R-:W-:Y:S02]  /*0230*/  ISETP.NE.AND P3, PT, R207, 0x1, PT ;  /* 0x00000001cf00780c */ /* 0x000fe40003f65270 */
[----:B---3--:R-:W-:Y:S01]  /*0240*/  SHF.R.S32.HI R24, RZ, 0x1f, R3 ;  /* 0x0000001fff187819 */ /* 0x008fe20000011403 */
[----:B----4-:R-:W-:Y:S02]  /*0250*/  USHF.R.S32.HI UR6, URZ, 0x1f, UR8 ;  /* 0x0000001f3f067899 */ /* 0x010fe40008011408 */
[----:B------:R-:W-:Y:S01]  /*0260*/  UIMAD.WIDE.U32 UR14, UR8, UR4, URZ ;  /* 0x00000004080e72a5 */ /* 0x000fe2000f8e003f */
[----:B------:R-:W-:Y:S01]  /*0270*/  LEA.HI R5, R24, R3, RZ, 0x3 ;  /* 0x0000000318057211 */ /* 0x000fe200078f18ff */
[----:B------:R-:W-:-:S03]  /*0280*/  UIMAD UR7, UR6, UR4, URZ ;  /* 0x00000004060772a4 */ /* 0x000fc6000f8e023f */
[----:B------:R-:W-:Y:S01]  /*0290*/  LOP3.LUT R0, R5, 0xfffffff8, RZ, 0xc0, !PT ;  /* 0xfffffff805007812 */ /* 0x000fe200078ec0ff */
[----:B------:R-:W-:Y:S01]  /*02a0*/  UIMAD UR7, UR8, UR5, UR7 ;  /* 0x00000005080772a4 */ /* 0x000fe2000f8e0207 */
[----:B------:R-:W-:Y:S02]  /*02b0*/  SHF.R.S32.HI R5, RZ, 0x3, R5 ;  /* 0x00000003ff057819 */ /* 0x000fe40000011405 */
[----:B------:R-:W-:Y:S01]  /*02c0*/  ULDC.64 UR4, c[0x0][0x1c0] ;  /* 0x0000700000047ab9 */ /* 0x000fe20000000a00 */
[----:B------:R-:W-:Y:S01]  /*02d0*/  IMAD.IADD R0, R3, 0x1, -R0 ;  /* 0x0000000103007824 */ /* 0x000fe200078e0a00 */
[----:B------:R-:W-:Y:S01]  /*02e0*/  UIADD3 UR15, UR15, UR7, URZ ;  /* 0x000000070f0f7290 */ /* 0x000fe2000fffe03f */
[----:B------:R-:W-:Y:S01]  /*02f0*/  IMAD.SHL.U32 R211, R5, 0x40, RZ ;  /* 0x0000004005d37824 */ /* 0x000fe200078e00ff */
[----:B------:R-:W-:Y:S01]  /*0300*/  UIMAD UR9, UR9, UR4, URZ ;  /* 0x00000004090972a4 */ /* 0x000fe2000f8e023f */
[C---:B------:R-:W-:Y:S01]  /*0310*/  IMAD R213, R0.reuse, 0x20, R5 ;  /* 0x0000002000d57824 */ /* 0x040fe200078e0205 */
[----:B------:R-:W-:Y:S01]  /*0320*/  UIMAD.WIDE.U32 UR14, UR11, UR4, UR14 ;  /* 0x000000040b0e72a5 */ /* 0x000fe2000f8e000e */
[----:B------:R-:W-:Y:S01]  /*0330*/  IMAD.SHL.U32 R216, R0, 0x8, RZ ;  /* 0x0000000800d87824 */ /* 0x000fe200078e00ff */
[----:B------:R-:W-:Y:S01]  /*0340*/  UIMAD UR5, UR11, UR5, UR9 ;  /* 0x000000050b0572a4 */ /* 0x000fe2000f8e0209 */
[C---:B-----5:R-:W-:Y:S01]  /*0350*/  IMAD R212, R210.reuse, 0x80, R213 ;  /* 0x00000080d2d47824 */ /* 0x060fe200078e02d5 */
[----:B------:R-:W-:Y:S01]  /*0360*/  LOP3.LUT R211, R211, 0x1c0, RZ, 0xc0, !PT ;  /* 0x000001c0d3d37812 */ /* 0x000fe200078ec0ff */
[----:B------:R-:W-:Y:S01]  /*0370*/  IMAD R210, R210, 0x80, R5 ;  /* 0x00000080d2d27824 */ /* 0x000fe200078e0205 */
[----:B------:R-:W-:Y:S01]  /*0380*/  UIADD3 UR5, UR15, UR5, URZ ;  /* 0x000000050f057290 */ /* 0x000fe2000fffe03f */
[----:B------:R-:W-:Y:S01]  /*0390*/  @P0 IMAD.HI.U32 R4, R212, c[0x0][0x2c8], RZ ;  /* 0x0000b200d4040a27 */ /* 0x000fe200078e00ff */
[C---:B------:R-:W-:Y:S01]  /*03a0*/  IADD3 R215, R216.reuse, 0x40, RZ ;  /* 0x00000040d8d77810 */ /* 0x040fe20007ffe0ff */
[----:B------:R-:W-:Y:S01]  /*03b0*/  ULDC UR4, c[0x0][0x2ac] ;  /* 0x0000ab0000047ab9 */ /* 0x000fe20000000800 */
[C---:B------:R-:W-:Y:S01]  /*03c0*/  IADD3 R214, R216.reuse, 0x80, RZ ;  /* 0x00000080d8d67810 */ /* 0x040fe20007ffe0ff */
[----:B------:R-:W-:Y:S01]  /*03d0*/  IMAD.MOV.U32 R7, RZ, RZ, R212 ;  /* 0x000000ffff077224 */ /* 0x000fe200078e00d4 */
[----:B------:R-:W-:Y:S01]  /*03e0*/  @P0 SHF.R.U32.HI R7, RZ, c[0x0][0x2cc], R4 ;  /* 0x0000b300ff070a19 */ /* 0x000fe20000011604 */
[----:B------:R-:W-:Y:S01]  /*03f0*/  IMAD.U32 R9, RZ, RZ, UR15 ;  /* 0x0000000fff097e24 */ /* 0x000fe2000f8e00ff */
[----:B------:R-:W-:Y:S01]  /*0400*/  ULDC UR7, c[0x0][0x1d0] ;  /* 0x0000740000077ab9 */ /* 0x000fe20000000800 */
[----:B------:R-:W-:Y:S01]  /*0410*/  IMAD.U32 R8, RZ, RZ, UR14 ;  /* 0x0000000eff087e24 */ /* 0x000fe2000f8e00ff */
[--C-:B------:R-:W-:Y:S01]  /*0420*/  SHF.R.S32.HI R4, RZ, 0x1f, R7.reuse ;  /* 0x0000001fff047819 */ /* 0x100fe20000011407 */
[----:B------:R-:W-:Y:S01]  /*0430*/  IMAD.MOV R9, RZ, RZ, -R7 ;  /* 0x000000ffff097224 */ /* 0x000fe200078e0a07 */
[----:B------:R-:W-:Y:S01]  /*0440*/  UIMAD UR7, UR4, UR7, 0x3f ;  /* 0x0000003f040774a4 */ /* 0x000fe2000f8e0207 */
[----:B------:R-:W-:Y:S01]  /*0450*/  IMAD.U32 R15, RZ, RZ, UR5 ;  /* 0x00000005ff0f7e24 */ /* 0x000fe2000f8e00ff */
[----:B------:R-:W-:Y:S01]  /*0460*/  ISETP.GE.AND P5, PT, R216, c[0x0][0x198], PT ;  /* 0x00006600d8007a0c */ /* 0x000fe20003fa6270 */
[----:B------:R-:W-:Y:S01]  /*0470*/  IMAD R6, R9, c[0x0][0x2c4], R212 ;  /* 0x0000b10009067a24 */ /* 0x000fe200078e02d4 */
[----:B------:R-:W-:Y:S01]  /*0480*/  ISETP.GE.AND P4, PT, R215, c[0x0][0x198], PT ;  /* 0x00006600d7007a0c */ /* 0x000fe20003f86270 */
[----:B------:R-:W-:Y:S01]  /*0490*/  IMAD.MOV.U32 R14, RZ, RZ, R8 ;  /* 0x000000ffff0e7224 */ /* 0x000fe200078e0008 */
[----:B------:R-:W-:Y:S01]  /*04a0*/  USHF.R.S32.HI UR5, URZ, 0x1f, UR7 ;  /* 0x0000001f3f057899 */ /* 0x000fe20008011407 */
[----:B------:R-:W-:Y:S01]  /*04b0*/  IMAD R4, R4, c[0x0][0x1b0], RZ ;  /* 0x00006c0004047a24 */ /* 0x000fe200078e02ff */
[----:B------:R-:W-:Y:S01]  /*04c0*/  SHF.R.S32.HI R9, RZ, 0x1f, R6 ;  /* 0x0000001fff097819 */ /* 0x000fe20000011406 */
[----:B------:R-:W-:Y:S01]  /*04d0*/  IMAD.WIDE.U32 R14, R7, c[0x0][0x1b0], R14 ;  /* 0x00006c00070e7a25 */ /* 0x000fe200078e000e */
[----:B------:R-:W-:-:S02]  /*04e0*/  ULEA.HI UR7, UR5, UR7, URZ, 0x6 ;  /* 0x0000000705077291 */ /* 0x000fc4000f8f303f */
[----:B------:R-:W-:Y:S01]  /*04f0*/  ULDC UR9, c[0x0][0x1d0] ;  /* 0x0000740000097ab9 */ /* 0x000fe20000000800 */
[----:B------:R-:W-:Y:S01]  /*0500*/  IMAD R7, R7, c[0x0][0x1b4], R4 ;  /* 0x00006d0007077a24 */ /* 0x000fe200078e0204 */
[----:B------:R-:W-:Y:S01]  /*0510*/  SHF.R.U32.HI R4, RZ, 0x3, R211 ;  /* 0x00000003ff047819 */ /* 0x000fe200000116d3 */
[----:B------:R-:W-:Y:S01]  /*0520*/  IMAD R9, R9, c[0x0][0x1a8], RZ ;  /* 0x00006a0009097a24 */ /* 0x000fe200078e02ff */
[----:B------:R-:W-:Y:S01]  /*0530*/  LOP3.LUT R211, R211, 0x38, R216, 0xf8, !PT ;  /* 0x00000038d3d37812 */ /* 0x000fe200078ef8d8 */
[----:B------:R-:W-:Y:S01]  /*0540*/  IMAD.IADD R15, R15, 0x1, R7 ;  /* 0x000000010f0f7824 */ /* 0x000fe200078e0207 */
[----:B------:R-:W-:Y:S01]  /*0550*/  USHF.R.S32.HI UR7, URZ, 0x6, UR7 ;  /* 0x000000063f077899 */ /* 0x000fe20008011407 */
[C---:B------:R-:W-:Y:S01]  /*0560*/  IMAD R9, R6.reuse, c[0x0][0x1ac], R9 ;  /* 0x00006b0006097a24 */ /* 0x040fe200078e0209 */
[----:B------:R-:W-:Y:S01]  /*0570*/  LOP3.LUT R211, R211, R4, RZ, 0x3c, !PT ;  /* 0x00000004d3d37212 */ /* 0x000fe200078e3cff */
[----:B------:R-:W-:Y:S01]  /*0580*/  IMAD.WIDE.U32 R6, R6, c[0x0][0x1a8], R14 ;  /* 0x00006a0006067a25 */ /* 0x000fe200078e000e */
[----:B------:R-:W-:Y:S01]  /*0590*/  LEA.HI R4, R24, R3, RZ, 0x6 ;  /* 0x0000000318047211 */ /* 0x000fe200078f30ff */
[----:B------:R-:W-:-:S02]  /*05a0*/  UIMAD UR9, UR4, UR9, URZ ;  /* 0x00000009040972a4 */ /* 0x000fc4000f8e023f */
[----:B------:R-:W-:Y:S01]  /*05b0*/  IMAD.IADD R8, R7, 0x1, R9 ;  /* 0x0000000107087824 */ /* 0x000fe200078e0209 */
[----:B------:R-:W-:Y:S01]  /*05c0*/  LEA R9, P0, R6, c[0x0][0x160], 0x1 ;  /* 0x0000580006097a11 */ /* 0x000fe200078008ff */
[----:B------:R-:W-:Y:S01]  /*05d0*/  IMAD R7, R2, c[0x0][0x168], RZ ;  /* 0x00005a0002077a24 */ /* 0x000fe200078e02ff */
[----:B------:R-:W-:Y:S01]  /*05e0*/  IADD3 R2, R210, 0x20, RZ ;  /* 0x00000020d2027810 */ /* 0x000fe20007ffe0ff */
[----:B------:R-:W-:Y:S01]  /*05f0*/  IMAD.SHL.U32 R4, R4, 0x8, RZ ;  /* 0x0000000804047824 */ /* 0x000fe200078e00ff */
[----:B------:R-:W-:Y:S01]  /*0600*/  LEA.HI.X R8, R6, c[0x0][0x164], R8, 0x1, P0 ;  /* 0x0000590006087a11 */ /* 0x000fe200000f0c08 */
[----:B------:R-:W-:Y:S01]  /*0610*/  SHFL.IDX PT, R14, R9, RZ, 0x181f ;  /* 0x00181fff090e7589 */ /* 0x000fe200000e0000 */
[-C--:B------:R-:W-:Y:S01]  /*0620*/  ISETP.GE.AND P0, PT, R210, R7.reuse, PT ;  /* 0x00000007d200720c */ /* 0x080fe20003f06270 */
[----:B------:R-:W-:Y:S01]  /*0630*/  ULDC.64 UR4, c[0x0][0x2b0] ;  /* 0x0000ac0000047ab9 */ /* 0x000fe20000000a00 */
[----:B------:R-:W-:Y:S01]  /*0640*/  ISETP.GE.AND P2, PT, R2, R7, PT ;  /* 0x000000070200720c */ /* 0x000fe20003f46270 */
[----:B------:R-:W3:Y:S01]  /*0650*/  SHFL.IDX PT, R15, R8, RZ, 0x181f ;  /* 0x00181fff080f7589 */ /* 0x000ee200000e0000 */
[----:B------:R-:W-:-:S02]  /*0660*/  LOP3.LUT R211, R211, 0xfffffe00, R4, 0xf8, !PT ;  /* 0xfffffe00d3d37812 */ /* 0x000fc400078ef804 */
[----:B------:R-:W-:Y:S01]  /*0670*/  P2R R2, PR, RZ, 0x8 ;  /* 0x00000008ff027803 */ /* 0x000fe20000000000 */
[----:B------:R-:W-:Y:S01]  /*0680*/  SHFL.IDX PT, R20, R9, 0x1, 0x181f ;  /* 0x00381f0009147f89 */ /* 0x000fe200000e0000 */
[----:B------:R-:W-:Y:S02]  /*0690*/  ISETP.GE.AND P3, PT, R214, c[0x0][0x198], PT ;  /* 0x00006600d6007a0c */ /* 0x000fe40003f66270 */
[----:B------:R-:W-:Y:S01]  /*06a0*/  IADD3 R2, R210, 0x40, RZ ;  /* 0x00000040d2027810 */ /* 0x000fe20007ffe0ff */
[----:B------:R-:W4:Y:S02]  /*06b0*/  SHFL.IDX PT, R21, R8, 0x1, 0x181f ;  /* 0x00381f0008157f89 */ /* 0x000f2400000e0000 */
[----:B------:R-:W-:Y:S02]  /*06c0*/  @!P0 SHF.R.S32.HI R6, RZ, 0x1f, R215 ;  /* 0x0000001fff068819 */ /* 0x000fe400000114d7 */
[----:B-1----:R-:W-:Y:S01]  /*06d0*/  @!P0 SHF.R.S32.HI R11, RZ, 0x1f, R214 ;  /* 0x0000001fff0b8819 */ /* 0x002fe200000114d6 */
[----:B------:R-:W-:Y:S01]  /*06e0*/  SHFL.IDX PT, R13, R8, 0x2, 0x181f ;  /* 0x00581f00080d7f89 */ /* 0x000fe200000e0000 */
[----:B------:R-:W-:-:S02]  /*06f0*/  @!P0 LEA.HI R6, R6, R215, RZ, 0x3 ;  /* 0x000000d706068211 */ /* 0x000fc400078f18ff */
[----:B------:R-:W-:Y:S02]  /*0700*/  @!P0 LEA.HI R4, R11, R214, RZ, 0x3 ;  /* 0x000000d60b048211 */ /* 0x000fe400078f18ff */
[----:B------:R-:W-:Y:S02]  /*0710*/  @!P0 LOP3.LUT R6, R6, 0xfffffff8, RZ, 0xc0, !PT ;  /* 0xfffffff806068812 */ /* 0x000fe400078ec0ff */
[----:B------:R-:W-:Y:S02]  /*0720*/  @!P0 LOP3.LUT R4, R4, 0xfffffff8, RZ, 0xc0, !PT ;  /* 0xfffffff804048812 */ /* 0x000fe400078ec0ff */
[----:B------:R-:W-:Y:S01]  /*0730*/  @!P2 SHF.R.S32.HI R16, RZ, 0x1f, R215 ;  /* 0x0000001fff10a819 */ /* 0x000fe200000114d7 */
[----:B---3--:R-:W-:Y:S01]  /*0740*/  @!P0 IMAD.WIDE R18, R6, 0x2, R14 ;  /* 0x0000000206128825 */ /* 0x008fe200078e020e */
[----:B------:R-:W-:Y:S02]  /*0750*/  @!P2 SHF.R.S32.HI R11, RZ, 0x1f, R214 ;  /* 0x0000001fff0ba819 */ /* 0x000fe400000114d6 */
[----:B------:R-:W-:Y:S01]  /*0760*/  @!P2 LEA.HI R16, R16, R215, RZ, 0x3 ;  /* 0x000000d71010a211 */ /* 0x000fe200078f18ff */
[----:B------:R-:W-:-:S03]  /*0770*/  @!P0 IMAD.WIDE R22, R4, 0x2, R14 ;  /* 0x0000000204168825 */ /* 0x000fc600078e020e */
[----:B------:R-:W-:Y:S01]  /*0780*/  @!P2 LOP3.LUT R16, R16, 0xfffffff8, RZ, 0xc0, !PT ;  /* 0xfffffff81010a812 */ /* 0x000fe200078ec0ff */
[----:B------:R-:W-:-:S04]  /*0790*/  @!P0 IMAD.WIDE R14, R216, 0x2, R14 ;  /* 0x00000002d80e8825 */ /* 0x000fc800078e020e */
[----:B----4-:R-:W-:Y:S01]  /*07a0*/  @!P2 IMAD.WIDE R16, R16, 0x2, R20 ;  /* 0x000000021010a825 */ /* 0x010fe200078e0214 */
[----:B--2---:R1:W2:Y:S01]  /*07b0*/  @P1 R2UR UR10, R10 ;  /* 0x000000000a0a13c2 */ /* 0x0042a200000e0000 */
[----:B------:R-:W-:Y:S02]  /*07c0*/  ISETP.GE.AND P1, PT, R2, R7, PT ;  /* 0x000000070200720c */ /* 0x000fe40003f26270 */
[----:B------:R-:W-:-:S11]  /*07d0*/  IADD3 R2, R210, 0x60, RZ ;  /* 0x00000060d2027810 */ /* 0x000fd60007ffe0ff */
[----:B------:R-:W-:Y:S01]  /*07e0*/  @!P1 SHF.R.S32.HI R4, RZ, 0x1f, R215 ;  /* 0x0000001fff049819 */ /* 0x000fe200000114d7 */
[----:B------:R-:W-:-:S03]  /*07f0*/  @!P1 IMAD.SHL.U32 R6, R211, 0x2, RZ ;  /* 0x00000002d3069824 */ /* 0x000fc600078e00ff */
[----:B------:R-:W-:Y:S01]  /*0800*/  @!P1 LEA.HI R4, R4, R215, RZ, 0x3 ;  /* 0x000000d704049211 */ /* 0x000fe200078f18ff */
[----:B------:R3:W4:Y:S01]  /*0810*/  @P6 R2UR UR16, R12 ;  /* 0x000000000c1063c2 */ /* 0x00072200000e0000 */
[----:B-1----:R-:W-:Y:S01]  /*0820*/  @!P0 IMAD.SHL.U32 R10, R211, 0x2, RZ ;  /* 0x00000002d30a8824 */ /* 0x002fe200078e00ff */
[----:B------:R-:W-:Y:S01]  /*0830*/  ISETP.NE.AND P6, PT, R207, 0x1, PT ;  /* 0x00000001cf00780c */ /* 0x000fe20003fc5270 */
[----:B----4-:R-:W-:Y:S01]  /*0840*/  @!UP0 UMOV UR16, UR11 ;  /* 0x0000000b00108c82 */ /* 0x010fe20008000000 */
[----:B------:R-:W-:Y:S01]  /*0850*/  @!P1 LOP3.LUT R4, R4, 0xfffffff8, RZ, 0xc0, !PT ;  /* 0xfffffff804049812 */ /* 0x000fe200078ec0ff */
[----:B------:R-:W-:Y:S01]  /*0860*/  USHF.R.S32.HI UR11, URZ, 0x1f, UR16 ;  /* 0x0000001f3f0b7899 */ /* 0x000fe20008011410 */
[----:B------:R1:W-:Y:S01]  /*0870*/  @!P0 LDGSTS.E.BYPASS.LTC128B.128 [R10+0xc100], [R14.64], !P5 ;  /* 0x0c1000000e0a8fae */ /* 0x0003e2000e901d4c */
[----:B------:R-:W-:Y:S02]  /*0880*/  UIMAD.WIDE.U32 UR14, UR16, UR4, URZ ;  /* 0x00000004100e72a5 */ /* 0x000fe4000f8e003f */
[----:B------:R-:W-:Y:S01]  /*0890*/  UIMAD UR11, UR11, UR4, URZ ;  /* 0x000000040b0b72a4 */ /* 0x000fe2000f8e023f */
[----:B------:R4:W-:Y:S03]  /*08a0*/  @!P0 LDGSTS.E.BYPASS.LTC128B.128 [R10+0x10100], [R18.64], !P4 ;  /* 0x10100000120a8fae */ /* 0x0009e6000e101d4c */
[----:B------:R-:W-:Y:S01]  /*08b0*/  UIMAD UR11, UR16, UR5, UR11 ;  /* 0x00000005100b72a4 */ /* 0x000fe2000f8e020b */
[----:B------:R5:W-:Y:S01]  /*08c0*/  @!P0 LDGSTS.E.BYPASS.LTC128B.128 [R10+0x14100], [R22.64], !P3 ;  /* 0x14100000160a8fae */ /* 0x000be2000d901d4c */
[----:B------:R-:W-:Y:S01]  /*08d0*/  ISETP.GE.AND P0, PT, R2, R7, PT ;  /* 0x000000070200720c */ /* 0x000fe20003f06270 */
[----:B------:R-:W-:Y:S01]  /*08e0*/  @!P2 IMAD.SHL.U32 R7, R211, 0x2, RZ ;  /* 0x00000002d307a824 */ /* 0x000fe200078e00ff */
[----:B------:R-:W-:-:S02]  /*08f0*/  UIADD3 UR11, UR15, UR11, URZ ;  /* 0x0000000b0f0b7290 */ /* 0x000fc4000fffe03f */
[----:B------:R-:W-:Y:S01]  /*0900*/  ULDC.64 UR4, c[0x0][0x1e8] ;  /* 0x00007a0000047ab9 */ /* 0x000fe20000000a00 */
[----:B---3--:R-:W3:Y:S01]  /*0910*/  SHFL.IDX PT, R12, R9, 0x2, 0x181f ;  /* 0x00581f00090c7f89 */ /* 0x008ee200000e0000 */
[-C--:B-1----:R-:W-:Y:S02]  /*0920*/  @!P2 LEA.HI R14, R11, R214.reuse, RZ, 0x3 ;  /* 0x000000d60b0ea211 */ /* 0x082fe400078f18ff */
[----:B------:R-:W-:Y:S02]  /*0930*/  @!P1 SHF.R.S32.HI R11, RZ, 0x1f, R214 ;  /* 0x0000001fff0b9819 */ /* 0x000fe400000114d6 */
[----:B------:R-:W-:Y:S01]  /*0940*/  @!P2 LOP3.LUT R14, R14, 0xfffffff8, RZ, 0xc0, !PT ;  /* 0xfffffff80e0ea812 */ /* 0x000fe200078ec0ff */
[----:B----4-:R-:W-:Y:S01]  /*0950*/  @!P2 IMAD.WIDE R18, R216, 0x2, R20 ;  /* 0x00000002d812a825 */ /* 0x010fe200078e0214 */
[----:B------:R-:W-:-:S03]  /*0960*/  @!P1 LEA.HI R2, R11, R214, RZ, 0x3 ;  /* 0x000000d60b029211 */ /* 0x000fc600078f18ff */
[----:B-----5:R-:W-:Y:S01]  /*0970*/  IMAD.U32 R10, RZ, RZ, UR7 ;  /* 0x00000007ff0a7e24 */ /* 0x020fe2000f8e00ff */
[----:B------:R1:W-:Y:S01]  /*0980*/  @!P2 LDGSTS.E.BYPASS.LTC128B.128 [R7+0xd100], [R18.64], !P5 ;  /* 0x0d1000001207afae */ /* 0x0003e2000e901d4c */
[----:B------:R-:W-:Y:S01]  /*0990*/  @!P2 IMAD.WIDE R14, R14, 0x2, R20 ;  /* 0x000000020e0ea825 */ /* 0x000fe200078e0214 */
[----:B------:R-:W-:Y:S02]  /*09a0*/  @!P1 LOP3.LUT R2, R2, 0xfffffff8, RZ, 0xc0, !PT ;  /* 0xfffffff802029812 */ /* 0x000fe400078ec0ff */
[----:B------:R4:W-:Y:S01]  /*09b0*/  @!P2 LDGSTS.E.BYPASS.LTC128B.128 [R7+0x11100], [R16.64], !P4 ;  /* 0x111000001007afae */ /* 0x0009e2000e101d4c */
[----:B------:R-:W-:Y:S02]  /*09c0*/  IMAD R10, R10, 0x40, R213 ;  /* 0x000000400a0a7824 */ /* 0x000fe400078e02d5 */
[----:B---3--:R-:W-:Y:S01]  /*09d0*/  @!P1 IMAD.WIDE R20, R4, 0x2, R12 ;  /* 0x0000000204149825 */ /* 0x008fe200078e020c */
[----:B------:R4:W-:Y:S01]  /*09e0*/  @!P2 LDGSTS.E.BYPASS.LTC128B.128 [R7+0x15100], [R14.64], !P3 ;  /* 0x151000000e07afae */ /* 0x0009e2000d901d4c */
[----:B------:R-:W-:-:S02]  /*09f0*/  @!P0 SHF.R.S32.HI R4, RZ, 0x1f, R215 ;  /* 0x0000001fff048819 */ /* 0x000fc400000114d7 */
[----:B------:R-:W-:Y:S01]  /*0a00*/  IADD3 R10, R10, -0x40, RZ ;  /* 0xffffffc00a0a7810 */ /* 0x000fe20007ffe0ff */
[----:B------:R-:W-:-:S03]  /*0a10*/  @!P1 IMAD.WIDE R22, R2, 0x2, R12 ;  /* 0x0000000202169825 */ /* 0x000fc600078e020c */
[----:B------:R-:W-:Y:S01]  /*0a20*/  ISETP.GE.AND P2, PT, R10, UR9, PT ;  /* 0x000000090a007c0c */ /* 0x000fe2000bf46270 */
[----:B------:R-:W-:Y:S01]  /*0a30*/  @!P1 IMAD.WIDE R12, R216, 0x2, R12 ;  /* 0x00000002d80c9825 */ /* 0x000fe200078e020c */
[----:B--2---:R-:W-:Y:S02]  /*0a40*/  IADD3 R10, R10, UR10, RZ ;  /* 0x0000000a0a0a7c10 */ /* 0x004fe4000fffe0ff */
[----:B------:R-:W-:Y:S02]  /*0a50*/  ISETP.GT.OR P2, PT, R213, 0x3f, P2 ;  /* 0x0000003fd500780c */ /* 0x000fe40001744670 */
[----:B------:R2:W-:Y:S01]  /*0a60*/  @!P1 LDGSTS.E.BYPASS.LTC128B.128 [R6+0xe100], [R12.64], !P5 ;  /* 0x0e1000000c069fae */ /* 0x0005e2000e901d4c */
[----:B------:R-:W-:-:S03]  /*0a70*/  IMAD.MOV.U32 R2, RZ, RZ, R10 ;  /* 0x000000ffff027224 */ /* 0x000fc600078e000a */
[----:B------:R3:W-:Y:S04]  /*0a80*/  @!P1 LDGSTS.E.BYPASS.LTC128B.128 [R6+0x12100], [R20.64], !P4 ;  /* 0x1210000014069fae */ /* 0x0007e8000e101d4c */
[----:B-1----:R1:W-:Y:S04]  /*0a90*/  SHFL.IDX PT, R18, R9, 0x3, 0x181f ;  /* 0x00781f0009127f89 */ /* 0x0023e800000e0000 */
[----:B------:R-:W5:Y:S01]  /*0aa0*/  SHFL.IDX PT, R19, R8, 0x3, 0x181f ;  /* 0x00781f0008137f89 */ /* 0x000f6200000e0000 */
[----:B----4-:R-:W-:-:S03]  /*0ab0*/  @P6 IMAD.HI.U32 R7, R10, c[0x0][0x2bc], RZ ;  /* 0x0000af000a076a27 */ /* 0x010fc600078e00ff */
[----:B------:R4:W-:Y:S02]  /*0ac0*/  @!P1 LDGSTS.E.BYPASS.LTC128B.128 [R6+0x16100], [R22.64], !P3 ;  /* 0x1610000016069fae */ /* 0x0009e4000d901d4c */
[----:B------:R-:W-:Y:S02]  /*0ad0*/  @P6 SHF.R.U32.HI R2, RZ, c[0x0][0x2c0], R7 ;  /* 0x0000b000ff026a19 */ /* 0x000fe40000011607 */
[----:B------:R-:W-:-:S04]  /*0ae0*/  @!P0 LEA.HI R7, R4, R215, RZ, 0x3 ;  /* 0x000000d704078211 */ /* 0x000fc800078f18ff */
[----:B------:R-:W-:Y:S02]  /*0af0*/  @!P0 LOP3.LUT R7, R7, 0xfffffff8, RZ, 0xc0, !PT ;  /* 0xfffffff807078812 */ /* 0x000fe400078ec0ff */
[----:B-1----:R-:W-:-:S04]  /*0b00*/  @!P0 SHF.R.S32.HI R9, RZ, 0x1f, R214 ;  /* 0x0000001fff098819 */ /* 0x002fc800000114d6 */
[----:B------:R-:W-:Y:S01]  /*0b10*/  @!P0 LEA.HI R4, R9, R214, RZ, 0x3 ;  /* 0x000000d609048211 */ /* 0x000fe200078f18ff */
[--C-:B-----5:R-:W-:Y:S01]  /*0b20*/  @!P0 IMAD.WIDE R14, R216, 0x2, R18.reuse ;  /* 0x00000002d80e8825 */ /* 0x120fe200078e0212 */
[----:B------:R-:W-:Y:S02]  /*0b30*/  @!P2 IADD3 R8, P1, R2, UR14, RZ ;  /* 0x0000000e0208ac10 */ /* 0x000fe4000ff3e0ff */
[----:B------:R-:W-:Y:S01]  /*0b40*/  @!P0 LOP3.LUT R9, R4, 0xfffffff8, RZ, 0xc0, !PT ;  /* 0xfffffff804098812 */ /* 0x000fe200078ec0ff */
[----:B------:R-:W-:Y:S01]  /*0b50*/  @!P0 IMAD.SHL.U32 R4, R211, 0x2, RZ ;  /* 0x00000002d3048824 */ /* 0x000fe200078e00ff */
[----:B------:R-:W-:Y:S01]  /*0b60*/  @!P2 LEA.HI.X.SX32 R11, R2, UR11, 0x1, P1 ;  /* 0x0000000b020bac11 */ /* 0x000fe200088f0eff */
[--C-:B---3--:R-:W-:Y:S01]  /*0b70*/  @!P0 IMAD.WIDE R20, R7, 0x2, R18.reuse ;  /* 0x0000000207148825 */ /* 0x108fe200078e0212 */
[C---:B--2---:R-:W-:Y:S02]  /*0b80*/  @!P2 LEA R12, P1, R8.reuse, c[0x0][0x2a0], 0x2 ;  /* 0x0000a800080caa11 */ /* 0x044fe400078210ff */
[----:B------:R1:W-:Y:S01]  /*0b90*/  @!P0 LDGSTS.E.BYPASS.LTC128B.128 [R4+0xf100], [R14.64], !P5 ;  /* 0x0f1000000e048fae */ /* 0x0003e2000e901d4c */
[----:B------:R-:W-:Y:S01]  /*0ba0*/  @!P0 IMAD.WIDE R18, R9, 0x2, R18 ;  /* 0x0000000209128825 */ /* 0x000fe200078e0212 */
[----:B------:R-:W-:-:S02]  /*0bb0*/  @!P2 LEA.HI.X R13, R8, c[0x0][0x2a4], R11, 0x2, P1 ;  /* 0x0000a900080daa11 */ /* 0x000fc400008f140b */
[----:B------:R1:W-:Y:S04]  /*0bc0*/  @!P0 LDGSTS.E.BYPASS.LTC128B.128 [R4+0x13100], [R20.64], !P4 ;  /* 0x1310000014048fae */ /* 0x0003e8000e101d4c */
[----:B------:R1:W-:Y:S04]  /*0bd0*/  @!P0 LDGSTS.E.BYPASS.LTC128B.128 [R4+0x17100], [R18.64], !P3 ;  /* 0x1710000012048fae */ /* 0x0003e8000d901d4c */
[----:B------:R-:W0:Y:S04]  /*0be0*/  LDGDEPBAR ;  /* 0x00000000000079af */ /* 0x000e280000000000 */
[----:B------:R-:W-:Y:S06]  /*0bf0*/  BAR.SYNC.DEFER_BLOCKING 0x0 ;  /* 0x0000000000007b1d */ /* 0x000fec0000010000 */
[----:B------:R-:W2:Y:S01]  /*0c00*/  @!P2 LDG.E R208, [R12.64] ;  /* 0x0000000c0cd0a981 */ /* 0x000ea2000c1e1900 */
[----:B------:R-:W-:Y:S01]  /*0c10*/  IMAD.MOV R209, RZ, RZ, -R2 ;  /* 0x000000ffffd17224 */ /* 0x000fe200078e0a02 */
[----:B------:R-:W-:Y:S01]  /*0c20*/  UIMAD.WIDE.U32 UR18, UR8, UR4, URZ ;  /* 0x00000004081272a5 */ /* 0x000fe2000f8e003f */
[----:B------:R-:W-:Y:S01]  /*0c30*/  IMAD.SHL.U32 R205, R5, 0x8, RZ ;  /* 0x0000000805cd7824 */ /* 0x000fe200078e00ff */
[----:B------:R-:W-:Y:S01]  /*0c40*/  UIMAD UR4, UR6, UR4, URZ ;  /* 0x00000004060472a4 */ /* 0x000fe2000f8e023f */
[----:B------:R-:W-:Y:S01]  /*0c50*/  IMAD R209, R209, c[0x0][0x2b8], R10 ;  /* 0x0000ae00d1d17a24 */ /* 0x000fe200078e020a */
[----:B------:R-:W-:Y:S01]  /*0c60*/  ULEA UR17, UR7, 0xffffffc0, 0x6 ;  /* 0xffffffc007117891 */ /* 0x000fe2000f8e303f */
[----:B------:R-:W-:Y:S01]  /*0c70*/  IMAD.SHL.U32 R8, R0, 0x40, RZ ;  /* 0x0000004000087824 */ /* 0x000fe200078e00ff */
[----:B------:R-:W-:Y:S01]  /*0c80*/  UIMAD UR4, UR8, UR5, UR4 ;  /* 0x00000005080472a4 */ /* 0x000fe2000f8e0204 */
[----:B----4-:R-:W-:Y:S01]  /*0c90*/  IMAD.WIDE.U32 R6, R209, c[0x0][0x1e0], RZ ;  /* 0x00007800d1067a25 */ /* 0x010fe200078e00ff */
[----:B------:R-:W-:Y:S01]  /*0ca0*/  SHF.R.S32.HI R17, RZ, 0x1f, R209 ;  /* 0x0000001fff117819 */ /* 0x000fe200000114d1 */
[----:B------:R-:W-:Y:S01]  /*0cb0*/  UIADD3 UR17, UR9, -UR17, URZ ;  /* 0x8000001109117290 */ /* 0x000fe2000fffe03f */
[----:B------:R-:W-:Y:S01]  /*0cc0*/  ISETP.GE.AND P5, PT, R216, c[0x0][0x1d4], PT ;  /* 0x00007500d8007a0c */ /* 0x000fe20003fa6270 */
[----:B------:R-:W-:Y:S01]  /*0cd0*/  UIADD3 UR16, UR19, UR4, URZ ;  /* 0x0000000413107290 */ /* 0x000fe2000fffe03f */
[----:B------:R-:W-:Y:S01]  /*0ce0*/  LOP3.LUT R8, R8, 0x1c0, RZ, 0xc0, !PT ;  /* 0x000001c008087812 */ /* 0x000fe200078ec0ff */
[----:B------:R-:W-:Y:S01]  /*0cf0*/  IMAD R2, R17, c[0x0][0x1e0], RZ ;  /* 0x0000780011027a24 */ /* 0x000fe200078e02ff */
[----:B------:R-:W-:Y:S01]  /*0d00*/  ISETP.GE.AND P4, PT, R215, c[0x0][0x1d4], PT ;  /* 0x00007500d7007a0c */ /* 0x000fe20003f86270 */
[----:B------:R-:W-:Y:S01]  /*0d10*/  UISETP.GE.AND UP0, UPT, UR9, 0x1, UPT ;  /* 0x000000010900788c */ /* 0x000fe2000bf06270 */
[----:B------:R-:W-:Y:S01]  /*0d20*/  ISETP.GE.AND P6, PT, R214, c[0x0][0x1d4], PT ;  /* 0x00007500d6007a0c */ /* 0x000fe20003fc6270 */
[----:B------:R-:W-:Y:S01]  /*0d30*/  IMAD R9, R209, c[0x0][0x1e4], R2 ;  /* 0x00007900d1097a24 */ /* 0x000fe200078e0202 */
[----:B------:R-:W-:Y:S01]  /*0d40*/  LEA.HI R2, R24, R3, RZ, 0x4 ;  /* 0x0000000318027211 */ /* 0x000fe200078f20ff */
[----:B------:R-:W-:Y:S01]  /*0d50*/  ULDC.64 UR4, c[0x0][0x210] ;  /* 0x0000840000047ab9 */ /* 0x000fe20000000a00 */
[----:B------:R-:W-:Y:S01]  /*0d60*/  LOP3.LUT R205, R8, 0x8, R205, 0xf8, !PT ;  /* 0x0000000808cd7812 */ /* 0x000fe200078ef8cd */
[----:B------:R-:W-:Y:S01]  /*0d70*/  IMAD.IADD R7, R7, 0x1, R9 ;  /* 0x0000000107077824 */ /* 0x000fe200078e0209 */
[----:B------:R-:W-:Y:S01]  /*0d80*/  SHF.R.S32.HI R9, RZ, 0x4, R2 ;  /* 0x00000004ff097819 */ /* 0x000fe20000011402 */
[----:B------:R-:W-:Y:S01]  /*0d90*/  UIMAD UR6, UR6, UR4, URZ ;  /* 0x00000004060672a4 */ /* 0x000fe2000f8e023f */
[----:B------:R-:W-:Y:S01]  /*0da0*/  SHF.R.U32.HI R8, RZ, 0x3, R8 ;  /* 0x00000003ff087819 */ /* 0x000fe20000011608 */
[----:B------:R-:W-:Y:S01]  /*0db0*/  UIMAD.WIDE.U32 UR20, UR8, UR4, URZ ;  /* 0x00000004081472a5 */ /* 0x000fe2000f8e003f */
[C---:B-1----:R-:W-:Y:S01]  /*0dc0*/  LEA.HI R4, R2.reuse, R9, RZ, 0x1 ;  /* 0x0000000902047211 */ /* 0x042fe200078f08ff */
[----:B------:R-:W-:Y:S01]  /*0dd0*/  UIMAD UR5, UR8, UR5, UR6 ;  /* 0x00000005080572a4 */ /* 0x000fe2000f8e0206 */
[----:B------:R-:W-:-:S02]  /*0de0*/  LOP3.LUT R2, R2, 0xfffffff0, RZ, 0xc0, !PT ;  /* 0xfffffff002027812 */ /* 0x000fc400078ec0ff */
[----:B------:R-:W-:Y:S01]  /*0df0*/  LOP3.LUT R4, R4, 0xfffffffe, RZ, 0xc0, !PT ;  /* 0xfffffffe04047812 */ /* 0x000fe200078ec0ff */
[----:B------:R-:W-:Y:S01]  /*0e00*/  UIADD3 UR5, UR21, UR5, URZ ;  /* 0x0000000515057290 */ /* 0x000fe2000fffe03f */
[----:B------:R-:W-:Y:S01]  /*0e10*/  LOP3.LUT R205, R205, R8, RZ, 0x3c, !PT ;  /* 0x00000008cdcd7212 */ /* 0x000fe200078e3cff */
[----:B------:R-:W-:Y:S01]  /*0e20*/  IMAD.IADD R2, R3, 0x1, -R2 ;  /* 0x0000000103027824 */ /* 0x000fe200078e0a02 */
[----:B------:R-:W-:Y:S01]  /*0e30*/  LEA.HI R24, R24, R3, RZ, 0x5 ;  /* 0x0000000318187211 */ /* 0x000fe200078f28ff */
[----:B------:R-:W-:-:S04]  /*0e40*/  IMAD.IADD R4, R9, 0x1, -R4 ;  /* 0x0000000109047824 */ /* 0x000fc800078e0a04 */
[C---:B------:R-:W-:Y:S02]  /*0e50*/  IMAD R205, R4.reuse, 0x200, R205 ;  /* 0x0000020004cd7824 */ /* 0x040fe400078e02cd */
[----:B------:R-:W-:Y:S02]  /*0e60*/  IMAD.SHL.U32 R4, R4, 0x8, RZ ;  /* 0x0000000804047824 */ /* 0x000fe400078e00ff */
[----:B------:R-:W-:-:S05]  /*0e70*/  IMAD.SHL.U32 R205, R205, 0x2, RZ ;  /* 0x00000002cdcd7824 */ /* 0x000fca00078e00ff */
[----:B------:R-:W-:Y:S02]  /*0e80*/  IADD3 R203, R205, 0x6120, RZ ;  /* 0x00006120cdcb7810 */ /* 0x000fe40007ffe0ff */
[----:B--2---:R-:W-:Y:S01]  /*0e90*/  SHF.R.S32.HI R16, RZ, 0x1f, R208 ;  /* 0x0000001fff107819 */ /* 0x004fe200000114d0 */
[----:B------:R-:W-:-:S04]  /*0ea0*/  IMAD.WIDE.U32 R6, R208, c[0x0][0x1f0], R6 ;  /* 0x00007c00d0067a25 */ /* 0x000fc800078e0006 */
[----:B------:R-:W-:Y:S01]  /*0eb0*/  IMAD R11, R16, c[0x0][0x1f0], RZ ;  /* 0x00007c00100b7a24 */ /* 0x000fe200078e02ff */
[----:B------:R-:W-:Y:S02]  /*0ec0*/  IADD3 R10, P0, R6, UR18, RZ ;  /* 0x00000012060a7c10 */ /* 0x000fe4000ff1e0ff */
[----:B------:R-:W-:Y:S01]  /*0ed0*/  IADD3 R6, -R5, UR17, RZ ;  /* 0x0000001105067c10 */ /* 0x000fe2000fffe1ff */
[----:B------:R-:W-:-:S03]  /*0ee0*/  IMAD R11, R208, c[0x0][0x1f4], R11 ;  /* 0x00007d00d00b7a24 */ /* 0x000fc600078e020b */
[----:B------:R-:W-:Y:S02]  /*0ef0*/  ISETP.GE.AND P1, PT, R6, 0x1, PT ;  /* 0x000000010600780c */ /* 0x000fe40003f26270 */
[----:B------:R-:W-:Y:S02]  /*0f00*/  IADD3.X R11, R7, UR16, R11, P0, !PT ;  /* 0x00000010070b7c10 */ /* 0x000fe400087fe40b */
[C---:B------:R-:W-:Y:S02]  /*0f10*/  LEA R13, P0, R10.reuse, c[0x0][0x1c8], 0x1 ;  /* 0x000072000a0d7a11 */ /* 0x040fe400078008ff */
[----:B------:R-:W-:Y:S02]  /*0f20*/  SHF.R.S32.HI R7, RZ, 0x1f, R2 ;  /* 0x0000001fff077819 */ /* 0x000fe40000011402 */
[----:B------:R-:W-:Y:S01]  /*0f30*/  LEA.HI.X R11, R10, c[0x0][0x1cc], R11, 0x1, P0 ;  /* 0x000073000a0b7a11 */ /* 0x000fe200000f0c0b */
[----:B------:R-:W-:Y:S01]  /*0f40*/  SHFL.IDX PT, R18, R13, RZ, 0x181f ;  /* 0x00181fff0d127589 */ /* 0x000fe200000e0000 */
[----:B------:R-:W-:-:S02]  /*0f50*/  ISETP.GE.AND P0, PT, R6, 0x21, PT ;  /* 0x000000210600780c */ /* 0x000fc40003f06270 */
[----:B------:R-:W-:Y:S01]  /*0f60*/  LEA.HI R7, R7, R2, RZ, 0x3 ;  /* 0x0000000207077211 */ /* 0x000fe200078f18ff */
[----:B------:R-:W1:Y:S01]  /*0f70*/  SHFL.IDX PT, R19, R11, RZ, 0x181f ;  /* 0x00181fff0b137589 */ /* 0x000e6200000e0000 */
[----:B------:R-:W-:Y:S01]  /*0f80*/  @P1 SHF.R.S32.HI R10, RZ, 0x1f, R215 ;  /* 0x0000001fff0a1819 */ /* 0x000fe200000114d7 */
[----:B------:R-:W-:Y:S01]  /*0f90*/  @P1 IMAD.SHL.U32 R12, R211, 0x2, RZ ;  /* 0x00000002d30c1824 */ /* 0x000fe200078e00ff */
[----:B------:R-:W-:Y:S01]  /*0fa0*/  LOP3.LUT R5, R7, 0xfffffff8, RZ, 0xc0, !PT ;  /* 0xfffffff807057812 */ /* 0x000fe200078ec0ff */
[----:B------:R2:W-:Y:S01]  /*0fb0*/  SHFL.IDX PT, R14, R13, 0x1, 0x181f ;  /* 0x00381f000d0e7f89 */ /* 0x0005e200000e0000 */
[----:B------:R-:W-:-:S03]  /*0fc0*/  @P1 SHF.R.S32.HI R9, RZ, 0x1f, R214 ;  /* 0x0000001fff091819 */ /* 0x000fc600000114d6 */
[----:B------:R3:W4:Y:S01]  /*0fd0*/  SHFL.IDX PT, R15, R11, 0x1, 0x181f ;  /* 0x00381f000b0f7f89 */ /* 0x00072200000e0000 */
[----:B------:R-:W-:Y:S01]  /*0fe0*/  IMAD.IADD R5, R2, 0x1, -R5 ;  /* 0x0000000102057824 */ /* 0x000fe200078e0a05 */
[----:B------:R-:W-:Y:S01]  /*0ff0*/  @P0 SHF.R.S32.HI R2, RZ, 0x1f, R215 ;  /* 0x0000001fff020819 */ /* 0x000fe200000114d7 */
[----:B------:R-:W-:Y:S02]  /*1000*/  @P0 IMAD.SHL.U32 R8, R211, 0x2, RZ ;  /* 0x00000002d3080824 */ /* 0x000fe400078e00ff */
[----:B-1----:R-:W-:Y:S01]  /*1010*/  @P1 IMAD.WIDE R22, R216, 0x2, R18 ;  /* 0x00000002d8161825 */ /* 0x002fe200078e0212 */
[----:B--2---:R-:W-:-:S04]  /*1020*/  @P0 SHF.R.S32.HI R13, RZ, 0x1f, R214 ;  /* 0x0000001fff0d0819 */ /* 0x004fc800000114d6 */
[----:B------:R1:W-:Y:S01]  /*1030*/  @P1 LDGSTS.E.BYPASS.LTC128B.128 [R12+0x6100], [R22.64], !P5 ;  /* 0x06100000160c1fae */ /* 0x0003e2000e901d4c */
[-C--:B---3--:R-:W-:Y:S01]  /*1040*/  @P1 LEA.HI R11, R10, R215.reuse, RZ, 0x3 ;  /* 0x000000d70a0b1211 */ /* 0x088fe200078f18ff */
[----:B----4-:R-:W-:Y:S01]  /*1050*/  @P0 IMAD.WIDE R28, R216, 0x2, R14 ;  /* 0x00000002d81c0825 */ /* 0x010fe200078e020e */
[-C--:B------:R-:W-:Y:S02]  /*1060*/  @P1 LEA.HI R10, R9, R214.reuse, RZ, 0x3 ;  /* 0x000000d6090a1211 */ /* 0x080fe400078f18ff */
[----:B------:R-:W-:Y:S02]  /*1070*/  @P0 LEA.HI R9, R2, R215, RZ, 0x3 ;  /* 0x000000d702090211 */ /* 0x000fe400078f18ff */
[----:B------:R-:W-:Y:S02]  /*1080*/  @P0 LEA.HI R2, R13, R214, RZ, 0x3 ;  /* 0x000000d60d020211 */ /* 0x000fe400078f18ff */
[----:B------:R-:W-:Y:S02]  /*1090*/  @P1 LOP3.LUT R11, R11, 0xfffffff8, RZ, 0xc0, !PT ;  /* 0xfffffff80b0b1812 */ /* 0x000fe400078ec0ff */
[----:B------:R-:W-:-:S02]  /*10a0*/  @P1 LOP3.LUT R10, R10, 0xfffffff8, RZ, 0xc0, !PT ;  /* 0xfffffff80a0a1812 */ /* 0x000fc400078ec0ff */
[----:B------:R-:W-:Y:S01]  /*10b0*/  @P0 LOP3.LUT R9, R9, 0xfffffff8, RZ, 0xc0, !PT ;  /* 0xfffffff809090812 */ /* 0x000fe200078ec0ff */
[----:B------:R-:W-:Y:S01]  /*10c0*/  @P1 IMAD.WIDE R20, R11, 0x2, R18 ;  /* 0x000000020b141825 */ /* 0x000fe200078e0212 */
[----:B------:R-:W-:-:S03]  /*10d0*/  @P0 LOP3.LUT R2, R2, 0xfffffff8, RZ, 0xc0, !PT ;  /* 0xfffffff802020812 */ /* 0x000fc600078ec0ff */
[----:B------:R-:W-:Y:S01]  /*10e0*/  @P1 IMAD.WIDE R10, R10, 0x2, R18 ;  /* 0x000000020a0a1825 */ /* 0x000fe200078e0212 */
[----:B------:R1:W-:Y:S01]  /*10f0*/  @P1 LDGSTS.E.BYPASS.LTC128B.128 [R12+0x8100], [R20.64], !P4 ;  /* 0x08100000140c1fae */ /* 0x0003e2000e101d4c */
[----:B------:R-:W-:Y:S02]  /*1100*/  SHF.R.S32.HI R18, RZ, 0x5, R24 ;  /* 0x00000005ff127819 */ /* 0x000fe40000011418 */
[--C-:B------:R-:W-:Y:S01]  /*1110*/  @P0 IMAD.WIDE R26, R9, 0x2, R14.reuse ;  /* 0x00000002091a0825 */ /* 0x100fe200078e020e */
[----:B------:R2:W-:Y:S01]  /*1120*/  @P1 LDGSTS.E.BYPASS.LTC128B.128 [R12+0xa100], [R10.64], !P6 ;  /* 0x0a1000000a0c1fae */ /* 0x0005e2000f101d4c */
[----:B------:R-:W-:Y:S02]  /*1130*/  R2P PR, R5, 0x6 ;  /* 0x0000000605007804 */ /* 0x000fe40000000000 */
[----:B------:R-:W-:Y:S01]  /*1140*/  @P0 IMAD.WIDE R14, R2, 0x2, R14 ;  /* 0x00000002020e0825 */ /* 0x000fe200078e020e */
[----:B------:R3:W-:Y:S01]  /*1150*/  @P0 LDGSTS.E.BYPASS.LTC128B.128 [R8+0x7100], [R28.64], !P5 ;  /* 0x071000001c080fae */ /* 0x0007e2000e901d4c */
[----:B------:R-:W-:-:S02]  /*1160*/  SHF.R.S32.HI R217, RZ, 0x1f, R18 ;  /* 0x0000001fffd97819 */ /* 0x000fc40000011412 */
[----:B------:R-:W-:Y:S01]  /*1170*/  IMAD.SHL.U32 R5, R5, 0x40, RZ ;  /* 0x0000004005057824 */ /* 0x000fe200078e00ff */
[----:B------:R3:W-:Y:S01]  /*1180*/  @P0 LDGSTS.E.BYPASS.LTC128B.128 [R8+0x9100], [R26.64], !P4 ;  /* 0x091000001a080fae */ /* 0x0007e2000e101d4c */
[----:B------:R-:W-:Y:S01]  /*1190*/  IMAD.MOV.U32 R9, RZ, RZ, 0x10 ;  /* 0x00000010ff097424 */ /* 0x000fe200078e00ff */
[----:B------:R-:W-:Y:S01]  /*11a0*/  LEA.HI R217, R217, R18, RZ, 0x3 ;  /* 0x00000012d9d97211 */ /* 0x000fe200078f18ff */
[----:B------:R-:W-:Y:S01]  /*11b0*/  IMAD.SHL.U32 R19, R7, 0x40, RZ ;  /* 0x0000004007137824 */ /* 0x000fe200078e00ff */
[----:B------:R3:W-:Y:S01]  /*11c0*/  @P0 LDGSTS.E.BYPASS.LTC128B.128 [R8+0xb100], [R14.64], !P6 ;  /* 0x0b1000000e080fae */ /* 0x0007e2000f101d4c */
[----:B------:R-:W-:Y:S01]  /*11d0*/  LOP3.LUT R5, R5, 0x1c0, RZ, 0xc0, !PT ;  /* 0x000001c005057812 */ /* 0x000fe200078ec0ff */
[----:B------:R-:W-:Y:S01]  /*11e0*/  IMAD.MOV.U32 R2, RZ, RZ, 0x20 ;  /* 0x00000020ff027424 */ /* 0x000fe200078e00ff */
[----:B------:R-:W-:Y:S01]  /*11f0*/  SEL R7, R9, 0xfffffff0, !P1 ;  /* 0xfffffff009077807 */ /* 0x000fe20004800000 */
[----:B------:R-:W0:Y:S01]  /*1200*/  LDGDEPBAR ;  /* 0x00000000000079af */ /* 0x000e220000000000 */
[----:B------:R-:W-:-:S02]  /*1210*/  LOP3.LUT R19, R19, 0xfffffe00, RZ, 0xc0, !PT ;  /* 0xfffffe0013137812 */ /* 0x000fc400078ec0ff */
[----:B------:R-:W-:Y:S02]  /*1220*/  LOP3.LUT R4, R5, 0x8, R4, 0xf8, !PT ;  /* 0x0000000805047812 */ /* 0x000fe400078ef804 */
[----:B------:R-:W-:Y:S02]  /*1230*/  SHF.R.U32.HI R9, RZ, 0x3, R5 ;  /* 0x00000003ff097819 */ /* 0x000fe40000011605 */
[----:B------:R-:W-:Y:S02]  /*1240*/  SEL R5, R2, 0xffffffe0, !P2 ;  /* 0xffffffe002057807 */ /* 0x000fe40005000000 */
[----:B------:R-:W-:Y:S01]  /*1250*/  LOP3.LUT R4, R4, R9, RZ, 0x3c, !PT ;  /* 0x0000000904047212 */ /* 0x000fe200078e3cff */
[----:B------:R-:W-:Y:S01]  /*1260*/  IMAD R9, R18, 0x400, R19 ;  /* 0x0000040012097824 */ /* 0x000fe200078e0213 */
[----:B------:R-:W-:Y:S02]  /*1270*/  R2P PR, R0, 0x6 ;  /* 0x0000000600007804 */ /* 0x000fe40000000000 */
[----:B------:R-:W-:Y:S01]  /*1280*/  PLOP3.LUT P0, PT, PT, PT, UP0, 0x80, 0x0 ;  /* 0x000000000000781c */ /* 0x000fe20003f0f008 */
[----:B------:R-:W-:Y:S01]  /*1290*/  IMAD.IADD R0, R4, 0x1, R9 ;  /* 0x0000000104007824 */ /* 0x000fe200078e0209 */
[----:B------:R-:W-:-:S02]  /*12a0*/  LOP3.LUT R24, R24, 0xffffffe0, RZ, 0xc0, !PT ;  /* 0xffffffe018187812 */ /* 0x000fc400078ec0ff */
[----:B------:R-:W-:Y:S01]  /*12b0*/  LOP3.LUT R217, R217, 0xfffffff8, RZ, 0xc0, !PT ;  /* 0xfffffff8d9d97812 */ /* 0x000fe200078ec0ff */
[C---:B------:R-:W-:Y:S01]  /*12c0*/  IMAD.SHL.U32 R44, R0.reuse, 0x2, RZ ;  /* 0x00000002002c7824 */ /* 0x040fe200078e00ff */
[----:B------:R-:W-:Y:S01]  /*12d0*/  LEA R206, R0, 0xc100, 0x1 ;  /* 0x0000c10000ce7811 */ /* 0x000fe200078e08ff */
[----:B------:R-:W-:Y:S01]  /*12e0*/  IMAD.IADD R3, R3, 0x1, -R24 ;  /* 0x0000000103037824 */ /* 0x000fe200078e0a18 */
[----:B------:R-:W-:Y:S01]  /*12f0*/  LOP3.LUT R0, R4, R19, RZ, 0xfc, !PT ;  /* 0x0000001304007212 */ /* 0x000fe200078efcff */
[----:B------:R-:W-:Y:S01]  /*1300*/  IMAD.IADD R217, R18, 0x1, -R217 ;  /* 0x0000000112d97824 */ /* 0x000fe200078e0ad9 */
[----:B---3--:R-:W-:Y:S01]  /*1310*/  IADD3 R8, R205, 0x6100, RZ ;  /* 0x00006100cd087810 */ /* 0x008fe20007ffe0ff */
[----:B------:R-:W-:-:S04]  /*1320*/  DEPBAR.LE SB0, 0x1 ;  /* 0x000080400000791a */ /* 0x000fc80000000000 */
[----:B------:R-:W-:-:S04]  /*1330*/  DEPBAR.LE SB0, 0x0 ;  /* 0x000080000000791a */ /* 0x000fc80000000000 */
[----:B------:R-:W-:Y:S01]  /*1340*/  BAR.SYNC.DEFER_BLOCKING 0x0 ;  /* 0x0000000000007b1d */ /* 0x000fe20000010000 */
[----:B------:R-:W-:Y:S01]  /*1350*/  @P1 IADD3 R203, R8, -0x20, RZ ;  /* 0xffffffe008cb1810 */ /* 0x000fe20007ffe0ff */
[----:B------:R-:W-:Y:S01]  /*1360*/  IMAD R204, R7, 0x2, R206 ;  /* 0x0000000207cc7824 */ /* 0x000fe200078e02ce */
[----:B------:R-:W-:Y:S02]  /*1370*/  ISETP.GT.AND P3, PT, R213, 0x3f, PT ;  /* 0x0000003fd500780c */ /* 0x000fe40003f64270 */
[----:B------:R-:W-:Y:S02]  /*1380*/  SEL R4, RZ, 0x10, P6 ;  /* 0x00000010ff047807 */ /* 0x000fe40003000000 */
[----:B------:R-:W-:Y:S02]  /*1390*/  SEL R2, R2, 0xffffffe0, !P2 ;  /* 0xffffffe002027807 */ /* 0x000fe40005000000 */
[C---:B------:R-:W-:Y:S02]  /*13a0*/  IADD3 R195, R203.reuse, 0x800, RZ ;  /* 0x00000800cbc37810 */ /* 0x040fe40007ffe0ff */
[----:B------:R-:W-:-:S02]  /*13b0*/  IADD3 R194, R203, 0x1000, RZ ;  /* 0x00001000cbc27810 */ /* 0x000fc40007ffe0ff */
[----:B------:R-:W-:Y:S01]  /*13c0*/  IADD3 R193, R203, 0x1800, RZ ;  /* 0x00001800cbc17810 */ /* 0x000fe20007ffe0ff */
[----:B------:R-:W3:Y:S04]  /*13d0*/  LDSM.16.M88.4 R44, [R44+0xc100] ;  /* 0x00c100002c2c783b */ /* 0x000ee80000000200 */
[----:B-1----:R1:W4:Y:S04]  /*13e0*/  LDSM.16.M88.4 R20, [R205+0x6100] ;  /* 0x00610000cd14783b */ /* 0x0023280000000200 */
[----:B--2---:R1:W2:Y:S04]  /*13f0*/  LDSM.16.M88.4 R12, [R205+0x6900] ;  /* 0x00690000cd0c783b */ /* 0x0042a80000000200 */
[----:B------:R1:W1:Y:S04]  /*1400*/  LDSM.16.M88.4 R72, [R205+0x7100] ;  /* 0x00710000cd48783b */ /* 0x0002680000000200 */
[----:B------:R1:W1:Y:S04]  /*1410*/  LDSM.16.M88.4 R68, [R205+0x7900] ;  /* 0x00790000cd44783b */ /* 0x0002680000000200 */
[----:B------:R1:W1:Y:S04]  /*1420*/  LDSM.16.M88.4 R52, [R204] ;  /* 0x00000000cc34783b */ /* 0x0002680000000200 */
[----:B------:R1:W1:Y:S04]  /*1430*/  LDSM.16.M88.4 R64, [R203] ;  /* 0x00000000cb40783b */ /* 0x0002680000000200 */
[----:B------:R1:W1:Y:S04]  /*1440*/  LDSM.16.M88.4 R60, [R203+0x800] ;  /* 0x00080000cb3c783b */ /* 0x0002680000000200 */
[----:B------:R1:W1:Y:S04]  /*1450*/  LDSM.16.M88.4 R56, [R203+0x1000] ;  /* 0x00100000cb38783b */ /* 0x0002680000000200 */
[----:B------:R1:W1:Y:S01]  /*1460*/  LDSM.16.M88.4 R8, [R203+0x1800] ;  /* 0x00180000cb08783b */ /* 0x0002620000000200 */
[----:B------:R-:W-:Y:S05]  /*1470*/  @!P0 BRA `(.L_x_0) ;  /* 0x0000035000008947 */ /* 0x000fea0003800000 */
[----:B------:R-:W-:Y:S01]  /*1480*/  IMAD R24, R17, c[0x0][0x208], RZ ;  /* 0x0000820011187a24 */ /* 0x000fe200078e02ff */
[----:B------:R-:W-:Y:S01]  /*1490*/  ISETP.GE.AND P1, PT, R216, c[0x0][0x1d4], PT ;  /* 0x00007500d8007a0c */ /* 0x000fe20003f26270 */
[----:B------:R-:W-:Y:S01]  /*14a0*/  IMAD.WIDE.U32 R18, R209, c[0x0][0x208], RZ ;  /* 0x00008200d1127a25 */ /* 0x000fe200078e00ff */
[----:B------:R-:W-:-:S03]  /*14b0*/  SHF.R.S32.HI R27, RZ, 0x1f, R214 ;  /* 0x0000001fff1b7819 */ /* 0x000fc600000114d6 */
[----:B------:R-:W-:Y:S02]  /*14c0*/  IMAD R17, R209, c[0x0][0x20c], R24 ;  /* 0x00008300d1117a24 */ /* 0x000fe400078e0218 */
[----:B------:R-:W-:-:S04]  /*14d0*/  IMAD.WIDE R30, R216, 0x2, RZ ;  /* 0x00000002d81e7825 */ /* 0x000fc800078e02ff */
[----:B------:R-:W-:Y:S02]  /*14e0*/  IMAD.IADD R19, R19, 0x1, R17 ;  /* 0x0000000113137824 */ /* 0x000fe400078e0211 */
[----:B------:R-:W-:Y:S02]  /*14f0*/  IMAD R17, R16, c[0x0][0x218], RZ ;  /* 0x0000860010117a24 */ /* 0x000fe400078e02ff */
[----:B------:R-:W-:-:S04]  /*1500*/  IMAD.WIDE.U32 R18, R208, c[0x0][0x218], R18 ;  /* 0x00008600d0127a25 */ /* 0x000fc800078e0012 */
[----:B------:R-:W-:Y:S01]  /*1510*/  IMAD R16, R208, c[0x0][0x21c], R17 ;  /* 0x00008700d0107a24 */ /* 0x000fe200078e0211 */
[----:B------:R-:W-:Y:S01]  /*1520*/  IADD3 R36, P0, R18, UR20, RZ ;  /* 0x0000001412247c10 */ /* 0x000fe2000ff1e0ff */
[----:B------:R-:W-:-:S03]  /*1530*/  IMAD.SHL.U32 R18, R211, 0x2, RZ ;  /* 0x00000002d3127824 */ /* 0x000fc600078e00ff */
[----:B------:R-:W-:Y:S02]  /*1540*/  IADD3.X R19, R19, UR5, R16, P0, !PT ;  /* 0x0000000513137c10 */ /* 0x000fe400087fe410 */
[C---:B------:R-:W-:Y:S02]  /*1550*/  LEA R34, P0, R36.reuse, c[0x0][0x1f8], 0x1 ;  /* 0x00007e0024227a11 */ /* 0x040fe400078008ff */
[----:B------:R-:W-:Y:S02]  /*1560*/  SHF.R.S32.HI R16, RZ, 0x1f, R215 ;  /* 0x0000001fff107819 */ /* 0x000fe400000114d7 */
[----:B------:R-:W-:Y:S01]  /*1570*/  LEA.HI.X R36, R36, c[0x0][0x1fc], R19, 0x1, P0 ;  /* 0x00007f0024247a11 */ /* 0x000fe200000f0c13 */
[----:B------:R-:W5:Y:S01]  /*1580*/  SHFL.IDX PT, R25, R34, RZ, 0x181f ;  /* 0x00181fff22197589 */ /* 0x000f6200000e0000 */
[----:B------:R-:W-:Y:S02]  /*1590*/  LEA.HI R17, R16, R215, RZ, 0x3 ;  /* 0x000000d710117211 */ /* 0x000fe400078f18ff */
[----:B------:R-:W-:Y:S01]  /*15a0*/  LEA.HI R16, R27, R214, RZ, 0x3 ;  /* 0x000000d61b107211 */ /* 0x000fe200078f18ff */
[----:B------:R-:W4:Y:S01]  /*15b0*/  SHFL.IDX PT, R26, R36, RZ, 0x181f ;  /* 0x00181fff241a7589 */ /* 0x000f2200000e0000 */
[----:B------:R-:W-:-:S02]  /*15c0*/  LOP3.LUT R17, R17, 0xfffffff8, RZ, 0xc0, !PT ;  /* 0xfffffff811117812 */ /* 0x000fc400078ec0ff */
[----:B------:R-:W-:Y:S01]  /*15d0*/  LOP3.LUT R16, R16, 0xfffffff8, RZ, 0xc0, !PT ;  /* 0xfffffff810107812 */ /* 0x000fe200078ec0ff */
[----:B------:R3:W2:Y:S02]  /*15e0*/  SHFL.IDX PT, R19, R34, 0x1, 0x181f ;  /* 0x00381f0022137f89 */ /* 0x0006a400000e0000 */
[----:B------:R-:W-:Y:S02]  /*15f0*/  IMAD.WIDE R32, R17, 0x2, RZ ;  /* 0x0000000211207825 */ /* 0x000fe400078e02ff */
[----:B------:R-:W1:Y:S02]  /*1600*/  SHFL.IDX PT, R24, R36, 0x1, 0x181f ;  /* 0x00381f0024187f89 */ /* 0x000e6400000e0000 */
[----:B------:R-:W-:Y:S01]  /*1610*/  IMAD.WIDE R16, R16, 0x2, RZ ;  /* 0x0000000210107825 */ /* 0x000fe200078e02ff */
[----:B-----5:R-:W-:-:S05]  /*1620*/  IADD3 R28, P0, R25, R30, RZ ;  /* 0x0000001e191c7210 */ /* 0x020fca0007f1e0ff */
[----:B----4-:R-:W-:Y:S01]  /*1630*/  IMAD.X R29, R26, 0x1, R31, P0 ;  /* 0x000000011a1d7824 */ /* 0x010fe200000e061f */
[----:B------:R-:W-:Y:S02]  /*1640*/  ISETP.LT.OR P0, PT, R6, 0x1, P1 ;  /* 0x000000010600780c */ /* 0x000fe40000f01670 */
[----:B------:R-:W-:-:S11]  /*1650*/  ISETP.GE.AND P1, PT, R215, c[0x0][0x1d4], PT ;  /* 0x00007500d7007a0c */ /* 0x000fd60003f26270 */
[----:B------:R4:W-:Y:S01]  /*1660*/  LDGSTS.E.BYPASS.LTC128B.128 [R18+0x100], [R28.64], !P0 ;  /* 0x001000001c127fae */ /* 0x0009e2000c101d4c */
[----:B---3--:R-:W-:-:S05]  /*1670*/  IADD3 R34, P0, R25, R32, RZ ;  /* 0x0000002019227210 */ /* 0x008fca0007f1e0ff */
[----:B------:R-:W-:Y:S01]  /*1680*/  IMAD.X R35, R26, 0x1, R33, P0 ;  /* 0x000000011a237824 */ /* 0x000fe200000e0621 */
[----:B--2---:R-:W-:-:S05]  /*1690*/  IADD3 R30, P0, R30, R19, RZ ;  /* 0x000000131e1e7210 */ /* 0x004fca0007f1e0ff */
[----:B-1----:R-:W-:Y:S01]  /*16a0*/  IMAD.X R31, R31, 0x1, R24, P0 ;  /* 0x000000011f1f7824 */ /* 0x002fe200000e0618 */
[----:B------:R-:W-:-:S05]  /*16b0*/  IADD3 R36, P0, R25, R16, RZ ;  /* 0x0000001019247210 */ /* 0x000fca0007f1e0ff */
[----:B------:R-:W-:Y:S01]  /*16c0*/  IMAD.X R37, R26, 0x1, R17, P0 ;  /* 0x000000011a257824 */ /* 0x000fe200000e0611 */
[----:B------:R-:W-:-:S05]  /*16d0*/  IADD3 R26, P0, R32, R19, RZ ;  /* 0x00000013201a7210 */ /* 0x000fca0007f1e0ff */
[----:B------:R-:W-:Y:S01]  /*16e0*/  IMAD.X R27, R33, 0x1, R24, P0 ;  /* 0x00000001211b7824 */ /* 0x000fe200000e0618 */
[----:B------:R-:W-:-:S05]  /*16f0*/  IADD3 R16, P0, R16, R19, RZ ;  /* 0x0000001310107210 */ /* 0x000fca0007f1e0ff */
[----:B------:R-:W-:Y:S01]  /*1700*/  IMAD.X R17, R17, 0x1, R24, P0 ;  /* 0x0000000111117824 */ /* 0x000fe200000e0618 */
[C---:B------:R-:W-:Y:S02]  /*1710*/  ISETP.LT.OR P0, PT, R6.reuse, 0x1, P1 ;  /* 0x000000010600780c */ /* 0x040fe40000f01670 */
[----:B------:R-:W-:-:S11]  /*1720*/  ISETP.LT.OR P1, PT, R6, 0x21, P1 ;  /* 0x000000210600780c */ /* 0x000fd60000f21670 */
[----:B------:R4:W-:Y:S01]  /*1730*/  LDGSTS.E.BYPASS.LTC128B.128 [R18+0x2100], [R34.64], !P0 ;  /* 0x0210000022127fae */ /* 0x0009e2000c101d4c */
[----:B------:R-:W-:-:S04]  /*1740*/  ISETP.GE.AND P0, PT, R214, c[0x0][0x1d4], PT ;  /* 0x00007500d6007a0c */ /* 0x000fc80003f06270 */
[C---:B------:R-:W-:Y:S02]  /*1750*/  ISETP.LT.OR P2, PT, R6.reuse, 0x1, P0 ;  /* 0x000000010600780c */ /* 0x040fe40000741670 */
[----:B------:R-:W-:-:S11]  /*1760*/  ISETP.LT.OR P0, PT, R6, 0x21, P0 ;  /* 0x000000210600780c */ /* 0x000fd60000701670 */
[----:B------:R4:W-:Y:S01]  /*1770*/  LDGSTS.E.BYPASS.LTC128B.128 [R18+0x4100], [R36.64], !P2 ;  /* 0x0410000024127fae */ /* 0x0009e2000d101d4c */
[----:B------:R-:W-:-:S04]  /*1780*/  ISETP.GE.AND P2, PT, R216, c[0x0][0x1d4], PT ;  /* 0x00007500d8007a0c */ /* 0x000fc80003f46270 */
[----:B------:R-:W-:-:S13]  /*1790*/  ISETP.LT.OR P2, PT, R6, 0x21, P2 ;  /* 0x000000210600780c */ /* 0x000fda0001741670 */
[----:B------:R4:W-:Y:S04]  /*17a0*/  LDGSTS.E.BYPASS.LTC128B.128 [R18+0x1100], [R30.64], !P2 ;  /* 0x011000001e127fae */ /* 0x0009e8000d101d4c */
[----:B------:R4:W-:Y:S04]  /*17b0*/  LDGSTS.E.BYPASS.LTC128B.128 [R18+0x3100], [R26.64], !P1 ;  /* 0x031000001a127fae */ /* 0x0009e8000c901d4c */
[----:B------:R4:W-:Y:S02]  /*17c0*/  LDGSTS.E.BYPASS.LTC128B.128 [R18+0x5100], [R16.64], !P0 ;  /* 0x0510000010127fae */ /* 0x0009e4000c101d4c */
.L_x_0:
[C---:B---34-:R-:W-:Y:S01]  /*17d0*/  HMMA.16816.F32 R24, R44.reuse, R20, RZ ;  /* 0x000000142c18723c */ /* 0x058fe200000018ff */
[C---:B------:R-:W-:Y:S01]  /*17e0*/  LEA R202, R5.reuse, R206, 0x1 ;  /* 0x000000ce05ca7211 */ /* 0x040fe200078e08ff */
[----:B------:R-:W-:Y:S01]  /*17f0*/  LDSM.16.M88.4 R84, [R205+0xb900] ;  /* 0x00b90000cd54783b */ /* 0x000fe20000000200 */
[C---:B------:R-:W-:Y:S01]  /*1800*/  LEA R199, R2.reuse, R205, 0x1 ;  /* 0x000000cd02c77211 */ /* 0x040fe200078e08ff */
[----:B------:R-:W-:Y:S01]  /*1810*/  UISETP.GE.AND UP0, UPT, UR9, 0x41, UPT ;  /* 0x000000410900788c */ /* 0x000fe2000bf06270 */
[----:B------:R-:W-:Y:S01]  /*1820*/  LEA R201, R5, R204, 0x1 ;  /* 0x000000cc05c97211 */ /* 0x000fe200078e08ff */
[----:B------:R-:W-:Y:S01]  /*1830*/  LDSM.16.M88.4 R40, [R202] ;  /* 0x00000000ca28783b */ /* 0x000fe20000000200 */
[----:B------:R-:W-:Y:S01]  /*1840*/  LEA R192, R2, R203, 0x1 ;  /* 0x000000cb02c07211 */ /* 0x000fe200078e08ff */
[----:B------:R-:W-:Y:S01]  /*1850*/  HMMA.16816.F32 R20, R44, R22, RZ ;  /* 0x000000162c14723c */ /* 0x000fe200000018ff */
[----:B------:R-:W-:Y:S01]  /*1860*/  IADD3 R191, R203, 0x2000, RZ ;  /* 0x00002000cbbf7810 */ /* 0x000fe20007ffe0ff */
[----:B------:R-:W3:Y:S01]  /*1870*/  LDSM.16.M88.4 R36, [R199+0x6100] ;  /* 0x00610000c724783b */ /* 0x000ee20000000200 */
[----:B------:R-:W-:-:S02]  /*1880*/  PLOP3.LUT P0, PT, PT, PT, UP0, 0x40, 0x0 ;  /* 0x000000000000781c */ /* 0x000fc40003f0e808 */
[C---:B------:R-:W-:Y:S01]  /*1890*/  IADD3 R190, R203.reuse, 0x2800, RZ ;  /* 0x00002800cbbe7810 */ /* 0x040fe20007ffe0ff */
[----:B------:R-:W4:Y:S01]  /*18a0*/  LDSM.16.M88.4 R32, [R199+0x6900] ;  /* 0x00690000c720783b */ /* 0x000f220000000200 */
[C---:B------:R-:W-:Y:S01]  /*18b0*/  IADD3 R189, R203.reuse, 0x3000, RZ ;  /* 0x00003000cbbd7810 */ /* 0x040fe20007ffe0ff */
[C---:B--2---:R-:W-:Y:S01]  /*18c0*/  HMMA.16816.F32 R16, R44.reuse, R12, RZ ;  /* 0x0000000c2c10723c */ /* 0x044fe200000018ff */
[C---:B------:R-:W-:Y:S01]  /*18d0*/  IADD3 R188, R203.reuse, 0x3800, RZ ;  /* 0x00003800cbbc7810 */ /* 0x040fe20007ffe0ff */
[----:B------:R-:W2:Y:S01]  /*18e0*/  LDSM.16.M88.4 R28, [R199+0x7100] ;  /* 0x00710000c71c783b */ /* 0x000ea20000000200 */
[C---:B------:R-:W-:Y:S02]  /*18f0*/  IADD3 R187, R203.reuse, 0x4000, RZ ;  /* 0x00004000cbbb7810 */ /* 0x040fe40007ffe0ff */
[C---:B------:R-:W-:Y:S01]  /*1900*/  IADD3 R186, R203.reuse, 0x4800, RZ ;  /* 0x00004800cbba7810 */ /* 0x040fe20007ffe0ff */
[----:B------:R-:W-:Y:S01]  /*1910*/  LDSM.16.M88.4 R80, [R199+0x7900] ;  /* 0x00790000c750783b */ /* 0x000fe20000000200 */
[C---:B------:R-:W-:Y:S01]  /*1920*/  IADD3 R185, R203.reuse, 0x5000, RZ ;  /* 0x00005000cbb97810 */ /* 0x040fe20007ffe0ff */
[C---:B------:R-:W-:Y:S01]  /*1930*/  HMMA.16816.F32 R12, R44.reuse, R14, RZ ;  /* 0x0000000e2c0c723c */ /* 0x040fe200000018ff */
[----:B------:R-:W-:Y:S01]  /*1940*/  IADD3 R184, R203, 0x5800, RZ ;  /* 0x00005800cbb87810 */ /* 0x000fe20007ffe0ff */
[----:B------:R-:W0:Y:S06]  /*1950*/  LDGDEPBAR ;  /* 0x00000000000079af */ /* 0x000e2c0000000000 */
[C---:B-1----:R-:W-:Y:S08]  /*1960*/  HMMA.16816.F32 R76, R44.reuse, R72, RZ ;  /* 0x000000482c4c723c */ /* 0x042ff000000018ff */
[----:B------:R-:W-:Y:S08]  /*1970*/  HMMA.16816.F32 R72, R44, R74, RZ ;  /* 0x0000004a2c48723c */ /* 0x000ff000000018ff */
[C---:B------:R-:W-:Y:S08]  /*1980*/  HMMA.16816.F32 R24, R52.reuse, R64, R24 ;  /* 0x000000403418723c */ /* 0x040ff00000001818 */
[----:B------:R-:W-:Y:S01]  /*1990*/  HMMA.16816.F32 R20, R52, R66, R20 ;  /* 0x000000423414723c */ /* 0x000fe20000001814 */
[----:B------:R-:W-:Y:S07]  /*19a0*/  LDSM.16.M88.4 R64, [R192] ;  /* 0x00000000c040783b */ /* 0x000fee0000000200 */
[C---:B------:R-:W-:Y:S08]  /*19b0*/  HMMA.16816.F32 R48, R44.reuse, R68, RZ ;  /* 0x000000442c30723c */ /* 0x040ff000000018ff */
[----:B------:R-:W-:Y:S01]  /*19c0*/  HMMA.16816.F32 R44, R44, R70, RZ ;  /* 0x000000462c2c723c */ /* 0x000fe200000018ff */
[----:B------:R-:W1:Y:S07]  /*19d0*/  LDSM.16.M88.4 R68, [R201] ;  /* 0x00000000c944783b */ /* 0x000e6e0000000200 */
[C---:B------:R-:W-:Y:S08]  /*19e0*/  HMMA.16816.F32 R16, R52.reuse, R60, R16 ;  /* 0x0000003c3410723c */ /* 0x040ff00000001810 */
[C---:B------:R-:W-:Y:S01]  /*19f0*/  HMMA.16816.F32 R12, R52.reuse, R62, R12 ;  /* 0x0000003e340c723c */ /* 0x040fe2000000180c */
[----:B------:R-:W5:Y:S07]  /*1a00*/  LDSM.16.M88.4 R60, [R192+0x800] ;  /* 0x00080000c03c783b */ /* 0x000f6e0000000200 */
[C---:B------:R-:W-:Y:S08]  /*1a10*/  HMMA.16816.F32 R76, R52.reuse, R56, R76 ;  /* 0x00000038344c723c */ /* 0x040ff0000000184c */
[----:B------:R-:W-:Y:S01]  /*1a20*/  HMMA.16816.F32 R72, R52, R58, R72 ;  /* 0x0000003a3448723c */ /* 0x000fe20000001848 */
[----:B------:R-:W1:Y:S07]  /*1a30*/  LDSM.16.M88.4 R56, [R192+0x1000] ;  /* 0x00100000c038783b */ /* 0x000e6e0000000200 */
[C---:B---3--:R-:W-:Y:S08]  /*1a40*/  HMMA.16816.F32 R24, R40.reuse, R36, R24 ;  /* 0x000000242818723c */ /* 0x048ff00000001818 */
[----:B------:R-:W-:Y:S01]  /*1a50*/  HMMA.16816.F32 R20, R40, R38, R20 ;  /* 0x000000262814723c */ /* 0x000fe20000001814 */
[----:B------:R-:W-:Y:S07]  /*1a60*/  LDSM.16.M88.4 R36, [R206+0x4000] ;  /* 0x00400000ce24783b */ /* 0x000fee0000000200 */
[C---:B------:R-:W-:Y:S08]  /*1a70*/  HMMA.16816.F32 R48, R52.reuse, R8, R48 ;  /* 0x000000083430723c */ /* 0x040ff00000001830 */
[----:B------:R-:W-:Y:S01]  /*1a80*/  HMMA.16816.F32 R44, R52, R10, R44 ;  /* 0x0000000a342c723c */ /* 0x000fe2000000182c */
[----:B------:R-:W-:Y:S04]  /*1a90*/  LDSM.16.M88.4 R52, [R192+0x1800] ;  /* 0x00180000c034783b */ /* 0x000fe80000000200 */
[----:B------:R-:W-:Y:S03]  /*1aa0*/  LDSM.16.M88.4 R8, [R205+0x8900] ;  /* 0x00890000cd08783b */ /* 0x000fe60000000200 */
[C---:B----4-:R-:W-:Y:S08]  /*1ab0*/  HMMA.16816.F32 R16, R40.reuse, R32, R16 ;  /* 0x000000202810723c */ /* 0x050ff00000001810 */
[C---:B------:R-:W-:Y:S01]  /*1ac0*/  HMMA.16816.F32 R12, R40.reuse, R34, R12 ;  /* 0x00000022280c723c */ /* 0x040fe2000000180c */
[----:B------:R-:W3:Y:S07]  /*1ad0*/  LDSM.16.M88.4 R32, [R205+0x8100] ;  /* 0x00810000cd20783b */ /* 0x000eee0000000200 */
[C---:B--2---:R-:W-:Y:S08]  /*1ae0*/  HMMA.16816.F32 R76, R40.reuse, R28, R76 ;  /* 0x0000001c284c723c */ /* 0x044ff0000000184c */
[----:B------:R-:W-:Y:S01]  /*1af0*/  HMMA.16816.F32 R72, R40, R30, R72 ;  /* 0x0000001e2848723c */ /* 0x000fe20000001848 */
[----:B------:R-:W2:Y:S07]  /*1b00*/  LDSM.16.M88.4 R28, [R205+0x9100] ;  /* 0x00910000cd1c783b */ /* 0x000eae0000000200 */
[C---:B-1----:R-:W-:Y:S08]  /*1b10*/  HMMA.16816.F32 R24, R68.reuse, R64, R24 ;  /* 0x000000404418723c */ /* 0x042ff00000001818 */
[----:B------:R-:W-:Y:S01]  /*1b20*/  HMMA.16816.F32 R20, R68, R66, R20 ;  /* 0x000000424414723c */ /* 0x000fe20000001814 */
[----:B------:R-:W-:Y:S07]  /*1b30*/  LDSM.16.M88.4 R64, [R204+0x4000] ;  /* 0x00400000cc40783b */ /* 0x000fee0000000200 */
[C---:B------:R-:W-:Y:S08]  /*1b40*/  HMMA.16816.F32 R48, R40.reuse, R80, R48 ;  /* 0x000000502830723c */ /* 0x040ff00000001830 */
[----:B------:R-:W-:Y:S01]  /*1b50*/  HMMA.16816.F32 R44, R40, R82, R44 ;  /* 0x00000052282c723c */ /* 0x000fe2000000182c */
[----:B------:R-:W-:Y:S04]  /*1b60*/  LDSM.16.M88.4 R80, [R205+0x9900] ;  /* 0x00990000cd50783b */ /* 0x000fe80000000200 */
[----:B------:R-:W-:Y:S03]  /*1b70*/  LDSM.16.M88.4 R40, [R203+0x2800] ;  /* 0x00280000cb28783b */ /* 0x000fe60000000200 */
[C---:B-----5:R-:W-:Y:S08]  /*1b80*/  HMMA.16816.F32 R16, R68.reuse, R60, R16 ;  /* 0x0000003c4410723c */ /* 0x060ff00000001810 */
[C---:B------:R-:W-:Y:S01]  /*1b90*/  HMMA.16816.F32 R12, R68.reuse, R62, R12 ;  /* 0x0000003e440c723c */ /* 0x040fe2000000180c */
[----:B------:R-:W1:Y:S07]  /*1ba0*/  LDSM.16.M88.4 R60, [R203+0x2000] ;  /* 0x00200000cb3c783b */ /* 0x000e6e0000000200 */
[C---:B------:R-:W-:Y:S08]  /*1bb0*/  HMMA.16816.F32 R76, R68.reuse, R56, R76 ;  /* 0x00000038444c723c */ /* 0x040ff0000000184c */
[----:B------:R-:W-:Y:S01]  /*1bc0*/  HMMA.16816.F32 R72, R68, R58, R72 ;  /* 0x0000003a4448723c */ /* 0x000fe20000001848 */
[----:B------:R-:W4:Y:S07]  /*1bd0*/  LDSM.16.M88.4 R56, [R203+0x3000] ;  /* 0x00300000cb38783b */ /* 0x000f2e0000000200 */
[C---:B---3--:R-:W-:Y:S08]  /*1be0*/  HMMA.16816.F32 R24, R36.reuse, R32, R24 ;  /* 0x000000202418723c */ /* 0x048ff00000001818 */
[----:B------:R-:W-:Y:S01]  /*1bf0*/  HMMA.16816.F32 R20, R36, R34, R20 ;  /* 0x000000222414723c */ /* 0x000fe20000001814 */
[----:B------:R-:W-:Y:S07]  /*1c00*/  LDSM.16.M88.4 R32, [R199+0x8100] ;  /* 0x00810000c720783b */ /* 0x000fee0000000200 */
[C---:B------:R-:W-:Y:S08]  /*1c10*/  HMMA.16816.F32 R48, R68.reuse, R52, R48 ;  /* 0x000000344430723c */ /* 0x040ff00000001830 */
[----:B------:R-:W-:Y:S01]  /*1c20*/  HMMA.16816.F32 R44, R68, R54, R44 ;  /* 0x00000036442c723c */ /* 0x000fe2000000182c */
[----:B------:R-:W3:Y:S04]  /*1c30*/  LDSM.16.M88.4 R52, [R202+0x4000] ;  /* 0x00400000ca34783b */ /* 0x000ee80000000200 */
[----:B------:R-:W5:Y:S03]  /*1c40*/  LDSM.16.M88.4 R68, [R203+0x3800] ;  /* 0x00380000cb44783b */ /* 0x000f660000000200 */
[C---:B------:R-:W-:Y:S08]  /*1c50*/  HMMA.16816.F32 R16, R36.reuse, R8, R16 ;  /* 0x000000082410723c */ /* 0x040ff00000001810 */
[C---:B------:R-:W-:Y:S01]  /*1c60*/  HMMA.16816.F32 R12, R36.reuse, R10, R12 ;  /* 0x0000000a240c723c */ /* 0x040fe2000000180c */
[----:B------:R-:W3:Y:S07]  /*1c70*/  LDSM.16.M88.4 R8, [R199+0x8900] ;  /* 0x00890000c708783b */ /* 0x000eee0000000200 */
[C---:B--2---:R-:W-:Y:S08]  /*1c80*/  HMMA.16816.F32 R76, R36.reuse, R28, R76 ;  /* 0x0000001c244c723c */ /* 0x044ff0000000184c */
[----:B------:R-:W-:Y:S01]  /*1c90*/  HMMA.16816.F32 R72, R36, R30, R72 ;  /* 0x0000001e2448723c */ /* 0x000fe20000001848 */
[----:B------:R-:W-:Y:S07]  /*1ca0*/  LDSM.16.M88.4 R28, [R199+0x9100] ;  /* 0x00910000c71c783b */ /* 0x000fee0000000200 */
[C---:B-1----:R-:W-:Y:S08]  /*1cb0*/  HMMA.16816.F32 R24, R64.reuse, R60, R24 ;  /* 0x0000003c4018723c */ /* 0x042ff00000001818 */
[----:B------:R-:W-:Y:S01]  /*1cc0*/  HMMA.16816.F32 R20, R64, R62, R20 ;  /* 0x0000003e4014723c */ /* 0x000fe20000001814 */
[----:B------:R-:W-:Y:S07]  /*1cd0*/  LDSM.16.M88.4 R60, [R199+0x9900] ;  /* 0x00990000c73c783b */ /* 0x000fee0000000200 */
[C---:B------:R-:W-:Y:S08]  /*1ce0*/  HMMA.16816.F32 R48, R36.reuse, R80, R48 ;  /* 0x000000502430723c */ /* 0x040ff00000001830 */
[----:B------:R-:W-:Y:S01]  /*1cf0*/  HMMA.16816.F32 R44, R36, R82, R44 ;  /* 0x00000052242c723c */ /* 0x000fe2000000182c */
[----:B------:R-:W-:Y:S07]  /*1d00*/  LDSM.16.M88.4 R36, [R192+0x2000] ;  /* 0x00200000c024783b */ /* 0x000fee0000000200 */
[C---:B------:R-:W-:Y:S08]  /*1d10*/  HMMA.16816.F32 R16, R64.reuse, R40, R16 ;  /* 0x000000284010723c */ /* 0x040ff00000001810 */
[C---:B------:R-:W-:Y:S01]  /*1d20*/  HMMA.16816.F32 R12, R64.reuse, R42, R12 ;  /* 0x0000002a400c723c */ /* 0x040fe2000000180c */
[----:B------:R-:W1:Y:S07]  /*1d30*/  LDSM.16.M88.4 R40, [R201+0x4000] ;  /* 0x00400000c928783b */ /* 0x000e6e0000000200 */
[C---:B----4-:R-:W-:Y:S08]  /*1d40*/  HMMA.16816.F32 R76, R64.reuse, R56, R76 ;  /* 0x00000038404c723c */ /* 0x050ff0000000184c */
[----:B------:R-:W-:Y:S01]  /*1d50*/  HMMA.16816.F32 R72, R64, R58, R72 ;  /* 0x0000003a4048723c */ /* 0x000fe20000001848 */
[----:B------:R-:W2:Y:S07]  /*1d60*/  LDSM.16.M88.4 R56, [R192+0x2800] ;  /* 0x00280000c038783b */ /* 0x000eae0000000200 */
[C---:B---3--:R-:W-:Y:S08]  /*1d70*/  HMMA.16816.F32 R24, R52.reuse, R32, R24 ;  /* 0x000000203418723c */ /* 0x048ff00000001818 */
[----:B------:R-:W-:Y:S01]  /*1d80*/  HMMA.16816.F32 R20, R52, R34, R20 ;  /* 0x000000223414723c */ /* 0x000fe20000001814 */
[----:B------:R-:W-:Y:S07]  /*1d90*/  LDSM.16.M88.4 R32, [R206+0x8000] ;  /* 0x00800000ce20783b */ /* 0x000fee0000000200 */
[C---:B-----5:R-:W-:Y:S08]  /*1da0*/  HMMA.16816.F32 R48, R64.reuse, R68, R48 ;  /* 0x000000444030723c */ /* 0x060ff00000001830 */
[----:B------:R-:W-:Y:S01]  /*1db0*/  HMMA.16816.F32 R44, R64, R70, R44 ;  /* 0x00000046402c723c */ /* 0x000fe2000000182c */
[----:B------:R-:W-:Y:S04]  /*1dc0*/  LDSM.16.M88.4 R64, [R192+0x3000] ;  /* 0x00300000c040783b */ /* 0x000fe80000000200 */
[----:B------:R-:W-:Y:S03]  /*1dd0*/  LDSM.16.M88.4 R68, [R201+0x8000] ;  /* 0x00800000c944783b */ /* 0x000fe60000000200 */
[C---:B------:R-:W-:Y:S08]  /*1de0*/  HMMA.16816.F32 R16, R52.reuse, R8, R16 ;  /* 0x000000083410723c */ /* 0x040ff00000001810 */
[----:B------:R-:W-:Y:S01]  /*1df0*/  HMMA.16816.F32 R12, R52, R10, R12 ;  /* 0x0000000a340c723c */ /* 0x000fe2000000180c */
[----:B------:R-:W3:Y:S07]  /*1e00*/  LDSM.16.M88.4 R8, [R205+0xa100] ;  /* 0x00a10000cd08783b */ /* 0x000eee0000000200 */
[C---:B-1----:R-:W-:Y:S08]  /*1e10*/  HMMA.16816.F32 R24, R40.reuse, R36, R24 ;  /* 0x000000242818723c */ /* 0x042ff00000001818 */
[----:B------:R-:W-:Y:S01]  /*1e20*/  HMMA.16816.F32 R20, R40, R38, R20 ;  /* 0x000000262814723c */ /* 0x000fe20000001814 */
[----:B------:R-:W-:Y:S07]  /*1e30*/  LDSM.16.M88.4 R36, [R204+0x8000] ;  /* 0x00800000cc24783b */ /* 0x000fee0000000200 */
[C---:B------:R-:W-:Y:S08]  /*1e40*/  HMMA.16816.F32 R76, R52.reuse, R28, R76 ;  /* 0x0000001c344c723c */ /* 0x040ff0000000184c */
[C---:B------:R-:W-:Y:S01]  /*1e50*/  HMMA.16816.F32 R72, R52.reuse, R30, R72 ;  /* 0x0000001e3448723c */ /* 0x040fe20000001848 */
[----:B------:R-:W1:Y:S07]  /*1e60*/  LDSM.16.M88.4 R28, [R192+0x3800] ;  /* 0x00380000c01c783b */ /* 0x000e6e0000000200 */
[C---:B------:R-:W-:Y:S08]  /*1e70*/  HMMA.16816.F32 R48, R52.reuse, R60, R48 ;  /* 0x0000003c3430723c */ /* 0x040ff00000001830 */
[----:B------:R-:W-:Y:S01]  /*1e80*/  HMMA.16816.F32 R44, R52, R62, R44 ;  /* 0x0000003e342c723c */ /* 0x000fe2000000182c */
[----:B------:R-:W-:Y:S07]  /*1e90*/  LDSM.16.M88.4 R60, [R202+0x8000] ;  /* 0x00800000ca3c783b */ /* 0x000fee0000000200 */
[C---:B--2---:R-:W-:Y:S01]  /*1ea0*/  HMMA.16816.F32 R52, R40.reuse, R56, R16 ;  /* 0x000000382834723c */ /* 0x044fe20000001810 */
[----:B------:R-:W2:Y:S07]  /*1eb0*/  LDSM.16.M88.4 R16, [R203+0x4000] ;  /* 0x00400000cb10783b */ /* 0x000eae0000000200 */
[----:B------:R-:W-:Y:S01]  /*1ec0*/  HMMA.16816.F32 R12, R40, R58, R12 ;  /* 0x0000003a280c723c */ /* 0x000fe2000000180c */
[----:B------:R-:W4:Y:S07]  /*1ed0*/  LDSM.16.M88.4 R56, [R205+0xa900] ;  /* 0x00a90000cd38783b */ /* 0x000f2e0000000200 */
[C---:B---3--:R-:W-:Y:S08]  /*1ee0*/  HMMA.16816.F32 R24, R32.reuse, R8, R24 ;  /* 0x000000082018723c */ /* 0x048ff00000001818 */
[----:B------:R-:W-:Y:S01]  /*1ef0*/  HMMA.16816.F32 R20, R32, R10, R20 ;  /* 0x0000000a2014723c */ /* 0x000fe20000001814 */
[----:B------:R-:W3:Y:S07]  /*1f00*/  LDSM.16.M88.4 R8, [R203+0x4800] ;  /* 0x00480000cb08783b */ /* 0x000eee0000000200 */
[C---:B------:R-:W-:Y:S08]  /*1f10*/  HMMA.16816.F32 R76, R40.reuse, R64, R76 ;  /* 0x00000040284c723c */ /* 0x040ff0000000184c */
[C---:B------:R-:W-:Y:S08]  /*1f20*/  HMMA.16816.F32 R72, R40.reuse, R66, R72 ;  /* 0x000000422848723c */ /* 0x040ff00000001848 */
[----:B-1----:R-:W-:Y:S01]  /*1f30*/  HMMA.16816.F32 R64, R40, R28, R48 ;  /* 0x0000001c2840723c */ /* 0x002fe20000001830 */
[----:B------:R-:W1:Y:S07]  /*1f40*/  LDSM.16.M88.4 R48, [R199+0xa100] ;  /* 0x00a10000c730783b */ /* 0x000e6e0000000200 */
[C---:B--2---:R-:W-:Y:S08]  /*1f50*/  HMMA.16816.F32 R24, R36.reuse, R16, R24 ;  /* 0x000000102418723c */ /* 0x044ff00000001818 */
[----:B------:R-:W-:Y:S01]  /*1f60*/  HMMA.16816.F32 R20, R36, R18, R20 ;  /* 0x000000122414723c */ /* 0x000fe20000001814 */
[----:B------:R-:W2:Y:S07]  /*1f70*/  LDSM.16.M88.4 R16, [R205+0xb100] ;  /* 0x00b10000cd10783b */ /* 0x000eae0000000200 */
[C---:B----4-:R-:W-:Y:S01]  /*1f80*/  HMMA.16816.F32 R80, R32.reuse, R56, R52 ;  /* 0x000000382050723c */ /* 0x050fe20000001834 */
[----:B------:R-:W-:Y:S07]  /*1f90*/  LDSM.16.M88.4 R52, [R192+0x4000] ;  /* 0x00400000c034783b */ /* 0x000fee0000000200 */
[----:B------:R-:W-:Y:S01]  /*1fa0*/  HMMA.16816.F32 R56, R32, R58, R12 ;  /* 0x0000003a2038723c */ /* 0x000fe2000000180c */
[----:B------:R-:W4:Y:S07]  /*1fb0*/  LDSM.16.M88.4 R12, [R199+0xa900] ;  /* 0x00a90000c70c783b */ /* 0x000f2e0000000200 */
[----:B------:R-:W-:Y:S08]  /*1fc0*/  HMMA.16816.F32 R44, R40, R30, R44 ;  /* 0x0000001e282c723c */ /* 0x000ff0000000182c */
[C---:B---3--:R-:W-:Y:S08]  /*1fd0*/  HMMA.16816.F32 R80, R36.reuse, R8, R80 ;  /* 0x000000082450723c */ /* 0x048ff00000001850 */
[----:B------:R-:W-:Y:S01]  /*1fe0*/  HMMA.16816.F32 R56, R36, R10, R56 ;  /* 0x0000000a2438723c */ /* 0x000fe20000001838 */
[----:B------:R-:W-:Y:S07]  /*1ff0*/  LDSM.16.M88.4 R8, [R199+0xb100] ;  /* 0x00b10000c708783b */ /* 0x000fee0000000200 */
[C---:B-1----:R-:W-:Y:S08]  /*2000*/  HMMA.16816.F32 R24, R60.reuse, R48, R24 ;  /* 0x000000303c18723c */ /* 0x042ff00000001818 */
[----:B------:R-:W-:Y:S01]  /*2010*/  HMMA.16816.F32 R20, R60, R50, R20 ;  /* 0x000000323c14723c */ /* 0x000fe20000001814 */
[----:B------:R-:W1:Y:S07]  /*2020*/  LDSM.16.M88.4 R48, [R203+0x5000] ;  /* 0x00500000cb30783b */ /* 0x000e6e0000000200 */
[C---:B--2---:R-:W-:Y:S08]  /*2030*/  HMMA.16816.F32 R76, R32.reuse, R16, R76 ;  /* 0x00000010204c723c */ /* 0x044ff0000000184c */
[----:B------:R-:W-:Y:S01]  /*2040*/  HMMA.16816.F32 R72, R32, R18, R72 ;  /* 0x000000122048723c */ /* 0x000fe20000001848 */
[----:B------:R-:W2:Y:S07]  /*2050*/  LDSM.16.M88.4 R16, [R192+0x4800] ;  /* 0x00480000c010783b */ /* 0x000eae0000000200 */
[C---:B----4-:R-:W-:Y:S08]  /*2060*/  HMMA.16816.F32 R80, R60.reuse, R12, R80 ;  /* 0x0000000c3c50723c */ /* 0x050ff00000001850 */
[----:B------:R-:W-:Y:S01]  /*2070*/  HMMA.16816.F32 R56, R60, R14, R56 ;  /* 0x0000000e3c38723c */ /* 0x000fe20000001838 */
[----:B------:R-:W3:Y:S07]  /*2080*/  LDSM.16.M88.4 R12, [R203+0x5800] ;  /* 0x00580000cb0c783b */ /* 0x000eee0000000200 */
[C---:B------:R-:W-:Y:S08]  /*2090*/  HMMA.16816.F32 R64, R32.reuse, R84, R64 ;  /* 0x000000542040723c */ /* 0x040ff00000001840 */
[----:B------:R-:W-:Y:S08]  /*20a0*/  HMMA.16816.F32 R44, R32, R86, R44 ;  /* 0x00000056202c723c */ /* 0x000ff0000000182c */
[----:B------:R-:W-:Y:S08]  /*20b0*/  HMMA.16816.F32 R24, R68, R52, R24 ;  /* 0x000000344418723c */ /* 0x000ff00000001818 */
[----:B-1----:R-:W-:Y:S08]  /*20c0*/  HMMA.16816.F32 R76, R36, R48, R76 ;  /* 0x00000030244c723c */ /* 0x002ff0000000184c */
[----:B--2---:R-:W-:Y:S08]  /*20d0*/  HMMA.16816.F32 R80, R68, R16, R80 ;  /* 0x000000104450723c */ /* 0x004ff00000001850 */
[----:B------:R-:W-:Y:S01]  /*20e0*/  HMMA.16816.F32 R72, R36, R50, R72 ;  /* 0x000000322448723c */ /* 0x000fe20000001848 */
[----:B------:R-:W-:-:S02]  /*20f0*/  FMUL.FTZ R26, R26, c[0x0][0x320] ;  /* 0x0000c8001a1a7a20 */ /* 0x000fc40000410000 */
[----:B------:R-:W-:Y:S02]  /*2100*/  FMUL.FTZ R2, R24, c[0x0][0x320] ;  /* 0x0000c80018027a20 */ /* 0x000fe40000410000 */
[----:B------:R-:W-:Y:S01]  /*2110*/  FMUL.FTZ R6, R25, c[0x0][0x320] ;  /* 0x0000c80019067a20 */ /* 0x000fe20000410000 */
[----:B------:R1:W2:Y:S01]  /*2120*/  MUFU.TANH R28, R26 ;  /* 0x0000001a001c7308 */ /* 0x0002a20000002400 */
[----:B------:R-:W-:Y:S01]  /*2130*/  FMUL.FTZ R29, R27, c[0x0][0x320] ;  /* 0x0000c8001b1d7a20 */ /* 0x000fe20000410000 */
[----:B------:R-:W-:Y:S01]  /*2140*/  HMMA.16816.F32 R56, R68, R18, R56 ;  /* 0x000000124438723c */ /* 0x000fe20000001838 */
[----:B------:R-:W4:Y:S05]  /*2150*/  LDSM.16.M88.4 R16, [R199+0xb900] ;  /* 0x00b90000c710783b */ /* 0x000f2a0000000200 */
[----:B------:R-:W2:Y:S02]  /*2160*/  MUFU.TANH R2, R2 ;  /* 0x0000000200027308 */ /* 0x000ea40000002400 */
[----:B---3--:R-:W-:Y:S01]  /*2170*/  HMMA.16816.F32 R64, R36, R12, R64 ;  /* 0x0000000c2440723c */ /* 0x008fe20000001840 */
[----:B------:R-:W-:-:S02]  /*2180*/  FMUL.FTZ R30, R80, c[0x0][0x320] ;  /* 0x0000c800501e7a20 */ /* 0x000fc40000410000 */
[----:B------:R-:W-:Y:S01]  /*2190*/  FMUL.FTZ R31, R81, c[0x0][0x320] ;  /* 0x0000c800511f7a20 */ /* 0x000fe20000410000 */
[----:B-1----:R-:W1:Y:S03]  /*21a0*/  LDSM.16.M88.4 R24, [R192+0x5000] ;  /* 0x00500000c018783b */ /* 0x002e660000000200 */
[----:B------:R-:W-:Y:S01]  /*21b0*/  FMUL.FTZ R12, R82, c[0x0][0x320] ;  /* 0x0000c800520c7a20 */ /* 0x000fe20000410000 */
[----:B------:R-:W-:Y:S01]  /*21c0*/  HMMA.16816.F32 R44, R36, R14, R44 ;  /* 0x0000000e242c723c */ /* 0x000fe2000000182c */
[----:B------:R-:W-:Y:S01]  /*21d0*/  FMUL.FTZ R13, R83, c[0x0][0x320] ;  /* 0x0000c800530d7a20 */ /* 0x000fe20000410000 */
[----:B------:R-:W3:Y:S06]  /*21e0*/  MUFU.TANH R6, R6 ;  /* 0x0000000600067308 */ /* 0x000eec0000002400 */
[----:B------:R-:W-:Y:S01]  /*21f0*/  HMMA.16816.F32 R76, R60, R8, R76 ;  /* 0x000000083c4c723c */ /* 0x000fe2000000184c */
[----:B------:R-:W-:Y:S01]  /*2200*/  FMUL.FTZ R14, R58, c[0x0][0x320] ;  /* 0x0000c8003a0e7a20 */ /* 0x000fe20000410000 */
[----:B------:R-:W1:Y:S01]  /*2210*/  MUFU.TANH R29, R29 ;  /* 0x0000001d001d7308 */ /* 0x000e620000002400 */
[----:B------:R-:W-:-:S05]  /*2220*/  FMUL.FTZ R56, R56, c[0x0][0x320] ;  /* 0x0000c80038387a20 */ /* 0x000fca0000410000 */
[----:B------:R-:W-:Y:S01]  /*2230*/  HMMA.16816.F32 R72, R60, R10, R72 ;  /* 0x0000000a3c48723c */ /* 0x000fe20000001848 */
[----:B------:R-:W5:Y:S01]  /*2240*/  LDSM.16.M88.4 R8, [R192+0x5800] ;  /* 0x00580000c008783b */ /* 0x000f620000000200 */
[----:B------:R-:W1:Y:S01]  /*2250*/  MUFU.TANH R30, R30 ;  /* 0x0000001e001e7308 */ /* 0x000e620000002400 */
[----:B------:R-:W-:-:S05]  /*2260*/  DEPBAR.LE SB0, 0x0 ;  /* 0x000080000000791a */ /* 0x000fca0000000000 */
[----:B------:R-:W-:Y:S02]  /*2270*/  HMMA.16816.F32 R20, R68, R54, R20 ;  /* 0x000000364414723c */ /* 0x000fe40000001814 */
[----:B------:R-:W1:Y:S06]  /*2280*/  MUFU.TANH R31, R31 ;  /* 0x0000001f001f7308 */ /* 0x000e6c0000002400 */
[C---:B----4-:R-:W-:Y:S02]  /*2290*/  HMMA.16816.F32 R64, R60.reuse, R16, R64 ;  /* 0x000000103c40723c */ /* 0x050fe40000001840 */
[----:B------:R-:W4:Y:S05]  /*22a0*/  MUFU.TANH R12, R12 ;  /* 0x0000000c000c7308 */ /* 0x000f2a0000002400 */
[----:B------:R-:W-:Y:S01]  /*22b0*/  FMUL.FTZ R16, R59, c[0x0][0x320] ;  /* 0x0000c8003b107a20 */ /* 0x000fe20000410000 */
[----:B------:R-:W-:Y:S02]  /*22c0*/  HMMA.16816.F32 R44, R60, R18, R44 ;  /* 0x000000123c2c723c */ /* 0x000fe4000000182c */
[----:B------:R-:W2:Y:S06]  /*22d0*/  MUFU.TANH R13, R13 ;  /* 0x0000000d000d7308 */ /* 0x000eac0000002400 */
[----:B-1----:R-:W-:Y:S01]  /*22e0*/  HMMA.16816.F32 R76, R68, R24, R76 ;  /* 0x00000018444c723c */ /* 0x002fe2000000184c */
[----:B------:R-:W-:Y:S01]  /*22f0*/  FMUL.FTZ R20, R20, c[0x0][0x320] ;  /* 0x0000c80014147a20 */ /* 0x000fe20000410000 */
[----:B------:R1:W1:Y:S01]  /*2300*/  MUFU.TANH R25, R56 ;  /* 0x0000003800197308 */ /* 0x0002620000002400 */
[----:B------:R-:W-:-:S02]  /*2310*/  FMUL.FTZ R21, R21, c[0x0][0x320] ;  /* 0x0000c80015157a20 */ /* 0x000fc40000410000 */
[----:B------:R-:W-:Y:S02]  /*2320*/  FMUL.FTZ R22, R22, c[0x0][0x320] ;  /* 0x0000c80016167a20 */ /* 0x000fe40000410000 */
[----:B------:R-:W-:Y:S01]  /*2330*/  FMUL.FTZ R23, R23, c[0x0][0x320] ;  /* 0x0000c80017177a20 */ /* 0x000fe20000410000 */
[C---:B------:R-:W-:Y:S01]  /*2340*/  HMMA.16816.F32 R72, R68.reuse, R26, R72 ;  /* 0x0000001a4448723c */ /* 0x040fe20000001848 */
[----:B------:R-:W-:Y:S01]  /*2350*/  FMUL.FTZ R24, R57, c[0x0][0x320] ;  /* 0x0000c80039187a20 */ /* 0x000fe20000410000 */
[----:B------:R-:W1:Y:S06]  /*2360*/  MUFU.TANH R20, R20 ;  /* 0x0000001400147308 */ /* 0x000e6c0000002400 */
[C---:B-----5:R-:W-:Y:S02]  /*2370*/  HMMA.16816.F32 R64, R68.reuse, R8, R64 ;  /* 0x000000084440723c */ /* 0x060fe40000001840 */
[----:B------:R-:W1:Y:S06]  /*2380*/  MUFU.TANH R21, R21 ;  /* 0x0000001500157308 */ /* 0x000e6c0000002400 */
[----:B------:R-:W-:Y:S01]  /*2390*/  HMMA.16816.F32 R44, R68, R10, R44 ;  /* 0x0000000a442c723c */ /* 0x000fe2000000182c */
[----:B------:R-:W-:Y:S01]  /*23a0*/  FMUL.FTZ R76, R76, c[0x0][0x320] ;  /* 0x0000c8004c4c7a20 */ /* 0x000fe20000410000 */
[----:B------:R-:W1:Y:S01]  /*23b0*/  MUFU.TANH R22, R22 ;  /* 0x0000001600167308 */ /* 0x000e620000002400 */
[----:B------:R-:W-:-:S02]  /*23c0*/  FMUL.FTZ R77, R77, c[0x0][0x320] ;  /* 0x0000c8004d4d7a20 */ /* 0x000fc40000410000 */
[----:B------:R-:W-:Y:S02]  /*23d0*/  FMUL.FTZ R78, R78, c[0x0][0x320] ;  /* 0x0000c8004e4e7a20 */ /* 0x000fe40000410000 */
[----:B------:R-:W-:Y:S02]  /*23e0*/  FMUL.FTZ R79, R79, c[0x0][0x320] ;  /* 0x0000c8004f4f7a20 */ /* 0x000fe40000410000 */
[----:B------:R-:W-:Y:S01]  /*23f0*/  FMUL.FTZ R72, R72, c[0x0][0x320] ;  /* 0x0000c80048487a20 */ /* 0x000fe20000410000 */
[----:B------:R-:W1:Y:S01]  /*2400*/  MUFU.TANH R23, R23 ;  /* 0x0000001700177308 */ /* 0x000e620000002400 */
[----:B------:R-:W-:Y:S02]  /*2410*/  FMUL.FTZ R73, R73, c[0x0][0x320] ;  /* 0x0000c80049497a20 */ /* 0x000fe40000410000 */
[----:B------:R-:W-:Y:S02]  /*2420*/  FMUL.FTZ R74, R74, c[0x0][0x320] ;  /* 0x0000c8004a4a7a20 */ /* 0x000fe40000410000 */
[----:B------:R-:W-:-:S02]  /*2430*/  FMUL.FTZ R75, R75, c[0x0][0x320] ;  /* 0x0000c8004b4b7a20 */ /* 0x000fc40000410000 */
[----:B------:R-:W-:Y:S01]  /*2440*/  FMUL.FTZ R64, R64, c[0x0][0x320] ;  /* 0x0000c80040407a20 */ /* 0x000fe20000410000 */
[----:B------:R-:W1:Y:S01]  /*2450*/  MUFU.TANH R24, R24 ;  /* 0x0000001800187308 */ /* 0x000e620000002400 */
[----:B------:R-:W-:Y:S02]  /*2460*/  FMUL.FTZ R65, R65, c[0x0][0x320] ;  /* 0x0000c80041417a20 */ /* 0x000fe40000410000 */
[----:B------:R-:W-:Y:S02]  /*2470*/  FMUL.FTZ R66, R66, c[0x0][0x320] ;  /* 0x0000c80042427a20 */ /* 0x000fe40000410000 */
[----:B------:R-:W-:Y:S02]  /*2480*/  FMUL.FTZ R67, R67, c[0x0][0x320] ;  /* 0x0000c80043437a20 */ /* 0x000fe40000410000 */
[----:B------:R-:W-:Y:S01]  /*2490*/  FMUL.FTZ R44, R44, c[0x0][0x320] ;  /* 0x0000c8002c2c7a20 */ /* 0x000fe20000410000 */
[----:B------:R-:W1:Y:S01]  /*24a0*/  MUFU.TANH R14, R14 ;  /* 0x0000000e000e7308 */ /* 0x000e620000002400 */
[----:B------:R-:W-:-:S02]  /*24b0*/  FMUL.FTZ R45, R45, c[0x0][0x320] ;  /* 0x0000c8002d2d7a20 */ /* 0x000fc40000410000 */
[----:B------:R-:W-:Y:S02]  /*24c0*/  FMUL.FTZ R46, R46, c[0x0][0x320] ;  /* 0x0000c8002e2e7a20 */ /* 0x000fe40000410000 */
[----:B------:R-:W-:-:S03]  /*24d0*/  FMUL.FTZ R47, R47, c[0x0][0x320] ;  /* 0x0000c8002f2f7a20 */ /* 0x000fc60000410000 */
[----:B------:R-:W1:Y:S08]  /*24e0*/  MUFU.TANH R16, R16 ;  /* 0x0000001000107308 */ /* 0x000e700000002400 */
[----:B------:R1:W1:Y:S08]  /*24f0*/  MUFU.TANH R183, R76 ;  /* 0x0000004c00b77308 */ /* 0x0002700000002400 */
        /* <DEDUP_REMOVED lines=14> */
[----:B------:R1:W1:Y:S01]  /*25e0*/  MUFU.TANH R161, R47 ;  /* 0x0000002f00a17308 */ /* 0x0002620000002400 */
[----:B------:R-:W-:Y:S06]  /*25f0*/  BAR.SYNC.DEFER_BLOCKING 0x0 ;  /* 0x0000000000007b1d */ /* 0x000fec0000010000 */
[----:B------:R-:W-:Y:S05]  /*2600*/  @P0 BRA `(.L_x_1) ;  /* 0x0000047000000947 */ /* 0x000fea0003800000 */
[----:B--234-:R-:W-:Y:S01]  /*2610*/  ULEA UR4, UR7, UR10, 0x6 ;  /* 0x0000000a07047291 */ /* 0x01cfe2000f8e303f */
[----:B------:R-:W-:Y:S01]  /*2620*/  ISETP.NE.AND P1, PT, R207, 0x1, PT ;  /* 0x00000001cf00780c */ /* 0x000fe20003f25270 */
[----:B------:R-:W-:-:S04]  /*2630*/  IMAD.MOV.U32 R208, RZ, RZ, RZ ;  /* 0x000000ffffd07224 */ /* 0x000fc800078e00ff */
[----:B------:R-:W-:-:S05]  /*2640*/  IMAD.U32 R8, RZ, RZ, UR4 ;  /* 0x00000004ff087e24 */ /* 0x000fca000f8e00ff */
[----:B------:R-:W-:-:S05]  /*2650*/  IADD3 R209, R8, -0x80, R213 ;  /* 0xffffff8008d17810 */ /* 0x000fca0007ffe0d5 */
[----:B------:R-:W-:-:S04]  /*2660*/  @P1 IMAD.HI.U32 R9, R209, c[0x0][0x2bc], RZ ;  /* 0x0000af00d1091a27 */ /* 0x000fc800078e00ff */
[----:B------:R-:W-:Y:S01]  /*2670*/  IMAD.MOV.U32 R8, RZ, RZ, R209 ;  /* 0x000000ffff087224 */ /* 0x000fe200078e00d1 */
[----:B------:R-:W-:-:S04]  /*2680*/  @P1 SHF.R.U32.HI R8, RZ, c[0x0][0x2c0], R9 ;  /* 0x0000b000ff081a19 */ /* 0x000fc80000011609 */
[----:B------:R-:W-:-:S04]  /*2690*/  @!P3 IADD3 R18, P0, R8, UR14, RZ ;  /* 0x0000000e0812bc10 */ /* 0x000fc8000ff1e0ff */
[----:B------:R-:W-:Y:S02]  /*26a0*/  @!P3 LEA.HI.X.SX32 R9, R8, UR11, 0x1, P0 ;  /* 0x0000000b0809bc11 */ /* 0x000fe400080f0eff */
[----:B------:R-:W-:-:S04]  /*26b0*/  @!P3 LEA R10, P0, R18, c[0x0][0x2a0], 0x2 ;  /* 0x0000a800120aba11 */ /* 0x000fc800078010ff */
[----:B------:R-:W-:-:S05]  /*26c0*/  @!P3 LEA.HI.X R11, R18, c[0x0][0x2a4], R9, 0x2, P0 ;  /* 0x0000a900120bba11 */ /* 0x000fca00000f1409 */
[----:B------:R-:W2:Y:S01]  /*26d0*/  @!P3 LDG.E R208, [R10.64] ;  /* 0x0000000c0ad0b981 */ /* 0x000ea2000c1e1900 */
[----:B------:R-:W-:Y:S01]  /*26e0*/  IMAD.MOV R8, RZ, RZ, -R8 ;  /* 0x000000ffff087224 */ /* 0x000fe200078e0a08 */
[----:B------:R-:W-:Y:S01]  /*26f0*/  SHF.R.S32.HI R32, RZ, 0x1f, R215 ;  /* 0x0000001fff207819 */ /* 0x000fe200000114d7 */
[----:B------:R-:W-:Y:S01]  /*2700*/  IMAD.WIDE R34, R216, 0x2, RZ ;  /* 0x00000002d8227825 */ /* 0x000fe200078e02ff */
[----:B------:R-:W-:Y:S02]  /*2710*/  SEL R17, RZ, 0x10, P4 ;  /* 0x00000010ff117807 */ /* 0x000fe40002000000 */
[----:B------:R-:W-:Y:S01]  /*2720*/  LEA.HI R32, R32, R215, RZ, 0x3 ;  /* 0x000000d720207211 */ /* 0x000fe200078f18ff */
[----:B------:R-:W-:-:S03]  /*2730*/  IMAD R209, R8, c[0x0][0x2b8], R209 ;  /* 0x0000ae0008d17a24 */ /* 0x000fc600078e02d1 */
[----:B------:R-:W-:Y:S01]  /*2740*/  LOP3.LUT R32, R32, 0xfffffff8, RZ, 0xc0, !PT ;  /* 0xfffffff820207812 */ /* 0x000fe200078ec0ff */
[----:B------:R-:W-:Y:S01]  /*2750*/  IMAD.WIDE.U32 R18, R209, c[0x0][0x1e0], RZ ;  /* 0x00007800d1127a25 */ /* 0x000fe200078e00ff */
[----:B------:R-:W-:-:S03]  /*2760*/  SHF.R.S32.HI R8, RZ, 0x1f, R209 ;  /* 0x0000001fff087819 */ /* 0x000fc600000114d1 */
[----:B------:R-:W-:-:S04]  /*2770*/  IMAD.WIDE R32, R32, 0x2, RZ ;  /* 0x0000000220207825 */ /* 0x000fc800078e02ff */
[----:B------:R-:W-:-:S04]  /*2780*/  IMAD R8, R8, c[0x0][0x1e0], RZ ;  /* 0x0000780008087a24 */ /* 0x000fc800078e02ff */
[----:B------:R-:W-:-:S04]  /*2790*/  IMAD R9, R209, c[0x0][0x1e4], R8 ;  /* 0x00007900d1097a24 */ /* 0x000fc800078e0208 */
[----:B------:R-:W-:Y:S01]  /*27a0*/  IMAD.IADD R19, R19, 0x1, R9 ;  /* 0x0000000113137824 */ /* 0x000fe200078e0209 */
[----:B--2---:R-:W-:-:S03]  /*27b0*/  SHF.R.S32.HI R9, RZ, 0x1f, R208 ;  /* 0x0000001fff097819 */ /* 0x004fc600000114d0 */
[----:B------:R-:W-:Y:S01]  /*27c0*/  IMAD.WIDE.U32 R10, R208, c[0x0][0x1f0], R18 ;  /* 0x00007c00d00a7a25 */ /* 0x000fe200078e0012 */
[----:B------:R-:W-:-:S03]  /*27d0*/  SEL R18, RZ, 0x10, P5 ;  /* 0x00000010ff127807 */ /* 0x000fc60002800000 */
[----:B------:R-:W-:Y:S01]  /*27e0*/  IMAD R9, R9, c[0x0][0x1f0], RZ ;  /* 0x00007c0009097a24 */ /* 0x000fe200078e02ff */
[----:B------:R-:W-:Y:S02]  /*27f0*/  IADD3 R26, P0, R10, UR18, RZ ;  /* 0x000000120a1a7c10 */ /* 0x000fe4000ff1e0ff */
[----:B------:R-:W-:Y:S01]  /*2800*/  IADD3 R36, -R18, 0x10, RZ ;  /* 0x0000001012247810 */ /* 0x000fe20007ffe1ff */
[----:B------:R-:W-:Y:S01]  /*2810*/  IMAD R8, R208, c[0x0][0x1f4], R9 ;  /* 0x00007d00d0087a24 */ /* 0x000fe200078e0209 */
[----:B------:R-:W-:Y:S02]  /*2820*/  SHF.R.S32.HI R9, RZ, 0x1f, R214 ;  /* 0x0000001fff097819 */ /* 0x000fe400000114d6 */
[----:B------:R-:W-:Y:S02]  /*2830*/  LOP3.LUT R36, R36, 0xf, RZ, 0xc0, !PT ;  /* 0x0000000f24247812 */ /* 0x000fe400078ec0ff */
[----:B------:R-:W-:Y:S02]  /*2840*/  IADD3.X R11, R11, UR16, R8, P0, !PT ;  /* 0x000000100b0b7c10 */ /* 0x000fe400087fe408 */
[----:B------:R-:W-:-:S02]  /*2850*/  LEA R27, P0, R26, c[0x0][0x1c8], 0x1 ;  /* 0x000072001a1b7a11 */ /* 0x000fc400078008ff */
[----:B------:R-:W-:Y:S02]  /*2860*/  LEA.HI R8, R9, R214, RZ, 0x3 ;  /* 0x000000d609087211 */ /* 0x000fe400078f18ff */
[----:B------:R-:W-:Y:S01]  /*2870*/  LEA.HI.X R26, R26, c[0x0][0x1cc], R11, 0x1, P0 ;  /* 0x000073001a1a7a11 */ /* 0x000fe200000f0c0b */
[----:B------:R-:W-:Y:S01]  /*2880*/  SHFL.IDX PT, R19, R27, RZ, 0x181f ;  /* 0x00181fff1b137589 */ /* 0x000fe200000e0000 */
[----:B------:R-:W-:Y:S02]  /*2890*/  IADD3 R10, -R17, 0x10, RZ ;  /* 0x00000010110a7810 */ /* 0x000fe40007ffe1ff */
[----:B------:R-:W-:Y:S01]  /*28a0*/  LOP3.LUT R8, R8, 0xfffffff8, RZ, 0xc0, !PT ;  /* 0xfffffff808087812 */ /* 0x000fe200078ec0ff */
[----:B------:R-:W2:Y:S01]  /*28b0*/  SHFL.IDX PT, R11, R27, 0x1, 0x181f ;  /* 0x00381f001b0b7f89 */ /* 0x000ea200000e0000 */
[----:B------:R-:W-:Y:S02]  /*28c0*/  LOP3.LUT R10, R10, 0xf, RZ, 0xc0, !PT ;  /* 0x0000000f0a0a7812 */ /* 0x000fe400078ec0ff */
[----:B------:R-:W-:Y:S01]  /*28d0*/  IADD3 R9, -R4, 0x10, RZ ;  /* 0x0000001004097810 */ /* 0x000fe20007ffe1ff */
[----:B------:R-:W3:Y:S01]  /*28e0*/  SHFL.IDX PT, R15, R26, 0x1, 0x181f ;  /* 0x00381f001a0f7f89 */ /* 0x000ee200000e0000 */
[----:B------:R-:W-:Y:S01]  /*28f0*/  IMAD.WIDE R38, R8, 0x2, RZ ;  /* 0x0000000208267825 */ /* 0x000fe200078e02ff */
[----:B------:R-:W-:-:S02]  /*2900*/  ISETP.NE.U32.AND P2, PT, R18, RZ, PT ;  /* 0x000000ff1200720c */ /* 0x000fc40003f45070 */
[----:B------:R-:W4:Y:S01]  /*2910*/  SHFL.IDX PT, R26, R26, RZ, 0x181f ;  /* 0x00181fff1a1a7589 */ /* 0x000f2200000e0000 */
[----:B------:R-:W-:Y:S02]  /*2920*/  LOP3.LUT R8, R9, 0xf, RZ, 0xc0, !PT ;  /* 0x0000000f09087812 */ /* 0x000fe400078ec0ff */
[----:B--2---:R-:W-:-:S04]  /*2930*/  IADD3 R36, P1, P0, R36, R11, R34 ;  /* 0x0000000b24247210 */ /* 0x004fc8000783e022 */
[----:B---3--:R-:W-:Y:S02]  /*2940*/  IADD3.X R37, RZ, R15, R35, P1, P0 ;  /* 0x0000000fff257210 */ /* 0x008fe40000fe0423 */
[----:B------:R-:W-:-:S04]  /*2950*/  IADD3 R40, P1, P0, R10, R11, R32 ;  /* 0x0000000b0a287210 */ /* 0x000fc8000783e020 */
[----:B------:R-:W-:Y:S02]  /*2960*/  IADD3.X R41, RZ, R15, R33, P1, P0 ;  /* 0x0000000fff297210 */ /* 0x000fe40000fe0421 */
[----:B------:R-:W-:Y:S01]  /*2970*/  IADD3 R8, P1, P0, R8, R11, R38 ;  /* 0x0000000b08087210 */ /* 0x000fe2000783e026 */
[----:B------:R-:W-:-:S03]  /*2980*/  IMAD.SHL.U32 R11, R211, 0x2, RZ ;  /* 0x00000002d30b7824 */ /* 0x000fc600078e00ff */
[----:B------:R-:W-:Y:S02]  /*2990*/  IADD3.X R9, RZ, R15, R39, P1, P0 ;  /* 0x0000000fff097210 */ /* 0x000fe40000fe0427 */
[-C--:B------:R-:W-:Y:S02]  /*29a0*/  IADD3 R32, P0, R32, R19.reuse, RZ ;  /* 0x0000001320207210 */ /* 0x080fe40007f1e0ff */
[----:B------:R-:W-:-:S03]  /*29b0*/  IADD3 R34, P1, R34, R19, RZ ;  /* 0x0000001322227210 */ /* 0x000fc60007f3e0ff */
[--C-:B----4-:R-:W-:Y:S01]  /*29c0*/  IMAD.X R33, R33, 0x1, R26.reuse, P0 ;  /* 0x0000000121217824 */ /* 0x110fe200000e061a */
[----:B------:R-:W-:Y:S01]  /*29d0*/  IADD3 R18, P0, R38, R19, RZ ;  /* 0x0000001326127210 */ /* 0x000fe20007f1e0ff */
[----:B------:R-:W-:Y:S01]  /*29e0*/  IMAD.X R35, R35, 0x1, R26, P1 ;  /* 0x0000000123237824 */ /* 0x000fe200008e061a */
[----:B------:R-:W-:-:S03]  /*29f0*/  ISETP.NE.U32.AND P1, PT, R17, RZ, PT ;  /* 0x000000ff1100720c */ /* 0x000fc60003f25070 */
[----:B------:R-:W-:Y:S01]  /*2a00*/  IMAD.X R19, R39, 0x1, R26, P0 ;  /* 0x0000000127137824 */ /* 0x000fe200000e061a */
[----:B------:R-:W-:Y:S01]  /*2a10*/  ISETP.NE.U32.AND P0, PT, R4, RZ, PT ;  /* 0x000000ff0400720c */ /* 0x000fe20003f05070 */
[----:B------:R2:W-:Y:S04]  /*2a20*/  LDGSTS.E.BYPASS.LTC128B.128 [R11+0x6100], [R34.64], !P5 ;  /* 0x06100000220b7fae */ /* 0x0005e8000e901d4c */
[----:B------:R2:W-:Y:S04]  /*2a30*/  LDGSTS.E.BYPASS.LTC128B.128 [R11+0x8100], [R32.64], !P4 ;  /* 0x08100000200b7fae */ /* 0x0005e8000e101d4c */
[----:B------:R2:W-:Y:S04]  /*2a40*/  LDGSTS.E.BYPASS.LTC128B.128 [R11+0xa100], [R18.64], !P6 ;  /* 0x0a100000120b7fae */ /* 0x0005e8000f101d4c */
[----:B------:R2:W-:Y:S04]  /*2a50*/  LDGSTS.E.BYPASS.LTC128B.128.ZFILL [R11+0x7100], [R36.64], P2 ;  /* 0x07100000240b7fae */ /* 0x0005e80009141d4c */
[----:B------:R2:W-:Y:S04]  /*2a60*/  LDGSTS.E.BYPASS.LTC128B.128.ZFILL [R11+0x9100], [R40.64], P1 ;  /* 0x09100000280b7fae */ /* 0x0005e80008941d4c */
[----:B------:R2:W-:Y:S02]  /*2a70*/  LDGSTS.E.BYPASS.LTC128B.128.ZFILL [R11+0xb100], [R8.64], P0 ;  /* 0x0b100000080b7fae */ /* 0x0005e40008141d4c */
.L_x_1:
[----:B--234-:R-:W-:Y:S01]  /*2a80*/  SHF.R.S32.HI R218, RZ, 0x1f, R3 ;  /* 0x0000001fffda7819 */ /* 0x01cfe20000011403 */
[----:B------:R-:W-:Y:S01]  /*2a90*/  IMAD.U32 R4, RZ, RZ, UR17 ;  /* 0x00000011ff047e24 */ /* 0x000fe2000f8e00ff */
[----:B------:R-:W0:Y:S01]  /*2aa0*/  LDGDEPBAR ;  /* 0x00000000000079af */ /* 0x000e220000000000 */
[----:B------:R-:W-:Y:S01]  /*2ab0*/  IMAD.SHL.U32 R200, R0, 0x2, RZ ;  /* 0x0000000200c87824 */ /* 0x000fe200078e00ff */
[----:B------:R-:W-:-:S03]  /*2ac0*/  LEA.HI R218, R218, R3, RZ, 0x2 ;  /* 0x00000003dada7211 */ /* 0x000fc600078f10ff */
[--C-:B------:R-:W-:Y:S01]  /*2ad0*/  IMAD R197, R5, 0x2, R200.reuse ;  /* 0x0000000205c57824 */ /* 0x100fe200078e02c8 */
[----:B------:R-:W-:Y:S01]  /*2ae0*/  LOP3.LUT R8, R218, 0x7ffffffc, RZ, 0xc0, !PT ;  /* 0x7ffffffcda087812 */ /* 0x000fe200078ec0ff */
[----:B------:R-:W-:Y:S01]  /*2af0*/  LDSM.16.MT88.4 R40, [R200+0x2100] ;  /* 0x00210000c828783b */ /* 0x000fe20000004200 */
[----:B------:R-:W-:-:S03]  /*2b00*/  IMAD R198, R7, 0x2, R200 ;  /* 0x0000000207c67824 */ /* 0x000fc600078e02c8 */
[----:B------:R-:W-:Y:S01]  /*2b10*/  IMAD.IADD R3, R3, 0x1, -R8 ;  /* 0x0000000103037824 */ /* 0x000fe200078e0a08 */
[----:B-1----:R-:W-:Y:S01]  /*2b20*/  LDSM.16.MT88.4 R56, [R197+0x2100] ;  /* 0x00210000c538783b */ /* 0x002fe20000004200 */
[----:B------:R-:W-:Y:S02]  /*2b30*/  IMAD R196, R5, 0x2, R198 ;  /* 0x0000000205c47824 */ /* 0x000fe400078e02c6 */
[----:B------:R-:W-:Y:S01]  /*2b40*/  IMAD R3, R3, -0x2, R4 ;  /* 0xfffffffe03037824 */ /* 0x000fe200078e0204 */
[----:B------:R-:W-:Y:S04]  /*2b50*/  LDSM.16.MT88.4 R124, [R200+0x100] ;  /* 0x00010000c87c783b */ /* 0x000fe80000004200 */
[C---:B------:R-:W-:Y:S01]  /*2b60*/  ISETP.GT.AND P0, PT, R3.reuse, RZ, PT ;  /* 0x000000ff0300720c */ /* 0x040fe20003f04270 */
[----:B------:R-:W-:Y:S01]  /*2b70*/  LDSM.16.MT88.4 R116, [R198+0x100] ;  /* 0x00010000c674783b */ /* 0x000fe20000004200 */
[----:B------:R-:W-:-:S02]  /*2b80*/  ISETP.GT.AND P1, PT, R3, 0x1, PT ;  /* 0x000000010300780c */ /* 0x000fc40003f24270 */
[----:B------:R-:W-:Y:S01]  /*2b90*/  FSEL R28, R28, -INF , P0 ;  /* 0xff8000001c1c7808 */ /* 0x000fe20000000000 */
[----:B------:R-:W-:Y:S01]  /*2ba0*/  LDSM.16.MT88.4 R108, [R197+0x100] ;  /* 0x00010000c56c783b */ /* 0x000fe20000004200 */
[----:B------:R-:W-:Y:S02]  /*2bb0*/  FSEL R2, R2, -INF , P0 ;  /* 0xff80000002027808 */ /* 0x000fe40000000000 */
[----:B------:R-:W-:Y:S01]  /*2bc0*/  ISETP.GT.AND P0, PT, R3, 0x8, PT ;  /* 0x000000080300780c */ /* 0x000fe20003f04270 */
[----:B------:R-:W-:Y:S01]  /*2bd0*/  LDSM.16.MT88.4 R100, [R196+0x100] ;  /* 0x00010000c464783b */ /* 0x000fe20000004200 */
[----:B------:R-:W-:Y:S02]  /*2be0*/  FSEL R35, R6, -INF , P1 ;  /* 0xff80000006237808 */ /* 0x000fe40000800000 */
[----:B------:R-:W-:Y:S01]  /*2bf0*/  FSEL R33, R29, -INF , P1 ;  /* 0xff8000001d217808 */ /* 0x000fe20000800000 */
[----:B------:R-:W-:Y:S01]  /*2c00*/  LDSM.16.MT88.4 R48, [R198+0x2100] ;  /* 0x00210000c630783b */ /* 0x000fe20000004200 */
[----:B------:R-:W-:-:S02]  /*2c10*/  ISETP.GT.AND P1, PT, R3, 0x9, PT ;  /* 0x000000090300780c */ /* 0x000fc40003f24270 */
[----:B------:R-:W-:Y:S01]  /*2c20*/  FSEL R39, R20, -INF , P0 ;  /* 0xff80000014277808 */ /* 0x000fe20000000000 */
[----:B------:R-:W-:Y:S01]  /*2c30*/  LDSM.16.MT88.4 R64, [R196+0x2100] ;  /* 0x00210000c440783b */ /* 0x000fe20000004200 */
[----:B------:R-:W-:Y:S02]  /*2c40*/  FMNMX.FTZ R4, R2, R35, !PT ;  /* 0x0000002302047209 */ /* 0x000fe40007810000 */
[----:B------:R-:W-:Y:S01]  /*2c50*/  FSEL R29, R22, -INF , P0 ;  /* 0xff800000161d7808 */ /* 0x000fe20000000000 */
[----:B------:R-:W-:Y:S01]  /*2c60*/  LDSM.16.MT88.4 R72, [R200+0x4100] ;  /* 0x00410000c848783b */ /* 0x000fe20000004200 */
[----:B------:R-:W-:Y:S02]  /*2c70*/  ISETP.GT.AND P0, PT, R3, 0x10, PT ;  /* 0x000000100300780c */ /* 0x000fe40003f04270 */
[----:B------:R-:W-:Y:S01]  /*2c80*/  FSEL R37, R21, -INF , P1 ;  /* 0xff80000015257808 */ /* 0x000fe20000800000 */
[----:B------:R-:W-:Y:S01]  /*2c90*/  LDSM.16.MT88.4 R80, [R198+0x4100] ;  /* 0x00410000c650783b */ /* 0x000fe20000004200 */
[----:B------:R-:W-:-:S02]  /*2ca0*/  FMNMX.FTZ R4, R39, R4, !PT ;  /* 0x0000000427047209 */ /* 0x000fc40007810000 */
[----:B------:R-:W-:Y:S01]  /*2cb0*/  FSEL R27, R23, -INF , P1 ;  /* 0xff800000171b7808 */ /* 0x000fe20000800000 */
[----:B------:R-:W-:Y:S01]  /*2cc0*/  LDSM.16.MT88.4 R88, [R197+0x4100] ;  /* 0x00410000c558783b */ /* 0x000fe20000004200 */
[----:B------:R-:W-:Y:S02]  /*2cd0*/  ISETP.GT.AND P1, PT, R3, 0x11, PT ;  /* 0x000000110300780c */ /* 0x000fe40003f24270 */
[----:B------:R-:W-:Y:S01]  /*2ce0*/  FSEL R23, R30, -INF , P0 ;  /* 0xff8000001e177808 */ /* 0x000fe20000000000 */
[----:B------:R-:W-:Y:S01]  /*2cf0*/  LDSM.16.MT88.4 R136, [R198+0x900] ;  /* 0x00090000c688783b */ /* 0x000fe20000004200 */
[----:B------:R-:W-:Y:S02]  /*2d00*/  FMNMX.FTZ R4, R37, R4, !PT ;  /* 0x0000000425047209 */ /* 0x000fe40007810000 */
[----:B------:R-:W-:Y:S02]  /*2d10*/  FSEL R15, R12, -INF , P0 ;  /* 0xff8000000c0f7808 */ /* 0x000fe40000000000 */
[----:B------:R-:W-:-:S02]  /*2d20*/  ISETP.GT.AND P0, PT, R3, 0x18, PT ;  /* 0x000000180300780c */ /* 0x000fc40003f04270 */
[----:B------:R-:W-:Y:S02]  /*2d30*/  FSEL R21, R31, -INF , P1 ;  /* 0xff8000001f157808 */ /* 0x000fe40000800000 */
[----:B------:R-:W-:Y:S02]  /*2d40*/  FMNMX.FTZ R4, R23, R4, !PT ;  /* 0x0000000417047209 */ /* 0x000fe40007810000 */
[----:B------:R-:W-:Y:S02]  /*2d50*/  FSEL R13, R13, -INF , P1 ;  /* 0xff8000000d0d7808 */ /* 0x000fe40000800000 */
[----:B------:R-:W-:Y:S02]  /*2d60*/  ISETP.GT.AND P1, PT, R3, 0x19, PT ;  /* 0x000000190300780c */ /* 0x000fe40003f24270 */
[----:B------:R-:W-:Y:S02]  /*2d70*/  FSEL R19, R25, -INF , P0 ;  /* 0xff80000019137808 */ /* 0x000fe40000000000 */
[----:B------:R-:W-:-:S02]  /*2d80*/  FMNMX.FTZ R4, R21, R4, !PT ;  /* 0x0000000415047209 */ /* 0x000fc40007810000 */
[----:B------:R-:W-:Y:S02]  /*2d90*/  FMNMX.FTZ R6, R28, R33, !PT ;  /* 0x000000211c067209 */ /* 0x000fe40007810000 */
[----:B------:R-:W-:Y:S02]  /*2da0*/  FSEL R11, R14, -INF , P0 ;  /* 0xff8000000e0b7808 */ /* 0x000fe40000000000 */
[----:B------:R-:W-:Y:S02]  /*2db0*/  ISETP.GT.AND P0, PT, R3, 0x20, PT ;  /* 0x000000200300780c */ /* 0x000fe40003f04270 */
[----:B------:R-:W-:Y:S02]  /*2dc0*/  FSEL R17, R24, -INF , P1 ;  /* 0xff80000018117808 */ /* 0x000fe40000800000 */
[----:B------:R-:W-:Y:S02]  /*2dd0*/  FMNMX.FTZ R4, R19, R4, !PT ;  /* 0x0000000413047209 */ /* 0x000fe40007810000 */
[----:B------:R-:W-:-:S02]  /*2de0*/  FMNMX.FTZ R6, R29, R6, !PT ;  /* 0x000000061d067209 */ /* 0x000fc40007810000 */
[----:B------:R-:W-:Y:S02]  /*2df0*/  FSEL R9, R16, -INF , P1 ;  /* 0xff80000010097808 */ /* 0x000fe40000800000 */
[----:B------:R-:W-:Y:S02]  /*2e00*/  ISETP.GT.AND P1, PT, R3, 0x21, PT ;  /* 0x000000210300780c */ /* 0x000fe40003f24270 */
[----:B------:R-:W-:Y:S02]  /*2e10*/  FSEL R183, R183, -INF , P0 ;  /* 0xff800000b7b77808 */ /* 0x000fe40000000000 */
[----:B------:R-:W-:Y:S02]  /*2e20*/  FMNMX.FTZ R4, R17, R4, !PT ;  /* 0x0000000411047209 */ /* 0x000fe40007810000 */
[----:B------:R-:W-:Y:S02]  /*2e30*/  FMNMX.FTZ R6, R27, R6, !PT ;  /* 0x000000061b067209 */ /* 0x000fe40007810000 */
[----:B------:R-:W-:-:S02]  /*2e40*/  FSEL R179, R179, -INF , P0 ;  /* 0xff800000b3b37808 */ /* 0x000fc40000000000 */
[----:B------:R-:W-:Y:S02]  /*2e50*/  ISETP.GT.AND P0, PT, R3, 0x28, PT ;  /* 0x000000280300780c */ /* 0x000fe40003f04270 */
[----:B------:R-:W-:Y:S02]  /*2e60*/  FSEL R157, R157, -INF , P1 ;  /* 0xff8000009d9d7808 */ /* 0x000fe40000800000 */
[----:B------:R-:W-:Y:S02]  /*2e70*/  FMNMX.FTZ R4, R183, R4, !PT ;  /* 0x00000004b7047209 */ /* 0x000fe40007810000 */
[----:B------:R-:W-:Y:S02]  /*2e80*/  FMNMX.FTZ R6, R15, R6, !PT ;  /* 0x000000060f067209 */ /* 0x000fe40007810000 */
[----:B------:R-:W-:Y:S02]  /*2e90*/  FSEL R163, R163, -INF , P1 ;  /* 0xff800000a3a37808 */ /* 0x000fe40000800000 */
[----:B------:R-:W-:-:S02]  /*2ea0*/  ISETP.GT.AND P1, PT, R3, 0x29, PT ;  /* 0x000000290300780c */ /* 0x000fc40003f24270 */
[----:B------:R-:W-:Y:S02]  /*2eb0*/  FSEL R181, R181, -INF , P0 ;  /* 0xff800000b5b57808 */ /* 0x000fe40000000000 */
[----:B------:R-:W-:Y:S02]  /*2ec0*/  FMNMX.FTZ R4, R157, R4, !PT ;  /* 0x000000049d047209 */ /* 0x000fe40007810000 */
[----:B------:R-:W-:Y:S02]  /*2ed0*/  FMNMX.FTZ R6, R13, R6, !PT ;  /* 0x000000060d067209 */ /* 0x000fe40007810000 */
[----:B------:R-:W-:Y:S02]  /*2ee0*/  FSEL R177, R177, -INF , P0 ;  /* 0xff800000b1b17808 */ /* 0x000fe40000000000 */
[----:B------:R-:W-:Y:S02]  /*2ef0*/  ISETP.GT.AND P0, PT, R3, 0x30, PT ;  /* 0x000000300300780c */ /* 0x000fe40003f04270 */
[----:B------:R-:W-:-:S02]  /*2f00*/  FSEL R159, R159, -INF , P1 ;  /* 0xff8000009f9f7808 */ /* 0x000fc40000800000 */
[----:B------:R-:W-:Y:S02]  /*2f10*/  FMNMX.FTZ R4, R181, R4, !PT ;  /* 0x00000004b5047209 */ /* 0x000fe40007810000 */
[----:B------:R-:W-:Y:S02]  /*2f20*/  FMNMX.FTZ R6, R11, R6, !PT ;  /* 0x000000060b067209 */ /* 0x000fe40007810000 */
        /* <DEDUP_REMOVED lines=10> */
[----:B------:R-:W-:Y:S02]  /*2fd0*/  FMNMX.FTZ R4, R173, R4, !PT ;  /* 0x00000004ad047209 */ /* 0x000fe40007810000 */
[----:B------:R-:W-:Y:S02]  /*2fe0*/  FMNMX.FTZ R8, R163, R6, !PT ;  /* 0x00000006a3087209 */ /* 0x000fe40007810000 */
[----:B------:R-:W-:Y:S02]  /*2ff0*/  FMNMX.FTZ R6, R171, R4, !PT ;  /* 0x00000004ab067209 */ /* 0x000fe40007810000 */
[----:B------:R-:W-:Y:S02]  /*3000*/  FMNMX.FTZ R4, R177, R8, !PT ;  /* 0x00000008b1047209 */ /* 0x000fe40007810000 */
[----:B------:R-:W-:Y:S02]  /*3010*/  FSEL R167, R167, -INF , P0 ;  /* 0xff800000a7a77808 */ /* 0x000fe40000000000 */
[----:B------:R-:W-:-:S02]  /*3020*/  FMNMX.FTZ R4, R165, R4, !PT ;  /* 0x00000004a5047209 */ /* 0x000fc40007810000 */
[----:B------:R-:W-:Y:S02]  /*3030*/  ISETP.GT.AND P0, PT, R3, 0x39, PT ;  /* 0x000000390300780c */ /* 0x000fe40003f04270 */
[----:B------:R-:W-:Y:S02]  /*3040*/  FSEL R143, R143, -INF , P2 ;  /* 0xff8000008f8f7808 */ /* 0x000fe40001000000 */
[----:B------:R-:W-:Y:S02]  /*3050*/  FMNMX.FTZ R4, R167, R4, !PT ;  /* 0x00000004a7047209 */ /* 0x000fe40007810000 */
[----:B------:R-:W-:Y:S02]  /*3060*/  FSEL R169, R169, -INF , P0 ;  /* 0xff800000a9a97808 */ /* 0x000fe40000000000 */
[----:B------:R-:W-:Y:S02]  /*3070*/  FSEL R141, R141, -INF , P1 ;  /* 0xff8000008d8d7808 */ /* 0x000fe40000800000 */
[----:B------:R-:W-:-:S02]  /*3080*/  FMNMX.FTZ R4, R143, R4, !PT ;  /* 0x000000048f047209 */ /* 0x000fc40007810000 */
[----:B------:R-:W-:Y:S02]  /*3090*/  FMNMX.FTZ R6, R169, R6, !PT ;  /* 0x00000006a9067209 */ /* 0x000fe40007810000 */
[----:B------:R-:W-:Y:S02]  /*30a0*/  FSEL R161, R161, -INF , P0 ;  /* 0xff800000a1a17808 */ /* 0x000fe40000000000 */
[----:B------:R-:W-:Y:S01]  /*30b0*/  FMNMX.FTZ R4, R141, R4, !PT ;  /* 0x000000048d047209 */ /* 0x000fe20007810000 */
[----:B------:R-:W1:Y:S03]  /*30c0*/  SHFL.BFLY PT, R25, R6, 0x2, 0x1f ;  /* 0x0c401f0006197f89 */ /* 0x000e6600000e0000 */
[----:B------:R-:W-:-:S05]  /*30d0*/  FMNMX.FTZ R31, R161, R4, !PT ;  /* 0x00000004a11f7209 */ /* 0x000fca0007810000 */
[----:B------:R-:W2:Y:S01]  /*30e0*/  SHFL.BFLY PT, R4, R31, 0x2, 0x1f ;  /* 0x0c401f001f047f89 */ /* 0x000ea200000e0000 */
[----:B-1----:R-:W-:-:S05]  /*30f0*/  FMNMX.FTZ R25, R6, R25, !PT ;  /* 0x0000001906197209 */ /* 0x002fca0007810000 */
[----:B------:R-:W1:Y:S01]  /*3100*/  SHFL.BFLY PT, R132, R25, 0x1, 0x1f ;  /* 0x0c201f0019847f89 */ /* 0x000e6200000e0000 */
[----:B--2---:R-:W-:-:S05]  /*3110*/  FMNMX.FTZ R4, R31, R4, !PT ;  /* 0x000000041f047209 */ /* 0x004fca0007810000 */
[----:B------:R-:W2:Y:S01]  /*3120*/  SHFL.BFLY PT, R3, R4, 0x1, 0x1f ;  /* 0x0c201f0004037f89 */ /* 0x000ea200000e0000 */
[----:B-1----:R-:W-:-:S04]  /*3130*/  FMNMX.FTZ R132, R25, R132, !PT ;  /* 0x0000008419847209 */ /* 0x002fc80007810000 */
[C---:B------:R-:W-:Y:S01]  /*3140*/  FSETP.NEU.FTZ.AND P0, PT, R132.reuse, -INF , PT ;  /* 0xff8000008400780b */ /* 0x040fe20003f1d000 */
[----:B------:R-:W-:Y:S01]  /*3150*/  FMUL.FTZ R140, R132, c[0x0][0x2d0] ;  /* 0x0000b400848c7a20 */ /* 0x000fe20000410000 */
[----:B--2---:R-:W-:-:S04]  /*3160*/  FMNMX.FTZ R3, R4, R3, !PT ;  /* 0x0000000304037209 */ /* 0x004fc80007810000 */
[----:B------:R-:W-:Y:S01]  /*3170*/  FSEL R140, R140, RZ, P0 ;  /* 0x000000ff8c8c7208 */ /* 0x000fe20000000000 */
[----:B------:R-:W1:Y:S01]  /*3180*/  LDSM.16.MT88.4 R4, [R196+0x4100] ;  /* 0x00410000c404783b */ /* 0x000e620000004200 */
[C---:B------:R-:W-:Y:S01]  /*3190*/  FSETP.NEU.FTZ.AND P0, PT, R3.reuse, -INF , PT ;  /* 0xff8000000300780b */ /* 0x040fe20003f1d000 */
[----:B------:R-:W-:Y:S02]  /*31a0*/  FMUL.FTZ R158, R3, c[0x0][0x2d0] ;  /* 0x0000b400039e7a20 */ /* 0x000fe40000410000 */
[--C-:B------:R-:W-:Y:S02]  /*31b0*/  FFMA.FTZ R151, R2, c[0x0][0x2d0], -R140.reuse ;  /* 0x0000b40002977a23 */ /* 0x100fe4000001088c */
[--C-:B------:R-:W-:Y:S01]  /*31c0*/  FFMA.FTZ R150, R35, c[0x0][0x2d0], -R140.reuse ;  /* 0x0000b40023967a23 */ /* 0x100fe2000001088c */
[----:B------:R-:W-:Y:S01]  /*31d0*/  FSEL R158, R158, RZ, P0 ;  /* 0x000000ff9e9e7208 */ /* 0x000fe20000000000 */
[--C-:B------:R-:W-:Y:S01]  /*31e0*/  FFMA.FTZ R148, R39, c[0x0][0x2d0], -R140.reuse ;  /* 0x0000b40027947a23 */ /* 0x100fe2000001088c */
[----:B------:R-:W-:Y:S01]  /*31f0*/  PLOP3.LUT P0, PT, PT, PT, UP0, 0x40, 0x0 ;  /* 0x000000000000781c */ /* 0x000fe20003f0e808 */
[----:B------:R-:W-:Y:S01]  /*3200*/  FFMA.FTZ R145, R37, c[0x0][0x2d0], -R140 ;  /* 0x0000b40025917a23 */ /* 0x000fe2000001088c */
[----:B------:R-:W-:Y:S01]  /*3210*/  MUFU.EX2 R151, R151 ;  /* 0x0000009700977308 */ /* 0x000fe20000000800 */
[----:B------:R-:W-:-:S02]  /*3220*/  FFMA.FTZ R152, R28, c[0x0][0x2d0], -R158 ;  /* 0x0000b4001c987a23 */ /* 0x000fc4000001089e */
[--C-:B------:R-:W-:Y:S02]  /*3230*/  FFMA.FTZ R153, R33, c[0x0][0x2d0], -R158.reuse ;  /* 0x0000b40021997a23 */ /* 0x100fe4000001089e */
[--C-:B------:R-:W-:Y:S01]  /*3240*/  FFMA.FTZ R155, R29, c[0x0][0x2d0], -R158.reuse ;  /* 0x0000b4001d9b7a23 */ /* 0x100fe2000001089e */
[----:B------:R-:W-:Y:S01]  /*3250*/  LDSM.16.MT88.4 R32, [R197+0x900] ;  /* 0x00090000c520783b */ /* 0x000fe20000004200 */
[----:B------:R-:W-:Y:S01]  /*3260*/  FFMA.FTZ R146, R27, c[0x0][0x2d0], -R158 ;  /* 0x0000b4001b927a23 */ /* 0x000fe2000001089e */
[----:B------:R-:W2:Y:S01]  /*3270*/  MUFU.EX2 R150, R150 ;  /* 0x0000009600967308 */ /* 0x000ea20000000800 */
[--C-:B------:R-:W-:Y:S01]  /*3280*/  FFMA.FTZ R135, R19, c[0x0][0x2d0], -R140.reuse ;  /* 0x0000b40013877a23 */ /* 0x100fe2000001088c */
[----:B------:R-:W-:Y:S01]  /*3290*/  LDSM.16.MT88.4 R28, [R196+0x900] ;  /* 0x00090000c41c783b */ /* 0x000fe20000004200 */
[----:B------:R-:W-:Y:S02]  /*32a0*/  FFMA.FTZ R2, R17, c[0x0][0x2d0], -R140 ;  /* 0x0000b40011027a23 */ /* 0x000fe4000001088c */
[--C-:B------:R-:W-:Y:S01]  /*32b0*/  FFMA.FTZ R133, R11, c[0x0][0x2d0], -R158.reuse ;  /* 0x0000b4000b857a23 */ /* 0x100fe2000001089e */
[----:B------:R-:W-:Y:S01]  /*32c0*/  LDSM.16.MT88.4 R16, [R197+0x2900] ;  /* 0x00290000c510783b */ /* 0x000fe20000004200 */
[----:B------:R-:W-:Y:S01]  /*32d0*/  FFMA.FTZ R0, R9, c[0x0][0x2d0], -R158 ;  /* 0x0000b40009007a23 */ /* 0x000fe2000001089e */
[----:B------:R-:W-:Y:S01]  /*32e0*/  MUFU.EX2 R148, R148 ;  /* 0x0000009400947308 */ /* 0x000fe20000000800 */
[--C-:B------:R-:W-:Y:S01]  /*32f0*/  FFMA.FTZ R149, R23, c[0x0][0x2d0], -R140.reuse ;  /* 0x0000b40017957a23 */ /* 0x100fe2000001088c */
[----:B------:R-:W3:Y:S01]  /*3300*/  LDSM.16.MT88.4 R8, [R200+0x2900] ;  /* 0x00290000c808783b */ /* 0x000ee20000004200 */
[----:B------:R-:W-:-:S02]  /*3310*/  FFMA.FTZ R144, R21, c[0x0][0x2d0], -R140 ;  /* 0x0000b40015907a23 */ /* 0x000fc4000001088c */
[--C-:B------:R-:W-:Y:S01]  /*3320*/  FFMA.FTZ R147, R15, c[0x0][0x2d0], -R158.reuse ;  /* 0x0000b4000f937a23 */ /* 0x100fe2000001089e */
[----:B------:R-:W4:Y:S01]  /*3330*/  LDSM.16.MT88.4 R20, [R200+0x900] ;  /* 0x00090000c814783b */ /* 0x000f220000004200 */
[----:B------:R-:W-:Y:S01]  /*3340*/  FFMA.FTZ R134, R13, c[0x0][0x2d0], -R158 ;  /* 0x0000b4000d867a23 */ /* 0x000fe2000001089e */
[----:B------:R-:W5:Y:S01]  /*3350*/  MUFU.EX2 R145, R145 ;  /* 0x0000009100917308 */ /* 0x000f620000000800 */
[----:B--2---:R-:W-:Y:S01]  /*3360*/  F2FP.PACK_AB R96, R150, R151 ;  /* 0x000000979660723e */ /* 0x004fe200000000ff */
[----:B------:R-:W2:Y:S01]  /*3370*/  LDSM.16.MT88.4 R12, [R196+0x2900] ;  /* 0x00290000c40c783b */ /* 0x000ea20000004200 */
[--C-:B------:R-:W-:Y:S02]  /*3380*/  FFMA.FTZ R154, R183, c[0x0][0x2d0], -R140.reuse ;  /* 0x0000b400b79a7a23 */ /* 0x100fe4000001088c */
[--C-:B------:R-:W-:Y:S01]  /*3390*/  FFMA.FTZ R157, R157, c[0x0][0x2d0], -R140.reuse ;  /* 0x0000b4009d9d7a23 */ /* 0x100fe2000001088c */
[----:B------:R-:W-:Y:S01]  /*33a0*/  LDSM.16.MT88.4 R24, [R198+0x2900] ;  /* 0x00290000c618783b */ /* 0x000fe20000004200 */
[--C-:B------:R-:W-:Y:S01]  /*33b0*/  FFMA.FTZ R156, R181, c[0x0][0x2d0], -R140.reuse ;  /* 0x0000b400b59c7a23 */ /* 0x100fe2000001088c */
[----:B------:R-:W-:Y:S01]  /*33c0*/  MUFU.EX2 R152, R152 ;  /* 0x0000009800987308 */ /* 0x000fe20000000800 */
[----:B------:R-:W-:-:S02]  /*33d0*/  FFMA.FTZ R159, R159, c[0x0][0x2d0], -R140 ;  /* 0x0000b4009f9f7a23 */ /* 0x000fc4000001088c */
[--C-:B------:R-:W-:Y:S02]  /*33e0*/  FFMA.FTZ R160, R179, c[0x0][0x2d0], -R158.reuse ;  /* 0x0000b400b3a07a23 */ /* 0x100fe4000001089e */
[--C-:B------:R-:W-:Y:S02]  /*33f0*/  FFMA.FTZ R163, R163, c[0x0][0x2d0], -R158.reuse ;  /* 0x0000b400a3a37a23 */ /* 0x100fe4000001089e */
[--C-:B------:R-:W-:Y:S01]  /*3400*/  FFMA.FTZ R162, R177, c[0x0][0x2d0], -R158.reuse ;  /* 0x0000b400b1a27a23 */ /* 0x100fe2000001089e */
[----:B------:R-:W1:Y:S01]  /*3410*/  MUFU.EX2 R153, R153 ;  /* 0x0000009900997308 */ /* 0x000e620000000800 */
[----:B-----5:R-:W-:Y:S01]  /*3420*/  F2FP.PACK_AB R98, R145, R148 ;  /* 0x000000949162723e */ /* 0x020fe200000000ff */
[----:B------:R-:W-:Y:S02]  /*3430*/  FFMA.FTZ R165, R165, c[0x0][0x2d0], -R158 ;  /* 0x0000b400a5a57a23 */ /* 0x000fe4000001089e */
[----:B------:R-:W-:Y:S02]  /*3440*/  FFMA.FTZ R233, R169, c[0x0][0x2d0], -R140 ;  /* 0x0000b400a9e97a23 */ /* 0x000fe4000001088c */
[----:B------:R-:W-:-:S02]  /*3450*/  FFMA.FTZ R167, R167, c[0x0][0x2d0], -R158 ;  /* 0x0000b400a7a77a23 */ /* 0x000fc4000001089e */
[----:B------:R-:W-:Y:S01]  /*3460*/  MUFU.EX2 R155, R155 ;  /* 0x0000009b009b7308 */ /* 0x000fe20000000800 */
[--C-:B------:R-:W-:Y:S02]  /*3470*/  FFMA.FTZ R168, R143, c[0x0][0x2d0], -R158.reuse ;  /* 0x0000b4008fa87a23 */ /* 0x100fe4000001089e */
[----:B------:R-:W-:Y:S02]  /*3480*/  FFMA.FTZ R169, R141, c[0x0][0x2d0], -R158 ;  /* 0x0000b4008da97a23 */ /* 0x000fe4000001089e */
[--C-:B------:R-:W-:Y:S02]  /*3490*/  FFMA.FTZ R164, R175, c[0x0][0x2d0], -R140.reuse ;  /* 0x0000b400afa47a23 */ /* 0x100fe4000001088c */
[--C-:B------:R-:W-:Y:S01]  /*34a0*/  FFMA.FTZ R173, R173, c[0x0][0x2d0], -R140.reuse ;  /* 0x0000b400adad7a23 */ /* 0x100fe2000001088c */
[----:B------:R-:W5:Y:S01]  /*34b0*/  MUFU.EX2 R146, R146 ;  /* 0x0000009200927308 */ /* 0x000f620000000800 */
[----:B-1----:R-:W-:Y:S01]  /*34c0*/  F2FP.PACK_AB R97, R153, R152 ;  /* 0x000000989961723e */ /* 0x002fe200000000ff */
[----:B------:R-:W-:-:S02]  /*34d0*/  FFMA.FTZ R166, R171, c[0x0][0x2d0], -R140 ;  /* 0x0000b400aba67a23 */ /* 0x000fc4000001088c */
[----:B------:R-:W-:Y:S01]  /*34e0*/  FFMA.FTZ R158, R161, c[0x0][0x2d0], -R158 ;  /* 0x0000b400a19e7a23 */ /* 0x000fe2000001089e */
[----:B------:R-:W-:Y:S01]  /*34f0*/  LDSM.16.MT88.4 R140, [R198+0x1900] ;  /* 0x00190000c68c783b */ /* 0x000fe20000004200 */
[----:B------:R-:W-:Y:S02]  /*3500*/  FADD.FTZ R151, R151, R150 ;  /* 0x0000009697977221 */ /* 0x000fe40000010000 */
[----:B------:R-:W-:Y:S01]  /*3510*/  MUFU.EX2 R149, R149 ;  /* 0x0000009500957308 */ /* 0x000fe20000000800 */
[----:B------:R-:W-:Y:S02]  /*3520*/  FADD.FTZ R152, R152, R153 ;  /* 0x0000009998987221 */ /* 0x000fe40000010000 */
[----:B------:R-:W-:-:S04]  /*3530*/  FADD.FTZ R148, R148, R151 ;  /* 0x0000009794947221 */ /* 0x000fc80000010000 */
[----:B------:R-:W-:Y:S01]  /*3540*/  FADD.FTZ R148, R145, R148 ;  /* 0x0000009491947221 */ /* 0x000fe20000010000 */
[----:B-----5:R-:W-:Y:S01]  /*3550*/  F2FP.PACK_AB R99, R146, R155 ;  /* 0x0000009b9263723e */ /* 0x020fe200000000ff */
[----:B------:R-:W1:Y:S01]  /*3560*/  MUFU.EX2 R144, R144 ;  /* 0x0000009000907308 */ /* 0x000e620000000800 */
[----:B------:R-:W-:-:S04]  /*3570*/  FADD.FTZ R155, R155, R152 ;  /* 0x000000989b9b7221 */ /* 0x000fc80000010000 */
[----:B------:R-:W-:Y:S01]  /*3580*/  FADD.FTZ R146, R146, R155 ;  /* 0x0000009b92927221 */ /* 0x000fe20000010000 */
[C---:B------:R-:W-:Y:S02]  /*3590*/  HMMA.16816.F32 R36, R96.reuse, R40, RZ ;  /* 0x000000286024723c */ /* 0x040fe400000018ff */
[----:B------:R-:W-:Y:S06]  /*35a0*/  MUFU.EX2 R135, R135 ;  /* 0x0000008700877308 */ /* 0x000fec0000000800 */
[C---:B------:R-:W-:Y:S02]  /*35b0*/  HMMA.16816.F32 R52, R96.reuse, R56, RZ ;  /* 0x000000386034723c */ /* 0x040fe400000018ff */
[----:B------:R-:W-:Y:S06]  /*35c0*/  MUFU.EX2 R2, R2 ;  /* 0x0000000200027308 */ /* 0x000fec0000000800 */
[C---:B------:R-:W-:Y:S02]  /*35d0*/  HMMA.16816.F32 R40, R96.reuse, R42, RZ ;  /* 0x0000002a6028723c */ /* 0x040fe400000018ff */
[----:B------:R-:W-:Y:S06]  /*35e0*/  MUFU.EX2 R147, R147 ;  /* 0x0000009300937308 */ /* 0x000fec0000000800 */
[C---:B------:R-:W-:Y:S02]  /*35f0*/  HMMA.16816.F32 R56, R96.reuse, R58, RZ ;  /* 0x0000003a6038723c */ /* 0x040fe400000018ff */
[----:B------:R-:W5:Y:S06]  /*3600*/  MUFU.EX2 R134, R134 ;  /* 0x0000008600867308 */ /* 0x000f6c0000000800 */
[C---:B------:R-:W-:Y:S02]  /*3610*/  HMMA.16816.F32 R128, R96.reuse, R124, RZ ;  /* 0x0000007c6080723c */ /* 0x040fe400000018ff */
[----:B------:R-:W-:Y:S06]  /*3620*/  MUFU.EX2 R133, R133 ;  /* 0x0000008500857308 */ /* 0x000fec0000000800 */
[C---:B------:R-:W-:Y:S02]  /*3630*/  HMMA.16816.F32 R120, R96.reuse, R116, RZ ;  /* 0x000000746078723c */ /* 0x040fe400000018ff */
[----:B------:R-:W1:Y:S06]  /*3640*/  MUFU.EX2 R0, R0 ;  /* 0x0000000000007308 */ /* 0x000e6c0000000800 */
        /* <DEDUP_REMOVED lines=31> */
[----:B------:R-:W2:Y:S06]  /*3840*/  MUFU.EX2 R158, R158 ;  /* 0x0000009e009e7308 */ /* 0x000eac0000000800 */
[C---:B------:R-:W-:Y:S07]  /*3850*/  HMMA.16816.F32 R92, R96.reuse, R4, RZ ;  /* 0x00000004605c723c */ /* 0x040fee00000018ff */
[----:B-1----:R-:W-:Y:S01]  /*3860*/  F2FP.PACK_AB R4, R144, R149 ;  /* 0x000000959004723e */ /* 0x002fe200000000ff */
[----:B------:R-:W-:Y:S01]  /*3870*/  HMMA.16816.F32 R96, R96, R6, RZ ;  /* 0x000000066060723c */ /* 0x000fe200000018ff */
[----:B-----5:R-:W-:Y:S01]  /*3880*/  F2FP.PACK_AB R5, R134, R147 ;  /* 0x000000938605723e */ /* 0x020fe200000000ff */
[----:B------:R-:W-:-:S02]  /*3890*/  FADD.FTZ R149, R149, R148 ;  /* 0x0000009495957221 */ /* 0x000fc40000010000 */
[----:B------:R-:W-:Y:S02]  /*38a0*/  FADD.FTZ R147, R147, R146 ;  /* 0x0000009293937221 */ /* 0x000fe40000010000 */
[----:B------:R-:W-:Y:S01]  /*38b0*/  FADD.FTZ R144, R144, R149 ;  /* 0x0000009590907221 */ /* 0x000fe20000010000 */
[----:B------:R-:W-:Y:S01]  /*38c0*/  F2FP.PACK_AB R6, R2, R135 ;  /* 0x000000870206723e */ /* 0x000fe200000000ff */
[----:B------:R-:W-:Y:S01]  /*38d0*/  FADD.FTZ R134, R134, R147 ;  /* 0x0000009386867221 */ /* 0x000fe20000010000 */
[----:B------:R-:W-:Y:S01]  /*38e0*/  F2FP.PACK_AB R7, R0, R133 ;  /* 0x000000850007723e */ /* 0x000fe200000000ff */
[----:B------:R-:W-:Y:S02]  /*38f0*/  FADD.FTZ R135, R135, R144 ;  /* 0x0000009087877221 */ /* 0x000fe40000010000 */
[----:B------:R-:W-:Y:S02]  /*3900*/  FADD.FTZ R133, R133, R134 ;  /* 0x0000008685857221 */ /* 0x000fe40000010000 */
[----:B------:R-:W-:-:S02]  /*3910*/  FADD.FTZ R135, R2, R135 ;  /* 0x0000008702877221 */ /* 0x000fc40000010000 */
[----:B---3--:R-:W-:Y:S01]  /*3920*/  HMMA.16816.F32 R36, R4, R8, R36 ;  /* 0x000000080424723c */ /* 0x008fe20000001824 */
[----:B------:R-:W-:-:S07]  /*3930*/  FADD.FTZ R133, R0, R133 ;  /* 0x0000008500857221 */ /* 0x000fce0000010000 */
[C---:B------:R-:W-:Y:S01]  /*3940*/  HMMA.16816.F32 R40, R4.reuse, R10, R40 ;  /* 0x0000000a0428723c */ /* 0x040fe20000001828 */
[----:B------:R-:W1:Y:S07]  /*3950*/  LDSM.16.MT88.4 R8, [R198+0x4900] ;  /* 0x00490000c608783b */ /* 0x000e6e0000004200 */
[C---:B------:R-:W-:Y:S08]  /*3960*/  HMMA.16816.F32 R52, R4.reuse, R16, R52 ;  /* 0x000000100434723c */ /* 0x040ff00000001834 */
[C---:B------:R-:W-:Y:S01]  /*3970*/  HMMA.16816.F32 R56, R4.reuse, R18, R56 ;  /* 0x000000120438723c */ /* 0x040fe20000001838 */
[----:B------:R-:W3:Y:S07]  /*3980*/  LDSM.16.MT88.4 R16, [R197+0x4900] ;  /* 0x00490000c510783b */ /* 0x000eee0000004200 */
[C---:B----4-:R-:W-:Y:S08]  /*3990*/  HMMA.16816.F32 R128, R4.reuse, R20, R128 ;  /* 0x000000140480723c */ /* 0x050ff00000001880 */
[C---:B------:R-:W-:Y:S01]  /*39a0*/  HMMA.16816.F32 R124, R4.reuse, R22, R124 ;  /* 0x00000016047c723c */ /* 0x040fe2000000187c */
[----:B------:R-:W4:Y:S07]  /*39b0*/  LDSM.16.MT88.4 R20, [R200+0x4900] ;  /* 0x00490000c814783b */ /* 0x000f2e0000004200 */
[C---:B--2---:R-:W-:Y:S08]  /*39c0*/  HMMA.16816.F32 R60, R4.reuse, R12, R60 ;  /* 0x0000000c043c723c */ /* 0x044ff0000000183c */
[C---:B------:R-:W-:Y:S01]  /*39d0*/  HMMA.16816.F32 R64, R4.reuse, R14, R64 ;  /* 0x0000000e0440723c */ /* 0x040fe20000001840 */
[----:B------:R-:W2:Y:S07]  /*39e0*/  LDSM.16.MT88.4 R12, [R196+0x4900] ;  /* 0x00490000c40c783b */ /* 0x000eae0000004200 */
[C---:B-1----:R-:W-:Y:S08]  /*39f0*/  HMMA.16816.F32 R76, R4.reuse, R8, R76 ;  /* 0x00000008044c723c */ /* 0x042ff0000000184c */
[C---:B------:R-:W-:Y:S01]  /*3a00*/  HMMA.16816.F32 R80, R4.reuse, R10, R80 ;  /* 0x0000000a0450723c */ /* 0x040fe20000001850 */
[----:B------:R-:W1:Y:S07]  /*3a10*/  LDSM.16.MT88.4 R8, [R200+0x1100] ;  /* 0x00110000c808783b */ /* 0x000e6e0000004200 */
[C---:B---3--:R-:W-:Y:S08]  /*3a20*/  HMMA.16816.F32 R84, R4.reuse, R16, R84 ;  /* 0x000000100454723c */ /* 0x048ff00000001854 */
[C---:B------:R-:W-:Y:S01]  /*3a30*/  HMMA.16816.F32 R88, R4.reuse, R18, R88 ;  /* 0x000000120458723c */ /* 0x040fe20000001858 */
[----:B------:R-:W3:Y:S07]  /*3a40*/  LDSM.16.MT88.4 R16, [R198+0x1100] ;  /* 0x00110000c610783b */ /* 0x000eee0000004200 */
[C---:B------:R-:W-:Y:S08]  /*3a50*/  HMMA.16816.F32 R120, R4.reuse, R136, R120 ;  /* 0x000000880478723c */ /* 0x040ff00000001878 */
[C---:B------:R-:W-:Y:S01]  /*3a60*/  HMMA.16816.F32 R116, R4.reuse, R138, R116 ;  /* 0x0000008a0474723c */ /* 0x040fe20000001874 */
[----:B------:R-:W-:Y:S07]  /*3a70*/  LDSM.16.MT88.4 R136, [R197+0x1900] ;  /* 0x00190000c588783b */ /* 0x000fee0000004200 */
        /* <DEDUP_REMOVED lines=9> */
[C---:B----4-:R-:W-:Y:S08]  /*3b10*/  HMMA.16816.F32 R68, R4.reuse, R20, R68 ;  /* 0x000000140444723c */ /* 0x050ff00000001844 */
[C---:B------:R-:W-:Y:S01]  /*3b20*/  HMMA.16816.F32 R72, R4.reuse, R22, R72 ;  /* 0x000000160448723c */ /* 0x040fe20000001848 */
[----:B------:R-:W-:Y:S07]  /*3b30*/  LDSM.16.MT88.4 R20, [R200+0x5100] ;  /* 0x00510000c814783b */ /* 0x000fee0000004200 */
[C---:B--2---:R-:W-:Y:S08]  /*3b40*/  HMMA.16816.F32 R92, R4.reuse, R12, R92 ;  /* 0x0000000c045c723c */ /* 0x044ff0000000185c */
[----:B------:R-:W-:Y:S01]  /*3b50*/  HMMA.16816.F32 R96, R4, R14, R96 ;  /* 0x0000000e0460723c */ /* 0x000fe20000001860 */
[----:B------:R-:W2:Y:S06]  /*3b60*/  LDSM.16.MT88.4 R12, [R200+0x3100] ;  /* 0x00310000c80c783b */ /* 0x000eac0000004200 */
[----:B------:R-:W-:Y:S01]  /*3b70*/  F2FP.PACK_AB R4, R157, R154 ;  /* 0x0000009a9d04723e */ /* 0x000fe200000000ff */
[----:B------:R-:W-:Y:S01]  /*3b80*/  FADD.FTZ R154, R154, R135 ;  /* 0x000000879a9a7221 */ /* 0x000fe20000010000 */
[----:B------:R-:W-:-:S02]  /*3b90*/  F2FP.PACK_AB R6, R159, R156 ;  /* 0x0000009c9f06723e */ /* 0x000fc400000000ff */
[----:B------:R-:W-:Y:S01]  /*3ba0*/  F2FP.PACK_AB R5, R163, R160 ;  /* 0x000000a0a305723e */ /* 0x000fe200000000ff */
[----:B------:R-:W-:Y:S01]  /*3bb0*/  FADD.FTZ R160, R160, R133 ;  /* 0x00000085a0a07221 */ /* 0x000fe20000010000 */
[----:B------:R-:W-:Y:S01]  /*3bc0*/  F2FP.PACK_AB R7, R165, R162 ;  /* 0x000000a2a507723e */ /* 0x000fe200000000ff */
[----:B------:R-:W-:Y:S02]  /*3bd0*/  FADD.FTZ R157, R157, R154 ;  /* 0x0000009a9d9d7221 */ /* 0x000fe40000010000 */
[----:B------:R-:W-:Y:S02]  /*3be0*/  FADD.FTZ R163, R163, R160 ;  /* 0x000000a0a3a37221 */ /* 0x000fe40000010000 */
[----:B------:R-:W-:Y:S02]  /*3bf0*/  FADD.FTZ R156, R156, R157 ;  /* 0x0000009d9c9c7221 */ /* 0x000fe40000010000 */
[----:B-1----:R-:W-:Y:S01]  /*3c00*/  HMMA.16816.F32 R128, R4, R8, R128 ;  /* 0x000000080480723c */ /* 0x002fe20000001880 */
[----:B------:R-:W-:-:S02]  /*3c10*/  FADD.FTZ R162, R162, R163 ;  /* 0x000000a3a2a27221 */ /* 0x000fc40000010000 */
[----:B------:R-:W-:Y:S02]  /*3c20*/  FADD.FTZ R159, R159, R156 ;  /* 0x0000009c9f9f7221 */ /* 0x000fe40000010000 */
[----:B------:R-:W-:-:S03]  /*3c30*/  FADD.FTZ R162, R165, R162 ;  /* 0x000000a2a5a27221 */ /* 0x000fc60000010000 */
[C---:B------:R-:W-:Y:S01]  /*3c40*/  HMMA.16816.F32 R124, R4.reuse, R10, R124 ;  /* 0x0000000a047c723c */ /* 0x040fe2000000187c */
[----:B------:R-:W1:Y:S07]  /*3c50*/  LDSM.16.MT88.4 R8, [R197+0x3100] ;  /* 0x00310000c508783b */ /* 0x000e6e0000004200 */
[C---:B---3--:R-:W-:Y:S08]  /*3c60*/  HMMA.16816.F32 R120, R4.reuse, R16, R120 ;  /* 0x000000100478723c */ /* 0x048ff00000001878 */
[C---:B------:R-:W-:Y:S01]  /*3c70*/  HMMA.16816.F32 R116, R4.reuse, R18, R116 ;  /* 0x000000120474723c */ /* 0x040fe20000001874 */
[----:B------:R-:W3:Y:S07]  /*3c80*/  LDSM.16.MT88.4 R16, [R196+0x3100] ;  /* 0x00310000c410783b */ /* 0x000eee0000004200 */
[C---:B--2---:R-:W-:Y:S08]  /*3c90*/  HMMA.16816.F32 R36, R4.reuse, R12, R36 ;  /* 0x0000000c0424723c */ /* 0x044ff00000001824 */
[C---:B------:R-:W-:Y:S01]  /*3ca0*/  HMMA.16816.F32 R40, R4.reuse, R14, R40 ;  /* 0x0000000e0428723c */ /* 0x040fe20000001828 */
[----:B------:R-:W2:Y:S07]  /*3cb0*/  LDSM.16.MT88.4 R12, [R198+0x5100] ;  /* 0x00510000c60c783b */ /* 0x000eae0000004200 */
[C---:B------:R-:W-:Y:S08]  /*3cc0*/  HMMA.16816.F32 R68, R4.reuse, R20, R68 ;  /* 0x000000140444723c */ /* 0x040ff00000001844 */
[C---:B-1----:R-:W-:Y:S08]  /*3cd0*/  HMMA.16816.F32 R52, R4.reuse, R8, R52 ;  /* 0x000000080434723c */ /* 0x042ff00000001834 */
        /* <DEDUP_REMOVED lines=8> */
[C---:B------:R-:W-:Y:S01]  /*3d60*/  HMMA.16816.F32 R72, R4.reuse, R22, R72 ;  /* 0x000000160448723c */ /* 0x040fe20000001848 */
[----:B------:R-:W-:Y:S07]  /*3d70*/  LDSM.16.MT88.4 R20, [R196+0x3900] ;  /* 0x00390000c414783b */ /* 0x000fee0000004200 */
        /* <DEDUP_REMOVED lines=8> */
[----:B------:R-:W4:Y:S07]  /*3e00*/  LDSM.16.MT88.4 R32, [R196+0x1900] ;  /* 0x00190000c420783b */ /* 0x000f2e0000004200 */
[C---:B------:R-:W-:Y:S08]  /*3e10*/  HMMA.16816.F32 R104, R4.reuse, R28, R104 ;  /* 0x0000001c0468723c */ /* 0x040ff00000001868 */
[C---:B------:R-:W-:Y:S01]  /*3e20*/  HMMA.16816.F32 R100, R4.reuse, R30, R100 ;  /* 0x0000001e0464723c */ /* 0x040fe20000001864 */
[----:B------:R-:W5:Y:S07]  /*3e30*/  LDSM.16.MT88.4 R28, [R198+0x3900] ;  /* 0x00390000c61c783b */ /* 0x000f6e0000004200 */
[C---:B------:R-:W-:Y:S08]  /*3e40*/  HMMA.16816.F32 R44, R4.reuse, R24, R44 ;  /* 0x00000018042c723c */ /* 0x040ff0000000182c */
[----:B------:R-:W-:Y:S01]  /*3e50*/  HMMA.16816.F32 R48, R4, R26, R48 ;  /* 0x0000001a0430723c */ /* 0x000fe20000001830 */
[----:B------:R-:W3:Y:S06]  /*3e60*/  LDSM.16.MT88.4 R24, [R197+0x3900] ;  /* 0x00390000c518783b */ /* 0x000eec0000004200 */
        /* <DEDUP_REMOVED lines=9> */
[----:B--2---:R-:W-:Y:S01]  /*3f00*/  HMMA.16816.F32 R128, R4, R12, R128 ;  /* 0x0000000c0480723c */ /* 0x004fe20000001880 */
[----:B------:R-:W-:-:S02]  /*3f10*/  FADD.FTZ R169, R169, R168 ;  /* 0x000000a8a9a97221 */ /* 0x000fc40000010000 */
[----:B------:R-:W-:Y:S02]  /*3f20*/  FADD.FTZ R233, R233, R166 ;  /* 0x000000a6e9e97221 */ /* 0x000fe40000010000 */
[----:B------:R-:W-:-:S03]  /*3f30*/  FADD.FTZ R229, R158, R169 ;  /* 0x000000a99ee57221 */ /* 0x000fc60000010000 */
        /* <DEDUP_REMOVED lines=9> */
[C---:B------:R-:W-:Y:S08]  /*3fd0*/  HMMA.16816.F32 R116, R4.reuse, R142, R116 ;  /* 0x0000008e0474723c */ /* 0x040ff00000001874 */
[C---:B------:R-:W-:Y:S08]  /*3fe0*/  HMMA.16816.F32 R112, R4.reuse, R136, R112 ;  /* 0x000000880470723c */ /* 0x040ff00000001870 */
[C---:B------:R-:W-:Y:S08]  /*3ff0*/  HMMA.16816.F32 R108, R4.reuse, R138, R108 ;  /* 0x0000008a046c723c */ /* 0x040ff0000000186c */
[C---:B----4-:R-:W-:Y:S08]  /*4000*/  HMMA.16816.F32 R104, R4.reuse, R32, R104 ;  /* 0x000000200468723c */ /* 0x050ff00000001868 */
[C---:B------:R-:W-:Y:S08]  /*4010*/  HMMA.16816.F32 R100, R4.reuse, R34, R100 ;  /* 0x000000220464723c */ /* 0x040ff00000001864 */
[C---:B-----5:R-:W-:Y:S08]  /*4020*/  HMMA.16816.F32 R44, R4.reuse, R28, R44 ;  /* 0x0000001c042c723c */ /* 0x060ff0000000182c */
[C---:B------:R-:W-:Y:S08]  /*4030*/  HMMA.16816.F32 R48, R4.reuse, R30, R48 ;  /* 0x0000001e0430723c */ /* 0x040ff00000001830 */
[C---:B------:R-:W-:Y:S08]  /*4040*/  HMMA.16816.F32 R52, R4.reuse, R24, R52 ;  /* 0x000000180434723c */ /* 0x040ff00000001834 */
[C---:B------:R-:W-:Y:S08]  /*4050*/  HMMA.16816.F32 R56, R4.reuse, R26, R56 ;  /* 0x0000001a0438723c */ /* 0x040ff00000001838 */
[C---:B------:R-:W-:Y:S08]  /*4060*/  HMMA.16816.F32 R60, R4.reuse, R20, R60 ;  /* 0x00000014043c723c */ /* 0x040ff0000000183c */
[C---:B------:R-:W-:Y:S08]  /*4070*/  HMMA.16816.F32 R64, R4.reuse, R22, R64 ;  /* 0x000000160440723c */ /* 0x040ff00000001840 */
[C---:B--2---:R-:W-:Y:S08]  /*4080*/  HMMA.16816.F32 R76, R4.reuse, R12, R76 ;  /* 0x0000000c044c723c */ /* 0x044ff0000000184c */
[C---:B------:R-:W-:Y:S08]  /*4090*/  HMMA.16816.F32 R80, R4.reuse, R14, R80 ;  /* 0x0000000e0450723c */ /* 0x040ff00000001850 */
[C---:B-1----:R-:W-:Y:S08]  /*40a0*/  HMMA.16816.F32 R84, R4.reuse, R8, R84 ;  /* 0x000000080454723c */ /* 0x042ff00000001854 */
[C---:B------:R-:W-:Y:S08]  /*40b0*/  HMMA.16816.F32 R88, R4.reuse, R10, R88 ;  /* 0x0000000a0458723c */ /* 0x040ff00000001858 */
[C---:B---3--:R-:W-:Y:S08]  /*40c0*/  HMMA.16816.F32 R92, R4.reuse, R16, R92 ;  /* 0x00000010045c723c */ /* 0x048ff0000000185c */
[----:B------:R-:W-:Y:S01]  /*40d0*/  HMMA.16816.F32 R96, R4, R18, R96 ;  /* 0x000000120460723c */ /* 0x000fe20000001860 */
[----:B------:R-:W-:Y:S07]  /*40e0*/  @P0 BRA `(.L_x_2) ;  /* 0x00002f7000000947 */ /* 0x000fee0003800000 */
[----:B------:R-:W-:Y:S01]  /*40f0*/  SHF.R.S32.HI R0, RZ, 0x1f, R215 ;  /* 0x0000001fff007819 */ /* 0x000fe200000114d7 */
[----:B------:R-:W-:Y:S01]  /*4100*/  IMAD.MOV.U32 R135, RZ, RZ, R132 ;  /* 0x000000ffff877224 */ /* 0x000fe200078e0084 */
[----:B------:R-:W-:Y:S01]  /*4110*/  SHF.R.S32.HI R5, RZ, 0x1f, R214 ;  /* 0x0000001fff057819 */ /* 0x000fe200000114d6 */
[----:B------:R-:W-:Y:S01]  /*4120*/  IMAD.WIDE R230, R216, 0x2, RZ ;  /* 0x00000002d8e67825 */ /* 0x000fe200078e02ff */
[----:B------:R-:W-:Y:S01]  /*4130*/  LEA.HI R227, R0, R215, RZ, 0x3 ;  /* 0x000000d700e37211 */ /* 0x000fe200078f18ff */
[----:B------:R-:W-:Y:S01]  /*4140*/  UIADD3 UR7, UR7, -0x2, URZ ;  /* 0xfffffffe07077890 */ /* 0x000fe2000fffe03f */
[----:B------:R-:W-:Y:S01]  /*4150*/  LEA.HI R228, R5, R214, RZ, 0x3 ;  /* 0x000000d605e47211 */ /* 0x000fe200078f18ff */
[----:B------:R-:W-:Y:S01]  /*4160*/  IMAD.MOV.U32 R0, RZ, RZ, R3 ;  /* 0x000000ffff007224 */ /* 0x000fe200078e0003 */
[----:B------:R-:W-:-:S02]  /*4170*/  LOP3.LUT R227, R227, 0xfffffff8, RZ, 0xc0, !PT ;  /* 0xfffffff8e3e37812 */ /* 0x000fc400078ec0ff */
[----:B------:R-:W-:Y:S02]  /*4180*/  LOP3.LUT R228, R228, 0xfffffff8, RZ, 0xc0, !PT ;  /* 0xfffffff8e4e47812 */ /* 0x000fe400078ec0ff */
[----:B------:R-:W-:Y:S02]  /*4190*/  SHF.R.S32.HI R2, RZ, 0x1f, R227 ;  /* 0x0000001fff027819 */ /* 0x000fe400000114e3 */
[----:B------:R-:W-:Y:S02]  /*41a0*/  SHF.R.S32.HI R3, RZ, 0x1f, R228 ;  /* 0x0000001fff037819 */ /* 0x000fe400000114e4 */
[C---:B------:R-:W-:Y:S01]  /*41b0*/  SHF.L.U64.HI R225, R227.reuse, 0x1, R2 ;  /* 0x00000001e3e17819 */ /* 0x040fe20000010202 */
[----:B------:R-:W-:Y:S01]  /*41c0*/  IMAD.SHL.U32 R227, R227, 0x2, RZ ;  /* 0x00000002e3e37824 */ /* 0x000fe200078e00ff */
[----:B------:R-:W-:Y:S01]  /*41d0*/  SEL R223, RZ, 0x10, P5 ;  /* 0x00000010ffdf7807 */ /* 0x000fe20002800000 */
[----:B------:R-:W-:Y:S01]  /*41e0*/  IMAD.SHL.U32 R224, R211, 0x2, RZ ;  /* 0x00000002d3e07824 */ /* 0x000fe200078e00ff */
[----:B------:R-:W-:Y:S02]  /*41f0*/  SEL R222, RZ, 0x10, P4 ;  /* 0x00000010ffde7807 */ /* 0x000fe40002000000 */
[----:B------:R-:W-:-:S02]  /*4200*/  SEL R2, RZ, 0x10, P6 ;  /* 0x00000010ff027807 */ /* 0x000fc40003000000 */
[C---:B------:R-:W-:Y:S02]  /*4210*/  ISETP.NE.U32.AND P1, PT, R223.reuse, RZ, PT ;  /* 0x000000ffdf00720c */ /* 0x040fe40003f25070 */
[----:B------:R-:W-:Y:S02]  /*4220*/  IADD3 R221, -R223, 0x10, RZ ;  /* 0x00000010dfdd7810 */ /* 0x000fe40007ffe1ff */
[C---:B------:R-:W-:Y:S02]  /*4230*/  ISETP.NE.U32.AND P0, PT, R222.reuse, RZ, PT ;  /* 0x000000ffde00720c */ /* 0x040fe40003f05070 */
[----:B------:R-:W-:Y:S02]  /*4240*/  IADD3 R220, -R222, 0x10, RZ ;  /* 0x00000010dedc7810 */ /* 0x000fe40007ffe1ff */
[----:B------:R-:W-:Y:S02]  /*4250*/  IADD3 R219, -R2, 0x10, RZ ;  /* 0x0000001002db7810 */ /* 0x000fe40007ffe1ff */
[C---:B------:R-:W-:Y:S01]  /*4260*/  SHF.L.U64.HI R226, R228.reuse, 0x1, R3 ;  /* 0x00000001e4e27819 */ /* 0x040fe20000010203 */
[----:B------:R-:W-:Y:S01]  /*4270*/  IMAD.SHL.U32 R228, R228, 0x2, RZ ;  /* 0x00000002e4e47824 */ /* 0x000fe200078e00ff */
[----:B------:R-:W-:-:S02]  /*4280*/  P2R R3, PR, RZ, 0x2 ;  /* 0x00000002ff037803 */ /* 0x000fc40000000000 */
[----:B------:R-:W-:Y:S02]  /*4290*/  P2R R3, PR, RZ, 0x1 ;  /* 0x00000001ff037803 */ /* 0x000fe40000000000 */
[----:B------:R-:W-:Y:S02]  /*42a0*/  LOP3.LUT R221, R221, 0xf, RZ, 0xc0, !PT ;  /* 0x0000000fdddd7812 */ /* 0x000fe400078ec0ff */
[----:B------:R-:W-:Y:S02]  /*42b0*/  LOP3.LUT R220, R220, 0xf, RZ, 0xc0, !PT ;  /* 0x0000000fdcdc7812 */ /* 0x000fe400078ec0ff */
[----:B------:R-:W-:Y:S02]  /*42c0*/  LOP3.LUT R219, R219, 0xf, RZ, 0xc0, !PT ;  /* 0x0000000fdbdb7812 */ /* 0x000fe400078ec0ff */
[----:B------:R-:W-:Y:S01]  /*42d0*/  ISETP.NE.U32.AND P2, PT, R2, RZ, PT ;  /* 0x000000ff0200720c */ /* 0x000fe20003f45070 */
[----:B------:R-:W-:Y:S05]  /*42e0*/  BRA `(.L_x_3) ;  /* 0x0000034000007947 */ /* 0x000fea0003800000 */
.L_x_5:
[----:B------:R-:W-:Y:S01]  /*42f0*/  ULEA UR4, UR7, UR10, 0x6 ;  /* 0x0000000a07047291 */ /* 0x000fe2000f8e303f */
[----:B------:R-:W-:Y:S01]  /*4300*/  ISETP.NE.AND P1, PT, R207, 0x1, PT ;  /* 0x00000001cf00780c */ /* 0x000fe20003f25270 */
[----:B------:R-:W-:Y:S04]  /*4310*/  IMAD.MOV.U32 R208, RZ, RZ, RZ ;  /* 0x000000ffffd07224 */ /* 0x000fe800078e00ff */
[----:B------:R-:W-:Y:S05]  /*4320*/  IMAD.U32 R2, RZ, RZ, UR4 ;  /* 0x00000004ff027e24 */ /* 0x000fea000f8e00ff */
[----:B------:R-:W-:Y:S05]  /*4330*/  IADD3 R209, R2, -0x40, R213 ;  /* 0xffffffc002d17810 */ /* 0x000fea0007ffe0d5 */
[----:B------:R-:W-:Y:S04]  /*4340*/  @P1 IMAD.HI.U32 R3, R209, c[0x0][0x2bc], RZ ;  /* 0x0000af00d1031a27 */ /* 0x000fe800078e00ff */
[----:B------:R-:W-:Y:S01]  /*4350*/  IMAD.MOV.U32 R2, RZ, RZ, R209 ;  /* 0x000000ffff027224 */ /* 0x000fe200078e00d1 */
[----:B------:R-:W-:Y:S04]  /*4360*/  @P1 SHF.R.U32.HI R2, RZ, c[0x0][0x2c0], R3 ;  /* 0x0000b000ff021a19 */ /* 0x000fe80000011603 */
[C---:B------:R-:W-:Y:S04]  /*4370*/  @!P3 IADD3 R4, P0, R2.reuse, UR14, RZ ;  /* 0x0000000e0204bc10 */ /* 0x040fe8000ff1e0ff */
[----:B------:R-:W-:Y:S01]  /*4380*/  @!P3 LEA.HI.X.SX32 R3, R2, UR11, 0x1, P0 ;  /* 0x0000000b0203bc11 */ /* 0x000fe200080f0eff */
[----:B------:R-:W-:Y:S01]  /*4390*/  IMAD.MOV R2, RZ, RZ, -R2 ;  /* 0x000000ffff027224 */ /* 0x000fe200078e0a02 */
[----:B------:R-:W-:Y:S03]  /*43a0*/  @!P3 LEA R8, P0, R4, c[0x0][0x2a0], 0x2 ;  /* 0x0000a8000408ba11 */ /* 0x000fe600078010ff */
[----:B------:R-:W-:Y:S01]  /*43b0*/  IMAD R209, R2, c[0x0][0x2b8], R209 ;  /* 0x0000ae0002d17a24 */ /* 0x000fe200078e02d1 */
[----:B------:R-:W-:Y:S03]  /*43c0*/  @!P3 LEA.HI.X R9, R4, c[0x0][0x2a4], R3, 0x2, P0 ;  /* 0x0000a9000409ba11 */ /* 0x000fe600000f1403 */
[----:B------:R-:W-:Y:S01]  /*43d0*/  IMAD.WIDE.U32 R6, R209, c[0x0][0x1e0], RZ ;  /* 0x00007800d1067a25 */ /* 0x000fe200078e00ff */
[----:B------:R-:W-:Y:S01]  /*43e0*/  SHF.R.S32.HI R3, RZ, 0x1f, R209 ;  /* 0x0000001fff037819 */ /* 0x000fe200000114d1 */
[----:B------:R-:W2:Y:S04]  /*43f0*/  @!P3 LDG.E R208, [R8.64] ;  /* 0x0000000c08d0b981 */ /* 0x000ea8000c1e1900 */
[----:B------:R-:W-:Y:S04]  /*4400*/  IMAD R3, R3, c[0x0][0x1e0], RZ ;  /* 0x0000780003037a24 */ /* 0x000fe800078e02ff */
[----:B------:R-:W-:Y:S04]  /*4410*/  IMAD R3, R209, c[0x0][0x1e4], R3 ;  /* 0x00007900d1037a24 */ /* 0x000fe800078e0203 */
[----:B------:R-:W-:Y:S01]  /*4420*/  IMAD.IADD R7, R7, 0x1, R3 ;  /* 0x0000000107077824 */ /* 0x000fe200078e0203 */
[----:B--2---:R-:W-:Y:S03]  /*4430*/  SHF.R.S32.HI R4, RZ, 0x1f, R208 ;  /* 0x0000001fff047819 */ /* 0x004fe600000114d0 */
[----:B------:R-:W-:Y:S04]  /*4440*/  IMAD.WIDE.U32 R6, R208, c[0x0][0x1f0], R6 ;  /* 0x00007c00d0067a25 */ /* 0x000fe800078e0006 */
[----:B------:R-:W-:Y:S01]  /*4450*/  IMAD R4, R4, c[0x0][0x1f0], RZ ;  /* 0x00007c0004047a24 */ /* 0x000fe200078e02ff */
[----:B------:R-:W-:Y:S03]  /*4460*/  IADD3 R5, P0, R6, UR18, RZ ;  /* 0x0000001206057c10 */ /* 0x000fe6000ff1e0ff */
[----:B------:R-:W-:Y:S05]  /*4470*/  IMAD R4, R208, c[0x0][0x1f4], R4 ;  /* 0x00007d00d0047a24 */ /* 0x000fea00078e0204 */
[----:B------:R-:W-:Y:S02]  /*4480*/  IADD3.X R4, R7, UR16, R4, P0, !PT ;  /* 0x0000001007047c10 */ /* 0x000fe400087fe404 */
[C---:B------:R-:W-:Y:S04]  /*4490*/  LEA R3, P0, R5.reuse, c[0x0][0x1c8], 0x1 ;  /* 0x0000720005037a11 */ /* 0x040fe800078008ff */
[----:B------:R-:W-:Y:S02]  /*44a0*/  LEA.HI.X R2, R5, c[0x0][0x1cc], R4, 0x1, P0 ;  /* 0x0000730005027a11 */ /* 0x000fe400000f0c04 */
[----:B------:R-:W1:Y:S04]  /*44b0*/  SHFL.IDX PT, R5, R3, RZ, 0x181f ;  /* 0x00181fff03057589 */ /* 0x000e6800000e0000 */
[----:B------:R-:W2:Y:S01]  /*44c0*/  SHFL.IDX PT, R7, R2, RZ, 0x181f ;  /* 0x00181fff02077589 */ /* 0x000ea200000e0000 */
[C---:B-1----:R-:W-:Y:S05]  /*44d0*/  IADD3 R10, P0, R230.reuse, R5, RZ ;  /* 0x00000005e60a7210 */ /* 0x042fea0007f1e0ff */
[----:B--2---:R-:W-:Y:S01]  /*44e0*/  IMAD.X R11, R231, 0x1, R7, P0 ;  /* 0x00000001e70b7824 */ /* 0x004fe200000e0607 */
[----:B------:R-:W-:Y:S04]  /*44f0*/  IADD3 R8, P0, R5, R227, RZ ;  /* 0x000000e305087210 */ /* 0x000fe80007f1e0ff */
[----:B------:R-:W-:Y:S01]  /*4500*/  @!PT LDS RZ, [RZ] ;  /* 0x00000000fffff984 */ /* 0x000fe20000000800 */
[----:B------:R1:W-:Y:S01]  /*4510*/  LDGSTS.E.BYPASS.LTC128B.128 [R224+0x6100], [R10.64], !P5 ;  /* 0x061000000ae07fae */ /* 0x0003e2000e901d4c */
[----:B------:R-:W-:Y:S01]  /*4520*/  IMAD.X R9, R7, 0x1, R225, P0 ;  /* 0x0000000107097824 */ /* 0x000fe200000e06e1 */
[-C--:B------:R-:W-:Y:S02]  /*4530*/  IADD3 R12, P0, R5, R228.reuse, RZ ;  /* 0x000000e4050c7210 */ /* 0x080fe40007f1e0ff */
[----:B------:R-:W2:Y:S03]  /*4540*/  SHFL.IDX PT, R5, R3, 0x1, 0x181f ;  /* 0x00381f0003057f89 */ /* 0x000ea600000e0000 */
[--C-:B------:R-:W-:Y:S01]  /*4550*/  IMAD.X R13, R7, 0x1, R226.reuse, P0 ;  /* 0x00000001070d7824 */ /* 0x100fe200000e06e2 */
[----:B------:R1:W-:Y:S04]  /*4560*/  LDGSTS.E.BYPASS.LTC128B.128 [R224+0x8100], [R8.64], !P4 ;  /* 0x0810000008e07fae */ /* 0x0003e8000e101d4c */
[----:B------:R-:W3:Y:S04]  /*4570*/  SHFL.IDX PT, R7, R2, 0x1, 0x181f ;  /* 0x00381f0002077f89 */ /* 0x000ee800000e0000 */
[----:B------:R1:W-:Y:S01]  /*4580*/  LDGSTS.E.BYPASS.LTC128B.128 [R224+0xa100], [R12.64], !P6 ;  /* 0x0a1000000ce07fae */ /* 0x0003e2000f101d4c */
[----:B--2---:R-:W-:Y:S05]  /*4590*/  IADD3 R16, P0, R230, R5, RZ ;  /* 0x00000005e6107210 */ /* 0x004fea0007f1e0ff */
[----:B---3--:R-:W-:Y:S01]  /*45a0*/  IMAD.X R17, R231, 0x1, R7, P0 ;  /* 0x00000001e7117824 */ /* 0x008fe200000e0607 */
[----:B------:R-:W-:Y:S04]  /*45b0*/  IADD3 R14, P0, R5, R227, RZ ;  /* 0x000000e3050e7210 */ /* 0x000fe80007f1e0ff */
[----:B------:R1:W-:Y:S01]  /*45c0*/  LDGSTS.E.BYPASS.LTC128B.128 [R224+0x7100], [R16.64], !P5 ;  /* 0x0710000010e07fae */ /* 0x0003e2000e901d4c */
[----:B------:R-:W-:Y:S01]  /*45d0*/  IMAD.X R15, R7, 0x1, R225, P0 ;  /* 0x00000001070f7824 */ /* 0x000fe200000e06e1 */
[----:B------:R-:W-:Y:S04]  /*45e0*/  IADD3 R4, P0, R5, R228, RZ ;  /* 0x000000e405047210 */ /* 0x000fe80007f1e0ff */
[----:B------:R1:W-:Y:S01]  /*45f0*/  LDGSTS.E.BYPASS.LTC128B.128 [R224+0x9100], [R14.64], !P4 ;  /* 0x091000000ee07fae */ /* 0x0003e2000e101d4c */
[----:B------:R-:W-:Y:S05]  /*4600*/  IMAD.X R5, R7, 0x1, R226, P0 ;  /* 0x0000000107057824 */ /* 0x000fea00000e06e2 */
[----:B------:R1:W-:Y:S01]  /*4610*/  LDGSTS.E.BYPASS.LTC128B.128 [R224+0xb100], [R4.64], !P6 ;  /* 0x0b10000004e07fae */ /* 0x0003e2000f101d4c */
[----:B------:R-:W-:-:S05]  /*4620*/  BRA `(.L_x_4) ;  /* 0x000010c000007947 */ /* 0x000fca0003800000 */
.L_x_3:
[----:B------:R-:W-:Y:S04]  /*4630*/  DEPBAR.LE SB0, 0x0 ;  /* 0x000080000000791a */ /* 0x000fe80000000000 */
[----:B------:R-:W-:Y:S01]  /*4640*/  BAR.SYNC.DEFER_BLOCKING 0x0 ;  /* 0x0000000000007b1d */ /* 0x000fe20000010000 */
[----:B------:R-:W-:Y:S01]  /*4650*/  SHF.R.S32.HI R235, RZ, 0x1f, R209 ;  /* 0x0000001fffeb7819 */ /* 0x000fe200000114d1 */
[----:B------:R-:W-:Y:S01]  /*4660*/  IMAD.WIDE.U32 R132, R209, c[0x0][0x208], RZ ;  /* 0x00008200d1847a25 */ /* 0x000fe200078e00ff */
[----:B------:R-:W-:Y:S01]  /*4670*/  SHF.R.S32.HI R3, RZ, 0x1f, R208 ;  /* 0x0000001fff037819 */ /* 0x000fe200000114d0 */
[----:B------:R-:W-:Y:S02]  /*4680*/  UISETP.GE.AND UP0, UPT, UR7, 0x1, UPT ;  /* 0x000000010700788c */ /* 0x000fe4000bf06270 */
[----:B------:R-:W-:Y:S02]  /*4690*/  IMAD R235, R235, c[0x0][0x208], RZ ;  /* 0x00008200ebeb7a24 */ /* 0x000fe400078e02ff */
[----:B------:R-:W-:Y:S02]  /*46a0*/  IMAD R3, R3, c[0x0][0x218], RZ ;  /* 0x0000860003037a24 */ /* 0x000fe400078e02ff */
[----:B------:R-:W-:Y:S02]  /*46b0*/  IMAD R235, R209, c[0x0][0x20c], R235 ;  /* 0x00008300d1eb7a24 */ /* 0x000fe400078e02eb */
[C---:B------:R-:W-:Y:S03]  /*46c0*/  IMAD R3, R208.reuse, c[0x0][0x21c], R3 ;  /* 0x00008700d0037a24 */ /* 0x040fe600078e0203 */
[----:B------:R-:W-:Y:S05]  /*46d0*/  IADD3 R133, R133, R235, RZ ;  /* 0x000000eb85857210 */ /* 0x000fea0007ffe0ff */
[----:B------:R-:W-:Y:S01]  /*46e0*/  IMAD.WIDE.U32 R132, R208, c[0x0][0x218], R132 ;  /* 0x00008600d0847a25 */ /* 0x000fe200078e0084 */
[----:B------:R-:W-:Y:S04]  /*46f0*/  LDSM.16.M88.4 R136, [R206] ;  /* 0x00000000ce88783b */ /* 0x000fe80000000200 */
[----:B------:R-:W-:Y:S04]  /*4700*/  IADD3 R2, P0, R132, UR20, RZ ;  /* 0x0000001484027c10 */ /* 0x000fe8000ff1e0ff */
[----:B------:R-:W-:Y:S01]  /*4710*/  IADD3.X R3, R133, UR5, R3, P0, !PT ;  /* 0x0000000585037c10 */ /* 0x000fe200087fe403 */
[----:B------:R-:W1:Y:S01]  /*4720*/  LDSM.16.M88.4 R140, [R205+0x6100] ;  /* 0x00610000cd8c783b */ /* 0x000e620000000200 */
[C---:B------:R-:W-:Y:S04]  /*4730*/  LEA R232, P0, R2.reuse, c[0x0][0x1f8], 0x1 ;  /* 0x00007e0002e87a11 */ /* 0x040fe800078008ff */
[----:B------:R-:W-:Y:S02]  /*4740*/  LEA.HI.X R134, R2, c[0x0][0x1fc], R3, 0x1, P0 ;  /* 0x00007f0002867a11 */ /* 0x000fe400000f0c03 */
[----:B------:R-:W2:Y:S07]  /*4750*/  LDSM.16.M88.4 R144, [R205+0x6900] ;  /* 0x00690000cd90783b */ /* 0x000eae0000000200 */
[----:B------:R-:W-:Y:S07]  /*4760*/  LDSM.16.M88.4 R148, [R205+0x7100] ;  /* 0x00710000cd94783b */ /* 0x000fee0000000200 */
[----:B------:R-:W-:Y:S07]  /*4770*/  LDSM.16.M88.4 R152, [R205+0x7900] ;  /* 0x00790000cd98783b */ /* 0x000fee0000000200 */
[----:B------:R-:W-:Y:S07]  /*4780*/  LDSM.16.M88.4 R156, [R204] ;  /* 0x00000000cc9c783b */ /* 0x000fee0000000200 */
[----:B------:R-:W-:Y:S01]  /*4790*/  LDSM.16.M88.4 R160, [R203] ;  /* 0x00000000cba0783b */ /* 0x000fe20000000200 */
[C---:B-1----:R-:W-:Y:S06]  /*47a0*/  HMMA.16816.F32 R4, R136.reuse, R140, RZ ;  /* 0x0000008c8804723c */ /* 0x042fec00000018ff */
[----:B------:R-:W1:Y:S02]  /*47b0*/  SHFL.IDX PT, R2, R232, 0x1, 0x181f ;  /* 0x00381f00e8027f89 */ /* 0x000e6400000e0000 */
[C---:B------:R-:W-:Y:S05]  /*47c0*/  HMMA.16816.F32 R8, R136.reuse, R142, RZ ;  /* 0x0000008e8808723c */ /* 0x040fea00000018ff */
[----:B------:R-:W3:Y:S03]  /*47d0*/  SHFL.IDX PT, R3, R134, 0x1, 0x181f ;  /* 0x00381f0086037f89 */ /* 0x000ee600000e0000 */
[C---:B--2---:R-:W-:Y:S04]  /*47e0*/  HMMA.16816.F32 R12, R136.reuse, R144, RZ ;  /* 0x00000090880c723c */ /* 0x044fe800000018ff */
[----:B------:R-:W2:Y:S04]  /*47f0*/  SHFL.IDX PT, R243, R232, RZ, 0x181f ;  /* 0x00181fffe8f37589 */ /* 0x000ea800000e0000 */
[C---:B------:R-:W-:Y:S03]  /*4800*/  HMMA.16816.F32 R16, R136.reuse, R146, RZ ;  /* 0x000000928810723c */ /* 0x040fe600000018ff */
[----:B------:R-:W4:Y:S01]  /*4810*/  SHFL.IDX PT, R237, R134, RZ, 0x181f ;  /* 0x00181fff86ed7589 */ /* 0x000f2200000e0000 */
[-C--:B-1----:R-:W-:Y:S04]  /*4820*/  IADD3 R234, P1, P0, R221, R2.reuse, R230 ;  /* 0x00000002ddea7210 */ /* 0x082fe8000783e0e6 */
[C---:B------:R-:W-:Y:S01]  /*4830*/  HMMA.16816.F32 R20, R136.reuse, R148, RZ ;  /* 0x000000948814723c */ /* 0x040fe200000018ff */
[-C--:B---3--:R-:W-:Y:S01]  /*4840*/  IADD3.X R235, RZ, R3.reuse, R231, P1, P0 ;  /* 0x00000003ffeb7210 */ /* 0x088fe20000fe04e7 */
[----:B------:R-:W1:Y:S02]  /*4850*/  LDSM.16.M88.4 R164, [R195] ;  /* 0x00000000c3a4783b */ /* 0x000e640000000200 */
[-C--:B------:R-:W-:Y:S04]  /*4860*/  IADD3 R132, P1, P0, R220, R2.reuse, R227 ;  /* 0x00000002dc847210 */ /* 0x080fe8000783e0e3 */
[C---:B------:R-:W-:Y:S01]  /*4870*/  HMMA.16816.F32 R24, R136.reuse, R150, RZ ;  /* 0x000000968818723c */ /* 0x040fe200000018ff */
[-C--:B------:R-:W-:Y:S01]  /*4880*/  IADD3.X R133, RZ, R3.reuse, R225, P1, P0 ;  /* 0x00000003ff857210 */ /* 0x080fe20000fe04e1 */
[----:B------:R-:W3:Y:S02]  /*4890*/  LDSM.16.M88.4 R168, [R194] ;  /* 0x00000000c2a8783b */ /* 0x000ee40000000200 */
[----:B------:R-:W-:Y:S04]  /*48a0*/  IADD3 R2, P1, P0, R219, R2, R228 ;  /* 0x00000002db027210 */ /* 0x000fe8000783e0e4 */
[C---:B------:R-:W-:Y:S01]  /*48b0*/  HMMA.16816.F32 R28, R136.reuse, R152, RZ ;  /* 0x00000098881c723c */ /* 0x040fe200000018ff */
[----:B------:R-:W-:Y:S01]  /*48c0*/  IADD3.X R3, RZ, R3, R226, P1, P0 ;  /* 0x00000003ff037210 */ /* 0x000fe20000fe04e2 */
[----:B------:R-:W5:Y:S01]  /*48d0*/  LDSM.16.M88.4 R172, [R193] ;  /* 0x00000000c1ac783b */ /* 0x000f620000000200 */
[----:B------:R-:W-:Y:S02]  /*48e0*/  ISETP.NE.U32.AND P1, PT, R222, RZ, PT ;  /* 0x000000ffde00720c */ /* 0x000fe40003f25070 */
[----:B--2---:R-:W-:Y:S03]  /*48f0*/  IADD3 R240, P0, R230, R243, RZ ;  /* 0x000000f3e6f07210 */ /* 0x004fe60007f1e0ff */
[----:B------:R-:W-:Y:S01]  /*4900*/  HMMA.16816.F32 R32, R136, R154, RZ ;  /* 0x0000009a8820723c */ /* 0x000fe200000018ff */
[----:B----4-:R-:W-:Y:S03]  /*4910*/  IADD3.X R241, R231, R237, RZ, P0, !PT ;  /* 0x000000ede7f17210 */ /* 0x010fe600007fe4ff */
[----:B------:R-:W-:Y:S02]  /*4920*/  IADD3 R238, P0, R243, R227, RZ ;  /* 0x000000e3f3ee7210 */ /* 0x000fe40007f1e0ff */
[----:B------:R-:W-:Y:S01]  /*4930*/  @!PT LDS RZ, [RZ] ;  /* 0x00000000fffff984 */ /* 0x000fe20000000800 */
[----:B------:R-:W-:Y:S01]  /*4940*/  @!PT LDS RZ, [RZ] ;  /* 0x00000000fffff984 */ /* 0x000fe20000000800 */
[----:B------:R-:W-:Y:S01]  /*4950*/  @!PT LDS RZ, [RZ] ;  /* 0x00000000fffff984 */ /* 0x000fe20000000800 */
[----:B------:R2:W-:Y:S02]  /*4960*/  LDGSTS.E.BYPASS.LTC128B.128 [R224+0x100], [R240.64], !P5 ;  /* 0x00100000f0e07fae */ /* 0x0005e4000e901d4c */
[C---:B------:R-:W-:Y:S05]  /*4970*/  HMMA.16816.F32 R4, R156.reuse, R160, R4 ;  /* 0x000000a09c04723c */ /* 0x040fea0000001804 */
[----:B------:R-:W-:Y:S02]  /*4980*/  IADD3.X R239, R237, R225, RZ, P0, !PT ;  /* 0x000000e1edef7210 */ /* 0x000fe400007fe4ff */
[----:B------:R-:W-:Y:S01]  /*4990*/  IADD3 R236, P0, R243, R228, RZ ;  /* 0x000000e4f3ec7210 */ /* 0x000fe20007f1e0ff */
[C---:B------:R-:W-:Y:S02]  /*49a0*/  HMMA.16816.F32 R8, R156.reuse, R162, R8 ;  /* 0x000000a29c08723c */ /* 0x040fe40000001808 */
[----:B------:R4:W-:Y:S02]  /*49b0*/  LDGSTS.E.BYPASS.LTC128B.128 [R224+0x2100], [R238.64], !P4 ;  /* 0x02100000eee07fae */ /* 0x0009e4000e101d4c */
[----:B------:R-:W-:Y:S02]  /*49c0*/  IADD3.X R237, R237, R226, RZ, P0, !PT ;  /* 0x000000e2eded7210 */ /* 0x000fe400007fe4ff */
[----:B------:R-:W-:Y:S02]  /*49d0*/  ISETP.NE.U32.AND P0, PT, R223, RZ, PT ;  /* 0x000000ffdf00720c */ /* 0x000fe40003f05070 */
[C---:B-1----:R-:W-:Y:S01]  /*49e0*/  HMMA.16816.F32 R12, R156.reuse, R164, R12 ;  /* 0x000000a49c0c723c */ /* 0x042fe2000000180c */
[----:B------:R1:W-:Y:S07]  /*49f0*/  LDGSTS.E.BYPASS.LTC128B.128 [R224+0x4100], [R236.64], !P6 ;  /* 0x04100000ece07fae */ /* 0x0003ee000f101d4c */
[C---:B------:R-:W-:Y:S03]  /*4a00*/  HMMA.16816.F32 R16, R156.reuse, R166, R16 ;  /* 0x000000a69c10723c */ /* 0x040fe60000001810 */
[----:B------:R1:W-:Y:S01]  /*4a10*/  LDGSTS.E.BYPASS.LTC128B.128.ZFILL [R224+0x1100], [R234.64], P0 ;  /* 0x01100000eae07fae */ /* 0x0003e20008141d4c */
[----:B------:R-:W-:Y:S04]  /*4a20*/  PLOP3.LUT P0, PT, PT, PT, UP0, 0x80, 0x0 ;  /* 0x000000000000781c */ /* 0x000fe80003f0f008 */
[C---:B---3--:R-:W-:Y:S02]  /*4a30*/  HMMA.16816.F32 R20, R156.reuse, R168, R20 ;  /* 0x000000a89c14723c */ /* 0x048fe40000001814 */
[----:B------:R3:W-:Y:S06]  /*4a40*/  LDGSTS.E.BYPASS.LTC128B.128.ZFILL [R224+0x3100], [R132.64], P1 ;  /* 0x0310000084e07fae */ /* 0x0007ec0008941d4c */
[C---:B------:R-:W-:Y:S01]  /*4a50*/  HMMA.16816.F32 R24, R156.reuse, R170, R24 ;  /* 0x000000aa9c18723c */ /* 0x040fe20000001818 */
[----:B------:R1:W-:Y:S07]  /*4a60*/  LDGSTS.E.BYPASS.LTC128B.128.ZFILL [R224+0x5100], [R2.64], P2 ;  /* 0x0510000002e07fae */ /* 0x0003ee0009141d4c */
[C---:B-----5:R-:W-:Y:S01]  /*4a70*/  HMMA.16816.F32 R28, R156.reuse, R172, R28 ;  /* 0x000000ac9c1c723c */ /* 0x060fe2000000181c */
[----:B------:R-:W-:Y:S07]  /*4a80*/  LDSM.16.M88.4 R176, [R202] ;  /* 0x00000000cab0783b */ /* 0x000fee0000000200 */
[----:B------:R-:W-:Y:S01]  /*4a90*/  HMMA.16816.F32 R32, R156, R174, R32 ;  /* 0x000000ae9c20723c */ /* 0x000fe20000001820 */
[----:B------:R-:W5:Y:S07]  /*4aa0*/  LDSM.16.M88.4 R180, [R199+0x6100] ;  /* 0x00610000c7b4783b */ /* 0x000f6e0000000200 */
[----:B------:R-:W1:Y:S07]  /*4ab0*/  LDSM.16.M88.4 R136, [R199+0x6900] ;  /* 0x00690000c788783b */ /* 0x000e6e0000000200 */
[----:B------:R-:W1:Y:S07]  /*4ac0*/  LDSM.16.M88.4 R140, [R199+0x7100] ;  /* 0x00710000c78c783b */ /* 0x000e6e0000000200 */
[----:B------:R-:W0:Y:S07]  /*4ad0*/  LDGDEPBAR ;  /* 0x00000000000079af */ /* 0x000e2e0000000000 */
[----:B------:R-:W2:Y:S07]  /*4ae0*/  LDSM.16.M88.4 R144, [R199+0x7900] ;  /* 0x00790000c790783b */ /* 0x000eae0000000200 */
[----:B------:R-:W-:Y:S01]  /*4af0*/  LDSM.16.M88.4 R148, [R201] ;  /* 0x00000000c994783b */ /* 0x000fe20000000200 */
[C---:B-----5:R-:W-:Y:S06]  /*4b00*/  HMMA.16816.F32 R4, R176.reuse, R180, R4 ;  /* 0x000000b4b004723c */ /* 0x060fec0000001804 */
[----:B------:R-:W5:Y:S02]  /*4b10*/  LDSM.16.M88.4 R152, [R192] ;  /* 0x00000000c098783b */ /* 0x000f640000000200 */
[C---:B------:R-:W-:Y:S05]  /*4b20*/  HMMA.16816.F32 R8, R176.reuse, R182, R8 ;  /* 0x000000b6b008723c */ /* 0x040fea0000001808 */
[----:B------:R-:W3:Y:S03]  /*4b30*/  LDSM.16.M88.4 R156, [R192+0x800] ;  /* 0x00080000c09c783b */ /* 0x000ee60000000200 */
[C---:B-1----:R-:W-:Y:S04]  /*4b40*/  HMMA.16816.F32 R12, R176.reuse, R136, R12 ;  /* 0x00000088b00c723c */ /* 0x042fe8000000180c */
[----:B------:R-:W1:Y:S04]  /*4b50*/  LDSM.16.M88.4 R160, [R192+0x1000] ;  /* 0x00100000c0a0783b */ /* 0x000e680000000200 */
[C---:B------:R-:W-:Y:S03]  /*4b60*/  HMMA.16816.F32 R16, R176.reuse, R138, R16 ;  /* 0x0000008ab010723c */ /* 0x040fe60000001810 */
[----:B------:R-:W1:Y:S05]  /*4b70*/  LDSM.16.M88.4 R164, [R192+0x1800] ;  /* 0x00180000c0a4783b */ /* 0x000e6a0000000200 */
[C---:B------:R-:W-:Y:S02]  /*4b80*/  HMMA.16816.F32 R20, R176.reuse, R140, R20 ;  /* 0x0000008cb014723c */ /* 0x040fe40000001814 */
[----:B------:R-:W-:Y:S06]  /*4b90*/  LDSM.16.M88.4 R168, [R206+0x4000] ;  /* 0x00400000cea8783b */ /* 0x000fec0000000200 */
[C---:B------:R-:W-:Y:S01]  /*4ba0*/  HMMA.16816.F32 R24, R176.reuse, R142, R24 ;  /* 0x0000008eb018723c */ /* 0x040fe20000001818 */
[----:B------:R-:W1:Y:S07]  /*4bb0*/  LDSM.16.M88.4 R172, [R205+0x8100] ;  /* 0x00810000cdac783b */ /* 0x000e6e0000000200 */
[C---:B--2---:R-:W-:Y:S01]  /*4bc0*/  HMMA.16816.F32 R28, R176.reuse, R144, R28 ;  /* 0x00000090b01c723c */ /* 0x044fe2000000181c */
[----:B------:R-:W2:Y:S07]  /*4bd0*/  LDSM.16.M88.4 R136, [R205+0x8900] ;  /* 0x00890000cd88783b */ /* 0x000eae0000000200 */
[----:B------:R-:W-:Y:S01]  /*4be0*/  HMMA.16816.F32 R32, R176, R146, R32 ;  /* 0x00000092b020723c */ /* 0x000fe20000001820 */
[----:B------:R-:W2:Y:S07]  /*4bf0*/  LDSM.16.M88.4 R140, [R205+0x9100] ;  /* 0x00910000cd8c783b */ /* 0x000eae0000000200 */
[C---:B-----5:R-:W-:Y:S01]  /*4c00*/  HMMA.16816.F32 R4, R148.reuse, R152, R4 ;  /* 0x000000989404723c */ /* 0x060fe20000001804 */
[----:B------:R-:W5:Y:S07]  /*4c10*/  LDSM.16.M88.4 R144, [R205+0x9900] ;  /* 0x00990000cd90783b */ /* 0x000f6e0000000200 */
[C---:B------:R-:W-:Y:S01]  /*4c20*/  HMMA.16816.F32 R8, R148.reuse, R154, R8 ;  /* 0x0000009a9408723c */ /* 0x040fe20000001808 */
[----:B------:R-:W-:Y:S07]  /*4c30*/  LDSM.16.M88.4 R176, [R204+0x4000] ;  /* 0x00400000ccb0783b */ /* 0x000fee0000000200 */
[C---:B---3--:R-:W-:Y:S01]  /*4c40*/  HMMA.16816.F32 R12, R148.reuse, R156, R12 ;  /* 0x0000009c940c723c */ /* 0x048fe2000000180c */
[----:B------:R-:W3:Y:S07]  /*4c50*/  LDSM.16.M88.4 R180, [R191] ;  /* 0x00000000bfb4783b */ /* 0x000eee0000000200 */
[C---:B------:R-:W-:Y:S01]  /*4c60*/  HMMA.16816.F32 R16, R148.reuse, R158, R16 ;  /* 0x0000009e9410723c */ /* 0x040fe20000001810 */
[----:B------:R-:W-:Y:S07]  /*4c70*/  LDSM.16.M88.4 R152, [R189] ;  /* 0x00000000bd98783b */ /* 0x000fee0000000200 */
[C---:B-1----:R-:W-:Y:S01]  /*4c80*/  HMMA.16816.F32 R20, R148.reuse, R160, R20 ;  /* 0x000000a09414723c */ /* 0x042fe20000001814 */
[----:B------:R-:W-:Y:S07]  /*4c90*/  LDSM.16.M88.4 R156, [R188] ;  /* 0x00000000bc9c783b */ /* 0x000fee0000000200 */
[C---:B------:R-:W-:Y:S01]  /*4ca0*/  HMMA.16816.F32 R24, R148.reuse, R162, R24 ;  /* 0x000000a29418723c */ /* 0x040fe20000001818 */
[----:B------:R-:W-:Y:S07]  /*4cb0*/  LDSM.16.M88.4 R160, [R202+0x4000] ;  /* 0x00400000caa0783b */ /* 0x000fee0000000200 */
[C---:B------:R-:W-:Y:S08]  /*4cc0*/  HMMA.16816.F32 R28, R148.reuse, R164, R28 ;  /* 0x000000a4941c723c */ /* 0x040ff0000000181c */
[----:B------:R-:W-:Y:S01]  /*4cd0*/  HMMA.16816.F32 R32, R148, R166, R32 ;  /* 0x000000a69420723c */ /* 0x000fe20000001820 */
[----:B------:R-:W1:Y:S07]  /*4ce0*/  LDSM.16.M88.4 R148, [R190] ;  /* 0x00000000be94783b */ /* 0x000e6e0000000200 */
[C---:B------:R-:W-:Y:S01]  /*4cf0*/  HMMA.16816.F32 R4, R168.reuse, R172, R4 ;  /* 0x000000aca804723c */ /* 0x040fe20000001804 */
[----:B------:R-:W1:Y:S07]  /*4d00*/  LDSM.16.M88.4 R164, [R199+0x8100] ;  /* 0x00810000c7a4783b */ /* 0x000e6e0000000200 */
[C---:B------:R-:W-:Y:S01]  /*4d10*/  HMMA.16816.F32 R8, R168.reuse, R174, R8 ;  /* 0x000000aea808723c */ /* 0x040fe20000001808 */
[----:B------:R-:W-:Y:S07]  /*4d20*/  LDSM.16.M88.4 R172, [R192+0x2000] ;  /* 0x00200000c0ac783b */ /* 0x000fee0000000200 */
[C---:B--2---:R-:W-:Y:S08]  /*4d30*/  HMMA.16816.F32 R12, R168.reuse, R136, R12 ;  /* 0x00000088a80c723c */ /* 0x044ff0000000180c */
[C---:B------:R-:W-:Y:S01]  /*4d40*/  HMMA.16816.F32 R16, R168.reuse, R138, R16 ;  /* 0x0000008aa810723c */ /* 0x040fe20000001810 */
[----:B------:R-:W2:Y:S07]  /*4d50*/  LDSM.16.M88.4 R136, [R199+0x8900] ;  /* 0x00890000c788783b */ /* 0x000eae0000000200 */
[C---:B------:R-:W-:Y:S08]  /*4d60*/  HMMA.16816.F32 R20, R168.reuse, R140, R20 ;  /* 0x0000008ca814723c */ /* 0x040ff00000001814 */
[C---:B------:R-:W-:Y:S01]  /*4d70*/  HMMA.16816.F32 R24, R168.reuse, R142, R24 ;  /* 0x0000008ea818723c */ /* 0x040fe20000001818 */
[----:B------:R-:W2:Y:S07]  /*4d80*/  LDSM.16.M88.4 R140, [R199+0x9100] ;  /* 0x00910000c78c783b */ /* 0x000eae0000000200 */
[C---:B-----5:R-:W-:Y:S08]  /*4d90*/  HMMA.16816.F32 R28, R168.reuse, R144, R28 ;  /* 0x00000090a81c723c */ /* 0x060ff0000000181c */
[----:B------:R-:W-:Y:S01]  /*4da0*/  HMMA.16816.F32 R32, R168, R146, R32 ;  /* 0x00000092a820723c */ /* 0x000fe20000001820 */
[----:B------:R-:W5:Y:S07]  /*4db0*/  LDSM.16.M88.4 R144, [R199+0x9900] ;  /* 0x00990000c790783b */ /* 0x000f6e0000000200 */
[C---:B---3--:R-:W-:Y:S01]  /*4dc0*/  HMMA.16816.F32 R4, R176.reuse, R180, R4 ;  /* 0x000000b4b004723c */ /* 0x048fe20000001804 */
[----:B------:R-:W3:Y:S07]  /*4dd0*/  LDSM.16.M88.4 R168, [R201+0x4000] ;  /* 0x00400000c9a8783b */ /* 0x000eee0000000200 */
[C---:B------:R-:W-:Y:S01]  /*4de0*/  HMMA.16816.F32 R8, R176.reuse, R182, R8 ;  /* 0x000000b6b008723c */ /* 0x040fe20000001808 */
[----:B------:R-:W-:Y:S07]  /*4df0*/  LDSM.16.M88.4 R180, [R205+0xa100] ;  /* 0x00a10000cdb4783b */ /* 0x000fee0000000200 */
[C---:B-1----:R-:W-:Y:S08]  /*4e00*/  HMMA.16816.F32 R12, R176.reuse, R148, R12 ;  /* 0x00000094b00c723c */ /* 0x042ff0000000180c */
[C---:B------:R-:W-:Y:S01]  /*4e10*/  HMMA.16816.F32 R16, R176.reuse, R150, R16 ;  /* 0x00000096b010723c */ /* 0x040fe20000001810 */
[----:B------:R-:W1:Y:S07]  /*4e20*/  LDSM.16.M88.4 R148, [R192+0x2800] ;  /* 0x00280000c094783b */ /* 0x000e6e0000000200 */
[C---:B------:R-:W-:Y:S08]  /*4e30*/  HMMA.16816.F32 R20, R176.reuse, R152, R20 ;  /* 0x00000098b014723c */ /* 0x040ff00000001814 */
[C---:B------:R-:W-:Y:S01]  /*4e40*/  HMMA.16816.F32 R24, R176.reuse, R154, R24 ;  /* 0x0000009ab018723c */ /* 0x040fe20000001818 */
[----:B------:R-:W1:Y:S07]  /*4e50*/  LDSM.16.M88.4 R152, [R192+0x3000] ;  /* 0x00300000c098783b */ /* 0x000e6e0000000200 */
[C---:B------:R-:W-:Y:S08]  /*4e60*/  HMMA.16816.F32 R28, R176.reuse, R156, R28 ;  /* 0x0000009cb01c723c */ /* 0x040ff0000000181c */
[----:B------:R-:W-:Y:S01]  /*4e70*/  HMMA.16816.F32 R32, R176, R158, R32 ;  /* 0x0000009eb020723c */ /* 0x000fe20000001820 */
[----:B------:R-:W1:Y:S07]  /*4e80*/  LDSM.16.M88.4 R156, [R192+0x3800] ;  /* 0x00380000c09c783b */ /* 0x000e6e0000000200 */
[C---:B------:R-:W-:Y:S01]  /*4e90*/  HMMA.16816.F32 R4, R160.reuse, R164, R4 ;  /* 0x000000a4a004723c */ /* 0x040fe20000001804 */
[----:B------:R-:W1:Y:S07]  /*4ea0*/  LDSM.16.M88.4 R176, [R206+0x8000] ;  /* 0x00800000ceb0783b */ /* 0x000e6e0000000200 */
[C---:B------:R-:W-:Y:S01]  /*4eb0*/  HMMA.16816.F32 R8, R160.reuse, R166, R8 ;  /* 0x000000a6a008723c */ /* 0x040fe20000001808 */
[----:B------:R-:W-:Y:S07]  /*4ec0*/  LDSM.16.M88.4 R164, [R187] ;  /* 0x00000000bba4783b */ /* 0x000fee0000000200 */
        /* <DEDUP_REMOVED lines=15> */
[----:B------:R-:W1:Y:S07]  /*4fc0*/  LDSM.16.M88.4 R148, [R186] ;  /* 0x00000000ba94783b */ /* 0x000e6e0000000200 */
[C---:B------:R-:W-:Y:S08]  /*4fd0*/  HMMA.16816.F32 R20, R168.reuse, R152, R20 ;  /* 0x00000098a814723c */ /* 0x040ff00000001814 */
[C---:B------:R-:W-:Y:S01]  /*4fe0*/  HMMA.16816.F32 R24, R168.reuse, R154, R24 ;  /* 0x0000009aa818723c */ /* 0x040fe20000001818 */
[----:B------:R-:W1:Y:S07]  /*4ff0*/  LDSM.16.M88.4 R152, [R185] ;  /* 0x00000000b998783b */ /* 0x000e6e0000000200 */
[C---:B------:R-:W-:Y:S08]  /*5000*/  HMMA.16816.F32 R28, R168.reuse, R156, R28 ;  /* 0x0000009ca81c723c */ /* 0x040ff0000000181c */
[----:B------:R-:W-:Y:S01]  /*5010*/  HMMA.16816.F32 R32, R168, R158, R32 ;  /* 0x0000009ea820723c */ /* 0x000fe20000001820 */
[----:B------:R-:W1:Y:S07]  /*5020*/  LDSM.16.M88.4 R156, [R184] ;  /* 0x00000000b89c783b */ /* 0x000e6e0000000200 */
[----:B------:R-:W1:Y:S01]  /*5030*/  LDSM.16.M88.4 R168, [R202+0x8000] ;  /* 0x00800000caa8783b */ /* 0x000e620000000200 */
[C---:B------:R-:W-:Y:S08]  /*5040*/  HMMA.16816.F32 R4, R176.reuse, R180, R4 ;  /* 0x000000b4b004723c */ /* 0x040ff00000001804 */
[C---:B------:R-:W-:Y:S01]  /*5050*/  HMMA.16816.F32 R8, R176.reuse, R182, R8 ;  /* 0x000000b6b008723c */ /* 0x040fe20000001808 */
[----:B------:R-:W-:Y:S07]  /*5060*/  LDSM.16.M88.4 R180, [R192+0x4000] ;  /* 0x00400000c0b4783b */ /* 0x000fee0000000200 */
[C---:B--2---:R-:W-:Y:S08]  /*5070*/  HMMA.16816.F32 R12, R176.reuse, R136, R12 ;  /* 0x00000088b00c723c */ /* 0x044ff0000000180c */
[C---:B------:R-:W-:Y:S01]  /*5080*/  HMMA.16816.F32 R16, R176.reuse, R138, R16 ;  /* 0x0000008ab010723c */ /* 0x040fe20000001810 */
[----:B------:R-:W2:Y:S07]  /*5090*/  LDSM.16.M88.4 R136, [R199+0xa900] ;  /* 0x00a90000c788783b */ /* 0x000eae0000000200 */
[C---:B------:R-:W-:Y:S08]  /*50a0*/  HMMA.16816.F32 R20, R176.reuse, R140, R20 ;  /* 0x0000008cb014723c */ /* 0x040ff00000001814 */
[C---:B------:R-:W-:Y:S01]  /*50b0*/  HMMA.16816.F32 R24, R176.reuse, R142, R24 ;  /* 0x0000008eb018723c */ /* 0x040fe20000001818 */
[----:B------:R-:W1:Y:S07]  /*50c0*/  LDSM.16.M88.4 R140, [R199+0xb100] ;  /* 0x00b10000c78c783b */ /* 0x000e6e0000000200 */
[C---:B-----5:R-:W-:Y:S08]  /*50d0*/  HMMA.16816.F32 R28, R176.reuse, R144, R28 ;  /* 0x00000090b01c723c */ /* 0x060ff0000000181c */
[----:B------:R-:W-:Y:S01]  /*50e0*/  HMMA.16816.F32 R32, R176, R146, R32 ;  /* 0x00000092b020723c */ /* 0x000fe20000001820 */
[----:B------:R-:W5:Y:S07]  /*50f0*/  LDSM.16.M88.4 R144, [R199+0xb900] ;  /* 0x00b90000c790783b */ /* 0x000f6e0000000200 */
[----:B------:R-:W2:Y:S01]  /*5100*/  LDSM.16.M88.4 R176, [R201+0x8000] ;  /* 0x00800000c9b0783b */ /* 0x000ea20000000200 */
[C---:B---3--:R-:W-:Y:S08]  /*5110*/  HMMA.16816.F32 R4, R160.reuse, R164, R4 ;  /* 0x000000a4a004723c */ /* 0x048ff00000001804 */
[C---:B------:R-:W-:Y:S08]  /*5120*/  HMMA.16816.F32 R8, R160.reuse, R166, R8 ;  /* 0x000000a6a008723c */ /* 0x040ff00000001808 */
[C---:B-1----:R-:W-:Y:S08]  /*5130*/  HMMA.16816.F32 R12, R160.reuse, R148, R12 ;  /* 0x00000094a00c723c */ /* 0x042ff0000000180c */
[C---:B------:R-:W-:Y:S08]  /*5140*/  HMMA.16816.F32 R16, R160.reuse, R150, R16 ;  /* 0x00000096a010723c */ /* 0x040ff00000001810 */
[C---:B------:R-:W-:Y:S08]  /*5150*/  HMMA.16816.F32 R20, R160.reuse, R152, R20 ;  /* 0x00000098a014723c */ /* 0x040ff00000001814 */
[C---:B------:R-:W-:Y:S08]  /*5160*/  HMMA.16816.F32 R24, R160.reuse, R154, R24 ;  /* 0x0000009aa018723c */ /* 0x040ff00000001818 */
[C---:B------:R-:W-:Y:S08]  /*5170*/  HMMA.16816.F32 R28, R160.reuse, R156, R28 ;  /* 0x0000009ca01c723c */ /* 0x040ff0000000181c */
[----:B------:R-:W-:Y:S08]  /*5180*/  HMMA.16816.F32 R32, R160, R158, R32 ;  /* 0x0000009ea020723c */ /* 0x000ff00000001820 */
[C---:B------:R-:W-:Y:S08]  /*5190*/  HMMA.16816.F32 R4, R168.reuse, R172, R4 ;  /* 0x000000aca804723c */ /* 0x040ff00000001804 */
[C---:B------:R-:W-:Y:S08]  /*51a0*/  HMMA.16816.F32 R8, R168.reuse, R174, R8 ;  /* 0x000000aea808723c */ /* 0x040ff00000001808 */
[C---:B--2---:R-:W-:Y:S08]  /*51b0*/  HMMA.16816.F32 R12, R168.reuse, R136, R12 ;  /* 0x00000088a80c723c */ /* 0x044ff0000000180c */
[C---:B------:R-:W-:Y:S01]  /*51c0*/  HMMA.16816.F32 R16, R168.reuse, R138, R16 ;  /* 0x0000008aa810723c */ /* 0x040fe20000001810 */
[----:B------:R-:W1:Y:S07]  /*51d0*/  LDSM.16.M88.4 R136, [R192+0x4800] ;  /* 0x00480000c088783b */ /* 0x000e6e0000000200 */
[C---:B------:R-:W-:Y:S08]  /*51e0*/  HMMA.16816.F32 R20, R168.reuse, R140, R20 ;  /* 0x0000008ca814723c */ /* 0x040ff00000001814 */
[C---:B------:R-:W-:Y:S01]  /*51f0*/  HMMA.16816.F32 R24, R168.reuse, R142, R24 ;  /* 0x0000008ea818723c */ /* 0x040fe20000001818 */
[----:B------:R-:W2:Y:S07]  /*5200*/  LDSM.16.M88.4 R140, [R192+0x5000] ;  /* 0x00500000c08c783b */ /* 0x000eae0000000200 */
[C---:B-----5:R-:W-:Y:S08]  /*5210*/  HMMA.16816.F32 R28, R168.reuse, R144, R28 ;  /* 0x00000090a81c723c */ /* 0x060ff0000000181c */
[----:B------:R-:W-:Y:S08]  /*5220*/  HMMA.16816.F32 R32, R168, R146, R32 ;  /* 0x00000092a820723c */ /* 0x000ff00000001820 */
[C---:B------:R-:W-:Y:S08]  /*5230*/  HMMA.16816.F32 R4, R176.reuse, R180, R4 ;  /* 0x000000b4b004723c */ /* 0x040ff00000001804 */
[C---:B------:R-:W-:Y:S08]  /*5240*/  HMMA.16816.F32 R8, R176.reuse, R182, R8 ;  /* 0x000000b6b008723c */ /* 0x040ff00000001808 */
[C---:B-1----:R-:W-:Y:S08]  /*5250*/  HMMA.16816.F32 R12, R176.reuse, R136, R12 ;  /* 0x00000088b00c723c */ /* 0x042ff0000000180c */
[C---:B------:R-:W-:Y:S01]  /*5260*/  HMMA.16816.F32 R16, R176.reuse, R138, R16 ;  /* 0x0000008ab010723c */ /* 0x040fe20000001810 */
[----:B------:R-:W1:Y:S01]  /*5270*/  LDSM.16.M88.4 R136, [R192+0x5800] ;  /* 0x00580000c088783b */ /* 0x000e620000000200 */
[----:B------:R-:W-:Y:S04]  /*5280*/  DEPBAR.LE SB0, 0x0 ;  /* 0x000080000000791a */ /* 0x000fe80000000000 */
[----:B------:R-:W-:Y:S02]  /*5290*/  FMUL.FTZ R134, R4, c[0x0][0x320] ;  /* 0x0000c80004867a20 */ /* 0x000fe40000410000 */
[C---:B--2---:R-:W-:Y:S02]  /*52a0*/  HMMA.16816.F32 R20, R176.reuse, R140, R20 ;  /* 0x0000008cb014723c */ /* 0x044fe40000001814 */
[----:B------:R-:W2:Y:S01]  /*52b0*/  MUFU.TANH R174, R134 ;  /* 0x0000008600ae7308 */ /* 0x000ea20000002400 */
[----:B------:R-:W-:Y:S02]  /*52c0*/  BAR.SYNC.DEFER_BLOCKING 0x0 ;  /* 0x0000000000007b1d */ /* 0x000fe40000010000 */
[----:B------:R-:W-:Y:S02]  /*52d0*/  FMUL.FTZ R133, R7, c[0x0][0x320] ;  /* 0x0000c80007857a20 */ /* 0x000fe40000410000 */
[----:B------:R-:W-:Y:S01]  /*52e0*/  FMUL.FTZ R232, R9, c[0x0][0x320] ;  /* 0x0000c80009e87a20 */ /* 0x000fe20000410000 */
[C---:B------:R-:W-:Y:S04]  /*52f0*/  HMMA.16816.F32 R24, R176.reuse, R142, R24 ;  /* 0x0000008eb018723c */ /* 0x040fe80000001818 */
[----:B------:R3:W2:Y:S01]  /*5300*/  MUFU.TANH R165, R133 ;  /* 0x0000008500a57308 */ /* 0x0006a20000002400 */
[----:B------:R-:W-:Y:S02]  /*5310*/  FMUL.FTZ R3, R5, c[0x0][0x320] ;  /* 0x0000c80005037a20 */ /* 0x000fe40000410000 */
[----:B------:R-:W-:Y:S02]  /*5320*/  FMUL.FTZ R2, R6, c[0x0][0x320] ;  /* 0x0000c80006027a20 */ /* 0x000fe40000410000 */
[----:B------:R-:W-:Y:S03]  /*5330*/  FMUL.FTZ R132, R8, c[0x0][0x320] ;  /* 0x0000c80008847a20 */ /* 0x000fe60000410000 */
[----:B------:R-:W-:Y:S02]  /*5340*/  FMUL.FTZ R252, R14, c[0x0][0x320] ;  /* 0x0000c8000efc7a20 */ /* 0x000fe40000410000 */
[----:B------:R5:W2:Y:S01]  /*5350*/  MUFU.TANH R173, R232 ;  /* 0x000000e800ad7308 */ /* 0x000aa20000002400 */
[----:B------:R-:W-:Y:S02]  /*5360*/  FMUL.FTZ R251, R15, c[0x0][0x320] ;  /* 0x0000c8000ffb7a20 */ /* 0x000fe40000410000 */
[----:B------:R-:W-:Y:S02]  /*5370*/  FMUL.FTZ R250, R16, c[0x0][0x320] ;  /* 0x0000c80010fa7a20 */ /* 0x000fe40000410000 */
[----:B------:R-:W-:Y:S02]  /*5380*/  FMUL.FTZ R248, R17, c[0x0][0x320] ;  /* 0x0000c80011f87a20 */ /* 0x000fe40000410000 */
[----:B------:R-:W-:Y:S02]  /*5390*/  FMUL.FTZ R249, R18, c[0x0][0x320] ;  /* 0x0000c80012f97a20 */ /* 0x000fe40000410000 */
[----:B------:R-:W-:Y:S01]  /*53a0*/  FMUL.FTZ R247, R19, c[0x0][0x320] ;  /* 0x0000c80013f77a20 */ /* 0x000fe20000410000 */
[----:B------:R2:W2:Y:S01]  /*53b0*/  MUFU.TANH R170, R3 ;  /* 0x0000000300aa7308 */ /* 0x0004a20000002400 */
[C---:B-1----:R-:W-:Y:S03]  /*53c0*/  HMMA.16816.F32 R28, R176.reuse, R136, R28 ;  /* 0x00000088b01c723c */ /* 0x042fe6000000181c */
[----:B---3--:R-:W-:Y:S02]  /*53d0*/  FMUL.FTZ R133, R12, c[0x0][0x320] ;  /* 0x0000c8000c857a20 */ /* 0x008fe40000410000 */
[----:B------:R-:W-:Y:S02]  /*53e0*/  FMUL.FTZ R246, R20, c[0x0][0x320] ;  /* 0x0000c80014f67a20 */ /* 0x000fe40000410000 */
[----:B------:R-:W-:Y:S01]  /*53f0*/  FMUL.FTZ R244, R21, c[0x0][0x320] ;  /* 0x0000c80015f47a20 */ /* 0x000fe20000410000 */
[----:B------:R-:W-:Y:S01]  /*5400*/  HMMA.16816.F32 R32, R176, R138, R32 ;  /* 0x0000008ab020723c */ /* 0x000fe20000001820 */
[----:B------:R1:W3:Y:S03]  /*5410*/  MUFU.TANH R167, R2 ;  /* 0x0000000200a77308 */ /* 0x0002e60000002400 */
[----:B------:R-:W-:Y:S02]  /*5420*/  FMUL.FTZ R245, R22, c[0x0][0x320] ;  /* 0x0000c80016f57a20 */ /* 0x000fe40000410000 */
[----:B------:R-:W-:Y:S02]  /*5430*/  FMUL.FTZ R243, R23, c[0x0][0x320] ;  /* 0x0000c80017f37a20 */ /* 0x000fe40000410000 */
[----:B------:R-:W-:Y:S03]  /*5440*/  FMUL.FTZ R242, R24, c[0x0][0x320] ;  /* 0x0000c80018f27a20 */ /* 0x000fe60000410000 */
[----:B------:R3:W3:Y:S01]  /*5450*/  MUFU.TANH R169, R132 ;  /* 0x0000008400a97308 */ /* 0x0006e20000002400 */
[----:B------:R-:W-:Y:S02]  /*5460*/  FMUL.FTZ R240, R25, c[0x0][0x320] ;  /* 0x0000c80019f07a20 */ /* 0x000fe40000410000 */
[----:B------:R-:W-:Y:S02]  /*5470*/  FMUL.FTZ R241, R26, c[0x0][0x320] ;  /* 0x0000c8001af17a20 */ /* 0x000fe40000410000 */
[----:B----4-:R-:W-:Y:S02]  /*5480*/  FMUL.FTZ R239, R27, c[0x0][0x320] ;  /* 0x0000c8001bef7a20 */ /* 0x010fe40000410000 */
[----:B------:R-:W-:Y:S02]  /*5490*/  FMUL.FTZ R236, R28, c[0x0][0x320] ;  /* 0x0000c8001cec7a20 */ /* 0x000fe40000410000 */
[----:B------:R-:W-:Y:S01]  /*54a0*/  FMUL.FTZ R238, R29, c[0x0][0x320] ;  /* 0x0000c8001dee7a20 */ /* 0x000fe20000410000 */
[----:B------:R4:W4:Y:S01]  /*54b0*/  MUFU.TANH R182, R133 ;  /* 0x0000008500b67308 */ /* 0x0009220000002400 */
[----:B------:R-:W-:Y:S02]  /*54c0*/  FMUL.FTZ R237, R30, c[0x0][0x320] ;  /* 0x0000c8001eed7a20 */ /* 0x000fe40000410000 */
[----:B------:R-:W-:Y:S02]  /*54d0*/  FMUL.FTZ R235, R31, c[0x0][0x320] ;  /* 0x0000c8001feb7a20 */ /* 0x000fe40000410000 */
[----:B------:R-:W-:Y:S02]  /*54e0*/  FMUL.FTZ R234, R32, c[0x0][0x320] ;  /* 0x0000c80020ea7a20 */ /* 0x000fe40000410000 */
[----:B-----5:R-:W-:Y:S02]  /*54f0*/  FMUL.FTZ R232, R33, c[0x0][0x320] ;  /* 0x0000c80021e87a20 */ /* 0x020fe40000410000 */
[----:B------:R-:W-:Y:S01]  /*5500*/  FMUL.FTZ R134, R34, c[0x0][0x320] ;  /* 0x0000c80022867a20 */ /* 0x000fe20000410000 */
[----:B------:R-:W4:Y:S01]  /*5510*/  MUFU.TANH R252, R252 ;  /* 0x000000fc00fc7308 */ /* 0x000f220000002400 */
[----:B--2---:R-:W-:Y:S02]  /*5520*/  FMUL.FTZ R3, R10, c[0x0][0x320] ;  /* 0x0000c8000a037a20 */ /* 0x004fe40000410000 */
[----:B-1----:R-:W-:Y:S02]  /*5530*/  FMUL.FTZ R2, R11, c[0x0][0x320] ;  /* 0x0000c8000b027a20 */ /* 0x002fe40000410000 */
[----:B---3--:R-:W-:Y:S02]  /*5540*/  FMUL.FTZ R132, R13, c[0x0][0x320] ;  /* 0x0000c8000d847a20 */ /* 0x008fe40000410000 */
[----:B------:R-:W-:Y:S03]  /*5550*/  FMUL.FTZ R35, R35, c[0x0][0x320] ;  /* 0x0000c80023237a20 */ /* 0x000fe60000410000 */
[----:B------:R1:W2:Y:S10]  /*5560*/  MUFU.TANH R183, R3 ;  /* 0x0000000300b77308 */ /* 0x0002b40000002400 */
[----:B------:R1:W3:Y:S10]  /*5570*/  MUFU.TANH R181, R2 ;  /* 0x0000000200b57308 */ /* 0x0002f40000002400 */
[----:B------:R1:W1:Y:S10]  /*5580*/  MUFU.TANH R166, R132 ;  /* 0x0000008400a67308 */ /* 0x0002740000002400 */
[----:B------:R-:W1:Y:S10]  /*5590*/  MUFU.TANH R251, R251 ;  /* 0x000000fb00fb7308 */ /* 0x000e740000002400 */
        /* <DEDUP_REMOVED lines=19> */
[----:B------:R1:W1:Y:S02]  /*56d0*/  MUFU.TANH R133, R35 ;  /* 0x0000002300857308 */ /* 0x0002640000002400 */
[----:B-1234-:R-:W-:-:S05]  /*56e0*/  @P0 BRA `(.L_x_5) ;  /* 0xffffec0000000947 */ /* 0x01efca000383ffff */
.L_x_4:
[----:B------:R-:W-:Y:S01]  /*56f0*/  FMNMX.FTZ R2, R167, R0, !PT ;  /* 0x00000000a7027209 */ /* 0x000fe20007810000 */
[----:B-1----:R-:W-:Y:S01]  /*5700*/  LDSM.16.MT88.4 R12, [R200+0x100] ;  /* 0x00010000c80c783b */ /* 0x002fe20000004200 */
[----:B------:R-:W-:Y:S01]  /*5710*/  FMNMX.FTZ R3, R174, R135, !PT ;  /* 0x00000087ae037209 */ /* 0x000fe20007810000 */
[----:B------:R-:W-:Y:S01]  /*5720*/  UIADD3 UR4, UR7, -0x1, URZ ;  /* 0xffffffff07047890 */ /* 0x000fe2000fffe03f */
[----:B------:R-:W-:Y:S02]  /*5730*/  FMNMX.FTZ R2, R165, R2, !PT ;  /* 0x00000002a5027209 */ /* 0x000fe40007810000 */
[----:B------:R-:W-:Y:S02]  /*5740*/  FMNMX.FTZ R4, R170, R3, !PT ;  /* 0x00000003aa047209 */ /* 0x000fe40007810000 */
[----:B------:R-:W-:Y:S01]  /*5750*/  FMNMX.FTZ R2, R183, R2, !PT ;  /* 0x00000002b7027209 */ /* 0x000fe20007810000 */
[----:B------:R-:W-:Y:S01]  /*5760*/  LDSM.16.MT88.4 R20, [R198+0x100] ;  /* 0x00010000c614783b */ /* 0x000fe20000004200 */
[----:B------:R-:W-:Y:S02]  /*5770*/  FMNMX.FTZ R4, R169, R4, !PT ;  /* 0x00000004a9047209 */ /* 0x000fe40007810000 */
        /* <DEDUP_REMOVED lines=32> */
[----:B------:R-:W-:Y:S01]  /*5980*/  ISETP.LT.AND P0, PT, RZ, UR7, PT ;  /* 0x00000007ff007c0c */ /* 0x000fe2000bf01270 */
[----:B------:R-:W-:Y:S01]  /*5990*/  SHFL.BFLY PT, R2, R7, 0x2, 0x1f ;  /* 0x0c401f0007027f89 */ /* 0x000fe200000e0000 */
[----:B------:R-:W-:Y:S07]  /*59a0*/  UMOV UR7, UR4 ;  /* 0x0000000400077c82 */ /* 0x000fee0008000000 */
[----:B------:R-:W1:Y:S08]  /*59b0*/  SHFL.BFLY PT, R6, R5, 0x2, 0x1f ;  /* 0x0c401f0005067f89 */ /* 0x000e7000000e0000 */
[----:B------:R-:W0:Y:S01]  /*59c0*/  LDGDEPBAR ;  /* 0x00000000000079af */ /* 0x000e220000000000 */
[----:B-1----:R-:W-:Y:S02]  /*59d0*/  FMNMX.FTZ R9, R5, R6, !PT ;  /* 0x0000000605097209 */ /* 0x002fe40007810000 */
[----:B------:R-:W-:Y:S05]  /*59e0*/  FMNMX.FTZ R4, R7, R2, !PT ;  /* 0x0000000207047209 */ /* 0x000fea0007810000 */
[----:B------:R-:W1:Y:S08]  /*59f0*/  SHFL.BFLY PT, R132, R9, 0x1, 0x1f ;  /* 0x0c201f0009847f89 */ /* 0x000e7000000e0000 */
[----:B------:R-:W2:Y:S01]  /*5a00*/  SHFL.BFLY PT, R3, R4, 0x1, 0x1f ;  /* 0x0c201f0004037f89 */ /* 0x000ea200000e0000 */
[----:B-1----:R-:W-:Y:S05]  /*5a10*/  FMNMX.FTZ R132, R9, R132, !PT ;  /* 0x0000008409847209 */ /* 0x002fea0007810000 */
[C---:B------:R-:W-:Y:S02]  /*5a20*/  FMUL.FTZ R141, R132.reuse, c[0x0][0x2d0] ;  /* 0x0000b400848d7a20 */ /* 0x040fe40000410000 */
[----:B------:R-:W-:Y:S01]  /*5a30*/  FADD.FTZ R2, -R132, R135 ;  /* 0x0000008784027221 */ /* 0x000fe20000010100 */
[----:B--2---:R-:W-:Y:S01]  /*5a40*/  FMNMX.FTZ R3, R4, R3, !PT ;  /* 0x0000000304037209 */ /* 0x004fe20007810000 */
[--C-:B------:R-:W-:Y:S01]  /*5a50*/  FFMA.FTZ R175, R174, c[0x0][0x2d0], -R141.reuse ;  /* 0x0000b400aeaf7a23 */ /* 0x100fe2000001088d */
[----:B------:R-:W-:Y:S01]  /*5a60*/  MOV R135, R132 ;  /* 0x0000008400877202 */ /* 0x000fe20000000f00 */
[--C-:B------:R-:W-:Y:S02]  /*5a70*/  FFMA.FTZ R174, R170, c[0x0][0x2d0], -R141.reuse ;  /* 0x0000b400aaae7a23 */ /* 0x100fe4000001088d */
[C---:B------:R-:W-:Y:S02]  /*5a80*/  FMUL.FTZ R144, R3.reuse, c[0x0][0x2d0] ;  /* 0x0000b40003907a20 */ /* 0x040fe40000410000 */
[----:B------:R-:W-:Y:S01]  /*5a90*/  FADD.FTZ R5, -R3, R0 ;  /* 0x0000000003057221 */ /* 0x000fe20000010100 */
[----:B------:R-:W-:Y:S01]  /*5aa0*/  MUFU.EX2 R175, R175 ;  /* 0x000000af00af7308 */ /* 0x000fe20000000800 */
[--C-:B------:R-:W-:Y:S02]  /*5ab0*/  FFMA.FTZ R172, R165, c[0x0][0x2d0], -R144.reuse ;  /* 0x0000b400a5ac7a23 */ /* 0x100fe40000010890 */
[--C-:B------:R-:W-:Y:S02]  /*5ac0*/  FFMA.FTZ R168, R181, c[0x0][0x2d0], -R144.reuse ;  /* 0x0000b400b5a87a23 */ /* 0x100fe40000010890 */
[--C-:B------:R-:W-:Y:S02]  /*5ad0*/  FFMA.FTZ R171, R169, c[0x0][0x2d0], -R141.reuse ;  /* 0x0000b400a9ab7a23 */ /* 0x100fe4000001088d */
[--C-:B------:R-:W-:Y:S02]  /*5ae0*/  FFMA.FTZ R169, R183, c[0x0][0x2d0], -R144.reuse ;  /* 0x0000b400b7a97a23 */ /* 0x100fe40000010890 */
[--C-:B------:R-:W-:Y:S01]  /*5af0*/  FFMA.FTZ R170, R173, c[0x0][0x2d0], -R141.reuse ;  /* 0x0000b400adaa7a23 */ /* 0x100fe2000001088d */
[----:B------:R-:W-:Y:S01]  /*5b00*/  MUFU.EX2 R174, R174 ;  /* 0x000000ae00ae7308 */ /* 0x000fe20000000800 */
[--C-:B------:R-:W-:Y:S02]  /*5b10*/  FFMA.FTZ R173, R167, c[0x0][0x2d0], -R144.reuse ;  /* 0x0000b400a7ad7a23 */ /* 0x100fe40000010890 */
[----:B------:R-:W-:Y:S02]  /*5b20*/  FMUL.FTZ R0, R5, c[0x0][0x2d0] ;  /* 0x0000b40005007a20 */ /* 0x000fe40000410000 */
[----:B------:R-:W-:Y:S02]  /*5b30*/  FMUL.FTZ R6, R2, c[0x0][0x2d0] ;  /* 0x0000b40002067a20 */ /* 0x000fe40000410000 */
[--C-:B------:R-:W-:Y:S02]  /*5b40*/  FFMA.FTZ R177, R166, c[0x0][0x2d0], -R141.reuse ;  /* 0x0000b400a6b17a23 */ /* 0x100fe4000001088d */
[----:B------:R-:W-:Y:S01]  /*5b50*/  LDSM.16.MT88.4 R164, [R200+0x5900] ;  /* 0x00590000c8a4783b */ /* 0x000fe20000004200 */
[----:B------:R-:W1:Y:S01]  /*5b60*/  MUFU.EX2 R2, R6 ;  /* 0x0000000600027308 */ /* 0x000e620000000800 */
[--C-:B------:R-:W-:Y:S02]  /*5b70*/  FFMA.FTZ R178, R252, c[0x0][0x2d0], -R144.reuse ;  /* 0x0000b400fcb27a23 */ /* 0x100fe40000010890 */
[--C-:B------:R-:W-:Y:S02]  /*5b80*/  FFMA.FTZ R179, R251, c[0x0][0x2d0], -R144.reuse ;  /* 0x0000b400fbb37a23 */ /* 0x100fe40000010890 */
[--C-:B------:R-:W-:Y:S02]  /*5b90*/  FFMA.FTZ R183, R247, c[0x0][0x2d0], -R144.reuse ;  /* 0x0000b400f7b77a23 */ /* 0x100fe40000010890 */
[--C-:B------:R-:W-:Y:S02]  /*5ba0*/  FFMA.FTZ R243, R243, c[0x0][0x2d0], -R144.reuse ;  /* 0x0000b400f3f37a23 */ /* 0x100fe40000010890 */
[--C-:B------:R-:W-:Y:S01]  /*5bb0*/  FFMA.FTZ R239, R239, c[0x0][0x2d0], -R144.reuse ;  /* 0x0000b400efef7a23 */ /* 0x100fe20000010890 */
[----:B------:R-:W2:Y:S01]  /*5bc0*/  MUFU.EX2 R0, R0 ;  /* 0x0000000000007308 */ /* 0x000ea20000000800 */
[--C-:B------:R-:W-:Y:S02]  /*5bd0*/  FFMA.FTZ R237, R237, c[0x0][0x2d0], -R144.reuse ;  /* 0x0000b400eded7a23 */ /* 0x100fe40000010890 */
[--C-:B------:R-:W-:Y:S02]  /*5be0*/  FFMA.FTZ R134, R134, c[0x0][0x2d0], -R144.reuse ;  /* 0x0000b40086867a23 */ /* 0x100fe40000010890 */
[--C-:B------:R-:W-:Y:S02]  /*5bf0*/  FFMA.FTZ R133, R133, c[0x0][0x2d0], -R144.reuse ;  /* 0x0000b40085857a23 */ /* 0x100fe40000010890 */
[--C-:B------:R-:W-:Y:S02]  /*5c00*/  FFMA.FTZ R176, R182, c[0x0][0x2d0], -R141.reuse ;  /* 0x0000b400b6b07a23 */ /* 0x100fe4000001088d */
[--C-:B------:R-:W-:Y:S01]  /*5c10*/  FFMA.FTZ R182, R249, c[0x0][0x2d0], -R144.reuse ;  /* 0x0000b400f9b67a23 */ /* 0x100fe20000010890 */
[----:B------:R-:W-:Y:S01]  /*5c20*/  MUFU.EX2 R171, R171 ;  /* 0x000000ab00ab7308 */ /* 0x000fe20000000800 */
[--C-:B------:R-:W-:Y:S02]  /*5c30*/  FFMA.FTZ R180, R250, c[0x0][0x2d0], -R141.reuse ;  /* 0x0000b400fab47a23 */ /* 0x100fe4000001088d */
[--C-:B------:R-:W-:Y:S02]  /*5c40*/  FFMA.FTZ R181, R248, c[0x0][0x2d0], -R141.reuse ;  /* 0x0000b400f8b57a23 */ /* 0x100fe4000001088d */
[----:B-1----:R-:W-:Y:S01]  /*5c50*/  FMUL.FTZ R4, R2, R128 ;  /* 0x0000008002047220 */ /* 0x002fe20000410000 */
[----:B------:R-:W-:Y:S01]  /*5c60*/  F2FP.PACK_AB R128, R174, R175 ;  /* 0x000000afae80723e */ /* 0x000fe200000000ff */
[C---:B------:R-:W-:Y:S02]  /*5c70*/  FMUL.FTZ R5, R2.reuse, R129 ;  /* 0x0000008102057220 */ /* 0x040fe40000410000 */
[C---:B------:R-:W-:Y:S01]  /*5c80*/  FMUL.FTZ R8, R2.reuse, R124 ;  /* 0x0000007c02087220 */ /* 0x040fe20000410000 */
[----:B------:R-:W1:Y:S01]  /*5c90*/  MUFU.EX2 R170, R170 ;  /* 0x000000aa00aa7308 */ /* 0x000e620000000800 */
[C---:B------:R-:W-:Y:S02]  /*5ca0*/  FMUL.FTZ R9, R2.reuse, R125 ;  /* 0x0000007d02097220 */ /* 0x040fe40000410000 */
[----:B------:R-:W-:Y:S02]  /*5cb0*/  FMUL.FTZ R16, R2, R116 ;  /* 0x0000007402107220 */ /* 0x000fe40000410000 */
[C---:B--2---:R-:W-:Y:S02]  /*5cc0*/  FMUL.FTZ R6, R0.reuse, R130 ;  /* 0x0000008200067220 */ /* 0x044fe40000410000 */
[C---:B------:R-:W-:Y:S02]  /*5cd0*/  FMUL.FTZ R7, R0.reuse, R131 ;  /* 0x0000008300077220 */ /* 0x040fe40000410000 */
[C---:B------:R-:W-:Y:S01]  /*5ce0*/  FMUL.FTZ R10, R0.reuse, R126 ;  /* 0x0000007e000a7220 */ /* 0x040fe20000410000 */
[----:B------:R-:W-:Y:S01]  /*5cf0*/  MUFU.EX2 R173, R173 ;  /* 0x000000ad00ad7308 */ /* 0x000fe20000000800 */
[----:B------:R-:W-:Y:S02]  /*5d00*/  FMUL.FTZ R11, R0, R127 ;  /* 0x0000007f000b7220 */ /* 0x000fe40000410000 */
[----:B------:R-:W-:Y:S01]  /*5d10*/  FMUL.FTZ R17, R2, R117 ;  /* 0x0000007502117220 */ /* 0x000fe20000410000 */
[----:B------:R-:W-:Y:S01]  /*5d20*/  LDSM.16.MT88.4 R124, [R200+0x2900] ;  /* 0x00290000c87c783b */ /* 0x000fe20000004200 */
[C---:B------:R-:W-:Y:S02]  /*5d30*/  FMUL.FTZ R18, R0.reuse, R118 ;  /* 0x0000007600127220 */ /* 0x040fe40000410000 */
[----:B------:R-:W-:Y:S02]  /*5d40*/  FMUL.FTZ R19, R0, R119 ;  /* 0x0000007700137220 */ /* 0x000fe40000410000 */
[C---:B------:R-:W-:Y:S01]  /*5d50*/  FMUL.FTZ R24, R2.reuse, R108 ;  /* 0x0000006c02187220 */ /* 0x040fe20000410000 */
[----:B------:R-:W2:Y:S01]  /*5d60*/  MUFU.EX2 R172, R172 ;  /* 0x000000ac00ac7308 */ /* 0x000ea20000000800 */
[----:B------:R-:W-:Y:S01]  /*5d70*/  FMUL.FTZ R25, R2, R109 ;  /* 0x0000006d02197220 */ /* 0x000fe20000410000 */
[----:B------:R-:W-:Y:S01]  /*5d80*/  LDSM.16.MT88.4 R116, [R197+0x900] ;  /* 0x00090000c574783b */ /* 0x000fe20000004200 */
[----:B------:R-:W-:Y:S01]  /*5d90*/  FMUL.FTZ R26, R0, R110 ;  /* 0x0000006e001a7220 */ /* 0x000fe20000410000 */
[----:B-1----:R-:W-:Y:S01]  /*5da0*/  F2FP.PACK_AB R130, R170, R171 ;  /* 0x000000abaa82723e */ /* 0x002fe200000000ff */
[----:B------:R-:W-:Y:S02]  /*5db0*/  FMUL.FTZ R27, R0, R111 ;  /* 0x0000006f001b7220 */ /* 0x000fe40000410000 */
[C---:B------:R-:W-:Y:S02]  /*5dc0*/  FMUL.FTZ R32, R2.reuse, R100 ;  /* 0x0000006402207220 */ /* 0x040fe40000410000 */
[----:B------:R-:W-:Y:S01]  /*5dd0*/  FMUL.FTZ R33, R2, R101 ;  /* 0x0000006502217220 */ /* 0x000fe20000410000 */
[----:B------:R-:W-:Y:S01]  /*5de0*/  MUFU.EX2 R169, R169 ;  /* 0x000000a900a97308 */ /* 0x000fe20000000800 */
[----:B------:R-:W-:Y:S01]  /*5df0*/  LDSM.16.MT88.4 R108, [R196+0x2100] ;  /* 0x00210000c46c783b */ /* 0x000fe20000004200 */
[C---:B------:R-:W-:Y:S02]  /*5e00*/  FMUL.FTZ R34, R0.reuse, R102 ;  /* 0x0000006600227220 */ /* 0x040fe40000410000 */
[----:B------:R-:W-:Y:S02]  /*5e10*/  FMUL.FTZ R35, R0, R103 ;  /* 0x0000006700237220 */ /* 0x000fe40000410000 */
[C---:B------:R-:W-:Y:S02]  /*5e20*/  FMUL.FTZ R36, R2.reuse, R36 ;  /* 0x0000002402247220 */ /* 0x040fe40000410000 */
[----:B------:R-:W-:Y:S01]  /*5e30*/  FMUL.FTZ R37, R2, R37 ;  /* 0x0000002502257220 */ /* 0x000fe20000410000 */
[----:B------:R-:W-:Y:S01]  /*5e40*/  LDSM.16.MT88.4 R100, [R197+0x2100] ;  /* 0x00210000c564783b */ /* 0x000fe20000004200 */
[----:B------:R-:W1:Y:S01]  /*5e50*/  MUFU.EX2 R168, R168 ;  /* 0x000000a800a87308 */ /* 0x000e620000000800 */
[C---:B------:R-:W-:Y:S02]  /*5e60*/  FMUL.FTZ R38, R0.reuse, R38 ;  /* 0x0000002600267220 */ /* 0x040fe40000410000 */
[----:B------:R-:W-:Y:S01]  /*5e70*/  FMUL.FTZ R39, R0, R39 ;  /* 0x0000002700277220 */ /* 0x000fe20000410000 */
[----:B--2---:R-:W-:Y:S01]  /*5e80*/  F2FP.PACK_AB R129, R172, R173 ;  /* 0x000000adac81723e */ /* 0x004fe200000000ff */
[C---:B------:R-:W-:Y:S02]  /*5e90*/  FMUL.FTZ R40, R2.reuse, R40 ;  /* 0x0000002802287220 */ /* 0x040fe40000410000 */
[----:B------:R-:W-:Y:S02]  /*5ea0*/  FMUL.FTZ R41, R2, R41 ;  /* 0x0000002902297220 */ /* 0x000fe40000410000 */
[C---:B------:R-:W-:Y:S01]  /*5eb0*/  FMUL.FTZ R42, R0.reuse, R42 ;  /* 0x0000002a002a7220 */ /* 0x040fe20000410000 */
[----:B------:R-:W-:Y:S01]  /*5ec0*/  MUFU.EX2 R176, R176 ;  /* 0x000000b000b07308 */ /* 0x000fe20000000800 */
[----:B------:R-:W-:Y:S02]  /*5ed0*/  FMUL.FTZ R43, R0, R43 ;  /* 0x0000002b002b7220 */ /* 0x000fe40000410000 */
[C---:B------:R-:W-:Y:S02]  /*5ee0*/  FMUL.FTZ R44, R2.reuse, R44 ;  /* 0x0000002c022c7220 */ /* 0x040fe40000410000 */
[----:B------:R-:W-:Y:S02]  /*5ef0*/  FMUL.FTZ R45, R2, R45 ;  /* 0x0000002d022d7220 */ /* 0x000fe40000410000 */
[C---:B------:R-:W-:Y:S02]  /*5f00*/  FMUL.FTZ R46, R0.reuse, R46 ;  /* 0x0000002e002e7220 */ /* 0x040fe40000410000 */
[----:B------:R-:W-:Y:S01]  /*5f10*/  FMUL.FTZ R47, R0, R47 ;  /* 0x0000002f002f7220 */ /* 0x000fe20000410000 */
[----:B------:R-:W2:Y:S01]  /*5f20*/  MUFU.EX2 R177, R177 ;  /* 0x000000b100b17308 */ /* 0x000ea20000000800 */
[C---:B------:R-:W-:Y:S02]  /*5f30*/  FMUL.FTZ R48, R2.reuse, R48 ;  /* 0x0000003002307220 */ /* 0x040fe40000410000 */
[----:B------:R-:W-:Y:S01]  /*5f40*/  FMUL.FTZ R49, R2, R49 ;  /* 0x0000003102317220 */ /* 0x000fe20000410000 */
[----:B-1----:R-:W-:Y:S01]  /*5f50*/  F2FP.PACK_AB R131, R168, R169 ;  /* 0x000000a9a883723e */ /* 0x002fe200000000ff */
[C---:B------:R-:W-:Y:S02]  /*5f60*/  FMUL.FTZ R50, R0.reuse, R50 ;  /* 0x0000003200327220 */ /* 0x040fe40000410000 */
[----:B------:R-:W-:Y:S02]  /*5f70*/  FMUL.FTZ R51, R0, R51 ;  /* 0x0000003300337220 */ /* 0x000fe40000410000 */
[C---:B------:R-:W-:Y:S01]  /*5f80*/  FMUL.FTZ R52, R2.reuse, R52 ;  /* 0x0000003402347220 */ /* 0x040fe20000410000 */
[----:B------:R-:W-:Y:S01]  /*5f90*/  MUFU.EX2 R178, R178 ;  /* 0x000000b200b27308 */ /* 0x000fe20000000800 */
[C---:B------:R-:W-:Y:S05]  /*5fa0*/  HMMA.16816.F32 R4, R128.reuse, R12, R4 ;  /* 0x0000000c8004723c */ /* 0x040fea0000001804 */
[C---:B------:R-:W-:Y:S02]  /*5fb0*/  FMUL.FTZ R53, R2.reuse, R53 ;  /* 0x0000003502357220 */ /* 0x040fe40000410000 */
[C---:B------:R-:W-:Y:S01]  /*5fc0*/  FMUL.FTZ R12, R2.reuse, R120 ;  /* 0x00000078020c7220 */ /* 0x040fe20000410000 */
[C---:B------:R-:W-:Y:S01]  /*5fd0*/  HMMA.16816.F32 R8, R128.reuse, R14, R8 ;  /* 0x0000000e8008723c */ /* 0x040fe20000001808 */
[----:B------:R-:W1:Y:S03]  /*5fe0*/  MUFU.EX2 R179, R179 ;  /* 0x000000b300b37308 */ /* 0x000e660000000800 */
[----:B------:R-:W-:Y:S02]  /*5ff0*/  FMUL.FTZ R13, R2, R121 ;  /* 0x00000079020d7220 */ /* 0x000fe40000410000 */
[C---:B------:R-:W-:Y:S02]  /*6000*/  FMUL.FTZ R54, R0.reuse, R54 ;  /* 0x0000003600367220 */ /* 0x040fe40000410000 */
[C---:B------:R-:W-:Y:S03]  /*6010*/  FMUL.FTZ R14, R0.reuse, R122 ;  /* 0x0000007a000e7220 */ /* 0x040fe60000410000 */
[----:B------:R-:W-:Y:S01]  /*6020*/  MUFU.EX2 R180, R180 ;  /* 0x000000b400b47308 */ /* 0x000fe20000000800 */
[C---:B------:R-:W-:Y:S02]  /*6030*/  FMUL.FTZ R15, R0.reuse, R123 ;  /* 0x0000007b000f7220 */ /* 0x040fe40000410000 */
[----:B------:R-:W3:Y:S01]  /*6040*/  LDSM.16.MT88.4 R120, [R196+0x100] ;  /* 0x00010000c478783b */ /* 0x000ee20000004200 */
[----:B------:R-:W-:Y:S02]  /*6050*/  FMUL.FTZ R55, R0, R55 ;  /* 0x0000003700377220 */ /* 0x000fe40000410000 */
[C---:B------:R-:W-:Y:S02]  /*6060*/  FMUL.FTZ R56, R2.reuse, R56 ;  /* 0x0000003802387220 */ /* 0x040fe40000410000 */
[C---:B------:R-:W-:Y:S02]  /*6070*/  HMMA.16816.F32 R12, R128.reuse, R20, R12 ;  /* 0x00000014800c723c */ /* 0x040fe4000000180c */
[----:B------:R-:W4:Y:S01]  /*6080*/  MUFU.EX2 R181, R181 ;  /* 0x000000b500b57308 */ /* 0x000f220000000800 */
[----:B------:R-:W-:Y:S02]  /*6090*/  FMUL.FTZ R57, R2, R57 ;  /* 0x0000003902397220 */ /* 0x000fe40000410000 */
[----:B------:R-:W-:Y:S02]  /*60a0*/  FMUL.FTZ R58, R0, R58 ;  /* 0x0000003a003a7220 */ /* 0x000fe40000410000 */
[C---:B------:R-:W-:Y:S01]  /*60b0*/  FMUL.FTZ R20, R2.reuse, R112 ;  /* 0x0000007002147220 */ /* 0x040fe20000410000 */
[C---:B------:R-:W-:Y:S04]  /*60c0*/  HMMA.16816.F32 R16, R128.reuse, R22, R16 ;  /* 0x000000168010723c */ /* 0x040fe80000001810 */
[----:B------:R-:W-:Y:S01]  /*60d0*/  FMUL.FTZ R21, R2, R113 ;  /* 0x0000007102157220 */ /* 0x000fe20000410000 */
[----:B------:R-:W-:Y:S01]  /*60e0*/  MUFU.EX2 R182, R182 ;  /* 0x000000b600b67308 */ /* 0x000fe20000000800 */
[C---:B------:R-:W-:Y:S02]  /*60f0*/  FMUL.FTZ R59, R0.reuse, R59 ;  /* 0x0000003b003b7220 */ /* 0x040fe40000410000 */
[C---:B------:R-:W-:Y:S04]  /*6100*/  FMUL.FTZ R22, R0.reuse, R114 ;  /* 0x0000007200167220 */ /* 0x040fe80000410000 */
[----:B------:R-:W-:Y:S02]  /*6110*/  FMUL.FTZ R23, R0, R115 ;  /* 0x0000007300177220 */ /* 0x000fe40000410000 */
[----:B------:R-:W5:Y:S01]  /*6120*/  LDSM.16.MT88.4 R112, [R200+0x2100] ;  /* 0x00210000c870783b */ /* 0x000f620000004200 */
[C---:B------:R-:W-:Y:S01]  /*6130*/  FMUL.FTZ R60, R2.reuse, R60 ;  /* 0x0000003c023c7220 */ /* 0x040fe20000410000 */
[----:B------:R-:W1:Y:S01]  /*6140*/  MUFU.EX2 R183, R183 ;  /* 0x000000b700b77308 */ /* 0x000e620000000800 */
[----:B------:R-:W-:Y:S02]  /*6150*/  FMUL.FTZ R61, R2, R61 ;  /* 0x0000003d023d7220 */ /* 0x000fe40000410000 */
[C---:B------:R-:W-:Y:S03]  /*6160*/  HMMA.16816.F32 R20, R128.reuse, R28, R20 ;  /* 0x0000001c8014723c */ /* 0x040fe60000001814 */
[C---:B------:R-:W-:Y:S02]  /*6170*/  FMUL.FTZ R62, R0.reuse, R62 ;  /* 0x0000003e003e7220 */ /* 0x040fe40000410000 */
[----:B------:R-:W-:Y:S02]  /*6180*/  FMUL.FTZ R63, R0, R63 ;  /* 0x0000003f003f7220 */ /* 0x000fe40000410000 */
[C---:B------:R-:W-:Y:S01]  /*6190*/  FMUL.FTZ R28, R2.reuse, R104 ;  /* 0x00000068021c7220 */ /* 0x040fe20000410000 */
[C---:B------:R-:W-:Y:S01]  /*61a0*/  HMMA.16816.F32 R24, R128.reuse, R30, R24 ;  /* 0x0000001e8018723c */ /* 0x040fe20000001818 */
[----:B------:R-:W-:Y:S03]  /*61b0*/  MUFU.EX2 R243, R243 ;  /* 0x000000f300f37308 */ /* 0x000fe60000000800 */
[C---:B------:R-:W-:Y:S02]  /*61c0*/  FMUL.FTZ R29, R2.reuse, R105 ;  /* 0x00000069021d7220 */ /* 0x040fe40000410000 */
[----:B------:R-:W-:Y:S02]  /*61d0*/  FMUL.FTZ R64, R2, R64 ;  /* 0x0000004002407220 */ /* 0x000fe40000410000 */
[C---:B------:R-:W-:Y:S03]  /*61e0*/  FMUL.FTZ R30, R0.reuse, R106 ;  /* 0x0000006a001e7220 */ /* 0x040fe60000410000 */
[----:B------:R-:W-:Y:S01]  /*61f0*/  MUFU.EX2 R239, R239 ;  /* 0x000000ef00ef7308 */ /* 0x000fe20000000800 */
[----:B------:R-:W-:Y:S02]  /*6200*/  FMUL.FTZ R31, R0, R107 ;  /* 0x0000006b001f7220 */ /* 0x000fe40000410000 */
[----:B------:R-:W1:Y:S01]  /*6210*/  LDSM.16.MT88.4 R104, [R198+0x2100] ;  /* 0x00210000c668783b */ /* 0x000e620000004200 */
[----:B------:R-:W-:Y:S02]  /*6220*/  FMUL.FTZ R65, R2, R65 ;  /* 0x0000004102417220 */ /* 0x000fe40000410000 */
[C---:B------:R-:W-:Y:S02]  /*6230*/  FMUL.FTZ R66, R0.reuse, R66 ;  /* 0x0000004200427220 */ /* 0x040fe40000410000 */
[C---:B---3--:R-:W-:Y:S02]  /*6240*/  HMMA.16816.F32 R28, R128.reuse, R120, R28 ;  /* 0x00000078801c723c */ /* 0x048fe4000000181c */
[----:B------:R-:W-:Y:S01]  /*6250*/  MUFU.EX2 R237, R237 ;  /* 0x000000ed00ed7308 */ /* 0x000fe20000000800 */
[----:B------:R-:W-:Y:S02]  /*6260*/  FMUL.FTZ R67, R0, R67 ;  /* 0x0000004300437220 */ /* 0x000fe40000410000 */
[C---:B------:R-:W-:Y:S02]  /*6270*/  FMUL.FTZ R68, R2.reuse, R68 ;  /* 0x0000004402447220 */ /* 0x040fe40000410000 */
[----:B------:R-:W-:Y:S01]  /*6280*/  FMUL.FTZ R69, R2, R69 ;  /* 0x0000004502457220 */ /* 0x000fe20000410000 */
[C---:B------:R-:W-:Y:S01]  /*6290*/  HMMA.16816.F32 R32, R128.reuse, R122, R32 ;  /* 0x0000007a8020723c */ /* 0x040fe20000001820 */
[----:B------:R-:W-:Y:S03]  /*62a0*/  LDSM.16.MT88.4 R120, [R196+0x900] ;  /* 0x00090000c478783b */ /* 0x000fe60000004200 */
[C---:B------:R-:W-:Y:S01]  /*62b0*/  FMUL.FTZ R70, R0.reuse, R70 ;  /* 0x0000004600467220 */ /* 0x040fe20000410000 */
[----:B------:R-:W-:Y:S01]  /*62c0*/  MUFU.EX2 R134, R134 ;  /* 0x0000008600867308 */ /* 0x000fe20000000800 */
[----:B------:R-:W-:Y:S02]  /*62d0*/  FMUL.FTZ R71, R0, R71 ;  /* 0x0000004700477220 */ /* 0x000fe40000410000 */
[C---:B-----5:R-:W-:Y:S04]  /*62e0*/  HMMA.16816.F32 R36, R128.reuse, R112, R36 ;  /* 0x000000708024723c */ /* 0x060fe80000001824 */
[C---:B------:R-:W-:Y:S02]  /*62f0*/  FMUL.FTZ R72, R2.reuse, R72 ;  /* 0x0000004802487220 */ /* 0x040fe40000410000 */
[----:B------:R-:W-:Y:S01]  /*6300*/  FMUL.FTZ R73, R2, R73 ;  /* 0x0000004902497220 */ /* 0x000fe20000410000 */
[----:B------:R-:W-:Y:S01]  /*6310*/  MUFU.EX2 R133, R133 ;  /* 0x0000008500857308 */ /* 0x000fe20000000800 */
[C---:B------:R-:W-:Y:S01]  /*6320*/  HMMA.16816.F32 R40, R128.reuse, R114, R40 ;  /* 0x000000728028723c */ /* 0x040fe20000001828 */
[----:B------:R-:W-:Y:S03]  /*6330*/  LDSM.16.MT88.4 R112, [R200+0x900] ;  /* 0x00090000c870783b */ /* 0x000fe60000004200 */
[C---:B------:R-:W-:Y:S02]  /*6340*/  FMUL.FTZ R74, R0.reuse, R74 ;  /* 0x0000004a004a7220 */ /* 0x040fe40000410000 */
[----:B------:R-:W-:Y:S02]  /*6350*/  FMUL.FTZ R75, R0, R75 ;  /* 0x0000004b004b7220 */ /* 0x000fe40000410000 */
[C---:B------:R-:W-:Y:S01]  /*6360*/  FMUL.FTZ R76, R2.reuse, R76 ;  /* 0x0000004c024c7220 */ /* 0x040fe20000410000 */
[C---:B-1----:R-:W-:Y:S03]  /*6370*/  HMMA.16816.F32 R44, R128.reuse, R104, R44 ;  /* 0x00000068802c723c */ /* 0x042fe6000000182c */
[----:B------:R-:W-:Y:S02]  /*6380*/  FMUL.FTZ R77, R2, R77 ;  /* 0x0000004d024d7220 */ /* 0x000fe40000410000 */
[C---:B------:R-:W-:Y:S02]  /*6390*/  FMUL.FTZ R78, R0.reuse, R78 ;  /* 0x0000004e004e7220 */ /* 0x040fe40000410000 */
[----:B------:R-:W-:Y:S01]  /*63a0*/  FMUL.FTZ R79, R0, R79 ;  /* 0x0000004f004f7220 */ /* 0x000fe20000410000 */
[C---:B------:R-:W-:Y:S01]  /*63b0*/  HMMA.16816.F32 R48, R128.reuse, R106, R48 ;  /* 0x0000006a8030723c */ /* 0x040fe20000001830 */
[----:B------:R-:W1:Y:S03]  /*63c0*/  LDSM.16.MT88.4 R104, [R200+0x4100] ;  /* 0x00410000c868783b */ /* 0x000e660000004200 */
[C---:B------:R-:W-:Y:S02]  /*63d0*/  FMUL.FTZ R80, R2.reuse, R80 ;  /* 0x0000005002507220 */ /* 0x040fe40000410000 */
[----:B------:R-:W-:Y:S02]  /*63e0*/  FMUL.FTZ R81, R2, R81 ;  /* 0x0000005102517220 */ /* 0x000fe40000410000 */
[C---:B------:R-:W-:Y:S04]  /*63f0*/  HMMA.16816.F32 R52, R128.reuse, R100, R52 ;  /* 0x000000648034723c */ /* 0x040fe80000001834 */
[C---:B------:R-:W-:Y:S02]  /*6400*/  FMUL.FTZ R82, R0.reuse, R82 ;  /* 0x0000005200527220 */ /* 0x040fe40000410000 */
[----:B------:R-:W-:Y:S02]  /*6410*/  FMUL.FTZ R83, R0, R83 ;  /* 0x0000005300537220 */ /* 0x000fe40000410000 */
[C---:B------:R-:W-:Y:S01]  /*6420*/  HMMA.16816.F32 R56, R128.reuse, R102, R56 ;  /* 0x000000668038723c */ /* 0x040fe20000001838 */
[----:B------:R-:W3:Y:S03]  /*6430*/  LDSM.16.MT88.4 R100, [R198+0x4100] ;  /* 0x00410000c664783b */ /* 0x000ee60000004200 */
[C---:B------:R-:W-:Y:S02]  /*6440*/  FMUL.FTZ R84, R2.reuse, R84 ;  /* 0x0000005402547220 */ /* 0x040fe40000410000 */
[----:B------:R-:W-:Y:S02]  /*6450*/  FMUL.FTZ R85, R2, R85 ;  /* 0x0000005502557220 */ /* 0x000fe40000410000 */
[C---:B------:R-:W-:Y:S04]  /*6460*/  HMMA.16816.F32 R60, R128.reuse, R108, R60 ;  /* 0x0000006c803c723c */ /* 0x040fe8000000183c */
[C---:B------:R-:W-:Y:S02]  /*6470*/  FMUL.FTZ R86, R0.reuse, R86 ;  /* 0x0000005600567220 */ /* 0x040fe40000410000 */
[----:B------:R-:W-:Y:S02]  /*6480*/  FMUL.FTZ R87, R0, R87 ;  /* 0x0000005700577220 */ /* 0x000fe40000410000 */
[C---:B------:R-:W-:Y:S01]  /*6490*/  HMMA.16816.F32 R64, R128.reuse, R110, R64 ;  /* 0x0000006e8040723c */ /* 0x040fe20000001840 */
[----:B------:R-:W5:Y:S03]  /*64a0*/  LDSM.16.MT88.4 R108, [R197+0x4100] ;  /* 0x00410000c56c783b */ /* 0x000f660000004200 */
        /* <DEDUP_REMOVED lines=11> */
[C---:B---3--:R-:W-:Y:S04]  /*6560*/  HMMA.16816.F32 R76, R128.reuse, R100, R76 ;  /* 0x00000064804c723c */ /* 0x048fe8000000184c */
[C---:B------:R-:W-:Y:S02]  /*6570*/  FMUL.FTZ R96, R2.reuse, R96 ;  /* 0x0000006002607220 */ /* 0x040fe40000410000 */
[----:B------:R-:W-:Y:S01]  /*6580*/  FMUL.FTZ R97, R2, R97 ;  /* 0x0000006102617220 */ /* 0x000fe20000410000 */
[----:B--2---:R-:W-:Y:S01]  /*6590*/  F2FP.PACK_AB R100, R177, R176 ;  /* 0x000000b0b164723e */ /* 0x004fe200000000ff */
[C---:B------:R-:W-:Y:S04]  /*65a0*/  HMMA.16816.F32 R80, R128.reuse, R102, R80 ;  /* 0x000000668050723c */ /* 0x040fe80000001850 */
[C---:B------:R-:W-:Y:S01]  /*65b0*/  FMUL.FTZ R98, R0.reuse, R98 ;  /* 0x0000006200627220 */ /* 0x040fe20000410000 */
[----:B------:R-:W-:Y:S01]  /*65c0*/  F2FP.PACK_AB R101, R179, R178 ;  /* 0x000000b2b365723e */ /* 0x000fe200000000ff */
[----:B------:R-:W-:Y:S01]  /*65d0*/  FMUL.FTZ R99, R0, R99 ;  /* 0x0000006300637220 */ /* 0x000fe20000410000 */
[----:B----4-:R-:W-:Y:S01]  /*65e0*/  F2FP.PACK_AB R102, R181, R180 ;  /* 0x000000b4b566723e */ /* 0x010fe200000000ff */
[C---:B-----5:R-:W-:Y:S04]  /*65f0*/  HMMA.16816.F32 R84, R128.reuse, R108, R84 ;  /* 0x0000006c8054723c */ /* 0x060fe80000001854 */
[----:B------:R-:W-:Y:S01]  /*6600*/  F2FP.PACK_AB R103, R183, R182 ;  /* 0x000000b6b767723e */ /* 0x000fe200000000ff */
[--C-:B------:R-:W-:Y:S02]  /*6610*/  FFMA.FTZ R246, R246, c[0x0][0x2d0], -R141.reuse ;  /* 0x0000b400f6f67a23 */ /* 0x100fe4000001088d */
[--C-:B------:R-:W-:Y:S01]  /*6620*/  FFMA.FTZ R247, R244, c[0x0][0x2d0], -R141.reuse ;  /* 0x0000b400f4f77a23 */ /* 0x100fe2000001088d */
[C---:B------:R-:W-:Y:S01]  /*6630*/  HMMA.16816.F32 R88, R128.reuse, R110, R88 ;  /* 0x0000006e8058723c */ /* 0x040fe20000001858 */
[----:B------:R-:W2:Y:S02]  /*6640*/  LDSM.16.MT88.4 R108, [R198+0x900] ;  /* 0x00090000c66c783b */ /* 0x000ea40000004200 */
[----:B------:R-:W-:Y:S01]  /*6650*/  MUFU.EX2 R246, R246 ;  /* 0x000000f600f67308 */ /* 0x000fe20000000800 */
[--C-:B------:R-:W-:Y:S02]  /*6660*/  FFMA.FTZ R244, R245, c[0x0][0x2d0], -R144.reuse ;  /* 0x0000b400f5f47a23 */ /* 0x100fe40000010890 */
[--C-:B------:R-:W-:Y:S02]  /*6670*/  FFMA.FTZ R242, R242, c[0x0][0x2d0], -R141.reuse ;  /* 0x0000b400f2f27a23 */ /* 0x100fe4000001088d */
[--C-:B------:R-:W-:Y:S01]  /*6680*/  FFMA.FTZ R245, R240, c[0x0][0x2d0], -R141.reuse ;  /* 0x0000b400f0f57a23 */ /* 0x100fe2000001088d */
[C---:B-1----:R-:W-:Y:S03]  /*6690*/  HMMA.16816.F32 R92, R128.reuse, R104, R92 ;  /* 0x00000068805c723c */ /* 0x042fe6000000185c */
[--C-:B------:R-:W-:Y:S01]  /*66a0*/  FFMA.FTZ R240, R241, c[0x0][0x2d0], -R144.reuse ;  /* 0x0000b400f1f07a23 */ /* 0x100fe20000010890 */
[----:B------:R-:W1:Y:S01]  /*66b0*/  MUFU.EX2 R247, R247 ;  /* 0x000000f700f77308 */ /* 0x000e620000000800 */
[--C-:B------:R-:W-:Y:S02]  /*66c0*/  FFMA.FTZ R236, R236, c[0x0][0x2d0], -R141.reuse ;  /* 0x0000b400ecec7a23 */ /* 0x100fe4000001088d */
[--C-:B------:R-:W-:Y:S01]  /*66d0*/  FFMA.FTZ R241, R238, c[0x0][0x2d0], -R141.reuse ;  /* 0x0000b400eef17a23 */ /* 0x100fe2000001088d */
[----:B------:R-:W-:Y:S01]  /*66e0*/  HMMA.16816.F32 R96, R128, R106, R96 ;  /* 0x0000006a8060723c */ /* 0x000fe20000001860 */
[----:B------:R-:W3:Y:S03]  /*66f0*/  LDSM.16.MT88.4 R104, [R197+0x2900] ;  /* 0x00290000c568783b */ /* 0x000ee60000004200 */
[----:B------:R-:W-:Y:S02]  /*6700*/  FFMA.FTZ R238, R235, c[0x0][0x2d0], -R144 ;  /* 0x0000b400ebee7a23 */ /* 0x000fe40000010890 */
[--C-:B------:R-:W-:Y:S01]  /*6710*/  FFMA.FTZ R234, R234, c[0x0][0x2d0], -R141.reuse ;  /* 0x0000b400eaea7a23 */ /* 0x100fe2000001088d */
[----:B------:R-:W4:Y:S01]  /*6720*/  MUFU.EX2 R244, R244 ;  /* 0x000000f400f47308 */ /* 0x000f220000000800 */
[C---:B------:R-:W-:Y:S01]  /*6730*/  HMMA.16816.F32 R4, R100.reuse, R112, R4 ;  /* 0x000000706404723c */ /* 0x040fe20000001804 */
[----:B------:R-:W-:Y:S04]  /*6740*/  LDSM.16.MT88.4 R128, [R200+0x3100] ;  /* 0x00310000c880783b */ /* 0x000fe80000004200 */
[----:B------:R-:W-:Y:S02]  /*6750*/  FFMA.FTZ R141, R232, c[0x0][0x2d0], -R141 ;  /* 0x0000b400e88d7a23 */ /* 0x000fe4000001088d */
[----:B------:R-:W-:Y:S01]  /*6760*/  FFMA.FTZ R175, R2, R233, R175 ;  /* 0x000000e902af7223 */ /* 0x000fe200000100af */
[C---:B------:R-:W-:Y:S01]  /*6770*/  HMMA.16816.F32 R8, R100.reuse, R114, R8 ;  /* 0x000000726408723c */ /* 0x040fe20000001808 */
[----:B------:R-:W-:Y:S01]  /*6780*/  LDSM.16.MT88.4 R112, [R200+0x4900] ;  /* 0x00490000c870783b */ /* 0x000fe20000004200 */
[----:B------:R5:W-:Y:S02]  /*6790*/  MUFU.EX2 R235, R141 ;  /* 0x0000008d00eb7308 */ /* 0x000be40000000800 */
[----:B------:R-:W-:Y:S02]  /*67a0*/  FFMA.FTZ R173, R0, R229, R173 ;  /* 0x000000e500ad7223 */ /* 0x000fe400000100ad */
[----:B------:R-:W-:Y:S02]  /*67b0*/  FADD.FTZ R174, R174, R175 ;  /* 0x000000afaeae7221 */ /* 0x000fe40000010000 */
[C---:B--2---:R-:W-:Y:S01]  /*67c0*/  HMMA.16816.F32 R12, R100.reuse, R108, R12 ;  /* 0x0000006c640c723c */ /* 0x044fe2000000180c */
[----:B------:R-:W-:Y:S03]  /*67d0*/  LDSM.16.MT88.4 R144, [R196+0x1900] ;  /* 0x00190000c490783b */ /* 0x000fe60000004200 */
[----:B------:R-:W-:Y:S01]  /*67e0*/  MUFU.EX2 R242, R242 ;  /* 0x000000f200f27308 */ /* 0x000fe20000000800 */
[----:B------:R-:W-:Y:S03]  /*67f0*/  FADD.FTZ R172, R172, R173 ;  /* 0x000000adacac7221 */ /* 0x000fe60000010000 */
[C---:B------:R-:W-:Y:S01]  /*6800*/  HMMA.16816.F32 R16, R100.reuse, R110, R16 ;  /* 0x0000006e6410723c */ /* 0x040fe20000001810 */
[----:B------:R-:W2:Y:S05]  /*6810*/  LDSM.16.MT88.4 R108, [R196+0x2900] ;  /* 0x00290000c46c783b */ /* 0x000eaa0000004200 */
[----:B------:R-:W1:Y:S02]  /*6820*/  MUFU.EX2 R245, R245 ;  /* 0x000000f500f57308 */ /* 0x000e640000000800 */
[C---:B------:R-:W-:Y:S01]  /*6830*/  HMMA.16816.F32 R20, R100.reuse, R116, R20 ;  /* 0x000000746414723c */ /* 0x040fe20000001814 */
[----:B-----5:R-:W-:Y:S07]  /*6840*/  LDSM.16.MT88.4 R140, [R197+0x1900] ;  /* 0x00190000c58c783b */ /* 0x020fee0000004200 */
[C---:B------:R-:W-:Y:S01]  /*6850*/  HMMA.16816.F32 R24, R100.reuse, R118, R24 ;  /* 0x000000766418723c */ /* 0x040fe20000001818 */
[----:B------:R-:W5:Y:S01]  /*6860*/  MUFU.EX2 R240, R240 ;  /* 0x000000f000f07308 */ /* 0x000f620000000800 */
[----:B------:R-:W1:Y:S06]  /*6870*/  LDSM.16.MT88.4 R116, [R198+0x4900] ;  /* 0x00490000c674783b */ /* 0x000e6c0000004200 */
[C---:B------:R-:W-:Y:S03]  /*6880*/  HMMA.16816.F32 R28, R100.reuse, R120, R28 ;  /* 0x00000078641c723c */ /* 0x040fe6000000181c */
[----:B------:R-:W-:Y:S05]  /*6890*/  MUFU.EX2 R236, R236 ;  /* 0x000000ec00ec7308 */ /* 0x000fea0000000800 */
[C---:B------:R-:W-:Y:S01]  /*68a0*/  HMMA.16816.F32 R32, R100.reuse, R122, R32 ;  /* 0x0000007a6420723c */ /* 0x040fe20000001820 */
[----:B------:R-:W-:Y:S04]  /*68b0*/  LDSM.16.MT88.4 R120, [R197+0x1100] ;  /* 0x00110000c578783b */ /* 0x000fe80000004200 */
[----:B------:R-:W1:Y:S03]  /*68c0*/  MUFU.EX2 R241, R241 ;  /* 0x000000f100f17308 */ /* 0x000e660000000800 */
[C---:B------:R-:W-:Y:S07]  /*68d0*/  HMMA.16816.F32 R36, R100.reuse, R124, R36 ;  /* 0x0000007c6424723c */ /* 0x040fee0000001824 */
[----:B------:R-:W1:Y:S01]  /*68e0*/  MUFU.EX2 R238, R238 ;  /* 0x000000ee00ee7308 */ /* 0x000e620000000800 */
[C---:B------:R-:W-:Y:S01]  /*68f0*/  HMMA.16816.F32 R40, R100.reuse, R126, R40 ;  /* 0x0000007e6428723c */ /* 0x040fe20000001828 */
[----:B------:R-:W-:Y:S07]  /*6900*/  LDSM.16.MT88.4 R124, [R196+0x1100] ;  /* 0x00110000c47c783b */ /* 0x000fee0000004200 */
[C---:B------:R-:W-:Y:S01]  /*6910*/  HMMA.16816.F32 R44, R100.reuse, R136, R44 ;  /* 0x00000088642c723c */ /* 0x040fe2000000182c */
[----:B------:R-:W1:Y:S07]  /*6920*/  MUFU.EX2 R234, R234 ;  /* 0x000000ea00ea7308 */ /* 0x000e6e0000000800 */
[C---:B------:R-:W-:Y:S01]  /*6930*/  HMMA.16816.F32 R48, R100.reuse, R138, R48 ;  /* 0x0000008a6430723c */ /* 0x040fe20000001830 */
[----:B------:R-:W-:Y:S07]  /*6940*/  LDSM.16.MT88.4 R136, [R197+0x3100] ;  /* 0x00310000c588783b */ /* 0x000fee0000004200 */
[C---:B---3--:R-:W-:Y:S08]  /*6950*/  HMMA.16816.F32 R52, R100.reuse, R104, R52 ;  /* 0x000000686434723c */ /* 0x048ff00000001834 */
[C---:B------:R-:W-:Y:S01]  /*6960*/  HMMA.16816.F32 R56, R100.reuse, R106, R56 ;  /* 0x0000006a6438723c */ /* 0x040fe20000001838 */
[----:B------:R-:W3:Y:S07]  /*6970*/  LDSM.16.MT88.4 R104, [R197+0x4900] ;  /* 0x00490000c568783b */ /* 0x000eee0000004200 */
[C---:B--2---:R-:W-:Y:S08]  /*6980*/  HMMA.16816.F32 R60, R100.reuse, R108, R60 ;  /* 0x0000006c643c723c */ /* 0x044ff0000000183c */
[C---:B------:R-:W-:Y:S01]  /*6990*/  HMMA.16816.F32 R64, R100.reuse, R110, R64 ;  /* 0x0000006e6440723c */ /* 0x040fe20000001840 */
[----:B------:R-:W2:Y:S07]  /*69a0*/  LDSM.16.MT88.4 R108, [R196+0x4900] ;  /* 0x00490000c46c783b */ /* 0x000eae0000004200 */
[C---:B------:R-:W-:Y:S08]  /*69b0*/  HMMA.16816.F32 R68, R100.reuse, R112, R68 ;  /* 0x000000706444723c */ /* 0x040ff00000001844 */
[C---:B------:R-:W-:Y:S01]  /*69c0*/  HMMA.16816.F32 R72, R100.reuse, R114, R72 ;  /* 0x000000726448723c */ /* 0x040fe20000001848 */
[----:B------:R-:W4:Y:S07]  /*69d0*/  LDSM.16.MT88.4 R112, [R200+0x1100] ;  /* 0x00110000c870783b */ /* 0x000f2e0000004200 */
[C---:B-1----:R-:W-:Y:S08]  /*69e0*/  HMMA.16816.F32 R76, R100.reuse, R116, R76 ;  /* 0x00000074644c723c */ /* 0x042ff0000000184c */
[C---:B------:R-:W-:Y:S01]  /*69f0*/  HMMA.16816.F32 R80, R100.reuse, R118, R80 ;  /* 0x000000766450723c */ /* 0x040fe20000001850 */
[----:B------:R-:W1:Y:S07]  /*6a00*/  LDSM.16.MT88.4 R116, [R198+0x1100] ;  /* 0x00110000c674783b */ /* 0x000e6e0000004200 */
[C---:B---3--:R-:W-:Y:S08]  /*6a10*/  HMMA.16816.F32 R84, R100.reuse, R104, R84 ;  /* 0x000000686454723c */ /* 0x048ff00000001854 */
[C---:B------:R-:W-:Y:S01]  /*6a20*/  HMMA.16816.F32 R88, R100.reuse, R106, R88 ;  /* 0x0000006a6458723c */ /* 0x040fe20000001858 */
[----:B------:R-:W3:Y:S07]  /*6a30*/  LDSM.16.MT88.4 R104, [R198+0x3100] ;  /* 0x00310000c668783b */ /* 0x000eee0000004200 */
[C---:B--2---:R-:W-:Y:S08]  /*6a40*/  HMMA.16816.F32 R92, R100.reuse, R108, R92 ;  /* 0x0000006c645c723c */ /* 0x044ff0000000185c */
[----:B------:R-:W-:Y:S01]  /*6a50*/  HMMA.16816.F32 R96, R100, R110, R96 ;  /* 0x0000006e6460723c */ /* 0x000fe20000001860 */
[----:B------:R-:W2:Y:S06]  /*6a60*/  LDSM.16.MT88.4 R108, [R196+0x3100] ;  /* 0x00310000c46c783b */ /* 0x000eac0000004200 */
[----:B------:R-:W-:Y:S02]  /*6a70*/  F2FP.PACK_AB R100, R247, R246 ;  /* 0x000000f6f764723e */ /* 0x000fe400000000ff */
[----:B----4-:R-:W-:Y:S03]  /*6a80*/  F2FP.PACK_AB R101, R243, R244 ;  /* 0x000000f4f365723e */ /* 0x010fe600000000ff */
[----:B------:R-:W-:Y:S02]  /*6a90*/  F2FP.PACK_AB R102, R245, R242 ;  /* 0x000000f2f566723e */ /* 0x000fe400000000ff */
[----:B-----5:R-:W-:Y:S07]  /*6aa0*/  F2FP.PACK_AB R103, R239, R240 ;  /* 0x000000f0ef67723e */ /* 0x020fee00000000ff */
[C---:B------:R-:W-:Y:S08]  /*6ab0*/  HMMA.16816.F32 R4, R100.reuse, R112, R4 ;  /* 0x000000706404723c */ /* 0x040ff00000001804 */
[C---:B------:R-:W-:Y:S01]  /*6ac0*/  HMMA.16816.F32 R8, R100.reuse, R114, R8 ;  /* 0x000000726408723c */ /* 0x040fe20000001808 */
[----:B------:R-:W4:Y:S07]  /*6ad0*/  LDSM.16.MT88.4 R112, [R200+0x5100] ;  /* 0x00510000c870783b */ /* 0x000f2e0000004200 */
[C---:B-1----:R-:W-:Y:S08]  /*6ae0*/  HMMA.16816.F32 R12, R100.reuse, R116, R12 ;  /* 0x00000074640c723c */ /* 0x042ff0000000180c */
[C---:B------:R-:W-:Y:S01]  /*6af0*/  HMMA.16816.F32 R16, R100.reuse, R118, R16 ;  /* 0x000000766410723c */ /* 0x040fe20000001810 */
[----:B------:R-:W-:Y:S07]  /*6b00*/  LDSM.16.MT88.4 R116, [R197+0x5100] ;  /* 0x00510000c574783b */ /* 0x000fee0000004200 */
[C---:B------:R-:W-:Y:S08]  /*6b10*/  HMMA.16816.F32 R20, R100.reuse, R120, R20 ;  /* 0x000000786414723c */ /* 0x040ff00000001814 */
[C---:B------:R-:W-:Y:S08]  /*6b20*/  HMMA.16816.F32 R24, R100.reuse, R122, R24 ;  /* 0x0000007a6418723c */ /* 0x040ff00000001818 */
[C---:B------:R-:W-:Y:S08]  /*6b30*/  HMMA.16816.F32 R28, R100.reuse, R124, R28 ;  /* 0x0000007c641c723c */ /* 0x040ff0000000181c */
[C---:B------:R-:W-:Y:S01]  /*6b40*/  HMMA.16816.F32 R32, R100.reuse, R126, R32 ;  /* 0x0000007e6420723c */ /* 0x040fe20000001820 */
[----:B------:R-:W-:Y:S07]  /*6b50*/  LDSM.16.MT88.4 R124, [R200+0x1900] ;  /* 0x00190000c87c783b */ /* 0x000fee0000004200 */
[C---:B------:R-:W-:Y:S08]  /*6b60*/  HMMA.16816.F32 R36, R100.reuse, R128, R36 ;  /* 0x000000806424723c */ /* 0x040ff00000001824 */
[C---:B------:R-:W-:Y:S08]  /*6b70*/  HMMA.16816.F32 R40, R100.reuse, R130, R40 ;  /* 0x000000826428723c */ /* 0x040ff00000001828 */
[C---:B---3--:R-:W-:Y:S08]  /*6b80*/  HMMA.16816.F32 R44, R100.reuse, R104, R44 ;  /* 0x00000068642c723c */ /* 0x048ff0000000182c */
[C---:B------:R-:W-:Y:S01]  /*6b90*/  HMMA.16816.F32 R48, R100.reuse, R106, R48 ;  /* 0x0000006a6430723c */ /* 0x040fe20000001830 */
[----:B------:R-:W1:Y:S07]  /*6ba0*/  LDSM.16.MT88.4 R104, [R198+0x5100] ;  /* 0x00510000c668783b */ /* 0x000e6e0000004200 */
[C---:B------:R-:W-:Y:S07]  /*6bb0*/  HMMA.16816.F32 R52, R100.reuse, R136, R52 ;  /* 0x000000886434723c */ /* 0x040fee0000001834 */
[----:B------:R-:W-:Y:S01]  /*6bc0*/  F2FP.PACK_AB R136, R241, R236 ;  /* 0x000000ecf188723e */ /* 0x000fe200000000ff */
[C---:B------:R-:W-:Y:S04]  /*6bd0*/  HMMA.16816.F32 R56, R100.reuse, R138, R56 ;  /* 0x0000008a6438723c */ /* 0x040fe80000001838 */
[----:B------:R-:W-:Y:S03]  /*6be0*/  F2FP.PACK_AB R137, R238, R237 ;  /* 0x000000edee89723e */ /* 0x000fe600000000ff */
[----:B------:R-:W-:Y:S01]  /*6bf0*/  F2FP.PACK_AB R138, R235, R234 ;  /* 0x000000eaeb8a723e */ /* 0x000fe200000000ff */
[C---:B--2---:R-:W-:Y:S04]  /*6c00*/  HMMA.16816.F32 R60, R100.reuse, R108, R60 ;  /* 0x0000006c643c723c */ /* 0x044fe8000000183c */
[----:B------:R-:W-:Y:S04]  /*6c10*/  F2FP.PACK_AB R139, R133, R134 ;  /* 0x00000086858b723e */ /* 0x000fe800000000ff */
[C---:B------:R-:W-:Y:S01]  /*6c20*/  HMMA.16816.F32 R64, R100.reuse, R110, R64 ;  /* 0x0000006e6440723c */ /* 0x040fe20000001840 */
[----:B------:R-:W2:Y:S07]  /*6c30*/  LDSM.16.MT88.4 R108, [R196+0x5100] ;  /* 0x00510000c46c783b */ /* 0x000eae0000004200 */
[C---:B----4-:R-:W-:Y:S08]  /*6c40*/  HMMA.16816.F32 R68, R100.reuse, R112, R68 ;  /* 0x000000706444723c */ /* 0x050ff00000001844 */
[C---:B------:R-:W-:Y:S08]  /*6c50*/  HMMA.16816.F32 R72, R100.reuse, R114, R72 ;  /* 0x000000726448723c */ /* 0x040ff00000001848 */
[C---:B-1----:R-:W-:Y:S08]  /*6c60*/  HMMA.16816.F32 R76, R100.reuse, R104, R76 ;  /* 0x00000068644c723c */ /* 0x042ff0000000184c */
[C---:B------:R-:W-:Y:S01]  /*6c70*/  HMMA.16816.F32 R80, R100.reuse, R106, R80 ;  /* 0x0000006a6450723c */ /* 0x040fe20000001850 */
[----:B------:R-:W1:Y:S07]  /*6c80*/  LDSM.16.MT88.4 R104, [R198+0x1900] ;  /* 0x00190000c668783b */ /* 0x000e6e0000004200 */
[C---:B------:R-:W-:Y:S08]  /*6c90*/  HMMA.16816.F32 R84, R100.reuse, R116, R84 ;  /* 0x000000746454723c */ /* 0x040ff00000001854 */
[C---:B------:R-:W-:Y:S08]  /*6ca0*/  HMMA.16816.F32 R88, R100.reuse, R118, R88 ;  /* 0x000000766458723c */ /* 0x040ff00000001858 */
[C---:B--2---:R-:W-:Y:S08]  /*6cb0*/  HMMA.16816.F32 R92, R100.reuse, R108, R92 ;  /* 0x0000006c645c723c */ /* 0x044ff0000000185c */
[----:B------:R-:W-:Y:S08]  /*6cc0*/  HMMA.16816.F32 R96, R100, R110, R96 ;  /* 0x0000006e6460723c */ /* 0x000ff00000001860 */
[C---:B------:R-:W-:Y:S01]  /*6cd0*/  HMMA.16816.F32 R128, R136.reuse, R124, R4 ;  /* 0x0000007c8880723c */ /* 0x040fe20000001804 */
[----:B------:R-:W2:Y:S07]  /*6ce0*/  LDSM.16.MT88.4 R4, [R198+0x5900] ;  /* 0x00590000c604783b */ /* 0x000eae0000004200 */
[C---:B------:R-:W-:Y:S01]  /*6cf0*/  HMMA.16816.F32 R124, R136.reuse, R126, R8 ;  /* 0x0000007e887c723c */ /* 0x040fe20000001808 */
[----:B------:R-:W3:Y:S07]  /*6d00*/  LDSM.16.MT88.4 R8, [R197+0x5900] ;  /* 0x00590000c508783b */ /* 0x000eee0000004200 */
[C---:B-1----:R-:W-:Y:S01]  /*6d10*/  HMMA.16816.F32 R120, R136.reuse, R104, R12 ;  /* 0x000000688878723c */ /* 0x042fe2000000180c */
[----:B------:R-:W1:Y:S07]  /*6d20*/  LDSM.16.MT88.4 R12, [R196+0x5900] ;  /* 0x00590000c40c783b */ /* 0x000e6e0000004200 */
[C---:B------:R-:W-:Y:S07]  /*6d30*/  HMMA.16816.F32 R116, R136.reuse, R106, R16 ;  /* 0x0000006a8874723c */ /* 0x040fee0000001810 */
[----:B------:R-:W-:Y:S01]  /*6d40*/  FADD.FTZ R17, R171, R174 ;  /* 0x000000aeab117221 */ /* 0x000fe20000010000 */
[C---:B------:R-:W-:Y:S04]  /*6d50*/  HMMA.16816.F32 R112, R136.reuse, R140, R20 ;  /* 0x0000008c8870723c */ /* 0x040fe80000001814 */
[----:B------:R-:W-:Y:S02]  /*6d60*/  FADD.FTZ R19, R169, R172 ;  /* 0x000000aca9137221 */ /* 0x000fe40000010000 */
[----:B------:R-:W-:Y:S02]  /*6d70*/  FADD.FTZ R17, R170, R17 ;  /* 0x00000011aa117221 */ /* 0x000fe40000010000 */
        /* <DEDUP_REMOVED lines=28> */
[----:B------:R-:W-:Y:S04]  /*6f40*/  FADD.FTZ R241, R241, R236 ;  /* 0x000000ecf1f17221 */ /* 0x000fe80000010000 */
[C---:B------:R-:W-:Y:S04]  /*6f50*/  HMMA.16816.F32 R64, R136.reuse, R162, R64 ;  /* 0x000000a28840723c */ /* 0x040fe80000001840 */
[----:B------:R-:W-:Y:S04]  /*6f60*/  FADD.FTZ R234, R234, R241 ;  /* 0x000000f1eaea7221 */ /* 0x000fe80000010000 */
[C---:B------:R-:W-:Y:S04]  /*6f70*/  HMMA.16816.F32 R68, R136.reuse, R164, R68 ;  /* 0x000000a48844723c */ /* 0x040fe80000001844 */
[----:B------:R-:W-:Y:S04]  /*6f80*/  FADD.FTZ R233, R235, R234 ;  /* 0x000000eaebe97221 */ /* 0x000fe80000010000 */
[C---:B------:R-:W-:Y:S08]  /*6f90*/  HMMA.16816.F32 R72, R136.reuse, R166, R72 ;  /* 0x000000a68848723c */ /* 0x040ff00000001848 */
[C---:B--2---:R-:W-:Y:S07]  /*6fa0*/  HMMA.16816.F32 R76, R136.reuse, R4, R76 ;  /* 0x00000004884c723c */ /* 0x044fee000000184c */
[----:B------:R-:W-:Y:S01]  /*6fb0*/  FADD.FTZ R5, R237, R0 ;  /* 0x00000000ed057221 */ /* 0x000fe20000010000 */
[C---:B------:R-:W-:Y:S04]  /*6fc0*/  HMMA.16816.F32 R80, R136.reuse, R6, R80 ;  /* 0x000000068850723c */ /* 0x040fe80000001850 */
[----:B------:R-:W-:Y:S01]  /*6fd0*/  MOV R0, R3 ;  /* 0x0000000300007202 */ /* 0x000fe20000000f00 */
[----:B------:R-:W-:Y:S03]  /*6fe0*/  FADD.FTZ R5, R238, R5 ;  /* 0x00000005ee057221 */ /* 0x000fe60000010000 */
[C---:B---3--:R-:W-:Y:S04]  /*6ff0*/  HMMA.16816.F32 R84, R136.reuse, R8, R84 ;  /* 0x000000088854723c */ /* 0x048fe80000001854 */
[----:B------:R-:W-:Y:S04]  /*7000*/  FADD.FTZ R134, R134, R5 ;  /* 0x0000000586867221 */ /* 0x000fe80000010000 */
[C---:B------:R-:W-:Y:S04]  /*7010*/  HMMA.16816.F32 R88, R136.reuse, R10, R88 ;  /* 0x0000000a8858723c */ /* 0x040fe80000001858 */
[----:B------:R-:W-:Y:S04]  /*7020*/  FADD.FTZ R229, R133, R134 ;  /* 0x0000008685e57221 */ /* 0x000fe80000010000 */
[C---:B-1----:R-:W-:Y:S08]  /*7030*/  HMMA.16816.F32 R92, R136.reuse, R12, R92 ;  /* 0x0000000c885c723c */ /* 0x042ff0000000185c */
[----:B------:R-:W-:Y:S01]  /*7040*/  HMMA.16816.F32 R96, R136, R14, R96 ;  /* 0x0000000e8860723c */ /* 0x000fe20000001860 */
[----:B------:R-:W-:-:S07]  /*7050*/  @P0 BRA `(.L_x_3) ;  /* 0xffffd5d000000947 */ /* 0x000fce000383ffff */
.L_x_2:
[----:B------:R-:W1:Y:S01]  /*7060*/  SHFL.BFLY PT, R0, R229, 0x2, 0x1f ;  /* 0x0c401f00e5007f89 */ /* 0x000e6200000e0000 */
[----:B------:R-:W-:Y:S01]  /*7070*/  MOV R5, c[0x0][0x4e8] ;  /* 0x00013a0000057a02 */ /* 0x000fe20000000f00 */
[----:B------:R-:W2:Y:S01]  /*7080*/  S2UR UR7, SR_CTAID.Y ;  /* 0x00000000000779c3 */ /* 0x000ea20000002600 */
[----:B------:R-:W-:Y:S01]  /*7090*/  MOV R6, R212 ;  /* 0x000000d400067202 */ /* 0x000fe20000000f00 */
[----:B------:R-:W3:Y:S01]  /*70a0*/  SHFL.BFLY PT, R2, R233, 0x2, 0x1f ;  /* 0x0c401f00e9027f89 */ /* 0x000ee200000e0000 */
[C---:B------:R-:W-:Y:S01]  /*70b0*/  ISETP.NE.AND P4, PT, R5.reuse, 0x1, PT ;  /* 0x000000010500780c */ /* 0x040fe20003f85270 */
[----:B------:R-:W-:Y:S01]  /*70c0*/  IMAD R19, R5, c[0x0][0x388], RZ ;  /* 0x0000e20005137a24 */ /* 0x000fe200078e02ff */
[----:B------:R-:W-:Y:S01]  /*70d0*/  ULDC.64 UR4, c[0x0][0x490] ;  /* 0x0001240000047ab9 */ /* 0x000fe20000000a00 */
[----:B------:R-:W4:Y:S01]  /*70e0*/  S2R R9, SR_TID.X ;  /* 0x0000000000097919 */ /* 0x000f220000002100 */
[----:B------:R-:W-:Y:S01]  /*70f0*/  MOV R8, RZ ;  /* 0x000000ff00087202 */ /* 0x000fe20000000f00 */
[----:B------:R-:W-:Y:S01]  /*7100*/  BSSY B0, `(.L_x_6) ;  /* 0x000016a000007945 */ /* 0x000fe20003800000 */
[----:B------:R-:W-:-:S02]  /*7110*/  SHF.R.S32.HI R218, RZ, 0x2, R218 ;  /* 0x00000002ffda7819 */ /* 0x000fc400000114da */
[----:B------:R-:W-:Y:S02]  /*7120*/  SHF.L.U32 R211, R211, 0x1, RZ ;  /* 0x00000001d3d37819 */ /* 0x000fe400000006ff */
[----:B------:R-:W-:Y:S01]  /*7130*/  LEA R217, R217, R218, 0x4 ;  /* 0x000000dad9d97211 */ /* 0x000fe200078e20ff */
[----:B-1----:R-:W-:Y:S01]  /*7140*/  FADD.FTZ R7, R0, R229 ;  /* 0x000000e500077221 */ /* 0x002fe20000010000 */
[----:B--2---:R-:W-:Y:S01]  /*7150*/  USHF.R.S32.HI UR6, URZ, 0x1f, UR7 ;  /* 0x0000001f3f067899 */ /* 0x004fe20008011407 */
[----:B---3--:R-:W-:Y:S01]  /*7160*/  FADD.FTZ R11, R2, R233 ;  /* 0x000000e9020b7221 */ /* 0x008fe20000010000 */
[----:B------:R-:W-:Y:S02]  /*7170*/  UIMAD.WIDE.U32 UR10, UR7, UR4, URZ ;  /* 0x00000004070a72a5 */ /* 0x000fe4000f8e003f */
[----:B------:R-:W1:Y:S01]  /*7180*/  SHFL.BFLY PT, R2, R7, 0x1, 0x1f ;  /* 0x0c201f0007027f89 */ /* 0x000e6200000e0000 */
[----:B------:R-:W-:Y:S01]  /*7190*/  UIMAD UR8, UR6, UR4, URZ ;  /* 0x00000004060872a4 */ /* 0x000fe2000f8e023f */
[----:B----4-:R-:W-:-:S02]  /*71a0*/  SHF.R.S32.HI R10, RZ, 0x1f, R9 ;  /* 0x0000001fff0a7819 */ /* 0x010fc40000011409 */
[----:B------:R-:W2:Y:S01]  /*71b0*/  SHFL.BFLY PT, R4, R11, 0x1, 0x1f ;  /* 0x0c201f000b047f89 */ /* 0x000ea200000e0000 */
[----:B------:R-:W-:Y:S01]  /*71c0*/  UIMAD UR8, UR7, UR5, UR8 ;  /* 0x00000005070872a4 */ /* 0x000fe2000f8e0208 */
[----:B------:R-:W-:Y:S02]  /*71d0*/  LEA.HI R0, R10, R9, RZ, 0x5 ;  /* 0x000000090a007211 */ /* 0x000fe400078f28ff */
[----:B------:R-:W-:Y:S01]  /*71e0*/  ULDC.64 UR4, c[0x0][0x3e8] ;  /* 0x0000fa0000047ab9 */ /* 0x000fe20000000a00 */
[----:B------:R-:W-:Y:S01]  /*71f0*/  MOV R16, UR10 ;  /* 0x0000000a00107c02 */ /* 0x000fe20008000f00 */
[----:B------:R-:W-:Y:S01]  /*7200*/  UIADD3 UR8, UR11, UR8, URZ ;  /* 0x000000080b087290 */ /* 0x000fe2000fffe03f */
[----:B------:R-:W-:Y:S01]  /*7210*/  MOV R17, UR11 ;  /* 0x0000000b00117c02 */ /* 0x000fe20008000f00 */
[----:B------:R-:W-:-:S04]  /*7220*/  UIMAD UR6, UR6, UR4, URZ ;  /* 0x00000004060672a4 */ /* 0x000fc8000f8e023f */
[----:B------:R-:W-:Y:S01]  /*7230*/  MOV R15, UR8 ;  /* 0x00000008000f7c02 */ /* 0x000fe20008000f00 */
[----:B------:R-:W-:Y:S02]  /*7240*/  UIMAD.WIDE.U32 UR8, UR7, UR4, URZ ;  /* 0x00000004070872a5 */ /* 0x000fe4000f8e003f */
[----:B------:R-:W-:-:S04]  /*7250*/  UIMAD UR5, UR7, UR5, UR6 ;  /* 0x00000005070572a4 */ /* 0x000fc8000f8e0206 */
[----:B------:R-:W-:Y:S01]  /*7260*/  MOV R21, UR9 ;  /* 0x0000000900157c02 */ /* 0x000fe20008000f00 */
[----:B-1----:R-:W-:Y:S01]  /*7270*/  FADD.FTZ R2, R7, R2 ;  /* 0x0000000207027221 */ /* 0x002fe20000010000 */
[----:B------:R-:W-:Y:S01]  /*7280*/  LEA.HI R7, R10, R9, RZ, 0x2 ;  /* 0x000000090a077211 */ /* 0x000fe200078f10ff */
[----:B------:R-:W-:Y:S01]  /*7290*/  UIADD3 UR5, UR9, UR5, URZ ;  /* 0x0000000509057290 */ /* 0x000fe2000fffe03f */
[----:B------:R-:W-:Y:S01]  /*72a0*/  LOP3.LUT R10, R0, 0xffffffe0, RZ, 0xc0, !PT ;  /* 0xffffffe0000a7812 */ /* 0x000fe200078ec0ff */
[----:B--2---:R-:W-:Y:S01]  /*72b0*/  FADD.FTZ R4, R11, R4 ;  /* 0x000000040b047221 */ /* 0x004fe20000010000 */
[----:B------:R-:W-:Y:S01]  /*72c0*/  FSETP.NE.FTZ.AND P0, PT, R2, RZ, PT ;  /* 0x000000ff0200720b */ /* 0x000fe20003f15000 */
[----:B------:R-:W-:Y:S01]  /*72d0*/  @P4 IMAD.HI.U32 R11, R212, c[0x0][0x4ec], RZ ;  /* 0x00013b00d40b4a27 */ /* 0x000fe200078e00ff */
[----:B------:R-:W-:Y:S02]  /*72e0*/  SHF.R.S32.HI R14, RZ, 0x1f, R7 ;  /* 0x0000001fff0e7819 */ /* 0x000fe40000011407 */
[----:B------:R-:W-:-:S02]  /*72f0*/  LOP3.LUT R12, R7, 0xfffffffc, RZ, 0xc0, !PT ;  /* 0xfffffffc070c7812 */ /* 0x000fc400078ec0ff */
[----:B------:R-:W-:Y:S02]  /*7300*/  @P4 SHF.R.U32.HI R6, RZ, c[0x0][0x4f0], R11 ;  /* 0x00013c00ff064a19 */ /* 0x000fe4000001160b */
[----:B------:R-:W-:Y:S01]  /*7310*/  IADD3 R11, -R10, R9, RZ ;  /* 0x000000090a0b7210 */ /* 0x000fe20007ffe1ff */
[----:B------:R-:W-:Y:S01]  /*7320*/  IMAD.IADD R9, R9, 0x1, -R12 ;  /* 0x0000000109097824 */ /* 0x000fe200078e0a0c */
[----:B------:R-:W-:Y:S01]  /*7330*/  MOV R10, RZ ;  /* 0x000000ff000a7202 */ /* 0x000fe20000000f00 */
[----:B------:R-:W1:Y:S01]  /*7340*/  S2R R12, SR_CTAID.X ;  /* 0x00000000000c7919 */ /* 0x000e620000002500 */
[----:B------:R-:W-:Y:S02]  /*7350*/  IADD3 R13, -R6, RZ, RZ ;  /* 0x000000ff060d7210 */ /* 0x000fe40007ffe1ff */
[----:B------:R-:W-:Y:S02]  /*7360*/  LOP3.LUT P2, RZ, R11, 0x3, RZ, 0xc0, !PT ;  /* 0x000000030bff7812 */ /* 0x000fe4000784c0ff */
[----:B------:R-:W2:Y:S01]  /*7370*/  @P0 MUFU.RCP R10, R2 ;  /* 0x00000002000a0308 */ /* 0x000ea20000001000 */
[----:B------:R-:W-:Y:S01]  /*7380*/  IMAD R11, R13, c[0x0][0x4e8], R212 ;  /* 0x00013a000d0b7a24 */ /* 0x000fe200078e02d4 */
[----:B------:R-:W-:-:S02]  /*7390*/  SHF.R.S32.HI R13, RZ, 0x2, R7 ;  /* 0x00000002ff0d7819 */ /* 0x000fc40000011407 */
[----:B------:R-:W-:Y:S02]  /*73a0*/  FSETP.NE.FTZ.AND P1, PT, R4, RZ, PT ;  /* 0x000000ff0400720b */ /* 0x000fe40003f35000 */
[----:B------:R-:W-:Y:S02]  /*73b0*/  LEA.HI R7, R14, R13, RZ, 0x3 ;  /* 0x0000000d0e077211 */ /* 0x000fe400078f18ff */
[----:B------:R-:W3:Y:S01]  /*73c0*/  @P0 MUFU.LG2 R2, R2 ;  /* 0x0000000200020308 */ /* 0x000ee20000000c00 */
[----:B------:R-:W-:Y:S02]  /*73d0*/  @P0 MOV R5, 0x3f317218 ;  /* 0x3f31721800050802 */ /* 0x000fe40000000f00 */
[----:B------:R-:W-:Y:S02]  /*73e0*/  LOP3.LUT R14, R7, 0xfffffff8, RZ, 0xc0, !PT ;  /* 0xfffffff8070e7812 */ /* 0x000fe400078ec0ff */
[----:B------:R-:W-:Y:S01]  /*73f0*/  MOV R20, UR8 ;  /* 0x0000000800147c02 */ /* 0x000fe20008000f00 */
[----:B------:R-:W-:Y:S01]  /*7400*/  @P0 FMUL.FTZ R5, R5, c[0x0][0x2d0] ;  /* 0x0000b40005050a20 */ /* 0x000fe20000410000 */
[----:B------:R-:W-:Y:S01]  /*7410*/  IADD3 R7, R13, -R14, RZ ;  /* 0x8000000e0d077210 */ /* 0x000fe20007ffe0ff */
[----:B------:R-:W-:Y:S01]  /*7420*/  IMAD.MOV.U32 R13, RZ, RZ, -0x800000 ;  /* 0xff800000ff0d7424 */ /* 0x000fe200078e00ff */
[----:B------:R-:W-:Y:S01]  /*7430*/  @P1 MUFU.RCP R8, R4 ;  /* 0x0000000400081308 */ /* 0x000fe20000001000 */
[C---:B--2---:R-:W-:Y:S01]  /*7440*/  FMUL.FTZ R131, R10.reuse, R131 ;  /* 0x000000830a837220 */ /* 0x044fe20000410000 */
[----:B------:R-:W-:Y:S01]  /*7450*/  MOV R23, UR5 ;  /* 0x0000000500177c02 */ /* 0x000fe20008000f00 */
[----:B------:R-:W-:Y:S01]  /*7460*/  FMUL.FTZ R130, R10, R130 ;  /* 0x000000820a827220 */ /* 0x000fe20000410000 */
[----:B-1----:R-:W-:Y:S01]  /*7470*/  LEA R18, R12, R217, 0x7 ;  /* 0x000000d90c127211 */ /* 0x002fe200078e38ff */
[----:B------:R-:W-:Y:S01]  /*7480*/  FMUL.FTZ R127, R10, R127 ;  /* 0x0000007f0a7f7220 */ /* 0x000fe20000410000 */
[----:B------:R-:W-:Y:S01]  /*7490*/  MOV R14, R16 ;  /* 0x00000010000e7202 */ /* 0x000fe20000000f00 */
[----:B---3--:R-:W-:Y:S01]  /*74a0*/  @P0 FMUL.FTZ R2, R2, 0.69314718246459960938 ;  /* 0x3f31721802020820 */ /* 0x008fe20000410000 */
[----:B------:R-:W1:Y:S01]  /*74b0*/  @P1 MUFU.LG2 R4, R4 ;  /* 0x0000000400041308 */ /* 0x000e620000000c00 */
[C---:B------:R-:W-:Y:S01]  /*74c0*/  FMUL.FTZ R126, R10.reuse, R126 ;  /* 0x0000007e0a7e7220 */ /* 0x040fe20000410000 */
[----:B------:R-:W-:Y:S01]  /*74d0*/  @P1 MOV R17, 0x3f317218 ;  /* 0x3f31721800111802 */ /* 0x000fe20000000f00 */
[----:B------:R-:W-:Y:S01]  /*74e0*/  @P0 FFMA.FTZ R13, R5, R3, R2 ;  /* 0x00000003050d0223 */ /* 0x000fe20000010002 */
[----:B------:R-:W-:Y:S01]  /*74f0*/  SHF.L.U32 R5, R7, 0x6, RZ ;  /* 0x0000000607057819 */ /* 0x000fe200000006ff */
[----:B------:R-:W2:Y:S01]  /*7500*/  S2R R3, SR_CTAID.Z ;  /* 0x0000000000037919 */ /* 0x000ea20000002700 */
[----:B------:R-:W-:Y:S01]  /*7510*/  FMUL.FTZ R123, R10, R123 ;  /* 0x0000007b0a7b7220 */ /* 0x000fe20000410000 */
[----:B------:R-:W-:Y:S01]  /*7520*/  ISETP.GE.OR P6, PT, R18, R19, P2 ;  /* 0x000000131200720c */ /* 0x000fe200017c6670 */
[----:B------:R-:W-:Y:S01]  /*7530*/  FMUL.FTZ R122, R10, R122 ;  /* 0x0000007a0a7a7220 */ /* 0x000fe20000410000 */
[----:B------:R-:W-:Y:S01]  /*7540*/  IADD3 R18, R18, 0x8, RZ ;  /* 0x0000000812127810 */ /* 0x000fe20007ffe0ff */
[C---:B------:R-:W-:Y:S01]  /*7550*/  FMUL.FTZ R119, R10.reuse, R119 ;  /* 0x000000770a777220 */ /* 0x040fe20000410000 */
[----:B------:R-:W-:Y:S01]  /*7560*/  SHF.R.S32.HI R0, RZ, 0x5, R0 ;  /* 0x00000005ff007819 */ /* 0x000fe20000011400 */
[C---:B------:R-:W-:Y:S01]  /*7570*/  FMUL.FTZ R118, R10.reuse, R118 ;  /* 0x000000760a767220 */ /* 0x040fe20000410000 */
[----:B------:R-:W-:Y:S01]  /*7580*/  LOP3.LUT R5, R5, 0x1c0, RZ, 0xc0, !PT ;  /* 0x000001c005057812 */ /* 0x000fe200078ec0ff */
[----:B------:R-:W-:Y:S01]  /*7590*/  FMUL.FTZ R115, R10, R115 ;  /* 0x000000730a737220 */ /* 0x000fe20000410000 */
[----:B------:R-:W-:Y:S01]  /*75a0*/  MOV R16, 0xff800000 ;  /* 0xff80000000107802 */ /* 0x000fe20000000f00 */
[----:B-1----:R-:W-:Y:S01]  /*75b0*/  @P1 FMUL.FTZ R21, R4, 0.69314718246459960938 ;  /* 0x3f31721804151820 */ /* 0x002fe20000410000 */
[C---:B------:R-:W-:Y:S01]  /*75c0*/  LEA.HI R4, R9.reuse, R9, RZ, 0x1 ;  /* 0x0000000909047211 */ /* 0x040fe200078f08ff */
[----:B------:R-:W-:Y:S01]  /*75d0*/  FMUL.FTZ R114, R10, R114 ;  /* 0x000000720a727220 */ /* 0x000fe20000410000 */
[----:B------:R-:W-:Y:S01]  /*75e0*/  ISETP.GE.OR P5, PT, R18, R19, P2 ;  /* 0x000000131200720c */ /* 0x000fe200017a6670 */
[----:B------:R-:W-:Y:S01]  /*75f0*/  FMUL.FTZ R111, R10, R111 ;  /* 0x0000006f0a6f7220 */ /* 0x000fe20000410000 */
[----:B------:R-:W-:Y:S01]  /*7600*/  LOP3.LUT R4, R4, 0x1ffffffe, RZ, 0xc0, !PT ;  /* 0x1ffffffe04047812 */ /* 0x000fe200078ec0ff */
[----:B------:R-:W-:Y:S01]  /*7610*/  FMUL.FTZ R110, R10, R110 ;  /* 0x0000006e0a6e7220 */ /* 0x000fe20000410000 */
[----:B------:R-:W-:Y:S01]  /*7620*/  LEA R0, R0, R9, 0x9 ;  /* 0x0000000900007211 */ /* 0x000fe200078e48ff */
[C---:B------:R-:W-:Y:S01]  /*7630*/  FMUL.FTZ R107, R10.reuse, R107 ;  /* 0x0000006b0a6b7220 */ /* 0x040fe20000410000 */
[----:B------:R-:W-:Y:S01]  /*7640*/  IADD3 R4, R9, -R4, RZ ;  /* 0x8000000409047210 */ /* 0x000fe20007ffe0ff */
[C---:B------:R-:W-:Y:S01]  /*7650*/  FMUL.FTZ R106, R10.reuse, R106 ;  /* 0x0000006a0a6a7220 */ /* 0x040fe20000410000 */
[----:B------:R-:W-:Y:S01]  /*7660*/  LEA.HI R5, R5, R5, RZ, 0x1d ;  /* 0x0000000505057211 */ /* 0x000fe200078fe8ff */
[C---:B------:R-:W-:Y:S01]  /*7670*/  FMUL.FTZ R103, R10.reuse, R103 ;  /* 0x000000670a677220 */ /* 0x040fe20000410000 */
[----:B--2---:R-:W-:Y:S01]  /*7680*/  SHF.R.S32.HI R2, RZ, 0x1f, R3 ;  /* 0x0000001fff027819 */ /* 0x004fe20000011403 */
[----:B------:R-:W-:Y:S01]  /*7690*/  FMUL.FTZ R102, R10, R102 ;  /* 0x000000660a667220 */ /* 0x000fe20000410000 */
[----:B------:R-:W-:Y:S01]  /*76a0*/  LEA R217, R4, R217, 0x3 ;  /* 0x000000d904d97211 */ /* 0x000fe200078e18ff */
[C---:B------:R-:W-:Y:S01]  /*76b0*/  FMUL.FTZ R39, R10.reuse, R39 ;  /* 0x000000270a277220 */ /* 0x040fe20000410000 */
[----:B------:R-:W-:Y:S01]  /*76c0*/  SHF.R.S32.HI R4, RZ, 0x1f, R6 ;  /* 0x0000001fff047819 */ /* 0x000fe20000011406 */
[----:B------:R-:W-:Y:S01]  /*76d0*/  FMUL.FTZ R38, R10, R38 ;  /* 0x000000260a267220 */ /* 0x000fe20000410000 */
[----:B------:R-:W-:Y:S01]  /*76e0*/  LEA R217, R12, R217, 0x7 ;  /* 0x000000d90cd97211 */ /* 0x000fe200078e38ff */
[C---:B------:R-:W-:Y:S01]  /*76f0*/  FMUL.FTZ R43, R10.reuse, R43 ;  /* 0x0000002b0a2b7220 */ /* 0x040fe20000410000 */
[----:B------:R-:W-:Y:S01]  /*7700*/  F2FP.PACK_AB R130, R131, R130 ;  /* 0x000000828382723e */ /* 0x000fe200000000ff */
        /* <DEDUP_REMOVED lines=30> */
[----:B------:R-:W-:-:S02]  /*78f0*/  FMUL.FTZ R75, R10, R75 ;  /* 0x0000004b0a4b7220 */ /* 0x000fc40000410000 */
[C---:B------:R-:W-:Y:S01]  /*7900*/  FMUL.FTZ R74, R10.reuse, R74 ;  /* 0x0000004a0a4a7220 */ /* 0x040fe20000410000 */
[----:B------:R-:W-:Y:S01]  /*7910*/  F2FP.PACK_AB R70, R71, R70 ;  /* 0x000000464746723e */ /* 0x000fe200000000ff */
[C---:B------:R-:W-:Y:S02]  /*7920*/  FMUL.FTZ R79, R10.reuse, R79 ;  /* 0x0000004f0a4f7220 */ /* 0x040fe40000410000 */
[C---:B------:R-:W-:Y:S01]  /*7930*/  FMUL.FTZ R78, R10.reuse, R78 ;  /* 0x0000004e0a4e7220 */ /* 0x040fe20000410000 */
[----:B------:R-:W-:Y:S01]  /*7940*/  F2FP.PACK_AB R74, R75, R74 ;  /* 0x0000004a4b4a723e */ /* 0x000fe200000000ff */
[C---:B------:R-:W-:Y:S02]  /*7950*/  FMUL.FTZ R83, R10.reuse, R83 ;  /* 0x000000530a537220 */ /* 0x040fe40000410000 */
        /* <DEDUP_REMOVED lines=12> */
[----:B------:R-:W-:Y:S01]  /*7a20*/  FMUL.FTZ R10, R10, R98 ;  /* 0x000000620a0a7220 */ /* 0x000fe20000410000 */
[----:B------:R-:W-:Y:S01]  /*7a30*/  F2FP.PACK_AB R94, R95, R94 ;  /* 0x0000005e5f5e723e */ /* 0x000fe200000000ff */
[----:B------:R-:W-:Y:S02]  /*7a40*/  IMAD.MOV.U32 R22, RZ, RZ, R20 ;  /* 0x000000ffff167224 */ /* 0x000fe400078e0014 */
[----:B------:R-:W-:Y:S01]  /*7a50*/  @P1 FMUL.FTZ R17, R17, c[0x0][0x2d0] ;  /* 0x0000b40011111a20 */ /* 0x000fe20000410000 */
[----:B------:R-:W-:Y:S01]  /*7a60*/  F2FP.PACK_AB R99, R99, R10 ;  /* 0x0000000a6363723e */ /* 0x000fe200000000ff */
[----:B------:R-:W-:Y:S02]  /*7a70*/  IMAD R10, R2, c[0x0][0x3f0], RZ ;  /* 0x0000fc00020a7a24 */ /* 0x000fe400078e02ff */
[----:B------:R-:W-:-:S04]  /*7a80*/  IMAD.WIDE.U32 R22, R3, c[0x0][0x3f0], R22 ;  /* 0x0000fc0003167a25 */ /* 0x000fc800078e0016 */
[C---:B------:R-:W-:Y:S02]  /*7a90*/  IMAD R10, R3.reuse, c[0x0][0x3f4], R10 ;  /* 0x0000fd00030a7a24 */ /* 0x040fe400078e020a */
[----:B------:R-:W-:Y:S02]  /*7aa0*/  IMAD R2, R2, c[0x0][0x498], RZ ;  /* 0x0001260002027a24 */ /* 0x000fe400078e02ff */
[----:B------:R-:W-:Y:S01]  /*7ab0*/  IMAD.WIDE.U32 R14, R3, c[0x0][0x498], R14 ;  /* 0x00012600030e7a25 */ /* 0x000fe200078e000e */
[----:B------:R-:W-:-:S03]  /*7ac0*/  IADD3 R23, R23, R10, RZ ;  /* 0x0000000a17177210 */ /* 0x000fc60007ffe0ff */
[----:B------:R-:W-:Y:S02]  /*7ad0*/  IMAD R2, R3, c[0x0][0x49c], R2 ;  /* 0x0001270003027a24 */ /* 0x000fe400078e0202 */
[----:B------:R-:W-:Y:S02]  /*7ae0*/  IMAD R3, R4, c[0x0][0x3e0], RZ ;  /* 0x0000f80004037a24 */ /* 0x000fe400078e02ff */
[----:B------:R-:W-:Y:S01]  /*7af0*/  @P1 FFMA.FTZ R16, R17, R132, R21 ;  /* 0x0000008411101223 */ /* 0x000fe20000010015 */
[C---:B------:R-:W-:Y:S01]  /*7b00*/  R2P PR, R7.reuse, 0x6 ;  /* 0x0000000607007804 */ /* 0x040fe20000000000 */
[C---:B------:R-:W-:Y:S02]  /*7b10*/  IMAD R3, R6.reuse, c[0x0][0x3e4], R3 ;  /* 0x0000f90006037a24 */ /* 0x040fe400078e0203 */
[----:B------:R-:W-:Y:S01]  /*7b20*/  IMAD.WIDE.U32 R20, R6, c[0x0][0x3e0], R22 ;  /* 0x0000f80006147a25 */ /* 0x000fe200078e0016 */
[----:B------:R-:W-:-:S03]  /*7b30*/  LOP3.LUT R6, R7, 0x1, RZ, 0xc0, !PT ;  /* 0x0000000107067812 */ /* 0x000fc600078ec0ff */
[----:B------:R-:W-:Y:S01]  /*7b40*/  @P4 IMAD.HI.U32 R4, R217, c[0x0][0x4ec], RZ ;  /* 0x00013b00d9044a27 */ /* 0x000fe200078e00ff */
[----:B------:R-:W-:Y:S02]  /*7b50*/  ISETP.NE.U32.AND P3, PT, R6, 0x1, PT ;  /* 0x000000010600780c */ /* 0x000fe40003f65070 */
[----:B------:R-:W-:Y:S01]  /*7b60*/  IADD3 R21, R21, R3, RZ ;  /* 0x0000000315157210 */ /* 0x000fe20007ffe0ff */
[----:B------:R-:W-:Y:S01]  /*7b70*/  IMAD.U32 R0, R0, 0x2, R5 ;  /* 0x0000000200007824 */ /* 0x000fe200078e0005 */
[----:B------:R-:W-:Y:S01]  /*7b80*/  MOV R5, R217 ;  /* 0x000000d900057202 */ /* 0x000fe20000000f00 */
[C---:B------:R-:W-:Y:S01]  /*7b90*/  FMUL.FTZ R129, R8.reuse, R129 ;  /* 0x0000008108817220 */ /* 0x040fe20000410000 */
[----:B------:R-:W-:Y:S01]  /*7ba0*/  @P4 SHF.R.U32.HI R5, RZ, c[0x0][0x4f0], R4 ;  /* 0x00013c00ff054a19 */ /* 0x000fe20000011604 */
[----:B------:R-:W-:Y:S01]  /*7bb0*/  FMUL.FTZ R128, R8, R128 ;  /* 0x0000008008807220 */ /* 0x000fe20000410000 */
[----:B------:R-:W-:Y:S01]  /*7bc0*/  SHF.L.U32 R7, R0, 0x1, RZ ;  /* 0x0000000100077819 */ /* 0x000fe200000006ff */
[----:B------:R-:W-:Y:S01]  /*7bd0*/  BAR.SYNC.DEFER_BLOCKING 0x1, 0x100 ;  /* 0x0044000000007b1d */ /* 0x000fe20000010000 */
[----:B------:R-:W-:Y:S01]  /*7be0*/  IADD3 R6, -R5, RZ, RZ ;  /* 0x000000ff05067210 */ /* 0x000fe20007ffe1ff */
[C---:B------:R-:W-:Y:S01]  /*7bf0*/  FMUL.FTZ R125, R8.reuse, R125 ;  /* 0x0000007d087d7220 */ /* 0x040fe20000410000 */
[----:B------:R-:W-:Y:S01]  /*7c00*/  IADD3 R4, R7, 0x80, RZ ;  /* 0x0000008007047810 */ /* 0x000fe20007ffe0ff */
[----:B------:R-:W-:Y:S01]  /*7c10*/  FMUL.FTZ R124, R8, R124 ;  /* 0x0000007c087c7220 */ /* 0x000fe20000410000 */
[----:B------:R-:W-:Y:S01]  /*7c20*/  MOV R0, 0x20 ;  /* 0x0000002000007802 */ /* 0x000fe20000000f00 */
[----:B------:R-:W-:Y:S01]  /*7c30*/  IMAD R217, R6, c[0x0][0x4e8], R217 ;  /* 0x00013a0006d97a24 */ /* 0x000fe200078e02d9 */
[----:B------:R-:W-:Y:S01]  /*7c40*/  SHF.R.S32.HI R3, RZ, 0x1f, R11 ;  /* 0x0000001fff037819 */ /* 0x000fe2000001140b */
[C---:B------:R-:W-:Y:S01]  /*7c50*/  FMUL.FTZ R121, R8.reuse, R121 ;  /* 0x0000007908797220 */ /* 0x040fe20000410000 */
[----:B------:R-:W-:Y:S01]  /*7c60*/  SHF.R.S32.HI R9, RZ, 0x1f, R5 ;  /* 0x0000001fff097819 */ /* 0x000fe20000011405 */
[C---:B------:R-:W-:Y:S01]  /*7c70*/  FMUL.FTZ R120, R8.reuse, R120 ;  /* 0x0000007808787220 */ /* 0x040fe20000410000 */
[----:B------:R-:W-:Y:S01]  /*7c80*/  IADD3 R14, P0, R5, R14, RZ ;  /* 0x0000000e050e7210 */ /* 0x000fe20007f1e0ff */
[C---:B------:R-:W-:Y:S01]  /*7c90*/  FMUL.FTZ R117, R8.reuse, R117 ;  /* 0x0000007508757220 */ /* 0x040fe20000410000 */
[----:B------:R-:W-:Y:S01]  /*7ca0*/  IADD3 R17, R7, 0x70, RZ ;  /* 0x0000007007117810 */ /* 0x000fe20007ffe0ff */
[----:B------:R-:W-:Y:S01]  /*7cb0*/  FMUL.FTZ R116, R8, R116 ;  /* 0x0000007408747220 */ /* 0x000fe20000410000 */
[----:B------:R-:W-:Y:S01]  /*7cc0*/  @P3 IADD3 R17, R4, 0x10, RZ ;  /* 0x0000001004113810 */ /* 0x000fe20007ffe0ff */
[C---:B------:R-:W-:Y:S01]  /*7cd0*/  FMUL.FTZ R113, R8.reuse, R113 ;  /* 0x0000007108717220 */ /* 0x040fe20000410000 */
[----:B------:R-:W-:Y:S01]  /*7ce0*/  MOV R4, 0x40 ;  /* 0x0000004000047802 */ /* 0x000fe20000000f00 */
[----:B------:R-:W-:Y:S01]  /*7cf0*/  FMUL.FTZ R112, R8, R112 ;  /* 0x0000007008707220 */ /* 0x000fe20000410000 */
[----:B------:R-:W-:Y:S01]  /*7d00*/  SEL R0, R0, 0xffffffe0, !P1 ;  /* 0xffffffe000007807 */ /* 0x000fe20004800000 */
[C---:B------:R-:W-:Y:S01]  /*7d10*/  FMUL.FTZ R109, R8.reuse, R109 ;  /* 0x0000006d086d7220 */ /* 0x040fe20000410000 */
[----:B------:R-:W-:Y:S01]  /*7d20*/  IADD3.X R15, R9, R15, R2, P0, !PT ;  /* 0x0000000f090f7210 */ /* 0x000fe200007fe402 */
[----:B------:R-:W-:Y:S01]  /*7d30*/  IMAD R2, R3, c[0x0][0x3d8], RZ ;  /* 0x0000f60003027a24 */ /* 0x000fe200078e02ff */
[----:B------:R-:W-:Y:S01]  /*7d40*/  SHF.R.S32.HI R5, RZ, 0x1f, R217 ;  /* 0x0000001fff057819 */ /* 0x000fe200000114d9 */
[C---:B------:R-:W-:Y:S01]  /*7d50*/  FMUL.FTZ R108, R8.reuse, R108 ;  /* 0x0000006c086c7220 */ /* 0x040fe20000410000 */
[----:B------:R-:W-:Y:S01]  /*7d60*/  F2FP.PACK_AB R128, R129, R128 ;  /* 0x000000808180723e */ /* 0x000fe200000000ff */
[----:B------:R-:W-:Y:S01]  /*7d70*/  FMUL.FTZ R105, R8, R105 ;  /* 0x0000006908697220 */ /* 0x000fe20000410000 */
[----:B------:R-:W-:Y:S01]  /*7d80*/  SEL R4, R4, 0xffffffc0, !P2 ;  /* 0xffffffc004047807 */ /* 0x000fe20005000000 */
[C---:B------:R-:W-:Y:S01]  /*7d90*/  FMUL.FTZ R104, R8.reuse, R104 ;  /* 0x0000006808687220 */ /* 0x040fe20000410000 */
[----:B------:R-:W-:Y:S01]  /*7da0*/  F2FP.PACK_AB R124, R125, R124 ;  /* 0x0000007c7d7c723e */ /* 0x000fe200000000ff */
[C---:B------:R-:W-:Y:S01]  /*7db0*/  FMUL.FTZ R101, R8.reuse, R101 ;  /* 0x0000006508657220 */ /* 0x040fe20000410000 */
[----:B------:R-:W-:Y:S01]  /*7dc0*/  F2FP.PACK_AB R120, R121, R120 ;  /* 0x000000787978723e */ /* 0x000fe200000000ff */
[----:B------:R-:W-:Y:S01]  /*7dd0*/  FMUL.FTZ R100, R8, R100 ;  /* 0x0000006408647220 */ /* 0x000fe20000410000 */
[----:B------:R-:W-:Y:S01]  /*7de0*/  IADD3 R3, R7, R0, RZ ;  /* 0x0000000007037210 */ /* 0x000fe20007ffe0ff */
[----:B------:R-:W-:Y:S01]  /*7df0*/  IMAD.IADD R9, R0, 0x1, R17 ;  /* 0x0000000100097824 */ /* 0x000fe200078e0211 */
[----:B------:R-:W-:Y:S01]  /*7e00*/  F2FP.PACK_AB R116, R117, R116 ;  /* 0x000000747574723e */ /* 0x000fe200000000ff */
[C---:B------:R-:W-:Y:S01]  /*7e10*/  FMUL.FTZ R37, R8.reuse, R37 ;  /* 0x0000002508257220 */ /* 0x040fe20000410000 */
[----:B------:R-:W-:Y:S01]  /*7e20*/  F2FP.PACK_AB R112, R113, R112 ;  /* 0x000000707170723e */ /* 0x000fe200000000ff */
[C---:B------:R-:W-:Y:S01]  /*7e30*/  FMUL.FTZ R36, R8.reuse, R36 ;  /* 0x0000002408247220 */ /* 0x040fe20000410000 */
[----:B------:R-:W-:Y:S01]  /*7e40*/  F2FP.PACK_AB R108, R109, R108 ;  /* 0x0000006c6d6c723e */ /* 0x000fe200000000ff */
[----:B------:R-:W-:Y:S01]  /*7e50*/  IMAD R2, R11, c[0x0][0x3dc], R2 ;  /* 0x0000f7000b027a24 */ /* 0x000fe200078e0202 */
[----:B------:R-:W-:Y:S01]  /*7e60*/  STS [R7+0x80], R128 ;  /* 0x0000808007007388 */ /* 0x000fe20000000800 */
[----:B------:R-:W-:Y:S01]  /*7e70*/  IMAD R0, R5, c[0x0][0x488], RZ ;  /* 0x0001220005007a24 */ /* 0x000fe200078e02ff */
[----:B------:R-:W-:Y:S01]  /*7e80*/  IADD3 R5, R7, R4, RZ ;  /* 0x0000000407057210 */ /* 0x000fe20007ffe0ff */
[C---:B------:R-:W-:Y:S01]  /*7e90*/  FMUL.FTZ R41, R8.reuse, R41 ;  /* 0x0000002908297220 */ /* 0x040fe20000410000 */
[----:B------:R-:W-:Y:S01]  /*7ea0*/  STS [R7+0x480], R130 ;  /* 0x0004808207007388 */ /* 0x000fe20000000800 */
[----:B------:R-:W-:Y:S01]  /*7eb0*/  FMUL.FTZ R40, R8, R40 ;  /* 0x0000002808287220 */ /* 0x000fe20000410000 */
[----:B------:R-:W-:Y:S01]  /*7ec0*/  F2FP.PACK_AB R104, R105, R104 ;  /* 0x000000686968723e */ /* 0x000fe200000000ff */
[----:B------:R-:W-:Y:S01]  /*7ed0*/  IMAD.WIDE.U32 R10, R11, c[0x0][0x3d8], R20 ;  /* 0x0000f6000b0a7a25 */ /* 0x000fe200078e0014 */
[C---:B------:R-:W-:Y:S01]  /*7ee0*/  IADD3 R21, R4.reuse, R17, RZ ;  /* 0x0000001104157210 */ /* 0x040fe20007ffe0ff */
[----:B------:R-:W-:Y:S01]  /*7ef0*/  STS [R17], R124 ;  /* 0x0000007c11007388 */ /* 0x000fe20000000800 */
[----:B------:R-:W-:Y:S01]  /*7f00*/  IADD3 R23, R4, R3, RZ ;  /* 0x0000000304177210 */ /* 0x000fe20007ffe0ff */
[C---:B------:R-:W-:Y:S01]  /*7f10*/  FMUL.FTZ R45, R8.reuse, R45 ;  /* 0x0000002d082d7220 */ /* 0x040fe20000410000 */
[----:B------:R-:W-:Y:S01]  /*7f20*/  F2FP.PACK_AB R100, R101, R100 ;  /* 0x000000646564723e */ /* 0x000fe200000000ff */
[C---:B------:R-:W-:Y:S01]  /*7f30*/  FMUL.FTZ R44, R8.reuse, R44 ;  /* 0x0000002c082c7220 */ /* 0x040fe20000410000 */
[----:B------:R-:W-:Y:S01]  /*7f40*/  STS [R17+0x400], R126 ;  /* 0x0004007e11007388 */ /* 0x000fe20000000800 */
[C---:B------:R-:W-:Y:S01]  /*7f50*/  FMUL.FTZ R49, R8.reuse, R49 ;  /* 0x0000003108317220 */ /* 0x040fe20000410000 */
[----:B------:R-:W-:Y:S01]  /*7f60*/  IADD3 R25, R9, R4, RZ ;  /* 0x0000000409197210 */ /* 0x000fe20007ffe0ff */
[C---:B------:R-:W-:Y:S01]  /*7f70*/  FMUL.FTZ R48, R8.reuse, R48 ;  /* 0x0000003008307220 */ /* 0x040fe20000410000 */
[----:B------:R-:W-:Y:S01]  /*7f80*/  STS [R3+0x80], R120 ;  /* 0x0000807803007388 */ /* 0x000fe20000000800 */
[C---:B------:R-:W-:Y:S01]  /*7f90*/  FMUL.FTZ R53, R8.reuse, R53 ;  /* 0x0000003508357220 */ /* 0x040fe20000410000 */
[----:B------:R-:W-:Y:S01]  /*7fa0*/  F2FP.PACK_AB R36, R37, R36 ;  /* 0x000000242524723e */ /* 0x000fe200000000ff */
[C---:B------:R-:W-:Y:S01]  /*7fb0*/  FMUL.FTZ R52, R8.reuse, R52 ;  /* 0x0000003408347220 */ /* 0x040fe20000410000 */
[----:B------:R-:W-:Y:S01]  /*7fc0*/  STS [R3+0x480], R122 ;  /* 0x0004807a03007388 */ /* 0x000fe20000000800 */
[C---:B------:R-:W-:Y:S01]  /*7fd0*/  FMUL.FTZ R57, R8.reuse, R57 ;  /* 0x0000003908397220 */ /* 0x040fe20000410000 */
[----:B------:R-:W-:Y:S01]  /*7fe0*/  F2FP.PACK_AB R40, R41, R40 ;  /* 0x000000282928723e */ /* 0x000fe200000000ff */
[C---:B------:R-:W-:Y:S01]  /*7ff0*/  FMUL.FTZ R56, R8.reuse, R56 ;  /* 0x0000003808387220 */ /* 0x040fe20000410000 */
[----:B------:R-:W-:Y:S01]  /*8000*/  STS [R9], R116 ;  /* 0x0000007409007388 */ /* 0x000fe20000000800 */
[C---:B------:R-:W-:Y:S01]  /*8010*/  FMUL.FTZ R61, R8.reuse, R61 ;  /* 0x0000003d083d7220 */ /* 0x040fe20000410000 */
[----:B------:R-:W-:Y:S01]  /*8020*/  F2FP.PACK_AB R44, R45, R44 ;  /* 0x0000002c2d2c723e */ /* 0x000fe200000000ff */
        /* <DEDUP_REMOVED lines=24> */
[----:B------:R-:W-:Y:S01]  /*81b0*/  FMUL.FTZ R84, R8, R84 ;  /* 0x0000005408547220 */ /* 0x000fe20000410000 */
[----:B------:R-:W-:Y:S01]  /*81c0*/  STS [R23+0x480], R106 ;  /* 0x0004806a17007388 */ /* 0x000fe20000000800 */
[----:B------:R-:W-:Y:S01]  /*81d0*/  IMAD.WIDE.U32 R14, R217, c[0x0][0x488], R14 ;  /* 0x00012200d90e7a25 */ /* 0x000fe200078e000e */
[----:B------:R-:W-:-:S02]  /*81e0*/  F2FP.PACK_AB R72, R73, R72 ;  /* 0x000000484948723e */ /* 0x000fc400000000ff */
[----:B------:R-:W-:Y:S01]  /*81f0*/  STS [R25], R100 ;  /* 0x0000006419007388 */ /* 0x000fe20000000800 */
[----:B------:R-:W-:Y:S01]  /*8200*/  IMAD R0, R217, c[0x0][0x48c], R0 ;  /* 0x00012300d9007a24 */ /* 0x000fe200078e0200 */
        /* <DEDUP_REMOVED lines=11> */
[----:B------:R-:W-:Y:S01]  /*82c0*/  FMUL.FTZ R8, R8, R96 ;  /* 0x0000006008087220 */ /* 0x000fe20000410000 */
[----:B------:R-:W-:-:S02]  /*82d0*/  LEA R6, P0, R14, c[0x0][0x450], 0x2 ;  /* 0x000114000e067a11 */ /* 0x000fc400078010ff */
[----:B------:R-:W-:Y:S01]  /*82e0*/  STS [R17+0x4000], R40 ;  /* 0x0040002811007388 */ /* 0x000fe20000000800 */
[----:B------:R-:W-:Y:S02]  /*82f0*/  IADD3 R15, R15, R0, RZ ;  /* 0x000000000f0f7210 */ /* 0x000fe40007ffe0ff */
[----:B------:R-:W-:Y:S01]  /*8300*/  F2FP.PACK_AB R88, R89, R88 ;  /* 0x000000585958723e */ /* 0x000fe200000000ff */
[----:B------:R-:W-:Y:S01]  /*8310*/  STS [R17+0x4400], R42 ;  /* 0x0044002a11007388 */ /* 0x000fe20000000800 */
[----:B------:R-:W-:Y:S02]  /*8320*/  F2FP.PACK_AB R92, R93, R92 ;  /* 0x0000005c5d5c723e */ /* 0x000fe400000000ff */
[----:B------:R-:W-:Y:S01]  /*8330*/  F2FP.PACK_AB R8, R97, R8 ;  /* 0x000000086108723e */ /* 0x000fe200000000ff */
[----:B------:R-:W-:Y:S01]  /*8340*/  STS [R3+0x4080], R44 ;  /* 0x0040802c03007388 */ /* 0x000fe20000000800 */
[----:B------:R-:W-:Y:S02]  /*8350*/  LEA.HI.X R15, R14, c[0x0][0x454], R15, 0x2, P0 ;  /* 0x000115000e0f7a11 */ /* 0x000fe400000f140f */
[----:B------:R-:W-:Y:S01]  /*8360*/  LEA R0, P0, R10, c[0x0][0x380], 0x1 ;  /* 0x0000e0000a007a11 */ /* 0x000fe200078008ff */
[----:B------:R-:W-:Y:S04]  /*8370*/  STS [R3+0x4480], R46 ;  /* 0x0044802e03007388 */ /* 0x000fe80000000800 */
        /* <DEDUP_REMOVED lines=15> */
[----:B------:R1:W-:Y:S04]  /*8470*/  STS [R3+0x8480], R78 ;  /* 0x0084804e03007388 */ /* 0x0003e80000000800 */
[----:B------:R-:W-:Y:S04]  /*8480*/  STS [R9+0x8000], R80 ;  /* 0x0080005009007388 */ /* 0x000fe80000000800 */
[----:B------:R-:W-:Y:S04]  /*8490*/  STS [R9+0x8400], R82 ;  /* 0x0084005209007388 */ /* 0x000fe80000000800 */
[----:B------:R-:W-:Y:S04]  /*84a0*/  STS [R5+0x8080], R84 ;  /* 0x0080805405007388 */ /* 0x000fe80000000800 */
[----:B------:R-:W-:Y:S04]  /*84b0*/  STS [R5+0x8480], R86 ;  /* 0x0084805605007388 */ /* 0x000fe80000000800 */
[----:B------:R-:W-:Y:S04]  /*84c0*/  STS [R21+0x8000], R88 ;  /* 0x0080005815007388 */ /* 0x000fe80000000800 */
[----:B------:R-:W-:Y:S01]  /*84d0*/  STS [R21+0x8400], R90 ;  /* 0x0084005a15007388 */ /* 0x000fe20000000800 */
[----:B-1----:R-:W-:-:S03]  /*84e0*/  IADD3 R3, R11, R2, RZ ;  /* 0x000000020b037210 */ /* 0x002fc60007ffe0ff */
[----:B------:R-:W-:Y:S04]  /*84f0*/  STS [R23+0x8080], R92 ;  /* 0x0080805c17007388 */ /* 0x000fe80000000800 */
[----:B------:R-:W-:Y:S04]  /*8500*/  STS [R23+0x8480], R94 ;  /* 0x0084805e17007388 */ /* 0x000fe80000000800 */
[----:B------:R-:W-:Y:S04]  /*8510*/  STS [R25+0x8000], R8 ;  /* 0x0080000819007388 */ /* 0x000fe80000000800 */
[----:B------:R-:W-:Y:S04]  /*8520*/  STS [R25+0x8400], R99 ;  /* 0x0084006319007388 */ /* 0x000fe80000000800 */
[----:B------:R-:W-:Y:S04]  /*8530*/  SHFL.IDX PT, R96, R6, RZ, 0x1c1f ;  /* 0x001c1fff06607589 */ /* 0x000fe800000e0000 */
[----:B------:R-:W1:Y:S04]  /*8540*/  SHFL.IDX PT, R97, R15, RZ, 0x1c1f ;  /* 0x001c1fff0f617589 */ /* 0x000e6800000e0000 */
[----:B------:R-:W-:Y:S06]  /*8550*/  BAR.SYNC.DEFER_BLOCKING 0x1, 0x100 ;  /* 0x0044000000007b1d */ /* 0x000fec0000010000 */
[----:B------:R-:W-:Y:S04]  /*8560*/  SHFL.IDX PT, R100, R6, 0x1, 0x1c1f ;  /* 0x003c1f0006647f89 */ /* 0x000fe800000e0000 */
[----:B------:R-:W2:Y:S04]  /*8570*/  SHFL.IDX PT, R101, R15, 0x1, 0x1c1f ;  /* 0x003c1f000f657f89 */ /* 0x000ea800000e0000 */
[----:B------:R-:W3:Y:S04]  /*8580*/  SHFL.IDX PT, R56, R0, RZ, 0x181f ;  /* 0x00181fff00387589 */ /* 0x000ee800000e0000 */
[----:B-1----:R1:W-:Y:S04]  /*8590*/  @!P6 ST.E [R96.64], R16 ;  /* 0x000000106000e985 */ /* 0x0023e8000c10190c */
[----:B--2---:R2:W-:Y:S04]  /*85a0*/  @!P5 ST.E [R100.64], R13 ;  /* 0x0000000d6400d985 */ /* 0x0045e8000c10190c */
[----:B------:R2:W4:Y:S04]  /*85b0*/  LDS.128 R48, [R211+0x1080] ;  /* 0x00108000d3307984 */ /* 0x0005280000000c00 */
[----:B------:R2:W2:Y:S04]  /*85c0*/  LDS.128 R44, [R211+0x2080] ;  /* 0x00208000d32c7984 */ /* 0x0004a80000000c00 */
[----:B------:R2:W2:Y:S04]  /*85d0*/  LDS.128 R40, [R211+0x3080] ;  /* 0x00308000d3287984 */ /* 0x0004a80000000c00 */
[----:B------:R2:W2:Y:S01]  /*85e0*/  LDS.128 R36, [R211+0x5080] ;  /* 0x00508000d3247984 */ /* 0x0004a20000000c00 */
[----:B-1----:R-:W-:-:S02]  /*85f0*/  LEA.HI.X R16, R10, c[0x0][0x384], R3, 0x1, P0 ;  /* 0x0000e1000a107a11 */ /* 0x002fc400000f0c03 */
[----:B------:R-:W-:Y:S01]  /*8600*/  ISETP.GE.AND P0, PT, R210, R19, PT ;  /* 0x00000013d200720c */ /* 0x000fe20003f06270 */
[----:B------:R1:W1:Y:S04]  /*8610*/  LDS.128 R32, [R211+0x6080] ;  /* 0x00608000d3207984 */ /* 0x0002680000000c00 */
[----:B------:R1:W1:Y:S04]  /*8620*/  LDS.128 R28, [R211+0x7080] ;  /* 0x00708000d31c7984 */ /* 0x0002680000000c00 */
[----:B------:R1:W1:Y:S04]  /*8630*/  LDS.128 R24, [R211+0x9080] ;  /* 0x00908000d3187984 */ /* 0x0002680000000c00 */
[----:B------:R1:W1:Y:S04]  /*8640*/  LDS.128 R20, [R211+0xa080] ;  /* 0x00a08000d3147984 */ /* 0x0002680000000c00 */
[----:B------:R1:W1:Y:S04]  /*8650*/  LDS.128 R4, [R211+0xb080] ;  /* 0x00b08000d3047984 */ /* 0x0002680000000c00 */
[----:B------:R1:W1:Y:S01]  /*8660*/  SHFL.IDX PT, R57, R16, RZ, 0x181f ;  /* 0x00181fff10397589 */ /* 0x00026200000e0000 */
[----:B------:R-:W-:Y:S05]  /*8670*/  @P0 BRA `(.L_x_7) ;  /* 0x0000012000000947 */ /* 0x000fea0003800000 */
[----:B---3--:R-:W3:Y:S01]  /*8680*/  LDS.128 R52, [R211+0x80] ;  /* 0x00008000d3347984 */ /* 0x008ee20000000c00 */
[----:B------:R-:W-:-:S02]  /*8690*/  ISETP.GE.AND P1, PT, R215, c[0x0][0x3c8], PT ;  /* 0x0000f200d7007a0c */ /* 0x000fc40003f26270 */
[----:B------:R-:W-:Y:S01]  /*86a0*/  ISETP.GE.AND P0, PT, R214, c[0x0][0x3c8], PT ;  /* 0x0000f200d6007a0c */ /* 0x000fe20003f06270 */
[----:B--2---:R-:W2:Y:S01]  /*86b0*/  LDS.128 R12, [R211+0x4080] ;  /* 0x00408000d30c7984 */ /* 0x004ea20000000c00 */
[----:B------:R-:W-:-:S03]  /*86c0*/  ISETP.GE.AND P2, PT, R216, c[0x0][0x3c8], PT ;  /* 0x0000f200d8007a0c */ /* 0x000fc60003f46270 */
[----:B------:R-:W5:Y:S06]  /*86d0*/  LDS.128 R8, [R211+0x8080] ;  /* 0x00808000d3087984 */ /* 0x000f6c0000000c00 */
[----:B------:R-:W-:Y:S02]  /*86e0*/  @!P1 SHF.R.S32.HI R2, RZ, 0x1f, R215 ;  /* 0x0000001fff029819 */ /* 0x000fe400000114d7 */
[----:B------:R-:W-:Y:S02]  /*86f0*/  @!P0 SHF.R.S32.HI R17, RZ, 0x1f, R214 ;  /* 0x0000001fff118819 */ /* 0x000fe400000114d6 */
[----:B------:R-:W-:Y:S01]  /*8700*/  @!P1 LEA.HI R3, R2, R215, RZ, 0x3 ;  /* 0x000000d702039211 */ /* 0x000fe200078f18ff */
[----:B-1----:R-:W-:Y:S01]  /*8710*/  @!P2 IMAD.WIDE R58, R216, 0x2, R56 ;  /* 0x00000002d83aa825 */ /* 0x002fe200078e0238 */
[----:B------:R-:W-:-:S02]  /*8720*/  @!P0 LEA.HI R2, R17, R214, RZ, 0x3 ;  /* 0x000000d611028211 */ /* 0x000fc400078f18ff */
[----:B------:R-:W-:Y:S02]  /*8730*/  @!P1 LOP3.LUT R3, R3, 0xfffffff8, RZ, 0xc0, !PT ;  /* 0xfffffff803039812 */ /* 0x000fe400078ec0ff */
[----:B------:R-:W-:-:S03]  /*8740*/  @!P0 LOP3.LUT R2, R2, 0xfffffff8, RZ, 0xc0, !PT ;  /* 0xfffffff802028812 */ /* 0x000fc600078ec0ff */
[----:B------:R-:W-:-:S04]  /*8750*/  @!P1 IMAD.WIDE R60, R3, 0x2, R56 ;  /* 0x00000002033c9825 */ /* 0x000fc800078e0238 */
[----:B------:R-:W-:Y:S01]  /*8760*/  @!P0 IMAD.WIDE R2, R2, 0x2, R56 ;  /* 0x0000000202028825 */ /* 0x000fe200078e0238 */
[----:B---3--:R1:W-:Y:S04]  /*8770*/  @!P2 ST.E.128 [R58.64], R52 ;  /* 0x000000343a00a985 */ /* 0x0083e8000c101d0c */
[----:B--2---:R1:W-:Y:S04]  /*8780*/  @!P1 ST.E.128 [R60.64], R12 ;  /* 0x0000000c3c009985 */ /* 0x0043e8000c101d0c */
[----:B-----5:R1:W-:Y:S02]  /*8790*/  @!P0 ST.E.128 [R2.64], R8 ;  /* 0x0000000802008985 */ /* 0x0203e4000c101d0c */
.L_x_7:
[----:B---3--:R-:W-:Y:S05]  /*87a0*/  BSYNC B0 ;  /* 0x0000000000007941 */ /* 0x008fea0003800000 */
.L_x_6:
[----:B-1----:R-:W-:Y:S01]  /*87b0*/  IADD3 R2, R210, 0x20, RZ ;  /* 0x00000020d2027810 */ /* 0x002fe20007ffe0ff */
[----:B------:R1:W3:Y:S01]  /*87c0*/  SHFL.IDX PT, R11, R16, 0x1, 0x181f ;  /* 0x00381f00100b7f89 */ /* 0x0002e200000e0000 */
[----:B------:R-:W-:Y:S02]  /*87d0*/  BSSY B0, `(.L_x_8) ;  /* 0x0000013000007945 */ /* 0x000fe40003800000 */
[----:B------:R-:W-:Y:S01]  /*87e0*/  ISETP.GE.AND P0, PT, R2, R19, PT ;  /* 0x000000130200720c */ /* 0x000fe20003f06270 */
[----:B------:R1:W4:-:S12]  /*87f0*/  SHFL.IDX PT, R10, R0, 0x1, 0x181f ;  /* 0x00381f00000a7f89 */ /* 0x00031800000e0000 */
[----:B------:R-:W-:Y:S05]  /*8800*/  @P0 BRA `(.L_x_9) ;  /* 0x000000f000000947 */ /* 0x000fea0003800000 */
[----:B------:R-:W-:Y:S02]  /*8810*/  ISETP.GE.AND P1, PT, R215, c[0x0][0x3c8], PT ;  /* 0x0000f200d7007a0c */ /* 0x000fe40003f26270 */
[----:B------:R-:W-:Y:S02]  /*8820*/  ISETP.GE.AND P0, PT, R214, c[0x0][0x3c8], PT ;  /* 0x0000f200d6007a0c */ /* 0x000fe40003f06270 */
[----:B------:R-:W-:-:S09]  /*8830*/  ISETP.GE.AND P2, PT, R216, c[0x0][0x3c8], PT ;  /* 0x0000f200d8007a0c */ /* 0x000fd20003f46270 */
[----:B------:R-:W-:Y:S02]  /*8840*/  @!P1 SHF.R.S32.HI R2, RZ, 0x1f, R215 ;  /* 0x0000001fff029819 */ /* 0x000fe400000114d7 */
[----:B------:R-:W-:Y:S02]  /*8850*/  @!P0 SHF.R.S32.HI R9, RZ, 0x1f, R214 ;  /* 0x0000001fff098819 */ /* 0x000fe400000114d6 */
[----:B------:R-:W-:Y:S02]  /*8860*/  @!P1 LEA.HI R3, R2, R215, RZ, 0x3 ;  /* 0x000000d702039211 */ /* 0x000fe400078f18ff */
[----:B------:R-:W-:Y:S01]  /*8870*/  @!P0 LEA.HI R2, R9, R214, RZ, 0x3 ;  /* 0x000000d609028211 */ /* 0x000fe200078f18ff */
[----:B---34-:R-:W-:Y:S01]  /*8880*/  @!P2 IMAD.WIDE R8, R216, 0x2, R10 ;  /* 0x00000002d808a825 */ /* 0x018fe200078e020a */
[----:B------:R-:W-:Y:S02]  /*8890*/  @!P1 LOP3.LUT R3, R3, 0xfffffff8, RZ, 0xc0, !PT ;  /* 0xfffffff803039812 */ /* 0x000fe400078ec0ff */
[----:B------:R-:W-:-:S02]  /*88a0*/  @!P0 LOP3.LUT R2, R2, 0xfffffff8, RZ, 0xc0, !PT ;  /* 0xfffffff802028812 */ /* 0x000fc400078ec0ff */
[----:B------:R3:W-:Y:S01]  /*88b0*/  @!P2 ST.E.128 [R8.64], R48 ;  /* 0x000000300800a985 */ /* 0x0007e2000c101d0c */
[----:B--2---:R-:W-:-:S04]  /*88c0*/  @!P1 IMAD.WIDE R12, R3, 0x2, R10 ;  /* 0x00000002030c9825 */ /* 0x004fc800078e020a */
[----:B------:R-:W-:Y:S01]  /*88d0*/  @!P0 IMAD.WIDE R2, R2, 0x2, R10 ;  /* 0x0000000202028825 */ /* 0x000fe200078e020a */
[----:B------:R3:W-:Y:S04]  /*88e0*/  @!P1 ST.E.128 [R12.64], R36 ;  /* 0x000000240c009985 */ /* 0x0007e8000c101d0c */
[----:B------:R3:W-:Y:S02]  /*88f0*/  @!P0 ST.E.128 [R2.64], R24 ;  /* 0x0000001802008985 */ /* 0x0007e4000c101d0c */
.L_x_9:
[----:B------:R-:W-:Y:S05]  /*8900*/  BSYNC B0 ;  /* 0x0000000000007941 */ /* 0x000fea0003800000 */
.L_x_8:
[----:B---3--:R-:W-:Y:S01]  /*8910*/  IADD3 R2, R210, 0x40, RZ ;  /* 0x00000040d2027810 */ /* 0x008fe20007ffe0ff */
[----:B------:R3:W1:Y:S01]  /*8920*/  SHFL.IDX PT, R11, R16, 0x2, 0x181f ;  /* 0x00581f00100b7f89 */ /* 0x00066200000e0000 */
[----:B------:R-:W-:Y:S02]  /*8930*/  BSSY B0, `(.L_x_10) ;  /* 0x0000013000007945 */ /* 0x000fe40003800000 */
[----:B------:R-:W-:Y:S01]  /*8940*/  ISETP.GE.AND P0, PT, R2, R19, PT ;  /* 0x000000130200720c */ /* 0x000fe20003f06270 */
[----:B----4-:R3:W4:-:S12]  /*8950*/  SHFL.IDX PT, R10, R0, 0x2, 0x181f ;  /* 0x00581f00000a7f89 */ /* 0x01071800000e0000 */
        /* <DEDUP_REMOVED lines=8> */
[----:B-1--4-:R-:W-:Y:S01]  /*89e0*/  @!P2 IMAD.WIDE R8, R216, 0x2, R10 ;  /* 0x00000002d808a825 */ /* 0x012fe200078e020a */
[----:B------:R-:W-:Y:S02]  /*89f0*/  @!P1 LOP3.LUT R3, R3, 0xfffffff8, RZ, 0xc0, !PT ;  /* 0xfffffff803039812 */ /* 0x000fe400078ec0ff */
[----:B------:R-:W-:-:S02]  /*8a00*/  @!P0 LOP3.LUT R2, R2, 0xfffffff8, RZ, 0xc0, !PT ;  /* 0xfffffff802028812 */ /* 0x000fc400078ec0ff */
[----:B--2---:R1:W-:Y:S01]  /*8a10*/  @!P2 ST.E.128 [R8.64], R44 ;  /* 0x0000002c0800a985 */ /* 0x0043e2000c101d0c */
[----:B------:R-:W-:-:S04]  /*8a20*/  @!P1 IMAD.WIDE R12, R3, 0x2, R10 ;  /* 0x00000002030c9825 */ /* 0x000fc800078e020a */
[----:B------:R-:W-:Y:S01]  /*8a30*/  @!P0 IMAD.WIDE R2, R2, 0x2, R10 ;  /* 0x0000000202028825 */ /* 0x000fe200078e020a */
[----:B------:R1:W-:Y:S04]  /*8a40*/  @!P1 ST.E.128 [R12.64], R32 ;  /* 0x000000200c009985 */ /* 0x0003e8000c101d0c */
[----:B------:R1:W-:Y:S02]  /*8a50*/  @!P0 ST.E.128 [R2.64], R20 ;  /* 0x0000001402008985 */ /* 0x0003e4000c101d0c */
.L_x_11:
[----:B------:R-:W-:Y:S05]  /*8a60*/  BSYNC B0 ;  /* 0x0000000000007941 */ /* 0x000fea0003800000 */
.L_x_10:
[----:B------:R-:W-:Y:S01]  /*8a70*/  IADD3 R210, R210, 0x60, RZ ;  /* 0x00000060d2d27810 */ /* 0x000fe20007ffe0ff */
[----:B-1----:R1:W3:Y:S03]  /*8a80*/  SHFL.IDX PT, R3, R16, 0x3, 0x181f ;  /* 0x00781f0010037f89 */ /* 0x0022e600000e0000 */
[----:B------:R-:W-:Y:S01]  /*8a90*/  ISETP.GE.AND P0, PT, R210, R19, PT ;  /* 0x00000013d200720c */ /* 0x000fe20003f06270 */
[----:B------:R1:W4:-:S12]  /*8aa0*/  SHFL.IDX PT, R2, R0, 0x3, 0x181f ;  /* 0x00781f0000027f89 */ /* 0x00031800000e0000 */
[----:B------:R-:W-:Y:S05]  /*8ab0*/  @P0 EXIT ;  /* 0x000000000000094d */ /* 0x000fea0003800000 */
[----:B------:R-:W-:Y:S02]  /*8ac0*/  ISETP.GE.AND P0, PT, R215, c[0x0][0x3c8], PT ;  /* 0x0000f200d7007a0c */ /* 0x000fe40003f06270 */
[----:B------:R-:W-:-:S11]  /*8ad0*/  ISETP.GE.AND P1, PT, R216, c[0x0][0x3c8], PT ;  /* 0x0000f200d8007a0c */ /* 0x000fd60003f26270 */
[----:B-1-3--:R-:W-:Y:S02]  /*8ae0*/  @!P0 SHF.R.S32.HI R0, RZ, 0x1f, R215 ;  /* 0x0000001fff008819 */ /* 0x00afe400000114d7 */
[----:B----4-:R-:W-:Y:S02]  /*8af0*/  @!P1 IMAD.WIDE R216, R216, 0x2, R2 ;  /* 0x00000002d8d89825 */ /* 0x010fe400078e0202 */
[----:B------:R-:W-:-:S03]  /*8b00*/  @!P0 LEA.HI R0, R0, R215, RZ, 0x3 ;  /* 0x000000d700008211 */ /* 0x000fc600078f18ff */
[----:B--2---:R1:W-:Y:S01]  /*8b10*/  @!P1 ST.E.128 [R216.64], R40 ;  /* 0x00000028d8009985 */ /* 0x0043e2000c101d0c */
[----:B------:R-:W-:-:S05]  /*8b20*/  @!P0 LOP3.LUT R0, R0, 0xfffffff8, RZ, 0xc0, !PT ;  /* 0xfffffff800008812 */ /* 0x000fca00078ec0ff */
[----:B------:R-:W-:-:S05]  /*8b30*/  @!P0 IMAD.WIDE R8, R0, 0x2, R2 ;  /* 0x0000000200088825 */ /* 0x000fca00078e0202 */
[----:B------:R1:W-:Y:S01]  /*8b40*/  @!P0 ST.E.128 [R8.64], R28 ;  /* 0x0000001c08008985 */ /* 0x0003e2000c101d0c */
[----:B------:R-:W-:-:S13]  /*8b50*/  ISETP.GE.AND P0, PT, R214, c[0x0][0x3c8], PT ;  /* 0x0000f200d6007a0c */ /* 0x000fda0003f06270 */
[----:B------:R-:W-:Y:S05]  /*8b60*/  @P0 EXIT ;  /* 0x000000000000094d */ /* 0x000fea0003800000 */
[----:B-1----:R-:W-:-:S04]  /*8b70*/  SHF.R.S32.HI R9, RZ, 0x1f, R214 ;  /* 0x0000001fff097819 */ /* 0x002fc800000114d6 */
[----:B------:R-:W-:-:S04]  /*8b80*/  LEA.HI R9, R9, R214, RZ, 0x3 ;  /* 0x000000d609097211 */ /* 0x000fc800078f18ff */
[----:B------:R-:W-:-:S05]  /*8b90*/  LOP3.LUT R9, R9, 0xfffffff8, RZ, 0xc0, !PT ;  /* 0xfffffff809097812 */ /* 0x000fca00078ec0ff */
[----:B------:R-:W-:-:S05]  /*8ba0*/  IMAD.WIDE R2, R9, 0x2, R2 ;  /* 0x0000000209027825 */ /* 0x000fca00078e0202 */
[----:B------:R-:W-:Y:S01]  /*8bb0*/  ST.E.128 [R2.64], R4 ;  /* 0x0000000402007985 */ /* 0x000fe2000c101d0c */
[----:B------:R-:W-:Y:S05]  /*8bc0*/  EXIT ;  /* 0x000000000000794d */ /* 0x000fea0003800000 */
.L_x_12:
[----:B------:R-:W-:-:S00]  /*8bd0*/  BRA `(.L_x_12) ;  /* 0xfffffff000007947 */ /* 0x000fc0000383ffff */
[----:B------:R-:W-:-:S00]  /*8be0*/  NOP ;  /* 0x0000000000007918 */ /* 0x000fc00000000000 */
        /* <DEDUP_REMOVED lines=9> */
.L_x_2988:


//--------------------- .text._ZN7cutlass13device_kernelIN5flash19enable_sm80_to_sm89INS1_16FlashAttnFwdSm80INS1_25CollectiveMainloopFwdSm80ILi8ELi1ELb0EN4cute5tupleIJNS5_1CILi128EEENS7_ILi64EEENS7_ILi192EEEEEELi192ENS_6half_tEfNS_4arch4Sm80ELb0ELb0ELb1ELb1ELb1ELb0ELb1ELb0EEENS1_21CollectiveEpilogueFwdINS6_IJS8_SA_S9_EEENS6_IJNS7_ILi1EEESI_SI_EEESC_SE_Li256ELb1ELb1ELb0ELb0EEENS1_19SingleTileSchedulerILb1ELb0ELb1ELi128EEEEEEEEEvNT_6ParamsE --------------------------
	.section	.text._ZN7cutlass13device_kernelIN5flash19enable_sm80_to_sm89INS1_16FlashAttnFwdSm80INS1_25CollectiveMainloopFwdSm80ILi8ELi1ELb0EN4cute5tupleIJNS5_1CILi128EEENS7_ILi64EEENS7_ILi192EEEEEELi192ENS_6half_tEfNS_4arch4Sm80ELb0ELb0ELb1ELb1ELb1ELb0ELb1ELb0EEENS1_21CollectiveEpilogueFwdINS6_IJS8_SA_S9_EEENS6_IJNS7_ILi1EEESI_SI_EEESC_SE_Li256ELb1ELb1ELb0ELb0EEENS1_19SingleTileSchedulerILb1ELb0ELb1ELi128EEEEEEEEEvNT_6ParamsE,"ax",@progbits
	.sectioninfo	@"SHI_REGISTERS=255"
	.align	128
.text._ZN7cutlass13device_kernelIN5flash19enable_sm80_to_sm89INS1_16FlashAttnFwdSm80INS1_25CollectiveMainloopFwdSm80ILi8ELi1ELb0EN4cute5tupleIJNS5_1CILi128EEENS7_ILi64EEENS7_ILi192EEEEEELi192ENS_6half_tEfNS_4arch4Sm80ELb0ELb0ELb1ELb1ELb1ELb0ELb1ELb0EEENS1_21CollectiveEpilogueFwdINS6_IJS8_SA_S9_EEENS6_IJNS7_ILi1EEESI_SI_EEESC_SE_Li256ELb1ELb1ELb0ELb0EEENS1_19SingleTileSchedulerILb1ELb0ELb1ELi128EEEEEEEEEvNT_6ParamsE:
        .type           _ZN7cutlass13device_kernelIN5flash19enable_sm80_to_sm89INS1_16FlashAttnFwdSm80INS1_25CollectiveMainloopFwdSm80ILi8ELi1ELb0EN4cute5tupleIJNS5_1CILi128EEENS7_ILi64EEENS7_ILi192EEEEEELi192ENS_6half_tEfNS_4arch4Sm80ELb0ELb0ELb1ELb1ELb1ELb0ELb1ELb0EEENS1_21CollectiveEpilogueFwdINS6_IJS8_SA_S9_EEENS6_IJNS7_ILi1EEESI_SI_EEESC_SE_Li256ELb1ELb1ELb0ELb0EEENS1_19SingleTileSchedulerILb1ELb0ELb1ELi128EEEEEEEEEvNT_6ParamsE,@function
        .size           _ZN7cutlass13device_kernelIN5flash19enable_sm80_to_sm89INS1_16FlashAttnFwdSm80INS1_25CollectiveMainloopFwdSm80ILi8ELi1ELb0EN4cute5tupleIJNS5_1CILi128EEENS7_ILi64EEENS7_ILi192EEEEEELi192ENS_6half_tEfNS_4arch4Sm80ELb0ELb0ELb1ELb1ELb1ELb0ELb1ELb0EEENS1_21CollectiveEpilogueFwdINS6_IJS8_SA_S9_EEENS6_IJNS7_ILi1EEESI_SI_EEESC_SE_Li256ELb1ELb1ELb0ELb0EEENS1_19SingleTileSchedulerILb1ELb0ELb1ELi128EEEEEEEEEvNT_6ParamsE,(.L_x_2989 - _ZN7cutlass13device_kernelIN5flash19enable_sm80_to_sm89INS1_16FlashAttnFwdSm80INS1_25CollectiveMainloopFwdSm80ILi8ELi1ELb0EN4cute5tupleIJNS5_1CILi128EEENS7_ILi64EEENS7_ILi192EEEEEELi192ENS_6half_tEfNS_4arch4Sm80ELb0ELb0ELb1ELb1ELb1ELb0ELb1ELb0EEENS1_21CollectiveEpilogueFwdINS6_IJS8_SA_S9_EEENS6_IJNS7_ILi1EEESI_SI_EEESC_SE_Li256ELb1ELb1ELb0ELb0EEENS1_19SingleTileSchedulerILb1ELb0ELb1ELi128EEEEEEEEEvNT_6ParamsE)
        .other          _ZN7cutlass13device_kernelIN5flash19enable_sm80_to_sm89INS1_16FlashAttnFwdSm80INS1_25CollectiveMainloopFwdSm80ILi8ELi1ELb0EN4cute5tupleIJNS5_1CILi128EEENS7_ILi64EEENS7_ILi192EEEEEELi192ENS_6half_tEfNS_4arch4Sm80ELb0ELb0ELb1ELb1ELb1ELb0ELb1ELb0EEENS1_21CollectiveEpilogueFwdINS6_IJS8_SA_S9_EEENS6_IJNS7_ILi1EEESI_SI_EEESC_SE_Li256ELb1ELb1ELb0ELb0EEENS1_19SingleTileSchedulerILb1ELb0ELb1ELi128EEEEEEEEEvNT_6ParamsE,@"STO_CUDA_ENTRY STV_DEFAULT"
_ZN7cutlass13device_kernelIN5flash19enable_sm80_to_sm89INS1_16FlashAttnFwdSm80INS1_25CollectiveMainloopFwdSm80ILi8ELi1ELb0EN4cute5tupleIJNS5_1CILi128EEENS7_ILi64EEENS7_ILi192EEEEEELi192ENS_6half_tEfNS_4arch4Sm80ELb0ELb0ELb1ELb1ELb1ELb0ELb1ELb0EEENS1_21CollectiveEpilogueFwdINS6_IJS8_SA_S9_EEENS6_IJNS7_ILi1EEESI_SI_EEESC_SE_Li256ELb1ELb1ELb0ELb0EEENS1_19SingleTileSchedulerILb1ELb0ELb1ELi128EEEEEEEEEvNT_6ParamsE:
[----:B------:R-:W-:Y:S02]  /*0000*/  MOV R1, c[0x0][0x28] ;  /* 0x00000a0000017a02 */ /* 0x000fe40000000f00 */
[----:B------:R-:W1:Y:S01]  /*0010*/  S2R R4, SR_TID.X ;  /* 0x0000000000047919 */ /* 0x000e620000002100 */
[----:B------:R-:W2:Y:S01]  /*0020*/  S2UR UR16, SR_CTAID.Z ;  /* 0x00000000001079c3 */ /* 0x000ea20000002700 */
[----:B------:R-:W-:Y:S02]  /*0030*/  UMOV UR7, 0x4 ;  /* 0x0000000400077882 */ /* 0x000fe40000000000 */
[----:B------:R-:W-:Y:S02]  /*0040*/  ULDC.64 UR8, c[0x0][0x568] ;  /* 0x00015a0000087ab9 */ /* 0x000fe40000000a00 */
[----:B------:R-:W-:-:S03]  /*0050*/  ULDC.64 UR14, c[0x0][0x118] ;  /* 0x00004600000e7ab9 */ /* 0x000fc60000000a00 */
[----:B------:R-:W3:Y:S01]  /*0060*/  S2UR UR5, SR_CTAID.X ;  /* 0x00000000000579c3 */ /* 0x000ee20000002500 */
[----:B-1----:R-:W-:Y:S01]  /*0070*/  SHF.R.U32.HI R0, RZ, 0x5, R4 ;  /* 0x00000005ff007819 */ /* 0x002fe20000011604 */
[----:B--2---:R-:W-:-:S05]  /*0080*/  UIMAD.WIDE UR8, UR16, UR7, UR8 ;  /* 0x00000007100872a5 */ /* 0x004fca000f8e0208 */
[----:B------:R-:W1:Y:S02]  /*0090*/  SHFL.IDX PT, R0, R0, RZ, 0x1f ;  /* 0x00001fff00007589 */ /* 0x000e6400000e0000 */
[----:B-1----:R-:W-:-:S13]  /*00a0*/  ISETP.NE.AND P0, PT, R0, RZ, PT ;  /* 0x000000ff0000720c */ /* 0x002fda0003f05270 */
[----:B---3--:R-:W-:Y:S05]  /*00b0*/  @!P0 BRA `(.L_x_13) ;  /* 0x000001c000008947 */ /* 0x008fea0003800000 */
[----:B------:R-:W-:-:S04]  /*00c0*/  ISETP.NE.U32.AND P0, PT, RZ, c[0x0][0x568], PT ;  /* 0x00015a00ff007a0c */ /* 0x000fc80003f05070 */
[----:B------:R-:W-:-:S13]  /*00d0*/  ISETP.NE.AND.EX P0, PT, RZ, c[0x0][0x56c], PT, P0 ;  /* 0x00015b00ff007a0c */ /* 0x000fda0003f05300 */
[----:B------:R-:W-:Y:S05]  /*00e0*/  @!P0 BRA `(.L_x_14) ;  /* 0x0000005000008947 */ /* 0x000fea0003800000 */
[----:B------:R-:W-:Y:S02]  /*00f0*/  MOV R2, UR8 ;  /* 0x0000000800027c02 */ /* 0x000fe40008000f00 */
[----:B------:R-:W-:-:S05]  /*0100*/  MOV R3, UR9 ;  /* 0x0000000900037c02 */ /* 0x000fca0008000f00 */
[----:B------:R-:W2:Y:S02]  /*0110*/  LDG.E R2, [R2.64] ;  /* 0x0000000e02027981 */ /* 0x000ea4000c1e1900 */
[----:B--2---:R1:W2:Y:S02]  /*0120*/  R2UR UR6, R2 ;  /* 0x00000000020673c2 */ /* 0x0042a400000e0000 */
[----:B-12---:R-:W-:Y:S05]  /*0130*/  BRA `(.L_x_15) ;  /* 0x000000e000007947 */ /* 0x006fea0003800000 */
.L_x_14:
[----:B------:R-:W-:-:S04]  /*0140*/  ISETP.NE.U32.AND P0, PT, RZ, c[0x0][0x560], PT ;  /* 0x00015800ff007a0c */ /* 0x000fc80003f05070 */
[----:B------:R-:W-:-:S13]  /*0150*/  ISETP.NE.AND.EX P0, PT, RZ, c[0x0][0x564], PT, P0 ;  /* 0x00015900ff007a0c */ /* 0x000fda0003f05300 */
[----:B------:R-:W-:Y:S05]  /*0160*/  @!P0 BRA `(.L_x_16) ;  /* 0x000000a000008947 */ /* 0x000fea0003800000 */
[----:B------:R-:W-:Y:S02]  /*0170*/  ULDC.64 UR8, c[0x0][0x560] ;  /* 0x0001580000087ab9 */ /* 0x000fe40000000a00 */
[----:B------:R-:W-:-:S06]  /*0180*/  UIMAD.WIDE UR8, UR16, UR7, UR8 ;  /* 0x00000007100872a5 */ /* 0x000fcc000f8e0208 */
[----:B------:R-:W-:Y:S02]  /*0190*/  MOV R6, UR8 ;  /* 0x0000000800067c02 */ /* 0x000fe40008000f00 */
[----:B------:R-:W-:-:S05]  /*01a0*/  MOV R7, UR9 ;  /* 0x0000000900077c02 */ /* 0x000fca0008000f00 */
[----:B------:R-:W2:Y:S04]  /*01b0*/  LDG.E R2, [R6.64] ;  /* 0x0000000e06027981 */ /* 0x000ea8000c1e1900 */
[----:B------:R-:W3:Y:S01]  /*01c0*/  LDG.E R0, [R6.64+0x4] ;  /* 0x0000040e06007981 */ /* 0x000ee2000c1e1900 */
[----:B--2---:R-:W1:Y:S08]  /*01d0*/  R2UR UR4, R2 ;  /* 0x00000000020473c2 */ /* 0x004e7000000e0000 */
[----:B---3--:R-:W1:Y:S02]  /*01e0*/  R2UR UR6, R0 ;  /* 0x00000000000673c2 */ /* 0x008e6400000e0000 */
[----:B-1----:R-:W-:Y:S01]  /*01f0*/  UIADD3 UR6, -UR4, UR6, URZ ;  /* 0x0000000604067290 */ /* 0x002fe2000fffe13f */
[----:B------:R-:W-:Y:S05]  /*0200*/  BRA `(.L_x_15) ;  /* 0x0000001000007947 */ /* 0x000fea0003800000 */
.L_x_16:
[----:B------:R-:W-:Y:S02]  /*0210*/  ULDC UR6, c[0x0][0x54c] ;  /* 0x0001530000067ab9 */ /* 0x000fe40000000800 */
.L_x_15:
[----:B------:R-:W-:Y:S02]  /*0220*/  ULDC UR4, c[0x0][0x548] ;  /* 0x0001520000047ab9 */ /* 0x000fe40000000800 */
[----:B------:R-:W-:-:S02]  /*0230*/  USHF.L.U32 UR5, UR5, 0x7, URZ ;  /* 0x0000000705057899 */ /* 0x000fc4000800063f */
[----:B------:R-:W-:-:S04]  /*0240*/  UIMAD UR4, UR6, UR4, URZ ;  /* 0x00000004060472a4 */ /* 0x000fc8000f8e023f */
[----:B------:R-:W-:-:S04]  /*0250*/  UISETP.GE.AND UP0, UPT, UR5, UR4, UPT ;  /* 0x000000040500728c */ /* 0x000fc8000bf06270 */
[----:B------:R-:W-:Y:S01]  /*0260*/  USEL UR16, UR16, 0xffffffff, !UP0 ;  /* 0xffffffff10107887 */ /* 0x000fe2000c000000 */
[----:B------:R-:W-:Y:S05]  /*0270*/  BRA `(.L_x_17) ;  /* 0x000001b000007947 */ /* 0x000fea0003800000 */
.L_x_13:
        /* <DEDUP_REMOVED lines=8> */
.L_x_18:
        /* <DEDUP_REMOVED lines=13> */
.L_x_20:
[----:B------:R-:W-:Y:S02]  /*03d0*/  ULDC UR6, c[0x0][0x54c] ;  /* 0x0001530000067ab9 */ /* 0x000fe40000000800 */
.L_x_19:
[----:B------:R-:W-:Y:S02]  /*03e0*/  ULDC UR4, c[0x0][0x548] ;  /* 0x0001520000047ab9 */ /* 0x000fe40000000800 */
[----:B------:R-:W-:-:S02]  /*03f0*/  USHF.L.U32 UR5, UR5, 0x7, URZ ;  /* 0x0000000705057899 */ /* 0x000fc4000800063f */
[----:B------:R-:W-:-:S04]  /*0400*/  UIMAD UR4, UR6, UR4, URZ ;  /* 0x00000004060472a4 */ /* 0x000fc8000f8e023f */
[----:B------:R-:W-:-:S04]  /*0410*/  UISETP.GE.AND UP0, UPT, UR5, UR4, UPT ;  /* 0x000000040500728c */ /* 0x000fc8000bf06270 */
[----:B------:R-:W-:-:S06]  /*0420*/  USEL UR16, UR16, 0xffffffff, !UP0 ;  /* 0xffffffff10107887 */ /* 0x000fcc000c000000 */
.L_x_17:
[----:B------:R-:W-:-:S13]  /*0430*/  ISETP.LE.AND P0, PT, RZ, UR16, PT ;  /* 0x00000010ff007c0c */ /* 0x000fda000bf03270 */
[----:B------:R-:W-:Y:S05]  /*0440*/  @!P0 EXIT ;  /* 0x000000000000894d */ /* 0x000fea0003800000 */
[----:B------:R-:W-:Y:S02]  /*0450*/  ULDC.64 UR4, c[0x0][0x348] ;  /* 0x0000d20000047ab9 */ /* 0x000fe40000000a00 */
[----:B------:R-:W-:Y:S02]  /*0460*/  UISETP.NE.U32.AND UP1, UPT, URZ, UR4, UPT ;  /* 0x000000043f00728c */ /* 0x000fe4000bf25070 */
[----:B------:R-:W-:Y:S02]  /*0470*/  ULDC.64 UR8, c[0x0][0x348] ;  /* 0x0000d20000087ab9 */ /* 0x000fe40000000a00 */
[----:B------:R-:W-:Y:S02]  /*0480*/  UISETP.NE.AND.EX UP1, UPT, URZ, UR5, UPT, UP1 ;  /* 0x000000053f00728c */ /* 0x000fe4000bf25310 */
[----:B------:R-:W-:Y:S02]  /*0490*/  UIMAD.WIDE UR8, UR16, UR7, UR8 ;  /* 0x00000007100872a5 */ /* 0x000fe4000f8e0208 */
[----:B------:R-:W-:-:S02]  /*04a0*/  ULDC.64 UR4, c[0x0][0x370] ;  /* 0x0000dc0000047ab9 */ /* 0x000fc40000000a00 */
[----:B------:R-:W-:Y:S01]  /*04b0*/  UISETP.NE.U32.AND UP2, UPT, URZ, UR4, UPT ;  /* 0x000000043f00728c */ /* 0x000fe2000bf45070 */
[----:B------:R-:W-:Y:S01]  /*04c0*/  PLOP3.LUT P0, PT, PT, PT, UP1, 0x80, 0x0 ;  /* 0x000000000000781c */ /* 0x000fe20003f0f018 */
[----:B------:R-:W-:Y:S02]  /*04d0*/  IMAD.U32 R8, RZ, RZ, UR8 ;  /* 0x00000008ff087e24 */ /* 0x000fe4000f8e00ff */
[----:B------:R-:W-:Y:S01]  /*04e0*/  UISETP.NE.AND.EX UP2, UPT, URZ, UR5, UPT, UP2 ;  /* 0x000000053f00728c */ /* 0x000fe2000bf45320 */
[----:B------:R-:W-:Y:S02]  /*04f0*/  IMAD.U32 R9, RZ, RZ, UR9 ;  /* 0x00000009ff097e24 */ /* 0x000fe4000f8e00ff */
[----:B------:R-:W-:Y:S02]  /*0500*/  ULDC.64 UR4, c[0x0][0x360] ;  /* 0x0000d80000047ab9 */ /* 0x000fe40000000a00 */
[----:B------:R-:W-:-:S04]  /*0510*/  UISETP.NE.U32.AND UP0, UPT, URZ, UR4, UPT ;  /* 0x000000043f00728c */ /* 0x000fc8000bf05070 */
[----:B------:R-:W-:Y:S01]  /*0520*/  UISETP.NE.AND.EX UP0, UPT, URZ, UR5, UPT, UP0 ;  /* 0x000000053f00728c */ /* 0x000fe2000bf05300 */
[----:B------:R-:W-:Y:S01]  /*0530*/  PLOP3.LUT P2, PT, PT, PT, UP2, 0x80, 0x0 ;  /* 0x000000000000781c */ /* 0x000fe20003f4f028 */
[----:B------:R-:W-:Y:S01]  /*0540*/  ULDC.64 UR8, c[0x0][0x370] ;  /* 0x0000dc0000087ab9 */ /* 0x000fe20000000a00 */
[----:B------:R-:W2:Y:S01]  /*0550*/  @P0 LDG.E R2, [R8.64] ;  /* 0x0000000e08020981 */ /* 0x000ea2000c1e1900 */
[----:B------:R-:W-:Y:S01]  /*0560*/  ULDC.64 UR4, c[0x0][0x360] ;  /* 0x0000d80000047ab9 */ /* 0x000fe20000000a00 */
[----:B------:R-:W-:Y:S01]  /*0570*/  MOV R212, RZ ;  /* 0x000000ff00d47202 */ /* 0x000fe20000000f00 */
[----:B------:R-:W-:Y:S01]  /*0580*/  @UP2 UIMAD.WIDE UR8, UR16, UR7, UR8 ;  /* 0x00000007100822a5 */ /* 0x000fe2000f8e0208 */
[----:B------:R-:W-:Y:S01]  /*0590*/  PLOP3.LUT P1, PT, PT, PT, UP0, 0x80, 0x0 ;  /* 0x000000000000781c */ /* 0x000fe20003f2f008 */
[----:B------:R-:W-:-:S03]  /*05a0*/  IMAD.MOV.U32 R0, RZ, RZ, c[0x0][0x168] ;  /* 0x00005a00ff007624 */ /* 0x000fc600078e00ff */
[----:B------:R-:W-:Y:S01]  /*05b0*/  @UP0 UIMAD.WIDE UR4, UR16, UR7, UR4 ;  /* 0x00000007100402a5 */ /* 0x000fe2000f8e0204 */
[----:B------:R-:W-:Y:S01]  /*05c0*/  MOV R10, UR8 ;  /* 0x00000008000a7c02 */ /* 0x000fe20008000f00 */
[----:B------:R-:W-:-:S04]  /*05d0*/  IMAD.U32 R11, RZ, RZ, UR9 ;  /* 0x00000009ff0b7e24 */ /* 0x000fc8000f8e00ff */
[----:B------:R-:W-:Y:S01]  /*05e0*/  MOV R6, UR4 ;  /* 0x0000000400067c02 */ /* 0x000fe20008000f00 */
[----:B------:R-:W-:Y:S01]  /*05f0*/  IMAD.U32 R7, RZ, RZ, UR5 ;  /* 0x00000005ff077e24 */ /* 0x000fe2000f8e00ff */
[----:B------:R1:W5:Y:S04]  /*0600*/  @P2 LDG.E R212, [R10.64] ;  /* 0x0000000e0ad42981 */ /* 0x000368000c1e1900 */
[----:B------:R1:W5:Y:S01]  /*0610*/  @P1 LDG.E R0, [R6.64] ;  /* 0x0000000e06001981 */ /* 0x000362000c1e1900 */
[----:B------:R-:W3:Y:S01]  /*0620*/  S2UR UR9, SR_CTAID.Y ;  /* 0x00000000000979c3 */ /* 0x000ee20000002600 */
[----:B------:R-:W-:Y:S02]  /*0630*/  ULDC UR5, c[0x0][0x2ac] ;  /* 0x0000ab0000057ab9 */ /* 0x000fe40000000800 */
[----:B------:R-:W-:-:S02]  /*0640*/  ULDC UR4, c[0x0][0x1d0] ;  /* 0x0000740000047ab9 */ /* 0x000fc40000000800 */
[----:B------:R-:W-:Y:S02]  /*0650*/  UIMAD UR4, UR5, UR4, URZ ;  /* 0x00000004050472a4 */ /* 0x000fe4000f8e023f */
[----:B------:R-:W-:-:S04]  /*0660*/  UMOV UR8, URZ ;  /* 0x0000003f00087c82 */ /* 0x000fc80008000000 */
[----:B------:R-:W-:Y:S01]  /*0670*/  MOV R3, UR4 ;  /* 0x0000000400037c02 */ /* 0x000fe20008000f00 */
[----:B---3--:R-:W-:Y:S01]  /*0680*/  USHF.R.S32.HI UR6, URZ, 0x1f, UR9 ;  /* 0x0000001f3f067899 */ /* 0x008fe20008011409 */
[----:B--2---:R1:W2:Y:S02]  /*0690*/  @P0 R2UR UR8, R2 ;  /* 0x00000000020803c2 */ /* 0x0042a400000e0000 */
[----:B-12---:R-:W-:Y:S06]  /*06a0*/  @P1 BRA `(.L_x_21) ;  /* 0x0000004000001947 */ /* 0x006fec0003800000 */
[----:B------:R-:W-:Y:S05]  /*06b0*/  @!P0 BRA `(.L_x_21) ;  /* 0x0000003000008947 */ /* 0x000fea0003800000 */
[----:B-----5:R-:W2:Y:S04]  /*06c0*/  LDG.E R0, [R8.64] ;  /* 0x0000000e08007981 */ /* 0x020ea8000c1e1900 */
[----:B------:R-:W2:Y:S02]  /*06d0*/  LDG.E R5, [R8.64+0x4] ;  /* 0x0000040e08057981 */ /* 0x000ea4000c1e1900 */
[----:B--2---:R-:W-:-:S02]  /*06e0*/  IADD3 R0, -R0, R5, RZ ;  /* 0x0000000500007210 */ /* 0x004fc40007ffe1ff */
.L_x_21:
[----:B------:R-:W-:-:S04]  /*06f0*/  ISETP.NE.U32.AND P0, PT, RZ, c[0x0][0x368], PT ;  /* 0x0000da00ff007a0c */ /* 0x000fc80003f05070 */
[----:B------:R-:W-:-:S13]  /*0700*/  ISETP.NE.AND.EX P0, PT, RZ, c[0x0][0x36c], PT, P0 ;  /* 0x0000db00ff007a0c */ /* 0x000fda0003f05300 */
[----:B------:R-:W-:Y:S05]  /*0710*/  @!P0 BRA `(.L_x_22) ;  /* 0x0000006000008947 */ /* 0x000fea0003800000 */
[----:B------:R-:W-:Y:S02]  /*0720*/  ULDC.64 UR4, c[0x0][0x368] ;  /* 0x0000da0000047ab9 */ /* 0x000fe40000000a00 */
[----:B------:R-:W-:-:S06]  /*0730*/  UIMAD.WIDE UR4, UR16, UR7, UR4 ;  /* 0x00000007100472a5 */ /* 0x000fcc000f8e0204 */
[----:B------:R-:W-:Y:S02]  /*0740*/  MOV R3, UR5 ;  /* 0x0000000500037c02 */ /* 0x000fe40008000f00 */
[----:B------:R-:W-:-:S05]  /*0750*/  MOV R2, UR4 ;  /* 0x0000000400027c02 */ /* 0x000fca0008000f00 */
[----:B------:R1:W5:Y:S01]  /*0760*/  LDG.E R3, [R2.64] ;  /* 0x0000000e02037981 */ /* 0x000362000c1e1900 */
[----:B------:R-:W-:Y:S05]  /*0770*/  BRA `(.L_x_23) ;  /* 0x000000a000007947 */ /* 0x000fea0003800000 */
.L_x_22:
        /* <DEDUP_REMOVED lines=8> */
[----:B------:R-:W2:Y:S02]  /*0800*/  LDG.E R2, [R6.64+0x4] ;  /* 0x0000040e06027981 */ /* 0x000ea4000c1e1900 */
[----:B--2---:R-:W-:-:S05]  /*0810*/  IADD3 R3, -R3, R2, RZ ;  /* 0x0000000203037210 */ /* 0x004fca0007ffe1ff */
.L_x_23:
[----:B-----5:R-:W-:Y:S01]  /*0820*/  IMAD.IADD R7, R3, 0x1, -R212 ;  /* 0x0000000103077824 */ /* 0x020fe200078e0ad4 */
[----:B------:R-:W-:Y:S01]  /*0830*/  PLOP3.LUT P2, PT, PT, PT, PT, 0x80, 0x0 ;  /* 0x000000000000781c */ /* 0x000fe20003f4f070 */
[----:B------:R-:W-:Y:S01]  /*0840*/  CS2R R98, SRZ ;  /* 0x0000000000627805 */ /* 0x000fe2000001ff00 */
[----:B------:R-:W-:Y:S01]  /*0850*/  CS2R R96, SRZ ;  /* 0x0000000000607805 */ /* 0x000fe2000001ff00 */
[----:B------:R-:W-:Y:S01]  /*0860*/  CS2R R94, SRZ ;  /* 0x00000000005e7805 */ /* 0x000fe2000001ff00 */
[C---:B------:R-:W-:Y:S01]  /*0870*/  ISETP.GE.AND P0, PT, R7.reuse, 0x1, PT ;  /* 0x000000010700780c */ /* 0x040fe20003f06270 */
[----:B------:R-:W-:Y:S01]  /*0880*/  CS2R R92, SRZ ;  /* 0x00000000005c7805 */ /* 0x000fe2000001ff00 */
[----:B------:R-:W-:Y:S01]  /*0890*/  IADD3 R3, R7, 0x3f, RZ ;  /* 0x0000003f07037810 */ /* 0x000fe20007ffe0ff */
[----:B------:R-:W-:Y:S01]  /*08a0*/  CS2R R90, SRZ ;  /* 0x00000000005a7805 */ /* 0x000fe2000001ff00 */
[----:B------:R-:W-:Y:S01]  /*08b0*/  CS2R R88, SRZ ;  /* 0x0000000000587805 */ /* 0x000fe2000001ff00 */
[----:B------:R-:W-:Y:S01]  /*08c0*/  CS2R R86, SRZ ;  /* 0x0000000000567805 */ /* 0x000fe2000001ff00 */
[----:B------:R-:W-:Y:S01]  /*08d0*/  SHF.R.S32.HI R144, RZ, 0x1f, R3 ;  /* 0x0000001fff907819 */ /* 0x000fe20000011403 */
[----:B------:R-:W-:Y:S01]  /*08e0*/  CS2R R84, SRZ ;  /* 0x0000000000547805 */ /* 0x000fe2000001ff00 */
[----:B------:R-:W-:Y:S01]  /*08f0*/  CS2R R82, SRZ ;  /* 0x0000000000527805 */ /* 0x000fe2000001ff00 */
[----:B------:R-:W-:Y:S01]  /*0900*/  CS2R R80, SRZ ;  /* 0x0000000000507805 */ /* 0x000fe2000001ff00 */
[----:B------:R-:W-:Y:S01]  /*0910*/  LEA.HI R144, R144, R3, RZ, 0x6 ;  /* 0x0000000390907211 */ /* 0x000fe200078f30ff */
[----:B------:R-:W-:Y:S01]  /*0920*/  CS2R R78, SRZ ;  /* 0x00000000004e7805 */ /* 0x000fe2000001ff00 */
        /* <DEDUP_REMOVED lines=37> */
[----:B------:R-:W-:-:S02]  /*0b80*/  IMAD.MOV.U32 R8, RZ, RZ, RZ ;  /* 0x000000ffff087224 */ /* 0x000fc400078e00ff */
[----:B------:R-:W-:Y:S01]  /*0b90*/  IMAD.MOV.U32 R6, RZ, RZ, RZ ;  /* 0x000000ffff067224 */ /* 0x000fe200078e00ff */
[----:B------:R-:W-:Y:S05]  /*0ba0*/  @!P0 BRA `(.L_x_24) ;  /* 0x0000740000008947 */ /* 0x000fea0003800000 */
[----:B------:R-:W-:Y:S02]  /*0bb0*/  ULDC.64 UR4, c[0x0][0x340] ;  /* 0x0000d00000047ab9 */ /* 0x000fe40000000a00 */
[----:B------:R-:W-:-:S04]  /*0bc0*/  UISETP.NE.U32.AND UP0, UPT, URZ, UR4, UPT ;  /* 0x000000043f00728c */ /* 0x000fc8000bf05070 */
[----:B------:R-:W-:-:S03]  /*0bd0*/  UISETP.NE.AND.EX UP0, UPT, URZ, UR5, UPT, UP0 ;  /* 0x000000053f00728c */ /* 0x000fc6000bf05300 */
[----:B------:R-:W-:-:S03]  /*0be0*/  ULDC.64 UR4, c[0x0][0x340] ;  /* 0x0000d00000047ab9 */ /* 0x000fc60000000a00 */
[----:B------:R-:W-:-:S05]  /*0bf0*/  PLOP3.LUT P1, PT, PT, PT, UP0, 0x80, 0x0 ;  /* 0x000000000000781c */ /* 0x000fca0003f2f008 */
[----:B------:R-:W-:-:S06]  /*0c00*/  @UP0 UIMAD.WIDE UR4, UR16, UR7, UR4 ;  /* 0x00000007100402a5 */ /* 0x000fcc000f8e0204 */
[----:B-1----:R-:W-:Y:S02]  /*0c10*/  IMAD.U32 R2, RZ, RZ, UR4 ;  /* 0x00000004ff027e24 */ /* 0x002fe4000f8e00ff */
[----:B------:R-:W-:Y:S01]  /*0c20*/  IMAD.U32 R3, RZ, RZ, UR5 ;  /* 0x00000005ff037e24 */ /* 0x000fe2000f8e00ff */
[----:B------:R-:W1:Y:S01]  /*0c30*/  S2R R13, SR_CTAID.X ;  /* 0x00000000000d7919 */ /* 0x000e620000002500 */
[----:B------:R-:W-:Y:S01]  /*0c40*/  SHF.R.S32.HI R11, RZ, 0x1f, R4 ;  /* 0x0000001fff0b7819 */ /* 0x000fe20000011404 */
[----:B------:R-:W-:Y:S02]  /*0c50*/  USHF.R.S32.HI UR7, URZ, 0x1f, UR8 ;  /* 0x0000001f3f077899 */ /* 0x000fe40008011408 */
[----:B------:R2:W3:Y:S01]  /*0c60*/  @P1 LDG.E R5, [R2.64] ;  /* 0x0000000e02051981 */ /* 0x0004e2000c1e1900 */
[CC--:B------:R-:W-:Y:S01]  /*0c70*/  LEA.HI R20, R11.reuse, R4.reuse, RZ, 0x3 ;  /* 0x000000040b147211 */ /* 0x0c0fe200078f18ff */
[----:B------:R-:W-:Y:S01]  /*0c80*/  ULDC.64 UR4, c[0x0][0x178] ;  /* 0x00005e0000047ab9 */ /* 0x000fe20000000a00 */
[CC--:B------:R-:W-:Y:S01]  /*0c90*/  LEA.HI R92, R11.reuse, R4.reuse, RZ, 0x4 ;  /* 0x000000040b5c7211 */ /* 0x0c0fe200078f20ff */
[----:B------:R-:W-:Y:S01]  /*0ca0*/  UIMAD UR7, UR7, UR4, URZ ;  /* 0x00000004070772a4 */ /* 0x000fe2000f8e023f */
[----:B------:R-:W-:Y:S01]  /*0cb0*/  LOP3.LUT R9, R20, 0xfffffff8, RZ, 0xc0, !PT ;  /* 0xfffffff814097812 */ /* 0x000fe200078ec0ff */
[----:B------:R-:W-:Y:S01]  /*0cc0*/  UIMAD.WIDE.U32 UR10, UR8, UR4, URZ ;  /* 0x00000004080a72a5 */ /* 0x000fe2000f8e003f */
[----:B------:R-:W-:Y:S01]  /*0cd0*/  SHF.R.S32.HI R20, RZ, 0x3, R20 ;  /* 0x00000003ff147819 */ /* 0x000fe20000011414 */
[----:B------:R-:W-:Y:S01]  /*0ce0*/  UIMAD UR7, UR8, UR5, UR7 ;  /* 0x00000005080772a4 */ /* 0x000fe2000f8e0207 */
[----:B------:R-:W-:Y:S01]  /*0cf0*/  LEA.HI R18, R11, R4, RZ, 0x6 ;  /* 0x000000040b127211 */ /* 0x000fe200078f30ff */
[----:B------:R-:W-:Y:S01]  /*0d00*/  USHF.R.S32.HI UR8, URZ, 0x1f, UR16 ;  /* 0x0000001f3f087899 */ /* 0x000fe20008011410 */
[----:B------:R-:W-:Y:S01]  /*0d10*/  BSSY B0, `(.L_x_25) ;  /* 0x0000056000007945 */ /* 0x000fe20003800000 */
[----:B------:R-:W-:Y:S01]  /*0d20*/  ULDC.64 UR4, c[0x0][0x1b8] ;  /* 0x00006e0000047ab9 */ /* 0x000fe20000000a00 */
[----:B------:R-:W-:Y:S01]  /*0d30*/  SHF.R.S32.HI R144, RZ, 0x6, R144 ;  /* 0x00000006ff907819 */ /* 0x000fe20000011490 */
[----:B------:R-:W-:Y:S01]  /*0d40*/  UIADD3 UR11, UR11, UR7, URZ ;  /* 0x000000070b0b7290 */ /* 0x000fe2000fffe03f */
[----:B------:R-:W-:Y:S01]  /*0d50*/  IMAD.SHL.U32 R18, R18, 0x8, RZ ;  /* 0x0000000812127824 */ /* 0x000fe200078e00ff */
[----:B------:R-:W-:-:S02]  /*0d60*/  UIMAD UR7, UR6, UR4, URZ ;  /* 0x00000004060772a4 */ /* 0x000fc4000f8e023f */
[----:B------:R-:W-:Y:S02]  /*0d70*/  USEL UR8, UR8, URZ, !UP1 ;  /* 0x0000003f08087287 */ /* 0x000fe4000c800000 */
[----:B------:R-:W-:Y:S02]  /*0d80*/  UIMAD UR7, UR9, UR5, UR7 ;  /* 0x00000005090772a4 */ /* 0x000fe4000f8e0207 */
[----:B------:R-:W-:Y:S02]  /*0d90*/  UIMAD.WIDE.U32 UR12, UR9, UR4, UR10 ;  /* 0x00000004090c72a5 */ /* 0x000fe4000f8e000a */
[----:B------:R-:W-:Y:S01]  /*0da0*/  USEL UR10, UR16, URZ, !UP1 ;  /* 0x0000003f100a7287 */ /* 0x000fe2000c800000 */
[----:B--2---:R-:W-:Y:S01]  /*0db0*/  IMAD.MOV.U32 R3, RZ, RZ, c[0x0][0x2c4] ;  /* 0x0000b100ff037624 */ /* 0x004fe200078e00ff */
[----:B------:R-:W-:Y:S01]  /*0dc0*/  ULDC.64 UR4, c[0x0][0x1c0] ;  /* 0x0000700000047ab9 */ /* 0x000fe20000000a00 */
[----:B------:R-:W-:Y:S01]  /*0dd0*/  IMAD.IADD R2, R4, 0x1, -R9 ;  /* 0x0000000104027824 */ /* 0x000fe200078e0a09 */
[----:B------:R-:W-:-:S02]  /*0de0*/  UIMAD UR8, UR8, UR4, URZ ;  /* 0x00000004080872a4 */ /* 0x000fc4000f8e023f */
[----:B------:R-:W-:Y:S01]  /*0df0*/  ISETP.NE.AND P0, PT, R3, 0x1, PT ;  /* 0x000000010300780c */ /* 0x000fe20003f05270 */
[C-C-:B------:R-:W-:Y:S01]  /*0e00*/  IMAD R211, R2.reuse, 0x20, R20.reuse ;  /* 0x0000002002d37824 */ /* 0x140fe200078e0214 */
[----:B------:R-:W-:Y:S01]  /*0e10*/  UIADD3 UR13, UR13, UR7, URZ ;  /* 0x000000070d0d7290 */ /* 0x000fe2000fffe03f */
[----:B------:R-:W-:Y:S01]  /*0e20*/  IMAD.SHL.U32 R135, R2, 0x8, RZ ;  /* 0x0000000802877824 */ /* 0x000fe200078e00ff */
[----:B------:R-:W-:Y:S01]  /*0e30*/  UIMAD UR5, UR10, UR5, UR8 ;  /* 0x000000050a0572a4 */ /* 0x000fe2000f8e0208 */
[C---:B-1----:R-:W-:Y:S01]  /*0e40*/  IMAD R8, R13.reuse, 0x80, R211 ;  /* 0x000000800d087824 */ /* 0x042fe200078e02d3 */
[----:B------:R-:W-:Y:S01]  /*0e50*/  UIMAD.WIDE.U32 UR10, UR10, UR4, UR12 ;  /* 0x000000040a0a72a5 */ /* 0x000fe2000f8e000c */
[----:B------:R-:W-:Y:S01]  /*0e60*/  IMAD R13, R13, 0x80, R20 ;  /* 0x000000800d0d7824 */ /* 0x000fe200078e0214 */
[----:B------:R-:W-:Y:S01]  /*0e70*/  ISETP.GE.AND P5, PT, R135, c[0x0][0x198], PT ;  /* 0x0000660087007a0c */ /* 0x000fe20003fa6270 */
[----:B------:R-:W-:Y:S01]  /*0e80*/  IMAD.MOV.U32 R9, RZ, RZ, R8 ;  /* 0x000000ffff097224 */ /* 0x000fe200078e0008 */
[----:B------:R-:W-:-:S02]  /*0e90*/  UIADD3 UR5, UR11, UR5, URZ ;  /* 0x000000050b057290 */ /* 0x000fc4000fffe03f */
[----:B------:R-:W-:Y:S02]  /*0ea0*/  IMAD.U32 R15, RZ, RZ, UR11 ;  /* 0x0000000bff0f7e24 */ /* 0x000fe4000f8e00ff */
[----:B------:R-:W-:-:S04]  /*0eb0*/  @P0 IMAD.HI.U32 R3, R8, c[0x0][0x2c8], RZ ;  /* 0x0000b20008030a27 */ /* 0x000fc800078e00ff */
[----:B------:R-:W-:Y:S01]  /*0ec0*/  IMAD.U32 R14, RZ, RZ, UR10 ;  /* 0x0000000aff0e7e24 */ /* 0x000fe2000f8e00ff */
[----:B------:R-:W-:Y:S01]  /*0ed0*/  @P0 SHF.R.U32.HI R9, RZ, c[0x0][0x2cc], R3 ;  /* 0x0000b300ff090a19 */ /* 0x000fe20000011603 */
[----:B------:R-:W-:-:S03]  /*0ee0*/  IMAD.U32 R15, RZ, RZ, UR5 ;  /* 0x00000005ff0f7e24 */ /* 0x000fc6000f8e00ff */
[--C-:B------:R-:W-:Y:S01]  /*0ef0*/  SHF.R.S32.HI R6, RZ, 0x1f, R9.reuse ;  /* 0x0000001fff067819 */ /* 0x100fe20000011409 */
[----:B------:R-:W-:Y:S02]  /*0f00*/  IMAD.MOV R3, RZ, RZ, -R9 ;  /* 0x000000ffff037224 */ /* 0x000fe400078e0a09 */
[----:B------:R-:W-:-:S04]  /*0f10*/  IMAD.WIDE.U32 R16, R9, c[0x0][0x1b0], R14 ;  /* 0x00006c0009107a25 */ /* 0x000fc800078e000e */
[----:B------:R-:W-:Y:S02]  /*0f20*/  IMAD R3, R3, c[0x0][0x2c4], R8 ;  /* 0x0000b10003037a24 */ /* 0x000fe400078e0208 */
[----:B------:R-:W-:Y:S02]  /*0f30*/  IMAD R6, R6, c[0x0][0x1b0], RZ ;  /* 0x00006c0006067a24 */ /* 0x000fe400078e02ff */
[----:B------:R-:W-:Y:S01]  /*0f40*/  IMAD.SHL.U32 R14, R20, 0x40, RZ ;  /* 0x00000040140e7824 */ /* 0x000fe200078e00ff */
[----:B------:R-:W-:Y:S01]  /*0f50*/  SHF.R.S32.HI R8, RZ, 0x1f, R3 ;  /* 0x0000001fff087819 */ /* 0x000fe20000011403 */
[----:B------:R-:W-:-:S03]  /*0f60*/  IMAD R6, R9, c[0x0][0x1b4], R6 ;  /* 0x00006d0009067a24 */ /* 0x000fc600078e0206 */
[----:B------:R-:W-:Y:S01]  /*0f70*/  LOP3.LUT R14, R14, 0x1c0, RZ, 0xc0, !PT ;  /* 0x000001c00e0e7812 */ /* 0x000fe200078ec0ff */
[----:B------:R-:W-:Y:S02]  /*0f80*/  IMAD.IADD R17, R17, 0x1, R6 ;  /* 0x0000000111117824 */ /* 0x000fe400078e0206 */
[----:B------:R-:W-:Y:S01]  /*0f90*/  IMAD R6, R8, c[0x0][0x1a8], RZ ;  /* 0x00006a0008067a24 */ /* 0x000fe200078e02ff */
[----:B------:R-:W-:Y:S01]  /*0fa0*/  SHF.R.U32.HI R10, RZ, 0x3, R14 ;  /* 0x00000003ff0a7819 */ /* 0x000fe2000001160e */
[----:B------:R-:W-:Y:S01]  /*0fb0*/  IMAD.WIDE.U32 R16, R3, c[0x0][0x1a8], R16 ;  /* 0x00006a0003107a25 */ /* 0x000fe200078e0010 */
[----:B------:R-:W-:-:S03]  /*0fc0*/  LOP3.LUT R207, R14, 0x38, R135, 0xf8, !PT ;  /* 0x000000380ecf7812 */ /* 0x000fc600078ef887 */
[----:B------:R-:W-:Y:S01]  /*0fd0*/  IMAD R9, R3, c[0x0][0x1ac], R6 ;  /* 0x00006b0003097a24 */ /* 0x000fe200078e0206 */
[----:B------:R-:W-:Y:S02]  /*0fe0*/  LOP3.LUT R3, R92, 0xfffffff0, RZ, 0xc0, !PT ;  /* 0xfffffff05c037812 */ /* 0x000fe400078ec0ff */
[----:B------:R-:W-:Y:S01]  /*0ff0*/  LOP3.LUT R207, R207, R10, RZ, 0x3c, !PT ;  /* 0x0000000acfcf7212 */ /* 0x000fe200078e3cff */
[----:B------:R-:W-:Y:S01]  /*1000*/  IMAD.IADD R9, R17, 0x1, R9 ;  /* 0x0000000111097824 */ /* 0x000fe200078e0209 */
[----:B------:R-:W-:Y:S01]  /*1010*/  LEA R12, P0, R16, c[0x0][0x160], 0x1 ;  /* 0x00005800100c7a11 */ /* 0x000fe200078008ff */
[----:B------:R-:W-:Y:S01]  /*1020*/  IMAD.IADD R8, R4, 0x1, -R3 ;  /* 0x0000000104087824 */ /* 0x000fe200078e0a03 */
[----:B------:R-:W-:Y:S01]  /*1030*/  LOP3.LUT R207, R207, 0xfffffe00, R18, 0xf8, !PT ;  /* 0xfffffe00cfcf7812 */ /* 0x000fe200078ef812 */
[----:B------:R-:W-:Y:S01]  /*1040*/  IMAD R10, R0, c[0x0][0x2c4], RZ ;  /* 0x0000b100000a7a24 */ /* 0x000fe200078e02ff */
[----:B------:R-:W-:Y:S01]  /*1050*/  LEA.HI.X R9, R16, c[0x0][0x164], R9, 0x1, P0 ;  /* 0x0000590010097a11 */ /* 0x000fe200000f0c09 */
[----:B------:R-:W-:Y:S01]  /*1060*/  IMAD.MOV.U32 R0, RZ, RZ, 0x10 ;  /* 0x00000010ff007424 */ /* 0x000fe200078e00ff */
[----:B------:R-:W-:Y:S01]  /*1070*/  SHF.R.S32.HI R3, RZ, 0x1f, R8 ;  /* 0x0000001fff037819 */ /* 0x000fe20000011408 */
[----:B------:R1:W2:Y:S01]  /*1080*/  SHFL.IDX PT, R14, R12, RZ, 0x181f ;  /* 0x00181fff0c0e7589 */ /* 0x0002a200000e0000 */
[----:B------:R-:W-:-:S02]  /*1090*/  ISETP.GE.AND P0, PT, R13, R10, PT ;  /* 0x0000000a0d00720c */ /* 0x000fc40003f06270 */
[----:B------:R-:W-:Y:S01]  /*10a0*/  LEA.HI R6, R3, R8, RZ, 0x3 ;  /* 0x0000000803067211 */ /* 0x000fe200078f18ff */
[----:B------:R1:W4:Y:S01]  /*10b0*/  SHFL.IDX PT, R15, R9, RZ, 0x181f ;  /* 0x00181fff090f7589 */ /* 0x00032200000e0000 */
[----:B------:R-:W-:Y:S02]  /*10c0*/  IADD3 R16, R135, 0x80, RZ ;  /* 0x0000008087107810 */ /* 0x000fe40007ffe0ff */
[----:B------:R-:W-:Y:S02]  /*10d0*/  LOP3.LUT R3, R6, 0xfffffff8, RZ, 0xc0, !PT ;  /* 0xfffffff806037812 */ /* 0x000fe400078ec0ff */
[----:B------:R-:W-:-:S03]  /*10e0*/  ISETP.GE.AND P3, PT, R16, c[0x0][0x198], PT ;  /* 0x0000660010007a0c */ /* 0x000fc60003f66270 */
[----:B------:R-:W-:Y:S01]  /*10f0*/  IMAD.IADD R3, R8, 0x1, -R3 ;  /* 0x0000000108037824 */ /* 0x000fe200078e0a03 */
[----:B------:R-:W-:-:S04]  /*1100*/  IADD3 R8, R135, 0x40, RZ ;  /* 0x0000004087087810 */ /* 0x000fc80007ffe0ff */
[----:B------:R-:W-:Y:S01]  /*1110*/  ISETP.GE.AND P4, PT, R8, c[0x0][0x198], PT ;  /* 0x0000660008007a0c */ /* 0x000fe20003f86270 */
[----:B---3--:R3:W5:Y:S03]  /*1120*/  @P1 R2UR UR8, R5 ;  /* 0x00000000050813c2 */ /* 0x00876600000e0000 */
[----:B------:R-:W-:Y:S01]  /*1130*/  R2P PR, R3, 0x6 ;  /* 0x0000000603007804 */ /* 0x000fe20000000000 */
[----:B-----5:R-:W-:-:S04]  /*1140*/  @!UP0 UMOV UR8, UR16 ;  /* 0x0000001000088c82 */ /* 0x020fc80008000000 */
[----:B------:R-:W-:Y:S01]  /*1150*/  SEL R0, R0, 0xfffffff0, !P1 ;  /* 0xfffffff000007807 */ /* 0x000fe20004800000 */
[----:B---3--:R-:W-:-:S05]  /*1160*/  IMAD.MOV.U32 R5, RZ, RZ, 0x20 ;  /* 0x00000020ff057424 */ /* 0x008fca00078e00ff */
[----:B------:R-:W-:Y:S01]  /*1170*/  SEL R5, R5, 0xffffffe0, !P2 ;  /* 0xffffffe005057807 */ /* 0x000fe20005000000 */
[----:B------:R-:W-:Y:S05]  /*1180*/  @P0 BRA `(.L_x_26) ;  /* 0x000000e000000947 */ /* 0x000fea0003800000 */
[----:B-12-4-:R-:W-:Y:S01]  /*1190*/  SHF.R.S32.HI R19, RZ, 0x1f, R8 ;  /* 0x0000001fff137819 */ /* 0x016fe20000011408 */
[----:B------:R-:W-:Y:S01]  /*11a0*/  IMAD.SHL.U32 R18, R207, 0x2, RZ ;  /* 0x00000002cf127824 */ /* 0x000fe200078e00ff */
[----:B------:R-:W-:Y:S01]  /*11b0*/  SHF.R.S32.HI R17, RZ, 0x1f, R16 ;  /* 0x0000001fff117819 */ /* 0x000fe20000011410 */
[----:B------:R-:W-:Y:S01]  /*11c0*/  IMAD.WIDE R22, R135, 0x2, R14 ;  /* 0x0000000287167825 */ /* 0x000fe200078e020e */
[----:B------:R-:W-:Y:S02]  /*11d0*/  LEA.HI R19, R19, R8, RZ, 0x3 ;  /* 0x0000000813137211 */ /* 0x000fe400078f18ff */
[----:B------:R-:W-:Y:S02]  /*11e0*/  LEA.HI R17, R17, R16, RZ, 0x3 ;  /* 0x0000001011117211 */ /* 0x000fe400078f18ff */
[----:B------:R-:W-:Y:S01]  /*11f0*/  LOP3.LUT R19, R19, 0xfffffff8, RZ, 0xc0, !PT ;  /* 0xfffffff813137812 */ /* 0x000fe200078ec0ff */
[----:B------:R-:W-:Y:S01]  /*1200*/  @!PT LDS RZ, [RZ] ;  /* 0x00000000fffff984 */ /* 0x000fe20000000800 */
[----:B------:R1:W-:Y:S01]  /*1210*/  LDGSTS.E.BYPASS.LTC128B.128 [R18+0xc100], [R22.64], !P5 ;  /* 0x0c10000016127fae */ /* 0x0003e2000e901d4e */
[----:B------:R-:W-:-:S03]  /*1220*/  LOP3.LUT R17, R17, 0xfffffff8, RZ, 0xc0, !PT ;  /* 0xfffffff811117812 */ /* 0x000fc600078ec0ff */
[----:B------:R-:W-:-:S04]  /*1230*/  IMAD.WIDE R24, R19, 0x2, R14 ;  /* 0x0000000213187825 */ /* 0x000fc800078e020e */
[----:B------:R-:W-:Y:S01]  /*1240*/  IMAD.WIDE R14, R17, 0x2, R14 ;  /* 0x00000002110e7825 */ /* 0x000fe200078e020e */
[----:B------:R1:W-:Y:S04]  /*1250*/  LDGSTS.E.BYPASS.LTC128B.128 [R18+0x10100], [R24.64], !P4 ;  /* 0x1010000018127fae */ /* 0x0003e8000e101d4e */
[----:B------:R1:W-:Y:S02]  /*1260*/  LDGSTS.E.BYPASS.LTC128B.128 [R18+0x14100], [R14.64], !P3 ;  /* 0x141000000e127fae */ /* 0x0003e4000d901d4e */
.L_x_26:
[----:B-12-4-:R-:W-:Y:S05]  /*1270*/  BSYNC B0 ;  /* 0x0000000000007941 */ /* 0x016fea0003800000 */
.L_x_25:
[----:B------:R-:W-:Y:S01]  /*1280*/  IADD3 R15, R13, 0x20, RZ ;  /* 0x000000200d0f7810 */ /* 0x000fe20007ffe0ff */
[----:B------:R1:W2:Y:S01]  /*1290*/  SHFL.IDX PT, R19, R9, 0x1, 0x181f ;  /* 0x00381f0009137f89 */ /* 0x0002a200000e0000 */
[----:B------:R-:W-:Y:S02]  /*12a0*/  BSSY B0, `(.L_x_27) ;  /* 0x0000012000007945 */ /* 0x000fe40003800000 */
[----:B------:R-:W-:Y:S01]  /*12b0*/  ISETP.GE.AND P0, PT, R15, R10, PT ;  /* 0x0000000a0f00720c */ /* 0x000fe20003f06270 */
[----:B------:R1:W3:-:S12]  /*12c0*/  SHFL.IDX PT, R18, R12, 0x1, 0x181f ;  /* 0x00381f000c127f89 */ /* 0x0002d800000e0000 */
[----:B------:R-:W-:Y:S05]  /*12d0*/  @P0 BRA `(.L_x_28) ;  /* 0x000000e000000947 */ /* 0x000fea0003800000 */
[----:B------:R-:W-:Y:S01]  /*12e0*/  SHF.R.S32.HI R15, RZ, 0x1f, R8 ;  /* 0x0000001fff0f7819 */ /* 0x000fe20000011408 */
[----:B--23--:R-:W-:Y:S01]  /*12f0*/  IMAD.WIDE R22, R135, 0x2, R18 ;  /* 0x0000000287167825 */ /* 0x00cfe200078e0212 */
[----:B------:R-:W-:Y:S02]  /*1300*/  SHF.R.S32.HI R17, RZ, 0x1f, R16 ;  /* 0x0000001fff117819 */ /* 0x000fe40000011410 */
[----:B------:R-:W-:Y:S02]  /*1310*/  LEA.HI R15, R15, R8, RZ, 0x3 ;  /* 0x000000080f0f7211 */ /* 0x000fe400078f18ff */
[----:B------:R-:W-:Y:S01]  /*1320*/  LEA.HI R14, R17, R16, RZ, 0x3 ;  /* 0x00000010110e7211 */ /* 0x000fe200078f18ff */
[----:B------:R-:W-:Y:S01]  /*1330*/  IMAD.SHL.U32 R17, R207, 0x2, RZ ;  /* 0x00000002cf117824 */ /* 0x000fe200078e00ff */
[----:B------:R-:W-:Y:S02]  /*1340*/  LOP3.LUT R15, R15, 0xfffffff8, RZ, 0xc0, !PT ;  /* 0xfffffff80f0f7812 */ /* 0x000fe400078ec0ff */
[----:B------:R-:W-:-:S02]  /*1350*/  LOP3.LUT R14, R14, 0xfffffff8, RZ, 0xc0, !PT ;  /* 0xfffffff80e0e7812 */ /* 0x000fc400078ec0ff */
[----:B------:R-:W-:Y:S01]  /*1360*/  @!PT LDS RZ, [RZ] ;  /* 0x00000000fffff984 */ /* 0x000fe20000000800 */
[----:B------:R2:W-:Y:S01]  /*1370*/  LDGSTS.E.BYPASS.LTC128B.128 [R17+0xd100], [R22.64], !P5 ;  /* 0x0d10000016117fae */ /* 0x0005e2000e901d4e */
[----:B------:R-:W-:-:S04]  /*1380*/  IMAD.WIDE R24, R15, 0x2, R18 ;  /* 0x000000020f187825 */ /* 0x000fc800078e0212 */
[----:B------:R-:W-:Y:S01]  /*1390*/  IMAD.WIDE R14, R14, 0x2, R18 ;  /* 0x000000020e0e7825 */ /* 0x000fe200078e0212 */
[----:B------:R2:W-:Y:S04]  /*13a0*/  LDGSTS.E.BYPASS.LTC128B.128 [R17+0x11100], [R24.64], !P4 ;  /* 0x1110000018117fae */ /* 0x0005e8000e101d4e */
[----:B------:R2:W-:Y:S02]  /*13b0*/  LDGSTS.E.BYPASS.LTC128B.128 [R17+0x15100], [R14.64], !P3 ;  /* 0x151000000e117fae */ /* 0x0005e4000d901d4e */
.L_x_28:
[----:B------:R-:W-:Y:S05]  /*13c0*/  BSYNC B0 ;  /* 0x0000000000007941 */ /* 0x000fea0003800000 */
.L_x_27:
[----:B--2---:R-:W-:Y:S01]  /*13d0*/  IADD3 R15, R13, 0x40, RZ ;  /* 0x000000400d0f7810 */ /* 0x004fe20007ffe0ff */
[----:B------:R2:W4:Y:S01]  /*13e0*/  SHFL.IDX PT, R19, R9, 0x2, 0x181f ;  /* 0x00581f0009137f89 */ /* 0x00052200000e0000 */
[----:B------:R-:W-:Y:S02]  /*13f0*/  BSSY B0, `(.L_x_29) ;  /* 0x0000012000007945 */ /* 0x000fe40003800000 */
[----:B------:R-:W-:Y:S01]  /*1400*/  ISETP.GE.AND P0, PT, R15, R10, PT ;  /* 0x0000000a0f00720c */ /* 0x000fe20003f06270 */
[----:B---3--:R2:W3:-:S12]  /*1410*/  SHFL.IDX PT, R18, R12, 0x2, 0x181f ;  /* 0x00581f000c127f89 */ /* 0x0084d800000e0000 */
[----:B------:R-:W-:Y:S05]  /*1420*/  @P0 BRA `(.L_x_30) ;  /* 0x000000e000000947 */ /* 0x000fea0003800000 */
[----:B------:R-:W-:Y:S01]  /*1430*/  SHF.R.S32.HI R15, RZ, 0x1f, R8 ;  /* 0x0000001fff0f7819 */ /* 0x000fe20000011408 */
[----:B---34-:R-:W-:Y:S01]  /*1440*/  IMAD.WIDE R22, R135, 0x2, R18 ;  /* 0x0000000287167825 */ /* 0x018fe200078e0212 */
        /* <DEDUP_REMOVED lines=12> */
.L_x_30:
[----:B------:R-:W-:Y:S05]  /*1510*/  BSYNC B0 ;  /* 0x0000000000007941 */ /* 0x000fea0003800000 */
.L_x_29:
[----:B---3--:R-:W-:Y:S01]  /*1520*/  SHFL.IDX PT, R22, R12, 0x3, 0x181f ;  /* 0x00781f000c167f89 */ /* 0x008fe200000e0000 */
[----:B------:R-:W-:Y:S01]  /*1530*/  IMAD R14, R144, 0x40, R211 ;  /* 0x00000040900e7824 */ /* 0x000fe200078e02d3 */
[----:B------:R-:W-:Y:S01]  /*1540*/  IADD3 R15, R13, 0x60, RZ ;  /* 0x000000600d0f7810 */ /* 0x000fe20007ffe0ff */
[----:B------:R-:W-:Y:S01]  /*1550*/  IMAD.MOV.U32 R208, RZ, RZ, c[0x0][0x2b8] ;  /* 0x0000ae00ffd07624 */ /* 0x000fe200078e00ff */
[----:B------:R3:W5:Y:S01]  /*1560*/  SHFL.IDX PT, R23, R9, 0x3, 0x181f ;  /* 0x00781f0009177f89 */ /* 0x00076200000e0000 */
[----:B------:R-:W-:Y:S01]  /*1570*/  SHF.R.S32.HI R133, RZ, 0x1f, R16 ;  /* 0x0000001fff857819 */ /* 0x000fe20000011410 */
[----:B------:R-:W-:Y:S01]  /*1580*/  IMAD.SHL.U32 R207, R207, 0x2, RZ ;  /* 0x00000002cfcf7824 */ /* 0x000fe200078e00ff */
[----:B------:R-:W-:Y:S01]  /*1590*/  IADD3 R13, R14, -0x40, RZ ;  /* 0xffffffc00e0d7810 */ /* 0x000fe20007ffe0ff */
[----:B------:R-:W-:Y:S01]  /*15a0*/  USHF.R.S32.HI UR7, URZ, 0x1f, UR8 ;  /* 0x0000001f3f077899 */ /* 0x000fe20008011408 */
[----:B------:R-:W-:Y:S01]  /*15b0*/  ISETP.GE.AND P0, PT, R15, R10, PT ;  /* 0x0000000a0f00720c */ /* 0x000fe20003f06270 */
[----:B------:R-:W-:Y:S01]  /*15c0*/  ULDC.64 UR4, c[0x0][0x2b0] ;  /* 0x0000ac0000047ab9 */ /* 0x000fe20000000a00 */
[C---:B------:R-:W-:Y:S01]  /*15d0*/  ISETP.GE.AND P1, PT, R13.reuse, R7, PT ;  /* 0x000000070d00720c */ /* 0x040fe20003f26270 */
[----:B------:R-:W-:Y:S01]  /*15e0*/  IMAD.IADD R210, R13, 0x1, R212 ;  /* 0x000000010dd27824 */ /* 0x000fe200078e02d4 */
[----:B------:R-:W-:Y:S01]  /*15f0*/  SHF.R.S32.HI R13, RZ, 0x1f, R8 ;  /* 0x0000001fff0d7819 */ /* 0x000fe20000011408 */
[----:B------:R-:W-:Y:S01]  /*1600*/  UIMAD UR7, UR7, UR4, URZ ;  /* 0x00000004070772a4 */ /* 0x000fe2000f8e023f */
[----:B------:R-:W-:Y:S01]  /*1610*/  LEA.HI R133, R133, R16, RZ, 0x3 ;  /* 0x0000001085857211 */ /* 0x000fe200078f18ff */
[----:B------:R-:W-:Y:S01]  /*1620*/  UIMAD.WIDE.U32 UR10, UR8, UR4, URZ ;  /* 0x00000004080a72a5 */ /* 0x000fe2000f8e003f */
[----:B------:R-:W-:Y:S01]  /*1630*/  LEA.HI R134, R13, R8, RZ, 0x3 ;  /* 0x000000080d867211 */ /* 0x000fe200078f18ff */
[----:B------:R-:W-:Y:S01]  /*1640*/  UIMAD UR7, UR8, UR5, UR7 ;  /* 0x00000005080772a4 */ /* 0x000fe2000f8e0207 */
[----:B------:R-:W-:Y:S01]  /*1650*/  ISETP.NE.AND P2, PT, R208, 0x1, PT ;  /* 0x00000001d000780c */ /* 0x000fe20003f45270 */
[----:B------:R-:W-:Y:S01]  /*1660*/  IMAD.MOV.U32 R209, RZ, RZ, RZ ;  /* 0x000000ffffd17224 */ /* 0x000fe200078e00ff */
[----:B------:R-:W-:Y:S01]  /*1670*/  LOP3.LUT R134, R134, 0xfffffff8, RZ, 0xc0, !PT ;  /* 0xfffffff886867812 */ /* 0x000fe200078ec0ff */
[----:B------:R-:W-:Y:S01]  /*1680*/  UIADD3 UR7, UR11, UR7, URZ ;  /* 0x000000070b077290 */ /* 0x000fe2000fffe03f */
[----:B------:R-:W-:Y:S01]  /*1690*/  LOP3.LUT R133, R133, 0xfffffff8, RZ, 0xc0, !PT ;  /* 0xfffffff885857812 */ /* 0x000fe200078ec0ff */
[----:B------:R-:W-:Y:S01]  /*16a0*/  ULDC.64 UR4, c[0x0][0x1e8] ;  /* 0x00007a0000047ab9 */ /* 0x000fe20000000a00 */
[----:B------:R-:W-:-:S02]  /*16b0*/  ISETP.GT.OR P1, PT, R211, 0x3f, P1 ;  /* 0x0000003fd300780c */ /* 0x000fc40000f24670 */
[----:B-123--:R-:W-:Y:S01]  /*16c0*/  P2R R9, PR, RZ, 0x4 ;  /* 0x00000004ff097803 */ /* 0x00efe20000000000 */
[----:B-----5:R-:W-:-:S04]  /*16d0*/  @!P0 IMAD.WIDE R24, R135, 0x2, R22 ;  /* 0x0000000287188825 */ /* 0x020fc800078e0216 */
[--C-:B------:R-:W-:Y:S01]  /*16e0*/  @!P0 IMAD.WIDE R14, R134, 0x2, R22.reuse ;  /* 0x00000002860e8825 */ /* 0x100fe200078e0216 */
[----:B------:R-:W-:Y:S01]  /*16f0*/  @!PT LDS RZ, [RZ] ;  /* 0x00000000fffff984 */ /* 0x000fe20000000800 */
[----:B------:R1:W-:Y:S03]  /*1700*/  @!P0 LDGSTS.E.BYPASS.LTC128B.128 [R207+0xf100], [R24.64], !P5 ;  /* 0x0f10000018cf8fae */ /* 0x0003e6000e901d4e */
[----:B------:R-:W-:Y:S01]  /*1710*/  @!P0 IMAD.WIDE R22, R133, 0x2, R22 ;  /* 0x0000000285168825 */ /* 0x000fe200078e0216 */
[----:B------:R2:W-:Y:S03]  /*1720*/  @!P0 LDGSTS.E.BYPASS.LTC128B.128 [R207+0x13100], [R14.64], !P4 ;  /* 0x131000000ecf8fae */ /* 0x0005e6000e101d4e */
[----:B------:R-:W-:Y:S01]  /*1730*/  @P2 IMAD.HI.U32 R10, R210, c[0x0][0x2bc], RZ ;  /* 0x0000af00d20a2a27 */ /* 0x000fe200078e00ff */
[----:B------:R3:W-:Y:S03]  /*1740*/  @!P0 LDGSTS.E.BYPASS.LTC128B.128 [R207+0x17100], [R22.64], !P3 ;  /* 0x1710000016cf8fae */ /* 0x0007e6000d901d4e */
[----:B------:R-:W-:Y:S01]  /*1750*/  IMAD.MOV.U32 R9, RZ, RZ, R210 ;  /* 0x000000ffff097224 */ /* 0x000fe200078e00d2 */
[----:B------:R-:W0:Y:S01]  /*1760*/  LDGDEPBAR ;  /* 0x00000000000079af */ /* 0x000e220000000000 */
[----:B------:R-:W-:-:S04]  /*1770*/  @P2 SHF.R.U32.HI R9, RZ, c[0x0][0x2c0], R10 ;  /* 0x0000b000ff092a19 */ /* 0x000fc8000001160a */
[----:B------:R-:W-:-:S04]  /*1780*/  @!P1 IADD3 R13, P2, R9, UR10, RZ ;  /* 0x0000000a090d9c10 */ /* 0x000fc8000ff5e0ff */
[----:B------:R-:W-:Y:S02]  /*1790*/  @!P1 LEA.HI.X.SX32 R10, R9, UR7, 0x1, P2 ;  /* 0x00000007090a9c11 */ /* 0x000fe400090f0eff */
[----:B------:R-:W-:-:S04]  /*17a0*/  @!P1 LEA R18, P2, R13, c[0x0][0x2a0], 0x2 ;  /* 0x0000a8000d129a11 */ /* 0x000fc800078410ff */
[----:B----4-:R-:W-:Y:S01]  /*17b0*/  @!P1 LEA.HI.X R19, R13, c[0x0][0x2a4], R10, 0x2, P2 ;  /* 0x0000a9000d139a11 */ /* 0x010fe200010f140a */
[----:B------:R-:W-:Y:S06]  /*17c0*/  BAR.SYNC.DEFER_BLOCKING 0x0 ;  /* 0x0000000000007b1d */ /* 0x000fec0000010000 */
[----:B------:R4:W5:Y:S01]  /*17d0*/  @!P1 LDG.E R209, [R18.64] ;  /* 0x0000000e12d19981 */ /* 0x000962000c1e1900 */
[----:B------:R-:W-:Y:S01]  /*17e0*/  IMAD.MOV R9, RZ, RZ, -R9 ;  /* 0x000000ffff097224 */ /* 0x000fe200078e0a09 */
[----:B------:R-:W-:Y:S01]  /*17f0*/  UIMAD UR8, UR6, UR4, URZ ;  /* 0x00000004060872a4 */ /* 0x000fe2000f8e023f */
[----:B------:R-:W-:Y:S01]  /*1800*/  IMAD.SHL.U32 R12, R2, 0x40, RZ ;  /* 0x00000040020c7824 */ /* 0x000fe200078e00ff */
[----:B------:R-:W-:Y:S01]  /*1810*/  UIMAD.WIDE.U32 UR12, UR9, UR4, URZ ;  /* 0x00000004090c72a5 */ /* 0x000fe2000f8e003f */
[----:B------:R-:W-:Y:S01]  /*1820*/  IMAD R210, R9, c[0x0][0x2b8], R210 ;  /* 0x0000ae0009d27a24 */ /* 0x000fe200078e02d2 */
[----:B------:R-:W-:Y:S01]  /*1830*/  UIMAD UR8, UR9, UR5, UR8 ;  /* 0x00000005090872a4 */ /* 0x000fe2000f8e0208 */
[----:B------:R-:W-:Y:S01]  /*1840*/  SHF.R.S32.HI R17, RZ, 0x4, R92 ;  /* 0x00000004ff117819 */ /* 0x000fe2000001145c */
[----:B------:R-:W-:Y:S01]  /*1850*/  IMAD.SHL.U32 R205, R20, 0x8, RZ ;  /* 0x0000000814cd7824 */ /* 0x000fe200078e00ff */
[----:B------:R-:W-:Y:S01]  /*1860*/  LOP3.LUT R12, R12, 0x1c0, RZ, 0xc0, !PT ;  /* 0x000001c00c0c7812 */ /* 0x000fe200078ec0ff */
[----:B-1----:R-:W-:Y:S01]  /*1870*/  IMAD.WIDE.U32 R24, R210, c[0x0][0x1e0], RZ ;  /* 0x00007800d2187a25 */ /* 0x002fe200078e00ff */
[----:B------:R-:W-:Y:S01]  /*1880*/  SHF.R.S32.HI R13, RZ, 0x1f, R210 ;  /* 0x0000001fff0d7819 */ /* 0x000fe200000114d2 */
[----:B------:R-:W-:Y:S01]  /*1890*/  UIADD3 UR8, UR13, UR8, URZ ;  /* 0x000000080d087290 */ /* 0x000fe2000fffe03f */
[----:B------:R-:W-:Y:S01]  /*18a0*/  LEA.HI R92, R92, R17, RZ, 0x1 ;  /* 0x000000115c5c7211 */ /* 0x000fe200078f08ff */
[----:B------:R-:W-:Y:S01]  /*18b0*/  ULDC.64 UR4, c[0x0][0x210] ;  /* 0x0000840000047ab9 */ /* 0x000fe20000000a00 */
[----:B------:R-:W-:Y:S01]  /*18c0*/  LOP3.LUT R205, R12, 0x8, R205, 0xf8, !PT ;  /* 0x000000080ccd7812 */ /* 0x000fe200078ef8cd */
[C---:B------:R-:W-:Y:S01]  /*18d0*/  IMAD R9, R13.reuse, c[0x0][0x1e0], RZ ;  /* 0x000078000d097a24 */ /* 0x040fe200078e02ff */
[----:B------:R-:W-:Y:S01]  /*18e0*/  UIMAD UR6, UR6, UR4, URZ ;  /* 0x00000004060672a4 */ /* 0x000fe2000f8e023f */
[----:B------:R-:W-:Y:S01]  /*18f0*/  IMAD R13, R13, c[0x0][0x208], RZ ;  /* 0x000082000d0d7a24 */ /* 0x000fe200078e02ff */
[----:B------:R-:W-:Y:S01]  /*1900*/  SHF.R.U32.HI R12, RZ, 0x3, R12 ;  /* 0x00000003ff0c7819 */ /* 0x000fe2000001160c */
[----:B--2---:R-:W-:Y:S01]  /*1910*/  IMAD R14, R210, c[0x0][0x1e4], R9 ;  /* 0x00007900d20e7a24 */ /* 0x004fe200078e0209 */
[----:B------:R-:W-:Y:S01]  /*1920*/  LOP3.LUT R92, R92, 0xfffffffe, RZ, 0xc0, !PT ;  /* 0xfffffffe5c5c7812 */ /* 0x000fe200078ec0ff */
[C---:B------:R-:W-:Y:S01]  /*1930*/  IMAD R13, R210.reuse, c[0x0][0x20c], R13 ;  /* 0x00008300d20d7a24 */ /* 0x040fe200078e020d */
[----:B------:R-:W-:Y:S01]  /*1940*/  UIMAD.WIDE.U32 UR18, UR9, UR4, URZ ;  /* 0x00000004091272a5 */ /* 0x000fe2000f8e003f */
[----:B------:R-:W-:Y:S01]  /*1950*/  IMAD.IADD R15, R25, 0x1, R14 ;  /* 0x00000001190f7824 */ /* 0x000fe200078e020e */
[----:B------:R-:W-:Y:S01]  /*1960*/  UIMAD UR5, UR9, UR5, UR6 ;  /* 0x00000005090572a4 */ /* 0x000fe2000f8e0206 */
[----:B------:R-:W-:Y:S01]  /*1970*/  IMAD.MOV.U32 R14, RZ, RZ, R24 ;  /* 0x000000ffff0e7224 */ /* 0x000fe200078e0018 */
[----:B------:R-:W-:Y:S01]  /*1980*/  IADD3 R92, R17, -R92, RZ ;  /* 0x8000005c115c7210 */ /* 0x000fe20007ffe0ff */
[----:B------:R-:W-:Y:S01]  /*1990*/  IMAD.WIDE.U32 R24, R210, c[0x0][0x208], RZ ;  /* 0x00008200d2187a25 */ /* 0x000fe200078e00ff */
[----:B------:R-:W-:Y:S01]  /*19a0*/  LOP3.LUT R205, R205, R12, RZ, 0x3c, !PT ;  /* 0x0000000ccdcd7212 */ /* 0x000fe200078e3cff */
[----:B------:R-:W-:Y:S01]  /*19b0*/  UIADD3 UR5, UR19, UR5, URZ ;  /* 0x0000000513057290 */ /* 0x000fe2000fffe03f */
[----:B------:R-:W-:Y:S01]  /*19c0*/  ISETP.GE.AND P6, PT, R135, c[0x0][0x1d4], PT ;  /* 0x0000750087007a0c */ /* 0x000fe20003fc6270 */
[----:B------:R-:W-:Y:S01]  /*19d0*/  IMAD.IADD R25, R25, 0x1, R13 ;  /* 0x0000000119197824 */ /* 0x000fe200078e020d */
[----:B------:R-:W-:Y:S01]  /*19e0*/  ISETP.GE.AND P5, PT, R8, c[0x0][0x1d4], PT ;  /* 0x0000750008007a0c */ /* 0x000fe20003fa6270 */
[----:B----4-:R-:W-:Y:S01]  /*19f0*/  IMAD.SHL.U32 R19, R3, 0x40, RZ ;  /* 0x0000004003137824 */ /* 0x010fe200078e00ff */
[----:B------:R-:W-:Y:S01]  /*1a00*/  ISETP.GE.AND P4, PT, R16, c[0x0][0x1d4], PT ;  /* 0x0000750010007a0c */ /* 0x000fe20003f86270 */
[----:B------:R-:W-:Y:S01]  /*1a10*/  IMAD R205, R92, 0x200, R205 ;  /* 0x000002005ccd7824 */ /* 0x000fe200078e02cd */
[----:B------:R-:W-:Y:S01]  /*1a20*/  LOP3.LUT P2, RZ, R2, 0x2, RZ, 0xc0, !PT ;  /* 0x0000000202ff7812 */ /* 0x000fe2000784c0ff */
[----:B------:R-:W-:Y:S01]  /*1a30*/  IMAD.SHL.U32 R92, R92, 0x8, RZ ;  /* 0x000000085c5c7824 */ /* 0x000fe200078e00ff */
[----:B------:R-:W-:Y:S01]  /*1a40*/  LOP3.LUT R19, R19, 0x1c0, RZ, 0xc0, !PT ;  /* 0x000001c013137812 */ /* 0x000fe200078ec0ff */
[----:B------:R-:W-:Y:S01]  /*1a50*/  IMAD.SHL.U32 R205, R205, 0x2, RZ ;  /* 0x00000002cdcd7824 */ /* 0x000fe200078e00ff */
[----:B------:R-:W-:-:S02]  /*1a60*/  SHF.L.U32 R93, R6, 0x6, RZ ;  /* 0x00000006065d7819 */ /* 0x000fc400000006ff */
[----:B------:R-:W-:Y:S02]  /*1a70*/  LOP3.LUT R92, R19, 0x8, R92, 0xf8, !PT ;  /* 0x00000008135c7812 */ /* 0x000fe400078ef85c */
[----:B------:R-:W-:Y:S02]  /*1a80*/  IADD3 R204, R205, 0x6120, RZ ;  /* 0x00006120cdcc7810 */ /* 0x000fe40007ffe0ff */
[----:B------:R-:W-:Y:S02]  /*1a90*/  SHF.R.U32.HI R19, RZ, 0x3, R19 ;  /* 0x00000003ff137819 */ /* 0x000fe40000011613 */
[----:B------:R-:W-:Y:S02]  /*1aa0*/  LEA.HI R6, R11, R4, RZ, 0x5 ;  /* 0x000000040b067211 */ /* 0x000fe400078f28ff */
[----:B------:R-:W-:Y:S02]  /*1ab0*/  LOP3.LUT R92, R92, R19, RZ, 0x3c, !PT ;  /* 0x000000135c5c7212 */ /* 0x000fe400078e3cff */
[----:B------:R-:W-:Y:S01]  /*1ac0*/  LOP3.LUT R93, R93, 0xfffffe00, RZ, 0xc0, !PT ;  /* 0xfffffe005d5d7812 */ /* 0x000fe200078ec0ff */
[----:B------:R-:W-:Y:S01]  /*1ad0*/  IMAD.SHL.U32 R206, R6, 0x20, RZ ;  /* 0x0000002006ce7824 */ /* 0x000fe200078e00ff */
[----:B------:R-:W-:-:S02]  /*1ae0*/  ISETP.GE.AND P3, PT, R135, c[0x0][0x1d4], PT ;  /* 0x0000750087007a0c */ /* 0x000fc40003f66270 */
[-C--:B------:R-:W-:Y:S02]  /*1af0*/  LOP3.LUT R203, R92, R93.reuse, RZ, 0xfc, !PT ;  /* 0x0000005d5ccb7212 */ /* 0x080fe400078efcff */
[----:B------:R-:W-:Y:S02]  /*1b00*/  LOP3.LUT R206, R206, 0x7ffffc00, RZ, 0xc0, !PT ;  /* 0x7ffffc00cece7812 */ /* 0x000fe400078ec0ff */
[----:B------:R-:W-:Y:S02]  /*1b10*/  SHF.R.S32.HI R146, RZ, 0x1f, R135 ;  /* 0x0000001fff927819 */ /* 0x000fe40000011487 */
[----:B------:R-:W-:Y:S02]  /*1b20*/  IADD3 R206, R92, R93, R206 ;  /* 0x0000005d5cce7210 */ /* 0x000fe40007ffe0ce */
[----:B------:R-:W-:Y:S02]  /*1b30*/  IADD3 R213, R207, 0x100, RZ ;  /* 0x00000100cfd57810 */ /* 0x000fe40007ffe0ff */
[----:B------:R-:W-:Y:S01]  /*1b40*/  SHF.R.S32.HI R145, RZ, 0x1f, R134 ;  /* 0x0000001fff917819 */ /* 0x000fe20000011486 */
[----:B------:R-:W-:-:S04]  /*1b50*/  IMAD.SHL.U32 R206, R206, 0x2, RZ ;  /* 0x00000002cece7824 */ /* 0x000fc800078e00ff */
[--C-:B------:R-:W-:Y:S02]  /*1b60*/  IMAD R202, R0, 0x2, R206.reuse ;  /* 0x0000000200ca7824 */ /* 0x100fe400078e02ce */
[C---:B------:R-:W-:Y:S02]  /*1b70*/  IMAD R201, R5.reuse, 0x2, R206 ;  /* 0x0000000205c97824 */ /* 0x040fe400078e02ce */
[----:B------:R-:W-:Y:S01]  /*1b80*/  IMAD R199, R5, 0x2, R202 ;  /* 0x0000000205c77824 */ /* 0x000fe200078e02ca */
[----:B-----5:R-:W-:Y:S01]  /*1b90*/  SHF.R.S32.HI R10, RZ, 0x1f, R209 ;  /* 0x0000001fff0a7819 */ /* 0x020fe200000114d1 */
[----:B------:R-:W-:-:S04]  /*1ba0*/  IMAD.WIDE.U32 R14, R209, c[0x0][0x1f0], R14 ;  /* 0x00007c00d10e7a25 */ /* 0x000fc800078e000e */
[----:B------:R-:W-:Y:S01]  /*1bb0*/  IMAD R18, R10, c[0x0][0x1f0], RZ ;  /* 0x00007c000a127a24 */ /* 0x000fe200078e02ff */
[----:B------:R-:W-:Y:S01]  /*1bc0*/  IADD3 R21, P0, R14, UR12, RZ ;  /* 0x0000000c0e157c10 */ /* 0x000fe2000ff1e0ff */
[----:B------:R-:W-:Y:S02]  /*1bd0*/  IMAD R10, R10, c[0x0][0x218], RZ ;  /* 0x000086000a0a7a24 */ /* 0x000fe400078e02ff */
[C---:B------:R-:W-:Y:S01]  /*1be0*/  IMAD R9, R209.reuse, c[0x0][0x1f4], R18 ;  /* 0x00007d00d1097a24 */ /* 0x040fe200078e0212 */
[----:B------:R-:W-:Y:S01]  /*1bf0*/  LEA R18, R144, 0xffffffc0, 0x6 ;  /* 0xffffffc090127811 */ /* 0x000fe200078e30ff */
[----:B------:R-:W-:-:S03]  /*1c00*/  IMAD.WIDE.U32 R24, R209, c[0x0][0x218], R24 ;  /* 0x00008600d1187a25 */ /* 0x000fc600078e0018 */
[----:B------:R-:W-:Y:S01]  /*1c10*/  IADD3.X R14, R15, UR8, R9, P0, !PT ;  /* 0x000000080f0e7c10 */ /* 0x000fe200087fe409 */
[----:B------:R-:W-:Y:S01]  /*1c20*/  IMAD.IADD R3, R7, 0x1, -R18 ;  /* 0x0000000107037824 */ /* 0x000fe200078e0a12 */
[----:B---3--:R-:W-:Y:S01]  /*1c30*/  LEA R22, P0, R21, c[0x0][0x1c8], 0x1 ;  /* 0x0000720015167a11 */ /* 0x008fe200078008ff */
[----:B------:R-:W-:Y:S01]  /*1c40*/  IMAD R17, R209, c[0x0][0x21c], R10 ;  /* 0x00008700d1117a24 */ /* 0x000fe200078e020a */
[----:B------:R-:W-:Y:S01]  /*1c50*/  IADD3 R9, R205, 0x6100, RZ ;  /* 0x00006100cd097810 */ /* 0x000fe20007ffe0ff */
[----:B------:R-:W-:Y:S01]  /*1c60*/  IMAD.IADD R20, R3, 0x1, -R20 ;  /* 0x0000000103147824 */ /* 0x000fe200078e0a14 */
[----:B------:R-:W-:Y:S01]  /*1c70*/  LEA.HI.X R21, R21, c[0x0][0x1cc], R14, 0x1, P0 ;  /* 0x0000730015157a11 */ /* 0x000fe200000f0c0e */
[----:B------:R-:W-:Y:S01]  /*1c80*/  SHFL.IDX PT, R12, R22, 0x1, 0x181f ;  /* 0x00381f00160c7f89 */ /* 0x000fe200000e0000 */
[----:B------:R-:W-:Y:S02]  /*1c90*/  IADD3 R10, P0, R24, UR18, RZ ;  /* 0x00000012180a7c10 */ /* 0x000fe4000ff1e0ff */
[----:B------:R-:W-:Y:S01]  /*1ca0*/  ISETP.GE.AND P1, PT, R20, 0x1, PT ;  /* 0x000000011400780c */ /* 0x000fe20003f26270 */
[----:B------:R-:W-:Y:S01]  /*1cb0*/  SHFL.IDX PT, R14, R22, RZ, 0x181f ;  /* 0x00181fff160e7589 */ /* 0x000fe200000e0000 */
[----:B------:R-:W-:-:S02]  /*1cc0*/  IADD3.X R17, R25, UR5, R17, P0, !PT ;  /* 0x0000000519117c10 */ /* 0x000fc400087fe411 */
[C---:B------:R-:W-:Y:S01]  /*1cd0*/  LEA R18, P0, R10.reuse, c[0x0][0x1f8], 0x1 ;  /* 0x00007e000a127a11 */ /* 0x040fe200078008ff */
[----:B------:R-:W1:Y:S01]  /*1ce0*/  SHFL.IDX PT, R15, R21, RZ, 0x181f ;  /* 0x00181fff150f7589 */ /* 0x000e6200000e0000 */
[----:B------:R-:W-:Y:S02]  /*1cf0*/  @P2 IADD3 R204, R9, -0x20, RZ ;  /* 0xffffffe009cc2810 */ /* 0x000fe40007ffe0ff */
[----:B------:R-:W-:Y:S01]  /*1d00*/  LEA.HI.X R17, R10, c[0x0][0x1fc], R17, 0x1, P0 ;  /* 0x00007f000a117a11 */ /* 0x000fe200000f0c11 */
[----:B------:R-:W2:Y:S01]  /*1d10*/  SHFL.IDX PT, R13, R21, 0x1, 0x181f ;  /* 0x00381f00150d7f89 */ /* 0x000ea200000e0000 */
[----:B------:R-:W-:Y:S02]  /*1d20*/  ISETP.GT.AND P0, PT, R20, 0x20, PT ;  /* 0x000000201400780c */ /* 0x000fe40003f04270 */
[C---:B------:R-:W-:Y:S01]  /*1d30*/  IADD3 R195, R204.reuse, 0x800, RZ ;  /* 0x00000800ccc37810 */ /* 0x040fe20007ffe0ff */
[----:B------:R-:W3:Y:S01]  /*1d40*/  SHFL.IDX PT, R36, R18, RZ, 0x181f ;  /* 0x00181fff12247589 */ /* 0x000ee200000e0000 */
[----:B------:R-:W-:-:S02]  /*1d50*/  IADD3 R194, R204, 0x1000, RZ ;  /* 0x00001000ccc27810 */ /* 0x000fc40007ffe0ff */
[C---:B------:R-:W-:Y:S01]  /*1d60*/  IADD3 R193, R204.reuse, 0x1800, RZ ;  /* 0x00001800ccc17810 */ /* 0x040fe20007ffe0ff */
[----:B------:R-:W4:Y:S01]  /*1d70*/  SHFL.IDX PT, R10, R17, RZ, 0x181f ;  /* 0x00181fff110a7589 */ /* 0x000f2200000e0000 */
[C---:B------:R-:W-:Y:S02]  /*1d80*/  IADD3 R191, R204.reuse, 0x2000, RZ ;  /* 0x00002000ccbf7810 */ /* 0x040fe40007ffe0ff */
[C---:B------:R-:W-:Y:S01]  /*1d90*/  IADD3 R190, R204.reuse, 0x2800, RZ ;  /* 0x00002800ccbe7810 */ /* 0x040fe20007ffe0ff */
[----:B------:R5:W3:Y:S01]  /*1da0*/  SHFL.IDX PT, R56, R18, 0x1, 0x181f ;  /* 0x00381f0012387f89 */ /* 0x000ae200000e0000 */
[C---:B------:R-:W-:Y:S02]  /*1db0*/  IADD3 R189, R204.reuse, 0x3000, RZ ;  /* 0x00003000ccbd7810 */ /* 0x040fe40007ffe0ff */
[C---:B------:R-:W-:Y:S01]  /*1dc0*/  IADD3 R188, R204.reuse, 0x3800, RZ ;  /* 0x00003800ccbc7810 */ /* 0x040fe20007ffe0ff */
[----:B------:R-:W3:Y:S01]  /*1dd0*/  SHFL.IDX PT, R9, R17, 0x1, 0x181f ;  /* 0x00381f0011097f89 */ /* 0x000ee200000e0000 */
[----:B------:R-:W-:-:S02]  /*1de0*/  IADD3 R187, R204, 0x4000, RZ ;  /* 0x00004000ccbb7810 */ /* 0x000fc40007ffe0ff */
[C---:B------:R-:W-:Y:S01]  /*1df0*/  IADD3 R186, R204.reuse, 0x4800, RZ ;  /* 0x00004800ccba7810 */ /* 0x040fe20007ffe0ff */
[--C-:B-1----:R-:W-:Y:S01]  /*1e00*/  @P1 IMAD.WIDE R24, R135, 0x2, R14.reuse ;  /* 0x0000000287181825 */ /* 0x102fe200078e020e */
[C---:B------:R-:W-:Y:S02]  /*1e10*/  IADD3 R185, R204.reuse, 0x5000, RZ ;  /* 0x00005000ccb97810 */ /* 0x040fe40007ffe0ff */
[----:B------:R-:W-:Y:S01]  /*1e20*/  IADD3 R184, R204, 0x5800, RZ ;  /* 0x00005800ccb87810 */ /* 0x000fe20007ffe0ff */
[C-C-:B------:R-:W-:Y:S01]  /*1e30*/  @P1 IMAD.WIDE R22, R134.reuse, 0x2, R14.reuse ;  /* 0x0000000286161825 */ /* 0x140fe200078e020e */
[----:B------:R1:W-:Y:S03]  /*1e40*/  @P1 LDGSTS.E.BYPASS.LTC128B.128 [R207+0x6100], [R24.64], !P6 ;  /* 0x0610000018cf1fae */ /* 0x0003e6000f101d4e */
[----:B------:R-:W-:Y:S01]  /*1e50*/  @P1 IMAD.WIDE R28, R133, 0x2, R14 ;  /* 0x00000002851c1825 */ /* 0x000fe200078e020e */
[----:B------:R1:W-:Y:S03]  /*1e60*/  @P1 LDGSTS.E.BYPASS.LTC128B.128 [R207+0x8100], [R22.64], !P5 ;  /* 0x0810000016cf1fae */ /* 0x0003e6000e901d4e */
[--C-:B--2---:R-:W-:Y:S01]  /*1e70*/  @P0 IMAD.WIDE R26, R135, 0x2, R12.reuse ;  /* 0x00000002871a0825 */ /* 0x104fe200078e020c */
[----:B------:R2:W-:Y:S03]  /*1e80*/  @P1 LDGSTS.E.BYPASS.LTC128B.128 [R207+0xa100], [R28.64], !P4 ;  /* 0x0a1000001ccf1fae */ /* 0x0005e6000e101d4e */
[C-C-:B------:R-:W-:Y:S01]  /*1e90*/  @P0 IMAD.WIDE R30, R134.reuse, 0x2, R12.reuse ;  /* 0x00000002861e0825 */ /* 0x140fe200078e020c */
[----:B------:R2:W-:Y:S03]  /*1ea0*/  @P0 LDGSTS.E.BYPASS.LTC128B.128 [R207+0x7100], [R26.64], !P6 ;  /* 0x071000001acf0fae */ /* 0x0005e6000f101d4e */
[----:B------:R-:W-:Y:S01]  /*1eb0*/  @P0 IMAD.WIDE R12, R133, 0x2, R12 ;  /* 0x00000002850c0825 */ /* 0x000fe200078e020c */
[----:B------:R2:W-:Y:S03]  /*1ec0*/  @P0 LDGSTS.E.BYPASS.LTC128B.128 [R207+0x9100], [R30.64], !P5 ;  /* 0x091000001ecf0fae */ /* 0x0005e6000e901d4e */
[----:B-----5:R-:W-:Y:S01]  /*1ed0*/  IMAD.WIDE R18, R135, 0x2, RZ ;  /* 0x0000000287127825 */ /* 0x020fe200078e02ff */
[----:B------:R5:W-:Y:S03]  /*1ee0*/  @P0 LDGSTS.E.BYPASS.LTC128B.128 [R207+0xb100], [R12.64], !P4 ;  /* 0x0b1000000ccf0fae */ /* 0x000be6000e101d4e */
[----:B------:R-:W-:Y:S01]  /*1ef0*/  IMAD.WIDE R14, R134, 0x2, RZ ;  /* 0x00000002860e7825 */ /* 0x000fe200078e02ff */
[----:B------:R-:W0:Y:S01]  /*1f00*/  LDGDEPBAR ;  /* 0x00000000000079af */ /* 0x000e220000000000 */
[----:B---3--:R-:W-:-:S03]  /*1f10*/  IADD3 R40, P0, R36, R18, RZ ;  /* 0x0000001224287210 */ /* 0x008fc60007f1e0ff */
[----:B------:R-:W-:Y:S02]  /*1f20*/  IADD3 R38, P2, R36, R14, RZ ;  /* 0x0000000e24267210 */ /* 0x000fe40007f5e0ff */
[----:B----4-:R-:W-:Y:S01]  /*1f30*/  IMAD.X R41, R10, 0x1, R19, P0 ;  /* 0x000000010a297824 */ /* 0x010fe200000e0613 */
[-C--:B------:R-:W-:Y:S02]  /*1f40*/  IADD3 R58, P0, R14, R56.reuse, RZ ;  /* 0x000000380e3a7210 */ /* 0x080fe40007f1e0ff */
[----:B-1----:R-:W-:Y:S01]  /*1f50*/  IADD3 R22, P1, R18, R56, RZ ;  /* 0x0000003812167210 */ /* 0x002fe20007f3e0ff */
[----:B------:R-:W-:Y:S01]  /*1f60*/  IMAD.X R39, R10, 0x1, R15, P2 ;  /* 0x000000010a277824 */ /* 0x000fe200010e060f */
[----:B------:R-:W-:Y:S01]  /*1f70*/  ISETP.GE.AND P2, PT, R8, c[0x0][0x1d4], PT ;  /* 0x0000750008007a0c */ /* 0x000fe20003f46270 */
[--C-:B------:R-:W-:Y:S02]  /*1f80*/  IMAD.X R59, R15, 0x1, R9.reuse, P0 ;  /* 0x000000010f3b7824 */ /* 0x100fe400000e0609 */
[----:B------:R-:W-:-:S02]  /*1f90*/  IMAD.X R23, R19, 0x1, R9, P1 ;  /* 0x0000000113177824 */ /* 0x000fc400008e0609 */
[----:B-----5:R-:W-:Y:S01]  /*1fa0*/  IMAD.WIDE R12, R133, 0x2, RZ ;  /* 0x00000002850c7825 */ /* 0x020fe200078e02ff */
[----:B------:R-:W-:-:S04]  /*1fb0*/  DEPBAR.LE SB0, 0x1 ;  /* 0x000080400000791a */ /* 0x000fc80000000000 */
[----:B------:R-:W-:-:S04]  /*1fc0*/  DEPBAR.LE SB0, 0x0 ;  /* 0x000080000000791a */ /* 0x000fc80000000000 */
[----:B------:R-:W-:Y:S01]  /*1fd0*/  BAR.SYNC.DEFER_BLOCKING 0x0 ;  /* 0x0000000000007b1d */ /* 0x000fe20000010000 */
[----:B------:R-:W-:Y:S02]  /*1fe0*/  IADD3 R56, P0, R12, R56, RZ ;  /* 0x000000380c387210 */ /* 0x000fe40007f1e0ff */
[----:B------:R-:W-:Y:S02]  /*1ff0*/  IADD3 R36, P1, R36, R12, RZ ;  /* 0x0000000c24247210 */ /* 0x000fe40007f3e0ff */
[----:B------:R-:W-:Y:S02]  /*2000*/  IADD3.X R57, R13, R9, RZ, P0, !PT ;  /* 0x000000090d397210 */ /* 0x000fe400007fe4ff */
[----:B------:R-:W-:Y:S01]  /*2010*/  ISETP.LT.OR P0, PT, R20, 0x1, P3 ;  /* 0x000000011400780c */ /* 0x000fe20001f01670 */
[----:B------:R-:W-:Y:S01]  /*2020*/  IMAD.X R37, R10, 0x1, R13, P1 ;  /* 0x000000010a257824 */ /* 0x000fe200008e060d */
[C---:B------:R-:W-:Y:S01]  /*2030*/  ISETP.LT.OR P3, PT, R20.reuse, 0x21, P3 ;  /* 0x000000211400780c */ /* 0x040fe20001f61670 */
[----:B--2---:R-:W-:Y:S04]  /*2040*/  LDSM.16.M88.4 R24, [R206+0xc100] ;  /* 0x00c10000ce18783b */ /* 0x004fe80000000200 */
[----:B------:R-:W-:Y:S04]  /*2050*/  LDSM.16.M88.4 R52, [R202+0xc100] ;  /* 0x00c10000ca34783b */ /* 0x000fe80000000200 */
[----:B------:R-:W-:Y:S04]  /*2060*/  LDSM.16.M88.4 R28, [R205+0x6100] ;  /* 0x00610000cd1c783b */ /* 0x000fe80000000200 */
[----:B------:R-:W1:Y:S04]  /*2070*/  LDSM.16.M88.4 R44, [R205+0x6900] ;  /* 0x00690000cd2c783b */ /* 0x000e680000000200 */
[----:B------:R-:W-:Y:S04]  /*2080*/  LDSM.16.M88.4 R72, [R205+0x7100] ;  /* 0x00710000cd48783b */ /* 0x000fe80000000200 */
[----:B------:R-:W-:Y:S04]  /*2090*/  LDSM.16.M88.4 R32, [R205+0x7900] ;  /* 0x00790000cd20783b */ /* 0x000fe80000000200 */
[----:B------:R-:W2:Y:S04]  /*20a0*/  LDSM.16.M88.4 R12, [R204] ;  /* 0x00000000cc0c783b */ /* 0x000ea80000000200 */
[----:B------:R-:W3:Y:S04]  /*20b0*/  LDSM.16.M88.4 R8, [R204+0x800] ;  /* 0x00080000cc08783b */ /* 0x000ee80000000200 */
[----:B------:R-:W-:Y:S04]  /*20c0*/  LDSM.16.M88.4 R80, [R204+0x1000] ;  /* 0x00100000cc50783b */ /* 0x000fe80000000200 */
[----:B------:R-:W-:Y:S04]  /*20d0*/  LDSM.16.M88.4 R76, [R204+0x1800] ;  /* 0x00180000cc4c783b */ /* 0x000fe80000000200 */
[----:B------:R-:W-:Y:S01]  /*20e0*/  @!PT LDS RZ, [RZ] ;  /* 0x00000000fffff984 */ /* 0x000fe20000000800 */
[----:B------:R-:W-:Y:S01]  /*20f0*/  @!PT LDS RZ, [RZ] ;  /* 0x00000000fffff984 */ /* 0x000fe20000000800 */
[----:B------:R-:W-:Y:S01]  /*2100*/  @!PT LDS RZ, [RZ] ;  /* 0x00000000fffff984 */ /* 0x000fe20000000800 */
[----:B------:R4:W-:Y:S01]  /*2110*/  LDGSTS.E.BYPASS.LTC128B.128 [R207+0x100], [R40.64], !P0 ;  /* 0x0010000028cf7fae */ /* 0x0009e2000c101d4e */
[----:B------:R-:W-:-:S02]  /*2120*/  ISETP.LT.OR P0, PT, R20, 0x1, P2 ;  /* 0x000000011400780c */ /* 0x000fc40001701670 */
[----:B------:R-:W-:Y:S01]  /*2130*/  ISETP.LT.OR P2, PT, R20, 0x21, P2 ;  /* 0x000000211400780c */ /* 0x000fe20001741670 */
[----:B-1----:R-:W-:Y:S10]  /*2140*/  HMMA.16816.F32 R48, R24, R44, RZ ;  /* 0x0000002c1830723c */ /* 0x002ff400000018ff */
[----:B------:R1:W-:Y:S01]  /*2150*/  LDGSTS.E.BYPASS.LTC128B.128 [R207+0x2100], [R38.64], !P0 ;  /* 0x0210000026cf7fae */ /* 0x0003e2000c101d4e */
[----:B------:R-:W-:-:S04]  /*2160*/  ISETP.GE.AND P0, PT, R16, c[0x0][0x1d4], PT ;  /* 0x0000750010007a0c */ /* 0x000fc80003f06270 */
[C---:B------:R-:W-:Y:S01]  /*2170*/  ISETP.LT.OR P1, PT, R20.reuse, 0x1, P0 ;  /* 0x000000011400780c */ /* 0x040fe20000721670 */
[C---:B------:R-:W-:Y:S08]  /*2180*/  HMMA.16816.F32 R16, R24.reuse, R28, RZ ;  /* 0x0000001c1810723c */ /* 0x040ff000000018ff */
[----:B------:R-:W-:Y:S04]  /*2190*/  HMMA.16816.F32 R28, R24, R30, RZ ;  /* 0x0000001e181c723c */ /* 0x000fe800000018ff */
[----:B------:R1:W-:Y:S01]  /*21a0*/  LDGSTS.E.BYPASS.LTC128B.128 [R207+0x4100], [R36.64], !P1 ;  /* 0x0410000024cf7fae */ /* 0x0003e2000c901d4e */
[----:B------:R-:W-:-:S02]  /*21b0*/  ISETP.LT.OR P1, PT, R20, 0x21, P0 ;  /* 0x000000211400780c */ /* 0x000fc40000721670 */
[----:B------:R-:W-:Y:S01]  /*21c0*/  LOP3.LUT P0, RZ, R2, 0x4, RZ, 0xc0, !PT ;  /* 0x0000000402ff7812 */ /* 0x000fe2000780c0ff */
[----:B------:R-:W-:Y:S01]  /*21d0*/  IMAD.MOV.U32 R2, RZ, RZ, 0x40 ;  /* 0x00000040ff027424 */ /* 0x000fe200078e00ff */
[----:B------:R5:W-:Y:S01]  /*21e0*/  LDGSTS.E.BYPASS.LTC128B.128 [R207+0x1100], [R22.64], !P3 ;  /* 0x0110000016cf7fae */ /* 0x000be2000d901d4e */
[----:B------:R-:W-:Y:S01]  /*21f0*/  HMMA.16816.F32 R44, R24, R46, RZ ;  /* 0x0000002e182c723c */ /* 0x000fe200000018ff */
[----:B------:R-:W-:Y:S02]  /*2200*/  ISETP.GT.AND P3, PT, R211, 0x3f, PT ;  /* 0x0000003fd300780c */ /* 0x000fe40003f64270 */
[----:B------:R-:W-:Y:S01]  /*2210*/  SEL R2, R2, 0xffffffc0, !P0 ;  /* 0xffffffc002027807 */ /* 0x000fe20004000000 */
[----:B------:R3:W-:Y:S01]  /*2220*/  LDGSTS.E.BYPASS.LTC128B.128 [R207+0x3100], [R58.64], !P2 ;  /* 0x031000003acf7fae */ /* 0x0007e2000d101d4e */
[----:B------:R-:W-:-:S03]  /*2230*/  ISETP.GE.AND P2, PT, R7, 0x41, PT ;  /* 0x000000410700780c */ /* 0x000fc60003f46270 */
[----:B------:R-:W-:Y:S01]  /*2240*/  IMAD.IADD R200, R205, 0x1, R2 ;  /* 0x00000001cdc87824 */ /* 0x000fe200078e0202 */
[----:B------:R3:W-:Y:S01]  /*2250*/  LDGSTS.E.BYPASS.LTC128B.128 [R207+0x5100], [R56.64], !P1 ;  /* 0x0510000038cf7fae */ /* 0x0007e2000c901d4e */
[----:B--2---:R-:W-:Y:S01]  /*2260*/  HMMA.16816.F32 R16, R52, R12, R16 ;  /* 0x0000000c3410723c */ /* 0x004fe20000001810 */
[----:B------:R-:W-:Y:S01]  /*2270*/  IMAD.IADD R192, R2, 0x1, R204 ;  /* 0x0000000102c07824 */ /* 0x000fe200078e02cc */
[----:B------:R-:W-:Y:S01]  /*2280*/  SHF.R.S32.HI R2, RZ, 0x1f, R133 ;  /* 0x0000001fff027819 */ /* 0x000fe20000011485 */
[----:B------:R-:W-:Y:S04]  /*2290*/  LDSM.16.M88.4 R64, [R201+0xc100] ;  /* 0x00c10000c940783b */ /* 0x000fe80000000200 */
[----:B------:R-:W-:Y:S01]  /*22a0*/  LDSM.16.M88.4 R60, [R200+0x7100] ;  /* 0x00710000c83c783b */ /* 0x000fe20000000200 */
[C---:B----4-:R-:W-:Y:S03]  /*22b0*/  HMMA.16816.F32 R40, R24.reuse, R72, RZ ;  /* 0x000000481828723c */ /* 0x050fe600000018ff */
[----:B-1----:R-:W1:Y:S04]  /*22c0*/  LDSM.16.M88.4 R36, [R200+0x6100] ;  /* 0x00610000c824783b */ /* 0x002e680000000200 */
[----:B------:R-:W-:Y:S01]  /*22d0*/  LDSM.16.M88.4 R84, [R192+0x1000] ;  /* 0x00100000c054783b */ /* 0x000fe20000000200 */
[C---:B------:R-:W-:Y:S03]  /*22e0*/  HMMA.16816.F32 R72, R24.reuse, R74, RZ ;  /* 0x0000004a1848723c */ /* 0x040fe600000018ff */
[----:B-----5:R-:W2:Y:S04]  /*22f0*/  LDSM.16.M88.4 R20, [R200+0x6900] ;  /* 0x00690000c814783b */ /* 0x020ea80000000200 */
[----:B------:R-:W-:Y:S01]  /*2300*/  LDSM.16.M88.4 R88, [R204+0x4000] ;  /* 0x00400000cc58783b */ /* 0x000fe20000000200 */
[C---:B------:R-:W-:Y:S03]  /*2310*/  HMMA.16816.F32 R68, R24.reuse, R32, RZ ;  /* 0x000000201844723c */ /* 0x040fe600000018ff */
[----:B---3--:R-:W-:Y:S04]  /*2320*/  LDSM.16.M88.4 R56, [R199+0xc100] ;  /* 0x00c10000c738783b */ /* 0x008fe80000000200 */
[----:B------:R-:W0:Y:S01]  /*2330*/  LDGDEPBAR ;  /* 0x00000000000079af */ /* 0x000e220000000000 */
[----:B------:R-:W-:Y:S03]  /*2340*/  HMMA.16816.F32 R24, R24, R34, RZ ;  /* 0x000000221818723c */ /* 0x000fe600000018ff */
[----:B------:R-:W-:Y:S05]  /*2350*/  LDSM.16.M88.4 R32, [R200+0x7900] ;  /* 0x00790000c820783b */ /* 0x000fea0000000200 */
[C---:B------:R-:W-:Y:S01]  /*2360*/  HMMA.16816.F32 R28, R52.reuse, R14, R28 ;  /* 0x0000000e341c723c */ /* 0x040fe2000000181c */
[----:B------:R-:W3:Y:S07]  /*2370*/  LDSM.16.M88.4 R12, [R192] ;  /* 0x00000000c00c783b */ /* 0x000eee0000000200 */
[C---:B------:R-:W-:Y:S08]  /*2380*/  HMMA.16816.F32 R48, R52.reuse, R8, R48 ;  /* 0x000000083430723c */ /* 0x040ff00000001830 */
[----:B------:R-:W-:Y:S01]  /*2390*/  HMMA.16816.F32 R44, R52, R10, R44 ;  /* 0x0000000a342c723c */ /* 0x000fe2000000182c */
[----:B------:R-:W4:Y:S07]  /*23a0*/  LDSM.16.M88.4 R8, [R192+0x800] ;  /* 0x00080000c008783b */ /* 0x000f2e0000000200 */
[----:B-1----:R-:W-:Y:S08]  /*23b0*/  HMMA.16816.F32 R16, R64, R36, R16 ;  /* 0x000000244010723c */ /* 0x002ff00000001810 */
[C---:B------:R-:W-:Y:S08]  /*23c0*/  HMMA.16816.F32 R40, R52.reuse, R80, R40 ;  /* 0x000000503428723c */ /* 0x040ff00000001828 */
[C---:B------:R-:W-:Y:S01]  /*23d0*/  HMMA.16816.F32 R72, R52.reuse, R82, R72 ;  /* 0x000000523448723c */ /* 0x040fe20000001848 */
[----:B------:R-:W-:Y:S07]  /*23e0*/  LDSM.16.M88.4 R80, [R192+0x1800] ;  /* 0x00180000c050783b */ /* 0x000fee0000000200 */
[C---:B------:R-:W-:Y:S08]  /*23f0*/  HMMA.16816.F32 R68, R52.reuse, R76, R68 ;  /* 0x0000004c3444723c */ /* 0x040ff00000001844 */
[----:B------:R-:W-:Y:S01]  /*2400*/  HMMA.16816.F32 R24, R52, R78, R24 ;  /* 0x0000004e3418723c */ /* 0x000fe20000001818 */
[----:B------:R-:W-:Y:S04]  /*2410*/  LDSM.16.M88.4 R52, [R205+0x8100] ;  /* 0x00810000cd34783b */ /* 0x000fe80000000200 */
[----:B------:R-:W-:Y:S03]  /*2420*/  LDSM.16.M88.4 R76, [R205+0x9100] ;  /* 0x00910000cd4c783b */ /* 0x000fe60000000200 */
[C---:B------:R-:W-:Y:S01]  /*2430*/  HMMA.16816.F32 R28, R64.reuse, R38, R28 ;  /* 0x00000026401c723c */ /* 0x040fe2000000181c */
[----:B------:R-:W1:Y:S07]  /*2440*/  LDSM.16.M88.4 R36, [R206+0x10100] ;  /* 0x01010000ce24783b */ /* 0x000e6e0000000200 */
[C---:B--2---:R-:W-:Y:S08]  /*2450*/  HMMA.16816.F32 R48, R64.reuse, R20, R48 ;  /* 0x000000144030723c */ /* 0x044ff00000001830 */
[----:B------:R-:W-:Y:S01]  /*2460*/  HMMA.16816.F32 R44, R64, R22, R44 ;  /* 0x00000016402c723c */ /* 0x000fe2000000182c */
[----:B------:R-:W2:Y:S07]  /*2470*/  LDSM.16.M88.4 R20, [R205+0x8900] ;  /* 0x00890000cd14783b */ /* 0x000eae0000000200 */
[----:B---3--:R-:W-:Y:S08]  /*2480*/  HMMA.16816.F32 R16, R56, R12, R16 ;  /* 0x0000000c3810723c */ /* 0x008ff00000001810 */
        /* <DEDUP_REMOVED lines=8> */
[----:B------:R-:W3:Y:S07]  /*2510*/  LDSM.16.M88.4 R12, [R202+0x10100] ;  /* 0x01010000ca0c783b */ /* 0x000eee0000000200 */
[C---:B----4-:R-:W-:Y:S08]  /*2520*/  HMMA.16816.F32 R48, R56.reuse, R8, R48 ;  /* 0x000000083830723c */ /* 0x050ff00000001830 */
        /* <DEDUP_REMOVED lines=11> */
[----:B------:R-:W-:Y:S07]  /*25e0*/  LDSM.16.M88.4 R52, [R200+0x8100] ;  /* 0x00810000c834783b */ /* 0x000fee0000000200 */
[C---:B--2---:R-:W-:Y:S08]  /*25f0*/  HMMA.16816.F32 R48, R36.reuse, R20, R48 ;  /* 0x000000142430723c */ /* 0x044ff00000001830 */
[----:B------:R-:W-:Y:S01]  /*2600*/  HMMA.16816.F32 R44, R36, R22, R44 ;  /* 0x00000016242c723c */ /* 0x000fe2000000182c */
[----:B------:R-:W1:Y:S07]  /*2610*/  LDSM.16.M88.4 R20, [R201+0x10100] ;  /* 0x01010000c914783b */ /* 0x000e6e0000000200 */
        /* <DEDUP_REMOVED lines=9> */
[----:B------:R-:W2:Y:S07]  /*26b0*/  LDSM.16.M88.4 R32, [R192+0x2000] ;  /* 0x00200000c020783b */ /* 0x000eae0000000200 */
[C---:B----4-:R-:W-:Y:S08]  /*26c0*/  HMMA.16816.F32 R48, R12.reuse, R8, R48 ;  /* 0x000000080c30723c */ /* 0x050ff00000001830 */
[----:B------:R-:W-:Y:S01]  /*26d0*/  HMMA.16816.F32 R44, R12, R10, R44 ;  /* 0x0000000a0c2c723c */ /* 0x000fe2000000182c */
[----:B------:R-:W3:Y:S07]  /*26e0*/  LDSM.16.M88.4 R8, [R200+0x9100] ;  /* 0x00910000c808783b */ /* 0x000eee0000000200 */
[----:B-1----:R-:W-:Y:S08]  /*26f0*/  HMMA.16816.F32 R16, R20, R52, R16 ;  /* 0x000000341410723c */ /* 0x002ff00000001810 */
[C---:B------:R-:W-:Y:S08]  /*2700*/  HMMA.16816.F32 R40, R12.reuse, R24, R40 ;  /* 0x000000180c28723c */ /* 0x040ff00000001828 */
[C---:B------:R-:W-:Y:S01]  /*2710*/  HMMA.16816.F32 R72, R12.reuse, R26, R72 ;  /* 0x0000001a0c48723c */ /* 0x040fe20000001848 */
[----:B------:R-:W-:Y:S07]  /*2720*/  LDSM.16.M88.4 R24, [R200+0x9900] ;  /* 0x00990000c818783b */ /* 0x000fee0000000200 */
[C---:B------:R-:W-:Y:S08]  /*2730*/  HMMA.16816.F32 R68, R12.reuse, R56, R68 ;  /* 0x000000380c44723c */ /* 0x040ff00000001844 */
[----:B------:R-:W-:Y:S01]  /*2740*/  HMMA.16816.F32 R64, R12, R58, R64 ;  /* 0x0000003a0c40723c */ /* 0x000fe20000001840 */
[----:B------:R-:W1:Y:S04]  /*2750*/  LDSM.16.M88.4 R12, [R205+0xa100] ;  /* 0x00a10000cd0c783b */ /* 0x000e680000000200 */
[----:B------:R-:W-:Y:S03]  /*2760*/  LDSM.16.M88.4 R56, [R205+0xa900] ;  /* 0x00a90000cd38783b */ /* 0x000fe60000000200 */
[----:B--2---:R-:W-:Y:S08]  /*2770*/  HMMA.16816.F32 R16, R80, R32, R16 ;  /* 0x000000205010723c */ /* 0x004ff00000001810 */
[C---:B------:R-:W-:Y:S01]  /*2780*/  HMMA.16816.F32 R28, R20.reuse, R54, R28 ;  /* 0x00000036141c723c */ /* 0x040fe2000000181c */
[----:B------:R-:W-:Y:S07]  /*2790*/  LDSM.16.M88.4 R52, [R205+0xb100] ;  /* 0x00b10000cd34783b */ /* 0x000fee0000000200 */
[C---:B------:R-:W-:Y:S08]  /*27a0*/  HMMA.16816.F32 R48, R20.reuse, R36, R48 ;  /* 0x000000241430723c */ /* 0x040ff00000001830 */
[C---:B------:R-:W-:Y:S01]  /*27b0*/  HMMA.16816.F32 R44, R20.reuse, R38, R44 ;  /* 0x00000026142c723c */ /* 0x040fe2000000182c */
[----:B------:R-:W2:Y:S07]  /*27c0*/  LDSM.16.M88.4 R36, [R202+0x14100] ;  /* 0x01410000ca24783b */ /* 0x000eae0000000200 */
[C---:B---3--:R-:W-:Y:S08]  /*27d0*/  HMMA.16816.F32 R40, R20.reuse, R8, R40 ;  /* 0x000000081428723c */ /* 0x048ff00000001828 */
[----:B------:R-:W-:Y:S01]  /*27e0*/  HMMA.16816.F32 R72, R20, R10, R72 ;  /* 0x0000000a1448723c */ /* 0x000fe20000001848 */
[----:B------:R-:W3:Y:S07]  /*27f0*/  LDSM.16.M88.4 R8, [R192+0x2800] ;  /* 0x00280000c008783b */ /* 0x000eee0000000200 */
[----:B-1----:R-:W-:Y:S08]  /*2800*/  HMMA.16816.F32 R16, R60, R12, R16 ;  /* 0x0000000c3c10723c */ /* 0x002ff00000001810 */
[----:B------:R-:W-:Y:S08]  /*2810*/  HMMA.16816.F32 R68, R20, R24, R68 ;  /* 0x000000181444723c */ /* 0x000ff00000001844 */
[----:B------:R-:W-:Y:S01]  /*2820*/  HMMA.16816.F32 R28, R80, R34, R28 ;  /* 0x00000022501c723c */ /* 0x000fe2000000181c */
[----:B------:R-:W-:Y:S07]  /*2830*/  LDSM.16.M88.4 R32, [R204+0x4800] ;  /* 0x00480000cc20783b */ /* 0x000fee0000000200 */
[----:B------:R-:W-:Y:S01]  /*2840*/  HMMA.16816.F32 R64, R20, R26, R64 ;  /* 0x0000001a1440723c */ /* 0x000fe20000001840 */
[----:B------:R-:W-:Y:S04]  /*2850*/  LDSM.16.M88.4 R24, [R201+0x14100] ;  /* 0x01410000c918783b */ /* 0x000fe80000000200 */
[----:B------:R-:W1:Y:S03]  /*2860*/  LDSM.16.M88.4 R20, [R200+0xa100] ;  /* 0x00a10000c814783b */ /* 0x000e660000000200 */
[----:B--2---:R-:W-:Y:S08]  /*2870*/  HMMA.16816.F32 R16, R36, R88, R16 ;  /* 0x000000582410723c */ /* 0x004ff00000001810 */
[C---:B---3--:R-:W-:Y:S08]  /*2880*/  HMMA.16816.F32 R48, R80.reuse, R8, R48 ;  /* 0x000000085030723c */ /* 0x048ff00000001830 */
[----:B------:R-:W-:Y:S01]  /*2890*/  HMMA.16816.F32 R44, R80, R10, R44 ;  /* 0x0000000a502c723c */ /* 0x000fe2000000182c */
[----:B------:R-:W-:Y:S07]  /*28a0*/  LDSM.16.M88.4 R8, [R192+0x4000] ;  /* 0x00400000c008783b */ /* 0x000fee0000000200 */
[----:B------:R-:W-:Y:S01]  /*28b0*/  HMMA.16816.F32 R28, R60, R14, R28 ;  /* 0x0000000e3c1c723c */ /* 0x000fe2000000181c */
[----:B------:R-:W2:Y:S07]  /*28c0*/  LDSM.16.M88.4 R12, [R199+0x14100] ;  /* 0x01410000c70c783b */ /* 0x000eae0000000200 */
[----:B------:R-:W-:Y:S08]  /*28d0*/  HMMA.16816.F32 R40, R80, R84, R40 ;  /* 0x000000545028723c */ /* 0x000ff00000001828 */
[----:B-1----:R-:W-:Y:S08]  /*28e0*/  HMMA.16816.F32 R16, R24, R20, R16 ;  /* 0x000000141810723c */ /* 0x002ff00000001810 */
[C---:B------:R-:W-:Y:S08]  /*28f0*/  HMMA.16816.F32 R48, R60.reuse, R56, R48 ;  /* 0x000000383c30723c */ /* 0x040ff00000001830 */
[----:B------:R-:W-:Y:S01]  /*2900*/  HMMA.16816.F32 R44, R60, R58, R44 ;  /* 0x0000003a3c2c723c */ /* 0x000fe2000000182c */
[----:B------:R-:W1:Y:S07]  /*2910*/  LDSM.16.M88.4 R56, [R204+0x5000] ;  /* 0x00500000cc38783b */ /* 0x000e6e0000000200 */
[----:B------:R-:W-:Y:S01]  /*2920*/  HMMA.16816.F32 R28, R36, R90, R28 ;  /* 0x0000005a241c723c */ /* 0x000fe2000000181c */
[----:B------:R-:W3:Y:S07]  /*2930*/  LDSM.16.M88.4 R88, [R200+0xa900] ;  /* 0x00a90000c858783b */ /* 0x000eee0000000200 */
[----:B--2---:R-:W-:Y:S08]  /*2940*/  HMMA.16816.F32 R16, R12, R8, R16 ;  /* 0x000000080c10723c */ /* 0x004ff00000001810 */
[----:B------:R-:W-:Y:S08]  /*2950*/  HMMA.16816.F32 R40, R60, R52, R40 ;  /* 0x000000343c28723c */ /* 0x000ff00000001828 */
[----:B------:R-:W-:Y:S08]  /*2960*/  HMMA.16816.F32 R72, R80, R86, R72 ;  /* 0x000000565048723c */ /* 0x000ff00000001848 */
[----:B------:R-:W-:Y:S01]  /*2970*/  HMMA.16816.F32 R48, R36, R32, R48 ;  /* 0x000000202430723c */ /* 0x000fe20000001830 */
[----:B------:R-:W-:-:S07]  /*2980*/  FMUL.FTZ R16, R16, c[0x0][0x320] ;  /* 0x0000c80010107a20 */ /* 0x000fce0000410000 */
[----:B------:R-:W-:Y:S01]  /*2990*/  HMMA.16816.F32 R44, R36, R34, R44 ;  /* 0x00000022242c723c */ /* 0x000fe2000000182c */
[----:B------:R-:W2:Y:S07]  /*29a0*/  LDSM.16.M88.4 R32, [R205+0xb900] ;  /* 0x00b90000cd20783b */ /* 0x000eae0000000200 */
[----:B------:R-:W-:Y:S01]  /*29b0*/  HMMA.16816.F32 R28, R24, R22, R28 ;  /* 0x00000016181c723c */ /* 0x000fe2000000181c */
[----:B------:R-:W4:Y:S07]  /*29c0*/  LDSM.16.M88.4 R20, [R192+0x4800] ;  /* 0x00480000c014783b */ /* 0x000f2e0000000200 */
[C---:B------:R-:W-:Y:S01]  /*29d0*/  HMMA.16816.F32 R68, R80.reuse, R76, R68 ;  /* 0x0000004c5044723c */ /* 0x040fe20000001844 */
[----:B------:R5:W2:Y:S06]  /*29e0*/  MUFU.TANH R76, R16 ;  /* 0x00000010004c7308 */ /* 0x000aac0000002400 */
[----:B------:R-:W-:Y:S01]  /*29f0*/  FMUL.FTZ R77, R19, c[0x0][0x320] ;  /* 0x0000c800134d7a20 */ /* 0x000fe20000410000 */
[----:B------:R-:W-:Y:S05]  /*2a00*/  HMMA.16816.F32 R64, R80, R78, R64 ;  /* 0x0000004e5040723c */ /* 0x000fea0000001840 */
[----:B------:R-:W2:Y:S03]  /*2a10*/  MUFU.TANH R77, R77 ;  /* 0x0000004d004d7308 */ /* 0x000ea60000002400 */
[----:B-1----:R-:W-:Y:S07]  /*2a20*/  HMMA.16816.F32 R40, R36, R56, R40 ;  /* 0x000000382428723c */ /* 0x002fee0000001828 */
[----:B------:R-:W-:Y:S01]  /*2a30*/  FMUL.FTZ R56, R17, c[0x0][0x320] ;  /* 0x0000c80011387a20 */ /* 0x000fe20000410000 */
[----:B------:R-:W-:Y:S01]  /*2a40*/  HMMA.16816.F32 R72, R60, R54, R72 ;  /* 0x000000363c48723c */ /* 0x000fe20000001848 */
[----:B------:R-:W-:Y:S01]  /*2a50*/  FMUL.FTZ R57, R18, c[0x0][0x320] ;  /* 0x0000c80012397a20 */ /* 0x000fe20000410000 */
[----:B------:R-:W-:Y:S03]  /*2a60*/  LDSM.16.M88.4 R52, [R192+0x5000] ;  /* 0x00500000c034783b */ /* 0x000fe60000000200 */
[----:B------:R-:W1:Y:S01]  /*2a70*/  MUFU.TANH R56, R56 ;  /* 0x0000003800387308 */ /* 0x000e620000002400 */
[----:B-----5:R-:W5:Y:S02]  /*2a80*/  LDSM.16.M88.4 R16, [R204+0x5800] ;  /* 0x00580000cc10783b */ /* 0x020f640000000200 */
[C---:B---3--:R-:W-:Y:S05]  /*2a90*/  HMMA.16816.F32 R48, R24.reuse, R88, R48 ;  /* 0x000000581830723c */ /* 0x048fea0000001830 */
[----:B------:R-:W3:Y:S03]  /*2aa0*/  MUFU.TANH R57, R57 ;  /* 0x0000003900397308 */ /* 0x000ee60000002400 */
[----:B------:R-:W-:Y:S08]  /*2ab0*/  HMMA.16816.F32 R44, R24, R90, R44 ;  /* 0x0000005a182c723c */ /* 0x000ff0000000182c */
[----:B------:R-:W-:Y:S01]  /*2ac0*/  HMMA.16816.F32 R28, R12, R10, R28 ;  /* 0x0000000a0c1c723c */ /* 0x000fe2000000181c */
[----:B------:R-:W1:Y:S07]  /*2ad0*/  LDSM.16.M88.4 R8, [R200+0xb100] ;  /* 0x00b10000c808783b */ /* 0x000e6e0000000200 */
[C---:B--2---:R-:W-:Y:S08]  /*2ae0*/  HMMA.16816.F32 R68, R60.reuse, R32, R68 ;  /* 0x000000203c44723c */ /* 0x044ff00000001844 */
[----:B------:R-:W-:Y:S08]  /*2af0*/  HMMA.16816.F32 R64, R60, R34, R64 ;  /* 0x000000223c40723c */ /* 0x000ff00000001840 */
[----:B----4-:R-:W-:Y:S01]  /*2b00*/  HMMA.16816.F32 R48, R12, R20, R48 ;  /* 0x000000140c30723c */ /* 0x010fe20000001830 */
[----:B------:R-:W-:-:S02]  /*2b10*/  FMUL.FTZ R28, R28, c[0x0][0x320] ;  /* 0x0000c8001c1c7a20 */ /* 0x000fc40000410000 */
[----:B------:R-:W-:Y:S02]  /*2b20*/  FMUL.FTZ R29, R29, c[0x0][0x320] ;  /* 0x0000c8001d1d7a20 */ /* 0x000fe40000410000 */
[----:B------:R-:W-:Y:S02]  /*2b30*/  FMUL.FTZ R30, R30, c[0x0][0x320] ;  /* 0x0000c8001e1e7a20 */ /* 0x000fe40000410000 */
[----:B------:R-:W-:Y:S01]  /*2b40*/  FMUL.FTZ R31, R31, c[0x0][0x320] ;  /* 0x0000c8001f1f7a20 */ /* 0x000fe20000410000 */
[----:B------:R-:W-:Y:S01]  /*2b50*/  HMMA.16816.F32 R72, R36, R58, R72 ;  /* 0x0000003a2448723c */ /* 0x000fe20000001848 */
[----:B------:R-:W2:Y:S07]  /*2b60*/  MUFU.TANH R28, R28 ;  /* 0x0000001c001c7308 */ /* 0x000eae0000002400 */
[----:B------:R-:W-:Y:S01]  /*2b70*/  HMMA.16816.F32 R44, R12, R22, R44 ;  /* 0x000000160c2c723c */ /* 0x000fe2000000182c */
[----:B------:R-:W4:Y:S01]  /*2b80*/  LDSM.16.M88.4 R20, [R200+0xb900] ;  /* 0x00b90000c814783b */ /* 0x000f220000000200 */
[----:B------:R-:W1:Y:S06]  /*2b90*/  MUFU.TANH R29, R29 ;  /* 0x0000001d001d7308 */ /* 0x000e6c0000002400 */
[----:B-----5:R-:W-:Y:S01]  /*2ba0*/  HMMA.16816.F32 R68, R36, R16, R68 ;  /* 0x000000102444723c */ /* 0x020fe20000001844 */
[----:B------:R-:W-:Y:S01]  /*2bb0*/  FMUL.FTZ R32, R48, c[0x0][0x320] ;  /* 0x0000c80030207a20 */ /* 0x000fe20000410000 */
[----:B------:R-:W2:Y:S01]  /*2bc0*/  MUFU.TANH R30, R30 ;  /* 0x0000001e001e7308 */ /* 0x000ea20000002400 */
[----:B------:R-:W-:-:S04]  /*2bd0*/  FMUL.FTZ R33, R49, c[0x0][0x320] ;  /* 0x0000c80031217a20 */ /* 0x000fc80000410000 */
[----:B------:R-:W-:Y:S01]  /*2be0*/  FMUL.FTZ R16, R50, c[0x0][0x320] ;  /* 0x0000c80032107a20 */ /* 0x000fe20000410000 */
[----:B------:R-:W-:Y:S01]  /*2bf0*/  HMMA.16816.F32 R64, R36, R18, R64 ;  /* 0x000000122440723c */ /* 0x000fe20000001840 */
[----:B------:R-:W-:Y:S01]  /*2c00*/  FMUL.FTZ R17, R51, c[0x0][0x320] ;  /* 0x0000c80033117a20 */ /* 0x000fe20000410000 */
[----:B------:R-:W2:Y:S06]  /*2c10*/  MUFU.TANH R31, R31 ;  /* 0x0000001f001f7308 */ /* 0x000eac0000002400 */
[----:B-1----:R-:W-:Y:S01]  /*2c20*/  HMMA.16816.F32 R40, R24, R8, R40 ;  /* 0x000000081828723c */ /* 0x002fe20000001828 */
[----:B------:R-:W-:Y:S01]  /*2c30*/  FMUL.FTZ R35, R44, c[0x0][0x320] ;  /* 0x0000c8002c237a20 */ /* 0x000fe20000410000 */
[----:B------:R-:W1:Y:S01]  /*2c40*/  MUFU.TANH R32, R32 ;  /* 0x0000002000207308 */ /* 0x000e620000002400 */
[----:B------:R-:W-:-:S02]  /*2c50*/  FMUL.FTZ R34, R45, c[0x0][0x320] ;  /* 0x0000c8002d227a20 */ /* 0x000fc40000410000 */
[----:B------:R-:W-:Y:S02]  /*2c60*/  FMUL.FTZ R18, R46, c[0x0][0x320] ;  /* 0x0000c8002e127a20 */ /* 0x000fe40000410000 */
[----:B------:R-:W-:Y:S01]  /*2c70*/  FMUL.FTZ R19, R47, c[0x0][0x320] ;  /* 0x0000c8002f137a20 */ /* 0x000fe20000410000 */
[----:B------:R-:W-:Y:S01]  /*2c80*/  HMMA.16816.F32 R72, R24, R10, R72 ;  /* 0x0000000a1848723c */ /* 0x000fe20000001848 */
[----:B------:R-:W5:Y:S01]  /*2c90*/  LDSM.16.M88.4 R8, [R192+0x5800] ;  /* 0x00580000c008783b */ /* 0x000f620000000200 */
[----:B------:R-:W1:Y:S01]  /*2ca0*/  MUFU.TANH R33, R33 ;  /* 0x0000002100217308 */ /* 0x000e620000002400 */
[----:B------:R-:W-:-:S05]  /*2cb0*/  DEPBAR.LE SB0, 0x0 ;  /* 0x000080000000791a */ /* 0x000fca0000000000 */
[C---:B----4-:R-:W-:Y:S02]  /*2cc0*/  HMMA.16816.F32 R68, R24.reuse, R20, R68 ;  /* 0x000000141844723c */ /* 0x050fe40000001844 */
[----:B------:R-:W4:Y:S06]  /*2cd0*/  MUFU.TANH R16, R16 ;  /* 0x0000001000107308 */ /* 0x000f2c0000002400 */
[----:B------:R-:W-:Y:S02]  /*2ce0*/  HMMA.16816.F32 R64, R24, R22, R64 ;  /* 0x000000161840723c */ /* 0x000fe40000001840 */
[----:B------:R-:W1:Y:S06]  /*2cf0*/  MUFU.TANH R17, R17 ;  /* 0x0000001100117308 */ /* 0x000e6c0000002400 */
[C---:B------:R-:W-:Y:S02]  /*2d00*/  HMMA.16816.F32 R40, R12.reuse, R52, R40 ;  /* 0x000000340c28723c */ /* 0x040fe40000001828 */
[----:B------:R-:W1:Y:S06]  /*2d10*/  MUFU.TANH R35, R35 ;  /* 0x0000002300237308 */ /* 0x000e6c0000002400 */
[C---:B------:R-:W-:Y:S02]  /*2d20*/  HMMA.16816.F32 R72, R12.reuse, R54, R72 ;  /* 0x000000360c48723c */ /* 0x040fe40000001848 */
        /* <DEDUP_REMOVED lines=10> */
[----:B------:R1:W1:Y:S01]  /*2dd0*/  MUFU.TANH R171, R40 ;  /* 0x0000002800ab7308 */ /* 0x0002620000002400 */
[----:B------:R-:W-:Y:S02]  /*2de0*/  FMUL.FTZ R73, R73, c[0x0][0x320] ;  /* 0x0000c80049497a20 */ /* 0x000fe40000410000 */
[----:B------:R-:W-:Y:S02]  /*2df0*/  FMUL.FTZ R74, R74, c[0x0][0x320] ;  /* 0x0000c8004a4a7a20 */ /* 0x000fe40000410000 */
[----:B------:R-:W-:-:S02]  /*2e00*/  FMUL.FTZ R75, R75, c[0x0][0x320] ;  /* 0x0000c8004b4b7a20 */ /* 0x000fc40000410000 */
[----:B------:R-:W-:Y:S01]  /*2e10*/  FMUL.FTZ R68, R68, c[0x0][0x320] ;  /* 0x0000c80044447a20 */ /* 0x000fe20000410000 */
[----:B------:R1:W1:Y:S01]  /*2e20*/  MUFU.TANH R165, R41 ;  /* 0x0000002900a57308 */ /* 0x0002620000002400 */
[----:B------:R-:W-:Y:S02]  /*2e30*/  FMUL.FTZ R69, R69, c[0x0][0x320] ;  /* 0x0000c80045457a20 */ /* 0x000fe40000410000 */
[----:B------:R-:W-:Y:S02]  /*2e40*/  FMUL.FTZ R70, R70, c[0x0][0x320] ;  /* 0x0000c80046467a20 */ /* 0x000fe40000410000 */
[----:B------:R-:W-:Y:S02]  /*2e50*/  FMUL.FTZ R71, R71, c[0x0][0x320] ;  /* 0x0000c80047477a20 */ /* 0x000fe40000410000 */
[----:B------:R-:W-:Y:S01]  /*2e60*/  FMUL.FTZ R64, R64, c[0x0][0x320] ;  /* 0x0000c80040407a20 */ /* 0x000fe20000410000 */
[----:B------:R1:W1:Y:S01]  /*2e70*/  MUFU.TANH R168, R42 ;  /* 0x0000002a00a87308 */ /* 0x0002620000002400 */
[----:B------:R-:W-:-:S02]  /*2e80*/  FMUL.FTZ R65, R65, c[0x0][0x320] ;  /* 0x0000c80041417a20 */ /* 0x000fc40000410000 */
[----:B------:R-:W-:Y:S02]  /*2e90*/  FMUL.FTZ R66, R66, c[0x0][0x320] ;  /* 0x0000c80042427a20 */ /* 0x000fe40000410000 */
[----:B------:R-:W-:-:S03]  /*2ea0*/  FMUL.FTZ R67, R67, c[0x0][0x320] ;  /* 0x0000c80043437a20 */ /* 0x000fc60000410000 */
        /* <DEDUP_REMOVED lines=14> */
[----:B------:R-:W-:Y:S05]  /*2f90*/  @!P2 BRA `(.L_x_31) ;  /* 0x000004300000a947 */ /* 0x000fea0003800000 */
[----:B--234-:R-:W-:Y:S01]  /*2fa0*/  ISETP.NE.AND P0, PT, R208, 0x1, PT ;  /* 0x00000001d000780c */ /* 0x01cfe20003f05270 */
[----:B------:R-:W-:-:S02]  /*2fb0*/  IMAD R210, R144, 0x40, R212 ;  /* 0x0000004090d27824 */ /* 0x000fc400078e02d4 */
[----:B------:R-:W-:-:S03]  /*2fc0*/  IMAD.MOV.U32 R209, RZ, RZ, RZ ;  /* 0x000000ffffd17224 */ /* 0x000fc600078e00ff */
[----:B------:R-:W-:-:S05]  /*2fd0*/  IADD3 R210, R210, -0x80, R211 ;  /* 0xffffff80d2d27810 */ /* 0x000fca0007ffe0d3 */
[----:B------:R-:W-:Y:S02]  /*2fe0*/  IMAD.MOV.U32 R7, RZ, RZ, R210 ;  /* 0x000000ffff077224 */ /* 0x000fe400078e00d2 */
[----:B------:R-:W-:-:S05]  /*2ff0*/  @P0 IMAD.HI.U32 R8, R210, c[0x0][0x2bc], RZ ;  /* 0x0000af00d2080a27 */ /* 0x000fca00078e00ff */
[----:B------:R-:W-:-:S04]  /*3000*/  @P0 SHF.R.U32.HI R7, RZ, c[0x0][0x2c0], R8 ;  /* 0x0000b000ff070a19 */ /* 0x000fc80000011608 */
[----:B------:R-:W-:-:S04]  /*3010*/  @!P3 IADD3 R10, P0, R7, UR10, RZ ;  /* 0x0000000a070abc10 */ /* 0x000fc8000ff1e0ff */
[----:B------:R-:W-:Y:S02]  /*3020*/  @!P3 LEA.HI.X.SX32 R9, R7, UR7, 0x1, P0 ;  /* 0x000000070709bc11 */ /* 0x000fe400080f0eff */
[----:B------:R-:W-:-:S04]  /*3030*/  @!P3 LEA R8, P0, R10, c[0x0][0x2a0], 0x2 ;  /* 0x0000a8000a08ba11 */ /* 0x000fc800078010ff */
[----:B------:R-:W-:-:S05]  /*3040*/  @!P3 LEA.HI.X R9, R10, c[0x0][0x2a4], R9, 0x2, P0 ;  /* 0x0000a9000a09ba11 */ /* 0x000fca00000f1409 */
[----:B------:R-:W2:Y:S01]  /*3050*/  @!P3 LDG.E R209, [R8.64] ;  /* 0x0000000e08d1b981 */ /* 0x000ea2000c1e1900 */
[----:B------:R-:W-:Y:S01]  /*3060*/  IMAD.MOV R7, RZ, RZ, -R7 ;  /* 0x000000ffff077224 */ /* 0x000fe200078e0a07 */
[----:B------:R-:W-:Y:S02]  /*3070*/  SEL R24, RZ, 0x10, P4 ;  /* 0x00000010ff187807 */ /* 0x000fe40002000000 */
[----:B------:R-:W-:Y:S01]  /*3080*/  SHF.L.U64.HI R14, R135, 0x1, R146 ;  /* 0x00000001870e7819 */ /* 0x000fe20000010292 */
[----:B------:R-:W-:Y:S01]  /*3090*/  IMAD R210, R7, c[0x0][0x2b8], R210 ;  /* 0x0000ae0007d27a24 */ /* 0x000fe200078e02d2 */
[----:B------:R-:W-:Y:S02]  /*30a0*/  IADD3 R22, -R24, 0x10, RZ ;  /* 0x0000001018167810 */ /* 0x000fe40007ffe1ff */
[----:B------:R-:W-:Y:S01]  /*30b0*/  SHF.L.U64.HI R11, R134, 0x1, R145 ;  /* 0x00000001860b7819 */ /* 0x000fe20000010291 */
[----:B------:R-:W-:Y:S01]  /*30c0*/  IMAD.WIDE.U32 R12, R210, c[0x0][0x1e0], RZ ;  /* 0x00007800d20c7a25 */ /* 0x000fe200078e00ff */
[----:B------:R-:W-:-:S02]  /*30d0*/  SHF.R.S32.HI R7, RZ, 0x1f, R210 ;  /* 0x0000001fff077819 */ /* 0x000fc400000114d2 */
[----:B------:R-:W-:-:S03]  /*30e0*/  LOP3.LUT R22, R22, 0xf, RZ, 0xc0, !PT ;  /* 0x0000000f16167812 */ /* 0x000fc600078ec0ff */
[----:B------:R-:W-:-:S04]  /*30f0*/  IMAD R7, R7, c[0x0][0x1e0], RZ ;  /* 0x0000780007077a24 */ /* 0x000fc800078e02ff */
[----:B------:R-:W-:-:S04]  /*3100*/  IMAD R7, R210, c[0x0][0x1e4], R7 ;  /* 0x00007900d2077a24 */ /* 0x000fc800078e0207 */
[----:B------:R-:W-:Y:S01]  /*3110*/  IMAD.IADD R13, R13, 0x1, R7 ;  /* 0x000000010d0d7824 */ /* 0x000fe200078e0207 */
[----:B--2---:R-:W-:-:S03]  /*3120*/  SHF.R.S32.HI R10, RZ, 0x1f, R209 ;  /* 0x0000001fff0a7819 */ /* 0x004fc600000114d1 */
[----:B------:R-:W-:Y:S01]  /*3130*/  IMAD.WIDE.U32 R8, R209, c[0x0][0x1f0], R12 ;  /* 0x00007c00d1087a25 */ /* 0x000fe200078e000c */
[----:B------:R-:W-:-:S03]  /*3140*/  SEL R12, RZ, 0x10, P6 ;  /* 0x00000010ff0c7807 */ /* 0x000fc60003000000 */
[----:B------:R-:W-:Y:S01]  /*3150*/  IMAD R10, R10, c[0x0][0x1f0], RZ ;  /* 0x00007c000a0a7a24 */ /* 0x000fe200078e02ff */
[----:B------:R-:W-:Y:S01]  /*3160*/  IADD3 R15, P0, R8, UR12, RZ ;  /* 0x0000000c080f7c10 */ /* 0x000fe2000ff1e0ff */
[----:B------:R-:W-:Y:S01]  /*3170*/  IMAD.SHL.U32 R13, R135, 0x2, RZ ;  /* 0x00000002870d7824 */ /* 0x000fe200078e00ff */
[----:B------:R-:W-:Y:S01]  /*3180*/  IADD3 R36, -R12, 0x10, RZ ;  /* 0x000000100c247810 */ /* 0x000fe20007ffe1ff */
[----:B------:R-:W-:Y:S02]  /*3190*/  IMAD R7, R209, c[0x0][0x1f4], R10 ;  /* 0x00007d00d1077a24 */ /* 0x000fe400078e020a */
[----:B------:R-:W-:Y:S01]  /*31a0*/  IMAD.SHL.U32 R10, R134, 0x2, RZ ;  /* 0x00000002860a7824 */ /* 0x000fe200078e00ff */
[----:B------:R-:W-:Y:S02]  /*31b0*/  LOP3.LUT R36, R36, 0xf, RZ, 0xc0, !PT ;  /* 0x0000000f24247812 */ /* 0x000fe400078ec0ff */
[----:B------:R-:W-:Y:S01]  /*31c0*/  IADD3.X R8, R9, UR8, R7, P0, !PT ;  /* 0x0000000809087c10 */ /* 0x000fe200087fe407 */
[----:B------:R-:W-:Y:S01]  /*31d0*/  IMAD.SHL.U32 R7, R133, 0x2, RZ ;  /* 0x0000000285077824 */ /* 0x000fe200078e00ff */
[----:B------:R-:W-:-:S02]  /*31e0*/  LEA R20, P0, R15, c[0x0][0x1c8], 0x1 ;  /* 0x000072000f147a11 */ /* 0x000fc400078008ff */
[----:B------:R-:W-:Y:S02]  /*31f0*/  SEL R9, RZ, 0x10, P5 ;  /* 0x00000010ff097807 */ /* 0x000fe40002800000 */
[----:B------:R-:W-:Y:S01]  /*3200*/  LEA.HI.X R15, R15, c[0x0][0x1cc], R8, 0x1, P0 ;  /* 0x000073000f0f7a11 */ /* 0x000fe200000f0c08 */
[----:B------:R-:W2:Y:S01]  /*3210*/  SHFL.IDX PT, R21, R20, 0x1, 0x181f ;  /* 0x00381f0014157f89 */ /* 0x000ea200000e0000 */
[----:B------:R-:W-:Y:S02]  /*3220*/  IADD3 R26, -R9, 0x10, RZ ;  /* 0x00000010091a7810 */ /* 0x000fe40007ffe1ff */
[----:B------:R-:W-:Y:S01]  /*3230*/  SHF.L.U64.HI R8, R133, 0x1, R2 ;  /* 0x0000000185087819 */ /* 0x000fe20000010202 */
[----:B------:R-:W3:Y:S01]  /*3240*/  SHFL.IDX PT, R23, R15, 0x1, 0x181f ;  /* 0x00381f000f177f89 */ /* 0x000ee200000e0000 */
[----:B------:R-:W-:-:S03]  /*3250*/  LOP3.LUT R26, R26, 0xf, RZ, 0xc0, !PT ;  /* 0x0000000f1a1a7812 */ /* 0x000fc600078ec0ff */
[----:B------:R-:W4:Y:S04]  /*3260*/  SHFL.IDX PT, R20, R20, RZ, 0x181f ;  /* 0x00181fff14147589 */ /* 0x000f2800000e0000 */
[----:B------:R-:W5:Y:S01]  /*3270*/  SHFL.IDX PT, R15, R15, RZ, 0x181f ;  /* 0x00181fff0f0f7589 */ /* 0x000f6200000e0000 */
[----:B--2---:R-:W-:-:S04]  /*3280*/  IADD3 R36, P1, P0, R36, R21, R13 ;  /* 0x0000001524247210 */ /* 0x004fc8000783e00d */
[----:B---3--:R-:W-:Y:S02]  /*3290*/  IADD3.X R37, RZ, R23, R14, P1, P0 ;  /* 0x00000017ff257210 */ /* 0x008fe40000fe040e */
[----:B------:R-:W-:-:S04]  /*32a0*/  IADD3 R26, P1, P0, R26, R21, R10 ;  /* 0x000000151a1a7210 */ /* 0x000fc8000783e00a */
[----:B------:R-:W-:Y:S02]  /*32b0*/  IADD3.X R27, RZ, R23, R11, P1, P0 ;  /* 0x00000017ff1b7210 */ /* 0x000fe40000fe040b */
[----:B------:R-:W-:-:S04]  /*32c0*/  IADD3 R22, P1, P0, R22, R21, R7 ;  /* 0x0000001516167210 */ /* 0x000fc8000783e007 */
[----:B------:R-:W-:Y:S02]  /*32d0*/  IADD3.X R23, RZ, R23, R8, P1, P0 ;  /* 0x00000017ff177210 */ /* 0x000fe40000fe0408 */
[----:B----4-:R-:W-:-:S05]  /*32e0*/  IADD3 R38, P0, R20, R13, RZ ;  /* 0x0000000d14267210 */ /* 0x010fca0007f1e0ff */
[----:B-----5:R-:W-:Y:S01]  /*32f0*/  IMAD.X R39, R15, 0x1, R14, P0 ;  /* 0x000000010f277824 */ /* 0x020fe200000e060e */
[----:B------:R-:W-:-:S04]  /*3300*/  IADD3 R10, P0, R20, R10, RZ ;  /* 0x0000000a140a7210 */ /* 0x000fc80007f1e0ff */
[----:B------:R2:W-:Y:S01]  /*3310*/  LDGSTS.E.BYPASS.LTC128B.128 [R207+0x6100], [R38.64], !P6 ;  /* 0x0610000026cf7fae */ /* 0x0005e2000f101d4e */
[----:B------:R-:W-:Y:S01]  /*3320*/  IMAD.X R11, R15, 0x1, R11, P0 ;  /* 0x000000010f0b7824 */ /* 0x000fe200000e060b */
[----:B-1----:R-:W-:-:S04]  /*3330*/  IADD3 R40, P0, R20, R7, RZ ;  /* 0x0000000714287210 */ /* 0x002fc80007f1e0ff */
[----:B------:R2:W-:Y:S01]  /*3340*/  LDGSTS.E.BYPASS.LTC128B.128 [R207+0x8100], [R10.64], !P5 ;  /* 0x081000000acf7fae */ /* 0x0005e2000e901d4e */
[----:B------:R-:W-:Y:S01]  /*3350*/  IMAD.X R41, R15, 0x1, R8, P0 ;  /* 0x000000010f297824 */ /* 0x000fe200000e0608 */
[----:B------:R-:W-:-:S04]  /*3360*/  ISETP.NE.U32.AND P0, PT, R12, RZ, PT ;  /* 0x000000ff0c00720c */ /* 0x000fc80003f05070 */
[----:B------:R2:W-:Y:S09]  /*3370*/  LDGSTS.E.BYPASS.LTC128B.128 [R207+0xa100], [R40.64], !P4 ;  /* 0x0a10000028cf7fae */ /* 0x0005f2000e101d4e */
[----:B------:R2:W-:Y:S01]  /*3380*/  LDGSTS.E.BYPASS.LTC128B.128.ZFILL [R207+0x7100], [R36.64], P0 ;  /* 0x0710000024cf7fae */ /* 0x0005e20008141d4e */
[----:B------:R-:W-:-:S13]  /*3390*/  ISETP.NE.U32.AND P0, PT, R9, RZ, PT ;  /* 0x000000ff0900720c */ /* 0x000fda0003f05070 */
[----:B------:R2:W-:Y:S01]  /*33a0*/  LDGSTS.E.BYPASS.LTC128B.128.ZFILL [R207+0x9100], [R26.64], P0 ;  /* 0x091000001acf7fae */ /* 0x0005e20008141d4e */
[----:B------:R-:W-:-:S13]  /*33b0*/  ISETP.NE.U32.AND P0, PT, R24, RZ, PT ;  /* 0x000000ff1800720c */ /* 0x000fda0003f05070 */
[----:B------:R2:W-:Y:S02]  /*33c0*/  LDGSTS.E.BYPASS.LTC128B.128.ZFILL [R207+0xb100], [R22.64], P0 ;  /* 0x0b10000016cf7fae */ /* 0x0005e40008141d4e */
.L_x_31:
[----:B--234-:R-:W-:Y:S01]  /*33d0*/  LOP3.LUT R7, R6, 0xffffffe0, RZ, 0xc0, !PT ;  /* 0xffffffe006077812 */ /* 0x01cfe200078ec0ff */
[----:B------:R-:W-:Y:S01]  /*33e0*/  IMAD.SHL.U32 R203, R203, 0x2, RZ ;  /* 0x00000002cbcb7824 */ /* 0x000fe200078e00ff */
[----:B------:R-:W0:Y:S03]  /*33f0*/  LDGDEPBAR ;  /* 0x00000000000079af */ /* 0x000e260000000000 */
[----:B------:R-:W-:Y:S01]  /*3400*/  IMAD.IADD R7, R4, 0x1, -R7 ;  /* 0x0000000104077824 */ /* 0x000fe200078e0a07 */
[----:B-1----:R-:W-:Y:S01]  /*3410*/  LDSM.16.MT88.4 R40, [R203+0x2100] ;  /* 0x00210000cb28783b */ /* 0x002fe20000004200 */
[C-C-:B------:R-:W-:Y:S02]  /*3420*/  IMAD R197, R5.reuse, 0x2, R203.reuse ;  /* 0x0000000205c57824 */ /* 0x140fe400078e02cb */
[----:B------:R-:W-:Y:S01]  /*3430*/  IMAD R198, R0, 0x2, R203 ;  /* 0x0000000200c67824 */ /* 0x000fe200078e02cb */
[----:B------:R-:W-:Y:S01]  /*3440*/  SHF.R.S32.HI R4, RZ, 0x1f, R7 ;  /* 0x0000001fff047819 */ /* 0x000fe20000011407 */
[----:B------:R-:W-:Y:S02]  /*3450*/  LDSM.16.MT88.4 R124, [R203+0x100] ;  /* 0x00010000cb7c783b */ /* 0x000fe40000004200 */
[----:B------:R-:W-:Y:S01]  /*3460*/  IMAD R196, R5, 0x2, R198 ;  /* 0x0000000205c47824 */ /* 0x000fe200078e02c6 */
[----:B------:R-:W-:Y:S01]  /*3470*/  LEA.HI R4, R4, R7, RZ, 0x2 ;  /* 0x0000000704047211 */ /* 0x000fe200078f10ff */
[----:B------:R-:W-:Y:S03]  /*3480*/  LDSM.16.MT88.4 R116, [R198+0x100] ;  /* 0x00010000c674783b */ /* 0x000fe60000004200 */
[----:B------:R-:W-:Y:S01]  /*3490*/  LOP3.LUT R4, R4, 0x7ffffffc, RZ, 0xc0, !PT ;  /* 0x7ffffffc04047812 */ /* 0x000fe200078ec0ff */
[----:B------:R-:W-:Y:S04]  /*34a0*/  LDSM.16.MT88.4 R108, [R197+0x100] ;  /* 0x00010000c56c783b */ /* 0x000fe80000004200 */
[----:B------:R-:W-:Y:S01]  /*34b0*/  IMAD.IADD R4, R7, 0x1, -R4 ;  /* 0x0000000107047824 */ /* 0x000fe200078e0a04 */
[----:B------:R-:W-:Y:S03]  /*34c0*/  LDSM.16.MT88.4 R100, [R196+0x100] ;  /* 0x00010000c464783b */ /* 0x000fe60000004200 */
[----:B------:R-:W-:Y:S01]  /*34d0*/  IMAD R3, R4, -0x2, R3 ;  /* 0xfffffffe04037824 */ /* 0x000fe200078e0203 */
[----:B------:R-:W-:Y:S04]  /*34e0*/  LDSM.16.MT88.4 R48, [R198+0x2100] ;  /* 0x00210000c630783b */ /* 0x000fe80000004200 */
[----:B------:R-:W-:Y:S01]  /*34f0*/  ISETP.GT.AND P0, PT, R3, RZ, PT ;  /* 0x000000ff0300720c */ /* 0x000fe20003f04270 */
[----:B------:R-:W-:Y:S03]  /*3500*/  LDSM.16.MT88.4 R64, [R196+0x2100] ;  /* 0x00210000c440783b */ /* 0x000fe60000004200 */
[----:B------:R-:W-:Y:S01]  /*3510*/  FSEL R57, R57, -INF , P0 ;  /* 0xff80000039397808 */ /* 0x000fe20000000000 */
[----:B------:R-:W-:Y:S01]  /*3520*/  LDSM.16.MT88.4 R72, [R203+0x4100] ;  /* 0x00410000cb48783b */ /* 0x000fe20000004200 */
[----:B------:R-:W-:-:S02]  /*3530*/  FSEL R76, R76, -INF , P0 ;  /* 0xff8000004c4c7808 */ /* 0x000fc40000000000 */
[----:B------:R-:W-:Y:S01]  /*3540*/  ISETP.GT.AND P0, PT, R3, 0x1, PT ;  /* 0x000000010300780c */ /* 0x000fe20003f04270 */
[----:B------:R-:W-:Y:S03]  /*3550*/  LDSM.16.MT88.4 R80, [R198+0x4100] ;  /* 0x00410000c650783b */ /* 0x000fe60000004200 */
[----:B------:R-:W-:Y:S01]  /*3560*/  FSEL R6, R77, -INF , P0 ;  /* 0xff8000004d067808 */ /* 0x000fe20000000000 */
[----:B------:R-:W-:Y:S01]  /*3570*/  LDSM.16.MT88.4 R88, [R197+0x4100] ;  /* 0x00410000c558783b */ /* 0x000fe20000004200 */
[----:B------:R-:W-:Y:S02]  /*3580*/  FSEL R15, R56, -INF , P0 ;  /* 0xff800000380f7808 */ /* 0x000fe40000000000 */
[----:B------:R-:W-:Y:S01]  /*3590*/  ISETP.GT.AND P0, PT, R3, 0x8, PT ;  /* 0x000000080300780c */ /* 0x000fe20003f04270 */
[----:B------:R-:W-:Y:S03]  /*35a0*/  LDSM.16.MT88.4 R136, [R198+0x900] ;  /* 0x00090000c688783b */ /* 0x000fe60000004200 */
[----:B------:R-:W-:Y:S01]  /*35b0*/  FSEL R30, R30, -INF , P0 ;  /* 0xff8000001e1e7808 */ /* 0x000fe20000000000 */
[----:B------:R-:W-:Y:S01]  /*35c0*/  LDSM.16.MT88.4 R24, [R198+0x2900] ;  /* 0x00290000c618783b */ /* 0x000fe20000004200 */
[----:B------:R-:W-:-:S02]  /*35d0*/  FSEL R21, R28, -INF , P0 ;  /* 0xff8000001c157808 */ /* 0x000fc40000000000 */
[----:B------:R-:W-:-:S04]  /*35e0*/  ISETP.GT.AND P0, PT, R3, 0x9, PT ;  /* 0x000000090300780c */ /* 0x000fc80003f04270 */
[----:B------:R-:W-:Y:S02]  /*35f0*/  FSEL R4, R31, -INF , P0 ;  /* 0xff8000001f047808 */ /* 0x000fe40000000000 */
[----:B------:R-:W-:Y:S02]  /*3600*/  FSEL R29, R29, -INF , P0 ;  /* 0xff8000001d1d7808 */ /* 0x000fe40000000000 */
[----:B------:R-:W-:-:S04]  /*3610*/  ISETP.GT.AND P0, PT, R3, 0x10, PT ;  /* 0x000000100300780c */ /* 0x000fc80003f04270 */
[----:B------:R-:W-:Y:S02]  /*3620*/  FSEL R14, R16, -INF , P0 ;  /* 0xff800000100e7808 */ /* 0x000fe40000000000 */
[----:B------:R-:W-:Y:S02]  /*3630*/  FSEL R13, R32, -INF , P0 ;  /* 0xff800000200d7808 */ /* 0x000fe40000000000 */
[----:B------:R-:W-:Y:S02]  /*3640*/  ISETP.GT.AND P0, PT, R3, 0x11, PT ;  /* 0x000000110300780c */ /* 0x000fe40003f04270 */
[----:B------:R-:W-:Y:S02]  /*3650*/  FMNMX.FTZ R16, R76, R15, !PT ;  /* 0x0000000f4c107209 */ /* 0x000fe40007810000 */
[----:B------:R-:W-:Y:S02]  /*3660*/  FSEL R12, R17, -INF , P0 ;  /* 0xff800000110c7808 */ /* 0x000fe40000000000 */
[----:B------:R-:W-:-:S02]  /*3670*/  FSEL R11, R33, -INF , P0 ;  /* 0xff800000210b7808 */ /* 0x000fc40000000000 */
[----:B------:R-:W-:Y:S02]  /*3680*/  ISETP.GT.AND P0, PT, R3, 0x18, PT ;  /* 0x000000180300780c */ /* 0x000fe40003f04270 */
[----:B------:R-:W-:Y:S02]  /*3690*/  FMNMX.FTZ R16, R21, R16, !PT ;  /* 0x0000001015107209 */ /* 0x000fe40007810000 */
[----:B------:R-:W-:Y:S02]  /*36a0*/  FSEL R10, R18, -INF , P0 ;  /* 0xff800000120a7808 */ /* 0x000fe40000000000 */
[----:B------:R-:W-:Y:S02]  /*36b0*/  FSEL R9, R35, -INF , P0 ;  /* 0xff80000023097808 */ /* 0x000fe40000000000 */
[----:B------:R-:W-:Y:S02]  /*36c0*/  ISETP.GT.AND P0, PT, R3, 0x19, PT ;  /* 0x000000190300780c */ /* 0x000fe40003f04270 */
[----:B------:R-:W-:-:S02]  /*36d0*/  FMNMX.FTZ R17, R57, R6, !PT ;  /* 0x0000000639117209 */ /* 0x000fc40007810000 */
[----:B------:R-:W-:Y:S02]  /*36e0*/  FSEL R8, R19, -INF , P0 ;  /* 0xff80000013087808 */ /* 0x000fe40000000000 */
[----:B------:R-:W-:Y:S02]  /*36f0*/  FSEL R7, R34, -INF , P0 ;  /* 0xff80000022077808 */ /* 0x000fe40000000000 */
[----:B------:R-:W-:Y:S01]  /*3700*/  ISETP.GT.AND P0, PT, R3, 0x20, PT ;  /* 0x000000200300780c */ /* 0x000fe20003f04270 */
[----:B------:R-:W-:Y:S01]  /*3710*/  LDSM.16.MT88.4 R32, [R197+0x900] ;  /* 0x00090000c520783b */ /* 0x000fe20000004200 */
        /* <DEDUP_REMOVED lines=9> */
[----:B------:R-:W-:Y:S02]  /*37b0*/  FMNMX.FTZ R17, R4, R17, !PT ;  /* 0x0000001104117209 */ /* 0x000fe40007810000 */
[----:B------:R-:W-:Y:S02]  /*37c0*/  FSEL R170, R170, -INF , P0 ;  /* 0xff800000aaaa7808 */ /* 0x000fe40000000000 */
[----:B------:R-:W-:Y:S02]  /*37d0*/  FSEL R163, R163, -INF , P0 ;  /* 0xff800000a3a37808 */ /* 0x000fe40000000000 */
[----:B------:R-:W-:Y:S02]  /*37e0*/  ISETP.GT.AND P0, PT, R3, 0x29, PT ;  /* 0x000000290300780c */ /* 0x000fe40003f04270 */
[----:B------:R-:W-:Y:S02]  /*37f0*/  FMNMX.FTZ R16, R11, R16, !PT ;  /* 0x000000100b107209 */ /* 0x000fe40007810000 */
[----:B------:R-:W-:-:S02]  /*3800*/  FMNMX.FTZ R17, R14, R17, !PT ;  /* 0x000000110e117209 */ /* 0x000fc40007810000 */
[----:B------:R-:W-:Y:S02]  /*3810*/  FSEL R176, R176, -INF , P0 ;  /* 0xff800000b0b07808 */ /* 0x000fe40000000000 */
[----:B------:R-:W-:Y:S02]  /*3820*/  FMNMX.FTZ R16, R9, R16, !PT ;  /* 0x0000001009107209 */ /* 0x000fe40007810000 */
[----:B------:R-:W-:Y:S02]  /*3830*/  FSEL R169, R169, -INF , P0 ;  /* 0xff800000a9a97808 */ /* 0x000fe40000000000 */
[----:B------:R-:W-:Y:S02]  /*3840*/  ISETP.GT.AND P0, PT, R3, 0x30, PT ;  /* 0x000000300300780c */ /* 0x000fe40003f04270 */
[----:B------:R-:W-:Y:S02]  /*3850*/  FMNMX.FTZ R17, R12, R17, !PT ;  /* 0x000000110c117209 */ /* 0x000fe40007810000 */
[----:B------:R-:W-:-:S02]  /*3860*/  FMNMX.FTZ R16, R7, R16, !PT ;  /* 0x0000001007107209 */ /* 0x000fc40007810000 */
[----:B------:R-:W-:Y:S02]  /*3870*/  FSEL R172, R172, -INF , P0 ;  /* 0xff800000acac7808 */ /* 0x000fe40000000000 */
[----:B------:R-:W-:Y:S02]  /*3880*/  FSEL R175, R175, -INF , P0 ;  /* 0xff800000afaf7808 */ /* 0x000fe40000000000 */
[----:B------:R-:W-:Y:S02]  /*3890*/  FMNMX.FTZ R17, R10, R17, !PT ;  /* 0x000000110a117209 */ /* 0x000fe40007810000 */
[----:B------:R-:W-:Y:S02]  /*38a0*/  ISETP.GT.AND P0, PT, R3, 0x31, PT ;  /* 0x000000310300780c */ /* 0x000fe40003f04270 */
[----:B------:R-:W-:Y:S02]  /*38b0*/  FMNMX.FTZ R16, R171, R16, !PT ;  /* 0x00000010ab107209 */ /* 0x000fe40007810000 */
[----:B------:R-:W-:-:S02]  /*38c0*/  FMNMX.FTZ R17, R8, R17, !PT ;  /* 0x0000001108117209 */ /* 0x000fc40007810000 */
[----:B------:R-:W-:Y:S02]  /*38d0*/  FSEL R142, R142, -INF , P0 ;  /* 0xff8000008e8e7808 */ /* 0x000fe40000000000 */
[----:B------:R-:W-:Y:S02]  /*38e0*/  FSEL R173, R173, -INF , P0 ;  /* 0xff800000adad7808 */ /* 0x000fe40000000000 */
[----:B------:R-:W-:Y:S02]  /*38f0*/  ISETP.GT.AND P0, PT, R3, 0x38, PT ;  /* 0x000000380300780c */ /* 0x000fe40003f04270 */
[----:B------:R-:W-:Y:S02]  /*3900*/  FMNMX.FTZ R16, R165, R16, !PT ;  /* 0x00000010a5107209 */ /* 0x000fe40007810000 */
[----:B------:R-:W-:Y:S02]  /*3910*/  FMNMX.FTZ R17, R168, R17, !PT ;  /* 0x00000011a8117209 */ /* 0x000fe40007810000 */
[----:B------:R-:W-:-:S02]  /*3920*/  FSEL R140, R140, -INF , P0 ;  /* 0xff8000008c8c7808 */ /* 0x000fc40000000000 */
[----:B------:R-:W-:Y:S02]  /*3930*/  FSEL R143, R143, -INF , P0 ;  /* 0xff8000008f8f7808 */ /* 0x000fe40000000000 */
[----:B------:R-:W-:Y:S02]  /*3940*/  FMNMX.FTZ R16, R163, R16, !PT ;  /* 0x00000010a3107209 */ /* 0x000fe40007810000 */
[----:B------:R-:W-:Y:S02]  /*3950*/  ISETP.GT.AND P0, PT, R3, 0x39, PT ;  /* 0x000000390300780c */ /* 0x000fe40003f04270 */
[----:B------:R-:W-:Y:S02]  /*3960*/  FMNMX.FTZ R3, R178, R17, !PT ;  /* 0x00000011b2037209 */ /* 0x000fe40007810000 */
[----:B------:R-:W-:Y:S02]  /*3970*/  FMNMX.FTZ R16, R169, R16, !PT ;  /* 0x00000010a9107209 */ /* 0x000fe40007810000 */
[----:B------:R-:W-:-:S02]  /*3980*/  FMNMX.FTZ R3, R170, R3, !PT ;  /* 0x00000003aa037209 */ /* 0x000fc40007810000 */
[----:B------:R-:W-:Y:S02]  /*3990*/  FMNMX.FTZ R16, R175, R16, !PT ;  /* 0x00000010af107209 */ /* 0x000fe40007810000 */
[----:B------:R-:W-:Y:S02]  /*39a0*/  FMNMX.FTZ R3, R176, R3, !PT ;  /* 0x00000003b0037209 */ /* 0x000fe40007810000 */
[----:B------:R-:W-:Y:S02]  /*39b0*/  FMNMX.FTZ R16, R173, R16, !PT ;  /* 0x00000010ad107209 */ /* 0x000fe40007810000 */
[----:B------:R-:W-:Y:S02]  /*39c0*/  FMNMX.FTZ R3, R172, R3, !PT ;  /* 0x00000003ac037209 */ /* 0x000fe40007810000 */
[----:B------:R-:W-:Y:S02]  /*39d0*/  FSEL R141, R141, -INF , P0 ;  /* 0xff8000008d8d7808 */ /* 0x000fe40000000000 */
[----:B------:R-:W-:-:S02]  /*39e0*/  FMNMX.FTZ R16, R143, R16, !PT ;  /* 0x000000108f107209 */ /* 0x000fc40007810000 */
[----:B------:R-:W-:Y:S02]  /*39f0*/  FMNMX.FTZ R3, R142, R3, !PT ;  /* 0x000000038e037209 */ /* 0x000fe40007810000 */
        /* <DEDUP_REMOVED lines=15> */
[----:B------:R-:W-:Y:S01]  /*3af0*/  LDSM.16.MT88.4 R16, [R197+0x2900] ;  /* 0x00290000c510783b */ /* 0x000fe20000004200 */
[C---:B------:R-:W-:Y:S01]  /*3b00*/  FSETP.NEU.FTZ.AND P0, PT, R3.reuse, -INF , PT ;  /* 0xff8000000300780b */ /* 0x040fe20003f1d000 */
[----:B------:R-:W-:Y:S02]  /*3b10*/  FMUL.FTZ R167, R3, c[0x0][0x2d0] ;  /* 0x0000b40003a77a20 */ /* 0x000fe40000410000 */
[--C-:B------:R-:W-:Y:S02]  /*3b20*/  FFMA.FTZ R158, R76, c[0x0][0x2d0], -R174.reuse ;  /* 0x0000b4004c9e7a23 */ /* 0x100fe400000108ae */
[--C-:B------:R-:W-:Y:S01]  /*3b30*/  FFMA.FTZ R157, R15, c[0x0][0x2d0], -R174.reuse ;  /* 0x0000b4000f9d7a23 */ /* 0x100fe200000108ae */
[----:B------:R-:W-:Y:S01]  /*3b40*/  FSEL R167, R167, RZ, P0 ;  /* 0x000000ffa7a77208 */ /* 0x000fe20000000000 */
[--C-:B------:R-:W-:Y:S02]  /*3b50*/  FFMA.FTZ R155, R21, c[0x0][0x2d0], -R174.reuse ;  /* 0x0000b400159b7a23 */ /* 0x100fe400000108ae */
[----:B------:R-:W-:Y:S01]  /*3b60*/  FFMA.FTZ R152, R29, c[0x0][0x2d0], -R174 ;  /* 0x0000b4001d987a23 */ /* 0x000fe200000108ae */
[----:B------:R-:W-:Y:S01]  /*3b70*/  MUFU.EX2 R158, R158 ;  /* 0x0000009e009e7308 */ /* 0x000fe20000000800 */
[--C-:B------:R-:W-:Y:S01]  /*3b80*/  FFMA.FTZ R159, R57, c[0x0][0x2d0], -R167.reuse ;  /* 0x0000b400399f7a23 */ /* 0x100fe200000108a7 */
[----:B------:R-:W-:Y:S01]  /*3b90*/  LDSM.16.MT88.4 R20, [R203+0x900] ;  /* 0x00090000cb14783b */ /* 0x000fe20000004200 */
[----:B------:R-:W-:-:S02]  /*3ba0*/  FFMA.FTZ R160, R6, c[0x0][0x2d0], -R167 ;  /* 0x0000b40006a07a23 */ /* 0x000fc400000108a7 */
[--C-:B------:R-:W-:Y:S01]  /*3bb0*/  FFMA.FTZ R161, R30, c[0x0][0x2d0], -R167.reuse ;  /* 0x0000b4001ea17a23 */ /* 0x100fe200000108a7 */
[----:B------:R-:W1:Y:S01]  /*3bc0*/  LDSM.16.MT88.4 R56, [R197+0x2100] ;  /* 0x00210000c538783b */ /* 0x000e620000004200 */
[--C-:B------:R-:W-:Y:S01]  /*3bd0*/  FFMA.FTZ R154, R4, c[0x0][0x2d0], -R167.reuse ;  /* 0x0000b400049a7a23 */ /* 0x100fe200000108a7 */
[----:B------:R-:W2:Y:S01]  /*3be0*/  MUFU.EX2 R157, R157 ;  /* 0x0000009d009d7308 */ /* 0x000ea20000000800 */
[--C-:B------:R-:W-:Y:S01]  /*3bf0*/  FFMA.FTZ R147, R7, c[0x0][0x2d0], -R174.reuse ;  /* 0x0000b40007937a23 */ /* 0x100fe200000108ae */
[----:B------:R-:W-:Y:S01]  /*3c00*/  LDSM.16.MT88.4 R28, [R196+0x900] ;  /* 0x00090000c41c783b */ /* 0x000fe20000004200 */
[--C-:B------:R-:W-:Y:S02]  /*3c10*/  FFMA.FTZ R151, R11, c[0x0][0x2d0], -R174.reuse ;  /* 0x0000b4000b977a23 */ /* 0x100fe400000108ae */
[----:B------:R-:W-:Y:S01]  /*3c20*/  FFMA.FTZ R150, R9, c[0x0][0x2d0], -R174 ;  /* 0x0000b40009967a23 */ /* 0x000fe200000108ae */
[----:B------:R-:W3:Y:S01]  /*3c30*/  LDSM.16.MT88.4 R4, [R196+0x4100] ;  /* 0x00410000c404783b */ /* 0x000ee20000004200 */
[--C-:B------:R-:W-:Y:S01]  /*3c40*/  FFMA.FTZ R149, R10, c[0x0][0x2d0], -R167.reuse ;  /* 0x0000b4000a957a23 */ /* 0x100fe200000108a7 */
[----:B------:R-:W-:Y:S01]  /*3c50*/  MUFU.EX2 R155, R155 ;  /* 0x0000009b009b7308 */ /* 0x000fe20000000800 */
[----:B------:R-:W-:-:S02]  /*3c60*/  FFMA.FTZ R0, R8, c[0x0][0x2d0], -R167 ;  /* 0x0000b40008007a23 */ /* 0x000fc400000108a7 */
[----:B------:R-:W4:Y:S01]  /*3c70*/  LDSM.16.MT88.4 R8, [R203+0x2900] ;  /* 0x00290000cb08783b */ /* 0x000f220000004200 */
[--C-:B------:R-:W-:Y:S02]  /*3c80*/  FFMA.FTZ R156, R13, c[0x0][0x2d0], -R174.reuse ;  /* 0x0000b4000d9c7a23 */ /* 0x100fe400000108ae */
[--C-:B------:R-:W-:Y:S02]  /*3c90*/  FFMA.FTZ R153, R14, c[0x0][0x2d0], -R167.reuse ;  /* 0x0000b4000e997a23 */ /* 0x100fe400000108a7 */
[----:B------:R-:W5:Y:S01]  /*3ca0*/  MUFU.EX2 R152, R152 ;  /* 0x0000009800987308 */ /* 0x000f620000000800 */
[----:B--2---:R-:W-:Y:S01]  /*3cb0*/  F2FP.PACK_AB R96, R157, R158 ;  /* 0x0000009e9d60723e */ /* 0x004fe200000000ff */
[----:B------:R-:W-:Y:S02]  /*3cc0*/  FFMA.FTZ R148, R12, c[0x0][0x2d0], -R167 ;  /* 0x0000b4000c947a23 */ /* 0x000fe400000108a7 */
[----:B------:R-:W2:Y:S01]  /*3cd0*/  LDSM.16.MT88.4 R12, [R196+0x2900] ;  /* 0x00290000c40c783b */ /* 0x000ea20000004200 */
[----:B------:R-:W-:-:S02]  /*3ce0*/  FFMA.FTZ R162, R171, c[0x0][0x2d0], -R174 ;  /* 0x0000b400aba27a23 */ /* 0x000fc400000108ae */
[--C-:B------:R-:W-:Y:S01]  /*3cf0*/  FFMA.FTZ R164, R169, c[0x0][0x2d0], -R174.reuse ;  /* 0x0000b400a9a47a23 */ /* 0x100fe200000108ae */
[----:B------:R-:W-:Y:S01]  /*3d00*/  MUFU.EX2 R159, R159 ;  /* 0x0000009f009f7308 */ /* 0x000fe20000000800 */
[--C-:B------:R-:W-:Y:S02]  /*3d10*/  FFMA.FTZ R165, R165, c[0x0][0x2d0], -R174.reuse ;  /* 0x0000b400a5a57a23 */ /* 0x100fe400000108ae */
[----:B------:R-:W-:Y:S02]  /*3d20*/  FFMA.FTZ R163, R163, c[0x0][0x2d0], -R174 ;  /* 0x0000b400a3a37a23 */ /* 0x000fe400000108ae */
[--C-:B------:R-:W-:Y:S02]  /*3d30*/  FFMA.FTZ R168, R168, c[0x0][0x2d0], -R167.reuse ;  /* 0x0000b400a8a87a23 */ /* 0x100fe400000108a7 */
[--C-:B------:R-:W-:Y:S01]  /*3d40*/  FFMA.FTZ R169, R178, c[0x0][0x2d0], -R167.reuse ;  /* 0x0000b400b2a97a23 */ /* 0x100fe200000108a7 */
[----:B------:R-:W1:Y:S01]  /*3d50*/  MUFU.EX2 R160, R160 ;  /* 0x000000a000a07308 */ /* 0x000e620000000800 */
[----:B-----5:R-:W-:Y:S01]  /*3d60*/  F2FP.PACK_AB R98, R152, R155 ;  /* 0x0000009b9862723e */ /* 0x020fe200000000ff */
[----:B------:R-:W-:-:S02]  /*3d70*/  FFMA.FTZ R170, R170, c[0x0][0x2d0], -R167 ;  /* 0x0000b400aaaa7a23 */ /* 0x000fc400000108a7 */
[--C-:B------:R-:W-:Y:S02]  /*3d80*/  FFMA.FTZ R171, R176, c[0x0][0x2d0], -R167.reuse ;  /* 0x0000b400b0ab7a23 */ /* 0x100fe400000108a7 */
[--C-:B------:R-:W-:Y:S02]  /*3d90*/  FFMA.FTZ R176, R173, c[0x0][0x2d0], -R174.reuse ;  /* 0x0000b400adb07a23 */ /* 0x100fe400000108ae */
[----:B------:R-:W-:Y:S01]  /*3da0*/  MUFU.EX2 R161, R161 ;  /* 0x000000a100a17308 */ /* 0x000fe20000000800 */
[--C-:B------:R-:W-:Y:S02]  /*3db0*/  FFMA.FTZ R175, R175, c[0x0][0x2d0], -R174.reuse ;  /* 0x0000b400afaf7a23 */ /* 0x100fe400000108ae */
[--C-:B------:R-:W-:Y:S02]  /*3dc0*/  FFMA.FTZ R173, R143, c[0x0][0x2d0], -R174.reuse ;  /* 0x0000b4008fad7a23 */ /* 0x100fe400000108ae */
[----:B------:R-:W-:Y:S02]  /*3dd0*/  FFMA.FTZ R174, R141, c[0x0][0x2d0], -R174 ;  /* 0x0000b4008dae7a23 */ /* 0x000fe400000108ae */
[--C-:B------:R-:W-:Y:S01]  /*3de0*/  FFMA.FTZ R172, R172, c[0x0][0x2d0], -R167.reuse ;  /* 0x0000b400acac7a23 */ /* 0x100fe200000108a7 */
[----:B------:R-:W5:Y:S01]  /*3df0*/  MUFU.EX2 R154, R154 ;  /* 0x0000009a009a7308 */ /* 0x000f620000000800 */
[----:B-1----:R-:W-:Y:S01]  /*3e00*/  F2FP.PACK_AB R97, R160, R159 ;  /* 0x0000009fa061723e */ /* 0x002fe200000000ff */
[----:B------:R-:W-:-:S02]  /*3e10*/  FFMA.FTZ R177, R142, c[0x0][0x2d0], -R167 ;  /* 0x0000b4008eb17a23 */ /* 0x000fc400000108a7 */
[--C-:B------:R-:W-:Y:S02]  /*3e20*/  FFMA.FTZ R178, R140, c[0x0][0x2d0], -R167.reuse ;  /* 0x0000b4008cb27a23 */ /* 0x100fe400000108a7 */
[----:B------:R-:W-:Y:S01]  /*3e30*/  FFMA.FTZ R223, R166, c[0x0][0x2d0], -R167 ;  /* 0x0000b400a6df7a23 */ /* 0x000fe200000108a7 */
[----:B------:R-:W-:Y:S01]  /*3e40*/  LDSM.16.MT88.4 R140, [R198+0x1900] ;  /* 0x00190000c68c783b */ /* 0x000fe20000004200 */
[----:B------:R-:W-:Y:S01]  /*3e50*/  MUFU.EX2 R156, R156 ;  /* 0x0000009c009c7308 */ /* 0x000fe20000000800 */
[----:B------:R-:W-:Y:S02]  /*3e60*/  FADD.FTZ R158, R158, R157 ;  /* 0x0000009d9e9e7221 */ /* 0x000fe40000010000 */
[----:B------:R-:W-:Y:S02]  /*3e70*/  FADD.FTZ R160, R159, R160 ;  /* 0x000000a09fa07221 */ /* 0x000fe40000010000 */
[----:B------:R-:W-:Y:S01]  /*3e80*/  FADD.FTZ R155, R155, R158 ;  /* 0x0000009e9b9b7221 */ /* 0x000fe20000010000 */
[----:B-----5:R-:W-:-:S02]  /*3e90*/  F2FP.PACK_AB R99, R154, R161 ;  /* 0x000000a19a63723e */ /* 0x020fc400000000ff */
[----:B------:R-:W1:Y:S01]  /*3ea0*/  MUFU.EX2 R151, R151 ;  /* 0x0000009700977308 */ /* 0x000e620000000800 */
[----:B------:R-:W-:Y:S02]  /*3eb0*/  FADD.FTZ R161, R161, R160 ;  /* 0x000000a0a1a17221 */ /* 0x000fe40000010000 */
[----:B------:R-:W-:Y:S02]  /*3ec0*/  FADD.FTZ R155, R152, R155 ;  /* 0x0000009b989b7221 */ /* 0x000fe40000010000 */
        /* <DEDUP_REMOVED lines=45> */
[C---:B---3--:R-:W-:Y:S07]  /*41a0*/  HMMA.16816.F32 R92, R96.reuse, R4, RZ ;  /* 0x00000004605c723c */ /* 0x048fee00000018ff */
        /* <DEDUP_REMOVED lines=12> */
[----:B----4-:R-:W-:Y:S01]  /*4270*/  HMMA.16816.F32 R36, R4, R8, R36 ;  /* 0x000000080424723c */ /* 0x010fe20000001824 */
[----:B------:R-:W-:-:S07]  /*4280*/  FADD.FTZ R149, R0, R149 ;  /* 0x0000009500957221 */ /* 0x000fce0000010000 */
[C---:B------:R-:W-:Y:S01]  /*4290*/  HMMA.16816.F32 R40, R4.reuse, R10, R40 ;  /* 0x0000000a0428723c */ /* 0x040fe20000001828 */
[----:B------:R-:W1:Y:S07]  /*42a0*/  LDSM.16.MT88.4 R8, [R198+0x4900] ;  /* 0x00490000c608783b */ /* 0x000e6e0000004200 */
[C---:B------:R-:W-:Y:S08]  /*42b0*/  HMMA.16816.F32 R52, R4.reuse, R16, R52 ;  /* 0x000000100434723c */ /* 0x040ff00000001834 */
[C---:B------:R-:W-:Y:S01]  /*42c0*/  HMMA.16816.F32 R56, R4.reuse, R18, R56 ;  /* 0x000000120438723c */ /* 0x040fe20000001838 */
[----:B------:R-:W3:Y:S07]  /*42d0*/  LDSM.16.MT88.4 R16, [R197+0x4900] ;  /* 0x00490000c510783b */ /* 0x000eee0000004200 */
[C---:B------:R-:W-:Y:S08]  /*42e0*/  HMMA.16816.F32 R128, R4.reuse, R20, R128 ;  /* 0x000000140480723c */ /* 0x040ff00000001880 */
        /* <DEDUP_REMOVED lines=116> */
[----:B------:R-:W-:Y:S07]  /*4a30*/  @!P2 BRA `(.L_x_32) ;  /* 0x00002dc00000a947 */ /* 0x000fee0003800000 */
[C---:B------:R-:W-:Y:S01]  /*4a40*/  SHF.L.U64.HI R219, R135.reuse, 0x1, R146 ;  /* 0x0000000187db7819 */ /* 0x040fe20000010292 */
[----:B------:R-:W-:Y:S01]  /*4a50*/  IMAD.SHL.U32 R218, R135, 0x2, RZ ;  /* 0x0000000287da7824 */ /* 0x000fe200078e00ff */
[----:B------:R-:W-:Y:S01]  /*4a60*/  IADD3 R221, R144, -0x2, RZ ;  /* 0xfffffffe90dd7810 */ /* 0x000fe20007ffe0ff */
[C---:B------:R-:W-:Y:S01]  /*4a70*/  IMAD.SHL.U32 R216, R134.reuse, 0x2, RZ ;  /* 0x0000000286d87824 */ /* 0x040fe200078e00ff */
[----:B------:R-:W-:Y:S01]  /*4a80*/  SHF.L.U64.HI R217, R134, 0x1, R145 ;  /* 0x0000000186d97819 */ /* 0x000fe20000010291 */
[----:B------:R-:W-:Y:S01]  /*4a90*/  IMAD.MOV.U32 R0, RZ, RZ, R3 ;  /* 0x000000ffff007224 */ /* 0x000fe200078e0003 */
[----:B------:R-:W-:-:S02]  /*4aa0*/  SHF.L.U64.HI R215, R133, 0x1, R2 ;  /* 0x0000000185d77819 */ /* 0x000fc40000010202 */
[----:B------:R-:W-:Y:S02]  /*4ab0*/  SHF.L.U32 R214, R133, 0x1, RZ ;  /* 0x0000000185d67819 */ /* 0x000fe400000006ff */
[----:B------:R-:W-:Y:S01]  /*4ac0*/  MOV R135, R132 ;  /* 0x0000008400877202 */ /* 0x000fe20000000f00 */
[----:B------:R-:W-:Y:S05]  /*4ad0*/  BRA `(.L_x_33) ;  /* 0x0000032000007947 */ /* 0x000fea0003800000 */
.L_x_35:
[----:B------:R-:W-:Y:S01]  /*4ae0*/  ISETP.NE.AND P2, PT, R208, 0x1, PT ;  /* 0x00000001d000780c */ /* 0x000fe20003f45270 */
[----:B------:R-:W-:Y:S02]  /*4af0*/  IMAD R210, R221, 0x40, R212 ;  /* 0x00000040ddd27824 */ /* 0x000fe400078e02d4 */
[----:B------:R-:W-:Y:S03]  /*4b00*/  IMAD.MOV.U32 R209, RZ, RZ, RZ ;  /* 0x000000ffffd17224 */ /* 0x000fe600078e00ff */
[----:B------:R-:W-:Y:S05]  /*4b10*/  IADD3 R210, R210, -0x40, R211 ;  /* 0xffffffc0d2d27810 */ /* 0x000fea0007ffe0d3 */
[----:B------:R-:W-:Y:S02]  /*4b20*/  IMAD.MOV.U32 R2, RZ, RZ, R210 ;  /* 0x000000ffff027224 */ /* 0x000fe400078e00d2 */
[----:B------:R-:W-:Y:S05]  /*4b30*/  @P2 IMAD.HI.U32 R3, R210, c[0x0][0x2bc], RZ ;  /* 0x0000af00d2032a27 */ /* 0x000fea00078e00ff */
[----:B------:R-:W-:Y:S04]  /*4b40*/  @P2 SHF.R.U32.HI R2, RZ, c[0x0][0x2c0], R3 ;  /* 0x0000b000ff022a19 */ /* 0x000fe80000011603 */
[C---:B------:R-:W-:Y:S04]  /*4b50*/  @!P3 IADD3 R6, P0, R2.reuse, UR10, RZ ;  /* 0x0000000a0206bc10 */ /* 0x040fe8000ff1e0ff */
[----:B------:R-:W-:Y:S02]  /*4b60*/  @!P3 LEA.HI.X.SX32 R3, R2, UR7, 0x1, P0 ;  /* 0x000000070203bc11 */ /* 0x000fe400080f0eff */
[C---:B------:R-:W-:Y:S04]  /*4b70*/  @!P3 LEA R4, P0, R6.reuse, c[0x0][0x2a0], 0x2 ;  /* 0x0000a8000604ba11 */ /* 0x040fe800078010ff */
[----:B------:R-:W-:Y:S01]  /*4b80*/  @!P3 LEA.HI.X R5, R6, c[0x0][0x2a4], R3, 0x2, P0 ;  /* 0x0000a9000605ba11 */ /* 0x000fe200000f1403 */
[----:B------:R-:W-:Y:S04]  /*4b90*/  IMAD.MOV R3, RZ, RZ, -R2 ;  /* 0x000000ffff037224 */ /* 0x000fe800078e0a02 */
[----:B------:R1:W2:Y:S01]  /*4ba0*/  @!P3 LDG.E R209, [R4.64] ;  /* 0x0000000e04d1b981 */ /* 0x0002a2000c1e1900 */
[----:B------:R-:W-:Y:S05]  /*4bb0*/  IMAD R210, R3, c[0x0][0x2b8], R210 ;  /* 0x0000ae0003d27a24 */ /* 0x000fea00078e02d2 */
[----:B------:R-:W-:Y:S05]  /*4bc0*/  SHF.R.S32.HI R3, RZ, 0x1f, R210 ;  /* 0x0000001fff037819 */ /* 0x000fea00000114d2 */
[----:B------:R-:W-:Y:S04]  /*4bd0*/  IMAD R3, R3, c[0x0][0x1e0], RZ ;  /* 0x0000780003037a24 */ /* 0x000fe800078e02ff */
[C---:B------:R-:W-:Y:S02]  /*4be0*/  IMAD R3, R210.reuse, c[0x0][0x1e4], R3 ;  /* 0x00007900d2037a24 */ /* 0x040fe400078e0203 */
[----:B-1----:R-:W-:Y:S04]  /*4bf0*/  IMAD.WIDE.U32 R4, R210, c[0x0][0x1e0], RZ ;  /* 0x00007800d2047a25 */ /* 0x002fe800078e00ff */
[----:B------:R-:W-:Y:S01]  /*4c00*/  IMAD.IADD R5, R5, 0x1, R3 ;  /* 0x0000000105057824 */ /* 0x000fe200078e0203 */
[----:B--2---:R-:W-:Y:S03]  /*4c10*/  SHF.R.S32.HI R2, RZ, 0x1f, R209 ;  /* 0x0000001fff027819 */ /* 0x004fe600000114d1 */
[C---:B------:R-:W-:Y:S04]  /*4c20*/  IMAD.WIDE.U32 R4, R209.reuse, c[0x0][0x1f0], R4 ;  /* 0x00007c00d1047a25 */ /* 0x040fe800078e0004 */
[----:B------:R-:W-:Y:S01]  /*4c30*/  IMAD R2, R2, c[0x0][0x1f0], RZ ;  /* 0x00007c0002027a24 */ /* 0x000fe200078e02ff */
[----:B------:R-:W-:Y:S03]  /*4c40*/  IADD3 R3, P0, R4, UR12, RZ ;  /* 0x0000000c04037c10 */ /* 0x000fe6000ff1e0ff */
[----:B------:R-:W-:Y:S05]  /*4c50*/  IMAD R2, R209, c[0x0][0x1f4], R2 ;  /* 0x00007d00d1027a24 */ /* 0x000fea00078e0202 */
[----:B------:R-:W-:Y:S02]  /*4c60*/  IADD3.X R2, R5, UR8, R2, P0, !PT ;  /* 0x0000000805027c10 */ /* 0x000fe400087fe402 */
[C---:B------:R-:W-:Y:S04]  /*4c70*/  LEA R15, P0, R3.reuse, c[0x0][0x1c8], 0x1 ;  /* 0x00007200030f7a11 */ /* 0x040fe800078008ff */
[----:B------:R-:W-:Y:S01]  /*4c80*/  LEA.HI.X R14, R3, c[0x0][0x1cc], R2, 0x1, P0 ;  /* 0x00007300030e7a11 */ /* 0x000fe200000f0c02 */
[----:B------:R-:W1:Y:S04]  /*4c90*/  SHFL.IDX PT, R5, R15, RZ, 0x181f ;  /* 0x00181fff0f057589 */ /* 0x000e6800000e0000 */
[----:B------:R-:W2:Y:S04]  /*4ca0*/  SHFL.IDX PT, R4, R14, RZ, 0x181f ;  /* 0x00181fff0e047589 */ /* 0x000ea800000e0000 */
[----:B------:R-:W3:Y:S04]  /*4cb0*/  SHFL.IDX PT, R3, R15, 0x1, 0x181f ;  /* 0x00381f000f037f89 */ /* 0x000ee800000e0000 */
[----:B------:R-:W4:Y:S01]  /*4cc0*/  SHFL.IDX PT, R2, R14, 0x1, 0x181f ;  /* 0x00381f000e027f89 */ /* 0x000f2200000e0000 */
[C---:B-1----:R-:W-:Y:S02]  /*4cd0*/  IADD3 R8, P0, R5.reuse, R218, RZ ;  /* 0x000000da05087210 */ /* 0x042fe40007f1e0ff */
[C---:B------:R-:W-:Y:S03]  /*4ce0*/  IADD3 R6, P1, R5.reuse, R216, RZ ;  /* 0x000000d805067210 */ /* 0x040fe60007f3e0ff */
[C---:B--2---:R-:W-:Y:S01]  /*4cf0*/  IMAD.X R9, R4.reuse, 0x1, R219, P0 ;  /* 0x0000000104097824 */ /* 0x044fe200000e06db */
[----:B------:R-:W-:Y:S01]  /*4d00*/  IADD3 R12, P0, R5, R214, RZ ;  /* 0x000000d6050c7210 */ /* 0x000fe20007f1e0ff */
[C---:B------:R-:W-:Y:S01]  /*4d10*/  IMAD.X R7, R4.reuse, 0x1, R217, P1 ;  /* 0x0000000104077824 */ /* 0x040fe200008e06d9 */
[C---:B---3--:R-:W-:Y:S02]  /*4d20*/  IADD3 R10, P2, R3.reuse, R218, RZ ;  /* 0x000000da030a7210 */ /* 0x048fe40007f5e0ff */
[----:B------:R1:W-:Y:S01]  /*4d30*/  LDGSTS.E.BYPASS.LTC128B.128 [R207+0x6100], [R8.64], !P6 ;  /* 0x0610000008cf7fae */ /* 0x0003e2000f101d4e */
[----:B------:R-:W-:Y:S01]  /*4d40*/  IMAD.X R13, R4, 0x1, R215, P0 ;  /* 0x00000001040d7824 */ /* 0x000fe200000e06d7 */
[C---:B------:R-:W-:Y:S01]  /*4d50*/  IADD3 R4, P1, R3.reuse, R216, RZ ;  /* 0x000000d803047210 */ /* 0x040fe20007f3e0ff */
[C---:B----4-:R-:W-:Y:S01]  /*4d60*/  IMAD.X R11, R2.reuse, 0x1, R219, P2 ;  /* 0x00000001020b7824 */ /* 0x050fe200010e06db */
[----:B------:R1:W-:Y:S01]  /*4d70*/  LDGSTS.E.BYPASS.LTC128B.128 [R207+0x8100], [R6.64], !P5 ;  /* 0x0810000006cf7fae */ /* 0x0003e2000e901d4e */
[----:B------:R-:W-:Y:S02]  /*4d80*/  IADD3 R14, P0, R3, R214, RZ ;  /* 0x000000d6030e7210 */ /* 0x000fe40007f1e0ff */
[C---:B------:R-:W-:Y:S01]  /*4d90*/  IMAD.X R5, R2.reuse, 0x1, R217, P1 ;  /* 0x0000000102057824 */ /* 0x040fe200008e06d9 */
[----:B------:R1:W-:Y:S02]  /*4da0*/  LDGSTS.E.BYPASS.LTC128B.128 [R207+0xa100], [R12.64], !P4 ;  /* 0x0a1000000ccf7fae */ /* 0x0003e4000e101d4e */
[----:B------:R-:W-:Y:S02]  /*4db0*/  IMAD.X R15, R2, 0x1, R215, P0 ;  /* 0x00000001020f7824 */ /* 0x000fe400000e06d7 */
[----:B------:R1:W-:Y:S04]  /*4dc0*/  LDGSTS.E.BYPASS.LTC128B.128 [R207+0x7100], [R10.64], !P6 ;  /* 0x071000000acf7fae */ /* 0x0003e8000f101d4e */
[----:B------:R1:W-:Y:S04]  /*4dd0*/  LDGSTS.E.BYPASS.LTC128B.128 [R207+0x9100], [R4.64], !P5 ;  /* 0x0910000004cf7fae */ /* 0x0003e8000e901d4e */
[----:B------:R1:W-:Y:S01]  /*4de0*/  LDGSTS.E.BYPASS.LTC128B.128 [R207+0xb100], [R14.64], !P4 ;  /* 0x0b1000000ecf7fae */ /* 0x0003e2000e101d4e */
[----:B------:R-:W-:-:S05]  /*4df0*/  BRA `(.L_x_34) ;  /* 0x0000109000007947 */ /* 0x000fca0003800000 */
.L_x_33:
[----:B------:R-:W-:Y:S04]  /*4e00*/  DEPBAR.LE SB0, 0x0 ;  /* 0x000080000000791a */ /* 0x000fe80000000000 */
[----:B------:R-:W-:Y:S01]  /*4e10*/  BAR.SYNC.DEFER_BLOCKING 0x0 ;  /* 0x0000000000007b1d */ /* 0x000fe20000010000 */
[----:B------:R-:W-:Y:S01]  /*4e20*/  SHF.R.S32.HI R133, RZ, 0x1f, R210 ;  /* 0x0000001fff857819 */ /* 0x000fe200000114d2 */
[C---:B------:R-:W-:Y:S01]  /*4e30*/  IMAD.WIDE.U32 R226, R210.reuse, c[0x0][0x208], RZ ;  /* 0x00008200d2e27a25 */ /* 0x040fe200078e00ff */
[----:B------:R-:W-:Y:S03]  /*4e40*/  SHF.R.S32.HI R3, RZ, 0x1f, R209 ;  /* 0x0000001fff037819 */ /* 0x000fe600000114d1 */
[----:B------:R-:W-:Y:S02]  /*4e50*/  IMAD R133, R133, c[0x0][0x208], RZ ;  /* 0x0000820085857a24 */ /* 0x000fe400078e02ff */
[----:B------:R-:W-:Y:S02]  /*4e60*/  IMAD R3, R3, c[0x0][0x218], RZ ;  /* 0x0000860003037a24 */ /* 0x000fe400078e02ff */
[----:B------:R-:W-:Y:S02]  /*4e70*/  IMAD R133, R210, c[0x0][0x20c], R133 ;  /* 0x00008300d2857a24 */ /* 0x000fe400078e0285 */
[----:B------:R-:W-:Y:S03]  /*4e80*/  IMAD R3, R209, c[0x0][0x21c], R3 ;  /* 0x00008700d1037a24 */ /* 0x000fe600078e0203 */
[----:B------:R-:W-:Y:S05]  /*4e90*/  IADD3 R227, R227, R133, RZ ;  /* 0x00000085e3e37210 */ /* 0x000fea0007ffe0ff */
[----:B------:R-:W-:Y:S01]  /*4ea0*/  IMAD.WIDE.U32 R226, R209, c[0x0][0x218], R226 ;  /* 0x00008600d1e27a25 */ /* 0x000fe200078e00e2 */
[----:B------:R-:W-:Y:S04]  /*4eb0*/  LDSM.16.M88.4 R136, [R206+0xc100] ;  /* 0x00c10000ce88783b */ /* 0x000fe80000000200 */
[----:B------:R-:W-:Y:S04]  /*4ec0*/  IADD3 R2, P0, R226, UR18, RZ ;  /* 0x00000012e2027c10 */ /* 0x000fe8000ff1e0ff */
[----:B------:R-:W-:Y:S01]  /*4ed0*/  IADD3.X R3, R227, UR5, R3, P0, !PT ;  /* 0x00000005e3037c10 */ /* 0x000fe200087fe403 */
[----:B------:R-:W1:Y:S01]  /*4ee0*/  LDSM.16.M88.4 R140, [R205+0x6100] ;  /* 0x00610000cd8c783b */ /* 0x000e620000000200 */
[C---:B------:R-:W-:Y:S04]  /*4ef0*/  LEA R133, P0, R2.reuse, c[0x0][0x1f8], 0x1 ;  /* 0x00007e0002857a11 */ /* 0x040fe800078008ff */
[----:B------:R-:W-:Y:S02]  /*4f00*/  LEA.HI.X R132, R2, c[0x0][0x1fc], R3, 0x1, P0 ;  /* 0x00007f0002847a11 */ /* 0x000fe400000f0c03 */
[----:B------:R-:W2:Y:S07]  /*4f10*/  LDSM.16.M88.4 R144, [R205+0x6900] ;  /* 0x00690000cd90783b */ /* 0x000eae0000000200 */
[----:B------:R-:W3:Y:S07]  /*4f20*/  LDSM.16.M88.4 R148, [R205+0x7100] ;  /* 0x00710000cd94783b */ /* 0x000eee0000000200 */
[----:B------:R-:W-:Y:S07]  /*4f30*/  LDSM.16.M88.4 R152, [R205+0x7900] ;  /* 0x00790000cd98783b */ /* 0x000fee0000000200 */
[----:B------:R-:W-:Y:S07]  /*4f40*/  LDSM.16.M88.4 R156, [R202+0xc100] ;  /* 0x00c10000ca9c783b */ /* 0x000fee0000000200 */
[----:B------:R-:W-:Y:S01]  /*4f50*/  LDSM.16.M88.4 R160, [R204] ;  /* 0x00000000cca0783b */ /* 0x000fe20000000200 */
[C---:B-1----:R-:W-:Y:S06]  /*4f60*/  HMMA.16816.F32 R4, R136.reuse, R140, RZ ;  /* 0x0000008c8804723c */ /* 0x042fec00000018ff */
[----:B------:R-:W-:Y:S02]  /*4f70*/  LDSM.16.M88.4 R164, [R195] ;  /* 0x00000000c3a4783b */ /* 0x000fe40000000200 */
[C---:B------:R-:W-:Y:S05]  /*4f80*/  HMMA.16816.F32 R8, R136.reuse, R142, RZ ;  /* 0x0000008e8808723c */ /* 0x040fea00000018ff */
[----:B------:R-:W1:Y:S03]  /*4f90*/  SHFL.IDX PT, R229, R133, RZ, 0x181f ;  /* 0x00181fff85e57589 */ /* 0x000e6600000e0000 */
[C---:B--2---:R-:W-:Y:S04]  /*4fa0*/  HMMA.16816.F32 R12, R136.reuse, R144, RZ ;  /* 0x00000090880c723c */ /* 0x044fe800000018ff */
[----:B------:R-:W2:Y:S04]  /*4fb0*/  SHFL.IDX PT, R2, R132, RZ, 0x181f ;  /* 0x00181fff84027589 */ /* 0x000ea800000e0000 */
[C---:B------:R-:W-:Y:S03]  /*4fc0*/  HMMA.16816.F32 R16, R136.reuse, R146, RZ ;  /* 0x000000928810723c */ /* 0x040fe600000018ff */
[----:B------:R-:W-:Y:S05]  /*4fd0*/  LDSM.16.M88.4 R168, [R194] ;  /* 0x00000000c2a8783b */ /* 0x000fea0000000200 */
[C---:B---3--:R-:W-:Y:S02]  /*4fe0*/  HMMA.16816.F32 R20, R136.reuse, R148, RZ ;  /* 0x000000948814723c */ /* 0x048fe400000018ff */
[----:B------:R-:W3:Y:S02]  /*4ff0*/  SHFL.IDX PT, R3, R133, 0x1, 0x181f ;  /* 0x00381f0085037f89 */ /* 0x000ee400000e0000 */
[C---:B-1----:R-:W-:Y:S02]  /*5000*/  IADD3 R232, P0, R229.reuse, R218, RZ ;  /* 0x000000dae5e87210 */ /* 0x042fe40007f1e0ff */
[C---:B------:R-:W-:Y:S02]  /*5010*/  IADD3 R230, P1, R229.reuse, R216, RZ ;  /* 0x000000d8e5e67210 */ /* 0x040fe40007f3e0ff */
[C---:B------:R-:W-:Y:S01]  /*5020*/  HMMA.16816.F32 R24, R136.reuse, R150, RZ ;  /* 0x000000968818723c */ /* 0x040fe200000018ff */
[----:B------:R-:W1:Y:S03]  /*5030*/  SHFL.IDX PT, R134, R132, 0x1, 0x181f ;  /* 0x00381f0084867f89 */ /* 0x000e6600000e0000 */
[C---:B--2---:R-:W-:Y:S02]  /*5040*/  IADD3.X R233, R2.reuse, R219, RZ, P0, !PT ;  /* 0x000000db02e97210 */ /* 0x044fe400007fe4ff */
[C---:B------:R-:W-:Y:S02]  /*5050*/  IADD3.X R231, R2.reuse, R217, RZ, P1, !PT ;  /* 0x000000d902e77210 */ /* 0x040fe40000ffe4ff */
[C---:B------:R-:W-:Y:S01]  /*5060*/  HMMA.16816.F32 R28, R136.reuse, R152, RZ ;  /* 0x00000098881c723c */ /* 0x040fe200000018ff */
[----:B------:R-:W2:Y:S03]  /*5070*/  LDSM.16.M88.4 R172, [R193] ;  /* 0x00000000c1ac783b */ /* 0x000ea60000000200 */
[----:B------:R-:W-:Y:S04]  /*5080*/  IADD3 R228, P0, R229, R214, RZ ;  /* 0x000000d6e5e47210 */ /* 0x000fe80007f1e0ff */
[----:B------:R-:W-:Y:S01]  /*5090*/  HMMA.16816.F32 R32, R136, R154, RZ ;  /* 0x0000009a8820723c */ /* 0x000fe200000018ff */
[----:B------:R-:W-:Y:S01]  /*50a0*/  @!PT LDS RZ, [RZ] ;  /* 0x00000000fffff984 */ /* 0x000fe20000000800 */
[----:B------:R-:W-:Y:S01]  /*50b0*/  @!PT LDS RZ, [RZ] ;  /* 0x00000000fffff984 */ /* 0x000fe20000000800 */
[----:B------:R-:W-:Y:S01]  /*50c0*/  @!PT LDS RZ, [RZ] ;  /* 0x00000000fffff984 */ /* 0x000fe20000000800 */
[----:B------:R4:W-:Y:S03]  /*50d0*/  LDGSTS.E.BYPASS.LTC128B.128 [R213], [R232.64], !P6 ;  /* 0x00000000e8d57fae */ /* 0x0009e6000f101d4e */
[----:B------:R-:W-:Y:S02]  /*50e0*/  IADD3.X R229, R2, R215, RZ, P0, !PT ;  /* 0x000000d702e57210 */ /* 0x000fe400007fe4ff */
[C---:B---3--:R-:W-:Y:S02]  /*50f0*/  IADD3 R226, P2, R3.reuse, R218, RZ ;  /* 0x000000da03e27210 */ /* 0x048fe40007f5e0ff */
[C---:B------:R-:W-:Y:S01]  /*5100*/  HMMA.16816.F32 R4, R156.reuse, R160, R4 ;  /* 0x000000a09c04723c */ /* 0x040fe20000001804 */
[----:B------:R3:W-:Y:S04]  /*5110*/  LDGSTS.E.BYPASS.LTC128B.128 [R213+0x2000], [R230.64], !P5 ;  /* 0x02000000e6d57fae */ /* 0x0007e8000e901d4e */
[C---:B-1----:R-:W-:Y:S02]  /*5120*/  IADD3.X R227, R134.reuse, R219, RZ, P2, !PT ;  /* 0x000000db86e37210 */ /* 0x042fe400017fe4ff */
[C---:B------:R-:W-:Y:S01]  /*5130*/  IADD3 R132, P1, R3.reuse, R216, RZ ;  /* 0x000000d803847210 */ /* 0x040fe20007f3e0ff */
[C---:B------:R-:W-:Y:S01]  /*5140*/  HMMA.16816.F32 R8, R156.reuse, R162, R8 ;  /* 0x000000a29c08723c */ /* 0x040fe20000001808 */
[----:B------:R1:W-:Y:S03]  /*5150*/  LDGSTS.E.BYPASS.LTC128B.128 [R213+0x4000], [R228.64], !P4 ;  /* 0x04000000e4d57fae */ /* 0x0003e6000e101d4e */
[C---:B------:R-:W-:Y:S02]  /*5160*/  IADD3.X R133, R134.reuse, R217, RZ, P1, !PT ;  /* 0x000000d986857210 */ /* 0x040fe40000ffe4ff */
[----:B------:R-:W-:Y:S02]  /*5170*/  IADD3 R2, P0, R3, R214, RZ ;  /* 0x000000d603027210 */ /* 0x000fe40007f1e0ff */
[C---:B------:R-:W-:Y:S01]  /*5180*/  HMMA.16816.F32 R12, R156.reuse, R164, R12 ;  /* 0x000000a49c0c723c */ /* 0x040fe2000000180c */
[----:B------:R5:W-:Y:S03]  /*5190*/  LDGSTS.E.BYPASS.LTC128B.128 [R213+0x1000], [R226.64], !P6 ;  /* 0x01000000e2d57fae */ /* 0x000be6000f101d4e */
[----:B------:R-:W-:Y:S02]  /*51a0*/  IADD3.X R3, R134, R215, RZ, P0, !PT ;  /* 0x000000d786037210 */ /* 0x000fe400007fe4ff */
[----:B------:R-:W-:Y:S02]  /*51b0*/  ISETP.GE.AND P0, PT, R221, 0x1, PT ;  /* 0x00000001dd00780c */ /* 0x000fe40003f06270 */
[C---:B------:R-:W-:Y:S01]  /*51c0*/  HMMA.16816.F32 R16, R156.reuse, R166, R16 ;  /* 0x000000a69c10723c */ /* 0x040fe20000001810 */
[----:B------:R1:W-:Y:S07]  /*51d0*/  LDGSTS.E.BYPASS.LTC128B.128 [R213+0x3000], [R132.64], !P5 ;  /* 0x0300000084d57fae */ /* 0x0003ee000e901d4e */
[C---:B------:R-:W-:Y:S01]  /*51e0*/  HMMA.16816.F32 R20, R156.reuse, R168, R20 ;  /* 0x000000a89c14723c */ /* 0x040fe20000001814 */
[----:B------:R1:W-:Y:S07]  /*51f0*/  LDGSTS.E.BYPASS.LTC128B.128 [R213+0x5000], [R2.64], !P4 ;  /* 0x0500000002d57fae */ /* 0x0003ee000e101d4e */
[C---:B------:R-:W-:Y:S01]  /*5200*/  HMMA.16816.F32 R24, R156.reuse, R170, R24 ;  /* 0x000000aa9c18723c */ /* 0x040fe20000001818 */
[----:B------:R-:W-:Y:S07]  /*5210*/  LDSM.16.M88.4 R176, [R201+0xc100] ;  /* 0x00c10000c9b0783b */ /* 0x000fee0000000200 */
[C---:B--2---:R-:W-:Y:S01]  /*5220*/  HMMA.16816.F32 R28, R156.reuse, R172, R28 ;  /* 0x000000ac9c1c723c */ /* 0x044fe2000000181c */
[----:B------:R-:W2:Y:S07]  /*5230*/  LDSM.16.M88.4 R180, [R200+0x6100] ;  /* 0x00610000c8b4783b */ /* 0x000eae0000000200 */
[----:B------:R-:W-:Y:S01]  /*5240*/  HMMA.16816.F32 R32, R156, R174, R32 ;  /* 0x000000ae9c20723c */ /* 0x000fe20000001820 */
[----:B------:R-:W1:Y:S07]  /*5250*/  LDSM.16.M88.4 R136, [R200+0x6900] ;  /* 0x00690000c888783b */ /* 0x000e6e0000000200 */
[----:B------:R-:W1:Y:S07]  /*5260*/  LDSM.16.M88.4 R140, [R200+0x7100] ;  /* 0x00710000c88c783b */ /* 0x000e6e0000000200 */
[----:B------:R-:W0:Y:S07]  /*5270*/  LDGDEPBAR ;  /* 0x00000000000079af */ /* 0x000e2e0000000000 */
[----:B------:R-:W3:Y:S07]  /*5280*/  LDSM.16.M88.4 R144, [R200+0x7900] ;  /* 0x00790000c890783b */ /* 0x000eee0000000200 */
[----:B------:R-:W-:Y:S01]  /*5290*/  LDSM.16.M88.4 R148, [R199+0xc100] ;  /* 0x00c10000c794783b */ /* 0x000fe20000000200 */
[C---:B--2---:R-:W-:Y:S06]  /*52a0*/  HMMA.16816.F32 R4, R176.reuse, R180, R4 ;  /* 0x000000b4b004723c */ /* 0x044fec0000001804 */
[----:B------:R-:W2:Y:S02]  /*52b0*/  LDSM.16.M88.4 R152, [R192] ;  /* 0x00000000c098783b */ /* 0x000ea40000000200 */
[C---:B------:R-:W-:Y:S05]  /*52c0*/  HMMA.16816.F32 R8, R176.reuse, R182, R8 ;  /* 0x000000b6b008723c */ /* 0x040fea0000001808 */
[----:B------:R-:W2:Y:S03]  /*52d0*/  LDSM.16.M88.4 R156, [R192+0x800] ;  /* 0x00080000c09c783b */ /* 0x000ea60000000200 */
        /* <DEDUP_REMOVED lines=8> */
[C---:B---3--:R-:W-:Y:S01]  /*5360*/  HMMA.16816.F32 R28, R176.reuse, R144, R28 ;  /* 0x00000090b01c723c */ /* 0x048fe2000000181c */
[----:B------:R-:W3:Y:S07]  /*5370*/  LDSM.16.M88.4 R136, [R205+0x8900] ;  /* 0x00890000cd88783b */ /* 0x000eee0000000200 */
[----:B------:R-:W-:Y:S01]  /*5380*/  HMMA.16816.F32 R32, R176, R146, R32 ;  /* 0x00000092b020723c */ /* 0x000fe20000001820 */
[----:B------:R-:W3:Y:S07]  /*5390*/  LDSM.16.M88.4 R140, [R205+0x9100] ;  /* 0x00910000cd8c783b */ /* 0x000eee0000000200 */
[C---:B--2---:R-:W-:Y:S01]  /*53a0*/  HMMA.16816.F32 R4, R148.reuse, R152, R4 ;  /* 0x000000989404723c */ /* 0x044fe20000001804 */
[----:B------:R-:W2:Y:S07]  /*53b0*/  LDSM.16.M88.4 R144, [R205+0x9900] ;  /* 0x00990000cd90783b */ /* 0x000eae0000000200 */
[C---:B------:R-:W-:Y:S01]  /*53c0*/  HMMA.16816.F32 R8, R148.reuse, R154, R8 ;  /* 0x0000009a9408723c */ /* 0x040fe20000001808 */
[----:B------:R-:W-:Y:S07]  /*53d0*/  LDSM.16.M88.4 R176, [R202+0x10100] ;  /* 0x01010000cab0783b */ /* 0x000fee0000000200 */
[C---:B------:R-:W-:Y:S01]  /*53e0*/  HMMA.16816.F32 R12, R148.reuse, R156, R12 ;  /* 0x0000009c940c723c */ /* 0x040fe2000000180c */
[----:B------:R-:W2:Y:S07]  /*53f0*/  LDSM.16.M88.4 R180, [R191] ;  /* 0x00000000bfb4783b */ /* 0x000eae0000000200 */
        /* <DEDUP_REMOVED lines=13> */
[C---:B---3--:R-:W-:Y:S08]  /*54d0*/  HMMA.16816.F32 R12, R168.reuse, R136, R12 ;  /* 0x00000088a80c723c */ /* 0x048ff0000000180c */
[C---:B------:R-:W-:Y:S01]  /*54e0*/  HMMA.16816.F32 R16, R168.reuse, R138, R16 ;  /* 0x0000008aa810723c */ /* 0x040fe20000001810 */
[----:B------:R-:W3:Y:S07]  /*54f0*/  LDSM.16.M88.4 R136, [R200+0x8900] ;  /* 0x00890000c888783b */ /* 0x000eee0000000200 */
[C---:B------:R-:W-:Y:S08]  /*5500*/  HMMA.16816.F32 R20, R168.reuse, R140, R20 ;  /* 0x0000008ca814723c */ /* 0x040ff00000001814 */
[C---:B------:R-:W-:Y:S01]  /*5510*/  HMMA.16816.F32 R24, R168.reuse, R142, R24 ;  /* 0x0000008ea818723c */ /* 0x040fe20000001818 */
[----:B------:R-:W3:Y:S07]  /*5520*/  LDSM.16.M88.4 R140, [R200+0x9100] ;  /* 0x00910000c88c783b */ /* 0x000eee0000000200 */
[C---:B--2---:R-:W-:Y:S08]  /*5530*/  HMMA.16816.F32 R28, R168.reuse, R144, R28 ;  /* 0x00000090a81c723c */ /* 0x044ff0000000181c */
[----:B------:R-:W-:Y:S01]  /*5540*/  HMMA.16816.F32 R32, R168, R146, R32 ;  /* 0x00000092a820723c */ /* 0x000fe20000001820 */
[----:B------:R-:W2:Y:S07]  /*5550*/  LDSM.16.M88.4 R144, [R200+0x9900] ;  /* 0x00990000c890783b */ /* 0x000eae0000000200 */
[C---:B------:R-:W-:Y:S01]  /*5560*/  HMMA.16816.F32 R4, R176.reuse, R180, R4 ;  /* 0x000000b4b004723c */ /* 0x040fe20000001804 */
[----:B------:R-:W2:Y:S07]  /*5570*/  LDSM.16.M88.4 R168, [R199+0x10100] ;  /* 0x01010000c7a8783b */ /* 0x000eae0000000200 */
        /* <DEDUP_REMOVED lines=41> */
[C---:B---3--:R-:W-:Y:S08]  /*5810*/  HMMA.16816.F32 R12, R176.reuse, R136, R12 ;  /* 0x00000088b00c723c */ /* 0x048ff0000000180c */
[C---:B------:R-:W-:Y:S01]  /*5820*/  HMMA.16816.F32 R16, R176.reuse, R138, R16 ;  /* 0x0000008ab010723c */ /* 0x040fe20000001810 */
[----:B------:R-:W3:Y:S07]  /*5830*/  LDSM.16.M88.4 R136, [R200+0xa900] ;  /* 0x00a90000c888783b */ /* 0x000eee0000000200 */
[C---:B------:R-:W-:Y:S08]  /*5840*/  HMMA.16816.F32 R20, R176.reuse, R140, R20 ;  /* 0x0000008cb014723c */ /* 0x040ff00000001814 */
[C---:B------:R-:W-:Y:S01]  /*5850*/  HMMA.16816.F32 R24, R176.reuse, R142, R24 ;  /* 0x0000008eb018723c */ /* 0x040fe20000001818 */
[----:B------:R-:W1:Y:S07]  /*5860*/  LDSM.16.M88.4 R140, [R200+0xb100] ;  /* 0x00b10000c88c783b */ /* 0x000e6e0000000200 */
[C---:B--2---:R-:W-:Y:S08]  /*5870*/  HMMA.16816.F32 R28, R176.reuse, R144, R28 ;  /* 0x00000090b01c723c */ /* 0x044ff0000000181c */
[----:B------:R-:W-:Y:S01]  /*5880*/  HMMA.16816.F32 R32, R176, R146, R32 ;  /* 0x00000092b020723c */ /* 0x000fe20000001820 */
[----:B------:R-:W2:Y:S07]  /*5890*/  LDSM.16.M88.4 R144, [R200+0xb900] ;  /* 0x00b90000c890783b */ /* 0x000eae0000000200 */
[----:B------:R-:W2:Y:S01]  /*58a0*/  LDSM.16.M88.4 R176, [R199+0x14100] ;  /* 0x01410000c7b0783b */ /* 0x000ea20000000200 */
[C---:B------:R-:W-:Y:S08]  /*58b0*/  HMMA.16816.F32 R4, R160.reuse, R164, R4 ;  /* 0x000000a4a004723c */ /* 0x040ff00000001804 */
        /* <DEDUP_REMOVED lines=9> */
[C---:B---3--:R-:W-:Y:S08]  /*5950*/  HMMA.16816.F32 R12, R168.reuse, R136, R12 ;  /* 0x00000088a80c723c */ /* 0x048ff0000000180c */
[C---:B------:R-:W-:Y:S01]  /*5960*/  HMMA.16816.F32 R16, R168.reuse, R138, R16 ;  /* 0x0000008aa810723c */ /* 0x040fe20000001810 */
[----:B------:R-:W1:Y:S07]  /*5970*/  LDSM.16.M88.4 R136, [R192+0x4800] ;  /* 0x00480000c088783b */ /* 0x000e6e0000000200 */
[C---:B------:R-:W-:Y:S08]  /*5980*/  HMMA.16816.F32 R20, R168.reuse, R140, R20 ;  /* 0x0000008ca814723c */ /* 0x040ff00000001814 */
[C---:B------:R-:W-:Y:S01]  /*5990*/  HMMA.16816.F32 R24, R168.reuse, R142, R24 ;  /* 0x0000008ea818723c */ /* 0x040fe20000001818 */
[----:B------:R-:W3:Y:S07]  /*59a0*/  LDSM.16.M88.4 R140, [R192+0x5000] ;  /* 0x00500000c08c783b */ /* 0x000eee0000000200 */
[C---:B--2---:R-:W-:Y:S08]  /*59b0*/  HMMA.16816.F32 R28, R168.reuse, R144, R28 ;  /* 0x00000090a81c723c */ /* 0x044ff0000000181c */
        /* <DEDUP_REMOVED lines=8> */
[C---:B---3--:R-:W-:Y:S04]  /*5a40*/  HMMA.16816.F32 R20, R176.reuse, R140, R20 ;  /* 0x0000008cb014723c */ /* 0x048fe80000001814 */
[----:B------:R-:W2:Y:S01]  /*5a50*/  MUFU.TANH R246, R246 ;  /* 0x000000f600f67308 */ /* 0x000ea20000002400 */
[----:B------:R-:W-:Y:S01]  /*5a60*/  BAR.SYNC.DEFER_BLOCKING 0x0 ;  /* 0x0000000000007b1d */ /* 0x000fe20000010000 */
[----:B------:R-:W-:Y:S02]  /*5a70*/  FMUL.FTZ R244, R5, c[0x0][0x320] ;  /* 0x0000c80005f47a20 */ /* 0x000fe40000410000 */
[C---:B------:R-:W-:Y:S04]  /*5a80*/  HMMA.16816.F32 R24, R176.reuse, R142, R24 ;  /* 0x0000008eb018723c */ /* 0x040fe80000001818 */
[----:B------:R-:W-:Y:S02]  /*5a90*/  FMUL.FTZ R249, R6, c[0x0][0x320] ;  /* 0x0000c80006f97a20 */ /* 0x000fe40000410000 */
[----:B------:R-:W3:Y:S01]  /*5aa0*/  MUFU.TANH R244, R244 ;  /* 0x000000f400f47308 */ /* 0x000ee20000002400 */
[----:B------:R-:W-:Y:S02]  /*5ab0*/  FMUL.FTZ R247, R7, c[0x0][0x320] ;  /* 0x0000c80007f77a20 */ /* 0x000fe40000410000 */
[----:B------:R-:W-:Y:S03]  /*5ac0*/  FMUL.FTZ R248, R8, c[0x0][0x320] ;  /* 0x0000c80008f87a20 */ /* 0x000fe60000410000 */
[----:B------:R-:W-:Y:S02]  /*5ad0*/  FMUL.FTZ R252, R9, c[0x0][0x320] ;  /* 0x0000c80009fc7a20 */ /* 0x000fe40000410000 */
[----:B------:R-:W-:Y:S02]  /*5ae0*/  FMUL.FTZ R250, R10, c[0x0][0x320] ;  /* 0x0000c8000afa7a20 */ /* 0x000fe40000410000 */
[----:B------:R-:W2:Y:S01]  /*5af0*/  MUFU.TANH R249, R249 ;  /* 0x000000f900f97308 */ /* 0x000ea20000002400 */
[----:B------:R-:W-:Y:S02]  /*5b00*/  FMUL.FTZ R251, R11, c[0x0][0x320] ;  /* 0x0000c8000bfb7a20 */ /* 0x000fe40000410000 */
[----:B------:R-:W-:Y:S02]  /*5b10*/  FMUL.FTZ R242, R12, c[0x0][0x320] ;  /* 0x0000c8000cf27a20 */ /* 0x000fe40000410000 */
[----:B------:R-:W-:Y:S02]  /*5b20*/  FMUL.FTZ R240, R13, c[0x0][0x320] ;  /* 0x0000c8000df07a20 */ /* 0x000fe40000410000 */
[----:B------:R-:W-:Y:S01]  /*5b30*/  FMUL.FTZ R245, R14, c[0x0][0x320] ;  /* 0x0000c8000ef57a20 */ /* 0x000fe20000410000 */
[C---:B-1----:R-:W-:Y:S02]  /*5b40*/  HMMA.16816.F32 R28, R176.reuse, R136, R28 ;  /* 0x00000088b01c723c */ /* 0x042fe4000000181c */
[----:B------:R-:W1:Y:S01]  /*5b50*/  MUFU.TANH R247, R247 ;  /* 0x000000f700f77308 */ /* 0x000e620000002400 */
[----:B------:R-:W-:Y:S02]  /*5b60*/  FMUL.FTZ R243, R15, c[0x0][0x320] ;  /* 0x0000c8000ff37a20 */ /* 0x000fe40000410000 */
[----:B------:R-:W-:Y:S02]  /*5b70*/  FMUL.FTZ R238, R16, c[0x0][0x320] ;  /* 0x0000c80010ee7a20 */ /* 0x000fe40000410000 */
[----:B------:R-:W-:Y:S01]  /*5b80*/  FMUL.FTZ R236, R17, c[0x0][0x320] ;  /* 0x0000c80011ec7a20 */ /* 0x000fe20000410000 */
[----:B------:R-:W-:Y:S04]  /*5b90*/  HMMA.16816.F32 R32, R176, R138, R32 ;  /* 0x0000008ab020723c */ /* 0x000fe80000001820 */
[----:B------:R-:W1:Y:S01]  /*5ba0*/  MUFU.TANH R248, R248 ;  /* 0x000000f800f87308 */ /* 0x000e620000002400 */
[----:B------:R-:W-:Y:S02]  /*5bb0*/  FMUL.FTZ R241, R18, c[0x0][0x320] ;  /* 0x0000c80012f17a20 */ /* 0x000fe40000410000 */
[----:B------:R-:W-:Y:S02]  /*5bc0*/  FMUL.FTZ R239, R19, c[0x0][0x320] ;  /* 0x0000c80013ef7a20 */ /* 0x000fe40000410000 */
[----:B------:R-:W-:Y:S03]  /*5bd0*/  FMUL.FTZ R234, R20, c[0x0][0x320] ;  /* 0x0000c80014ea7a20 */ /* 0x000fe60000410000 */
[----:B----4-:R-:W-:Y:S02]  /*5be0*/  FMUL.FTZ R232, R21, c[0x0][0x320] ;  /* 0x0000c80015e87a20 */ /* 0x010fe40000410000 */
[----:B------:R-:W4:Y:S01]  /*5bf0*/  MUFU.TANH R252, R252 ;  /* 0x000000fc00fc7308 */ /* 0x000f220000002400 */
[----:B------:R-:W-:Y:S02]  /*5c00*/  FMUL.FTZ R237, R22, c[0x0][0x320] ;  /* 0x0000c80016ed7a20 */ /* 0x000fe40000410000 */
[----:B------:R-:W-:Y:S02]  /*5c10*/  FMUL.FTZ R235, R23, c[0x0][0x320] ;  /* 0x0000c80017eb7a20 */ /* 0x000fe40000410000 */
[----:B------:R-:W-:Y:S02]  /*5c20*/  FMUL.FTZ R230, R24, c[0x0][0x320] ;  /* 0x0000c80018e67a20 */ /* 0x000fe40000410000 */
[----:B------:R-:W-:Y:S02]  /*5c30*/  FMUL.FTZ R228, R25, c[0x0][0x320] ;  /* 0x0000c80019e47a20 */ /* 0x000fe40000410000 */
[----:B------:R-:W-:Y:S01]  /*5c40*/  FMUL.FTZ R233, R26, c[0x0][0x320] ;  /* 0x0000c8001ae97a20 */ /* 0x000fe20000410000 */
[----:B------:R-:W1:Y:S01]  /*5c50*/  MUFU.TANH R250, R250 ;  /* 0x000000fa00fa7308 */ /* 0x000e620000002400 */
[----:B------:R-:W-:Y:S02]  /*5c60*/  FMUL.FTZ R231, R27, c[0x0][0x320] ;  /* 0x0000c8001be77a20 */ /* 0x000fe40000410000 */
[----:B------:R-:W-:Y:S02]  /*5c70*/  FMUL.FTZ R224, R28, c[0x0][0x320] ;  /* 0x0000c8001ce07a20 */ /* 0x000fe40000410000 */
[----:B-----5:R-:W-:Y:S02]  /*5c80*/  FMUL.FTZ R226, R29, c[0x0][0x320] ;  /* 0x0000c8001de27a20 */ /* 0x020fe40000410000 */
[----:B------:R-:W-:Y:S02]  /*5c90*/  FMUL.FTZ R229, R30, c[0x0][0x320] ;  /* 0x0000c8001ee57a20 */ /* 0x000fe40000410000 */
[----:B------:R-:W-:Y:S01]  /*5ca0*/  FMUL.FTZ R227, R31, c[0x0][0x320] ;  /* 0x0000c8001fe37a20 */ /* 0x000fe20000410000 */
[----:B------:R-:W1:Y:S01]  /*5cb0*/  MUFU.TANH R251, R251 ;  /* 0x000000fb00fb7308 */ /* 0x000e620000002400 */
[----:B------:R-:W-:Y:S02]  /*5cc0*/  FMUL.FTZ R222, R32, c[0x0][0x320] ;  /* 0x0000c80020de7a20 */ /* 0x000fe40000410000 */
[----:B------:R-:W-:Y:S02]  /*5cd0*/  FMUL.FTZ R220, R33, c[0x0][0x320] ;  /* 0x0000c80021dc7a20 */ /* 0x000fe40000410000 */
[----:B------:R-:W-:Y:S02]  /*5ce0*/  FMUL.FTZ R134, R34, c[0x0][0x320] ;  /* 0x0000c80022867a20 */ /* 0x000fe40000410000 */
[----:B------:R-:W-:Y:S03]  /*5cf0*/  FMUL.FTZ R35, R35, c[0x0][0x320] ;  /* 0x0000c80023237a20 */ /* 0x000fe60000410000 */
        /* <DEDUP_REMOVED lines=25> */
.L_x_34:
[----:B------:R-:W-:Y:S01]  /*5e90*/  FMNMX.FTZ R2, R249, R0, !PT ;  /* 0x00000000f9027209 */ /* 0x000fe20007810000 */
[----:B-1----:R-:W-:Y:S01]  /*5ea0*/  LDSM.16.MT88.4 R12, [R203+0x100] ;  /* 0x00010000cb0c783b */ /* 0x002fe20000004200 */
        /* <DEDUP_REMOVED lines=38> */
[----:B------:R-:W-:Y:S01]  /*6110*/  ISETP.GT.AND P0, PT, R221, RZ, PT ;  /* 0x000000ffdd00720c */ /* 0x000fe20003f04270 */
[----:B------:R-:W-:Y:S08]  /*6120*/  SHFL.BFLY PT, R2, R7, 0x2, 0x1f ;  /* 0x0c401f0007027f89 */ /* 0x000ff000000e0000 */
[----:B------:R-:W1:Y:S08]  /*6130*/  SHFL.BFLY PT, R6, R5, 0x2, 0x1f ;  /* 0x0c401f0005067f89 */ /* 0x000e7000000e0000 */
[----:B------:R-:W-:Y:S08]  /*6140*/  LDSM.16.MT88.4 R160, [R196+0x3900] ;  /* 0x00390000c4a0783b */ /* 0x000ff00000004200 */
[----:B------:R-:W-:Y:S08]  /*6150*/  LDSM.16.MT88.4 R164, [R203+0x5900] ;  /* 0x00590000cba4783b */ /* 0x000ff00000004200 */
        /* <DEDUP_REMOVED lines=25> */
[--C-:B------:R-:W-:Y:S01]  /*62f0*/  FFMA.FTZ R177, R240, c[0x0][0x2d0], -R145.reuse ;  /* 0x0000b400f0b17a23 */ /* 0x100fe20000010891 */
        /* <DEDUP_REMOVED lines=105> */
[----:B------:R-:W1:Y:S01]  /*6990*/  MUFU.EX2 R239, R239 ;  /* 0x000000ef00ef7308 */ /* 0x000e620000000800 */
        /* <DEDUP_REMOVED lines=12> */
[----:B------:R-:W3:Y:S01]  /*6a60*/  MUFU.EX2 R235, R235 ;  /* 0x000000eb00eb7308 */ /* 0x000ee20000000800 */
        /* <DEDUP_REMOVED lines=10> */
[----:B------:R-:W5:Y:S01]  /*6b10*/  MUFU.EX2 R237, R237 ;  /* 0x000000ed00ed7308 */ /* 0x000f620000000800 */
        /* <DEDUP_REMOVED lines=12> */
[----:B------:R-:W2:Y:S03]  /*6be0*/  LDSM.16.MT88.4 R100, [R198+0x4100] ;  /* 0x00410000c664783b */ /* 0x000ea60000004200 */
        /* <DEDUP_REMOVED lines=18> */
[C---:B--2---:R-:W-:Y:S04]  /*6d10*/  HMMA.16816.F32 R76, R128.reuse, R100, R76 ;  /* 0x00000064804c723c */ /* 0x044fe8000000184c */
[C---:B------:R-:W-:Y:S02]  /*6d20*/  FMUL.FTZ R96, R2.reuse, R96 ;  /* 0x0000006002607220 */ /* 0x040fe40000410000 */
[----:B------:R-:W-:Y:S01]  /*6d30*/  FMUL.FTZ R97, R2, R97 ;  /* 0x0000006102617220 */ /* 0x000fe20000410000 */
[----:B------:R-:W-:Y:S01]  /*6d40*/  F2FP.PACK_AB R100, R177, R176 ;  /* 0x000000b0b164723e */ /* 0x000fe200000000ff */
[C---:B------:R-:W-:Y:S04]  /*6d50*/  HMMA.16816.F32 R80, R128.reuse, R102, R80 ;  /* 0x000000668050723c */ /* 0x040fe80000001850 */
[C---:B------:R-:W-:Y:S01]  /*6d60*/  FMUL.FTZ R98, R0.reuse, R98 ;  /* 0x0000006200627220 */ /* 0x040fe20000410000 */
[----:B------:R-:W-:Y:S01]  /*6d70*/  F2FP.PACK_AB R101, R179, R178 ;  /* 0x000000b2b365723e */ /* 0x000fe200000000ff */
[----:B------:R-:W-:Y:S01]  /*6d80*/  FMUL.FTZ R99, R0, R99 ;  /* 0x0000006300637220 */ /* 0x000fe20000410000 */
[----:B----4-:R-:W-:Y:S01]  /*6d90*/  F2FP.PACK_AB R102, R181, R180 ;  /* 0x000000b4b566723e */ /* 0x010fe200000000ff */
[C---:B---3--:R-:W-:Y:S04]  /*6da0*/  HMMA.16816.F32 R84, R128.reuse, R108, R84 ;  /* 0x0000006c8054723c */ /* 0x048fe80000001854 */
        /* <DEDUP_REMOVED lines=13> */
[----:B------:R-:W-:Y:S01]  /*6e80*/  FFMA.FTZ R145, R220, c[0x0][0x2d0], -R145 ;  /* 0x0000b400dc917a23 */ /* 0x000fe20000010891 */
[----:B------:R-:W-:Y:S01]  /*6e90*/  HMMA.16816.F32 R96, R128, R106, R96 ;  /* 0x0000006a8060723c */ /* 0x000fe20000001860 */
[----:B------:R-:W3:Y:S03]  /*6ea0*/  LDSM.16.MT88.4 R104, [R196+0x2900] ;  /* 0x00290000c468783b */ /* 0x000ee60000004200 */
[--C-:B------:R-:W-:Y:S02]  /*6eb0*/  FFMA.FTZ R134, R134, c[0x0][0x2d0], -R144.reuse ;  /* 0x0000b40086867a23 */ /* 0x100fe40000010890 */
[----:B------:R-:W-:Y:S01]  /*6ec0*/  FFMA.FTZ R144, R133, c[0x0][0x2d0], -R144 ;  /* 0x0000b40085907a23 */ /* 0x000fe20000010890 */
[----:B------:R-:W-:Y:S01]  /*6ed0*/  MUFU.EX2 R229, R145 ;  /* 0x0000009100e57308 */ /* 0x000fe20000000800 */
[C---:B------:R-:W-:Y:S01]  /*6ee0*/  HMMA.16816.F32 R4, R100.reuse, R112, R4 ;  /* 0x000000706404723c */ /* 0x040fe20000001804 */
[----:B------:R-:W-:Y:S04]  /*6ef0*/  LDSM.16.MT88.4 R128, [R198+0x3100] ;  /* 0x00310000c680783b */ /* 0x000fe80000004200 */
[----:B------:R-:W-:Y:S02]  /*6f00*/  FFMA.FTZ R175, R2, R225, R175 ;  /* 0x000000e102af7223 */ /* 0x000fe400000100af */
[----:B------:R-:W-:Y:S01]  /*6f10*/  FFMA.FTZ R171, R0, R223, R171 ;  /* 0x000000df00ab7223 */ /* 0x000fe200000100ab */
[C---:B------:R-:W-:Y:S01]  /*6f20*/  HMMA.16816.F32 R8, R100.reuse, R114, R8 ;  /* 0x000000726408723c */ /* 0x040fe20000001808 */
[----:B------:R-:W-:Y:S01]  /*6f30*/  LDSM.16.MT88.4 R112, [R198+0x4900] ;  /* 0x00490000c670783b */ /* 0x000fe20000004200 */
[----:B------:R4:W-:Y:S02]  /*6f40*/  MUFU.EX2 R133, R144 ;  /* 0x0000009000857308 */ /* 0x0009e40000000800 */
[----:B------:R-:W-:Y:S01]  /*6f50*/  IADD3 R0, R221, -0x1, RZ ;  /* 0xffffffffdd007810 */ /* 0x000fe20007ffe0ff */
[----:B------:R-:W-:Y:S02]  /*6f60*/  FADD.FTZ R174, R174, R175 ;  /* 0x000000afaeae7221 */ /* 0x000fe40000010000 */
[----:B------:R-:W-:Y:S01]  /*6f70*/  FADD.FTZ R170, R170, R171 ;  /* 0x000000abaaaa7221 */ /* 0x000fe20000010000 */
[C---:B------:R-:W-:Y:S04]  /*6f80*/  HMMA.16816.F32 R12, R100.reuse, R116, R12 ;  /* 0x00000074640c723c */ /* 0x040fe8000000180c */
[----:B------:R-:W-:Y:S01]  /*6f90*/  MUFU.EX2 R224, R224 ;  /* 0x000000e000e07308 */ /* 0x000fe20000000800 */
[----:B------:R-:W-:Y:S01]  /*6fa0*/  FADD.FTZ R173, R173, R174 ;  /* 0x000000aeadad7221 */ /* 0x000fe20000010000 */
[----:B------:R-:W-:Y:S02]  /*6fb0*/  MOV R221, R0 ;  /* 0x0000000000dd7202 */ /* 0x000fe40000000f00 */
[C---:B------:R-:W-:Y:S01]  /*6fc0*/  HMMA.16816.F32 R16, R100.reuse, R118, R16 ;  /* 0x000000766410723c */ /* 0x040fe20000001810 */
[----:B------:R-:W-:Y:S03]  /*6fd0*/  LDSM.16.MT88.4 R116, [R197+0x4900] ;  /* 0x00490000c574783b */ /* 0x000fe60000004200 */
[----:B------:R-:W-:Y:S01]  /*6fe0*/  FADD.FTZ R173, R172, R173 ;  /* 0x000000adacad7221 */ /* 0x000fe20000010000 */
[----:B------:R-:W-:Y:S01]  /*6ff0*/  MOV R0, R3 ;  /* 0x0000000300007202 */ /* 0x000fe20000000f00 */
[----:B------:R-:W1:Y:S02]  /*7000*/  MUFU.EX2 R233, R233 ;  /* 0x000000e900e97308 */ /* 0x000e640000000800 */
[C---:B--2---:R-:W-:Y:S01]  /*7010*/  HMMA.16816.F32 R20, R100.reuse, R108, R20 ;  /* 0x0000006c6414723c */ /* 0x044fe20000001814 */
[----:B----4-:R-:W-:Y:S03]  /*7020*/  LDSM.16.MT88.4 R144, [R196+0x1900] ;  /* 0x00190000c490783b */ /* 0x010fe60000004200 */
[----:B------:R-:W-:Y:S04]  /*7030*/  FADD.FTZ R176, R176, R173 ;  /* 0x000000adb0b07221 */ /* 0x000fe80000010000 */
[C---:B------:R-:W-:Y:S01]  /*7040*/  HMMA.16816.F32 R24, R100.reuse, R110, R24 ;  /* 0x0000006e6418723c */ /* 0x040fe20000001818 */
[----:B------:R-:W-:Y:S01]  /*7050*/  MUFU.EX2 R226, R226 ;  /* 0x000000e200e27308 */ /* 0x000fe20000000800 */
[----:B------:R-:W2:Y:S02]  /*7060*/  LDSM.16.MT88.4 R108, [R203+0x4900] ;  /* 0x00490000cb6c783b */ /* 0x000ea40000004200 */
[----:B------:R-:W-:Y:S04]  /*7070*/  FADD.FTZ R177, R177, R176 ;  /* 0x000000b0b1b17221 */ /* 0x000fe80000010000 */
[C---:B------:R-:W-:Y:S03]  /*7080*/  HMMA.16816.F32 R28, R100.reuse, R120, R28 ;  /* 0x00000078641c723c */ /* 0x040fe6000000181c */
[----:B------:R-:W4:Y:S01]  /*7090*/  MUFU.EX2 R227, R227 ;  /* 0x000000e300e37308 */ /* 0x000f220000000800 */
[----:B------:R-:W-:Y:S04]  /*70a0*/  FADD.FTZ R180, R180, R177 ;  /* 0x000000b1b4b47221 */ /* 0x000fe80000010000 */
[C---:B------:R-:W-:Y:S01]  /*70b0*/  HMMA.16816.F32 R32, R100.reuse, R122, R32 ;  /* 0x0000007a6420723c */ /* 0x040fe20000001820 */
[----:B------:R-:W-:Y:S03]  /*70c0*/  LDSM.16.MT88.4 R120, [R198+0x1100] ;  /* 0x00110000c678783b */ /* 0x000fe60000004200 */
[----:B------:R-:W-:Y:S01]  /*70d0*/  FADD.FTZ R181, R181, R180 ;  /* 0x000000b4b5b57221 */ /* 0x000fe20000010000 */
[----:B------:R-:W1:Y:S03]  /*70e0*/  MUFU.EX2 R222, R222 ;  /* 0x000000de00de7308 */ /* 0x000e660000000800 */
[C---:B------:R-:W-:Y:S07]  /*70f0*/  HMMA.16816.F32 R36, R100.reuse, R124, R36 ;  /* 0x0000007c6424723c */ /* 0x040fee0000001824 */
[----:B------:R-:W1:Y:S01]  /*7100*/  MUFU.EX2 R134, R134 ;  /* 0x0000008600867308 */ /* 0x000e620000000800 */
        /* <DEDUP_REMOVED lines=16> */
[----:B------:R-:W1:Y:S07]  /*7210*/  LDSM.16.MT88.4 R112, [R197+0x1100] ;  /* 0x00110000c570783b */ /* 0x000e6e0000004200 */
[C---:B------:R-:W-:Y:S08]  /*7220*/  HMMA.16816.F32 R84, R100.reuse, R116, R84 ;  /* 0x000000746454723c */ /* 0x040ff00000001854 */
[C---:B------:R-:W-:Y:S01]  /*7230*/  HMMA.16816.F32 R88, R100.reuse, R118, R88 ;  /* 0x000000766458723c */ /* 0x040fe20000001858 */
[----:B------:R-:W4:Y:S07]  /*7240*/  LDSM.16.MT88.4 R116, [R203+0x3100] ;  /* 0x00310000cb74783b */ /* 0x000f2e0000004200 */
[C---:B---3--:R-:W-:Y:S08]  /*7250*/  HMMA.16816.F32 R92, R100.reuse, R104, R92 ;  /* 0x00000068645c723c */ /* 0x048ff0000000185c */
[----:B------:R-:W-:Y:S01]  /*7260*/  HMMA.16816.F32 R96, R100, R106, R96 ;  /* 0x0000006a6460723c */ /* 0x000fe20000001860 */
[----:B------:R-:W3:Y:S06]  /*7270*/  LDSM.16.MT88.4 R104, [R196+0x3100] ;  /* 0x00310000c468783b */ /* 0x000eec0000004200 */
[----:B------:R-:W-:Y:S01]  /*7280*/  F2FP.PACK_AB R100, R239, R234 ;  /* 0x000000eaef64723e */ /* 0x000fe200000000ff */
[----:B------:R-:W-:Y:S01]  /*7290*/  FADD.FTZ R234, R234, R181 ;  /* 0x000000b5eaea7221 */ /* 0x000fe20000010000 */
[----:B------:R-:W-:Y:S03]  /*72a0*/  F2FP.PACK_AB R101, R235, R232 ;  /* 0x000000e8eb65723e */ /* 0x000fe600000000ff */
[----:B-----5:R-:W-:Y:S01]  /*72b0*/  F2FP.PACK_AB R102, R237, R230 ;  /* 0x000000e6ed66723e */ /* 0x020fe200000000ff */
[----:B------:R-:W-:Y:S01]  /*72c0*/  FADD.FTZ R239, R239, R234 ;  /* 0x000000eaefef7221 */ /* 0x000fe20000010000 */
[----:B-1----:R-:W-:Y:S03]  /*72d0*/  F2FP.PACK_AB R103, R231, R228 ;  /* 0x000000e4e767723e */ /* 0x002fe600000000ff */
[----:B------:R-:W-:Y:S04]  /*72e0*/  FADD.FTZ R230, R230, R239 ;  /* 0x000000efe6e67221 */ /* 0x000fe80000010000 */
[C---:B--2---:R-:W-:Y:S03]  /*72f0*/  HMMA.16816.F32 R4, R100.reuse, R108, R4 ;  /* 0x0000006c6404723c */ /* 0x044fe60000001804 */
[----:B------:R-:W-:Y:S05]  /*7300*/  FADD.FTZ R237, R237, R230 ;  /* 0x000000e6eded7221 */ /* 0x000fea0000010000 */
[C---:B------:R-:W-:Y:S01]  /*7310*/  HMMA.16816.F32 R8, R100.reuse, R110, R8 ;  /* 0x0000006e6408723c */ /* 0x040fe20000001808 */
[----:B------:R-:W1:Y:S07]  /*7320*/  LDSM.16.MT88.4 R108, [R203+0x5100] ;  /* 0x00510000cb6c783b */ /* 0x000e6e0000004200 */
[C---:B------:R-:W-:Y:S08]  /*7330*/  HMMA.16816.F32 R12, R100.reuse, R120, R12 ;  /* 0x00000078640c723c */ /* 0x040ff0000000180c */
[C---:B------:R-:W-:Y:S08]  /*7340*/  HMMA.16816.F32 R16, R100.reuse, R122, R16 ;  /* 0x0000007a6410723c */ /* 0x040ff00000001810 */
[C---:B------:R-:W-:Y:S08]  /*7350*/  HMMA.16816.F32 R20, R100.reuse, R112, R20 ;  /* 0x000000706414723c */ /* 0x040ff00000001814 */
[C---:B------:R-:W-:Y:S01]  /*7360*/  HMMA.16816.F32 R24, R100.reuse, R114, R24 ;  /* 0x000000726418723c */ /* 0x040fe20000001818 */
[----:B------:R-:W2:Y:S07]  /*7370*/  LDSM.16.MT88.4 R112, [R198+0x5100] ;  /* 0x00510000c670783b */ /* 0x000eae0000004200 */
[C---:B------:R-:W-:Y:S08]  /*7380*/  HMMA.16816.F32 R28, R100.reuse, R124, R28 ;  /* 0x0000007c641c723c */ /* 0x040ff0000000181c */
[C---:B------:R-:W-:Y:S01]  /*7390*/  HMMA.16816.F32 R32, R100.reuse, R126, R32 ;  /* 0x0000007e6420723c */ /* 0x040fe20000001820 */
[----:B------:R-:W-:Y:S07]  /*73a0*/  LDSM.16.MT88.4 R124, [R203+0x1900] ;  /* 0x00190000cb7c783b */ /* 0x000fee0000004200 */
[C---:B----4-:R-:W-:Y:S08]  /*73b0*/  HMMA.16816.F32 R36, R100.reuse, R116, R36 ;  /* 0x000000746424723c */ /* 0x050ff00000001824 */
[C---:B------:R-:W-:Y:S01]  /*73c0*/  HMMA.16816.F32 R40, R100.reuse, R118, R40 ;  /* 0x000000766428723c */ /* 0x040fe20000001828 */
[----:B------:R-:W4:Y:S07]  /*73d0*/  LDSM.16.MT88.4 R116, [R197+0x5100] ;  /* 0x00510000c574783b */ /* 0x000f2e0000004200 */
[C---:B------:R-:W-:Y:S08]  /*73e0*/  HMMA.16816.F32 R44, R100.reuse, R128, R44 ;  /* 0x00000080642c723c */ /* 0x040ff0000000182c */
[C---:B------:R-:W-:Y:S08]  /*73f0*/  HMMA.16816.F32 R48, R100.reuse, R130, R48 ;  /* 0x000000826430723c */ /* 0x040ff00000001830 */
[C---:B------:R-:W-:Y:S07]  /*7400*/  HMMA.16816.F32 R52, R100.reuse, R136, R52 ;  /* 0x000000886434723c */ /* 0x040fee0000001834 */
[----:B------:R-:W-:Y:S01]  /*7410*/  F2FP.PACK_AB R136, R233, R224 ;  /* 0x000000e0e988723e */ /* 0x000fe200000000ff */
[C---:B------:R-:W-:Y:S04]  /*7420*/  HMMA.16816.F32 R56, R100.reuse, R138, R56 ;  /* 0x0000008a6438723c */ /* 0x040fe80000001838 */
[----:B------:R-:W-:Y:S01]  /*7430*/  F2FP.PACK_AB R137, R227, R226 ;  /* 0x000000e2e389723e */ /* 0x000fe200000000ff */
[----:B------:R-:W-:Y:S02]  /*7440*/  FADD.FTZ R224, R224, R237 ;  /* 0x000000ede0e07221 */ /* 0x000fe40000010000 */
[----:B------:R-:W-:Y:S01]  /*7450*/  F2FP.PACK_AB R138, R229, R222 ;  /* 0x000000dee58a723e */ /* 0x000fe200000000ff */
[C---:B---3--:R-:W-:Y:S04]  /*7460*/  HMMA.16816.F32 R60, R100.reuse, R104, R60 ;  /* 0x00000068643c723c */ /* 0x048fe8000000183c */
[----:B------:R-:W-:Y:S01]  /*7470*/  F2FP.PACK_AB R139, R133, R134 ;  /* 0x00000086858b723e */ /* 0x000fe200000000ff */
[----:B------:R-:W-:Y:S03]  /*7480*/  FADD.FTZ R233, R233, R224 ;  /* 0x000000e0e9e97221 */ /* 0x000fe60000010000 */
[C---:B------:R-:W-:Y:S01]  /*7490*/  HMMA.16816.F32 R64, R100.reuse, R106, R64 ;  /* 0x0000006a6440723c */ /* 0x040fe20000001840 */
[----:B------:R-:W3:Y:S03]  /*74a0*/  LDSM.16.MT88.4 R104, [R196+0x5100] ;  /* 0x00510000c468783b */ /* 0x000ee60000004200 */
[----:B------:R-:W-:Y:S04]  /*74b0*/  FADD.FTZ R222, R222, R233 ;  /* 0x000000e9dede7221 */ /* 0x000fe80000010000 */
[C---:B-1----:R-:W-:Y:S04]  /*74c0*/  HMMA.16816.F32 R68, R100.reuse, R108, R68 ;  /* 0x0000006c6444723c */ /* 0x042fe80000001844 */
[----:B------:R-:W-:Y:S04]  /*74d0*/  FADD.FTZ R225, R229, R222 ;  /* 0x000000dee5e17221 */ /* 0x000fe80000010000 */
[C---:B------:R-:W-:Y:S01]  /*74e0*/  HMMA.16816.F32 R72, R100.reuse, R110, R72 ;  /* 0x0000006e6448723c */ /* 0x040fe20000001848 */
[----:B------:R-:W1:Y:S07]  /*74f0*/  LDSM.16.MT88.4 R108, [R198+0x1900] ;  /* 0x00190000c66c783b */ /* 0x000e6e0000004200 */
[C---:B--2---:R-:W-:Y:S08]  /*7500*/  HMMA.16816.F32 R76, R100.reuse, R112, R76 ;  /* 0x00000070644c723c */ /* 0x044ff0000000184c */
[C---:B------:R-:W-:Y:S08]  /*7510*/  HMMA.16816.F32 R80, R100.reuse, R114, R80 ;  /* 0x000000726450723c */ /* 0x040ff00000001850 */
[C---:B----4-:R-:W-:Y:S08]  /*7520*/  HMMA.16816.F32 R84, R100.reuse, R116, R84 ;  /* 0x000000746454723c */ /* 0x050ff00000001854 */
[C---:B------:R-:W-:Y:S08]  /*7530*/  HMMA.16816.F32 R88, R100.reuse, R118, R88 ;  /* 0x000000766458723c */ /* 0x040ff00000001858 */
[C---:B---3--:R-:W-:Y:S08]  /*7540*/  HMMA.16816.F32 R92, R100.reuse, R104, R92 ;  /* 0x00000068645c723c */ /* 0x048ff0000000185c */
[----:B------:R-:W-:Y:S08]  /*7550*/  HMMA.16816.F32 R96, R100, R106, R96 ;  /* 0x0000006a6460723c */ /* 0x000ff00000001860 */
[C---:B------:R-:W-:Y:S01]  /*7560*/  HMMA.16816.F32 R128, R136.reuse, R124, R4 ;  /* 0x0000007c8880723c */ /* 0x040fe20000001804 */
[----:B------:R-:W2:Y:S07]  /*7570*/  LDSM.16.MT88.4 R4, [R198+0x5900] ;  /* 0x00590000c604783b */ /* 0x000eae0000004200 */
[C---:B------:R-:W-:Y:S01]  /*7580*/  HMMA.16816.F32 R124, R136.reuse, R126, R8 ;  /* 0x0000007e887c723c */ /* 0x040fe20000001808 */
[----:B------:R-:W3:Y:S07]  /*7590*/  LDSM.16.MT88.4 R8, [R197+0x5900] ;  /* 0x00590000c508783b */ /* 0x000eee0000004200 */
[C---:B-1----:R-:W-:Y:S01]  /*75a0*/  HMMA.16816.F32 R120, R136.reuse, R108, R12 ;  /* 0x0000006c8878723c */ /* 0x042fe2000000180c */
[----:B------:R-:W1:Y:S07]  /*75b0*/  LDSM.16.MT88.4 R12, [R196+0x5900] ;  /* 0x00590000c40c783b */ /* 0x000e6e0000004200 */
[C---:B------:R-:W-:Y:S08]  /*75c0*/  HMMA.16816.F32 R116, R136.reuse, R110, R16 ;  /* 0x0000006e8874723c */ /* 0x040ff00000001810 */
        /* <DEDUP_REMOVED lines=14> */
[C---:B--2---:R-:W-:Y:S07]  /*76b0*/  HMMA.16816.F32 R76, R136.reuse, R4, R76 ;  /* 0x00000004884c723c */ /* 0x044fee000000184c */
[----:B------:R-:W-:Y:S01]  /*76c0*/  FADD.FTZ R5, R169, R170 ;  /* 0x000000aaa9057221 */ /* 0x000fe20000010000 */
[C---:B------:R-:W-:Y:S04]  /*76d0*/  HMMA.16816.F32 R80, R136.reuse, R6, R80 ;  /* 0x000000068850723c */ /* 0x040fe80000001850 */
[----:B------:R-:W-:Y:S04]  /*76e0*/  FADD.FTZ R5, R168, R5 ;  /* 0x00000005a8057221 */ /* 0x000fe80000010000 */
[C---:B---3--:R-:W-:Y:S04]  /*76f0*/  HMMA.16816.F32 R84, R136.reuse, R8, R84 ;  /* 0x000000088854723c */ /* 0x048fe80000001854 */
[----:B------:R-:W-:Y:S04]  /*7700*/  FADD.FTZ R178, R178, R5 ;  /* 0x00000005b2b27221 */ /* 0x000fe80000010000 */
[C---:B------:R-:W-:Y:S04]  /*7710*/  HMMA.16816.F32 R88, R136.reuse, R10, R88 ;  /* 0x0000000a8858723c */ /* 0x040fe80000001858 */
[----:B------:R-:W-:Y:S04]  /*7720*/  FADD.FTZ R179, R179, R178 ;  /* 0x000000b2b3b37221 */ /* 0x000fe80000010000 */
[----:B------:R-:W-:Y:S01]  /*7730*/  FADD.FTZ R182, R182, R179 ;  /* 0x000000b3b6b67221 */ /* 0x000fe20000010000 */
[C---:B-1----:R-:W-:Y:S03]  /*7740*/  HMMA.16816.F32 R92, R136.reuse, R12, R92 ;  /* 0x0000000c885c723c */ /* 0x042fe6000000185c */
[----:B------:R-:W-:Y:S04]  /*7750*/  FADD.FTZ R183, R183, R182 ;  /* 0x000000b6b7b77221 */ /* 0x000fe80000010000 */
[----:B------:R-:W-:Y:S01]  /*7760*/  FADD.FTZ R232, R232, R183 ;  /* 0x000000b7e8e87221 */ /* 0x000fe20000010000 */
[----:B------:R-:W-:Y:S04]  /*7770*/  HMMA.16816.F32 R96, R136, R14, R96 ;  /* 0x0000000e8860723c */ /* 0x000fe80000001860 */
[----:B------:R-:W-:Y:S04]  /*7780*/  FADD.FTZ R235, R235, R232 ;  /* 0x000000e8ebeb7221 */ /* 0x000fe80000010000 */
[----:B------:R-:W-:Y:S04]  /*7790*/  FADD.FTZ R228, R228, R235 ;  /* 0x000000ebe4e47221 */ /* 0x000fe80000010000 */
[----:B------:R-:W-:Y:S04]  /*77a0*/  FADD.FTZ R231, R231, R228 ;  /* 0x000000e4e7e77221 */ /* 0x000fe80000010000 */
[----:B------:R-:W-:Y:S04]  /*77b0*/  FADD.FTZ R226, R226, R231 ;  /* 0x000000e7e2e27221 */ /* 0x000fe80000010000 */
[----:B------:R-:W-:Y:S04]  /*77c0*/  FADD.FTZ R227, R227, R226 ;  /* 0x000000e2e3e37221 */ /* 0x000fe80000010000 */
[----:B------:R-:W-:Y:S04]  /*77d0*/  FADD.FTZ R134, R134, R227 ;  /* 0x000000e386867221 */ /* 0x000fe80000010000 */
[----:B------:R-:W-:Y:S01]  /*77e0*/  FADD.FTZ R223, R133, R134 ;  /* 0x0000008685df7221 */ /* 0x000fe20000010000 */
[----:B------:R-:W-:-:S05]  /*77f0*/  @P0 BRA `(.L_x_33) ;  /* 0xffffd60000000947 */ /* 0x000fca000383ffff */
.L_x_32:
[----:B------:R-:W1:Y:S01]  /*7800*/  SHFL.BFLY PT, R6, R225, 0x2, 0x1f ;  /* 0x0c401f00e1067f89 */ /* 0x000e6200000e0000 */
[----:B------:R-:W-:-:S02]  /*7810*/  MOV R4, RZ ;  /* 0x000000ff00047202 */ /* 0x000fc40000000f00 */
[----:B------:R-:W-:Y:S01]  /*7820*/  MOV R2, RZ ;  /* 0x000000ff00027202 */ /* 0x000fe20000000f00 */
[----:B------:R-:W2:Y:S01]  /*7830*/  SHFL.BFLY PT, R0, R223, 0x2, 0x1f ;  /* 0x0c401f00df007f89 */ /* 0x000ea200000e0000 */
[----:B------:R-:W-:Y:S02]  /*7840*/  MOV R8, 0xff800000 ;  /* 0xff80000000087802 */ /* 0x000fe40000000f00 */
[----:B------:R-:W-:Y:S01]  /*7850*/  PLOP3.LUT P2, PT, PT, PT, PT, 0x8, 0x0 ;  /* 0x000000000000781c */ /* 0x000fe20003f4e170 */
[----:B-1----:R-:W-:Y:S02]  /*7860*/  FADD.FTZ R6, R6, R225 ;  /* 0x000000e106067221 */ /* 0x002fe40000010000 */
[----:B--2---:R-:W-:-:S03]  /*7870*/  FADD.FTZ R7, R0, R223 ;  /* 0x000000df00077221 */ /* 0x004fc60000010000 */
[----:B------:R-:W1:Y:S04]  /*7880*/  SHFL.BFLY PT, R5, R6, 0x1, 0x1f ;  /* 0x0c201f0006057f89 */ /* 0x000e6800000e0000 */
[----:B------:R-:W2:Y:S01]  /*7890*/  SHFL.BFLY PT, R0, R7, 0x1, 0x1f ;  /* 0x0c201f0007007f89 */ /* 0x000ea200000e0000 */
[----:B-1----:R-:W-:Y:S01]  /*78a0*/  FADD.FTZ R5, R6, R5 ;  /* 0x0000000506057221 */ /* 0x002fe20000010000 */
[----:B------:R-:W-:Y:S01]  /*78b0*/  MOV R6, 0xff800000 ;  /* 0xff80000000067802 */ /* 0x000fe20000000f00 */
[----:B--2---:R-:W-:-:S03]  /*78c0*/  FADD.FTZ R0, R0, R7 ;  /* 0x0000000700007221 */ /* 0x004fc60000010000 */
[----:B------:R-:W-:Y:S02]  /*78d0*/  FSETP.NE.FTZ.AND P1, PT, R5, RZ, PT ;  /* 0x000000ff0500720b */ /* 0x000fe40003f35000 */
[----:B------:R-:W-:-:S11]  /*78e0*/  FSETP.NE.FTZ.AND P0, PT, R0, RZ, PT ;  /* 0x000000ff0000720b */ /* 0x000fd60003f15000 */
[----:B------:R-:W1:Y:S01]  /*78f0*/  @P1 MUFU.RCP R4, R5 ;  /* 0x0000000500041308 */ /* 0x000e620000001000 */
[----:B------:R-:W-:-:S05]  /*7900*/  @P1 MOV R7, 0x3f317218 ;  /* 0x3f31721800071802 */ /* 0x000fca0000000f00 */
[----:B------:R-:W-:Y:S02]  /*7910*/  @P1 FMUL.FTZ R7, R7, c[0x0][0x2d0] ;  /* 0x0000b40007071a20 */ /* 0x000fe40000410000 */
[----:B------:R-:W-:Y:S08]  /*7920*/  @P0 MUFU.RCP R2, R0 ;  /* 0x0000000000020308 */ /* 0x000ff00000001000 */
[----:B------:R-:W2:Y:S01]  /*7930*/  @P1 MUFU.LG2 R5, R5 ;  /* 0x0000000500051308 */ /* 0x000ea20000000c00 */
[----:B-1----:R-:W-:-:S02]  /*7940*/  FMUL.FTZ R128, R4, R128 ;  /* 0x0000008004807220 */ /* 0x002fc40000410000 */
[C---:B------:R-:W-:Y:S02]  /*7950*/  FMUL.FTZ R129, R4.reuse, R129 ;  /* 0x0000008104817220 */ /* 0x040fe40000410000 */
[C---:B------:R-:W-:Y:S02]  /*7960*/  FMUL.FTZ R124, R4.reuse, R124 ;  /* 0x0000007c047c7220 */ /* 0x040fe40000410000 */
[C---:B------:R-:W-:Y:S01]  /*7970*/  FMUL.FTZ R125, R4.reuse, R125 ;  /* 0x0000007d047d7220 */ /* 0x040fe20000410000 */
[----:B------:R-:W1:Y:S01]  /*7980*/  @P0 MUFU.LG2 R0, R0 ;  /* 0x0000000000000308 */ /* 0x000e620000000c00 */
[C---:B------:R-:W-:Y:S02]  /*7990*/  FMUL.FTZ R120, R4.reuse, R120 ;  /* 0x0000007804787220 */ /* 0x040fe40000410000 */
[C---:B------:R-:W-:Y:S02]  /*79a0*/  FMUL.FTZ R121, R4.reuse, R121 ;  /* 0x0000007904797220 */ /* 0x040fe40000410000 */
[----:B------:R-:W-:-:S02]  /*79b0*/  FMUL.FTZ R116, R4, R116 ;  /* 0x0000007404747220 */ /* 0x000fc40000410000 */
[C---:B------:R-:W-:Y:S02]  /*79c0*/  FMUL.FTZ R117, R4.reuse, R117 ;  /* 0x0000007504757220 */ /* 0x040fe40000410000 */
[C---:B------:R-:W-:Y:S02]  /*79d0*/  FMUL.FTZ R112, R4.reuse, R112 ;  /* 0x0000007004707220 */ /* 0x040fe40000410000 */
[C---:B------:R-:W-:Y:S02]  /*79e0*/  FMUL.FTZ R113, R4.reuse, R113 ;  /* 0x0000007104717220 */ /* 0x040fe40000410000 */
        /* <DEDUP_REMOVED lines=37> */
[----:B------:R-:W-:Y:S01]  /*7c40*/  FMUL.FTZ R97, R4, R97 ;  /* 0x0000006104617220 */ /* 0x000fe20000410000 */
[----:B------:R-:W-:Y:S01]  /*7c50*/  @P0 MOV R4, 0x3f317218 ;  /* 0x3f31721800040802 */ /* 0x000fe20000000f00 */
[----:B--2---:R-:W-:-:S02]  /*7c60*/  @P1 FMUL.FTZ R5, R5, 0.69314718246459960938 ;  /* 0x3f31721805051820 */ /* 0x004fc40000410000 */
[----:B-1----:R-:W-:Y:S02]  /*7c70*/  @P0 FMUL.FTZ R0, R0, 0.69314718246459960938 ;  /* 0x3f31721800000820 */ /* 0x002fe40000410000 */
[----:B------:R-:W-:Y:S02]  /*7c80*/  @P0 FMUL.FTZ R4, R4, c[0x0][0x2d0] ;  /* 0x0000b40004040a20 */ /* 0x000fe40000410000 */
        /* <DEDUP_REMOVED lines=47> */
[----:B------:R-:W-:Y:S02]  /*7f80*/  FMUL.FTZ R99, R2, R99 ;  /* 0x0000006302637220 */ /* 0x000fe40000410000 */
[----:B------:R-:W-:Y:S02]  /*7f90*/  @P1 FFMA.FTZ R6, R7, R132, R5 ;  /* 0x0000008407061223 */ /* 0x000fe40000010005 */
[----:B------:R-:W-:Y:S02]  /*7fa0*/  @P0 FFMA.FTZ R8, R4, R3, R0 ;  /* 0x0000000304080223 */ /* 0x000fe40000010000 */
.L_x_24:
[----:B------:R-:W-:Y:S01]  /*7fb0*/  USHF.R.S32.HI UR8, URZ, 0x1f, UR9 ;  /* 0x0000001f3f087899 */ /* 0x000fe20008011409 */
[----:B------:R-:W-:Y:S05]  /*7fc0*/  @P2 BRA `(.L_x_36) ;  /* 0x000017e000002947 */ /* 0x000fea0003800000 */
[----:B------:R-:W2:Y:S01]  /*7fd0*/  S2R R0, SR_TID.X ;  /* 0x0000000000007919 */ /* 0x000ea20000002100 */
[----:B------:R-:W-:Y:S01]  /*7fe0*/  F2FP.PACK_AB R128, R129, R128 ;  /* 0x000000808180723e */ /* 0x000fe200000000ff */
[----:B------:R-:W-:Y:S01]  /*7ff0*/  ULDC.64 UR4, c[0x0][0x500] ;  /* 0x0001400000047ab9 */ /* 0x000fe20000000a00 */
[----:B------:R-:W-:Y:S01]  /*8000*/  F2FP.PACK_AB R130, R131, R130 ;  /* 0x000000828382723e */ /* 0x000fe200000000ff */
[----:B------:R-:W-:Y:S01]  /*8010*/  UISETP.NE.U32.AND UP1, UPT, URZ, UR4, UPT ;  /* 0x000000043f00728c */ /* 0x000fe2000bf25070 */
[----:B------:R-:W-:Y:S01]  /*8020*/  F2FP.PACK_AB R124, R125, R124 ;  /* 0x0000007c7d7c723e */ /* 0x000fe200000000ff */
[----:B------:R-:W-:Y:S01]  /*8030*/  UMOV UR6, 0x4 ;  /* 0x0000000400067882 */ /* 0x000fe20000000000 */
[----:B------:R-:W-:Y:S01]  /*8040*/  F2FP.PACK_AB R126, R127, R126 ;  /* 0x0000007e7f7e723e */ /* 0x000fe200000000ff */
[----:B------:R-:W-:Y:S01]  /*8050*/  UISETP.NE.AND.EX UP1, UPT, URZ, UR5, UPT, UP1 ;  /* 0x000000053f00728c */ /* 0x000fe2000bf25310 */
[----:B------:R-:W-:-:S02]  /*8060*/  F2FP.PACK_AB R120, R121, R120 ;  /* 0x000000787978723e */ /* 0x000fc400000000ff */
[----:B------:R-:W-:Y:S01]  /*8070*/  F2FP.PACK_AB R122, R123, R122 ;  /* 0x0000007a7b7a723e */ /* 0x000fe200000000ff */
[----:B------:R-:W-:Y:S01]  /*8080*/  ULDC.64 UR4, c[0x0][0x500] ;  /* 0x0001400000047ab9 */ /* 0x000fe20000000a00 */
[----:B------:R-:W-:Y:S01]  /*8090*/  F2FP.PACK_AB R116, R117, R116 ;  /* 0x000000747574723e */ /* 0x000fe200000000ff */
[----:B------:R-:W-:Y:S01]  /*80a0*/  UIMAD.WIDE UR4, UR16, UR6, UR4 ;  /* 0x00000006100472a5 */ /* 0x000fe2000f8e0204 */
[----:B------:R-:W-:Y:S02]  /*80b0*/  F2FP.PACK_AB R118, R119, R118 ;  /* 0x000000767776723e */ /* 0x000fe400000000ff */
[----:B------:R-:W-:Y:S02]  /*80c0*/  F2FP.PACK_AB R112, R113, R112 ;  /* 0x000000707170723e */ /* 0x000fe400000000ff */
[----:B------:R-:W-:Y:S02]  /*80d0*/  F2FP.PACK_AB R114, R115, R114 ;  /* 0x000000727372723e */ /* 0x000fe400000000ff */
[----:B------:R-:W-:-:S02]  /*80e0*/  F2FP.PACK_AB R108, R109, R108 ;  /* 0x0000006c6d6c723e */ /* 0x000fc400000000ff */
[----:B------:R-:W-:Y:S02]  /*80f0*/  F2FP.PACK_AB R110, R111, R110 ;  /* 0x0000006e6f6e723e */ /* 0x000fe400000000ff */
[----:B--2---:R-:W-:Y:S02]  /*8100*/  SHF.R.S32.HI R3, RZ, 0x1f, R0 ;  /* 0x0000001fff037819 */ /* 0x004fe40000011400 */
[----:B------:R-:W-:Y:S02]  /*8110*/  F2FP.PACK_AB R104, R105, R104 ;  /* 0x000000686968723e */ /* 0x000fe400000000ff */
[----:B-1----:R-:W-:Y:S02]  /*8120*/  LEA.HI R2, R3, R0, RZ, 0x2 ;  /* 0x0000000003027211 */ /* 0x002fe400078f10ff */
[----:B------:R-:W-:Y:S02]  /*8130*/  F2FP.PACK_AB R106, R107, R106 ;  /* 0x0000006a6b6a723e */ /* 0x000fe400000000ff */
[----:B------:R-:W-:-:S02]  /*8140*/  SHF.R.S32.HI R5, RZ, 0x2, R2 ;  /* 0x00000002ff057819 */ /* 0x000fc40000011402 */
[----:B------:R-:W-:Y:S02]  /*8150*/  SHF.R.S32.HI R4, RZ, 0x1f, R2 ;  /* 0x0000001fff047819 */ /* 0x000fe40000011402 */
[----:B------:R-:W-:Y:S02]  /*8160*/  LOP3.LUT R7, R2, 0xfffffffc, RZ, 0xc0, !PT ;  /* 0xfffffffc02077812 */ /* 0x000fe400078ec0ff */
[----:B------:R-:W-:Y:S02]  /*8170*/  LEA.HI R4, R4, R5, RZ, 0x3 ;  /* 0x0000000504047211 */ /* 0x000fe400078f18ff */
[----:B------:R-:W-:Y:S01]  /*8180*/  F2FP.PACK_AB R100, R101, R100 ;  /* 0x000000646564723e */ /* 0x000fe200000000ff */
[----:B------:R-:W-:Y:S01]  /*8190*/  IMAD.IADD R7, R0, 0x1, -R7 ;  /* 0x0000000100077824 */ /* 0x000fe200078e0a07 */
[----:B------:R-:W-:Y:S02]  /*81a0*/  LOP3.LUT R4, R4, 0xfffffff8, RZ, 0xc0, !PT ;  /* 0xfffffff804047812 */ /* 0x000fe400078ec0ff */
[----:B------:R-:W-:-:S02]  /*81b0*/  F2FP.PACK_AB R102, R103, R102 ;  /* 0x000000666766723e */ /* 0x000fc400000000ff */
[----:B------:R-:W-:Y:S01]  /*81c0*/  F2FP.PACK_AB R36, R37, R36 ;  /* 0x000000242524723e */ /* 0x000fe200000000ff */
[----:B------:R-:W-:Y:S01]  /*81d0*/  IMAD.IADD R5, R5, 0x1, -R4 ;  /* 0x0000000105057824 */ /* 0x000fe200078e0a04 */
[----:B------:R-:W-:Y:S02]  /*81e0*/  LEA.HI R4, R3, R0, RZ, 0x5 ;  /* 0x0000000003047211 */ /* 0x000fe400078f28ff */
[----:B------:R-:W-:Y:S01]  /*81f0*/  F2FP.PACK_AB R38, R39, R38 ;  /* 0x000000262726723e */ /* 0x000fe200000000ff */
[C---:B------:R-:W-:Y:S01]  /*8200*/  IMAD.SHL.U32 R9, R5.reuse, 0x40, RZ ;  /* 0x0000004005097824 */ /* 0x040fe200078e00ff */
[----:B------:R-:W-:Y:S02]  /*8210*/  SHF.R.S32.HI R2, RZ, 0x5, R4 ;  /* 0x00000005ff027819 */ /* 0x000fe40000011404 */
[----:B------:R-:W-:Y:S02]  /*8220*/  LOP3.LUT R11, R5, 0x1, RZ, 0xc0, !PT ;  /* 0x00000001050b7812 */ /* 0x000fe400078ec0ff */
[----:B------:R-:W-:Y:S01]  /*8230*/  LOP3.LUT R9, R9, 0x1c0, RZ, 0xc0, !PT ;  /* 0x000001c009097812 */ /* 0x000fe200078ec0ff */
[----:B------:R-:W-:Y:S01]  /*8240*/  IMAD R10, R2, 0x200, R7 ;  /* 0x00000200020a7824 */ /* 0x000fe200078e0207 */
[----:B------:R-:W-:-:S02]  /*8250*/  ISETP.NE.U32.AND P0, PT, R11, 0x1, PT ;  /* 0x000000010b00780c */ /* 0x000fc40003f05070 */
[----:B------:R-:W-:Y:S02]  /*8260*/  LEA.HI R9, R9, R9, RZ, 0x1d ;  /* 0x0000000909097211 */ /* 0x000fe400078fe8ff */
[----:B------:R-:W-:Y:S01]  /*8270*/  R2P PR, R5, 0x6 ;  /* 0x0000000605007804 */ /* 0x000fe20000000000 */
[----:B------:R-:W-:Y:S01]  /*8280*/  IMAD.MOV.U32 R5, RZ, RZ, 0x20 ;  /* 0x00000020ff057424 */ /* 0x000fe200078e00ff */
[----:B------:R-:W-:Y:S01]  /*8290*/  F2FP.PACK_AB R40, R41, R40 ;  /* 0x000000282928723e */ /* 0x000fe200000000ff */
[----:B------:R-:W-:Y:S01]  /*82a0*/  IMAD.U32 R9, R10, 0x2, R9 ;  /* 0x000000020a097824 */ /* 0x000fe200078e0009 */
[----:B------:R-:W-:Y:S02]  /*82b0*/  F2FP.PACK_AB R42, R43, R42 ;  /* 0x0000002a2b2a723e */ /* 0x000fe400000000ff */
[----:B------:R-:W-:Y:S01]  /*82c0*/  F2FP.PACK_AB R44, R45, R44 ;  /* 0x0000002c2d2c723e */ /* 0x000fe200000000ff */
[----:B------:R-:W-:Y:S01]  /*82d0*/  IMAD.SHL.U32 R9, R9, 0x2, RZ ;  /* 0x0000000209097824 */ /* 0x000fe200078e00ff */
[----:B------:R-:W-:Y:S01]  /*82e0*/  BAR.SYNC.DEFER_BLOCKING 0x1, 0x100 ;  /* 0x0044000000007b1d */ /* 0x000fe20000010000 */
[----:B------:R-:W-:-:S02]  /*82f0*/  F2FP.PACK_AB R46, R47, R46 ;  /* 0x0000002e2f2e723e */ /* 0x000fc400000000ff */
[----:B------:R-:W-:Y:S02]  /*8300*/  F2FP.PACK_AB R48, R49, R48 ;  /* 0x000000303130723e */ /* 0x000fe400000000ff */
[C---:B------:R-:W-:Y:S02]  /*8310*/  IADD3 R10, R9.reuse, 0x80, RZ ;  /* 0x00000080090a7810 */ /* 0x040fe40007ffe0ff */
[----:B------:R-:W-:Y:S02]  /*8320*/  IADD3 R11, R9, 0x70, RZ ;  /* 0x00000070090b7810 */ /* 0x000fe40007ffe0ff */
[----:B------:R-:W-:Y:S02]  /*8330*/  @P0 IADD3 R11, R10, 0x10, RZ ;  /* 0x000000100a0b0810 */ /* 0x000fe40007ffe0ff */
[----:B------:R-:W-:Y:S01]  /*8340*/  SEL R10, R5, 0xffffffe0, !P1 ;  /* 0xffffffe0050a7807 */ /* 0x000fe20004800000 */
[----:B------:R-:W-:Y:S01]  /*8350*/  IMAD.MOV.U32 R5, RZ, RZ, 0x40 ;  /* 0x00000040ff057424 */ /* 0x000fe200078e00ff */
[----:B------:R-:W-:-:S02]  /*8360*/  F2FP.PACK_AB R50, R51, R50 ;  /* 0x000000323332723e */ /* 0x000fc400000000ff */
[----:B------:R-:W-:Y:S01]  /*8370*/  F2FP.PACK_AB R52, R53, R52 ;  /* 0x000000343534723e */ /* 0x000fe200000000ff */
[----:B------:R-:W-:Y:S01]  /*8380*/  IMAD.IADD R13, R9, 0x1, R10 ;  /* 0x00000001090d7824 */ /* 0x000fe200078e020a */
[----:B------:R-:W-:Y:S01]  /*8390*/  SEL R12, R5, 0xffffffc0, !P2 ;  /* 0xffffffc0050c7807 */ /* 0x000fe20005000000 */
[--C-:B------:R-:W-:Y:S01]  /*83a0*/  IMAD.IADD R5, R10, 0x1, R11.reuse ;  /* 0x000000010a057824 */ /* 0x100fe200078e020b */
[----:B------:R-:W-:Y:S01]  /*83b0*/  F2FP.PACK_AB R54, R55, R54 ;  /* 0x000000363736723e */ /* 0x000fe200000000ff */
[----:B------:R-:W-:Y:S01]  /*83c0*/  IMAD.U32 R10, RZ, RZ, UR4 ;  /* 0x00000004ff0a7e24 */ /* 0x000fe2000f8e00ff */
[----:B------:R-:W-:Y:S01]  /*83d0*/  F2FP.PACK_AB R56, R57, R56 ;  /* 0x000000383938723e */ /* 0x000fe200000000ff */
[--C-:B------:R-:W-:Y:S01]  /*83e0*/  IMAD.IADD R15, R9, 0x1, R12.reuse ;  /* 0x00000001090f7824 */ /* 0x100fe200078e020c */
[----:B------:R-:W-:Y:S01]  /*83f0*/  F2FP.PACK_AB R58, R59, R58 ;  /* 0x0000003a3b3a723e */ /* 0x000fe200000000ff */
[----:B------:R-:W-:Y:S01]  /*8400*/  STS [R9+0x80], R128 ;  /* 0x0000808009007388 */ /* 0x000fe20000000800 */
[C---:B------:R-:W-:Y:S01]  /*8410*/  IMAD.IADD R17, R12.reuse, 0x1, R11 ;  /* 0x000000010c117824 */ /* 0x040fe200078e020b */
[----:B------:R-:W-:Y:S01]  /*8420*/  F2FP.PACK_AB R60, R61, R60 ;  /* 0x0000003c3d3c723e */ /* 0x000fe200000000ff */
[----:B------:R-:W-:Y:S01]  /*8430*/  IMAD.IADD R19, R12, 0x1, R13 ;  /* 0x000000010c137824 */ /* 0x000fe200078e020d */
[----:B------:R-:W-:Y:S01]  /*8440*/  STS [R9+0x480], R130 ;  /* 0x0004808209007388 */ /* 0x000fe20000000800 */
[----:B------:R-:W-:Y:S01]  /*8450*/  IMAD.IADD R21, R5, 0x1, R12 ;  /* 0x0000000105157824 */ /* 0x000fe200078e020c */
[----:B------:R-:W-:-:S02]  /*8460*/  F2FP.PACK_AB R62, R63, R62 ;  /* 0x0000003e3f3e723e */ /* 0x000fc400000000ff */
[----:B------:R-:W-:Y:S01]  /*8470*/  STS [R11], R124 ;  /* 0x0000007c0b007388 */ /* 0x000fe20000000800 */
[----:B------:R-:W-:Y:S02]  /*8480*/  F2FP.PACK_AB R64, R65, R64 ;  /* 0x000000404140723e */ /* 0x000fe400000000ff */
[----:B------:R-:W-:Y:S01]  /*8490*/  F2FP.PACK_AB R66, R67, R66 ;  /* 0x000000424342723e */ /* 0x000fe200000000ff */
[----:B------:R-:W-:Y:S01]  /*84a0*/  STS [R11+0x400], R126 ;  /* 0x0004007e0b007388 */ /* 0x000fe20000000800 */
[----:B------:R-:W-:Y:S02]  /*84b0*/  F2FP.PACK_AB R68, R69, R68 ;  /* 0x000000444544723e */ /* 0x000fe400000000ff */
[----:B------:R-:W-:Y:S01]  /*84c0*/  F2FP.PACK_AB R70, R71, R70 ;  /* 0x000000464746723e */ /* 0x000fe200000000ff */
[----:B------:R-:W-:Y:S01]  /*84d0*/  STS [R13+0x80], R120 ;  /* 0x000080780d007388 */ /* 0x000fe20000000800 */
[----:B------:R-:W-:Y:S02]  /*84e0*/  F2FP.PACK_AB R72, R73, R72 ;  /* 0x000000484948723e */ /* 0x000fe400000000ff */
[----:B------:R-:W-:Y:S01]  /*84f0*/  F2FP.PACK_AB R74, R75, R74 ;  /* 0x0000004a4b4a723e */ /* 0x000fe200000000ff */
[----:B------:R-:W-:Y:S01]  /*8500*/  STS [R13+0x480], R122 ;  /* 0x0004807a0d007388 */ /* 0x000fe20000000800 */
[----:B------:R-:W-:-:S02]  /*8510*/  F2FP.PACK_AB R76, R77, R76 ;  /* 0x0000004c4d4c723e */ /* 0x000fc400000000ff */
[----:B------:R-:W-:Y:S01]  /*8520*/  F2FP.PACK_AB R78, R79, R78 ;  /* 0x0000004e4f4e723e */ /* 0x000fe200000000ff */
[----:B------:R-:W-:Y:S01]  /*8530*/  STS [R5], R116 ;  /* 0x0000007405007388 */ /* 0x000fe20000000800 */
        /* <DEDUP_REMOVED lines=8> */
[----:B------:R-:W-:Y:S01]  /*85c0*/  STS [R15+0x480], R114 ;  /* 0x000480720f007388 */ /* 0x000fe20000000800 */
[----:B------:R-:W-:Y:S02]  /*85d0*/  F2FP.PACK_AB R92, R93, R92 ;  /* 0x0000005c5d5c723e */ /* 0x000fe400000000ff */
[----:B------:R-:W-:Y:S01]  /*85e0*/  F2FP.PACK_AB R94, R95, R94 ;  /* 0x0000005e5f5e723e */ /* 0x000fe200000000ff */
[----:B------:R-:W-:Y:S01]  /*85f0*/  STS [R17], R108 ;  /* 0x0000006c11007388 */ /* 0x000fe20000000800 */
[----:B------:R-:W-:Y:S02]  /*8600*/  F2FP.PACK_AB R96, R97, R96 ;  /* 0x000000606160723e */ /* 0x000fe400000000ff */
[----:B------:R-:W-:Y:S01]  /*8610*/  F2FP.PACK_AB R98, R99, R98 ;  /* 0x000000626362723e */ /* 0x000fe200000000ff */
[----:B------:R-:W-:Y:S01]  /*8620*/  STS [R17+0x400], R110 ;  /* 0x0004006e11007388 */ /* 0x000fe20000000800 */
[----:B------:R-:W-:-:S03]  /*8630*/  PLOP3.LUT P0, PT, PT, PT, UP1, 0x80, 0x0 ;  /* 0x000000000000781c */ /* 0x000fc60003f0f018 */
[----:B------:R-:W-:Y:S04]  /*8640*/  STS [R19+0x80], R104 ;  /* 0x0000806813007388 */ /* 0x000fe80000000800 */
[----:B------:R-:W-:Y:S04]  /*8650*/  STS [R19+0x480], R106 ;  /* 0x0004806a13007388 */ /* 0x000fe80000000800 */
[----:B------:R-:W-:Y:S04]  /*8660*/  STS [R21], R100 ;  /* 0x0000006415007388 */ /* 0x000fe80000000800 */
        /* <DEDUP_REMOVED lines=24> */
[----:B------:R2:W-:Y:S04]  /*87f0*/  STS [R5+0x8400], R82 ;  /* 0x0084005205007388 */ /* 0x0005e80000000800 */
[----:B------:R3:W-:Y:S04]  /*8800*/  STS [R15+0x8080], R84 ;  /* 0x008080540f007388 */ /* 0x0007e80000000800 */
[----:B------:R3:W-:Y:S01]  /*8810*/  STS [R15+0x8480], R86 ;  /* 0x008480560f007388 */ /* 0x0007e20000000800 */
[----:B-1----:R-:W-:Y:S01]  /*8820*/  IMAD.U32 R11, RZ, RZ, UR5 ;  /* 0x00000005ff0b7e24 */ /* 0x002fe2000f8e00ff */
[----:B------:R-:W-:-:S02]  /*8830*/  ULDC.64 UR4, c[0x0][0x508] ;  /* 0x0001420000047ab9 */ /* 0x000fc40000000a00 */
[----:B------:R3:W-:Y:S04]  /*8840*/  STS [R17+0x8000], R88 ;  /* 0x0080005811007388 */ /* 0x0007e80000000800 */
[----:B------:R3:W-:Y:S04]  /*8850*/  STS [R17+0x8400], R90 ;  /* 0x0084005a11007388 */ /* 0x0007e80000000800 */
[----:B------:R3:W-:Y:S04]  /*8860*/  STS [R19+0x8080], R92 ;  /* 0x0080805c13007388 */ /* 0x0007e80000000800 */
[----:B------:R3:W-:Y:S04]  /*8870*/  STS [R19+0x8480], R94 ;  /* 0x0084805e13007388 */ /* 0x0007e80000000800 */
[----:B------:R3:W-:Y:S04]  /*8880*/  STS [R21+0x8000], R96 ;  /* 0x0080006015007388 */ /* 0x0007e80000000800 */
[----:B------:R3:W-:Y:S04]  /*8890*/  STS [R21+0x8400], R98 ;  /* 0x0084006215007388 */ /* 0x0007e80000000800 */
[----:B------:R-:W-:Y:S01]  /*88a0*/  BAR.SYNC.DEFER_BLOCKING 0x1, 0x100 ;  /* 0x0044000000007b1d */ /* 0x000fe20000010000 */
[----:B------:R-:W-:-:S04]  /*88b0*/  UISETP.NE.U32.AND UP0, UPT, URZ, UR4, UPT ;  /* 0x000000043f00728c */ /* 0x000fc8000bf05070 */
[----:B------:R-:W-:Y:S01]  /*88c0*/  UISETP.NE.AND.EX UP0, UPT, URZ, UR5, UPT, UP0 ;  /* 0x000000053f00728c */ /* 0x000fe2000bf05300 */
[----:B------:R-:W4:Y:S02]  /*88d0*/  @P0 LDG.E R9, [R10.64] ;  /* 0x0000000e0a090981 */ /* 0x000f24000c1e1900 */
[----:B------:R-:W-:-:S03]  /*88e0*/  ULDC.64 UR4, c[0x0][0x508] ;  /* 0x0001420000047ab9 */ /* 0x000fc60000000a00 */
[----:B------:R-:W-:-:S05]  /*88f0*/  PLOP3.LUT P1, PT, PT, PT, UP0, 0x80, 0x0 ;  /* 0x000000000000781c */ /* 0x000fca0003f2f008 */
[----:B------:R-:W-:Y:S01]  /*8900*/  @UP0 UIMAD.WIDE UR4, UR16, UR6, UR4 ;  /* 0x00000006100402a5 */ /* 0x000fe2000f8e0204 */
[----:B--2---:R-:W-:-:S05]  /*8910*/  IMAD.MOV.U32 R5, RZ, RZ, c[0x0][0x388] ;  /* 0x0000e200ff057624 */ /* 0x004fca00078e00ff */
[----:B------:R-:W-:Y:S02]  /*8920*/  IMAD.U32 R12, RZ, RZ, UR4 ;  /* 0x00000004ff0c7e24 */ /* 0x000fe4000f8e00ff */
[----:B------:R-:W-:-:S05]  /*8930*/  IMAD.U32 R13, RZ, RZ, UR5 ;  /* 0x00000005ff0d7e24 */ /* 0x000fca000f8e00ff */
[----:B------:R3:W5:Y:S01]  /*8940*/  @P1 LDG.E R5, [R12.64] ;  /* 0x0000000e0c051981 */ /* 0x000762000c1e1900 */
[----:B------:R-:W-:Y:S02]  /*8950*/  UMOV UR18, URZ ;  /* 0x0000003f00127c82 */ /* 0x000fe40008000000 */
[----:B------:R-:W-:Y:S01]  /*8960*/  UMOV UR19, URZ ;  /* 0x0000003f00137c82 */ /* 0x000fe20008000000 */
[----:B----4-:R-:W1:Y:S02]  /*8970*/  @P0 R2UR UR5, R9 ;  /* 0x00000000090503c2 */ /* 0x010e6400000e0000 */
[----:B-1----:R-:W-:Y:S02]  /*8980*/  @UP1 USHF.R.S32.HI UR4, URZ, 0x1f, UR5 ;  /* 0x0000001f3f041899 */ /* 0x002fe40008011405 */
[----:B------:R-:W-:-:S05]  /*8990*/  @UP1 UMOV UR18, UR5 ;  /* 0x0000000500121c82 */ /* 0x000fca0008000000 */
[----:B------:R-:W-:Y:S01]  /*89a0*/  @UP1 UMOV UR19, UR4 ;  /* 0x0000000400131c82 */ /* 0x000fe20008000000 */
[----:B------:R-:W-:Y:S05]  /*89b0*/  @P1 BRA `(.L_x_37) ;  /* 0x0000004000001947 */ /* 0x000fea0003800000 */
[----:B---3--:R-:W-:Y:S05]  /*89c0*/  @!P0 BRA `(.L_x_37) ;  /* 0x0000003000008947 */ /* 0x008fea0003800000 */
[----:B-----5:R-:W2:Y:S04]  /*89d0*/  LDG.E R5, [R10.64] ;  /* 0x0000000e0a057981 */ /* 0x020ea8000c1e1900 */
[----:B------:R-:W2:Y:S02]  /*89e0*/  LDG.E R12, [R10.64+0x4] ;  /* 0x0000040e0a0c7981 */ /* 0x000ea4000c1e1900 */
[----:B--2---:R-:W-:Y:S02]  /*89f0*/  IADD3 R5, -R5, R12, RZ ;  /* 0x0000000c05057210 */ /* 0x004fe40007ffe1ff */
.L_x_37:
[----:B---3--:R-:W-:Y:S01]  /*8a00*/  SHF.R.S32.HI R11, RZ, 0x1f, R2 ;  /* 0x0000001fff0b7819 */ /* 0x008fe20000011402 */
[----:B------:R-:W1:Y:S01]  /*8a10*/  S2R R55, SR_CTAID.X ;  /* 0x0000000000377919 */ /* 0x000e620000002500 */
[----:B------:R-:W-:Y:S01]  /*8a20*/  LOP3.LUT R13, R4, 0xffffffe0, RZ, 0xc0, !PT ;  /* 0xffffffe0040d7812 */ /* 0x000fe200078ec0ff */
[----:B------:R-:W-:Y:S01]  /*8a30*/  IMAD.MOV.U32 R9, RZ, RZ, c[0x0][0x4e8] ;  /* 0x00013a00ff097624 */ /* 0x000fe200078e00ff */
[----:B------:R-:W-:Y:S01]  /*8a40*/  LEA.HI R11, R11, R2, RZ, 0x3 ;  /* 0x000000020b0b7211 */ /* 0x000fe200078f18ff */
[----:B------:R-:W-:Y:S01]  /*8a50*/  ULDC.64 UR6, c[0x0][0x490] ;  /* 0x0001240000067ab9 */ /* 0x000fe20000000a00 */
[----:B------:R-:W-:Y:S01]  /*8a60*/  BSSY B0, `(.L_x_38) ;  /* 0x000008c000007945 */ /* 0x000fe20003800000 */
[----:B------:R-:W-:Y:S01]  /*8a70*/  IMAD.IADD R4, R0, 0x1, -R13 ;  /* 0x0000000100047824 */ /* 0x000fe200078e0a0d */
[----:B------:R-:W-:Y:S01]  /*8a80*/  LOP3.LUT R11, R11, 0xffffff8, RZ, 0xc0, !PT ;  /* 0x0ffffff80b0b7812 */ /* 0x000fe200078ec0ff */
[----:B------:R-:W-:Y:S01]  /*8a90*/  USHF.R.S32.HI UR13, URZ, 0x1f, UR16 ;  /* 0x0000001f3f0d7899 */ /* 0x000fe20008011410 */
[----:B------:R-:W-:Y:S01]  /*8aa0*/  ISETP.NE.AND P1, PT, R9, 0x1, PT ;  /* 0x000000010900780c */ /* 0x000fe20003f25270 */
[----:B------:R-:W-:Y:S01]  /*8ab0*/  ULDC.64 UR4, c[0x0][0x3a0] ;  /* 0x0000e80000047ab9 */ /* 0x000fe20000000a00 */
[----:B------:R-:W-:Y:S01]  /*8ac0*/  SHF.R.S32.HI R13, RZ, 0x1f, R4 ;  /* 0x0000001fff0d7819 */ /* 0x000fe20000011404 */
[----:B------:R-:W-:Y:S01]  /*8ad0*/  IMAD.IADD R11, R2, 0x1, -R11 ;  /* 0x00000001020b7824 */ /* 0x000fe200078e0a0b */
[----:B------:R-:W-:Y:S01]  /*8ae0*/  LEA.HI R9, R7, R7, RZ, 0x1 ;  /* 0x0000000707097211 */ /* 0x000fe200078f08ff */
[----:B------:R-:W-:Y:S01]  /*8af0*/  UIMAD UR12, UR8, UR6, URZ ;  /* 0x00000006080c72a4 */ /* 0x000fe2000f8e023f */
[----:B------:R-:W-:Y:S01]  /*8b00*/  LEA.HI R2, R13, R4, RZ, 0x2 ;  /* 0x000000040d027211 */ /* 0x000fe200078f10ff */
[----:B------:R-:W-:Y:S01]  /*8b10*/  UMOV UR10, UR18 ;  /* 0x00000012000a7c82 */ /* 0x000fe20008000000 */
[----:B------:R-:W-:Y:S01]  /*8b20*/  LOP3.LUT R10, R9, 0x1ffffffe, RZ, 0xc0, !PT ;  /* 0x1ffffffe090a7812 */ /* 0x000fe200078ec0ff */
[----:B------:R-:W-:Y:S01]  /*8b30*/  UMOV UR11, UR19 ;  /* 0x00000013000b7c82 */ /* 0x000fe20008000000 */
[----:B------:R-:W-:Y:S01]  /*8b40*/  SHF.R.S32.HI R2, RZ, 0x2, R2 ;  /* 0x00000002ff027819 */ /* 0x000fe20000011402 */
[----:B------:R-:W-:Y:S01]  /*8b50*/  UIMAD UR17, UR19, UR4, URZ ;  /* 0x00000004131172a4 */ /* 0x000fe2000f8e023f */
[----:B------:R-:W-:Y:S01]  /*8b60*/  LOP3.LUT P2, RZ, R4, 0x3, RZ, 0xc0, !PT ;  /* 0x0000000304ff7812 */ /* 0x000fe2000784c0ff */
[----:B------:R-:W-:Y:S01]  /*8b70*/  IMAD.IADD R7, R7, 0x1, -R10 ;  /* 0x0000000107077824 */ /* 0x000fe200078e0a0a */
[----:B------:R-:W-:Y:S01]  /*8b80*/  USEL UR13, UR13, URZ, !UP1 ;  /* 0x0000003f0d0d7287 */ /* 0x000fe2000c800000 */
[----:B------:R-:W-:Y:S01]  /*8b90*/  IMAD R2, R11, 0x10, R2 ;  /* 0x000000100b027824 */ /* 0x000fe200078e0202 */
[CC--:B------:R-:W-:Y:S01]  /*8ba0*/  LEA.HI R4, R3.reuse, R0.reuse, RZ, 0x3 ;  /* 0x0000000003047211 */ /* 0x0c0fe200078f18ff */
[----:B------:R-:W-:Y:S01]  /*8bb0*/  UIMAD.WIDE.U32 UR10, UR9, UR6, UR10 ;  /* 0x00000006090a72a5 */ /* 0x000fe2000f8e000a */
[----:B------:R-:W-:Y:S01]  /*8bc0*/  LEA.HI R3, R3, R0, RZ, 0x6 ;  /* 0x0000000003037211 */ /* 0x000fe200078f30ff */
[--C-:B------:R-:W-:Y:S01]  /*8bd0*/  IMAD R10, R7, 0x8, R2.reuse ;  /* 0x00000008070a7824 */ /* 0x100fe200078e0202 */
[----:B------:R-:W-:Y:S01]  /*8be0*/  UIMAD UR12, UR9, UR7, UR12 ;  /* 0x00000007090c72a4 */ /* 0x000fe2000f8e020c */
[----:B-1----:R-:W-:Y:S01]  /*8bf0*/  IMAD R19, R55, 0x80, R2 ;  /* 0x0000008037137824 */ /* 0x002fe200078e0202 */
[----:B------:R-:W-:Y:S01]  /*8c00*/  UIMAD.WIDE.U32 UR20, UR18, UR4, URZ ;  /* 0x00000004121472a5 */ /* 0x000fe2000f8e003f */
[----:B-----5:R-:W-:Y:S01]  /*8c10*/  IMAD R2, R5, c[0x0][0x4e8], RZ ;  /* 0x00013a0005027a24 */ /* 0x020fe200078e02ff */
[----:B------:R-:W-:Y:S01]  /*8c20*/  LEA R9, R55, R10, 0x7 ;  /* 0x0000000a37097211 */ /* 0x000fe200078e38ff */
[----:B------:R-:W-:Y:S01]  /*8c30*/  ULDC.64 UR6, c[0x0][0x498] ;  /* 0x0001260000067ab9 */ /* 0x000fe20000000a00 */
[----:B------:R-:W-:Y:S01]  /*8c40*/  IADD3 R5, R19, 0x8, RZ ;  /* 0x0000000813057810 */ /* 0x000fe20007ffe0ff */
[----:B------:R-:W-:-:S02]  /*8c50*/  UIMAD UR17, UR18, UR5, UR17 ;  /* 0x00000005121172a4 */ /* 0x000fc4000f8e0211 */
[----:B------:R-:W-:Y:S01]  /*8c60*/  @P1 IMAD.HI.U32 R7, R9, c[0x0][0x4ec], RZ ;  /* 0x00013b0009071a27 */ /* 0x000fe200078e00ff */
[----:B------:R-:W-:Y:S02]  /*8c70*/  USEL UR16, UR16, URZ, !UP1 ;  /* 0x0000003f10107287 */ /* 0x000fe4000c800000 */
[----:B------:R-:W-:Y:S01]  /*8c80*/  UIMAD UR18, UR13, UR6, URZ ;  /* 0x000000060d1272a4 */ /* 0x000fe2000f8e023f */
[----:B------:R-:W-:Y:S01]  /*8c90*/  IMAD.MOV.U32 R14, RZ, RZ, R9 ;  /* 0x000000ffff0e7224 */ /* 0x000fe200078e0009 */
[----:B------:R-:W-:Y:S01]  /*8ca0*/  @P1 SHF.R.U32.HI R14, RZ, c[0x0][0x4f0], R7 ;  /* 0x00013c00ff0e1a19 */ /* 0x000fe20000011607 */
[----:B------:R-:W-:Y:S01]  /*8cb0*/  UIADD3 UR11, UR11, UR12, URZ ;  /* 0x0000000c0b0b7290 */ /* 0x000fe2000fffe03f */
[----:B------:R-:W-:Y:S01]  /*8cc0*/  LOP3.LUT R7, R4, 0xfffffff8, RZ, 0xc0, !PT ;  /* 0xfffffff804077812 */ /* 0x000fe200078ec0ff */
[----:B------:R-:W-:Y:S01]  /*8cd0*/  UIMAD UR7, UR16, UR7, UR18 ;  /* 0x00000007100772a4 */ /* 0x000fe2000f8e0212 */
[----:B------:R-:W-:Y:S01]  /*8ce0*/  SHF.R.S32.HI R4, RZ, 0x3, R4 ;  /* 0x00000003ff047819 */ /* 0x000fe20000011404 */
[--C-:B------:R-:W-:Y:S01]  /*8cf0*/  IMAD.MOV R10, RZ, RZ, -R14.reuse ;  /* 0x000000ffff0a7224 */ /* 0x100fe200078e0a0e */
[----:B------:R-:W-:Y:S01]  /*8d00*/  UIMAD.WIDE.U32 UR10, UR16, UR6, UR10 ;  /* 0x00000006100a72a5 */ /* 0x000fe2000f8e000a */
[----:B------:R-:W-:Y:S01]  /*8d10*/  IMAD.IADD R7, R0, 0x1, -R7 ;  /* 0x0000000100077824 */ /* 0x000fe200078e0a07 */
[----:B------:R-:W-:Y:S01]  /*8d20*/  ULDC.64 UR4, c[0x0][0x3e8] ;  /* 0x0000fa0000047ab9 */ /* 0x000fe20000000a00 */
[----:B------:R-:W-:Y:S01]  /*8d30*/  IMAD R0, R10, c[0x0][0x4e8], R9 ;  /* 0x00013a000a007a24 */ /* 0x000fe200078e0209 */
[----:B------:R-:W-:Y:S01]  /*8d40*/  SHF.R.S32.HI R10, RZ, 0x1f, R14 ;  /* 0x0000001fff0a7819 */ /* 0x000fe2000001140e */
[----:B------:R-:W-:Y:S01]  /*8d50*/  IMAD.U32 R9, RZ, RZ, UR7 ;  /* 0x00000007ff097e24 */ /* 0x000fe2000f8e00ff */
[----:B------:R-:W-:Y:S01]  /*8d60*/  IADD3 R14, P0, R14, UR10, RZ ;  /* 0x0000000a0e0e7c10 */ /* 0x000fe2000ff1e0ff */
[----:B------:R-:W-:Y:S01]  /*8d70*/  IMAD.SHL.U32 R17, R4, 0x40, RZ ;  /* 0x0000004004117824 */ /* 0x000fe200078e00ff */
[----:B------:R-:W-:Y:S01]  /*8d80*/  SHF.R.S32.HI R13, RZ, 0x1f, R0 ;  /* 0x0000001fff0d7819 */ /* 0x000fe20000011400 */
[----:B------:R-:W-:Y:S01]  /*8d90*/  UIMAD UR8, UR8, UR4, URZ ;  /* 0x00000004080872a4 */ /* 0x000fe2000f8e023f */
[----:B------:R-:W-:Y:S01]  /*8da0*/  IADD3.X R15, R10, UR11, R9, P0, !PT ;  /* 0x0000000b0a0f7c10 */ /* 0x000fe200087fe409 */
[----:B------:R-:W-:Y:S01]  /*8db0*/  UIADD3 UR21, UR21, UR17, URZ ;  /* 0x0000001115157290 */ /* 0x000fe2000fffe03f */
[----:B------:R-:W-:Y:S01]  /*8dc0*/  LEA R12, R7, R4, 0x5 ;  /* 0x00000004070c7211 */ /* 0x000fe200078e28ff */
[----:B------:R-:W-:Y:S01]  /*8dd0*/  IMAD R13, R13, c[0x0][0x488], RZ ;  /* 0x000122000d0d7a24 */ /* 0x000fe200078e02ff */
[----:B------:R-:W-:Y:S01]  /*8de0*/  LOP3.LUT R17, R17, 0x1c0, RZ, 0xc0, !PT ;  /* 0x000001c011117812 */ /* 0x000fe200078ec0ff */
[----:B------:R-:W-:Y:S01]  /*8df0*/  IMAD.WIDE.U32 R14, R0, c[0x0][0x488], R14 ;  /* 0x00012200000e7a25 */ /* 0x000fe200078e000e */
[----:B------:R-:W-:-:S02]  /*8e00*/  UIMAD UR5, UR9, UR5, UR8 ;  /* 0x00000005090572a4 */ /* 0x000fc4000f8e0208 */
[----:B------:R-:W-:Y:S01]  /*8e10*/  UIMAD.WIDE.U32 UR20, UR9, UR4, UR20 ;  /* 0x00000004091472a5 */ /* 0x000fe2000f8e0014 */
[----:B------:R-:W-:Y:S01]  /*8e20*/  IMAD R13, R0, c[0x0][0x48c], R13 ;  /* 0x00012300000d7a24 */ /* 0x000fe200078e020d */
[C---:B------:R-:W-:Y:S01]  /*8e30*/  LEA R18, P0, R14.reuse, c[0x0][0x450], 0x2 ;  /* 0x000114000e127a11 */ /* 0x040fe200078010ff */
[----:B------:R-:W-:Y:S01]  /*8e40*/  IMAD.SHL.U32 R0, R7, 0x8, RZ ;  /* 0x0000000807007824 */ /* 0x000fe200078e00ff */
[----:B------:R-:W-:Y:S01]  /*8e50*/  ULDC.64 UR6, c[0x0][0x3f0] ;  /* 0x0000fc0000067ab9 */ /* 0x000fe20000000a00 */
[----:B------:R-:W-:Y:S01]  /*8e60*/  IMAD.IADD R13, R15, 0x1, R13 ;  /* 0x000000010f0d7824 */ /* 0x000fe200078e020d */
[----:B------:R-:W-:Y:S01]  /*8e70*/  UIMAD UR13, UR13, UR6, URZ ;  /* 0x000000060d0d72a4 */ /* 0x000fe2000f8e023f */
[----:B------:R-:W-:Y:S01]  /*8e80*/  IMAD R12, R55, 0x80, R12 ;  /* 0x00000080370c7824 */ /* 0x000fe200078e020c */
[----:B------:R-:W-:Y:S01]  /*8e90*/  LOP3.LUT R10, R17, 0x38, R0, 0xf8, !PT ;  /* 0x00000038110a7812 */ /* 0x000fe200078ef800 */
[----:B------:R-:W-:Y:S01]  /*8ea0*/  UIADD3 UR21, UR21, UR5, URZ ;  /* 0x0000000515157290 */ /* 0x000fe2000fffe03f */
[----:B------:R-:W-:Y:S01]  /*8eb0*/  LEA.HI.X R13, R14, c[0x0][0x454], R13, 0x2, P0 ;  /* 0x000115000e0d7a11 */ /* 0x000fe200000f140d */
[----:B------:R-:W-:Y:S01]  /*8ec0*/  @P1 IMAD.HI.U32 R11, R12, c[0x0][0x4ec], RZ ;  /* 0x00013b000c0b1a27 */ /* 0x000fe200078e00ff */
[----:B------:R-:W-:Y:S01]  /*8ed0*/  SHF.R.U32.HI R7, RZ, 0x3, R17 ;  /* 0x00000003ff077819 */ /* 0x000fe20000011611 */
[----:B------:R-:W-:Y:S01]  /*8ee0*/  UIMAD UR7, UR16, UR7, UR13 ;  /* 0x00000007100772a4 */ /* 0x000fe2000f8e020d */
[----:B------:R-:W-:Y:S01]  /*8ef0*/  SHFL.IDX PT, R48, R18, RZ, 0x1c1f ;  /* 0x001c1fff12307589 */ /* 0x000fe200000e0000 */
[--C-:B------:R-:W-:Y:S01]  /*8f00*/  IMAD.MOV.U32 R9, RZ, RZ, R12.reuse ;  /* 0x000000ffff097224 */ /* 0x100fe200078e000c */
[----:B------:R-:W-:Y:S01]  /*8f10*/  UIMAD.WIDE.U32 UR16, UR16, UR6, UR20 ;  /* 0x00000006101072a5 */ /* 0x000fe2000f8e0014 */
[----:B------:R-:W-:Y:S01]  /*8f20*/  @P1 SHF.R.U32.HI R9, RZ, c[0x0][0x4f0], R11 ;  /* 0x00013c00ff091a19 */ /* 0x000fe2000001160b */
[----:B------:R-:W1:Y:S01]  /*8f30*/  SHFL.IDX PT, R49, R13, RZ, 0x1c1f ;  /* 0x001c1fff0d317589 */ /* 0x000e6200000e0000 */
[----:B------:R-:W-:Y:S01]  /*8f40*/  LOP3.LUT R7, R10, R7, RZ, 0x3c, !PT ;  /* 0x000000070a077212 */ /* 0x000fe200078e3cff */
[----:B------:R-:W-:Y:S01]  /*8f50*/  UIADD3 UR7, UR17, UR7, URZ ;  /* 0x0000000711077290 */ /* 0x000fe2000fffe03f */
[--C-:B------:R-:W-:Y:S01]  /*8f60*/  SHF.R.S32.HI R14, RZ, 0x1f, R9.reuse ;  /* 0x0000001fff0e7819 */ /* 0x100fe20000011409 */
[----:B------:R-:W-:Y:S01]  /*8f70*/  SHFL.IDX PT, R10, R18, 0x1, 0x1c1f ;  /* 0x003c1f00120a7f89 */ /* 0x000fe200000e0000 */
[----:B------:R-:W-:Y:S01]  /*8f80*/  IMAD.MOV R15, RZ, RZ, -R9 ;  /* 0x000000ffff0f7224 */ /* 0x000fe200078e0a09 */
[----:B------:R-:W-:Y:S01]  /*8f90*/  MOV R16, UR16 ;  /* 0x0000001000107c02 */ /* 0x000fe20008000f00 */
[----:B------:R-:W-:Y:S01]  /*8fa0*/  IMAD.U32 R17, RZ, RZ, UR17 ;  /* 0x00000011ff117e24 */ /* 0x000fe2000f8e00ff */
[----:B------:R-:W2:Y:S01]  /*8fb0*/  SHFL.IDX PT, R11, R13, 0x1, 0x1c1f ;  /* 0x003c1f000d0b7f89 */ /* 0x000ea200000e0000 */
[----:B------:R-:W-:Y:S01]  /*8fc0*/  IMAD.U32 R17, RZ, RZ, UR7 ;  /* 0x00000007ff117e24 */ /* 0x000fe2000f8e00ff */
[-C--:B------:R-:W-:Y:S01]  /*8fd0*/  ISETP.GE.OR P1, PT, R19, R2.reuse, P2 ;  /* 0x000000021300720c */ /* 0x080fe20001726670 */
[----:B------:R-:W-:Y:S01]  /*8fe0*/  IMAD R15, R15, c[0x0][0x4e8], R12 ;  /* 0x00013a000f0f7a24 */ /* 0x000fe200078e020c */
[----:B------:R-:W-:Y:S01]  /*8ff0*/  ISETP.GE.OR P0, PT, R5, R2, P2 ;  /* 0x000000020500720c */ /* 0x000fe20001706670 */
[----:B------:R-:W-:-:S02]  /*9000*/  IMAD R14, R14, c[0x0][0x3e0], RZ ;  /* 0x0000f8000e0e7a24 */ /* 0x000fc400078e02ff */
[----:B------:R-:W-:Y:S02]  /*9010*/  IMAD.SHL.U32 R12, R3, 0x8, RZ ;  /* 0x00000008030c7824 */ /* 0x000fe400078e00ff */
[C---:B------:R-:W-:Y:S02]  /*9020*/  IMAD R14, R9.reuse, c[0x0][0x3e4], R14 ;  /* 0x0000f900090e7a24 */ /* 0x040fe400078e020e */
[----:B------:R-:W-:Y:S01]  /*9030*/  IMAD.WIDE.U32 R16, R9, c[0x0][0x3e0], R16 ;  /* 0x0000f80009107a25 */ /* 0x000fe200078e0010 */
[----:B------:R-:W-:Y:S02]  /*9040*/  SHF.R.S32.HI R9, RZ, 0x1f, R15 ;  /* 0x0000001fff097819 */ /* 0x000fe4000001140f */
[----:B------:R-:W-:Y:S01]  /*9050*/  LOP3.LUT R7, R7, 0x7ffffe00, R12, 0xf8, !PT ;  /* 0x7ffffe0007077812 */ /* 0x000fe200078ef80c */
[----:B------:R-:W-:Y:S01]  /*9060*/  IMAD R55, R55, 0x80, R4 ;  /* 0x0000008037377824 */ /* 0x000fe200078e0204 */
[----:B------:R-:W-:Y:S01]  /*9070*/  IADD3 R17, R17, R14, RZ ;  /* 0x0000000e11117210 */ /* 0x000fe20007ffe0ff */
[----:B------:R-:W-:Y:S01]  /*9080*/  IMAD R14, R9, c[0x0][0x3d8], RZ ;  /* 0x0000f600090e7a24 */ /* 0x000fe200078e02ff */
[----:B-1----:R1:W-:Y:S01]  /*9090*/  @!P1 ST.E [R48.64], R6 ;  /* 0x0000000630009985 */ /* 0x0023e2000c10190e */
[----:B------:R-:W-:-:S02]  /*90a0*/  IMAD.SHL.U32 R58, R7, 0x2, RZ ;  /* 0x00000002073a7824 */ /* 0x000fc400078e00ff */
[C---:B------:R-:W-:Y:S02]  /*90b0*/  IMAD R3, R15.reuse, c[0x0][0x3dc], R14 ;  /* 0x0000f7000f037a24 */ /* 0x040fe400078e020e */
[----:B------:R-:W-:Y:S01]  /*90c0*/  IMAD.WIDE.U32 R56, R15, c[0x0][0x3d8], R16 ;  /* 0x0000f6000f387a25 */ /* 0x000fe200078e0010 */
[----:B--2---:R1:W-:Y:S03]  /*90d0*/  @!P0 ST.E [R10.64], R8 ;  /* 0x000000080a008985 */ /* 0x0043e6000c10190e */
[----:B------:R-:W-:Y:S01]  /*90e0*/  IMAD.IADD R3, R57, 0x1, R3 ;  /* 0x0000000139037824 */ /* 0x000fe200078e0203 */
[----:B------:R1:W2:Y:S01]  /*90f0*/  LDS.128 R44, [R58+0x1080] ;  /* 0x001080003a2c7984 */ /* 0x0002a20000000c00 */
[----:B------:R-:W-:-:S03]  /*9100*/  LEA R57, P0, R56, c[0x0][0x380], 0x1 ;  /* 0x0000e00038397a11 */ /* 0x000fc600078008ff */
[----:B------:R1:W3:Y:S01]  /*9110*/  LDS.128 R40, [R58+0x2080] ;  /* 0x002080003a287984 */ /* 0x0002e20000000c00 */
[----:B------:R-:W-:Y:S02]  /*9120*/  LEA.HI.X R56, R56, c[0x0][0x384], R3, 0x1, P0 ;  /* 0x0000e10038387a11 */ /* 0x000fe400000f0c03 */
[----:B------:R-:W-:Y:S01]  /*9130*/  ISETP.GE.AND P0, PT, R55, R2, PT ;  /* 0x000000023700720c */ /* 0x000fe20003f06270 */
[----:B------:R1:W4:Y:S04]  /*9140*/  LDS.128 R36, [R58+0x3080] ;  /* 0x003080003a247984 */ /* 0x0003280000000c00 */
[----:B------:R1:W1:Y:S04]  /*9150*/  LDS.128 R32, [R58+0x5080] ;  /* 0x005080003a207984 */ /* 0x0002680000000c00 */
[----:B------:R1:W1:Y:S04]  /*9160*/  LDS.128 R28, [R58+0x6080] ;  /* 0x006080003a1c7984 */ /* 0x0002680000000c00 */
[----:B------:R1:W1:Y:S04]  /*9170*/  LDS.128 R24, [R58+0x7080] ;  /* 0x007080003a187984 */ /* 0x0002680000000c00 */
[----:B------:R1:W1:Y:S04]  /*9180*/  LDS.128 R20, [R58+0x9080] ;  /* 0x009080003a147984 */ /* 0x0002680000000c00 */
[----:B------:R1:W1:Y:S04]  /*9190*/  LDS.128 R16, [R58+0xa080] ;  /* 0x00a080003a107984 */ /* 0x0002680000000c00 */
[----:B------:R1:W1:Y:S04]  /*91a0*/  LDS.128 R12, [R58+0xb080] ;  /* 0x00b080003a0c7984 */ /* 0x0002680000000c00 */
[----:B------:R1:W1:Y:S04]  /*91b0*/  SHFL.IDX PT, R60, R57, RZ, 0x181f ;  /* 0x00181fff393c7589 */ /* 0x00026800000e0000 */
[----:B------:R1:W1:Y:S01]  /*91c0*/  SHFL.IDX PT, R61, R56, RZ, 0x181f ;  /* 0x00181fff383d7589 */ /* 0x00026200000e0000 */
[----:B------:R-:W-:Y:S05]  /*91d0*/  @P0 BRA `(.L_x_39) ;  /* 0x0000014000000947 */ /* 0x000fea0003800000 */
[----:B-12---:R-:W1:Y:S01]  /*91e0*/  LDS.128 R48, [R58+0x80] ;  /* 0x000080003a307984 */ /* 0x006e620000000c00 */
[----:B------:R-:W-:-:S02]  /*91f0*/  IADD3 R54, R0, 0x40, RZ ;  /* 0x0000004000367810 */ /* 0x000fc40007ffe0ff */
[----:B------:R-:W-:Y:S01]  /*9200*/  IADD3 R52, R0, 0x80, RZ ;  /* 0x0000008000347810 */ /* 0x000fe20007ffe0ff */
[----:B------:R-:W2:Y:S01]  /*9210*/  LDS.128 R8, [R58+0x4080] ;  /* 0x004080003a087984 */ /* 0x000ea20000000c00 */
[----:B------:R-:W-:Y:S02]  /*9220*/  ISETP.GE.AND P1, PT, R54, c[0x0][0x3c8], PT ;  /* 0x0000f20036007a0c */ /* 0x000fe40003f26270 */
[----:B------:R-:W-:Y:S01]  /*9230*/  ISETP.GE.AND P0, PT, R52, c[0x0][0x3c8], PT ;  /* 0x0000f20034007a0c */ /* 0x000fe20003f06270 */
[----:B------:R5:W4:Y:S01]  /*9240*/  LDS.128 R4, [R58+0x8080] ;  /* 0x008080003a047984 */ /* 0x000b220000000c00 */
[----:B------:R-:W-:-:S09]  /*9250*/  ISETP.GE.AND P2, PT, R0, c[0x0][0x3c8], PT ;  /* 0x0000f20000007a0c */ /* 0x000fd20003f46270 */
[----:B------:R-:W-:Y:S02]  /*9260*/  @!P1 SHF.R.S32.HI R53, RZ, 0x1f, R54 ;  /* 0x0000001fff359819 */ /* 0x000fe40000011436 */
[----:B------:R-:W-:Y:S02]  /*9270*/  @!P0 SHF.R.S32.HI R3, RZ, 0x1f, R52 ;  /* 0x0000001fff038819 */ /* 0x000fe40000011434 */
[----:B------:R-:W-:Y:S02]  /*9280*/  @!P1 LEA.HI R53, R53, R54, RZ, 0x3 ;  /* 0x0000003635359211 */ /* 0x000fe400078f18ff */
[----:B------:R-:W-:Y:S02]  /*9290*/  @!P0 LEA.HI R3, R3, R52, RZ, 0x3 ;  /* 0x0000003403038211 */ /* 0x000fe400078f18ff */
[----:B------:R-:W-:Y:S02]  /*92a0*/  @!P1 LOP3.LUT R53, R53, 0xfffffff8, RZ, 0xc0, !PT ;  /* 0xfffffff835359812 */ /* 0x000fe400078ec0ff */
[----:B------:R-:W-:Y:S01]  /*92b0*/  @!P0 LOP3.LUT R3, R3, 0xfffffff8, RZ, 0xc0, !PT ;  /* 0xfffffff803038812 */ /* 0x000fe200078ec0ff */
[----:B-----5:R-:W-:-:S04]  /*92c0*/  @!P2 IMAD.WIDE R58, R0, 0x2, R60 ;  /* 0x00000002003aa825 */ /* 0x020fc800078e023c */
[----:B------:R-:W-:-:S04]  /*92d0*/  @!P1 IMAD.WIDE R52, R53, 0x2, R60 ;  /* 0x0000000235349825 */ /* 0x000fc800078e023c */
[----:B------:R-:W-:Y:S01]  /*92e0*/  @!P0 IMAD.WIDE R60, R3, 0x2, R60 ;  /* 0x00000002033c8825 */ /* 0x000fe200078e023c */
[----:B-1----:R1:W-:Y:S04]  /*92f0*/  @!P2 ST.E.128 [R58.64], R48 ;  /* 0x000000303a00a985 */ /* 0x0023e8000c101d0e */
[----:B--2---:R1:W-:Y:S04]  /*9300*/  @!P1 ST.E.128 [R52.64], R8 ;  /* 0x0000000834009985 */ /* 0x0043e8000c101d0e */
[----:B----4-:R1:W-:Y:S02]  /*9310*/  @!P0 ST.E.128 [R60.64], R4 ;  /* 0x000000043c008985 */ /* 0x0103e4000c101d0e */
.L_x_39:
[----:B--2---:R-:W-:Y:S05]  /*9320*/  BSYNC B0 ;  /* 0x0000000000007941 */ /* 0x004fea0003800000 */
.L_x_38:
[----:B------:R-:W-:Y:S01]  /*9330*/  IADD3 R3, R55, 0x20, RZ ;  /* 0x0000002037037810 */ /* 0x000fe20007ffe0ff */
[----:B-1----:R1:W2:Y:S01]  /*9340*/  SHFL.IDX PT, R9, R56, 0x1, 0x181f ;  /* 0x00381f0038097f89 */ /* 0x0022a200000e0000 */
[----:B------:R-:W-:Y:S02]  /*9350*/  BSSY B0, `(.L_x_40) ;  /* 0x0000015000007945 */ /* 0x000fe40003800000 */
[----:B------:R-:W-:Y:S01]  /*9360*/  ISETP.GE.AND P0, PT, R3, R2, PT ;  /* 0x000000020300720c */ /* 0x000fe20003f06270 */
[----:B------:R1:W4:-:S12]  /*9370*/  SHFL.IDX PT, R8, R57, 0x1, 0x181f ;  /* 0x00381f0039087f89 */ /* 0x00031800000e0000 */
[----:B------:R-:W-:Y:S05]  /*9380*/  @P0 BRA `(.L_x_41) ;  /* 0x0000011000000947 */ /* 0x000fea0003800000 */
[C---:B------:R-:W-:Y:S02]  /*9390*/  IADD3 R6, R0.reuse, 0x40, RZ ;  /* 0x0000004000067810 */ /* 0x040fe40007ffe0ff */
[----:B------:R-:W-:Y:S02]  /*93a0*/  IADD3 R4, R0, 0x80, RZ ;  /* 0x0000008000047810 */ /* 0x000fe40007ffe0ff */
[----:B------:R-:W-:Y:S02]  /*93b0*/  ISETP.GE.AND P1, PT, R6, c[0x0][0x3c8], PT ;  /* 0x0000f20006007a0c */ /* 0x000fe40003f26270 */
[----:B------:R-:W-:Y:S02]  /*93c0*/  ISETP.GE.AND P0, PT, R4, c[0x0][0x3c8], PT ;  /* 0x0000f20004007a0c */ /* 0x000fe40003f06270 */
[----:B------:R-:W-:-:S09]  /*93d0*/  ISETP.GE.AND P2, PT, R0, c[0x0][0x3c8], PT ;  /* 0x0000f20000007a0c */ /* 0x000fd20003f46270 */
[----:B------:R-:W-:Y:S02]  /*93e0*/  @!P1 SHF.R.S32.HI R5, RZ, 0x1f, R6 ;  /* 0x0000001fff059819 */ /* 0x000fe40000011406 */
[----:B------:R-:W-:Y:S02]  /*93f0*/  @!P0 SHF.R.S32.HI R3, RZ, 0x1f, R4 ;  /* 0x0000001fff038819 */ /* 0x000fe40000011404 */
[----:B------:R-:W-:Y:S01]  /*9400*/  @!P1 LEA.HI R5, R5, R6, RZ, 0x3 ;  /* 0x0000000605059211 */ /* 0x000fe200078f18ff */
[--C-:B--2-4-:R-:W-:Y:S01]  /*9410*/  @!P2 IMAD.WIDE R6, R0, 0x2, R8.reuse ;  /* 0x000000020006a825 */ /* 0x114fe200078e0208 */
[----:B------:R-:W-:Y:S02]  /*9420*/  @!P0 LEA.HI R3, R3, R4, RZ, 0x3 ;  /* 0x0000000403038211 */ /* 0x000fe400078f18ff */
[----:B------:R-:W-:Y:S02]  /*9430*/  @!P1 LOP3.LUT R5, R5, 0xfffffff8, RZ, 0xc0, !PT ;  /* 0xfffffff805059812 */ /* 0x000fe400078ec0ff */
[----:B------:R-:W-:Y:S01]  /*9440*/  @!P0 LOP3.LUT R3, R3, 0xfffffff8, RZ, 0xc0, !PT ;  /* 0xfffffff803038812 */ /* 0x000fe200078ec0ff */
[----:B------:R2:W-:Y:S02]  /*9450*/  @!P2 ST.E.128 [R6.64], R44 ;  /* 0x0000002c0600a985 */ /* 0x0005e4000c101d0e */
[----:B------:R-:W-:-:S04]  /*9460*/  @!P1 IMAD.WIDE R4, R5, 0x2, R8 ;  /* 0x0000000205049825 */ /* 0x000fc800078e0208 */
[----:B------:R-:W-:Y:S01]  /*9470*/  @!P0 IMAD.WIDE R8, R3, 0x2, R8 ;  /* 0x0000000203088825 */ /* 0x000fe200078e0208 */
[----:B------:R2:W-:Y:S04]  /*9480*/  @!P1 ST.E.128 [R4.64], R32 ;  /* 0x0000002004009985 */ /* 0x0005e8000c101d0e */
[----:B------:R2:W-:Y:S02]  /*9490*/  @!P0 ST.E.128 [R8.64], R20 ;  /* 0x0000001408008985 */ /* 0x0005e4000c101d0e */
.L_x_41:
[----:B------:R-:W-:Y:S05]  /*94a0*/  BSYNC B0 ;  /* 0x0000000000007941 */ /* 0x000fea0003800000 */
.L_x_40:
[----:B------:R-:W-:Y:S01]  /*94b0*/  IADD3 R3, R55, 0x40, RZ ;  /* 0x0000004037037810 */ /* 0x000fe20007ffe0ff */
[----:B--2---:R2:W1:Y:S01]  /*94c0*/  SHFL.IDX PT, R9, R56, 0x2, 0x181f ;  /* 0x00581f0038097f89 */ /* 0x00446200000e0000 */
[----:B------:R-:W-:Y:S02]  /*94d0*/  BSSY B0, `(.L_x_42) ;  /* 0x0000015000007945 */ /* 0x000fe40003800000 */
[----:B------:R-:W-:Y:S01]  /*94e0*/  ISETP.GE.AND P0, PT, R3, R2, PT ;  /* 0x000000020300720c */ /* 0x000fe20003f06270 */
[----:B----4-:R2:W4:-:S12]  /*94f0*/  SHFL.IDX PT, R8, R57, 0x2, 0x181f ;  /* 0x00581f0039087f89 */ /* 0x01051800000e0000 */
        /* <DEDUP_REMOVED lines=9> */
[--C-:B-1--4-:R-:W-:Y:S01]  /*9590*/  @!P2 IMAD.WIDE R6, R0, 0x2, R8.reuse ;  /* 0x000000020006a825 */ /* 0x112fe200078e0208 */
[----:B------:R-:W-:Y:S02]  /*95a0*/  @!P0 LEA.HI R3, R3, R4, RZ, 0x3 ;  /* 0x0000000403038211 */ /* 0x000fe400078f18ff */
[----:B------:R-:W-:Y:S02]  /*95b0*/  @!P1 LOP3.LUT R5, R5, 0xfffffff8, RZ, 0xc0, !PT ;  /* 0xfffffff805059812 */ /* 0x000fe400078ec0ff */
[----:B------:R-:W-:Y:S01]  /*95c0*/  @!P0 LOP3.LUT R3, R3, 0xfffffff8, RZ, 0xc0, !PT ;  /* 0xfffffff803038812 */ /* 0x000fe200078ec0ff */
[----:B---3--:R1:W-:Y:S02]  /*95d0*/  @!P2 ST.E.128 [R6.64], R40 ;  /* 0x000000280600a985 */ /* 0x0083e4000c101d0e */
[----:B------:R-:W-:-:S04]  /*95e0*/  @!P1 IMAD.WIDE R4, R5, 0x2, R8 ;  /* 0x0000000205049825 */ /* 0x000fc800078e0208 */
[----:B------:R-:W-:Y:S01]  /*95f0*/  @!P0 IMAD.WIDE R8, R3, 0x2, R8 ;  /* 0x0000000203088825 */ /* 0x000fe200078e0208 */
[----:B------:R1:W-:Y:S04]  /*9600*/  @!P1 ST.E.128 [R4.64], R28 ;  /* 0x0000001c04009985 */ /* 0x0003e8000c101d0e */
[----:B------:R1:W-:Y:S02]  /*9610*/  @!P0 ST.E.128 [R8.64], R16 ;  /* 0x0000001008008985 */ /* 0x0003e4000c101d0e */
.L_x_43:
[----:B------:R-:W-:Y:S05]  /*9620*/  BSYNC B0 ;  /* 0x0000000000007941 */ /* 0x000fea0003800000 */
.L_x_42:
[----:B------:R-:W-:Y:S01]  /*9630*/  IADD3 R55, R55, 0x60, RZ ;  /* 0x0000006037377810 */ /* 0x000fe20007ffe0ff */
[----:B-1----:R1:W2:Y:S03]  /*9640*/  SHFL.IDX PT, R5, R56, 0x3, 0x181f ;  /* 0x00781f0038057f89 */ /* 0x0022a600000e0000 */
[----:B------:R-:W-:Y:S01]  /*9650*/  ISETP.GE.AND P0, PT, R55, R2, PT ;  /* 0x000000023700720c */ /* 0x000fe20003f06270 */
[----:B------:R1:W4:-:S12]  /*9660*/  SHFL.IDX PT, R4, R57, 0x3, 0x181f ;  /* 0x00781f0039047f89 */ /* 0x00031800000e0000 */
[----:B------:R-:W-:Y:S05]  /*9670*/  @P0 EXIT ;  /* 0x000000000000094d */ /* 0x000fea0003800000 */
[C---:B------:R-:W-:Y:S02]  /*9680*/  IADD3 R3, R0.reuse, 0x40, RZ ;  /* 0x0000004000037810 */ /* 0x040fe40007ffe0ff */
[C---:B------:R-:W-:Y:S02]  /*9690*/  ISETP.GE.AND P1, PT, R0.reuse, c[0x0][0x3c8], PT ;  /* 0x0000f20000007a0c */ /* 0x040fe40003f26270 */
[----:B------:R-:W-:Y:S02]  /*96a0*/  ISETP.GE.AND P0, PT, R3, c[0x0][0x3c8], PT ;  /* 0x0000f20003007a0c */ /* 0x000fe40003f06270 */
[----:B------:R-:W-:-:S09]  /*96b0*/  IADD3 R9, R0, 0x80, RZ ;  /* 0x0000008000097810 */ /* 0x000fd20007ffe0ff */
[----:B--2-4-:R-:W-:Y:S02]  /*96c0*/  @!P1 IMAD.WIDE R6, R0, 0x2, R4 ;  /* 0x0000000200069825 */ /* 0x014fe400078e0204 */
[----:B------:R-:W-:-:S03]  /*96d0*/  @!P0 SHF.R.S32.HI R2, RZ, 0x1f, R3 ;  /* 0x0000001fff028819 */ /* 0x000fc60000011403 */
[----:B------:R2:W-:Y:S01]  /*96e0*/  @!P1 ST.E.128 [R6.64], R36 ;  /* 0x0000002406009985 */ /* 0x0005e2000c101d0e */
[----:B------:R-:W-:-:S04]  /*96f0*/  @!P0 LEA.HI R2, R2, R3, RZ, 0x3 ;  /* 0x0000000302028211 */ /* 0x000fc800078f18ff */
[----:B------:R-:W-:-:S05]  /*9700*/  @!P0 LOP3.LUT R2, R2, 0xfffffff8, RZ, 0xc0, !PT ;  /* 0xfffffff802028812 */ /* 0x000fca00078ec0ff */
[----:B------:R-:W-:-:S05]  /*9710*/  @!P0 IMAD.WIDE R2, R2, 0x2, R4 ;  /* 0x0000000202028825 */ /* 0x000fca00078e0204 */
[----:B------:R2:W-:Y:S01]  /*9720*/  @!P0 ST.E.128 [R2.64], R24 ;  /* 0x0000001802008985 */ /* 0x0005e2000c101d0e */
[----:B------:R-:W-:-:S13]  /*9730*/  ISETP.GE.AND P0, PT, R9, c[0x0][0x3c8], PT ;  /* 0x0000f20009007a0c */ /* 0x000fda0003f06270 */
[----:B------:R-:W-:Y:S05]  /*9740*/  @P0 EXIT ;  /* 0x000000000000094d */ /* 0x000fea0003800000 */
[----:B------:R-:W-:-:S04]  /*9750*/  SHF.R.S32.HI R0, RZ, 0x1f, R9 ;  /* 0x0000001fff007819 */ /* 0x000fc80000011409 */
[----:B------:R-:W-:-:S04]  /*9760*/  LEA.HI R0, R0, R9, RZ, 0x3 ;  /* 0x0000000900007211 */ /* 0x000fc800078f18ff */
[----:B--2---:R-:W-:-:S05]  /*9770*/  LOP3.LUT R3, R0, 0xfffffff8, RZ, 0xc0, !PT ;  /* 0xfffffff800037812 */ /* 0x004fca00078ec0ff */
[----:B------:R-:W-:-:S05]  /*9780*/  IMAD.WIDE R4, R3, 0x2, R4 ;  /* 0x0000000203047825 */ /* 0x000fca00078e0204 */
[----:B------:R-:W-:Y:S01]  /*9790*/  ST.E.128 [R4.64], R12 ;  /* 0x0000000c04007985 */ /* 0x000fe2000c101d0e */
[----:B------:R-:W-:Y:S05]  /*97a0*/  EXIT ;  /* 0x000000000000794d */ /* 0x000fea0003800000 */
.L_x_36:
[----:B------:R-:W-:Y:S02]  /*97b0*/  ULDC.64 UR4, c[0x0][0x500] ;  /* 0x0001400000047ab9 */ /* 0x000fe40000000a00 */
[----:B------:R-:W-:Y:S02]  /*97c0*/  UISETP.NE.U32.AND UP1, UPT, URZ, UR4, UPT ;  /* 0x000000043f00728c */ /* 0x000fe4000bf25070 */
[----:B------:R-:W-:Y:S02]  /*97d0*/  UMOV UR6, 0x4 ;  /* 0x0000000400067882 */ /* 0x000fe40000000000 */
[----:B------:R-:W-:-:S03]  /*97e0*/  UISETP.NE.AND.EX UP1, UPT, URZ, UR5, UPT, UP1 ;  /* 0x000000053f00728c */ /* 0x000fc6000bf25310 */
[----:B------:R-:W-:Y:S02]  /*97f0*/  ULDC.64 UR4, c[0x0][0x500] ;  /* 0x0001400000047ab9 */ /* 0x000fe40000000a00 */
[----:B------:R-:W-:Y:S01]  /*9800*/  UIMAD.WIDE UR4, UR16, UR6, UR4 ;  /* 0x00000006100472a5 */ /* 0x000fe2000f8e0204 */
[----:B------:R-:W-:-:S05]  /*9810*/  PLOP3.LUT P0, PT, PT, PT, UP1, 0x80, 0x0 ;  /* 0x000000000000781c */ /* 0x000fca0003f0f018 */
[----:B------:R-:W-:Y:S01]  /*9820*/  IMAD.U32 R6, RZ, RZ, UR4 ;  /* 0x00000004ff067e24 */ /* 0x000fe2000f8e00ff */
[----:B------:R-:W-:Y:S01]  /*9830*/  MOV R7, UR5 ;  /* 0x0000000500077c02 */ /* 0x000fe20008000f00 */
[----:B------:R-:W-:-:S06]  /*9840*/  ULDC.64 UR4, c[0x0][0x508] ;  /* 0x0001420000047ab9 */ /* 0x000fcc0000000a00 */
[----:B------:R-:W2:Y:S01]  /*9850*/  @P0 LDG.E R0, [R6.64] ;  /* 0x0000000e06000981 */ /* 0x000ea2000c1e1900 */
[----:B------:R-:W-:Y:S01]  /*9860*/  UISETP.NE.U32.AND UP0, UPT, URZ, UR4, UPT ;  /* 0x000000043f00728c */ /* 0x000fe2000bf05070 */
[----:B------:R-:W-:-:S03]  /*9870*/  IMAD.MOV.U32 R4, RZ, RZ, c[0x0][0x388] ;  /* 0x0000e200ff047624 */ /* 0x000fc600078e00ff */
[----:B------:R-:W-:-:S03]  /*9880*/  UISETP.NE.AND.EX UP0, UPT, URZ, UR5, UPT, UP0 ;  /* 0x000000053f00728c */ /* 0x000fc6000bf05300 */
[----:B------:R-:W-:-:S03]  /*9890*/  ULDC.64 UR4, c[0x0][0x508] ;  /* 0x0001420000047ab9 */ /* 0x000fc60000000a00 */
[----:B------:R-:W-:-:S05]  /*98a0*/  PLOP3.LUT P1, PT, PT, PT, UP0, 0x80, 0x0 ;  /* 0x000000000000781c */ /* 0x000fca0003f2f008 */
[----:B------:R-:W-:-:S06]  /*98b0*/  @UP0 UIMAD.WIDE UR4, UR16, UR6, UR4 ;  /* 0x00000006100402a5 */ /* 0x000fcc000f8e0204 */
[----:B-1----:R-:W-:Y:S01]  /*98c0*/  MOV R2, UR4 ;  /* 0x0000000400027c02 */ /* 0x002fe20008000f00 */
[----:B------:R-:W-:-:S05]  /*98d0*/  IMAD.U32 R3, RZ, RZ, UR5 ;  /* 0x00000005ff037e24 */ /* 0x000fca000f8e00ff */
[----:B------:R1:W5:Y:S01]  /*98e0*/  @P1 LDG.E R4, [R2.64] ;  /* 0x0000000e02041981 */ /* 0x000362000c1e1900 */
[----:B------:R-:W-:Y:S02]  /*98f0*/  UMOV UR10, URZ ;  /* 0x0000003f000a7c82 */ /* 0x000fe40008000000 */
[----:B------:R-:W-:Y:S01]  /*9900*/  UMOV UR11, URZ ;  /* 0x0000003f000b7c82 */ /* 0x000fe20008000000 */
[----:B--2---:R-:W2:Y:S02]  /*9910*/  @P0 R2UR UR5, R0 ;  /* 0x00000000000503c2 */ /* 0x004ea400000e0000 */
[----:B--2---:R-:W-:Y:S02]  /*9920*/  @UP1 USHF.R.S32.HI UR4, URZ, 0x1f, UR5 ;  /* 0x0000001f3f041899 */ /* 0x004fe40008011405 */
[----:B------:R-:W-:-:S05]  /*9930*/  @UP1 UMOV UR10, UR5 ;  /* 0x00000005000a1c82 */ /* 0x000fca0008000000 */
[----:B------:R-:W-:Y:S01]  /*9940*/  @UP1 UMOV UR11, UR4 ;  /* 0x00000004000b1c82 */ /* 0x000fe20008000000 */
[----:B------:R-:W-:Y:S05]  /*9950*/  @P1 BRA `(.L_x_44) ;  /* 0x0000004000001947 */ /* 0x000fea0003800000 */
[----:B-1----:R-:W-:Y:S05]  /*9960*/  @!P0 BRA `(.L_x_44) ;  /* 0x0000003000008947 */ /* 0x002fea0003800000 */
[----:B-----5:R-:W2:Y:S04]  /*9970*/  LDG.E R4, [R6.64] ;  /* 0x0000000e06047981 */ /* 0x020ea8000c1e1900 */
[----:B------:R-:W2:Y:S02]  /*9980*/  LDG.E R3, [R6.64+0x4] ;  /* 0x0000040e06037981 */ /* 0x000ea4000c1e1900 */
[----:B--2---:R-:W-:Y:S02]  /*9990*/  IADD3 R4, -R4, R3, RZ ;  /* 0x0000000304047210 */ /* 0x004fe40007ffe1ff */
.L_x_44:
[----:B-1----:R-:W1:Y:S01]  /*99a0*/  S2R R7, SR_TID.X ;  /* 0x0000000000077919 */ /* 0x002e620000002100 */
[----:B------:R-:W-:Y:S01]  /*99b0*/  USHF.R.S32.HI UR6, URZ, 0x1f, UR16 ;  /* 0x0000001f3f067899 */ /* 0x000fe20008011410 */
[----:B------:R-:W-:Y:S01]  /*99c0*/  BSSY B0, `(.L_x_45) ;  /* 0x0000029000007945 */ /* 0x000fe20003800000 */
[----:B------:R-:W-:-:S02]  /*99d0*/  USEL UR16, UR16, URZ, !UP1 ;  /* 0x0000003f10107287 */ /* 0x000fc4000c800000 */
[----:B------:R-:W-:Y:S01]  /*99e0*/  USEL UR6, UR6, URZ, !UP1 ;  /* 0x0000003f06067287 */ /* 0x000fe2000c800000 */
[----:B-1----:R-:W-:-:S13]  /*99f0*/  ISETP.GE.AND P0, PT, R7, 0x80, PT ;  /* 0x000000800700780c */ /* 0x002fda0003f06270 */
[----:B------:R-:W-:Y:S05]  /*9a00*/  @P0 BRA `(.L_x_46) ;  /* 0x0000024000000947 */ /* 0x000fea0003800000 */
[----:B------:R-:W1:Y:S01]  /*9a10*/  S2R R0, SR_CTAID.X ;  /* 0x0000000000007919 */ /* 0x000e620000002500 */
[----:B-----5:R-:W-:Y:S01]  /*9a20*/  IMAD R3, R4, c[0x0][0x4e8], RZ ;  /* 0x00013a0004037a24 */ /* 0x020fe200078e02ff */
[----:B-1----:R-:W-:-:S04]  /*9a30*/  LEA R0, R0, R7, 0x7 ;  /* 0x0000000700007211 */ /* 0x002fc800078e38ff */
[----:B------:R-:W-:-:S13]  /*9a40*/  ISETP.GE.AND P0, PT, R0, R3, PT ;  /* 0x000000030000720c */ /* 0x000fda0003f06270 */
[----:B------:R-:W-:Y:S05]  /*9a50*/  @P0 BRA `(.L_x_46) ;  /* 0x000001f000000947 */ /* 0x000fea0003800000 */
[----:B------:R-:W-:Y:S01]  /*9a60*/  IMAD.MOV.U32 R2, RZ, RZ, c[0x0][0x4e8] ;  /* 0x00013a00ff027624 */ /* 0x000fe200078e00ff */
[----:B------:R-:W-:Y:S01]  /*9a70*/  ULDC.64 UR4, c[0x0][0x490] ;  /* 0x0001240000047ab9 */ /* 0x000fe20000000a00 */
[----:B------:R-:W-:Y:S01]  /*9a80*/  IMAD.MOV.U32 R8, RZ, RZ, R0 ;  /* 0x000000ffff087224 */ /* 0x000fe200078e0000 */
[----:B------:R-:W-:Y:S02]  /*9a90*/  UIMAD UR7, UR8, UR4, URZ ;  /* 0x00000004080772a4 */ /* 0x000fe4000f8e023f */
[----:B------:R-:W-:Y:S01]  /*9aa0*/  ISETP.NE.AND P0, PT, R2, 0x1, PT ;  /* 0x000000010200780c */ /* 0x000fe20003f05270 */
[----:B------:R-:W-:Y:S02]  /*9ab0*/  UMOV UR12, UR10 ;  /* 0x0000000a000c7c82 */ /* 0x000fe40008000000 */
[----:B------:R-:W-:Y:S02]  /*9ac0*/  UMOV UR13, UR11 ;  /* 0x0000000b000d7c82 */ /* 0x000fe40008000000 */
[----:B------:R-:W-:-:S02]  /*9ad0*/  UIMAD.WIDE.U32 UR12, UR9, UR4, UR12 ;  /* 0x00000004090c72a5 */ /* 0x000fc4000f8e000c */
[----:B------:R-:W-:-:S03]  /*9ae0*/  UIMAD UR7, UR9, UR5, UR7 ;  /* 0x00000005090772a4 */ /* 0x000fc6000f8e0207 */
[----:B------:R-:W-:Y:S02]  /*9af0*/  ULDC.64 UR4, c[0x0][0x498] ;  /* 0x0001260000047ab9 */ /* 0x000fe40000000a00 */
[----:B------:R-:W-:Y:S01]  /*9b00*/  UIADD3 UR13, UR7, UR13, URZ ;  /* 0x0000000d070d7290 */ /* 0x000fe2000fffe03f */
[----:B------:R-:W-:Y:S01]  /*9b10*/  @P0 IMAD.HI.U32 R2, R0, c[0x0][0x4ec], RZ ;  /* 0x00013b0000020a27 */ /* 0x000fe200078e00ff */
[----:B------:R-:W-:Y:S02]  /*9b20*/  UIMAD UR7, UR6, UR4, URZ ;  /* 0x00000004060772a4 */ /* 0x000fe4000f8e023f */
[----:B------:R-:W-:Y:S02]  /*9b30*/  UIMAD.WIDE.U32 UR12, UR16, UR4, UR12 ;  /* 0x00000004100c72a5 */ /* 0x000fe4000f8e000c */
[----:B------:R-:W-:Y:S01]  /*9b40*/  @P0 SHF.R.U32.HI R8, RZ, c[0x0][0x4f0], R2 ;  /* 0x00013c00ff080a19 */ /* 0x000fe20000011602 */
[----:B------:R-:W-:-:S03]  /*9b50*/  UIMAD UR5, UR16, UR5, UR7 ;  /* 0x00000005100572a4 */ /* 0x000fc6000f8e0207 */
[C---:B------:R-:W-:Y:S02]  /*9b60*/  IADD3 R5, -R8.reuse, RZ, RZ ;  /* 0x000000ff08057210 */ /* 0x040fe40007ffe1ff */
[----:B------:R-:W-:Y:S02]  /*9b70*/  SHF.R.S32.HI R3, RZ, 0x1f, R8 ;  /* 0x0000001fff037819 */ /* 0x000fe40000011408 */
[----:B------:R-:W-:Y:S01]  /*9b80*/  IADD3 R8, P0, R8, UR12, RZ ;  /* 0x0000000c08087c10 */ /* 0x000fe2000ff1e0ff */
[----:B------:R-:W-:Y:S02]  /*9b90*/  IMAD R5, R5, c[0x0][0x4e8], R0 ;  /* 0x00013a0005057a24 */ /* 0x000fe400078e0200 */
[----:B------:R-:W-:-:S03]  /*9ba0*/  IMAD.U32 R0, RZ, RZ, UR5 ;  /* 0x00000005ff007e24 */ /* 0x000fc6000f8e00ff */
[----:B------:R-:W-:Y:S02]  /*9bb0*/  SHF.R.S32.HI R2, RZ, 0x1f, R5 ;  /* 0x0000001fff027819 */ /* 0x000fe40000011405 */
[----:B------:R-:W-:-:S03]  /*9bc0*/  IADD3.X R9, R3, UR13, R0, P0, !PT ;  /* 0x0000000d03097c10 */ /* 0x000fc600087fe400 */
[----:B------:R-:W-:Y:S02]  /*9bd0*/  IMAD R0, R2, c[0x0][0x488], RZ ;  /* 0x0001220002007a24 */ /* 0x000fe400078e02ff */
[----:B------:R-:W-:-:S04]  /*9be0*/  IMAD.WIDE.U32 R8, R5, c[0x0][0x488], R8 ;  /* 0x0001220005087a25 */ /* 0x000fc800078e0008 */
[----:B------:R-:W-:Y:S01]  /*9bf0*/  IMAD R0, R5, c[0x0][0x48c], R0 ;  /* 0x0001230005007a24 */ /* 0x000fe200078e0200 */
[----:B------:R-:W-:Y:S01]  /*9c00*/  LEA R2, P0, R8, c[0x0][0x450], 0x2 ;  /* 0x0001140008027a11 */ /* 0x000fe200078010ff */
[----:B------:R-:W-:-:S03]  /*9c10*/  IMAD.MOV.U32 R5, RZ, RZ, -0x800000 ;  /* 0xff800000ff057424 */ /* 0x000fc600078e00ff */
[----:B------:R-:W-:-:S04]  /*9c20*/  IADD3 R3, R9, R0, RZ ;  /* 0x0000000009037210 */ /* 0x000fc80007ffe0ff */
[----:B------:R-:W-:-:S05]  /*9c30*/  LEA.HI.X R3, R8, c[0x0][0x454], R3, 0x2, P0 ;  /* 0x0001150008037a11 */ /* 0x000fca00000f1403 */
[----:B------:R1:W-:Y:S02]  /*9c40*/  STG.E [R2.64], R5 ;  /* 0x0000000502007986 */ /* 0x0003e4000c10190e */
.L_x_46:
[----:B------:R-:W-:Y:S05]  /*9c50*/  BSYNC B0 ;  /* 0x0000000000007941 */ /* 0x000fea0003800000 */
.L_x_45:
[----:B-1----:R-:W1:Y:S01]  /*9c60*/  S2R R3, SR_CTAID.X ;  /* 0x0000000000037919 */ /* 0x002e620000002500 */
[----:B------:R-:W-:Y:S01]  /*9c70*/  SHF.R.S32.HI R0, RZ, 0x1f, R7 ;  /* 0x0000001fff007819 */ /* 0x000fe20000011407 */
[----:B------:R-:W-:Y:S01]  /*9c80*/  ULDC.64 UR4, c[0x0][0x3a0] ;  /* 0x0000e80000047ab9 */ /* 0x000fe20000000a00 */
[----:B------:R-:W-:Y:S01]  /*9c90*/  IMAD.MOV.U32 R2, RZ, RZ, c[0x0][0x4e8] ;  /* 0x00013a00ff027624 */ /* 0x000fe200078e00ff */
[----:B------:R-:W-:Y:S01]  /*9ca0*/  UIMAD UR7, UR11, UR4, URZ ;  /* 0x000000040b0772a4 */ /* 0x000fe2000f8e023f */
[----:B------:R-:W-:Y:S01]  /*9cb0*/  LEA.HI R0, R0, R7, RZ, 0x3 ;  /* 0x0000000700007211 */ /* 0x000fe200078f18ff */
[----:B------:R-:W-:Y:S01]  /*9cc0*/  UIMAD.WIDE.U32 UR12, UR10, UR4, URZ ;  /* 0x000000040a0c72a5 */ /* 0x000fe2000f8e003f */
[----:B-----5:R-:W-:Y:S01]  /*9cd0*/  IMAD R4, R4, c[0x0][0x4e8], RZ ;  /* 0x00013a0004047a24 */ /* 0x020fe200078e02ff */
[----:B------:R-:W-:Y:S01]  /*9ce0*/  ISETP.NE.AND P0, PT, R2, 0x1, PT ;  /* 0x000000010200780c */ /* 0x000fe20003f05270 */
[----:B------:R-:W-:Y:S01]  /*9cf0*/  UIMAD UR7, UR10, UR5, UR7 ;  /* 0x000000050a0772a4 */ /* 0x000fe2000f8e0207 */
[----:B------:R-:W-:Y:S01]  /*9d00*/  LOP3.LUT R6, R0, 0xfffffff8, RZ, 0xc0, !PT ;  /* 0xfffffff800067812 */ /* 0x000fe200078ec0ff */
[----:B------:R-:W-:Y:S01]  /*9d10*/  BSSY B0, `(.L_x_47) ;  /* 0x000003b000007945 */ /* 0x000fe20003800000 */
[----:B------:R-:W-:Y:S01]  /*9d20*/  SHF.R.S32.HI R0, RZ, 0x3, R0 ;  /* 0x00000003ff007819 */ /* 0x000fe20000011400 */
[----:B------:R-:W-:-:S02]  /*9d30*/  ULDC.64 UR4, c[0x0][0x3e8] ;  /* 0x0000fa0000047ab9 */ /* 0x000fc40000000a00 */
[----:B------:R-:W-:Y:S01]  /*9d40*/  IMAD.IADD R7, R7, 0x1, -R6 ;  /* 0x0000000107077824 */ /* 0x000fe200078e0a06 */
[----:B------:R-:W-:Y:S02]  /*9d50*/  UIADD3 UR13, UR13, UR7, URZ ;  /* 0x000000070d0d7290 */ /* 0x000fe4000fffe03f */
[----:B------:R-:W-:Y:S02]  /*9d60*/  UIMAD UR7, UR8, UR4, URZ ;  /* 0x00000004080772a4 */ /* 0x000fe4000f8e023f */
[C---:B------:R-:W-:Y:S01]  /*9d70*/  LEA R2, R7.reuse, R0, 0x5 ;  /* 0x0000000007027211 */ /* 0x040fe200078e28ff */
[----:B------:R-:W-:Y:S01]  /*9d80*/  UIMAD.WIDE.U32 UR12, UR9, UR4, UR12 ;  /* 0x00000004090c72a5 */ /* 0x000fe2000f8e000c */
[----:B------:R-:W-:Y:S01]  /*9d90*/  SHF.L.U32 R7, R7, 0x3, RZ ;  /* 0x0000000307077819 */ /* 0x000fe200000006ff */
[----:B------:R-:W-:Y:S02]  /*9da0*/  UIMAD UR7, UR9, UR5, UR7 ;  /* 0x00000005090772a4 */ /* 0x000fe4000f8e0207 */
[C---:B-1----:R-:W-:Y:S01]  /*9db0*/  IMAD R2, R3.reuse, 0x80, R2 ;  /* 0x0000008003027824 */ /* 0x042fe200078e0202 */
[----:B------:R-:W-:Y:S01]  /*9dc0*/  ULDC.64 UR4, c[0x0][0x3f0] ;  /* 0x0000fc0000047ab9 */ /* 0x000fe20000000a00 */
[----:B------:R-:W-:Y:S01]  /*9dd0*/  IMAD R3, R3, 0x80, R0 ;  /* 0x0000008003037824 */ /* 0x000fe200078e0200 */
[----:B------:R-:W-:Y:S01]  /*9de0*/  UIMAD UR6, UR6, UR4, URZ ;  /* 0x00000004060672a4 */ /* 0x000fe2000f8e023f */
[----:B------:R-:W-:Y:S01]  /*9df0*/  @P0 IMAD.HI.U32 R5, R2, c[0x0][0x4ec], RZ ;  /* 0x00013b0002050a27 */ /* 0x000fe200078e00ff */
[----:B------:R-:W-:Y:S01]  /*9e00*/  UIADD3 UR13, UR7, UR13, URZ ;  /* 0x0000000d070d7290 */ /* 0x000fe2000fffe03f */
[----:B------:R-:W-:Y:S01]  /*9e10*/  MOV R8, R2 ;  /* 0x0000000200087202 */ /* 0x000fe20000000f00 */
[----:B------:R-:W-:-:S02]  /*9e20*/  UIMAD UR5, UR16, UR5, UR6 ;  /* 0x00000005100572a4 */ /* 0x000fc4000f8e0206 */
[----:B------:R-:W-:Y:S01]  /*9e30*/  @P0 SHF.R.U32.HI R8, RZ, c[0x0][0x4f0], R5 ;  /* 0x00013c00ff080a19 */ /* 0x000fe20000011605 */
[----:B------:R-:W-:-:S03]  /*9e40*/  UIMAD.WIDE.U32 UR12, UR16, UR4, UR12 ;  /* 0x00000004100c72a5 */ /* 0x000fc6000f8e000c */
[--C-:B------:R-:W-:Y:S01]  /*9e50*/  SHF.R.S32.HI R5, RZ, 0x1f, R8.reuse ;  /* 0x0000001fff057819 */ /* 0x100fe20000011408 */
[----:B------:R-:W-:Y:S01]  /*9e60*/  UIADD3 UR5, UR13, UR5, URZ ;  /* 0x000000050d057290 */ /* 0x000fe2000fffe03f */
[----:B------:R-:W-:Y:S01]  /*9e70*/  IMAD.MOV R9, RZ, RZ, -R8 ;  /* 0x000000ffff097224 */ /* 0x000fe200078e0a08 */
[----:B------:R-:W-:Y:S01]  /*9e80*/  MOV R10, UR12 ;  /* 0x0000000c000a7c02 */ /* 0x000fe20008000f00 */
[----:B------:R-:W-:Y:S02]  /*9e90*/  IMAD.U32 R11, RZ, RZ, UR13 ;  /* 0x0000000dff0b7e24 */ /* 0x000fe4000f8e00ff */
[----:B------:R-:W-:Y:S01]  /*9ea0*/  IMAD R6, R9, c[0x0][0x4e8], R2 ;  /* 0x00013a0009067a24 */ /* 0x000fe200078e0202 */
[----:B------:R-:W-:Y:S01]  /*9eb0*/  MOV R11, UR5 ;  /* 0x00000005000b7c02 */ /* 0x000fe20008000f00 */
[----:B------:R-:W-:-:S04]  /*9ec0*/  IMAD R5, R5, c[0x0][0x3e0], RZ ;  /* 0x0000f80005057a24 */ /* 0x000fc800078e02ff */
[C---:B------:R-:W-:Y:S01]  /*9ed0*/  IMAD R2, R8.reuse, c[0x0][0x3e4], R5 ;  /* 0x0000f90008027a24 */ /* 0x040fe200078e0205 */
[----:B------:R-:W-:Y:S01]  /*9ee0*/  SHF.R.S32.HI R5, RZ, 0x1f, R6 ;  /* 0x0000001fff057819 */ /* 0x000fe20000011406 */
[----:B------:R-:W-:-:S04]  /*9ef0*/  IMAD.WIDE.U32 R8, R8, c[0x0][0x3e0], R10 ;  /* 0x0000f80008087a25 */ /* 0x000fc800078e000a */
[----:B------:R-:W-:Y:S02]  /*9f00*/  IMAD R5, R5, c[0x0][0x3d8], RZ ;  /* 0x0000f60005057a24 */ /* 0x000fe400078e02ff */
[----:B------:R-:W-:Y:S02]  /*9f10*/  IMAD.IADD R9, R9, 0x1, R2 ;  /* 0x0000000109097824 */ /* 0x000fe400078e0202 */
[C---:B------:R-:W-:Y:S02]  /*9f20*/  IMAD R5, R6.reuse, c[0x0][0x3dc], R5 ;  /* 0x0000f70006057a24 */ /* 0x040fe400078e0205 */
[----:B------:R-:W-:Y:S01]  /*9f30*/  IMAD.WIDE.U32 R8, R6, c[0x0][0x3d8], R8 ;  /* 0x0000f60006087a25 */ /* 0x000fe200078e0008 */
[----:B------:R-:W-:-:S04]  /*9f40*/  IADD3 R6, R7, 0x40, RZ ;  /* 0x0000004007067810 */ /* 0x000fc80007ffe0ff */
[----:B------:R-:W-:Y:S02]  /*9f50*/  IADD3 R5, R9, R5, RZ ;  /* 0x0000000509057210 */ /* 0x000fe40007ffe0ff */
[----:B------:R-:W-:-:S04]  /*9f60*/  LEA R9, P0, R8, c[0x0][0x380], 0x1 ;  /* 0x0000e00008097a11 */ /* 0x000fc800078008ff */
[----:B------:R-:W-:Y:S01]  /*9f70*/  LEA.HI.X R8, R8, c[0x0][0x384], R5, 0x1, P0 ;  /* 0x0000e10008087a11 */ /* 0x000fe200000f0c05 */
[----:B------:R1:W2:Y:S01]  /*9f80*/  SHFL.IDX PT, R10, R9, RZ, 0x181f ;  /* 0x00181fff090a7589 */ /* 0x0002a200000e0000 */
[----:B------:R-:W-:Y:S02]  /*9f90*/  ISETP.GE.AND P0, PT, R3, R4, PT ;  /* 0x000000040300720c */ /* 0x000fe40003f06270 */
[----:B------:R-:W-:Y:S01]  /*9fa0*/  IADD3 R5, R7, 0x80, RZ ;  /* 0x0000008007057810 */ /* 0x000fe20007ffe0ff */
[----:B------:R1:W3:Y:S10]  /*9fb0*/  SHFL.IDX PT, R11, R8, RZ, 0x181f ;  /* 0x00181fff080b7589 */ /* 0x0002f400000e0000 */
[----:B------:R-:W-:Y:S05]  /*9fc0*/  @P0 BRA `(.L_x_48) ;  /* 0x000000f000000947 */ /* 0x000fea0003800000 */
[----:B------:R-:W-:Y:S02]  /*9fd0*/  ISETP.GE.AND P1, PT, R6, c[0x0][0x3c8], PT ;  /* 0x0000f20006007a0c */ /* 0x000fe40003f26270 */
[----:B------:R-:W-:-:S02]  /*9fe0*/  ISETP.GE.AND P0, PT, R5, c[0x0][0x3c8], PT ;  /* 0x0000f20005007a0c */ /* 0x000fc40003f06270 */
[----:B------:R-:W-:-:S09]  /*9ff0*/  ISETP.GE.AND P2, PT, R7, c[0x0][0x3c8], PT ;  /* 0x0000f20007007a0c */ /* 0x000fd20003f46270 */
[----:B------:R-:W-:Y:S02]  /*a000*/  @!P1 SHF.R.S32.HI R13, RZ, 0x1f, R6 ;  /* 0x0000001fff0d9819 */ /* 0x000fe40000011406 */
[----:B------:R-:W-:Y:S02]  /*a010*/  @!P0 SHF.R.S32.HI R0, RZ, 0x1f, R5 ;  /* 0x0000001fff008819 */ /* 0x000fe40000011405 */
[----:B------:R-:W-:Y:S01]  /*a020*/  @!P1 LEA.HI R2, R13, R6, RZ, 0x3 ;  /* 0x000000060d029211 */ /* 0x000fe200078f18ff */
[--C-:B--23--:R-:W-:Y:S01]  /*a030*/  @!P2 IMAD.WIDE R12, R7, 0x2, R10.reuse ;  /* 0x00000002070ca825 */ /* 0x10cfe200078e020a */
[----:B------:R-:W-:Y:S02]  /*a040*/  @!P0 LEA.HI R0, R0, R5, RZ, 0x3 ;  /* 0x0000000500008211 */ /* 0x000fe400078f18ff */
[----:B------:R-:W-:Y:S02]  /*a050*/  @!P1 LOP3.LUT R2, R2, 0xfffffff8, RZ, 0xc0, !PT ;  /* 0xfffffff802029812 */ /* 0x000fe400078ec0ff */
[----:B------:R-:W-:Y:S01]  /*a060*/  @!P0 LOP3.LUT R0, R0, 0xfffffff8, RZ, 0xc0, !PT ;  /* 0xfffffff800008812 */ /* 0x000fe200078ec0ff */
[----:B------:R2:W-:Y:S02]  /*a070*/  @!P2 ST.E.128 [R12.64], RZ ;  /* 0x000000ff0c00a985 */ /* 0x0005e4000c101d0e */
[----:B------:R-:W-:-:S04]  /*a080*/  @!P1 IMAD.WIDE R14, R2, 0x2, R10 ;  /* 0x00000002020e9825 */ /* 0x000fc800078e020a */
[----:B------:R-:W-:Y:S01]  /*a090*/  @!P0 IMAD.WIDE R10, R0, 0x2, R10 ;  /* 0x00000002000a8825 */ /* 0x000fe200078e020a */
[----:B------:R2:W-:Y:S04]  /*a0a0*/  @!P1 ST.E.128 [R14.64], RZ ;  /* 0x000000ff0e009985 */ /* 0x0005e8000c101d0e */
[----:B------:R2:W-:Y:S02]  /*a0b0*/  @!P0 ST.E.128 [R10.64], RZ ;  /* 0x000000ff0a008985 */ /* 0x0005e4000c101d0e */
.L_x_48:
[----:B------:R-:W-:Y:S05]  /*a0c0*/  BSYNC B0 ;  /* 0x0000000000007941 */ /* 0x000fea0003800000 */
.L_x_47:
[----:B--2---:R-:W-:Y:S01]  /*a0d0*/  IADD3 R13, R3, 0x20, RZ ;  /* 0x00000020030d7810 */ /* 0x004fe20007ffe0ff */
[----:B---3--:R2:W3:Y:S01]  /*a0e0*/  SHFL.IDX PT, R11, R8, 0x1, 0x181f ;  /* 0x00381f00080b7f89 */ /* 0x0084e200000e0000 */
        /* <DEDUP_REMOVED lines=9> */
[----:B------:R-:W-:Y:S01]  /*a180*/  @!P1 LEA.HI R2, R13, R6, RZ, 0x3 ;  /* 0x000000060d029211 */ /* 0x000fe200078f18ff */
[--C-:B---34-:R-:W-:Y:S01]  /*a190*/  @!P2 IMAD.WIDE R12, R7, 0x2, R10.reuse ;  /* 0x00000002070ca825 */ /* 0x118fe200078e020a */
        /* <DEDUP_REMOVED lines=8> */
.L_x_50:
[----:B------:R-:W-:Y:S05]  /*a220*/  BSYNC B0 ;  /* 0x0000000000007941 */ /* 0x000fea0003800000 */
.L_x_49:
        /* <DEDUP_REMOVED lines=21> */
.L_x_52:
[----:B------:R-:W-:Y:S05]  /*a380*/  BSYNC B0 ;  /* 0x0000000000007941 */ /* 0x000fea0003800000 */
.L_x_51:
[----:B------:R-:W-:Y:S01]  /*a390*/  IADD3 R3, R3, 0x60, RZ ;  /* 0x0000006003037810 */ /* 0x000fe20007ffe0ff */
[----:B-1----:R1:W2:Y:S03]  /*a3a0*/  SHFL.IDX PT, R11, R8, 0x3, 0x181f ;  /* 0x00781f00080b7f89 */ /* 0x0022a600000e0000 */
[----:B------:R-:W-:Y:S01]  /*a3b0*/  ISETP.GE.AND P0, PT, R3, R4, PT ;  /* 0x000000040300720c */ /* 0x000fe20003f06270 */
[----:B----4-:R1:W4:-:S12]  /*a3c0*/  SHFL.IDX PT, R10, R9, 0x3, 0x181f ;  /* 0x00781f00090a7f89 */ /* 0x01031800000e0000 */
[----:B------:R-:W-:Y:S05]  /*a3d0*/  @P0 EXIT ;  /* 0x000000000000094d */ /* 0x000fea0003800000 */
[----:B------:R-:W-:Y:S02]  /*a3e0*/  ISETP.GE.AND P0, PT, R6, c[0x0][0x3c8], PT ;  /* 0x0000f20006007a0c */ /* 0x000fe40003f06270 */
[----:B------:R-:W-:-:S11]  /*a3f0*/  ISETP.GE.AND P1, PT, R7, c[0x0][0x3c8], PT ;  /* 0x0000f20007007a0c */ /* 0x000fd60003f26270 */
[----:B------:R-:W-:-:S04]  /*a400*/  @!P0 SHF.R.S32.HI R3, RZ, 0x1f, R6 ;  /* 0x0000001fff038819 */ /* 0x000fc80000011406 */
[----:B------:R-:W-:Y:S01]  /*a410*/  @!P0 LEA.HI R3, R3, R6, RZ, 0x3 ;  /* 0x0000000603038211 */ /* 0x000fe200078f18ff */
[----:B--2-4-:R-:W-:-:S03]  /*a420*/  @!P1 IMAD.WIDE R6, R7, 0x2, R10 ;  /* 0x0000000207069825 */ /* 0x014fc600078e020a */
[----:B------:R-:W-:Y:S02]  /*a430*/  @!P0 LOP3.LUT R3, R3, 0xfffffff8, RZ, 0xc0, !PT ;  /* 0xfffffff803038812 */ /* 0x000fe400078ec0ff */
[----:B------:R2:W-:Y:S03]  /*a440*/  @!P1 ST.E.128 [R6.64], RZ ;  /* 0x000000ff06009985 */ /* 0x0005e6000c101d0e */
[----:B------:R-:W-:-:S05]  /*a450*/  @!P0 IMAD.WIDE R2, R3, 0x2, R10 ;  /* 0x0000000203028825 */ /* 0x000fca00078e020a */
[----:B------:R2:W-:Y:S01]  /*a460*/  @!P0 ST.E.128 [R2.64], RZ ;  /* 0x000000ff02008985 */ /* 0x0005e2000c101d0e */
[----:B------:R-:W-:-:S13]  /*a470*/  ISETP.GE.AND P0, PT, R5, c[0x0][0x3c8], PT ;  /* 0x0000f20005007a0c */ /* 0x000fda0003f06270 */
[----:B------:R-:W-:Y:S05]  /*a480*/  @P0 EXIT ;  /* 0x000000000000094d */ /* 0x000fea0003800000 */
[----:B------:R-:W-:-:S04]  /*a490*/  SHF.R.S32.HI R0, RZ, 0x1f, R5 ;  /* 0x0000001fff007819 */ /* 0x000fc80000011405 */
[----:B------:R-:W-:-:S04]  /*a4a0*/  LEA.HI R0, R0, R5, RZ, 0x3 ;  /* 0x0000000500007211 */ /* 0x000fc800078f18ff */
[----:B--2---:R-:W-:-:S05]  /*a4b0*/  LOP3.LUT R3, R0, 0xfffffff8, RZ, 0xc0, !PT ;  /* 0xfffffff800037812 */ /* 0x004fca00078ec0ff */
[----:B------:R-:W-:-:S05]  /*a4c0*/  IMAD.WIDE R10, R3, 0x2, R10 ;  /* 0x00000002030a7825 */ /* 0x000fca00078e020a */
[----:B------:R-:W-:Y:S01]  /*a4d0*/  ST.E.128 [R10.64], RZ ;  /* 0x000000ff0a007985 */ /* 0x000fe2000c101d0e */
[----:B------:R-:W-:Y:S05]  /*a4e0*/  EXIT ;  /* 0x000000000000794d */ /* 0x000fea0003800000 */
.L_x_53:
        /* <DEDUP_REMOVED lines=9> */
.L_x_2989:


//--------------------- .text._ZN7cutlass13device_kernelIN5flash19enable_sm80_to_sm89INS1_16FlashAttnFwdSm80INS1_25CollectiveMainloopFwdSm80ILi8ELi1ELb0EN4cute5tupleIJNS5_1CILi128EEENS7_ILi64EEENS7_ILi192EEEEEELi192ENS_6half_tEfNS_4arch4Sm80ELb0ELb0ELb1ELb1ELb1ELb1ELb1ELb0EEENS1_21CollectiveEpilogueFwdINS6_IJS8_SA_S9_EEENS6_IJNS7_ILi1EEESI_SI_EEESC_SE_Li256ELb1ELb1ELb0ELb0EEENS1_19SingleTileSchedulerILb1ELb0ELb1ELi128EEEEEEEEEvNT_6ParamsE --------------------------
	.section	.text._ZN7cutlass13device_kernelIN5flash19enable_sm80_to_sm89INS1_16FlashAttnFwdSm80INS1_25CollectiveMainloopFwdSm80ILi8ELi1ELb0EN4cute5tupleIJNS5_1CILi128EEENS7_ILi64EEENS7_ILi192EEEEEELi192ENS_6half_tEfNS_4arch4Sm80ELb0ELb0ELb1ELb1ELb1ELb1ELb1ELb0EEENS1_21CollectiveEpilogueFwdINS6_IJS8_SA_S9_EEENS6_IJNS7_ILi1EEESI_SI_EEESC_SE_Li256ELb1ELb1ELb0ELb0EEENS1_19SingleTileSchedulerILb1ELb0ELb1ELi128EEEEEEEEEvNT_6ParamsE,"ax",@progbits
	.sectioninfo	@"SHI_REGISTERS=255"
	.align	128
.text._ZN7cutlass13device_kernelIN5flash19enable_sm80_to_sm89INS1_16FlashAttnFwdSm80INS1_25CollectiveMainloopFwdSm80ILi8ELi1ELb0EN4cute5tupleIJNS5_1CILi128EEENS7_ILi64EEENS7_ILi192EEEEEELi192ENS_6half_tEfNS_4arch4Sm80ELb0ELb0ELb1ELb1ELb1ELb1ELb1ELb0EEENS1_21CollectiveEpilogueFwdINS6_IJS8_SA_S9_EEENS6_IJNS7_ILi1EEESI_SI_EEESC_SE_Li256ELb1ELb1ELb0ELb0EEENS1_19SingleTileSchedulerILb1ELb0ELb1ELi128EEEEEEEEEvNT_6ParamsE:
        .type           _ZN7cutlass13device_kernelIN5flash19enable_sm80_to_sm89INS1_16FlashAttnFwdSm80INS1_25CollectiveMainloopFwdSm80ILi8ELi1ELb0EN4cute5tupleIJNS5_1CILi128EEENS7_ILi64EEENS7_ILi192EEEEEELi192ENS_6half_tEfNS_4arch4Sm80ELb0ELb0ELb1ELb1ELb1ELb1ELb1ELb0EEENS1_21CollectiveEpilogueFwdINS6_IJS8_SA_S9_EEENS6_IJNS7_ILi1EEESI_SI_EEESC_SE_Li256ELb1ELb1ELb0ELb0EEENS1_19SingleTileSchedulerILb1ELb0ELb1ELi128EEEEEEEEEvNT_6ParamsE,@function
        .size           _ZN7cutlass13device_kernelIN5flash19enable_sm80_to_sm89INS1_16FlashAttnFwdSm80INS1_25CollectiveMainloopFwdSm80ILi8ELi1ELb0EN4cute5tupleIJNS5_1CILi128EEENS7_ILi64EEENS7_ILi192EEEEEELi192ENS_6half_tEfNS_4arch4Sm80ELb0ELb0ELb1ELb1ELb1ELb1ELb1ELb0EEENS1_21CollectiveEpilogueFwdINS6_IJS8_SA_S9_EEENS6_IJNS7_ILi1EEESI_SI_EEESC_SE_Li256ELb1ELb1ELb0ELb0EEENS1_19SingleTileSchedulerILb1ELb0ELb1ELi128EEEEEEEEEvNT_6ParamsE,(.L_x_2990 - _ZN7cutlass13device_kernelIN5flash19enable_sm80_to_sm89INS1_16FlashAttnFwdSm80INS1_25CollectiveMainloopFwdSm80ILi8ELi1ELb0EN4cute5tupleIJNS5_1CILi128EEENS7_ILi64EEENS7_ILi192EEEEEELi192ENS_6half_tEfNS_4arch4Sm80ELb0ELb0ELb1ELb1ELb1ELb1ELb1ELb0EEENS1_21CollectiveEpilogueFwdINS6_IJS8_SA_S9_EEENS6_IJNS7_ILi1EEESI_SI_EEESC_SE_Li256ELb1ELb1ELb0ELb0EEENS1_19SingleTileSchedulerILb1ELb0ELb1ELi128EEEEEEEEEvNT_6ParamsE)
        .other          _ZN7cutlass13device_kernelIN5flash19enable_sm80_to_sm89INS1_16FlashAttnFwdSm80INS1_25CollectiveMainloopFwdSm80ILi8ELi1ELb0EN4cute5tupleIJNS5_1CILi128EEENS7_ILi64EEENS7_ILi192EEEEEELi192ENS_6half_tEfNS_4arch4Sm80ELb0ELb0ELb1ELb1ELb1ELb1ELb1ELb0EEENS1_21CollectiveEpilogueFwdINS6_IJS8_SA_S9_EEENS6_IJNS7_ILi1EEESI_SI_EEESC_SE_Li256ELb1ELb1ELb0ELb0EEENS1_19SingleTileSchedulerILb1ELb0ELb1ELi128EEEEEEEEEvNT_6ParamsE,@"STO_CUDA_ENTRY STV_DEFAULT"
_ZN7cutlass13device_kernelIN5flash19enable_sm80_to_sm89INS1_16FlashAttnFwdSm80INS1_25CollectiveMainloopFwdSm80ILi8ELi1ELb0EN4cute5tupleIJNS5_1CILi128EEENS7_ILi64EEENS7_ILi192EEEEEELi192ENS_6half_tEfNS_4arch4Sm80ELb0ELb0ELb1ELb1ELb1ELb1ELb1ELb0EEENS1_21CollectiveEpilogueFwdINS6_IJS8_SA_S9_EEENS6_IJNS7_ILi1EEESI_SI_EEESC_SE_Li256ELb1ELb1ELb0ELb0EEENS1_19SingleTileSchedulerILb1ELb0ELb1ELi128EEEEEEEEEvNT_6ParamsE:
[----:B------:R-:W-:Y:S02]  /*0000*/  MOV R1, c[0x0][0x28] ;  /* 0x00000a0000017a02 */ /* 0x000fe40000000f00 */
[----:B------:R-:W1:Y:S01]  /*0010*/  S2R R76, SR_TID.X ;  /* 0x00000000004c7919 */ /* 0x000e620000002100 */
[----:B------:R-:W-:Y:S01]  /*0020*/  MOV R4, 0x4 ;  /* 0x0000000400047802 */ /* 0x000fe20000000f00 */
[----:B------:R-:W-:Y:S02]  /*0030*/  ULDC.64 UR6, c[0x0][0x118] ;  /* 0x0000460000067ab9 */ /* 0x000fe40000000a00 */
[----:B------:R-:W2:Y:S04]  /*0040*/  S2R R209, SR_CTAID.Z ;  /* 0x0000000000d17919 */ /* 0x000ea80000002700 */
[----:B------:R-:W3:Y:S01]  /*0050*/  S2R R78, SR_CTAID.X ;  /* 0x00000000004e7919 */ /* 0x000ee20000002500 */
[----:B-1----:R-:W-:Y:S01]  /*0060*/  SHF.R.U32.HI R0, RZ, 0x5, R76 ;  /* 0x00000005ff007819 */ /* 0x002fe2000001164c */
[----:B--2---:R-:W-:-:S05]  /*0070*/  IMAD.WIDE R2, R209, R4, c[0x0][0x568] ;  /* 0x00015a00d1027625 */ /* 0x004fca00078e0204 */
[----:B------:R-:W1:Y:S02]  /*0080*/  SHFL.IDX PT, R0, R0, RZ, 0x1f ;  /* 0x00001fff00007589 */ /* 0x000e6400000e0000 */
[----:B-1----:R-:W-:-:S13]  /*0090*/  ISETP.NE.AND P0, PT, R0, RZ, PT ;  /* 0x000000ff0000720c */ /* 0x002fda0003f05270 */
[----:B------:R-:W-:Y:S05]  /*00a0*/  @!P0 BRA `(.L_x_54) ;  /* 0x0000013000008947 */ /* 0x000fea0003800000 */
[----:B---3--:R-:W-:-:S04]  /*00b0*/  ISETP.NE.U32.AND P0, PT, RZ, c[0x0][0x568], PT ;  /* 0x00015a00ff007a0c */ /* 0x008fc80003f05070 */
[----:B------:R-:W-:-:S13]  /*00c0*/  ISETP.NE.AND.EX P0, PT, RZ, c[0x0][0x56c], PT, P0 ;  /* 0x00015b00ff007a0c */ /* 0x000fda0003f05300 */
[----:B------:R-:W-:Y:S05]  /*00d0*/  @!P0 BRA `(.L_x_55) ;  /* 0x0000002000008947 */ /* 0x000fea0003800000 */
[----:B------:R1:W5:Y:S01]  /*00e0*/  LDG.E R3, [R2.64] ;  /* 0x0000000602037981 */ /* 0x000362000c1e1900 */
[----:B------:R-:W-:Y:S05]  /*00f0*/  BRA `(.L_x_56) ;  /* 0x0000009000007947 */ /* 0x000fea0003800000 */
.L_x_55:
[----:B------:R-:W-:-:S04]  /*0100*/  ISETP.NE.U32.AND P0, PT, RZ, c[0x0][0x560], PT ;  /* 0x00015800ff007a0c */ /* 0x000fc80003f05070 */
[----:B------:R-:W-:-:S13]  /*0110*/  ISETP.NE.AND.EX P0, PT, RZ, c[0x0][0x564], PT, P0 ;  /* 0x00015900ff007a0c */ /* 0x000fda0003f05300 */
[----:B------:R-:W-:Y:S05]  /*0120*/  @!P0 BRA `(.L_x_57) ;  /* 0x0000005000008947 */ /* 0x000fea0003800000 */
[----:B------:R-:W-:-:S05]  /*0130*/  IMAD.WIDE R6, R209, R4, c[0x0][0x560] ;  /* 0x00015800d1067625 */ /* 0x000fca00078e0204 */
[----:B------:R-:W2:Y:S04]  /*0140*/  LDG.E R3, [R6.64] ;  /* 0x0000000606037981 */ /* 0x000ea8000c1e1900 */
[----:B------:R-:W2:Y:S02]  /*0150*/  LDG.E R0, [R6.64+0x4] ;  /* 0x0000040606007981 */ /* 0x000ea4000c1e1900 */
[----:B--2---:R-:W-:Y:S01]  /*0160*/  IADD3 R3, -R3, R0, RZ ;  /* 0x0000000003037210 */ /* 0x004fe20007ffe1ff */
[----:B------:R-:W-:Y:S05]  /*0170*/  BRA `(.L_x_56) ;  /* 0x0000001000007947 */ /* 0x000fea0003800000 */
.L_x_57:
[----:B------:R-:W-:-:S05]  /*0180*/  MOV R3, c[0x0][0x54c] ;  /* 0x0001530000037a02 */ /* 0x000fca0000000f00 */
.L_x_56:
[----:B-----5:R-:W-:Y:S01]  /*0190*/  IMAD R3, R3, c[0x0][0x548], RZ ;  /* 0x0001520003037a24 */ /* 0x020fe200078e02ff */
[----:B------:R-:W-:-:S04]  /*01a0*/  SHF.L.U32 R0, R78, 0x7, RZ ;  /* 0x000000074e007819 */ /* 0x000fc800000006ff */
[----:B------:R-:W-:-:S04]  /*01b0*/  ISETP.GE.AND P0, PT, R0, R3, PT ;  /* 0x000000030000720c */ /* 0x000fc80003f06270 */
[----:B------:R-:W-:Y:S01]  /*01c0*/  SEL R209, R209, 0xffffffff, !P0 ;  /* 0xffffffffd1d17807 */ /* 0x000fe20004000000 */
[----:B------:R-:W-:Y:S05]  /*01d0*/  BRA `(.L_x_58) ;  /* 0x0000012000007947 */ /* 0x000fea0003800000 */
.L_x_54:
[----:B---3--:R-:W-:-:S04]  /*01e0*/  ISETP.NE.U32.AND P0, PT, RZ, c[0x0][0x568], PT ;  /* 0x00015a00ff007a0c */ /* 0x008fc80003f05070 */
[----:B------:R-:W-:-:S13]  /*01f0*/  ISETP.NE.AND.EX P0, PT, RZ, c[0x0][0x56c], PT, P0 ;  /* 0x00015b00ff007a0c */ /* 0x000fda0003f05300 */
[----:B------:R-:W-:Y:S05]  /*0200*/  @!P0 BRA `(.L_x_59) ;  /* 0x0000002000008947 */ /* 0x000fea0003800000 */
[----:B------:R1:W5:Y:S01]  /*0210*/  LDG.E R3, [R2.64] ;  /* 0x0000000602037981 */ /* 0x000362000c1e1900 */
[----:B------:R-:W-:Y:S05]  /*0220*/  BRA `(.L_x_60) ;  /* 0x0000009000007947 */ /* 0x000fea0003800000 */
.L_x_59:
        /* <DEDUP_REMOVED lines=8> */
.L_x_61:
[----:B------:R-:W-:-:S05]  /*02b0*/  MOV R3, c[0x0][0x54c] ;  /* 0x0001530000037a02 */ /* 0x000fca0000000f00 */
.L_x_60:
[----:B-----5:R-:W-:Y:S01]  /*02c0*/  IMAD R3, R3, c[0x0][0x548], RZ ;  /* 0x0001520003037a24 */ /* 0x020fe200078e02ff */
[----:B------:R-:W-:-:S04]  /*02d0*/  SHF.L.U32 R0, R78, 0x7, RZ ;  /* 0x000000074e007819 */ /* 0x000fc800000006ff */
[----:B------:R-:W-:-:S04]  /*02e0*/  ISETP.GE.AND P0, PT, R0, R3, PT ;  /* 0x000000030000720c */ /* 0x000fc80003f06270 */
[----:B------:R-:W-:-:S04]  /*02f0*/  SEL R209, R209, 0xffffffff, !P0 ;  /* 0xffffffffd1d17807 */ /* 0x000fc80004000000 */
.L_x_58:
[----:B------:R-:W-:-:S13]  /*0300*/  ISETP.GE.AND P0, PT, R209, RZ, PT ;  /* 0x000000ffd100720c */ /* 0x000fda0003f06270 */
[----:B------:R-:W-:Y:S05]  /*0310*/  @!P0 EXIT ;  /* 0x000000000000894d */ /* 0x000fea0003800000 */
[----:B------:R-:W-:Y:S01]  /*0320*/  ISETP.NE.U32.AND P0, PT, RZ, c[0x0][0x370], PT ;  /* 0x0000dc00ff007a0c */ /* 0x000fe20003f05070 */
[----:B------:R-:W-:Y:S01]  /*0330*/  IMAD.MOV.U32 R81, RZ, RZ, c[0x0][0x168] ;  /* 0x00005a00ff517624 */ /* 0x000fe200078e00ff */
[----:B------:R-:W-:Y:S01]  /*0340*/  ISETP.NE.U32.AND P1, PT, RZ, c[0x0][0x360], PT ;  /* 0x0000d800ff007a0c */ /* 0x000fe20003f25070 */
[----:B------:R-:W-:Y:S01]  /*0350*/  IMAD.MOV.U32 R145, RZ, RZ, RZ ;  /* 0x000000ffff917224 */ /* 0x000fe200078e00ff */
[----:B------:R-:W-:Y:S01]  /*0360*/  ISETP.NE.AND.EX P2, PT, RZ, c[0x0][0x374], PT, P0 ;  /* 0x0000dd00ff007a0c */ /* 0x000fe20003f45300 */
[----:B------:R-:W-:Y:S01]  /*0370*/  IMAD.MOV.U32 R167, RZ, RZ, RZ ;  /* 0x000000ffffa77224 */ /* 0x000fe200078e00ff */
[----:B------:R-:W-:Y:S01]  /*0380*/  ISETP.NE.AND.EX P0, PT, RZ, c[0x0][0x364], PT, P1 ;  /* 0x0000d900ff007a0c */ /* 0x000fe20003f05310 */
[CC--:B------:R-:W-:Y:S01]  /*0390*/  IMAD.WIDE R10, R209.reuse, R4.reuse, c[0x0][0x348] ;  /* 0x0000d200d10a7625 */ /* 0x0c0fe200078e0204 */
[----:B------:R-:W-:Y:S02]  /*03a0*/  ISETP.NE.U32.AND P1, PT, RZ, c[0x0][0x348], PT ;  /* 0x0000d200ff007a0c */ /* 0x000fe40003f25070 */
[----:B------:R-:W-:Y:S01]  /*03b0*/  ISETP.NE.U32.AND P3, PT, RZ, c[0x0][0x350], PT ;  /* 0x0000d400ff007a0c */ /* 0x000fe20003f65070 */
[----:B------:R-:W-:Y:S01]  /*03c0*/  IMAD.WIDE R8, R209, R4, c[0x0][0x350] ;  /* 0x0000d400d1087625 */ /* 0x000fe200078e0204 */
[----:B------:R-:W-:-:S02]  /*03d0*/  ISETP.NE.U32.AND P4, PT, RZ, c[0x0][0x358], PT ;  /* 0x0000d600ff007a0c */ /* 0x000fc40003f85070 */
[----:B------:R-:W-:Y:S01]  /*03e0*/  ISETP.NE.AND.EX P1, PT, RZ, c[0x0][0x34c], PT, P1 ;  /* 0x0000d300ff007a0c */ /* 0x000fe20003f25310 */
[CC--:B------:R-:W-:Y:S01]  /*03f0*/  IMAD.WIDE R6, R209.reuse, R4.reuse, c[0x0][0x358] ;  /* 0x0000d600d1067625 */ /* 0x0c0fe200078e0204 */
[----:B------:R-:W-:Y:S02]  /*0400*/  ISETP.NE.AND.EX P3, PT, RZ, c[0x0][0x354], PT, P3 ;  /* 0x0000d500ff007a0c */ /* 0x000fe40003f65330 */
[----:B------:R-:W-:Y:S01]  /*0410*/  ISETP.NE.AND.EX P4, PT, RZ, c[0x0][0x35c], PT, P4 ;  /* 0x0000d700ff007a0c */ /* 0x000fe20003f85340 */
[CC--:B------:R-:W-:Y:S01]  /*0420*/  @P0 IMAD.WIDE R12, R209.reuse, R4.reuse, c[0x0][0x360] ;  /* 0x0000d800d10c0625 */ /* 0x0c0fe200078e0204 */
[----:B------:R-:W-:Y:S01]  /*0430*/  MOV R89, RZ ;  /* 0x000000ff00597202 */ /* 0x000fe20000000f00 */
[----:B------:R-:W2:Y:S01]  /*0440*/  S2R R207, SR_CTAID.Y ;  /* 0x0000000000cf7919 */ /* 0x000ea20000002600 */
[----:B------:R-:W-:Y:S01]  /*0450*/  ULDC UR5, c[0x0][0x2ac] ;  /* 0x0000ab0000057ab9 */ /* 0x000fe20000000800 */
[----:B------:R-:W-:Y:S02]  /*0460*/  IMAD.MOV.U32 R208, RZ, RZ, RZ ;  /* 0x000000ffffd07224 */ /* 0x000fe400078e00ff */
[----:B------:R3:W5:Y:S01]  /*0470*/  @P0 LDG.E R81, [R12.64] ;  /* 0x000000060c510981 */ /* 0x000762000c1e1900 */
[----:B------:R-:W-:Y:S01]  /*0480*/  ULDC UR4, c[0x0][0x1d0] ;  /* 0x0000740000047ab9 */ /* 0x000fe20000000800 */
[----:B-1----:R-:W-:-:S02]  /*0490*/  @P2 IMAD.WIDE R2, R209, R4, c[0x0][0x370] ;  /* 0x0000dc00d1022625 */ /* 0x002fc400078e0204 */
[----:B------:R3:W5:Y:S04]  /*04a0*/  @P1 LDG.E R145, [R10.64] ;  /* 0x000000060a911981 */ /* 0x000768000c1e1900 */
[----:B------:R3:W5:Y:S04]  /*04b0*/  @P3 LDG.E R89, [R8.64] ;  /* 0x0000000608593981 */ /* 0x000768000c1e1900 */
[----:B------:R3:W5:Y:S01]  /*04c0*/  @P4 LDG.E R167, [R6.64] ;  /* 0x0000000606a74981 */ /* 0x000762000c1e1900 */
[----:B------:R-:W-:-:S03]  /*04d0*/  UIMAD UR4, UR5, UR4, URZ ;  /* 0x00000004050472a4 */ /* 0x000fc6000f8e023f */
[----:B------:R1:W5:Y:S01]  /*04e0*/  @P2 LDG.E R208, [R2.64] ;  /* 0x0000000602d02981 */ /* 0x000362000c1e1900 */
[----:B------:R-:W-:Y:S01]  /*04f0*/  IMAD.MOV.U32 R146, RZ, RZ, c[0x0][0x228] ;  /* 0x00008a00ff927624 */ /* 0x000fe200078e00ff */
[----:B--2---:R-:W-:Y:S02]  /*0500*/  SHF.R.S32.HI R80, RZ, 0x1f, R207 ;  /* 0x0000001fff507819 */ /* 0x004fe400000114cf */
[----:B-1----:R-:W-:Y:S01]  /*0510*/  MOV R2, UR4 ;  /* 0x0000000400027c02 */ /* 0x002fe20008000f00 */
[----:B------:R-:W-:Y:S05]  /*0520*/  @P0 BRA `(.L_x_62) ;  /* 0x0000004000000947 */ /* 0x000fea0003800000 */
[----:B---3--:R-:W-:Y:S05]  /*0530*/  @!P1 BRA `(.L_x_62) ;  /* 0x0000003000009947 */ /* 0x008fea0003800000 */
[----:B-----5:R-:W2:Y:S04]  /*0540*/  LDG.E R81, [R10.64] ;  /* 0x000000060a517981 */ /* 0x020ea8000c1e1900 */
[----:B------:R-:W2:Y:S02]  /*0550*/  LDG.E R0, [R10.64+0x4] ;  /* 0x000004060a007981 */ /* 0x000ea4000c1e1900 */
[----:B--2---:R-:W-:-:S02]  /*0560*/  IADD3 R81, -R81, R0, RZ ;  /* 0x0000000051517210 */ /* 0x004fc40007ffe1ff */
.L_x_62:
[----:B---3--:R-:W-:-:S04]  /*0570*/  ISETP.NE.U32.AND P0, PT, RZ, c[0x0][0x368], PT ;  /* 0x0000da00ff007a0c */ /* 0x008fc80003f05070 */
[----:B------:R-:W-:-:S13]  /*0580*/  ISETP.NE.AND.EX P0, PT, RZ, c[0x0][0x36c], PT, P0 ;  /* 0x0000db00ff007a0c */ /* 0x000fda0003f05300 */
[----:B------:R-:W-:Y:S05]  /*0590*/  @!P0 BRA `(.L_x_63) ;  /* 0x0000003000008947 */ /* 0x000fea0003800000 */
[----:B------:R-:W-:-:S06]  /*05a0*/  IMAD.WIDE R2, R209, R4, c[0x0][0x368] ;  /* 0x0000da00d1027625 */ /* 0x000fcc00078e0204 */
[----:B------:R1:W5:Y:S01]  /*05b0*/  LDG.E R2, [R2.64] ;  /* 0x0000000602027981 */ /* 0x000362000c1e1900 */
[----:B------:R-:W-:Y:S05]  /*05c0*/  BRA `(.L_x_64) ;  /* 0x0000004000007947 */ /* 0x000fea0003800000 */
.L_x_63:
[----:B------:R-:W-:Y:S05]  /*05d0*/  @!P3 BRA `(.L_x_64) ;  /* 0x000000300000b947 */ /* 0x000fea0003800000 */
[----:B------:R-:W2:Y:S04]  /*05e0*/  LDG.E R2, [R8.64] ;  /* 0x0000000608027981 */ /* 0x000ea8000c1e1900 */
[----:B------:R-:W2:Y:S02]  /*05f0*/  LDG.E R3, [R8.64+0x4] ;  /* 0x0000040608037981 */ /* 0x000ea4000c1e1900 */
[----:B--2---:R-:W-:Y:S02]  /*0600*/  IADD3 R2, -R2, R3, RZ ;  /* 0x0000000302027210 */ /* 0x004fe40007ffe1ff */
.L_x_64:
[----:B------:R-:W2:Y:S04]  /*0610*/  @P4 LDG.E R0, [R6.64] ;  /* 0x0000000606004981 */ /* 0x000ea8000c1e1900 */
[----:B------:R-:W2:Y:S01]  /*0620*/  @P4 LDG.E R5, [R6.64+0x4] ;  /* 0x0000040606054981 */ /* 0x000ea2000c1e1900 */
[----:B-1---5:R-:W-:Y:S01]  /*0630*/  IMAD.IADD R3, R2, 0x1, -R208 ;  /* 0x0000000102037824 */ /* 0x022fe200078e0ad0 */
[----:B------:R-:W-:Y:S01]  /*0640*/  ISETP.NE.U32.AND P0, PT, RZ, c[0x0][0x378], PT ;  /* 0x0000de00ff007a0c */ /* 0x000fe20003f05070 */
[----:B------:R-:W-:-:S03]  /*0650*/  IMAD.MOV.U32 R79, RZ, RZ, R2 ;  /* 0x000000ffff4f7224 */ /* 0x000fc600078e0002 */
[----:B------:R-:W-:Y:S01]  /*0660*/  ISETP.NE.AND.EX P0, PT, RZ, c[0x0][0x37c], PT, P0 ;  /* 0x0000df00ff007a0c */ /* 0x000fe20003f05300 */
[----:B------:R-:W-:-:S05]  /*0670*/  IMAD.MOV R97, RZ, RZ, -R3 ;  /* 0x000000ffff617224 */ /* 0x000fca00078e0a03 */
[----:B------:R-:W-:-:S07]  /*0680*/  IMNMX R97, RZ, R97, !PT ;  /* 0x00000061ff617217 */ /* 0x000fce0007800200 */
[----:B------:R-:W-:-:S05]  /*0690*/  @P0 IMAD.WIDE R8, R209, R4, c[0x0][0x378] ;  /* 0x0000de00d1080625 */ /* 0x000fca00078e0204 */
[----:B------:R1:W5:Y:S01]  /*06a0*/  @P0 LDG.E R79, [R8.64] ;  /* 0x00000006084f0981 */ /* 0x000362000c1e1900 */
[----:B--2---:R-:W-:-:S04]  /*06b0*/  @P4 IMAD.IADD R146, R5, 0x1, -R0 ;  /* 0x0000000105924824 */ /* 0x004fc800078e0a00 */
[----:B------:R-:W-:-:S05]  /*06c0*/  IMAD.IADD R77, R3, 0x1, R146 ;  /* 0x00000001034d7824 */ /* 0x000fca00078e0292 */
[----:B------:R-:W-:-:S04]  /*06d0*/  IADD3 R0, R77, 0x3f, RZ ;  /* 0x0000003f4d007810 */ /* 0x000fc80007ffe0ff */
[----:B------:R-:W-:-:S04]  /*06e0*/  SHF.R.S32.HI R133, RZ, 0x1f, R0 ;  /* 0x0000001fff857819 */ /* 0x000fc80000011400 */
[----:B------:R-:W-:-:S04]  /*06f0*/  LEA.HI R133, R133, R0, RZ, 0x6 ;  /* 0x0000000085857211 */ /* 0x000fc800078f30ff */
[----:B------:R-:W-:-:S05]  /*0700*/  LOP3.LUT R71, R133, 0xffffffc0, RZ, 0xc0, !PT ;  /* 0xffffffc085477812 */ /* 0x000fca00078ec0ff */
[----:B------:R-:W-:-:S05]  /*0710*/  IMAD.IADD R3, R71, 0x1, -R3 ;  /* 0x0000000147037824 */ /* 0x000fca00078e0a03 */
[----:B------:R-:W-:-:S04]  /*0720*/  IMNMX R6, R3, R146, PT ;  /* 0x0000009203067217 */ /* 0x000fc80003800200 */
[----:B------:R-:W-:Y:S02]  /*0730*/  ISETP.GT.AND P0, PT, R6, R97, PT ;  /* 0x000000610600720c */ /* 0x000fe40003f04270 */
[----:B------:R-:W-:-:S05]  /*0740*/  SHF.R.U32.HI R97, RZ, 0x6, R97 ;  /* 0x00000006ff617819 */ /* 0x000fca0000011661 */
[----:B------:R-:W-:-:S06]  /*0750*/  IMAD.MOV.U32 R0, RZ, RZ, R97 ;  /* 0x000000ffff007224 */ /* 0x000fcc00078e0061 */
[----:B------:R-:W-:-:S04]  /*0760*/  @P0 IADD3 R6, R6, 0x3f, RZ ;  /* 0x0000003f06060810 */ /* 0x000fc80007ffe0ff */
[----:B------:R-:W-:-:S04]  /*0770*/  @P0 SHF.R.S32.HI R3, RZ, 0x1f, R6 ;  /* 0x0000001fff030819 */ /* 0x000fc80000011406 */
[----:B------:R-:W-:-:S04]  /*0780*/  @P0 LEA.HI R3, R3, R6, RZ, 0x6 ;  /* 0x0000000603030211 */ /* 0x000fc800078f30ff */
[----:B------:R-:W-:-:S04]  /*0790*/  @P0 SHF.R.S32.HI R0, RZ, 0x6, R3 ;  /* 0x00000006ff000819 */ /* 0x000fc80000011403 */
[----:B------:R-:W-:-:S13]  /*07a0*/  ISETP.GT.AND P0, PT, R0, R97, PT ;  /* 0x000000610000720c */ /* 0x000fda0003f04270 */
[----:B------:R-:W-:Y:S05]  /*07b0*/  @!P0 BRA `(.L_x_65) ;  /* 0x0000552000008947 */ /* 0x000fea0003800000 */
[----:B-1----:R-:W-:-:S04]  /*07c0*/  ISETP.NE.U32.AND P3, PT, RZ, c[0x0][0x340], PT ;  /* 0x0000d000ff007a0c */ /* 0x002fc80003f65070 */
[----:B------:R-:W-:-:S13]  /*07d0*/  ISETP.NE.AND.EX P3, PT, RZ, c[0x0][0x344], PT, P3 ;  /* 0x0000d100ff007a0c */ /* 0x000fda0003f65330 */
[----:B------:R-:W-:-:S06]  /*07e0*/  @P3 IMAD.WIDE R152, R209, R4, c[0x0][0x340] ;  /* 0x0000d000d1983625 */ /* 0x000fcc00078e0204 */
[----:B------:R-:W2:Y:S01]  /*07f0*/  @P3 LDG.E R152, [R152.64] ;  /* 0x0000000698983981 */ /* 0x000ea2000c1e1900 */
[----:B------:R-:W-:Y:S01]  /*0800*/  SHF.R.S32.HI R7, RZ, 0x1f, R76 ;  /* 0x0000001fff077819 */ /* 0x000fe2000001144c */
[----:B------:R-:W-:Y:S01]  /*0810*/  IMAD.MOV.U32 R114, RZ, RZ, c[0x0][0x238] ;  /* 0x00008e00ff727624 */ /* 0x000fe200078e00ff */
[----:B------:R-:W-:Y:S01]  /*0820*/  SHF.R.S32.HI R3, RZ, 0x1f, R167 ;  /* 0x0000001fff037819 */ /* 0x000fe200000114a7 */
[----:B------:R-:W-:Y:S01]  /*0830*/  IMAD.MOV.U32 R103, RZ, RZ, 0x6 ;  /* 0x00000006ff677424 */ /* 0x000fe200078e00ff */
[-C--:B------:R-:W-:Y:S01]  /*0840*/  LEA.HI R4, R7, R76.reuse, RZ, 0x3 ;  /* 0x0000004c07047211 */ /* 0x080fe200078f18ff */
[----:B------:R-:W-:Y:S01]  /*0850*/  IMAD.IADD R89, R89, 0x1, R2 ;  /* 0x0000000159597824 */ /* 0x000fe200078e0202 */
[----:B------:R-:W-:Y:S01]  /*0860*/  IADD3 R139, R0, -0x1, RZ ;  /* 0xffffffff008b7810 */ /* 0x000fe20007ffe0ff */
[----:B------:R-:W-:Y:S01]  /*0870*/  IMAD.SHL.U32 R100, R114, 0x40, RZ ;  /* 0x0000004072647824 */ /* 0x000fe200078e00ff */
[----:B------:R-:W-:Y:S01]  /*0880*/  LOP3.LUT R5, R4, 0x1ffffff8, RZ, 0xc0, !PT ;  /* 0x1ffffff804057812 */ /* 0x000fe200078ec0ff */
[----:B------:R-:W-:Y:S01]  /*0890*/  IMAD R164, R80, c[0x0][0x240], RZ ;  /* 0x0000900050a47a24 */ /* 0x000fe200078e02ff */
[----:B------:R-:W-:Y:S01]  /*08a0*/  SHF.R.S32.HI R4, RZ, 0x3, R4 ;  /* 0x00000003ff047819 */ /* 0x000fe20000011404 */
[----:B------:R-:W-:Y:S01]  /*08b0*/  IMAD.MOV.U32 R113, RZ, RZ, 0x5 ;  /* 0x00000005ff717424 */ /* 0x000fe200078e00ff */
[----:B------:R-:W-:Y:S01]  /*08c0*/  SHF.L.U64.HI R99, R114, R103, c[0x0][0x23c] ;  /* 0x00008f0072637619 */ /* 0x000fe20000010267 */
[----:B------:R-:W-:Y:S01]  /*08d0*/  IMAD.IADD R10, R76, 0x1, -R5 ;  /* 0x000000014c0a7824 */ /* 0x000fe200078e0a05 */
[----:B------:R-:W-:Y:S01]  /*08e0*/  IADD3 R166, P0, R4, R167, RZ ;  /* 0x000000a704a67210 */ /* 0x000fe20007f1e0ff */
[----:B------:R-:W-:Y:S01]  /*08f0*/  IMAD.IADD R96, R146, 0x1, -R4 ;  /* 0x0000000192607824 */ /* 0x000fe200078e0a04 */
[----:B------:R-:W-:Y:S01]  /*0900*/  SHF.R.S32.HI R2, RZ, 0x1f, R139 ;  /* 0x0000001fff027819 */ /* 0x000fe2000001148b */
[----:B------:R-:W-:Y:S01]  /*0910*/  IMAD.SHL.U32 R10, R10, 0x8, RZ ;  /* 0x000000080a0a7824 */ /* 0x000fe200078e00ff */
[----:B------:R-:W-:Y:S01]  /*0920*/  LEA.HI.X.SX32 R167, R4, R3, 0x1, P0 ;  /* 0x0000000304a77211 */ /* 0x000fe200000f0eff */
[----:B------:R-:W-:Y:S01]  /*0930*/  IMAD R0, R139, -0x40, R96 ;  /* 0xffffffc08b007824 */ /* 0x000fe200078e0260 */
[----:B------:R-:W-:Y:S01]  /*0940*/  LEA.HI R141, R7, R76, RZ, 0x2 ;  /* 0x0000004c078d7211 */ /* 0x000fe200078f10ff */
[----:B------:R-:W-:Y:S01]  /*0950*/  IMAD R9, R99, R139, RZ ;  /* 0x0000008b63097224 */ /* 0x000fe200078e02ff */
[--C-:B------:R-:W-:Y:S01]  /*0960*/  SHF.R.S32.HI R11, RZ, 0x1f, R10.reuse ;  /* 0x0000001fff0b7819 */ /* 0x100fe2000001140a */
[----:B------:R-:W-:Y:S01]  /*0970*/  IMAD R3, R167, c[0x0][0x238], RZ ;  /* 0x00008e00a7037a24 */ /* 0x000fe200078e02ff */
[----:B------:R-:W-:Y:S01]  /*0980*/  ISETP.GE.AND P1, PT, R0, 0x1, PT ;  /* 0x000000010000780c */ /* 0x000fe20003f26270 */
[----:B------:R-:W-:Y:S01]  /*0990*/  IMAD R2, R2, R100, R9 ;  /* 0x0000006402027224 */ /* 0x000fe200078e0209 */
[----:B------:R-:W-:Y:S01]  /*09a0*/  ISETP.GT.AND P0, PT, R0, 0x20, PT ;  /* 0x000000200000780c */ /* 0x000fe20003f04270 */
[----:B------:R-:W-:Y:S01]  /*09b0*/  IMAD R12, R166, c[0x0][0x23c], R3 ;  /* 0x00008f00a60c7a24 */ /* 0x000fe200078e0203 */
[----:B------:R-:W-:Y:S01]  /*09c0*/  IADD3 R0, R10, 0x80, RZ ;  /* 0x000000800a007810 */ /* 0x000fe20007ffe0ff */
[----:B------:R-:W-:Y:S01]  /*09d0*/  IMAD.WIDE.U32 R8, R166, c[0x0][0x238], R10 ;  /* 0x00008e00a6087a25 */ /* 0x000fe200078e000a */
[----:B------:R-:W-:Y:S01]  /*09e0*/  SEL R162, R209, RZ, !P4 ;  /* 0x000000ffd1a27207 */ /* 0x000fe20006000000 */
[----:B------:R-:W-:Y:S01]  /*09f0*/  ULDC.U8 UR4, c[0x0][0x298] ;  /* 0x0000a60000047ab9 */ /* 0x000fe20000000000 */
[----:B------:R-:W-:Y:S01]  /*0a00*/  ISETP.GE.AND P5, PT, R0, c[0x0][0x1d4], PT ;  /* 0x0000750000007a0c */ /* 0x000fe20003fa6270 */
[----:B------:R-:W-:Y:S01]  /*0a10*/  IMAD.SHL.U32 R5, R4, 0x40, RZ ;  /* 0x0000004004057824 */ /* 0x000fe200078e00ff */
[----:B------:R-:W-:Y:S01]  /*0a20*/  SHF.R.S32.HI R0, RZ, 0x1f, R209 ;  /* 0x0000001fff007819 */ /* 0x000fe200000114d1 */
[----:B------:R-:W-:Y:S01]  /*0a30*/  IMAD.IADD R13, R9, 0x1, R12 ;  /* 0x00000001090d7824 */ /* 0x000fe200078e020c */
[----:B------:R-:W-:Y:S01]  /*0a40*/  IADD3 R3, R10, 0x40, RZ ;  /* 0x000000400a037810 */ /* 0x000fe20007ffe0ff */
[----:B------:R-:W-:Y:S01]  /*0a50*/  IMAD.MOV.U32 R12, RZ, RZ, R8 ;  /* 0x000000ffff0c7224 */ /* 0x000fe200078e0008 */
[----:B------:R-:W-:Y:S01]  /*0a60*/  LOP3.LUT R5, R5, 0x1c0, RZ, 0xc0, !PT ;  /* 0x000001c005057812 */ /* 0x000fe200078ec0ff */
[C---:B------:R-:W-:Y:S01]  /*0a70*/  IMAD R164, R207.reuse, c[0x0][0x244], R164 ;  /* 0x00009100cfa47a24 */ /* 0x040fe200078e02a4 */
[----:B------:R-:W-:Y:S01]  /*0a80*/  SEL R95, R0, RZ, !P4 ;  /* 0x000000ff005f7207 */ /* 0x000fe20006000000 */
[----:B------:R-:W-:Y:S01]  /*0a90*/  IMAD.WIDE.U32 R12, R207, c[0x0][0x240], R12 ;  /* 0x00009000cf0c7a25 */ /* 0x000fe200078e000c */
[----:B------:R-:W-:-:S02]  /*0aa0*/  LOP3.LUT R4, R5, 0x38, R10, 0xf8, !PT ;  /* 0x0000003805047812 */ /* 0x000fc400078ef80a */
[----:B------:R-:W-:Y:S01]  /*0ab0*/  SHF.R.U32.HI R5, RZ, 0x3, R5 ;  /* 0x00000003ff057819 */ /* 0x000fe20000011605 */
[----:B------:R-:W-:Y:S01]  /*0ac0*/  IMAD.IADD R165, R13, 0x1, R164 ;  /* 0x000000010da57824 */ /* 0x000fe200078e02a4 */
[----:B------:R-:W-:Y:S01]  /*0ad0*/  SHF.R.S32.HI R144, RZ, 0x2, R141 ;  /* 0x00000002ff907819 */ /* 0x000fe2000001148d */
[----:B------:R-:W-:Y:S01]  /*0ae0*/  IMAD R173, R95, c[0x0][0x248], RZ ;  /* 0x000092005fad7a24 */ /* 0x000fe200078e02ff */
[----:B------:R-:W-:Y:S01]  /*0af0*/  LOP3.LUT R4, R4, R5, RZ, 0x3c, !PT ;  /* 0x0000000504047212 */ /* 0x000fe200078e3cff */
[----:B------:R-:W-:Y:S01]  /*0b00*/  IMAD.MOV.U32 R164, RZ, RZ, R12 ;  /* 0x000000ffffa47224 */ /* 0x000fe200078e000c */
[----:B------:R-:W-:Y:S01]  /*0b10*/  ISETP.GE.AND P6, PT, R3, c[0x0][0x1d4], PT ;  /* 0x0000750003007a0c */ /* 0x000fe20003fc6270 */
[C---:B------:R-:W-:Y:S01]  /*0b20*/  IMAD R173, R162.reuse, c[0x0][0x24c], R173 ;  /* 0x00009300a2ad7a24 */ /* 0x040fe200078e02ad */
[----:B------:R-:W-:Y:S01]  /*0b30*/  LOP3.LUT R5, R141, 0xfffffffc, RZ, 0xc0, !PT ;  /* 0xfffffffc8d057812 */ /* 0x000fe200078ec0ff */
[----:B------:R-:W-:Y:S01]  /*0b40*/  IMAD.WIDE.U32 R164, R162, c[0x0][0x248], R164 ;  /* 0x00009200a2a47a25 */ /* 0x000fe200078e00a4 */
[----:B------:R-:W-:-:S02]  /*0b50*/  SHF.R.S32.HI R3, RZ, 0x1f, R144 ;  /* 0x0000001fff037819 */ /* 0x000fc40000011490 */
[----:B------:R-:W-:Y:S01]  /*0b60*/  ISETP.GE.AND P2, PT, R10, c[0x0][0x1d4], PT ;  /* 0x000075000a007a0c */ /* 0x000fe20003f46270 */
[----:B------:R-:W-:Y:S01]  /*0b70*/  IMAD R8, R80, c[0x0][0x260], RZ ;  /* 0x0000980050087a24 */ /* 0x000fe200078e02ff */
[----:B------:R-:W-:Y:S01]  /*0b80*/  SHF.L.U64.HI R113, R114, R113, c[0x0][0x23c] ;  /* 0x00008f0072717619 */ /* 0x000fe20000010271 */
[----:B------:R-:W-:Y:S01]  /*0b90*/  IMAD.IADD R173, R165, 0x1, R173 ;  /* 0x00000001a5ad7824 */ /* 0x000fe200078e02ad */
[----:B------:R-:W-:Y:S01]  /*0ba0*/  P2R R150, PR, RZ, 0x4 ;  /* 0x00000004ff967803 */ /* 0x000fe20000000000 */
[----:B------:R-:W-:Y:S01]  /*0bb0*/  IMAD.MOV.U32 R172, RZ, RZ, R164 ;  /* 0x000000ffffac7224 */ /* 0x000fe200078e00a4 */
[-C--:B------:R-:W-:Y:S01]  /*0bc0*/  LEA.HI R137, R7, R76.reuse, RZ, 0x6 ;  /* 0x0000004c07897211 */ /* 0x080fe200078f30ff */
[----:B------:R-:W-:Y:S01]  /*0bd0*/  IMAD.IADD R5, R76, 0x1, -R5 ;  /* 0x000000014c057824 */ /* 0x000fe200078e0a05 */
[----:B------:R-:W-:Y:S01]  /*0be0*/  ISETP.NE.AND P4, PT, R150, RZ, PT ;  /* 0x000000ff9600720c */ /* 0x000fe20003f85270 */
[----:B------:R-:W-:Y:S01]  /*0bf0*/  IMAD R9, R3, c[0x0][0x280], RZ ;  /* 0x0000a00003097a24 */ /* 0x000fe200078e02ff */
[----:B------:R-:W-:Y:S01]  /*0c00*/  SHF.R.S32.HI R141, RZ, 0x1f, R141 ;  /* 0x0000001fff8d7819 */ /* 0x000fe2000001148d */
[----:B------:R-:W-:Y:S01]  /*0c10*/  IMAD R8, R207, c[0x0][0x264], R8 ;  /* 0x00009900cf087a24 */ /* 0x000fe200078e0208 */
[----:B------:R-:W-:Y:S01]  /*0c20*/  LEA.HI R124, R7, R76, RZ, 0x5 ;  /* 0x0000004c077c7211 */ /* 0x000fe200078f28ff */
[----:B------:R-:W-:Y:S01]  /*0c30*/  IMAD.WIDE.U32 R10, R207, c[0x0][0x260], R10 ;  /* 0x00009800cf0a7a25 */ /* 0x000fe200078e000a */
[----:B------:R-:W-:-:S03]  /*0c40*/  LEA.HI R141, R141, R144, RZ, 0x3 ;  /* 0x000000908d8d7211 */ /* 0x000fc600078f18ff */
[----:B------:R-:W-:Y:S01]  /*0c50*/  IMAD.WIDE.U32 R20, R139, R100, R172 ;  /* 0x000000648b147225 */ /* 0x000fe200078e00ac */
[----:B------:R-:W-:-:S03]  /*0c60*/  LOP3.LUT R141, R141, 0xfffffff8, RZ, 0xc0, !PT ;  /* 0xfffffff88d8d7812 */ /* 0x000fc600078ec0ff */
[----:B------:R-:W-:Y:S02]  /*0c70*/  IMAD R156, R144, c[0x0][0x284], R9 ;  /* 0x0000a100909c7a24 */ /* 0x000fe400078e0209 */
[----:B------:R-:W-:Y:S02]  /*0c80*/  IMAD.SHL.U32 R16, R5, 0x8, RZ ;  /* 0x0000000805107824 */ /* 0x000fe400078e00ff */
[----:B------:R-:W-:Y:S02]  /*0c90*/  IMAD.IADD R9, R11, 0x1, R8 ;  /* 0x000000010b097824 */ /* 0x000fe400078e0208 */
[----:B------:R-:W-:Y:S01]  /*0ca0*/  IMAD.MOV.U32 R8, RZ, RZ, R10 ;  /* 0x000000ffff087224 */ /* 0x000fe200078e000a */
[----:B------:R-:W-:Y:S01]  /*0cb0*/  @P1 LEA R10, P2, R20, c[0x0][0x220], 0x1 ;  /* 0x00008800140a1a11 */ /* 0x000fe200078408ff */
[----:B------:R-:W-:Y:S01]  /*0cc0*/  IMAD.IADD R2, R21, 0x1, R2 ;  /* 0x0000000115027824 */ /* 0x000fe200078e0202 */
[----:B------:R-:W-:Y:S01]  /*0cd0*/  SHF.R.S32.HI R17, RZ, 0x1f, R16 ;  /* 0x0000001fff117819 */ /* 0x000fe20000011410 */
[----:B------:R-:W-:Y:S01]  /*0ce0*/  IMAD R3, R3, c[0x0][0x290], RZ ;  /* 0x0000a40003037a24 */ /* 0x000fe200078e02ff */
[----:B------:R-:W-:Y:S01]  /*0cf0*/  IADD3 R143, R16, 0x60, RZ ;  /* 0x00000060108f7810 */ /* 0x000fe20007ffe0ff */
[----:B------:R-:W-:Y:S01]  /*0d00*/  IMAD.SHL.U32 R114, R114, 0x20, RZ ;  /* 0x0000002072727824 */ /* 0x000fe200078e00ff */
[----:B------:R-:W-:Y:S01]  /*0d10*/  @P1 LEA.HI.X R11, R20, c[0x0][0x224], R2, 0x1, P2 ;  /* 0x00008900140b1a11 */ /* 0x000fe200010f0c02 */
[----:B------:R-:W-:Y:S01]  /*0d20*/  IMAD R154, R144, c[0x0][0x294], R3 ;  /* 0x0000a500909a7a24 */ /* 0x000fe200078e0203 */
[----:B------:R-:W-:Y:S01]  /*0d30*/  IADD3 R142, R16, 0x80, RZ ;  /* 0x00000080108e7810 */ /* 0x000fe20007ffe0ff */
[----:B------:R-:W-:Y:S01]  /*0d40*/  IMAD.SHL.U32 R18, R5, 0x4, RZ ;  /* 0x0000000405127824 */ /* 0x000fe200078e00ff */
[----:B------:R-:W-:Y:S01]  /*0d50*/  @P0 IADD3 R3, P2, R114, R20, RZ ;  /* 0x0000001472030210 */ /* 0x000fe20007f5e0ff */
[----:B------:R-:W-:Y:S01]  /*0d60*/  IMAD.WIDE.U32 R14, R144, c[0x0][0x280], R16 ;  /* 0x0000a000900e7a25 */ /* 0x000fe200078e0010 */
[----:B------:R-:W-:-:S02]  /*0d70*/  IADD3 R140, R16, 0xa0, RZ ;  /* 0x000000a0108c7810 */ /* 0x000fc40007ffe0ff */
[----:B------:R-:W-:Y:S01]  /*0d80*/  SHF.R.S32.HI R19, RZ, 0x1f, R18 ;  /* 0x0000001fff137819 */ /* 0x000fe20000011412 */
[----:B------:R-:W-:Y:S01]  /*0d90*/  @P0 IMAD.X R2, R113, 0x1, R2, P2 ;  /* 0x0000000171020824 */ /* 0x000fe200010e0602 */
[C---:B------:R-:W-:Y:S01]  /*0da0*/  @P0 LEA R20, P2, R3.reuse, c[0x0][0x220], 0x1 ;  /* 0x0000880003140a11 */ /* 0x040fe200078408ff */
[----:B------:R-:W-:Y:S01]  /*0db0*/  IMAD.IADD R157, R156, 0x1, R15 ;  /* 0x000000019c9d7824 */ /* 0x000fe200078e020f */
[----:B------:R-:W-:Y:S01]  /*0dc0*/  IADD3 R15, R18, 0x20, RZ ;  /* 0x00000020120f7810 */ /* 0x000fe20007ffe0ff */
[----:B------:R-:W-:Y:S01]  /*0dd0*/  IMAD.WIDE.U32 R12, R144, c[0x0][0x290], R16 ;  /* 0x0000a400900c7a25 */ /* 0x000fe200078e0010 */
[----:B------:R-:W-:Y:S02]  /*0de0*/  @P0 LEA.HI.X R21, R3, c[0x0][0x224], R2, 0x1, P2 ;  /* 0x0000890003150a11 */ /* 0x000fe400010f0c02 */
[----:B------:R-:W-:Y:S01]  /*0df0*/  ISETP.GE.AND P2, PT, R16, c[0x0][0x27c], PT ;  /* 0x00009f0010007a0c */ /* 0x000fe20003f46270 */
[----:B------:R-:W-:Y:S01]  /*0e00*/  IMAD.SHL.U32 R137, R137, 0x8, RZ ;  /* 0x0000000889897824 */ /* 0x000fe200078e00ff */
[----:B------:R-:W-:Y:S01]  /*0e10*/  SHF.R.S32.HI R132, RZ, 0x1f, R143 ;  /* 0x0000001fff847819 */ /* 0x000fe2000001148f */
[----:B------:R-:W-:Y:S01]  /*0e20*/  IMAD.WIDE.U32 R160, R144, c[0x0][0x280], R18 ;  /* 0x0000a00090a07a25 */ /* 0x000fe200078e0012 */
[----:B------:R-:W-:-:S02]  /*0e30*/  SEL R3, RZ, c[0x0][0x27c], !P2 ;  /* 0x00009f00ff037a07 */ /* 0x000fc40005000000 */
[----:B------:R-:W-:Y:S01]  /*0e40*/  LOP3.LUT R137, R4, 0xfffffe00, R137, 0xf8, !PT ;  /* 0xfffffe0004897812 */ /* 0x000fe200078ef889 */
[----:B------:R-:W-:Y:S01]  /*0e50*/  IMAD.IADD R155, R154, 0x1, R13 ;  /* 0x000000019a9b7824 */ /* 0x000fe200078e020d */
[----:B------:R-:W-:Y:S01]  /*0e60*/  P2R R149, PR, RZ, 0x4 ;  /* 0x00000004ff957803 */ /* 0x000fe20000000000 */
[----:B------:R-:W-:Y:S01]  /*0e70*/  IMAD.IADD R13, R18, 0x1, R15 ;  /* 0x00000001120d7824 */ /* 0x000fe200078e020f */
[----:B------:R-:W-:Y:S01]  /*0e80*/  SHF.R.S32.HI R129, RZ, 0x1f, R142 ;  /* 0x0000001fff817819 */ /* 0x000fe2000001148e */
[----:B------:R-:W-:Y:S01]  /*0e90*/  IMAD.IADD R161, R161, 0x1, R156 ;  /* 0x00000001a1a17824 */ /* 0x000fe200078e029c */
[----:B------:R-:W-:Y:S01]  /*0ea0*/  LEA.HI R132, R132, R143, RZ, 0x3 ;  /* 0x0000008f84847211 */ /* 0x000fe200078f18ff */
[----:B------:R-:W-:Y:S01]  /*0eb0*/  IMAD.WIDE.U32 R158, R144, c[0x0][0x290], R18 ;  /* 0x0000a400909e7a25 */ /* 0x000fe200078e0012 */
[----:B------:R-:W-:Y:S02]  /*0ec0*/  ISETP.GE.AND P2, PT, R13, c[0x0][0x27c], PT ;  /* 0x00009f000d007a0c */ /* 0x000fe40003f46270 */
[----:B------:R-:W-:Y:S01]  /*0ed0*/  SHF.R.S32.HI R136, RZ, 0x1f, R13 ;  /* 0x0000001fff887819 */ /* 0x000fe2000001140d */
[----:B------:R-:W-:Y:S01]  /*0ee0*/  IMAD.MOV.U32 R156, RZ, RZ, R14 ;  /* 0x000000ffff9c7224 */ /* 0x000fe200078e000e */
[----:B------:R-:W-:Y:S01]  /*0ef0*/  IADD3 R14, R18, 0x40, RZ ;  /* 0x00000040120e7810 */ /* 0x000fe20007ffe0ff */
[----:B------:R-:W-:Y:S01]  /*0f00*/  IMAD.SHL.U32 R137, R137, 0x2, RZ ;  /* 0x0000000289897824 */ /* 0x000fe200078e00ff */
[----:B------:R-:W-:Y:S01]  /*0f10*/  LEA.HI R129, R129, R142, RZ, 0x3 ;  /* 0x0000008e81817211 */ /* 0x000fe200078f18ff */
[----:B------:R-:W-:Y:S01]  /*0f20*/  IMAD.IADD R159, R159, 0x1, R154 ;  /* 0x000000019f9f7824 */ /* 0x000fe200078e029a */
[----:B------:R-:W-:Y:S01]  /*0f30*/  LEA.HI R136, R136, R13, RZ, 0x3 ;  /* 0x0000000d88887211 */ /* 0x000fe200078f18ff */
[----:B------:R-:W-:Y:S01]  /*0f40*/  IMAD.IADD R3, R16, 0x1, R3 ;  /* 0x0000000110037824 */ /* 0x000fe200078e0203 */
[----:B------:R-:W-:Y:S01]  /*0f50*/  @!PT LDS RZ, [RZ] ;  /* 0x00000000fffff984 */ /* 0x000fe20000000800 */
[----:B------:R-:W-:Y:S01]  /*0f60*/  @!PT LDS RZ, [RZ] ;  /* 0x00000000fffff984 */ /* 0x000fe20000000800 */
[----:B------:R-:W-:Y:S01]  /*0f70*/  @!PT LDS RZ, [RZ] ;  /* 0x00000000fffff984 */ /* 0x000fe20000000800 */
[----:B------:R1:W-:Y:S01]  /*0f80*/  @P1 LDGSTS.E.BYPASS.LTC128B.128 [R137+0x6100], [R10.64], !P4 ;  /* 0x061000000a891fae */ /* 0x0003e2000e101d46 */
[----:B------:R-:W-:Y:S01]  /*0f90*/  IMAD.MOV.U32 R154, RZ, RZ, R12 ;  /* 0x000000ffff9a7224 */ /* 0x000fe200078e000c */
[----:B------:R-:W-:Y:S01]  /*0fa0*/  LOP3.LUT R132, R132, 0xfffffff8, RZ, 0xc0, !PT ;  /* 0xfffffff884847812 */ /* 0x000fe200078ec0ff */
[----:B------:R-:W-:Y:S01]  /*0fb0*/  IMAD.IADD R12, R18, 0x1, R14 ;  /* 0x00000001120c7824 */ /* 0x000fe200078e020e */
[----:B------:R1:W-:Y:S01]  /*0fc0*/  @P1 LDGSTS.E.BYPASS.LTC128B.128 [R137+0x8100], [R10.64+0x80], !P6 ;  /* 0x081000800a891fae */ /* 0x0003e2000f101d46 */
[----:B------:R-:W-:Y:S01]  /*0fd0*/  SHF.R.S32.HI R122, RZ, 0x1f, R3 ;  /* 0x0000001fff7a7819 */ /* 0x000fe20000011403 */
[----:B------:R-:W-:Y:S01]  /*0fe0*/  IMAD.IADD R141, R144, 0x1, -R141 ;  /* 0x00000001908d7824 */ /* 0x000fe200078e0a8d */
[----:B------:R-:W-:Y:S01]  /*0ff0*/  LOP3.LUT R129, R129, 0xfffffff8, RZ, 0xc0, !PT ;  /* 0xfffffff881817812 */ /* 0x000fe200078ec0ff */
[----:B------:R1:W-:Y:S01]  /*1000*/  @P1 LDGSTS.E.BYPASS.LTC128B.128 [R137+0xa100], [R10.64+0x100], !P5 ;  /* 0x0a1001000a891fae */ /* 0x0003e2000e901d46 */
[----:B------:R-:W-:Y:S01]  /*1010*/  ISETP.GE.AND P1, PT, R12, c[0x0][0x27c], PT ;  /* 0x00009f000c007a0c */ /* 0x000fe20003f26270 */
[----:B------:R-:W-:Y:S01]  /*1020*/  IMAD.SHL.U32 R124, R124, 0x10, RZ ;  /* 0x000000107c7c7824 */ /* 0x000fe200078e00ff */
[CC--:B------:R-:W-:Y:S01]  /*1030*/  LEA.HI R108, R122.reuse, R3.reuse, RZ, 0x3 ;  /* 0x000000037a6c7211 */ /* 0x0c0fe200078f18ff */
[----:B------:R3:W-:Y:S01]  /*1040*/  @P0 LDGSTS.E.BYPASS.LTC128B.128 [R137+0x7100], [R20.64], !P4 ;  /* 0x0710000014890fae */ /* 0x0007e2000e101d46 */
[----:B------:R-:W-:Y:S01]  /*1050*/  LEA.HI R122, R122, R3, RZ, 0x6 ;  /* 0x000000037a7a7211 */ /* 0x000fe200078f30ff */
[----:B------:R-:W-:Y:S01]  /*1060*/  IMAD.WIDE.U32 R168, R207, c[0x0][0x210], RZ ;  /* 0x00008400cfa87a25 */ /* 0x000fe200078e00ff */
[----:B------:R-:W-:Y:S01]  /*1070*/  SEL R3, RZ, c[0x0][0x27c], !P1 ;  /* 0x00009f00ff037a07 */ /* 0x000fe20004800000 */
[----:B------:R3:W-:Y:S01]  /*1080*/  @P0 LDGSTS.E.BYPASS.LTC128B.128 [R137+0x9100], [R20.64+0x80], !P6 ;  /* 0x0910008014890fae */ /* 0x0007e2000f101d46 */
[----:B------:R-:W-:Y:S01]  /*1090*/  LOP3.LUT R124, R124, 0xfffffe00, RZ, 0xc0, !PT ;  /* 0xfffffe007c7c7812 */ /* 0x000fe200078ec0ff */
[----:B------:R-:W-:Y:S01]  /*10a0*/  IMAD.SHL.U32 R122, R122, 0x40, RZ ;  /* 0x000000407a7a7824 */ /* 0x000fe200078e00ff */
[--C-:B------:R-:W-:Y:S01]  /*10b0*/  SHF.R.S32.HI R135, RZ, 0x1f, R12.reuse ;  /* 0x0000001fff877819 */ /* 0x100fe2000001140c */
[----:B------:R3:W-:Y:S01]  /*10c0*/  @P0 LDGSTS.E.BYPASS.LTC128B.128 [R137+0xb100], [R20.64+0x100], !P5 ;  /* 0x0b10010014890fae */ /* 0x0007e2000e901d46 */
[C---:B------:R-:W-:Y:S01]  /*10d0*/  LOP3.LUT P0, RZ, R141.reuse, 0x4, RZ, 0xc0, !PT ;  /* 0x000000048dff7812 */ /* 0x040fe2000780c0ff */
[----:B------:R-:W-:Y:S01]  /*10e0*/  IMAD.SHL.U32 R141, R141, 0x40, RZ ;  /* 0x000000408d8d7824 */ /* 0x000fe200078e00ff */
[----:B------:R-:W-:Y:S01]  /*10f0*/  LOP3.LUT R122, R122, 0x7ffff000, RZ, 0xc0, !PT ;  /* 0x7ffff0007a7a7812 */ /* 0x000fe200078ec0ff */
[----:B------:R-:W-:Y:S01]  /*1100*/  IMAD.IADD R3, R3, 0x1, R12 ;  /* 0x0000000103037824 */ /* 0x000fe200078e020c */
[----:B------:R-:W0:Y:S01]  /*1110*/  LDGDEPBAR ;  /* 0x00000000000079af */ /* 0x000e220000000000 */
[----:B------:R-:W-:Y:S01]  /*1120*/  IMAD R138, R5, 0x40, R144 ;  /* 0x00000040058a7824 */ /* 0x000fe200078e0290 */
[----:B------:R-:W-:Y:S01]  /*1130*/  LOP3.LUT R141, R141, 0x1c0, RZ, 0xc0, !PT ;  /* 0x000001c08d8d7812 */ /* 0x000fe200078ec0ff */
[----:B------:R-:W-:Y:S01]  /*1140*/  IMAD.MOV.U32 R82, RZ, RZ, c[0x0][0x27c] ;  /* 0x00009f00ff527624 */ /* 0x000fe200078e00ff */
[----:B------:R-:W-:Y:S01]  /*1150*/  SHF.R.S32.HI R120, RZ, 0x1f, R3 ;  /* 0x0000001fff787819 */ /* 0x000fe20000011403 */
[----:B------:R-:W-:Y:S01]  /*1160*/  IMAD R95, R95, c[0x0][0x268], RZ ;  /* 0x00009a005f5f7a24 */ /* 0x000fe200078e02ff */
[----:B------:R-:W-:Y:S01]  /*1170*/  SHF.R.U32.HI R125, RZ, 0x3, R141 ;  /* 0x00000003ff7d7819 */ /* 0x000fe2000001168d */
[----:B------:R-:W-:Y:S01]  /*1180*/  IMAD.MOV.U32 R98, RZ, RZ, c[0x0][0x2b8] ;  /* 0x0000ae00ff627624 */ /* 0x000fe200078e00ff */
[-C--:B------:R-:W-:Y:S01]  /*1190*/  LEA.HI R112, R120, R3.reuse, RZ, 0x3 ;  /* 0x0000000378707211 */ /* 0x080fe200078f18ff */
[----:B------:R-:W-:Y:S01]  /*11a0*/  IMAD R6, R80, c[0x0][0x1e8], RZ ;  /* 0x00007a0050067a24 */ /* 0x000fe200078e02ff */
[----:B------:R-:W-:Y:S01]  /*11b0*/  LEA.HI R120, R120, R3, RZ, 0x6 ;  /* 0x0000000378787211 */ /* 0x000fe200078f30ff */
[----:B------:R-:W-:Y:S01]  /*11c0*/  IMAD.MOV.U32 R102, RZ, RZ, c[0x0][0x280] ;  /* 0x0000a000ff667624 */ /* 0x000fe200078e00ff */
[C-C-:B------:R-:W-:Y:S01]  /*11d0*/  LOP3.LUT R2, R141.reuse, 0x38, R108.reuse, 0xf8, !PT ;  /* 0x000000388d027812 */ /* 0x140fe200078ef86c */
[----:B------:R-:W-:Y:S01]  /*11e0*/  IMAD.MOV.U32 R104, RZ, RZ, c[0x0][0x290] ;  /* 0x0000a400ff687624 */ /* 0x000fe200078e00ff */
[----:B------:R-:W-:Y:S01]  /*11f0*/  SHF.R.S32.HI R134, RZ, 0x3, R108 ;  /* 0x00000003ff867819 */ /* 0x000fe2000001146c */
[----:B------:R-:W-:Y:S01]  /*1200*/  IMAD.SHL.U32 R120, R120, 0x40, RZ ;  /* 0x0000004078787824 */ /* 0x000fe200078e00ff */
[----:B------:R-:W-:Y:S01]  /*1210*/  LOP3.LUT R7, R2, R125, RZ, 0x3c, !PT ;  /* 0x0000007d02077212 */ /* 0x000fe200078e3cff */
[----:B------:R-:W-:Y:S01]  /*1220*/  IMAD R95, R162, c[0x0][0x26c], R95 ;  /* 0x00009b00a25f7a24 */ /* 0x000fe200078e025f */
[----:B------:R-:W-:Y:S01]  /*1230*/  LOP3.LUT R2, R141, 0x38, R112, 0xf8, !PT ;  /* 0x000000388d027812 */ /* 0x000fe200078ef870 */
[----:B-----5:R-:W-:Y:S01]  /*1240*/  IMAD.WIDE.U32 R160, R79, c[0x0][0x280], R160 ;  /* 0x0000a0004fa07a25 */ /* 0x020fe200078e00a0 */
[----:B------:R-:W-:-:S02]  /*1250*/  LOP3.LUT R120, R120, 0x7ffff000, RZ, 0xc0, !PT ;  /* 0x7ffff00078787812 */ /* 0x000fc400078ec0ff */
[----:B------:R-:W-:Y:S01]  /*1260*/  LOP3.LUT R3, R2, R125, RZ, 0x3c, !PT ;  /* 0x0000007d02037212 */ /* 0x000fe200078e3cff */
[----:B------:R-:W-:Y:S01]  /*1270*/  IMAD.WIDE.U32 R162, R162, c[0x0][0x268], R8 ;  /* 0x00009a00a2a27a25 */ /* 0x000fe200078e0008 */
[--C-:B------:R-:W-:Y:S02]  /*1280*/  IADD3 R122, R7, R122, R124.reuse ;  /* 0x0000007a077a7210 */ /* 0x100fe40007ffe07c */
[----:B------:R-:W-:Y:S01]  /*1290*/  IADD3 R120, R3, R120, R124 ;  /* 0x0000007803787210 */ /* 0x000fe20007ffe07c */
[----:B------:R-:W-:Y:S01]  /*12a0*/  IMAD.MOV.U32 R123, RZ, RZ, c[0x0][0x27c] ;  /* 0x00009f00ff7b7624 */ /* 0x000fe200078e00ff */
[----:B------:R-:W-:Y:S01]  /*12b0*/  SHF.R.S32.HI R127, RZ, 0x3, R112 ;  /* 0x00000003ff7f7819 */ /* 0x000fe20000011470 */
[C---:B------:R-:W-:Y:S01]  /*12c0*/  IMAD.WIDE.U32 R170, R207.reuse, c[0x0][0x1e8], RZ ;  /* 0x00007a00cfaa7a25 */ /* 0x040fe200078e00ff */
[----:B------:R-:W-:Y:S02]  /*12d0*/  LOP3.LUT R108, R108, 0xfffffff8, RZ, 0xc0, !PT ;  /* 0xfffffff86c6c7812 */ /* 0x000fe400078ec0ff */
[----:B------:R-:W-:Y:S01]  /*12e0*/  LOP3.LUT R112, R112, 0xfffffff8, RZ, 0xc0, !PT ;  /* 0xfffffff870707812 */ /* 0x000fe200078ec0ff */
[----:B------:R-:W-:Y:S01]  /*12f0*/  IMAD R105, R207, c[0x0][0x1ec], R6 ;  /* 0x00007b00cf697a24 */ /* 0x000fe200078e0206 */
[----:B------:R-:W-:Y:S01]  /*1300*/  LEA.HI R135, R135, R12, RZ, 0x3 ;  /* 0x0000000c87877211 */ /* 0x000fe200078f18ff */
[----:B------:R-:W-:Y:S01]  /*1310*/  IMAD.WIDE.U32 R158, R79, c[0x0][0x290], R158 ;  /* 0x0000a4004f9e7a25 */ /* 0x000fe200078e009e */
[----:B------:R-:W-:-:S02]  /*1320*/  P2R R147, PR, RZ, 0x2 ;  /* 0x00000002ff937803 */ /* 0x000fc40000000000 */
[----:B------:R-:W-:Y:S01]  /*1330*/  SHF.R.S32.HI R107, RZ, 0x1f, R108 ;  /* 0x0000001fff6b7819 */ /* 0x000fe2000001146c */
[C---:B------:R-:W-:Y:S01]  /*1340*/  IMAD.WIDE.U32 R156, R79.reuse, c[0x0][0x280], R156 ;  /* 0x0000a0004f9c7a25 */ /* 0x040fe200078e009c */
[----:B------:R-:W-:Y:S02]  /*1350*/  SHF.R.S32.HI R111, RZ, 0x1f, R112 ;  /* 0x0000001fff6f7819 */ /* 0x000fe40000011470 */
[----:B------:R-:W-:Y:S01]  /*1360*/  LOP3.LUT R136, R136, 0xfffffff8, RZ, 0xc0, !PT ;  /* 0xfffffff888887812 */ /* 0x000fe200078ec0ff */
[----:B------:R-:W-:Y:S01]  /*1370*/  IMAD.WIDE.U32 R154, R79, c[0x0][0x290], R154 ;  /* 0x0000a4004f9a7a25 */ /* 0x000fe200078e009a */
[----:B------:R-:W-:Y:S02]  /*1380*/  LOP3.LUT R135, R135, 0xfffffff8, RZ, 0xc0, !PT ;  /* 0xfffffff887877812 */ /* 0x000fe400078ec0ff */
[----:B------:R-:W-:Y:S01]  /*1390*/  ISETP.NE.AND P1, PT, R98, 0x1, PT ;  /* 0x000000016200780c */ /* 0x000fe20003f25270 */
[----:B------:R-:W-:Y:S01]  /*13a0*/  IMAD.SHL.U32 R123, R123, 0x2, RZ ;  /* 0x000000027b7b7824 */ /* 0x000fe200078e00ff */
[CC--:B------:R-:W-:Y:S01]  /*13b0*/  SHF.L.U64.HI R101, R102.reuse, R103.reuse, c[0x0][0x284] ;  /* 0x0000a10066657619 */ /* 0x0c0fe20000010267 */
[----:B------:R-:W-:Y:S01]  /*13c0*/  IMAD.SHL.U32 R102, R102, 0x40, RZ ;  /* 0x0000004066667824 */ /* 0x000fe200078e00ff */
[C---:B------:R-:W-:Y:S01]  /*13d0*/  SHF.L.U64.HI R103, R104.reuse, R103, c[0x0][0x294] ;  /* 0x0000a50068677619 */ /* 0x040fe20000010267 */
[----:B------:R-:W-:Y:S01]  /*13e0*/  IMAD.SHL.U32 R104, R104, 0x40, RZ ;  /* 0x0000004068687824 */ /* 0x000fe200078e00ff */
[----:B------:R-:W-:Y:S01]  /*13f0*/  SHF.L.U64.HI R107, R108, 0x1, R107 ;  /* 0x000000016c6b7819 */ /* 0x000fe2000001026b */
[----:B------:R-:W-:Y:S01]  /*1400*/  IMAD.IADD R105, R171, 0x1, R105 ;  /* 0x00000001ab697824 */ /* 0x000fe200078e0269 */
[----:B------:R-:W-:Y:S01]  /*1410*/  SHF.L.U64.HI R111, R112, 0x1, R111 ;  /* 0x00000001706f7819 */ /* 0x000fe2000001026f */
[----:B------:R-:W-:Y:S01]  /*1420*/  IMAD.IADD R95, R163, 0x1, R95 ;  /* 0x00000001a35f7824 */ /* 0x000fe200078e025f */
[----:B------:R-:W-:Y:S01]  /*1430*/  P2R R148, PR, RZ, 0x4 ;  /* 0x00000004ff947803 */ /* 0x000fe20000000000 */
[----:B------:R-:W-:Y:S01]  /*1440*/  IMAD.SHL.U32 R108, R108, 0x2, RZ ;  /* 0x000000026c6c7824 */ /* 0x000fe200078e00ff */
[----:B-1----:R-:W-:Y:S01]  /*1450*/  IADD3 R10, R18, 0x50, RZ ;  /* 0x00000050120a7810 */ /* 0x002fe20007ffe0ff */
[----:B------:R-:W-:Y:S01]  /*1460*/  IMAD.SHL.U32 R122, R122, 0x2, RZ ;  /* 0x000000027a7a7824 */ /* 0x000fe200078e00ff */
[----:B------:R-:W-:Y:S01]  /*1470*/  IADD3 R9, R18, 0x10, RZ ;  /* 0x0000001012097810 */ /* 0x000fe20007ffe0ff */
[----:B------:R-:W-:Y:S01]  /*1480*/  IMAD.SHL.U32 R112, R112, 0x2, RZ ;  /* 0x0000000270707824 */ /* 0x000fe200078e00ff */
[----:B------:R-:W-:Y:S01]  /*1490*/  SHF.R.S32.HI R117, RZ, 0x1f, R132 ;  /* 0x0000001fff757819 */ /* 0x000fe20000011484 */
[----:B------:R-:W-:Y:S01]  /*14a0*/  IMAD.SHL.U32 R120, R120, 0x2, RZ ;  /* 0x0000000278787824 */ /* 0x000fe200078e00ff */
[----:B------:R-:W-:-:S02]  /*14b0*/  SHF.R.S32.HI R116, RZ, 0x1f, R129 ;  /* 0x0000001fff747819 */ /* 0x000fc40000011481 */
[----:B------:R-:W-:Y:S02]  /*14c0*/  SHF.R.S32.HI R119, RZ, 0x1f, R136 ;  /* 0x0000001fff777819 */ /* 0x000fe40000011488 */
[----:B------:R-:W-:Y:S02]  /*14d0*/  SHF.R.S32.HI R118, RZ, 0x1f, R135 ;  /* 0x0000001fff767819 */ /* 0x000fe40000011487 */
[----:B--2---:R-:W-:Y:S01]  /*14e0*/  @P3 SHF.R.S32.HI R153, RZ, 0x1f, R152 ;  /* 0x0000001fff993819 */ /* 0x004fe20000011498 */
[----:B------:R-:W-:Y:S01]  /*14f0*/  @!P3 IMAD.MOV.U32 R153, RZ, RZ, R0 ;  /* 0x000000ffff99b224 */ /* 0x000fe200078e0000 */
[----:B------:R-:W-:Y:S01]  /*1500*/  SEL R0, RZ, c[0x0][0x27c], !P2 ;  /* 0x00009f00ff007a07 */ /* 0x000fe20005000000 */
[----:B------:R-:W-:Y:S02]  /*1510*/  @!P3 IMAD.MOV.U32 R152, RZ, RZ, R209 ;  /* 0x000000ffff98b224 */ /* 0x000fe400078e00d1 */
[----:B------:R-:W-:Y:S02]  /*1520*/  IMAD R5, R153, c[0x0][0x2b0], RZ ;  /* 0x0000ac0099057a24 */ /* 0x000fe400078e02ff */
[----:B------:R-:W-:-:S02]  /*1530*/  IMAD.IADD R11, R0, 0x1, R13 ;  /* 0x00000001000b7824 */ /* 0x000fc400078e020d */
[C---:B------:R-:W-:Y:S02]  /*1540*/  IMAD R5, R152.reuse, c[0x0][0x2b4], R5 ;  /* 0x0000ad0098057a24 */ /* 0x040fe400078e0205 */
[----:B------:R-:W-:Y:S01]  /*1550*/  IMAD.WIDE.U32 R152, R152, c[0x0][0x2b0], RZ ;  /* 0x0000ac0098987a25 */ /* 0x000fe200078e00ff */
[----:B------:R-:W-:-:S03]  /*1560*/  SHF.R.S32.HI R0, RZ, 0x1f, R11 ;  /* 0x0000001fff007819 */ /* 0x000fc6000001140b */
[----:B------:R-:W-:Y:S01]  /*1570*/  IMAD.IADD R88, R153, 0x1, R5 ;  /* 0x0000000199587824 */ /* 0x000fe200078e0205 */
[CC--:B------:R-:W-:Y:S02]  /*1580*/  LEA.HI R110, R0.reuse, R11.reuse, RZ, 0x3 ;  /* 0x0000000b006e7211 */ /* 0x0c0fe400078f18ff */
[----:B------:R-:W-:Y:S02]  /*1590*/  LEA.HI R0, R0, R11, RZ, 0x6 ;  /* 0x0000000b00007211 */ /* 0x000fe400078f30ff */
[--C-:B------:R-:W-:Y:S02]  /*15a0*/  LOP3.LUT R4, R141, 0x38, R110.reuse, 0xf8, !PT ;  /* 0x000000388d047812 */ /* 0x100fe400078ef86e */
[----:B------:R-:W-:Y:S01]  /*15b0*/  SHF.R.S32.HI R128, RZ, 0x3, R110 ;  /* 0x00000003ff807819 */ /* 0x000fe2000001146e */
[----:B------:R-:W-:Y:S01]  /*15c0*/  IMAD.SHL.U32 R0, R0, 0x40, RZ ;  /* 0x0000004000007824 */ /* 0x000fe200078e00ff */
[----:B------:R-:W-:Y:S01]  /*15d0*/  LOP3.LUT R121, R4, R125, RZ, 0x3c, !PT ;  /* 0x0000007d04797212 */ /* 0x000fe200078e3cff */
[----:B------:R-:W-:Y:S01]  /*15e0*/  IMAD R4, R80, c[0x0][0x210], RZ ;  /* 0x0000840050047a24 */ /* 0x000fe200078e02ff */
[----:B------:R-:W-:-:S02]  /*15f0*/  LOP3.LUT R110, R110, 0xfffffff8, RZ, 0xc0, !PT ;  /* 0xfffffff86e6e7812 */ /* 0x000fc400078ec0ff */
[----:B------:R-:W-:Y:S01]  /*1600*/  LOP3.LUT R0, R0, 0x7ffff000, RZ, 0xc0, !PT ;  /* 0x7ffff00000007812 */ /* 0x000fe200078ec0ff */
[----:B------:R-:W-:Y:S01]  /*1610*/  IMAD R7, R207, c[0x0][0x214], R4 ;  /* 0x00008500cf077a24 */ /* 0x000fe200078e0204 */
[----:B------:R-:W-:Y:S02]  /*1620*/  SHF.R.S32.HI R109, RZ, 0x1f, R110 ;  /* 0x0000001fff6d7819 */ /* 0x000fe4000001146e */
[----:B------:R-:W-:Y:S01]  /*1630*/  IADD3 R121, R121, R0, R124 ;  /* 0x0000000079797210 */ /* 0x000fe20007ffe07c */
[----:B------:R-:W-:Y:S01]  /*1640*/  IMAD.IADD R106, R169, 0x1, R7 ;  /* 0x00000001a96a7824 */ /* 0x000fe200078e0207 */
[----:B------:R-:W-:Y:S02]  /*1650*/  SHF.R.S32.HI R0, RZ, 0x1f, R79 ;  /* 0x0000001fff007819 */ /* 0x000fe4000001144f */
[----:B------:R-:W-:Y:S01]  /*1660*/  SHF.R.S32.HI R7, RZ, 0x1f, R140 ;  /* 0x0000001fff077819 */ /* 0x000fe2000001148c */
[----:B------:R-:W-:Y:S01]  /*1670*/  IMAD.SHL.U32 R121, R121, 0x2, RZ ;  /* 0x0000000279797824 */ /* 0x000fe200078e00ff */
[----:B------:R-:W-:Y:S01]  /*1680*/  SHF.L.U64.HI R109, R110, 0x1, R109 ;  /* 0x000000016e6d7819 */ /* 0x000fe2000001026d */
[C---:B------:R-:W-:Y:S01]  /*1690*/  IMAD R2, R0.reuse, c[0x0][0x280], RZ ;  /* 0x0000a00000027a24 */ /* 0x040fe200078e02ff */
[----:B------:R-:W-:Y:S01]  /*16a0*/  LEA.HI R126, R7, R140, RZ, 0x3 ;  /* 0x0000008c077e7211 */ /* 0x000fe200078f18ff */
[----:B------:R-:W-:Y:S01]  /*16b0*/  IMAD R0, R0, c[0x0][0x290], RZ ;  /* 0x0000a40000007a24 */ /* 0x000fe200078e02ff */
[----:B------:R-:W-:Y:S01]  /*16c0*/  IADD3 R11, R18, 0x30, RZ ;  /* 0x00000030120b7810 */ /* 0x000fe20007ffe0ff */
[C---:B------:R-:W-:Y:S01]  /*16d0*/  IMAD R91, R79.reuse, c[0x0][0x284], R2 ;  /* 0x0000a1004f5b7a24 */ /* 0x040fe200078e0202 */
[----:B------:R-:W-:Y:S01]  /*16e0*/  LOP3.LUT R126, R126, 0xfffffff8, RZ, 0xc0, !PT ;  /* 0xfffffff87e7e7812 */ /* 0x000fe200078ec0ff */
[----:B------:R-:W-:Y:S01]  /*16f0*/  IMAD R3, R79, c[0x0][0x294], R0 ;  /* 0x0000a5004f037a24 */ /* 0x000fe200078e0200 */
[----:B------:R-:W-:Y:S01]  /*1700*/  LOP3.LUT R0, R141, 0x18, R16, 0xf8, !PT ;  /* 0x000000188d007812 */ /* 0x000fe200078ef810 */
[----:B------:R-:W-:Y:S01]  /*1710*/  IMAD.IADD R93, R161, 0x1, R91 ;  /* 0x00000001a15d7824 */ /* 0x000fe200078e025b */
[----:B------:R-:W-:Y:S01]  /*1720*/  SHF.R.S32.HI R115, RZ, 0x1f, R126 ;  /* 0x0000001fff737819 */ /* 0x000fe2000001147e */
[----:B------:R-:W-:Y:S01]  /*1730*/  IMAD.IADD R91, R91, 0x1, R157 ;  /* 0x000000015b5b7824 */ /* 0x000fe200078e029d */
[----:B------:R-:W-:Y:S01]  /*1740*/  LOP3.LUT R131, R0, R125, RZ, 0x3c, !PT ;  /* 0x0000007d00837212 */ /* 0x000fe200078e3cff */
[----:B------:R-:W-:-:S02]  /*1750*/  IMAD.IADD R92, R159, 0x1, R3 ;  /* 0x000000019f5c7824 */ /* 0x000fc400078e0203 */
[----:B------:R-:W-:Y:S02]  /*1760*/  IMAD.IADD R90, R3, 0x1, R155 ;  /* 0x00000001035a7824 */ /* 0x000fe400078e029b */
[----:B------:R-:W-:Y:S02]  /*1770*/  IMAD.IADD R131, R131, 0x1, R124 ;  /* 0x0000000183837824 */ /* 0x000fe400078e027c */
[----:B------:R-:W-:-:S03]  /*1780*/  IMAD.SHL.U32 R110, R110, 0x2, RZ ;  /* 0x000000026e6e7824 */ /* 0x000fc600078e00ff */
[----:B------:R-:W-:-:S04]  /*1790*/  LEA R131, R131, 0x100, 0x1 ;  /* 0x0000010083837811 */ /* 0x000fc800078e08ff */
[C---:B------:R-:W-:Y:S02]  /*17a0*/  IADD3 R130, R131.reuse, 0x40, RZ ;  /* 0x0000004083827810 */ /* 0x040fe40007ffe0ff */
[----:B------:R-:W-:Y:S01]  /*17b0*/  @P0 IADD3 R130, R131, -0x40, RZ ;  /* 0xffffffc083820810 */ /* 0x000fe20007ffe0ff */
[----:B------:R-:W-:Y:S01]  /*17c0*/  BAR.SYNC.DEFER_BLOCKING 0x0 ;  /* 0x0000000000007b1d */ /* 0x000fe20000010000 */
[----:B------:R-:W-:-:S04]  /*17d0*/  ISETP.GE.AND P0, PT, R82, 0x1, PT ;  /* 0x000000015200780c */ /* 0x000fc80003f06270 */
[----:B------:R-:W-:Y:S02]  /*17e0*/  P2R R0, PR, RZ, 0x1 ;  /* 0x00000001ff007803 */ /* 0x000fe40000000000 */
[----:B---3--:R-:W-:Y:S02]  /*17f0*/  P2R R0, PR, RZ, 0x2 ;  /* 0x00000002ff007803 */ /* 0x008fe40000000000 */
.L_x_90:
[----:B------:R-:W-:Y:S01]  /*1800*/  IMAD.SHL.U32 R87, R139, 0x40, RZ ;  /* 0x000000408b577824 */ /* 0x000fe200078e00ff */
[----:B------:R-:W-:Y:S04]  /*1810*/  DEPBAR.LE SB0, 0x0 ;  /* 0x000080000000791a */ /* 0x000fe80000000000 */
[----:B------:R-:W-:Y:S01]  /*1820*/  IMAD.IADD R0, R138, 0x1, R87 ;  /* 0x000000018a007824 */ /* 0x000fe200078e0257 */
[----:B------:R-:W-:Y:S01]  /*1830*/  ISETP.NE.AND P1, PT, R98, 0x1, PT ;  /* 0x000000016200780c */ /* 0x000fe20003f25270 */
[----:B------:R-:W-:Y:S01]  /*1840*/  IMAD.MOV.U32 R94, RZ, RZ, RZ ;  /* 0x000000ffff5e7224 */ /* 0x000fe200078e00ff */
[----:B------:R-:W-:Y:S01]  /*1850*/  ISETP.GE.AND P2, PT, R82, 0x1, PT ;  /* 0x000000015200780c */ /* 0x000fe20003f46270 */
[----:B------:R-:W-:Y:S01]  /*1860*/  IMAD.IADD R86, R89, 0x1, R0 ;  /* 0x0000000159567824 */ /* 0x000fe200078e0200 */
[----:B------:R-:W-:Y:S01]  /*1870*/  ISETP.GE.AND P0, PT, R0, R146, PT ;  /* 0x000000920000720c */ /* 0x000fe20003f06270 */
[----:B------:R-:W-:Y:S02]  /*1880*/  BSSY B1, `(.L_x_66) ;  /* 0x00003d7000017945 */ /* 0x000fe40003800000 */
[----:B------:R-:W-:Y:S01]  /*1890*/  IMAD.MOV.U32 R3, RZ, RZ, R86 ;  /* 0x000000ffff037224 */ /* 0x000fe200078e0056 */
[----:B------:R-:W-:Y:S05]  /*18a0*/  ISETP.GT.OR P0, PT, R138, 0x3f, P0 ;  /* 0x0000003f8a00780c */ /* 0x000fea0000704670 */
[----:B------:R-:W-:Y:S05]  /*18b0*/  @P1 IMAD.HI.U32 R0, R86, c[0x0][0x2bc], RZ ;  /* 0x0000af0056001a27 */ /* 0x000fea00078e00ff */
[----:B------:R-:W-:Y:S04]  /*18c0*/  @P1 SHF.R.U32.HI R3, RZ, c[0x0][0x2c0], R0 ;  /* 0x0000b000ff031a19 */ /* 0x000fe80000011600 */
[C---:B------:R-:W-:Y:S04]  /*18d0*/  @!P0 IADD3 R5, P1, R3.reuse, R152, RZ ;  /* 0x0000009803058210 */ /* 0x040fe80007f3e0ff */
[----:B------:R-:W-:Y:S01]  /*18e0*/  @!P0 LEA.HI.X.SX32 R0, R3, R88, 0x1, P1 ;  /* 0x0000005803008211 */ /* 0x000fe200008f0eff */
[----:B------:R-:W-:Y:S01]  /*18f0*/  IMAD.MOV R3, RZ, RZ, -R3 ;  /* 0x000000ffff037224 */ /* 0x000fe200078e0a03 */
[----:B-1----:R-:W-:Y:S03]  /*1900*/  @!P0 LEA R20, P1, R5, c[0x0][0x2a0], 0x2 ;  /* 0x0000a80005148a11 */ /* 0x002fe600078210ff */
[----:B------:R-:W-:Y:S01]  /*1910*/  IMAD R86, R3, c[0x0][0x2b8], R86 ;  /* 0x0000ae0003567a24 */ /* 0x000fe200078e0256 */
[----:B------:R-:W-:Y:S03]  /*1920*/  @!P0 LEA.HI.X R21, R5, c[0x0][0x2a4], R0, 0x2, P1 ;  /* 0x0000a90005158a11 */ /* 0x000fe600008f1400 */
[C---:B------:R-:W-:Y:S01]  /*1930*/  IMAD.WIDE.U32 R6, R86.reuse, c[0x0][0x1e0], RZ ;  /* 0x0000780056067a25 */ /* 0x040fe200078e00ff */
[----:B------:R-:W-:Y:S01]  /*1940*/  SHF.R.S32.HI R85, RZ, 0x1f, R86 ;  /* 0x0000001fff557819 */ /* 0x000fe20000011456 */
[----:B------:R-:W2:Y:S04]  /*1950*/  @!P0 LDG.E R94, [R20.64] ;  /* 0x00000006145e8981 */ /* 0x000ea8000c1e1900 */
[----:B------:R-:W-:Y:S01]  /*1960*/  IMAD R0, R85, c[0x0][0x1e0], RZ ;  /* 0x0000780055007a24 */ /* 0x000fe200078e02ff */
[----:B------:R-:W-:Y:S03]  /*1970*/  BAR.SYNC.DEFER_BLOCKING 0x0 ;  /* 0x0000000000007b1d */ /* 0x000fe60000010000 */
[----:B------:R-:W-:Y:S04]  /*1980*/  IMAD R0, R86, c[0x0][0x1e4], R0 ;  /* 0x0000790056007a24 */ /* 0x000fe800078e0200 */
[----:B------:R-:W-:Y:S01]  /*1990*/  IMAD.IADD R7, R7, 0x1, R0 ;  /* 0x0000000107077824 */ /* 0x000fe200078e0200 */
[----:B--2---:R-:W-:Y:S03]  /*19a0*/  SHF.R.S32.HI R84, RZ, 0x1f, R94 ;  /* 0x0000001fff547819 */ /* 0x004fe6000001145e */
[----:B------:R-:W-:Y:S04]  /*19b0*/  IMAD.WIDE.U32 R6, R94, c[0x0][0x1f0], R6 ;  /* 0x00007c005e067a25 */ /* 0x000fe800078e0006 */
[----:B------:R-:W-:Y:S01]  /*19c0*/  IMAD R4, R84, c[0x0][0x1f0], RZ ;  /* 0x00007c0054047a24 */ /* 0x000fe200078e02ff */
[----:B------:R-:W-:Y:S03]  /*19d0*/  IADD3 R3, P0, R170, R6, RZ ;  /* 0x00000006aa037210 */ /* 0x000fe60007f1e0ff */
[----:B------:R-:W-:Y:S05]  /*19e0*/  IMAD R4, R94, c[0x0][0x1f4], R4 ;  /* 0x00007d005e047a24 */ /* 0x000fea00078e0204 */
[----:B------:R-:W-:Y:S02]  /*19f0*/  IADD3.X R4, R105, R7, R4, P0, !PT ;  /* 0x0000000769047210 */ /* 0x000fe400007fe404 */
[C---:B------:R-:W-:Y:S04]  /*1a00*/  LEA R0, P0, R3.reuse, c[0x0][0x1c8], 0x1 ;  /* 0x0000720003007a11 */ /* 0x040fe800078008ff */
[----:B------:R-:W-:Y:S01]  /*1a10*/  LEA.HI.X R4, R3, c[0x0][0x1cc], R4, 0x1, P0 ;  /* 0x0000730003047a11 */ /* 0x000fe200000f0c04 */
[----:B----4-:R-:W-:-:S05]  /*1a20*/  @!P2 BRA `(.L_x_67) ;  /* 0x000039600000a947 */ /* 0x010fca0003800000 */
[-C--:B------:R-:W-:Y:S01]  /*1a30*/  IMAD R5, R101, R139.reuse, RZ ;  /* 0x0000008b65057224 */ /* 0x080fe200078e02ff */
[----:B------:R-:W-:Y:S01]  /*1a40*/  ISETP.NE.AND P0, PT, RZ, UR4, PT ;  /* 0x00000004ff007c0c */ /* 0x000fe2000bf05270 */
[-C--:B------:R-:W-:Y:S01]  /*1a50*/  IMAD R3, R103, R139.reuse, RZ ;  /* 0x0000008b67037224 */ /* 0x080fe200078e02ff */
[----:B------:R-:W-:Y:S01]  /*1a60*/  SHF.R.S32.HI R2, RZ, 0x1f, R139 ;  /* 0x0000001fff027819 */ /* 0x000fe2000001148b */
[-C--:B------:R-:W-:Y:S01]  /*1a70*/  IMAD.WIDE.U32 R40, R102, R139.reuse, RZ ;  /* 0x0000008b66287225 */ /* 0x080fe200078e00ff */
[----:B------:R-:W-:Y:S03]  /*1a80*/  IADD3 R83, -R87, R146, RZ ;  /* 0x0000009257537210 */ /* 0x000fe60007ffe1ff */
[C---:B------:R-:W-:Y:S01]  /*1a90*/  IMAD R5, R2.reuse, R102, R5 ;  /* 0x0000006602057224 */ /* 0x040fe200078e0205 */
[----:B------:R-:W-:Y:S01]  /*1aa0*/  IMNMX R83, R83, 0x40, PT ;  /* 0x0000004053537817 */ /* 0x000fe20003800200 */
[----:B------:R-:W-:Y:S02]  /*1ab0*/  IMAD R3, R2, R104, R3 ;  /* 0x0000006802037224 */ /* 0x000fe400078e0203 */
[----:B------:R-:W-:Y:S01]  /*1ac0*/  IMAD.WIDE.U32 R6, R104, R139, RZ ;  /* 0x0000008b68067225 */ /* 0x000fe200078e00ff */
[----:B------:R-:W-:Y:S04]  /*1ad0*/  IADD3 R2, R41, R5, RZ ;  /* 0x0000000529027210 */ /* 0x000fe80007ffe0ff */
[----:B------:R-:W-:Y:S01]  /*1ae0*/  IADD3 R3, R7, R3, RZ ;  /* 0x0000000307037210 */ /* 0x000fe20007ffe0ff */
[----:B------:R-:W-:-:S05]  /*1af0*/  @!P0 BRA `(.L_x_68) ;  /* 0x00001c0000008947 */ /* 0x000fca0003800000 */
[----:B------:R-:W-:Y:S01]  /*1b00*/  ISETP.GE.AND P1, PT, R144, R83, PT ;  /* 0x000000539000720c */ /* 0x000fe20003f26270 */
[----:B------:R-:W-:Y:S01]  /*1b10*/  BSSY B0, `(.L_x_69) ;  /* 0x000003a000007945 */ /* 0x000fe20003800000 */
        /* <DEDUP_REMOVED lines=12> */
[----:B------:R-:W-:-:S05]  /*1be0*/  @P1 BRA `(.L_x_70) ;  /* 0x000002c000001947 */ /* 0x000fca0003800000 */
[----:B------:R-:W-:Y:S01]  /*1bf0*/  IADD3 R40, P0, R160, R40, RZ ;  /* 0x00000028a0287210 */ /* 0x000fe20007f1e0ff */
[----:B------:R-:W-:Y:S01]  /*1c00*/  CS2R R62, SRZ ;  /* 0x00000000003e7805 */ /* 0x000fe2000001ff00 */
[----:B------:R-:W-:Y:S01]  /*1c10*/  CS2R R34, SRZ ;  /* 0x0000000000227805 */ /* 0x000fe2000001ff00 */
[----:B------:R-:W-:Y:S01]  /*1c20*/  CS2R R60, SRZ ;  /* 0x00000000003c7805 */ /* 0x000fe2000001ff00 */
[----:B------:R-:W-:Y:S01]  /*1c30*/  CS2R R38, SRZ ;  /* 0x0000000000267805 */ /* 0x000fe2000001ff00 */
[----:B------:R-:W-:Y:S01]  /*1c40*/  IMAD.X R5, R2, 0x1, R93, P0 ;  /* 0x0000000102057824 */ /* 0x000fe200000e065d */
[----:B------:R-:W-:Y:S01]  /*1c50*/  IADD3 R6, P0, R158, R6, RZ ;  /* 0x000000069e067210 */ /* 0x000fe20007f1e0ff */
[----:B------:R-:W-:Y:S01]  /*1c60*/  CS2R R58, SRZ ;  /* 0x00000000003a7805 */ /* 0x000fe2000001ff00 */
[----:B------:R-:W-:Y:S01]  /*1c70*/  CS2R R32, SRZ ;  /* 0x0000000000207805 */ /* 0x000fe2000001ff00 */
[----:B------:R-:W-:Y:S01]  /*1c80*/  CS2R R54, SRZ ;  /* 0x0000000000367805 */ /* 0x000fe2000001ff00 */
[----:B------:R-:W-:Y:S01]  /*1c90*/  CS2R R28, SRZ ;  /* 0x00000000001c7805 */ /* 0x000fe2000001ff00 */
[----:B------:R-:W-:Y:S01]  /*1ca0*/  IMAD.X R3, R3, 0x1, R92, P0 ;  /* 0x0000000103037824 */ /* 0x000fe200000e065c */
[C---:B------:R-:W-:Y:S01]  /*1cb0*/  LEA R20, P0, R40.reuse, c[0x0][0x270], 0x1 ;  /* 0x00009c0028147a11 */ /* 0x040fe200078008ff */
[----:B------:R-:W-:Y:S01]  /*1cc0*/  CS2R R52, SRZ ;  /* 0x0000000000347805 */ /* 0x000fe2000001ff00 */
[----:B------:R-:W-:Y:S01]  /*1cd0*/  CS2R R26, SRZ ;  /* 0x00000000001a7805 */ /* 0x000fe2000001ff00 */
[----:B------:R-:W-:Y:S01]  /*1ce0*/  CS2R R50, SRZ ;  /* 0x0000000000327805 */ /* 0x000fe2000001ff00 */
[----:B------:R-:W-:Y:S01]  /*1cf0*/  LEA.HI.X R21, R40, c[0x0][0x274], R5, 0x1, P0 ;  /* 0x00009d0028157a11 */ /* 0x000fe200000f0c05 */
[----:B------:R-:W-:Y:S01]  /*1d00*/  CS2R R24, SRZ ;  /* 0x0000000000187805 */ /* 0x000fe2000001ff00 */
[C---:B------:R-:W-:Y:S04]  /*1d10*/  LEA R22, P0, R6.reuse, c[0x0][0x288], 0x1 ;  /* 0x0000a20006167a11 */ /* 0x040fe800078008ff */
[----:B------:R-:W-:Y:S02]  /*1d20*/  LEA.HI.X R23, R6, c[0x0][0x28c], R3, 0x1, P0 ;  /* 0x0000a30006177a11 */ /* 0x000fe400000f0c03 */
[----:B------:R-:W-:Y:S11]  /*1d30*/  ISETP.GE.AND P0, PT, R18, c[0x0][0x27c], PT ;  /* 0x00009f0012007a0c */ /* 0x000ff60003f06270 */
[----:B------:R-:W-:Y:S02]  /*1d40*/  @!UPT UIADD3 URZ, URZ, URZ, URZ ;  /* 0x0000003f3f3ff290 */ /* 0x000fe4000fffe03f */
[----:B------:R1:W5:Y:S04]  /*1d50*/  @!P0 LDG.E.64 R62, [R20.64] ;  /* 0x00000006143e8981 */ /* 0x000368000c1e1b00 */
[----:B------:R1:W5:Y:S01]  /*1d60*/  @!P0 LDG.E.64 R34, [R22.64] ;  /* 0x0000000616228981 */ /* 0x000362000c1e1b00 */
[----:B------:R-:W-:Y:S11]  /*1d70*/  ISETP.GE.AND P0, PT, R9, c[0x0][0x27c], PT ;  /* 0x00009f0009007a0c */ /* 0x000ff60003f06270 */
[----:B------:R-:W-:Y:S02]  /*1d80*/  @!UPT UIADD3 URZ, URZ, URZ, URZ ;  /* 0x0000003f3f3ff290 */ /* 0x000fe4000fffe03f */
[----:B------:R1:W5:Y:S04]  /*1d90*/  @!P0 LDG.E.64 R60, [R20.64+0x20] ;  /* 0x00002006143c8981 */ /* 0x000368000c1e1b00 */
[----:B------:R1:W5:Y:S01]  /*1da0*/  @!P0 LDG.E.64 R38, [R22.64+0x20] ;  /* 0x0000200616268981 */ /* 0x000362000c1e1b00 */
        /* <DEDUP_REMOVED lines=15> */
[----:B------:R1:W5:Y:S02]  /*1ea0*/  @!P0 LDG.E.64 R24, [R22.64+0xa0] ;  /* 0x0000a00616188981 */ /* 0x000364000c1e1b00 */
.L_x_70:
[----:B------:R-:W-:Y:S05]  /*1eb0*/  BSYNC B0 ;  /* 0x0000000000007941 */ /* 0x000fea0003800000 */
.L_x_69:
[----:B------:R2:W3:Y:S04]  /*1ec0*/  SHFL.IDX PT, R67, R4, RZ, 0x1c1f ;  /* 0x001c1fff04437589 */ /* 0x0004e800000e0000 */
[----:B------:R2:W4:Y:S01]  /*1ed0*/  SHFL.IDX PT, R65, R0, RZ, 0x1c1f ;  /* 0x001c1fff00417589 */ /* 0x00052200000e0000 */
[----:B------:R-:W-:-:S05]  /*1ee0*/  @P1 BRA `(.L_x_71) ;  /* 0x0000370000001947 */ /* 0x000fca0003800000 */
[----:B------:R-:W-:Y:S01]  /*1ef0*/  ISETP.GE.AND P0, PT, R16, c[0x0][0x1d4], PT ;  /* 0x0000750010007a0c */ /* 0x000fe20003f06270 */
[----:B-1---5:R-:W-:Y:S01]  /*1f00*/  IMAD.MOV.U32 R21, RZ, RZ, R52 ;  /* 0x000000ffff157224 */ /* 0x022fe200078e0034 */
[----:B------:R-:W-:Y:S01]  /*1f10*/  MOV R20, R53 ;  /* 0x0000003500147202 */ /* 0x000fe20000000f00 */
[----:B------:R-:W-:Y:S01]  /*1f20*/  IMAD.MOV.U32 R2, RZ, RZ, R24 ;  /* 0x000000ffff027224 */ /* 0x000fe200078e0018 */
[----:B--2---:R-:W-:Y:S01]  /*1f30*/  MOV R4, R26 ;  /* 0x0000001a00047202 */ /* 0x004fe20000000f00 */
[----:B------:R-:W-:Y:S01]  /*1f40*/  IMAD.MOV.U32 R0, RZ, RZ, R25 ;  /* 0x000000ffff007224 */ /* 0x000fe200078e0019 */
[----:B------:R-:W-:Y:S01]  /*1f50*/  PRMT R48, R20, 0x5410, R21 ;  /* 0x0000541014307816 */ /* 0x000fe20000000015 */
[----:B------:R-:W-:Y:S01]  /*1f60*/  IMAD.MOV.U32 R23, RZ, RZ, R50 ;  /* 0x000000ffff177224 */ /* 0x000fe200078e0032 */
[----:B------:R-:W-:Y:S01]  /*1f70*/  MOV R21, R58 ;  /* 0x0000003a00157202 */ /* 0x000fe20000000f00 */
[----:B------:R-:W-:Y:S01]  /*1f80*/  IMAD.MOV.U32 R22, RZ, RZ, R51 ;  /* 0x000000ffff167224 */ /* 0x000fe200078e0033 */
[----:B------:R-:W-:Y:S01]  /*1f90*/  PRMT R5, R0, 0x5410, R2 ;  /* 0x0000541000057816 */ /* 0x000fe20000000002 */
[----:B------:R-:W-:Y:S01]  /*1fa0*/  IMAD.MOV.U32 R20, RZ, RZ, R59 ;  /* 0x000000ffff147224 */ /* 0x000fe200078e003b */
[----:B------:R-:W-:Y:S01]  /*1fb0*/  MOV R0, R29 ;  /* 0x0000001d00007202 */ /* 0x000fe20000000f00 */
[----:B------:R-:W-:Y:S01]  /*1fc0*/  IMAD.MOV.U32 R3, RZ, RZ, R27 ;  /* 0x000000ffff037224 */ /* 0x000fe200078e001b */
[----:B------:R-:W-:Y:S01]  /*1fd0*/  PRMT R47, R22, 0x5410, R23 ;  /* 0x00005410162f7816 */ /* 0x000fe20000000017 */
[----:B------:R-:W-:Y:S01]  /*1fe0*/  IMAD.MOV.U32 R2, RZ, RZ, R28 ;  /* 0x000000ffff027224 */ /* 0x000fe200078e001c */
[----:B------:R-:W-:Y:S01]  /*1ff0*/  PRMT R56, R20, 0x5410, R21 ;  /* 0x0000541014387816 */ /* 0x000fe20000000015 */
[----:B------:R-:W-:Y:S01]  /*2000*/  IMAD.MOV.U32 R23, RZ, RZ, R54 ;  /* 0x000000ffff177224 */ /* 0x000fe200078e0036 */
[----:B------:R-:W-:Y:S01]  /*2010*/  PRMT R6, R3, 0x5410, R4 ;  /* 0x0000541003067816 */ /* 0x000fe20000000004 */
[----:B------:R-:W-:Y:S01]  /*2020*/  IMAD.MOV.U32 R22, RZ, RZ, R55 ;  /* 0x000000ffff167224 */ /* 0x000fe200078e0037 */
[----:B------:R-:W-:Y:S01]  /*2030*/  PRMT R7, R0, 0x5410, R2 ;  /* 0x0000541000077816 */ /* 0x000fe20000000002 */
[----:B------:R-:W-:Y:S01]  /*2040*/  IMAD.MOV.U32 R21, RZ, RZ, R60 ;  /* 0x000000ffff157224 */ /* 0x000fe200078e003c */
[----:B------:R-:W-:Y:S01]  /*2050*/  MOV R20, R61 ;  /* 0x0000003d00147202 */ /* 0x000fe20000000f00 */
[----:B------:R-:W-:Y:S01]  /*2060*/  IMAD.MOV.U32 R4, RZ, RZ, R32 ;  /* 0x000000ffff047224 */ /* 0x000fe200078e0020 */
[----:B------:R-:W-:Y:S01]  /*2070*/  MOV R2, R38 ;  /* 0x0000002600027202 */ /* 0x000fe20000000f00 */
[----:B------:R-:W-:Y:S01]  /*2080*/  IMAD.MOV.U32 R3, RZ, RZ, R33 ;  /* 0x000000ffff037224 */ /* 0x000fe200078e0021 */
[----:B------:R-:W-:Y:S01]  /*2090*/  PRMT R49, R22, 0x5410, R23 ;  /* 0x0000541016317816 */ /* 0x000fe20000000017 */
[----:B------:R-:W-:Y:S01]  /*20a0*/  IMAD.MOV.U32 R0, RZ, RZ, R39 ;  /* 0x000000ffff007224 */ /* 0x000fe200078e0027 */
[----:B------:R-:W-:Y:S01]  /*20b0*/  PRMT R57, R20, 0x5410, R21 ;  /* 0x0000541014397816 */ /* 0x000fe20000000015 */
[----:B------:R-:W-:Y:S01]  /*20c0*/  BSSY B0, `(.L_x_72) ;  /* 0x000003d000007945 */ /* 0x000fe20003800000 */
[----:B------:R-:W-:Y:S02]  /*20d0*/  PRMT R8, R3, 0x5410, R4 ;  /* 0x0000541003087816 */ /* 0x000fe40000000004 */
[----:B------:R-:W-:Y:S01]  /*20e0*/  PRMT R30, R0, 0x5410, R2 ;  /* 0x00005410001e7816 */ /* 0x000fe20000000002 */
[----:B------:R-:W-:-:S05]  /*20f0*/  @P0 BRA `(.L_x_73) ;  /* 0x0000039000000947 */ /* 0x000fca0003800000 */
[C---:B----4-:R-:W-:Y:S01]  /*2100*/  LEA R74, P0, R16.reuse, R65, 0x1 ;  /* 0x00000041104a7211 */ /* 0x050fe200078008ff */
[----:B------:R-:W1:Y:S01]  /*2110*/  LDS.128 R20, [R131+0x6000] ;  /* 0x0060000083147984 */ /* 0x000e620000000c00 */
[----:B------:R-:W-:Y:S01]  /*2120*/  MOV R40, R34 ;  /* 0x0000002200287202 */ /* 0x000fe20000000f00 */
[----:B------:R-:W-:Y:S01]  /*2130*/  IMAD.MOV.U32 R42, RZ, RZ, R62 ;  /* 0x000000ffff2a7224 */ /* 0x000fe200078e003e */
[----:B---3--:R-:W-:Y:S02]  /*2140*/  LEA.HI.X R75, R16, R67, R17, 0x1, P0 ;  /* 0x00000043104b7211 */ /* 0x008fe400000f0c11 */
[----:B------:R-:W-:Y:S02]  /*2150*/  ISETP.GE.AND P0, PT, R18, c[0x0][0x27c], PT ;  /* 0x00009f0012007a0c */ /* 0x000fe40003f06270 */
[----:B------:R-:W-:Y:S02]  /*2160*/  MOV R37, R35 ;  /* 0x0000002300257202 */ /* 0x000fe40000000f00 */
[----:B------:R-:W-:Y:S09]  /*2170*/  MOV R45, R63 ;  /* 0x0000003f002d7202 */ /* 0x000ff20000000f00 */
[--C-:B------:R-:W-:Y:S01]  /*2180*/  @!P0 SHF.R.U64 R36, R34, 0x10, R35.reuse ;  /* 0x0000001022248819 */ /* 0x100fe20000001223 */
[----:B------:R-:W-:Y:S01]  /*2190*/  @!P0 HADD2.F32 R40, -RZ, R40.H0_H0 ;  /* 0x20000028ff288230 */ /* 0x000fe20000004100 */
[----:B------:R-:W-:Y:S01]  /*21a0*/  @!P0 SHF.R.U32.HI R34, RZ, 0x10, R35 ;  /* 0x00000010ff228819 */ /* 0x000fe20000011623 */
[----:B------:R-:W-:Y:S01]  /*21b0*/  @!P0 HADD2.F32 R42, -RZ, R42.H0_H0 ;  /* 0x2000002aff2a8230 */ /* 0x000fe20000004100 */
[--C-:B------:R-:W-:Y:S01]  /*21c0*/  @!P0 SHF.R.U64 R44, R62, 0x10, R63.reuse ;  /* 0x000000103e2c8819 */ /* 0x100fe2000000123f */
[----:B------:R-:W-:Y:S01]  /*21d0*/  @!P0 HADD2.F32 R36, -RZ, R36.H0_H0 ;  /* 0x20000024ff248230 */ /* 0x000fe20000004100 */
[----:B------:R-:W-:Y:S01]  /*21e0*/  @!P0 SHF.R.U32.HI R46, RZ, 0x10, R63 ;  /* 0x00000010ff2e8819 */ /* 0x000fe2000001163f */
[----:B------:R-:W-:Y:S02]  /*21f0*/  @!P0 HADD2.F32 R34, -RZ, R34.H0_H0 ;  /* 0x20000022ff228230 */ /* 0x000fe40000004100 */
[----:B------:R-:W-:Y:S02]  /*2200*/  @!P0 HADD2.F32 R44, -RZ, R44.H0_H0 ;  /* 0x2000002cff2c8230 */ /* 0x000fe40000004100 */
[----:B------:R-:W-:Y:S01]  /*2210*/  @!P0 HADD2.F32 R46, -RZ, R46.H0_H0 ;  /* 0x2000002eff2e8230 */ /* 0x000fe20000004100 */
[----:B-1----:R-:W-:Y:S02]  /*2220*/  @!P0 MOV R31, R20 ;  /* 0x00000014001f8202 */ /* 0x002fe40000000f00 */
[----:B------:R-:W-:Y:S03]  /*2230*/  @!P0 MOV R35, R21 ;  /* 0x0000001500238202 */ /* 0x000fe60000000f00 */
[--C-:B------:R-:W-:Y:S02]  /*2240*/  @!P0 HADD2.F32 R41, -RZ, R31.reuse.H1_H1 ;  /* 0x3000001fff298230 */ /* 0x100fe40000004100 */
[----:B------:R-:W-:Y:S02]  /*2250*/  @!P0 HADD2.F32 R31, -RZ, R31.H0_H0 ;  /* 0x2000001fff1f8230 */ /* 0x000fe40000004100 */
[--C-:B------:R-:W-:Y:S01]  /*2260*/  @!P0 HADD2.F32 R43, -RZ, R35.reuse.H1_H1 ;  /* 0x30000023ff2b8230 */ /* 0x100fe20000004100 */
[-C--:B------:R-:W-:Y:S02]  /*2270*/  @!P0 FMUL.FTZ R69, R41, R40.reuse ;  /* 0x0000002829458220 */ /* 0x080fe40000410000 */
[C---:B------:R-:W-:Y:S02]  /*2280*/  @!P0 FMUL.FTZ R0, R31.reuse, R40 ;  /* 0x000000281f008220 */ /* 0x040fe40000410000 */
[----:B------:R-:W-:Y:S01]  /*2290*/  @!P0 FFMA.FTZ R69, R31, R42, -R69 ;  /* 0x0000002a1f458223 */ /* 0x000fe20000010845 */
[----:B------:R-:W-:Y:S01]  /*22a0*/  @!P0 HADD2.F32 R31, -RZ, R35.H0_H0 ;  /* 0x20000023ff1f8230 */ /* 0x000fe20000004100 */
[-C--:B------:R-:W-:Y:S02]  /*22b0*/  @!P0 FMUL.FTZ R73, R43, R36.reuse ;  /* 0x000000242b498220 */ /* 0x080fe40000410000 */
[----:B------:R-:W-:Y:S02]  /*22c0*/  @!P0 IMAD.MOV.U32 R35, RZ, RZ, R22 ;  /* 0x000000ffff238224 */ /* 0x000fe400078e0016 */
[C---:B------:R-:W-:Y:S01]  /*22d0*/  @!P0 FMUL.FTZ R2, R31.reuse, R36 ;  /* 0x000000241f028220 */ /* 0x040fe20000410000 */
[----:B------:R-:W-:Y:S01]  /*22e0*/  @!P0 HADD2.F32 R36, -RZ, R37.H0_H0 ;  /* 0x20000025ff248230 */ /* 0x000fe20000004100 */
[----:B------:R-:W-:Y:S01]  /*22f0*/  @!P0 FFMA.FTZ R73, R31, R44, -R73 ;  /* 0x0000002c1f498223 */ /* 0x000fe20000010849 */
[----:B------:R-:W-:Y:S01]  /*2300*/  @!P0 MOV R31, R23 ;  /* 0x00000017001f8202 */ /* 0x000fe20000000f00 */
[----:B------:R-:W-:Y:S01]  /*2310*/  @!P0 FFMA.FTZ R0, R41, R42, R0 ;  /* 0x0000002a29008223 */ /* 0x000fe20000010000 */
[--C-:B------:R-:W-:Y:S01]  /*2320*/  @!P0 HADD2.F32 R41, -RZ, R35.reuse.H1_H1 ;  /* 0x30000023ff298230 */ /* 0x100fe20000004100 */
[----:B------:R-:W-:Y:S01]  /*2330*/  @!P0 FFMA.FTZ R2, R43, R44, R2 ;  /* 0x0000002c2b028223 */ /* 0x000fe20000010002 */
[----:B------:R-:W-:Y:S02]  /*2340*/  @!P0 HADD2.F32 R35, -RZ, R35.H0_H0 ;  /* 0x20000023ff238230 */ /* 0x000fe40000004100 */
[----:B------:R-:W-:Y:S01]  /*2350*/  @!P0 HADD2.F32 R42, -RZ, R45.H0_H0 ;  /* 0x2000002dff2a8230 */ /* 0x000fe20000004100 */
[-C--:B------:R-:W-:Y:S01]  /*2360*/  @!P0 FMUL.FTZ R64, R41, R36.reuse ;  /* 0x0000002429408220 */ /* 0x080fe20000410000 */
[--C-:B------:R-:W-:Y:S01]  /*2370*/  @!P0 HADD2.F32 R45, -RZ, R31.reuse.H1_H1 ;  /* 0x3000001fff2d8230 */ /* 0x100fe20000004100 */
[C---:B------:R-:W-:Y:S01]  /*2380*/  @!P0 FMUL.FTZ R3, R35.reuse, R36 ;  /* 0x0000002423038220 */ /* 0x040fe20000410000 */
[----:B------:R-:W-:Y:S01]  /*2390*/  @!P0 F2FP.PACK_AB R68, R2, R73 ;  /* 0x000000490244823e */ /* 0x000fe200000000ff */
[----:B------:R-:W-:Y:S01]  /*23a0*/  @!P0 FFMA.FTZ R64, R35, R42, -R64 ;  /* 0x0000002a23408223 */ /* 0x000fe20000010840 */
[----:B------:R-:W-:Y:S01]  /*23b0*/  @!P0 F2FP.PACK_AB R69, R0, R69 ;  /* 0x000000450045823e */ /* 0x000fe200000000ff */
[----:B------:R-:W-:Y:S01]  /*23c0*/  @!P0 FMUL.FTZ R66, R45, R34 ;  /* 0x000000222d428220 */ /* 0x000fe20000410000 */
[----:B------:R-:W-:Y:S01]  /*23d0*/  @!P0 HADD2.F32 R31, -RZ, R31.H0_H0 ;  /* 0x2000001fff1f8230 */ /* 0x000fe20000004100 */
[----:B------:R-:W-:Y:S01]  /*23e0*/  @!P0 FFMA.FTZ R3, R41, R42, R3 ;  /* 0x0000002a29038223 */ /* 0x000fe20000010003 */
[----:B------:R-:W-:Y:S01]  /*23f0*/  @!P0 MOV R20, R69 ;  /* 0x0000004500148202 */ /* 0x000fe20000000f00 */
[----:B------:R-:W-:Y:S02]  /*2400*/  @!P0 IMAD.MOV.U32 R21, RZ, RZ, R68 ;  /* 0x000000ffff158224 */ /* 0x000fe400078e0044 */
[----:B------:R-:W-:Y:S01]  /*2410*/  @!P0 FMUL.FTZ R4, R31, R34 ;  /* 0x000000221f048220 */ /* 0x000fe20000410000 */
[----:B------:R-:W-:Y:S01]  /*2420*/  @!P0 F2FP.PACK_AB R64, R3, R64 ;  /* 0x000000400340823e */ /* 0x000fe200000000ff */
[-C--:B------:R-:W-:Y:S02]  /*2430*/  @!P0 FFMA.FTZ R66, R31, R46.reuse, -R66 ;  /* 0x0000002e1f428223 */ /* 0x080fe40000010842 */
[----:B------:R-:W-:Y:S01]  /*2440*/  @!P0 FFMA.FTZ R4, R45, R46, R4 ;  /* 0x0000002e2d048223 */ /* 0x000fe20000010004 */
[----:B------:R-:W-:Y:S04]  /*2450*/  @!P0 MOV R22, R64 ;  /* 0x0000004000168202 */ /* 0x000fe80000000f00 */
[----:B------:R-:W-:Y:S04]  /*2460*/  @!P0 F2FP.PACK_AB R73, R4, R66 ;  /* 0x000000420449823e */ /* 0x000fe800000000ff */
[----:B------:R-:W-:Y:S05]  /*2470*/  @!P0 MOV R23, R73 ;  /* 0x0000004900178202 */ /* 0x000fea0000000f00 */
[----:B------:R1:W-:Y:S02]  /*2480*/  ST.E.128 [R74.64], R20 ;  /* 0x000000144a007985 */ /* 0x0003e4000c101d06 */
.L_x_73:
[----:B------:R-:W-:Y:S05]  /*2490*/  BSYNC B0 ;  /* 0x0000000000007941 */ /* 0x000fea0003800000 */
.L_x_72:
[----:B------:R-:W-:Y:S01]  /*24a0*/  ISETP.GE.AND P0, PT, R13, c[0x0][0x1d4], PT ;  /* 0x000075000d007a0c */ /* 0x000fe20003f06270 */
[----:B------:R-:W-:Y:S01]  /*24b0*/  @!UPT UIADD3 URZ, URZ, URZ, URZ ;  /* 0x0000003f3f3ff290 */ /* 0x000fe2000fffe03f */
[----:B------:R-:W-:Y:S11]  /*24c0*/  BSSY B0, `(.L_x_74) ;  /* 0x0000038000007945 */ /* 0x000ff60003800000 */
[----:B------:R-:W-:-:S05]  /*24d0*/  @P0 BRA `(.L_x_75) ;  /* 0x0000036000000947 */ /* 0x000fca0003800000 */
[C---:B----4-:R-:W-:Y:S01]  /*24e0*/  LEA R68, P0, R136.reuse, R65, 0x1 ;  /* 0x0000004188447211 */ /* 0x050fe200078008ff */
[----:B-1----:R-:W1:Y:S03]  /*24f0*/  LDS.128 R20, [R130+0x6000] ;  /* 0x0060000082147984 */ /* 0x002e660000000c00 */
[----:B---3--:R-:W-:Y:S02]  /*2500*/  LEA.HI.X R69, R136, R67, R119, 0x1, P0 ;  /* 0x0000004388457211 */ /* 0x008fe400000f0c77 */
[----:B------:R-:W-:Y:S11]  /*2510*/  ISETP.GE.AND P0, PT, R9, c[0x0][0x27c], PT ;  /* 0x00009f0009007a0c */ /* 0x000ff60003f06270 */
[----:B------:R-:W-:Y:S02]  /*2520*/  @!UPT UIADD3 URZ, URZ, URZ, URZ ;  /* 0x0000003f3f3ff290 */ /* 0x000fe4000fffe03f */
[--C-:B------:R-:W-:Y:S01]  /*2530*/  @!P0 HADD2.F32 R36, -RZ, R30.reuse.H1_H1 ;  /* 0x3000001eff248230 */ /* 0x100fe20000004100 */
[----:B------:R-:W-:Y:S01]  /*2540*/  @!P0 SHF.R.U64 R31, R38, 0x10, R39 ;  /* 0x00000010261f8819 */ /* 0x000fe20000001227 */
[----:B------:R-:W-:Y:S01]  /*2550*/  @!P0 HADD2.F32 R40, -RZ, R57.H1_H1 ;  /* 0x30000039ff288230 */ /* 0x000fe20000004100 */
[----:B------:R-:W-:Y:S01]  /*2560*/  @!P0 SHF.R.U64 R43, R60, 0x10, R61 ;  /* 0x000000103c2b8819 */ /* 0x000fe2000000123d */
[----:B------:R-:W-:Y:S01]  /*2570*/  @!P0 HADD2.F32 R30, -RZ, R30.H0_H0 ;  /* 0x2000001eff1e8230 */ /* 0x000fe20000004100 */
[----:B------:R-:W-:Y:S01]  /*2580*/  @!P0 SHF.R.U32.HI R38, RZ, 0x10, R39 ;  /* 0x00000010ff268819 */ /* 0x000fe20000011627 */
[----:B------:R-:W-:Y:S01]  /*2590*/  @!P0 HADD2.F32 R31, -RZ, R31.H0_H0 ;  /* 0x2000001fff1f8230 */ /* 0x000fe20000004100 */
[----:B------:R-:W-:Y:S01]  /*25a0*/  @!P0 SHF.R.U32.HI R46, RZ, 0x10, R61 ;  /* 0x00000010ff2e8819 */ /* 0x000fe2000001163d */
[----:B------:R-:W-:Y:S02]  /*25b0*/  @!P0 HADD2.F32 R43, -RZ, R43.H0_H0 ;  /* 0x2000002bff2b8230 */ /* 0x000fe40000004100 */
[----:B------:R-:W-:Y:S02]  /*25c0*/  @!P0 HADD2.F32 R38, -RZ, R38.H0_H0 ;  /* 0x20000026ff268230 */ /* 0x000fe40000004100 */
[----:B------:R-:W-:Y:S02]  /*25d0*/  @!P0 HADD2.F32 R44, -RZ, R57.H0_H0 ;  /* 0x20000039ff2c8230 */ /* 0x000fe40000004100 */
[----:B------:R-:W-:Y:S01]  /*25e0*/  @!P0 HADD2.F32 R46, -RZ, R46.H0_H0 ;  /* 0x2000002eff2e8230 */ /* 0x000fe20000004100 */
[----:B-1----:R-:W-:Y:S02]  /*25f0*/  @!P0 MOV R34, R20 ;  /* 0x0000001400228202 */ /* 0x002fe40000000f00 */
[----:B------:R-:W-:Y:S03]  /*2600*/  @!P0 MOV R35, R21 ;  /* 0x0000001500238202 */ /* 0x000fe60000000f00 */
[--C-:B------:R-:W-:Y:S02]  /*2610*/  @!P0 HADD2.F32 R41, -RZ, R34.reuse.H1_H1 ;  /* 0x30000022ff298230 */ /* 0x100fe40000004100 */
[----:B------:R-:W-:Y:S01]  /*2620*/  @!P0 HADD2.F32 R37, -RZ, R34.H0_H0 ;  /* 0x20000022ff258230 */ /* 0x000fe20000004100 */
[----:B------:R-:W-:Y:S01]  /*2630*/  @!P0 MOV R34, R22 ;  /* 0x0000001600228202 */ /* 0x000fe20000000f00 */
[--C-:B------:R-:W-:Y:S01]  /*2640*/  @!P0 HADD2.F32 R42, -RZ, R35.reuse.H1_H1 ;  /* 0x30000023ff2a8230 */ /* 0x100fe20000004100 */
[-C--:B------:R-:W-:Y:S02]  /*2650*/  @!P0 FMUL.FTZ R45, R41, R36.reuse ;  /* 0x00000024292d8220 */ /* 0x080fe40000410000 */
[C---:B------:R-:W-:Y:S01]  /*2660*/  @!P0 FMUL.FTZ R0, R37.reuse, R36 ;  /* 0x0000002425008220 */ /* 0x040fe20000410000 */
[----:B------:R-:W-:Y:S01]  /*2670*/  @!P0 HADD2.F32 R36, -RZ, R35.H0_H0 ;  /* 0x20000023ff248230 */ /* 0x000fe20000004100 */
[-C--:B------:R-:W-:Y:S01]  /*2680*/  @!P0 FMUL.FTZ R63, R42, R31.reuse ;  /* 0x0000001f2a3f8220 */ /* 0x080fe20000410000 */
[--C-:B------:R-:W-:Y:S01]  /*2690*/  @!P0 HADD2.F32 R35, -RZ, R34.reuse.H0_H0 ;  /* 0x20000022ff238230 */ /* 0x100fe20000004100 */
[-C--:B------:R-:W-:Y:S02]  /*26a0*/  @!P0 FFMA.FTZ R45, R37, R40.reuse, -R45 ;  /* 0x00000028252d8223 */ /* 0x080fe4000001082d */
[----:B------:R-:W-:Y:S01]  /*26b0*/  @!P0 FMUL.FTZ R2, R36, R31 ;  /* 0x0000001f24028220 */ /* 0x000fe20000410000 */
[----:B------:R-:W-:Y:S01]  /*26c0*/  @!P0 MOV R31, R23 ;  /* 0x00000017001f8202 */ /* 0x000fe20000000f00 */
[----:B------:R-:W-:Y:S01]  /*26d0*/  @!P0 FFMA.FTZ R0, R41, R40, R0 ;  /* 0x0000002829008223 */ /* 0x000fe20000010000 */
[----:B------:R-:W-:Y:S01]  /*26e0*/  @!P0 HADD2.F32 R40, -RZ, R34.H1_H1 ;  /* 0x30000022ff288230 */ /* 0x000fe20000004100 */
[-C--:B------:R-:W-:Y:S02]  /*26f0*/  @!P0 FMUL.FTZ R3, R35, R30.reuse ;  /* 0x0000001e23038220 */ /* 0x080fe40000410000 */
[----:B------:R-:W-:Y:S01]  /*2700*/  @!P0 FFMA.FTZ R2, R42, R43, R2 ;  /* 0x0000002b2a028223 */ /* 0x000fe20000010002 */
[----:B------:R-:W-:Y:S01]  /*2710*/  @!P0 F2FP.PACK_AB R45, R0, R45 ;  /* 0x0000002d002d823e */ /* 0x000fe200000000ff */
[C---:B------:R-:W-:Y:S01]  /*2720*/  @!P0 FMUL.FTZ R62, R40.reuse, R30 ;  /* 0x0000001e283e8220 */ /* 0x040fe20000410000 */
[--C-:B------:R-:W-:Y:S01]  /*2730*/  @!P0 HADD2.F32 R41, -RZ, R31.reuse.H1_H1 ;  /* 0x3000001fff298230 */ /* 0x100fe20000004100 */
[----:B------:R-:W-:Y:S01]  /*2740*/  @!P0 FFMA.FTZ R3, R40, R44, R3 ;  /* 0x0000002c28038223 */ /* 0x000fe20000010003 */
[----:B------:R-:W-:Y:S01]  /*2750*/  @!P0 MOV R20, R45 ;  /* 0x0000002d00148202 */ /* 0x000fe20000000f00 */
[----:B------:R-:W-:Y:S01]  /*2760*/  @!P0 HADD2.F32 R31, -RZ, R31.H0_H0 ;  /* 0x2000001fff1f8230 */ /* 0x000fe20000004100 */
[----:B------:R-:W-:Y:S02]  /*2770*/  @!P0 FFMA.FTZ R63, R36, R43, -R63 ;  /* 0x0000002b243f8223 */ /* 0x000fe4000001083f */
[-C--:B------:R-:W-:Y:S02]  /*2780*/  @!P0 FMUL.FTZ R64, R41, R38.reuse ;  /* 0x0000002629408220 */ /* 0x080fe40000410000 */
[----:B------:R-:W-:Y:S01]  /*2790*/  @!P0 FMUL.FTZ R4, R31, R38 ;  /* 0x000000261f048220 */ /* 0x000fe20000410000 */
[----:B------:R-:W-:Y:S01]  /*27a0*/  @!P0 F2FP.PACK_AB R66, R2, R63 ;  /* 0x0000003f0242823e */ /* 0x000fe200000000ff */
[----:B------:R-:W-:Y:S02]  /*27b0*/  @!P0 FFMA.FTZ R62, R35, R44, -R62 ;  /* 0x0000002c233e8223 */ /* 0x000fe4000001083e */
[----:B------:R-:W-:Y:S01]  /*27c0*/  @!P0 FFMA.FTZ R64, R31, R46, -R64 ;  /* 0x0000002e1f408223 */ /* 0x000fe20000010840 */
[----:B------:R-:W-:Y:S01]  /*27d0*/  @!P0 MOV R21, R66 ;  /* 0x0000004200158202 */ /* 0x000fe20000000f00 */
[----:B------:R-:W-:Y:S01]  /*27e0*/  @!P0 FFMA.FTZ R4, R41, R46, R4 ;  /* 0x0000002e29048223 */ /* 0x000fe20000010004 */
[----:B------:R-:W-:Y:S04]  /*27f0*/  @!P0 F2FP.PACK_AB R62, R3, R62 ;  /* 0x0000003e033e823e */ /* 0x000fe800000000ff */
[----:B------:R-:W-:Y:S02]  /*2800*/  @!P0 F2FP.PACK_AB R63, R4, R64 ;  /* 0x00000040043f823e */ /* 0x000fe400000000ff */
[----:B------:R-:W-:Y:S02]  /*2810*/  @!P0 MOV R22, R62 ;  /* 0x0000003e00168202 */ /* 0x000fe40000000f00 */
[----:B------:R-:W-:Y:S05]  /*2820*/  @!P0 MOV R23, R63 ;  /* 0x0000003f00178202 */ /* 0x000fea0000000f00 */
[----:B------:R1:W-:Y:S02]  /*2830*/  ST.E.128 [R68.64], R20 ;  /* 0x0000001444007985 */ /* 0x0003e4000c101d06 */
.L_x_75:
[----:B------:R-:W-:Y:S05]  /*2840*/  BSYNC B0 ;  /* 0x0000000000007941 */ /* 0x000fea0003800000 */
.L_x_74:
        /* <DEDUP_REMOVED lines=9> */
[----:B------:R-:W-:Y:S01]  /*28e0*/  @!P0 HADD2.F32 R34, -RZ, R8.H1_H1 ;  /* 0x30000008ff228230 */ /* 0x000fe20000004100 */
[--C-:B------:R-:W-:Y:S01]  /*28f0*/  @!P0 SHF.R.U64 R30, R32, 0x10, R33.reuse ;  /* 0x00000010201e8819 */ /* 0x100fe20000001221 */
[----:B------:R-:W-:Y:S01]  /*2900*/  @!P0 HADD2.F32 R36, -RZ, R56.H1_H1 ;  /* 0x30000038ff248230 */ /* 0x000fe20000004100 */
        /* <DEDUP_REMOVED lines=13> */
[-C--:B------:R-:W-:Y:S01]  /*29e0*/  @!P0 FMUL.FTZ R41, R35, R34.reuse ;  /* 0x0000002223298220 */ /* 0x080fe20000410000 */
[----:B------:R-:W-:Y:S01]  /*29f0*/  @!P0 HADD2.F32 R33, -RZ, R33.H0_H0 ;  /* 0x20000021ff218230 */ /* 0x000fe20000004100 */
[C---:B------:R-:W-:Y:S02]  /*2a00*/  @!P0 FMUL.FTZ R0, R31.reuse, R34 ;  /* 0x000000221f008220 */ /* 0x040fe40000410000 */
[----:B------:R-:W-:Y:S01]  /*2a10*/  @!P0 FFMA.FTZ R41, R31, R36, -R41 ;  /* 0x000000241f298223 */ /* 0x000fe20000010829 */
[----:B------:R-:W-:Y:S01]  /*2a20*/  @!P0 MOV R31, R22 ;  /* 0x00000016001f8202 */ /* 0x000fe20000000f00 */
[-C--:B------:R-:W-:Y:S02]  /*2a30*/  @!P0 FMUL.FTZ R43, R37, R30.reuse ;  /* 0x0000001e252b8220 */ /* 0x080fe40000410000 */
[C---:B------:R-:W-:Y:S01]  /*2a40*/  @!P0 FMUL.FTZ R2, R33.reuse, R30 ;  /* 0x0000001e21028220 */ /* 0x040fe20000410000 */
[----:B------:R-:W-:Y:S01]  /*2a50*/  @!P0 MOV R30, R23 ;  /* 0x00000017001e8202 */ /* 0x000fe20000000f00 */
[----:B------:R-:W-:Y:S01]  /*2a60*/  @!P0 FFMA.FTZ R43, R33, R38, -R43 ;  /* 0x00000026212b8223 */ /* 0x000fe2000001082b */
[--C-:B------:R-:W-:Y:S01]  /*2a70*/  @!P0 HADD2.F32 R33, -RZ, R31.reuse.H0_H0 ;  /* 0x2000001fff218230 */ /* 0x100fe20000004100 */
[----:B------:R-:W-:Y:S01]  /*2a80*/  @!P0 FFMA.FTZ R0, R35, R36, R0 ;  /* 0x0000002423008223 */ /* 0x000fe20000010000 */
[----:B------:R-:W-:Y:S01]  /*2a90*/  @!P0 HADD2.F32 R35, -RZ, R31.H1_H1 ;  /* 0x3000001fff238230 */ /* 0x000fe20000004100 */
[----:B------:R-:W-:Y:S01]  /*2aa0*/  @!P0 FFMA.FTZ R2, R37, R38, R2 ;  /* 0x0000002625028223 */ /* 0x000fe20000010002 */
[--C-:B------:R-:W-:Y:S01]  /*2ab0*/  @!P0 HADD2.F32 R39, -RZ, R30.reuse.H1_H1 ;  /* 0x3000001eff278230 */ /* 0x100fe20000004100 */
[-C--:B------:R-:W-:Y:S01]  /*2ac0*/  @!P0 FMUL.FTZ R3, R33, R8.reuse ;  /* 0x0000000821038220 */ /* 0x080fe20000410000 */
[----:B------:R-:W-:Y:S01]  /*2ad0*/  @!P0 F2FP.PACK_AB R41, R0, R41 ;  /* 0x000000290029823e */ /* 0x000fe200000000ff */
[----:B------:R-:W-:Y:S01]  /*2ae0*/  @!P0 HADD2.F32 R31, -RZ, R30.H0_H0 ;  /* 0x2000001eff1f8230 */ /* 0x000fe20000004100 */
[----:B------:R-:W-:Y:S01]  /*2af0*/  @!P0 F2FP.PACK_AB R60, R2, R43 ;  /* 0x0000002b023c823e */ /* 0x000fe200000000ff */
[----:B------:R-:W-:Y:S01]  /*2b00*/  @!P0 FMUL.FTZ R42, R35, R8 ;  /* 0x00000008232a8220 */ /* 0x000fe20000410000 */
[----:B------:R-:W-:Y:S01]  /*2b10*/  @!P0 MOV R20, R41 ;  /* 0x0000002900148202 */ /* 0x000fe20000000f00 */
[----:B------:R-:W-:Y:S01]  /*2b20*/  @!P0 FMUL.FTZ R46, R39, R32 ;  /* 0x00000020272e8220 */ /* 0x000fe20000410000 */
[----:B------:R-:W-:Y:S01]  /*2b30*/  @!P0 MOV R21, R60 ;  /* 0x0000003c00158202 */ /* 0x000fe20000000f00 */
[C---:B------:R-:W-:Y:S01]  /*2b40*/  @!P0 FMUL.FTZ R4, R31.reuse, R32 ;  /* 0x000000201f048220 */ /* 0x040fe20000410000 */
[----:B------:R-:W-:Y:S01]  /*2b50*/  @!P0 HADD2.F32 R36, -RZ, R56.H0_H0 ;  /* 0x20000038ff248230 */ /* 0x000fe20000004100 */
[----:B------:R-:W-:Y:S04]  /*2b60*/  @!P0 FFMA.FTZ R46, R31, R40, -R46 ;  /* 0x000000281f2e8223 */ /* 0x000fe8000001082e */
[-C--:B------:R-:W-:Y:S02]  /*2b70*/  @!P0 FFMA.FTZ R3, R35, R36.reuse, R3 ;  /* 0x0000002423038223 */ /* 0x080fe40000010003 */
[----:B------:R-:W-:Y:S02]  /*2b80*/  @!P0 FFMA.FTZ R42, R33, R36, -R42 ;  /* 0x00000024212a8223 */ /* 0x000fe4000001082a */
[----:B------:R-:W-:Y:S03]  /*2b90*/  @!P0 FFMA.FTZ R4, R39, R40, R4 ;  /* 0x0000002827048223 */ /* 0x000fe60000010004 */
[----:B------:R-:W-:Y:S02]  /*2ba0*/  @!P0 F2FP.PACK_AB R42, R3, R42 ;  /* 0x0000002a032a823e */ /* 0x000fe400000000ff */
[----:B------:R-:W-:Y:S02]  /*2bb0*/  @!P0 F2FP.PACK_AB R43, R4, R46 ;  /* 0x0000002e042b823e */ /* 0x000fe400000000ff */
[----:B------:R-:W-:Y:S02]  /*2bc0*/  @!P0 MOV R22, R42 ;  /* 0x0000002a00168202 */ /* 0x000fe40000000f00 */
[----:B------:R-:W-:Y:S05]  /*2bd0*/  @!P0 MOV R23, R43 ;  /* 0x0000002b00178202 */ /* 0x000fea0000000f00 */
[----:B------:R1:W-:Y:S02]  /*2be0*/  ST.E.128 [R44.64], R20 ;  /* 0x000000142c007985 */ /* 0x0003e4000c101d06 */
.L_x_77:
[----:B------:R-:W-:Y:S05]  /*2bf0*/  BSYNC B0 ;  /* 0x0000000000007941 */ /* 0x000fea0003800000 */
.L_x_76:
        /* <DEDUP_REMOVED lines=26> */
[C---:B------:R-:W-:Y:S01]  /*2da0*/  @!P0 FMUL.FTZ R0, R30.reuse, R31 ;  /* 0x0000001f1e008220 */ /* 0x040fe20000410000 */
[----:B------:R-:W-:Y:S01]  /*2db0*/  @!P0 HADD2.F32 R31, -RZ, R29.H0_H0 ;  /* 0x2000001dff1f8230 */ /* 0x000fe20000004100 */
[----:B------:R-:W-:Y:S01]  /*2dc0*/  @!P0 FMUL.FTZ R41, R35, R8 ;  /* 0x0000000823298220 */ /* 0x000fe20000410000 */
[----:B------:R-:W-:Y:S01]  /*2dd0*/  @!P0 MOV R29, R22 ;  /* 0x00000016001d8202 */ /* 0x000fe20000000f00 */
[----:B------:R-:W-:Y:S02]  /*2de0*/  @!P0 FFMA.FTZ R39, R30, R33, -R39 ;  /* 0x000000211e278223 */ /* 0x000fe40000010827 */
[----:B------:R-:W-:Y:S01]  /*2df0*/  @!P0 FMUL.FTZ R2, R31, R8 ;  /* 0x000000081f028220 */ /* 0x000fe20000410000 */
[----:B------:R-:W-:Y:S01]  /*2e00*/  @!P0 MOV R8, R23 ;  /* 0x0000001700088202 */ /* 0x000fe20000000f00 */
[----:B------:R-:W-:Y:S01]  /*2e10*/  @!P0 FFMA.FTZ R0, R32, R33, R0 ;  /* 0x0000002120008223 */ /* 0x000fe20000010000 */
[--C-:B------:R-:W-:Y:S01]  /*2e20*/  @!P0 HADD2.F32 R30, -RZ, R29.reuse.H0_H0 ;  /* 0x2000001dff1e8230 */ /* 0x100fe20000004100 */
[-C--:B------:R-:W-:Y:S01]  /*2e30*/  @!P0 FFMA.FTZ R2, R35, R34.reuse, R2 ;  /* 0x0000002223028223 */ /* 0x080fe20000010002 */
[----:B------:R-:W-:Y:S01]  /*2e40*/  @!P0 HADD2.F32 R32, -RZ, R29.H1_H1 ;  /* 0x3000001dff208230 */ /* 0x000fe20000004100 */
[----:B------:R-:W-:Y:S01]  /*2e50*/  @!P0 FFMA.FTZ R41, R31, R34, -R41 ;  /* 0x000000221f298223 */ /* 0x000fe20000010829 */
[----:B------:R-:W-:Y:S01]  /*2e60*/  @!P0 F2FP.PACK_AB R39, R0, R39 ;  /* 0x000000270027823e */ /* 0x000fe200000000ff */
[-C--:B------:R-:W-:Y:S01]  /*2e70*/  @!P0 FMUL.FTZ R3, R30, R7.reuse ;  /* 0x000000071e038220 */ /* 0x080fe20000410000 */
[--C-:B------:R-:W-:Y:S01]  /*2e80*/  @!P0 HADD2.F32 R37, -RZ, R8.reuse.H1_H1 ;  /* 0x30000008ff258230 */ /* 0x100fe20000004100 */
[----:B------:R-:W-:Y:S01]  /*2e90*/  @!P0 FMUL.FTZ R38, R32, R7 ;  /* 0x0000000720268220 */ /* 0x000fe20000410000 */
[----:B------:R-:W-:Y:S01]  /*2ea0*/  @!P0 F2FP.PACK_AB R44, R2, R41 ;  /* 0x00000029022c823e */ /* 0x000fe200000000ff */
[----:B------:R-:W-:Y:S01]  /*2eb0*/  @!P0 HADD2.F32 R29, -RZ, R8.H0_H0 ;  /* 0x20000008ff1d8230 */ /* 0x000fe20000004100 */
[----:B------:R-:W-:Y:S01]  /*2ec0*/  @!P0 MOV R20, R39 ;  /* 0x0000002700148202 */ /* 0x000fe20000000f00 */
[----:B------:R-:W-:Y:S01]  /*2ed0*/  @!P0 FMUL.FTZ R40, R37, R28 ;  /* 0x0000001c25288220 */ /* 0x000fe20000410000 */
[----:B------:R-:W-:Y:S01]  /*2ee0*/  @!P0 MOV R21, R44 ;  /* 0x0000002c00158202 */ /* 0x000fe20000000f00 */
[----:B------:R-:W-:Y:S01]  /*2ef0*/  @!P0 HADD2.F32 R33, -RZ, R49.H0_H0 ;  /* 0x20000031ff218230 */ /* 0x000fe20000004100 */
[C---:B------:R-:W-:Y:S02]  /*2f00*/  @!P0 FMUL.FTZ R4, R29.reuse, R28 ;  /* 0x0000001c1d048220 */ /* 0x040fe40000410000 */
[-C--:B------:R-:W-:Y:S02]  /*2f10*/  @!P0 FFMA.FTZ R40, R29, R36.reuse, -R40 ;  /* 0x000000241d288223 */ /* 0x080fe40000010828 */
        /* <DEDUP_REMOVED lines=8> */
.L_x_79:
[----:B------:R-:W-:Y:S05]  /*2fa0*/  BSYNC B0 ;  /* 0x0000000000007941 */ /* 0x000fea0003800000 */
.L_x_78:
        /* <DEDUP_REMOVED lines=58> */
.L_x_81:
[----:B------:R-:W-:Y:S05]  /*3350*/  BSYNC B0 ;  /* 0x0000000000007941 */ /* 0x000fea0003800000 */
.L_x_80:
[----:B------:R-:W-:Y:S11]  /*3360*/  ISETP.GE.AND P0, PT, R140, c[0x0][0x1d4], PT ;  /* 0x000075008c007a0c */ /* 0x000ff60003f06270 */
[----:B------:R-:W-:Y:S02]  /*3370*/  @!UPT UIADD3 URZ, URZ, URZ, URZ ;  /* 0x0000003f3f3ff290 */ /* 0x000fe4000fffe03f */
[----:B------:R-:W-:-:S05]  /*3380*/  @P0 BRA `(.L_x_71) ;  /* 0x0000226000000947 */ /* 0x000fca0003800000 */
[C---:B----4-:R-:W-:Y:S01]  /*3390*/  LEA R34, P0, R126.reuse, R65, 0x1 ;  /* 0x000000417e227211 */ /* 0x050fe200078008ff */
[----:B-1----:R-:W1:Y:S03]  /*33a0*/  LDS.128 R20, [R130+0xa000] ;  /* 0x00a0000082147984 */ /* 0x002e660000000c00 */
[----:B---3--:R-:W-:Y:S02]  /*33b0*/  LEA.HI.X R35, R126, R67, R115, 0x1, P0 ;  /* 0x000000437e237211 */ /* 0x008fe400000f0c73 */
[----:B------:R-:W-:Y:S11]  /*33c0*/  ISETP.GE.AND P0, PT, R10, c[0x0][0x27c], PT ;  /* 0x00009f000a007a0c */ /* 0x000ff60003f06270 */
[----:B------:R-:W-:Y:S02]  /*33d0*/  @!UPT UIADD3 URZ, URZ, URZ, URZ ;  /* 0x0000003f3f3ff290 */ /* 0x000fe4000fffe03f */
[----:B------:R-:W-:Y:S01]  /*33e0*/  @!P0 HADD2.F32 R29, -RZ, R47.H1_H1 ;  /* 0x3000002fff1d8230 */ /* 0x000fe20000004100 */
[--C-:B------:R-:W-:Y:S02]  /*33f0*/  @!P0 SHF.R.U64 R6, R24, 0x10, R25.reuse ;  /* 0x0000001018068819 */ /* 0x100fe40000001219 */
[----:B------:R-:W-:Y:S01]  /*3400*/  @!P0 SHF.R.U32.HI R24, RZ, 0x10, R25 ;  /* 0x00000010ff188819 */ /* 0x000fe20000011619 */
[--C-:B------:R-:W-:Y:S01]  /*3410*/  @!P0 HADD2.F32 R25, -RZ, R5.reuse.H1_H1 ;  /* 0x30000005ff198230 */ /* 0x100fe20000004100 */
        /* <DEDUP_REMOVED lines=18> */
[----:B------:R-:W-:Y:S01]  /*3540*/  @!P0 FFMA.FTZ R33, R26, R29, -R33 ;  /* 0x0000001d1a218223 */ /* 0x000fe20000010821 */
[----:B------:R-:W-:Y:S01]  /*3550*/  @!P0 HADD2.F32 R30, -RZ, R7.H1_H1 ;  /* 0x30000007ff1e8230 */ /* 0x000fe20000004100 */
[----:B------:R-:W-:Y:S01]  /*3560*/  @!P0 FMUL.FTZ R2, R25, R6 ;  /* 0x0000000619028220 */ /* 0x000fe20000410000 */
[----:B------:R-:W-:Y:S01]  /*3570*/  @!P0 MOV R6, R23 ;  /* 0x0000001700068202 */ /* 0x000fe20000000f00 */
[----:B------:R-:W-:Y:S01]  /*3580*/  @!P0 FFMA.FTZ R0, R27, R29, R0 ;  /* 0x0000001d1b008223 */ /* 0x000fe20000010000 */
[----:B------:R-:W-:Y:S01]  /*3590*/  @!P0 HADD2.F32 R27, -RZ, R47.H0_H0 ;  /* 0x2000002fff1b8230 */ /* 0x000fe20000004100 */
[-C--:B------:R-:W-:Y:S02]  /*35a0*/  @!P0 FMUL.FTZ R3, R8, R5.reuse ;  /* 0x0000000508038220 */ /* 0x080fe40000410000 */
[----:B------:R-:W-:Y:S01]  /*35b0*/  @!P0 FMUL.FTZ R36, R30, R5 ;  /* 0x000000051e248220 */ /* 0x000fe20000410000 */
[----:B------:R-:W-:Y:S01]  /*35c0*/  @!P0 F2FP.PACK_AB R33, R0, R33 ;  /* 0x000000210021823e */ /* 0x000fe200000000ff */
[-C--:B------:R-:W-:Y:S01]  /*35d0*/  @!P0 FFMA.FTZ R2, R31, R28.reuse, R2 ;  /* 0x0000001c1f028223 */ /* 0x080fe20000010002 */
[--C-:B------:R-:W-:Y:S01]  /*35e0*/  @!P0 HADD2.F32 R29, -RZ, R6.reuse.H1_H1 ;  /* 0x30000006ff1d8230 */ /* 0x100fe20000004100 */
[----:B------:R-:W-:Y:S01]  /*35f0*/  @!P0 FFMA.FTZ R3, R30, R27, R3 ;  /* 0x0000001b1e038223 */ /* 0x000fe20000010003 */
[----:B------:R-:W-:Y:S01]  /*3600*/  @!P0 MOV R20, R33 ;  /* 0x0000002100148202 */ /* 0x000fe20000000f00 */
[----:B------:R-:W-:Y:S01]  /*3610*/  @!P0 HADD2.F32 R7, -RZ, R6.H0_H0 ;  /* 0x20000006ff078230 */ /* 0x000fe20000004100 */
[----:B------:R-:W-:Y:S02]  /*3620*/  @!P0 FFMA.FTZ R37, R25, R28, -R37 ;  /* 0x0000001c19258223 */ /* 0x000fe40000010825 */
[-C--:B------:R-:W-:Y:S02]  /*3630*/  @!P0 FMUL.FTZ R38, R29, R24.reuse ;  /* 0x000000181d268220 */ /* 0x080fe40000410000 */
[C---:B------:R-:W-:Y:S01]  /*3640*/  @!P0 FMUL.FTZ R4, R7.reuse, R24 ;  /* 0x0000001807048220 */ /* 0x040fe20000410000 */
        /* <DEDUP_REMOVED lines=9> */
[----:B------:R1:W-:Y:S01]  /*36e0*/  ST.E.128 [R34.64], R20 ;  /* 0x0000001422007985 */ /* 0x0003e2000c101d06 */
[----:B------:R-:W-:-:S05]  /*36f0*/  BRA `(.L_x_71) ;  /* 0x00001ef000007947 */ /* 0x000fca0003800000 */
.L_x_68:
        /* <DEDUP_REMOVED lines=37> */
[----:B------:R1:W5:Y:S04]  /*3950*/  @!P0 LDG.E.128 R48, [R24.64] ;  /* 0x0000000618308981 */ /* 0x000368000c1e1d00 */
[----:B------:R1:W5:Y:S01]  /*3960*/  @!P0 LDG.E.128 R36, [R2.64] ;  /* 0x0000000602248981 */ /* 0x000362000c1e1d00 */
[----:B------:R-:W-:Y:S11]  /*3970*/  ISETP.GE.AND P0, PT, R13, c[0x0][0x27c], PT ;  /* 0x00009f000d007a0c */ /* 0x000ff60003f06270 */
[----:B------:R-:W-:Y:S02]  /*3980*/  @!UPT UIADD3 URZ, URZ, URZ, URZ ;  /* 0x0000003f3f3ff290 */ /* 0x000fe4000fffe03f */
[----:B------:R1:W5:Y:S04]  /*3990*/  @!P0 LDG.E.128 R64, [R24.64+0x40] ;  /* 0x0000400618408981 */ /* 0x000368000c1e1d00 */
[----:B------:R1:W5:Y:S01]  /*39a0*/  @!P0 LDG.E.128 R28, [R2.64+0x40] ;  /* 0x00004006021c8981 */ /* 0x000362000c1e1d00 */
[----:B------:R-:W-:Y:S11]  /*39b0*/  ISETP.GE.AND P0, PT, R12, c[0x0][0x27c], PT ;  /* 0x00009f000c007a0c */ /* 0x000ff60003f06270 */
[----:B------:R-:W-:Y:S02]  /*39c0*/  @!UPT UIADD3 URZ, URZ, URZ, URZ ;  /* 0x0000003f3f3ff290 */ /* 0x000fe4000fffe03f */
[----:B------:R1:W5:Y:S04]  /*39d0*/  @!P0 LDG.E.128 R60, [R24.64+0x80] ;  /* 0x00008006183c8981 */ /* 0x000368000c1e1d00 */
[----:B------:R1:W5:Y:S02]  /*39e0*/  @!P0 LDG.E.128 R20, [R2.64+0x80] ;  /* 0x0000800602148981 */ /* 0x000364000c1e1d00 */
.L_x_83:
[----:B------:R-:W-:Y:S05]  /*39f0*/  BSYNC B0 ;  /* 0x0000000000007941 */ /* 0x000fea0003800000 */
.L_x_82:
[----:B------:R2:W3:Y:S04]  /*3a00*/  SHFL.IDX PT, R175, R4, RZ, 0x1c1f ;  /* 0x001c1fff04af7589 */ /* 0x0004e800000e0000 */
[----:B------:R2:W4:Y:S01]  /*3a10*/  SHFL.IDX PT, R174, R0, RZ, 0x1c1f ;  /* 0x001c1fff00ae7589 */ /* 0x00052200000e0000 */
[----:B------:R-:W-:-:S05]  /*3a20*/  @P1 BRA `(.L_x_71) ;  /* 0x00001bc000001947 */ /* 0x000fca0003800000 */
[----:B------:R-:W-:Y:S01]  /*3a30*/  ISETP.GE.AND P0, PT, R16, c[0x0][0x1d4], PT ;  /* 0x0000750010007a0c */ /* 0x000fe20003f06270 */
[----:B-----5:R-:W-:Y:S01]  /*3a40*/  IMAD.MOV.U32 R8, RZ, RZ, R62 ;  /* 0x000000ffff087224 */ /* 0x020fe200078e003e */
[----:B--2---:R-:W-:Y:S01]  /*3a50*/  MOV R4, R22 ;  /* 0x0000001600047202 */ /* 0x004fe20000000f00 */
[----:B------:R-:W-:Y:S01]  /*3a60*/  IMAD.MOV.U32 R7, RZ, RZ, R63 ;  /* 0x000000ffff077224 */ /* 0x000fe200078e003f */
[----:B------:R-:W-:Y:S01]  /*3a70*/  MOV R0, R21 ;  /* 0x0000001500007202 */ /* 0x000fe20000000f00 */
[----:B------:R-:W-:Y:S01]  /*3a80*/  IMAD.MOV.U32 R6, RZ, RZ, R60 ;  /* 0x000000ffff067224 */ /* 0x000fe200078e003c */
[----:B------:R-:W-:Y:S01]  /*3a90*/  IADD3 R176, -R123, c[0x0][0x1d4], RZ ;  /* 0x000075007bb07a10 */ /* 0x000fe20007ffe1ff */
[----:B------:R-:W-:Y:S01]  /*3aa0*/  IMAD.MOV.U32 R5, RZ, RZ, R61 ;  /* 0x000000ffff057224 */ /* 0x000fe200078e003d */
[----:B------:R-:W-:Y:S01]  /*3ab0*/  PRMT R58, R8, 0x5410, R7 ;  /* 0x00005410083a7816 */ /* 0x000fe20000000007 */
[----:B-1----:R-:W-:Y:S01]  /*3ac0*/  IMAD.MOV.U32 R3, RZ, RZ, R23 ;  /* 0x000000ffff037224 */ /* 0x002fe200078e0017 */
        /* <DEDUP_REMOVED lines=14> */
[----:B------:R-:W-:Y:S02]  /*3bb0*/  BSSY B0, `(.L_x_84) ;  /* 0x0000083000007945 */ /* 0x000fe40003800000 */
[----:B------:R-:W-:Y:S02]  /*3bc0*/  PRMT R34, R4, 0x5410, R3 ;  /* 0x0000541004227816 */ /* 0x000fe40000000003 */
[----:B------:R-:W-:Y:S01]  /*3bd0*/  PRMT R35, R0, 0x5410, R2 ;  /* 0x0000541000237816 */ /* 0x000fe20000000002 */
[----:B------:R-:W-:-:S05]  /*3be0*/  @P0 BRA `(.L_x_85) ;  /* 0x000007f000000947 */ /* 0x000fca0003800000 */
[----:B------:R-:W-:Y:S01]  /*3bf0*/  IMAD.MOV.U32 R41, RZ, RZ, R36 ;  /* 0x000000ffff297224 */ /* 0x000fe200078e0024 */
[----:B------:R-:W-:Y:S01]  /*3c00*/  ISETP.NE.AND P2, PT, R149, RZ, PT ;  /* 0x000000ff9500720c */ /* 0x000fe20003f45270 */
[----:B------:R-:W1:Y:S01]  /*3c10*/  LDS.128 R24, [R122+0x6100] ;  /* 0x006100007a187984 */ /* 0x000e620000000c00 */
[----:B------:R-:W-:Y:S01]  /*3c20*/  ISETP.GE.AND P0, PT, R16, c[0x0][0x27c], PT ;  /* 0x00009f0010007a0c */ /* 0x000fe20003f06270 */
[----:B------:R-:W-:Y:S01]  /*3c30*/  IMAD.MOV.U32 R47, RZ, RZ, R48 ;  /* 0x000000ffff2f7224 */ /* 0x000fe200078e0030 */
[----:B------:R-:W-:Y:S01]  /*3c40*/  SEL R178, R123, R176, !P2 ;  /* 0x000000b07bb27207 */ /* 0x000fe20005000000 */
[----:B------:R-:W-:Y:S01]  /*3c50*/  IMAD.MOV.U32 R52, RZ, RZ, R50 ;  /* 0x000000ffff347224 */ /* 0x000fe200078e0032 */
[----:B------:R-:W-:Y:S02]  /*3c60*/  MOV R56, R49 ;  /* 0x0000003100387202 */ /* 0x000fe40000000f00 */
[----:B------:R-:W-:Y:S02]  /*3c70*/  SHF.R.S32.HI R151, RZ, 0x1f, R178 ;  /* 0x0000001fff977819 */ /* 0x000fe400000114b2 */
[----:B------:R-:W-:Y:S02]  /*3c80*/  MOV R40, R37 ;  /* 0x0000002500287202 */ /* 0x000fe40000000f00 */
[----:B------:R-:W-:Y:S02]  /*3c90*/  LEA.HI R151, R151, R178, RZ, 0x4 ;  /* 0x000000b297977211 */ /* 0x000fe400078f20ff */
[----:B------:R-:W-:Y:S01]  /*3ca0*/  MOV R55, R51 ;  /* 0x0000003300377202 */ /* 0x000fe20000000f00 */
[----:B------:R-:W-:Y:S01]  /*3cb0*/  @!P0 HADD2.F32 R44, -RZ, R41.H0_H0 ;  /* 0x20000029ff2c8230 */ /* 0x000fe20000004100 */
[----:B------:R-:W-:Y:S01]  /*3cc0*/  LEA.HI.SX32 R177, R151, R134, 0x1c ;  /* 0x0000008697b17211 */ /* 0x000fe200078fe2ff */
[----:B------:R-:W-:Y:S01]  /*3cd0*/  @!P0 HADD2.F32 R52, -RZ, R52.H0_H0 ;  /* 0x20000034ff348230 */ /* 0x000fe20000004100 */
[----:B------:R-:W-:Y:S01]  /*3ce0*/  @!P0 SHF.R.U64 R57, R48, 0x10, R49 ;  /* 0x0000001030398819 */ /* 0x000fe20000001231 */
[----:B------:R-:W-:Y:S01]  /*3cf0*/  @!P0 HADD2.F32 R48, -RZ, R47.H0_H0 ;  /* 0x2000002fff308230 */ /* 0x000fe20000004100 */
[----:B------:R-:W-:Y:S01]  /*3d00*/  SHF.R.S32.HI R178, RZ, 0x1f, R177 ;  /* 0x0000001fffb27819 */ /* 0x000fe200000114b1 */
[----:B------:R-:W-:Y:S01]  /*3d10*/  @!P0 HADD2.F32 R55, -RZ, R55.H0_H0 ;  /* 0x20000037ff378230 */ /* 0x000fe20000004100 */
[----:B------:R-:W-:Y:S02]  /*3d20*/  SHF.L.U32 R151, R177, 0x3, RZ ;  /* 0x00000003b1977819 */ /* 0x000fe400000006ff */
[----:B------:R-:W-:Y:S02]  /*3d30*/  LEA.HI R178, R178, R177, RZ, 0x3 ;  /* 0x000000b1b2b27211 */ /* 0x000fe400078f18ff */
[----:B------:R-:W-:Y:S02]  /*3d40*/  @!P0 SHF.R.U32.HI R53, RZ, 0x10, R49 ;  /* 0x00000010ff358819 */ /* 0x000fe40000011631 */
[----:B------:R-:W-:Y:S01]  /*3d50*/  @!P0 SHF.R.U64 R42, R36, 0x10, R37 ;  /* 0x00000010242a8819 */ /* 0x000fe20000001225 */
[----:B------:R-:W-:Y:S01]  /*3d60*/  IMAD.SHL.U32 R178, R178, 0x200, RZ ;  /* 0x00000200b2b27824 */ /* 0x000fe200078e00ff */
[----:B------:R-:W-:Y:S02]  /*3d70*/  LOP3.LUT R180, R141, 0x38, R151, 0xf8, !PT ;  /* 0x000000388db47812 */ /* 0x000fe400078ef897 */
[--C-:B------:R-:W-:Y:S01]  /*3d80*/  @!P0 SHF.R.U64 R54, R50, 0x10, R51.reuse ;  /* 0x0000001032368819 */ /* 0x100fe20000001233 */
[----:B------:R-:W-:Y:S01]  /*3d90*/  @!P0 HADD2.F32 R45, -RZ, R42.H0_H0 ;  /* 0x2000002aff2d8230 */ /* 0x000fe20000004100 */
[----:B------:R-:W-:Y:S02]  /*3da0*/  LOP3.LUT R179, R180, R125, RZ, 0x3c, !PT ;  /* 0x0000007db4b37212 */ /* 0x000fe400078e3cff */
[----:B------:R-:W-:Y:S01]  /*3db0*/  LOP3.LUT R178, R178, 0x7ffff000, RZ, 0xc0, !PT ;  /* 0x7ffff000b2b27812 */ /* 0x000fe200078ec0ff */
[----:B------:R-:W-:Y:S01]  /*3dc0*/  @!P0 HADD2.F32 R54, -RZ, R54.H0_H0 ;  /* 0x20000036ff368230 */ /* 0x000fe20000004100 */
[----:B------:R-:W-:Y:S01]  /*3dd0*/  @!P0 SHF.R.U32.HI R59, RZ, 0x10, R51 ;  /* 0x00000010ff3b8819 */ /* 0x000fe20000011633 */
[----:B------:R-:W-:Y:S01]  /*3de0*/  @!P0 HADD2.F32 R51, -RZ, R57.H0_H0 ;  /* 0x20000039ff338230 */ /* 0x000fe20000004100 */
[----:B------:R-:W-:Y:S01]  /*3df0*/  IADD3 R178, R179, R178, R124 ;  /* 0x000000b2b3b27210 */ /* 0x000fe20007ffe07c */
[----:B-1----:R-:W-:Y:S01]  /*3e00*/  @!P0 IMAD.MOV.U32 R46, RZ, RZ, R24 ;  /* 0x000000ffff2e8224 */ /* 0x002fe200078e0018 */
[----:B------:R-:W-:Y:S01]  /*3e10*/  @!P0 SHF.R.U32.HI R43, RZ, 0x10, R37 ;  /* 0x00000010ff2b8819 */ /* 0x000fe20000011625 */
[----:B------:R-:W-:Y:S01]  /*3e20*/  IMAD.MOV.U32 R37, RZ, RZ, R38 ;  /* 0x000000ffff257224 */ /* 0x000fe200078e0026 */
[----:B------:R-:W-:Y:S01]  /*3e30*/  SHF.L.U32 R177, R178, 0x1, RZ ;  /* 0x00000001b2b17819 */ /* 0x000fe200000006ff */
[----:B------:R-:W-:Y:S01]  /*3e40*/  @!P0 HADD2.F32 R59, -RZ, R59.H0_H0 ;  /* 0x2000003bff3b8230 */ /* 0x000fe20000004100 */
[--C-:B------:R-:W-:Y:S01]  /*3e50*/  @!P0 SHF.R.U64 R38, R38, 0x10, R39.reuse ;  /* 0x0000001026268819 */ /* 0x100fe20000001227 */
[--C-:B------:R-:W-:Y:S01]  /*3e60*/  @!P0 HADD2.F32 R41, -RZ, R46.reuse.H0_H0 ;  /* 0x2000002eff298230 */ /* 0x100fe20000004100 */
[----:B------:R-:W-:Y:S01]  /*3e70*/  MOV R36, R39 ;  /* 0x0000002700247202 */ /* 0x000fe20000000f00 */
[----:B------:R-:W1:Y:S01]  /*3e80*/  LDS.128 R72, [R177+0x6100] ;  /* 0x00610000b1487984 */ /* 0x000e620000000c00 */
[----:B------:R-:W-:Y:S01]  /*3e90*/  @!P0 HADD2.F32 R42, -RZ, R46.H1_H1 ;  /* 0x3000002eff2a8230 */ /* 0x000fe20000004100 */
[----:B------:R-:W-:Y:S01]  /*3ea0*/  @!P0 SHF.R.U32.HI R39, RZ, 0x10, R39 ;  /* 0x00000010ff278819 */ /* 0x000fe20000011627 */
[----:B------:R-:W-:Y:S01]  /*3eb0*/  @!P0 FMUL.FTZ R0, R41, R44 ;  /* 0x0000002c29008220 */ /* 0x000fe20000410000 */
[----:B------:R-:W-:Y:S02]  /*3ec0*/  @!P0 HADD2.F32 R43, -RZ, R43.H0_H0 ;  /* 0x2000002bff2b8230 */ /* 0x000fe40000004100 */
[C---:B------:R-:W-:Y:S01]  /*3ed0*/  @!P0 FMUL.FTZ R2, R42.reuse, R45 ;  /* 0x0000002d2a028220 */ /* 0x040fe20000410000 */
[----:B------:R-:W-:Y:S02]  /*3ee0*/  @!P0 HADD2.F32 R38, -RZ, R38.H0_H0 ;  /* 0x20000026ff268230 */ /* 0x000fe40000004100 */
[----:B------:R-:W-:Y:S01]  /*3ef0*/  @!P0 HADD2.F32 R39, -RZ, R39.H0_H0 ;  /* 0x20000027ff278230 */ /* 0x000fe20000004100 */
[----:B-1----:R-:W-:Y:S01]  /*3f00*/  @!P0 IMAD.MOV.U32 R50, RZ, RZ, R73 ;  /* 0x000000ffff328224 */ /* 0x002fe200078e0049 */
[----:B------:R-:W-:Y:S01]  /*3f10*/  @!P0 MOV R49, R72 ;  /* 0x0000004800318202 */ /* 0x000fe20000000f00 */
[----:B------:R-:W-:Y:S04]  /*3f20*/  @!P0 IMAD.MOV.U32 R57, RZ, RZ, R75 ;  /* 0x000000ffff398224 */ /* 0x000fe800078e004b */
[--C-:B------:R-:W-:Y:S02]  /*3f30*/  @!P0 HADD2.F32 R47, -RZ, R49.reuse.H0_H0 ;  /* 0x20000031ff2f8230 */ /* 0x100fe40000004100 */
[----:B------:R-:W-:Y:S03]  /*3f40*/  @!P0 HADD2.F32 R49, -RZ, R49.H1_H1 ;  /* 0x30000031ff318230 */ /* 0x000fe60000004100 */
[----:B------:R-:W-:Y:S01]  /*3f50*/  @!P0 FMUL.FTZ R177, R47, R44 ;  /* 0x0000002c2fb18220 */ /* 0x000fe20000410000 */
[----:B------:R-:W-:Y:S01]  /*3f60*/  @!P0 MOV R44, R25 ;  /* 0x00000019002c8202 */ /* 0x000fe20000000f00 */
[----:B------:R-:W-:Y:S02]  /*3f70*/  @!P0 FMUL.FTZ R178, R49, R45 ;  /* 0x0000002d31b28220 */ /* 0x000fe40000410000 */
[-C--:B------:R-:W-:Y:S01]  /*3f80*/  @!P0 FFMA.FTZ R0, R47, R48.reuse, R0 ;  /* 0x000000302f008223 */ /* 0x080fe20000010000 */
[----:B------:R-:W-:Y:S01]  /*3f90*/  @!P0 HADD2.F32 R47, -RZ, R56.H0_H0 ;  /* 0x20000038ff2f8230 */ /* 0x000fe20000004100 */
[----:B------:R-:W-:Y:S01]  /*3fa0*/  @!P0 FFMA.FTZ R177, R41, R48, -R177 ;  /* 0x0000003029b18223 */ /* 0x000fe200000108b1 */
[----:B------:R-:W-:Y:S01]  /*3fb0*/  @!P0 HADD2.F32 R41, -RZ, R40.H0_H0 ;  /* 0x20000028ff298230 */ /* 0x000fe20000004100 */
[-C--:B------:R-:W-:Y:S01]  /*3fc0*/  @!P0 FFMA.FTZ R178, R42, R51.reuse, -R178 ;  /* 0x000000332ab28223 */ /* 0x080fe200000108b2 */
[----:B------:R-:W-:Y:S01]  /*3fd0*/  @!P0 HADD2.F32 R48, -RZ, R50.H0_H0 ;  /* 0x20000032ff308230 */ /* 0x000fe20000004100 */
[----:B------:R-:W-:Y:S01]  /*3fe0*/  @!P0 FFMA.FTZ R2, R49, R51, R2 ;  /* 0x0000003331028223 */ /* 0x000fe20000010002 */
[----:B------:R-:W-:Y:S02]  /*3ff0*/  @!P0 HADD2.F32 R42, -RZ, R44.H0_H0 ;  /* 0x2000002cff2a8230 */ /* 0x000fe40000004100 */
[----:B------:R-:W-:Y:S01]  /*4000*/  @!P0 HADD2.F32 R49, -RZ, R50.H1_H1 ;  /* 0x30000032ff318230 */ /* 0x000fe20000004100 */
[-C--:B------:R-:W-:Y:S01]  /*4010*/  @!P0 FMUL.FTZ R179, R48, R41.reuse ;  /* 0x0000002930b38220 */ /* 0x080fe20000410000 */
[----:B------:R-:W-:Y:S01]  /*4020*/  @!P0 HADD2.F32 R51, -RZ, R53.H0_H0 ;  /* 0x20000035ff338230 */ /* 0x000fe20000004100 */
[----:B------:R-:W-:Y:S01]  /*4030*/  @!P0 IMAD.MOV.U32 R53, RZ, RZ, R74 ;  /* 0x000000ffff358224 */ /* 0x000fe200078e004a */
[----:B------:R-:W-:Y:S01]  /*4040*/  @!P0 HADD2.F32 R40, -RZ, R44.H1_H1 ;  /* 0x3000002cff288230 */ /* 0x000fe20000004100 */
[C---:B------:R-:W-:Y:S01]  /*4050*/  @!P0 FMUL.FTZ R3, R42.reuse, R41 ;  /* 0x000000292a038220 */ /* 0x040fe20000410000 */
[----:B------:R-:W-:Y:S01]  /*4060*/  @!P0 HADD2.F32 R56, -RZ, R57.H0_H0 ;  /* 0x20000039ff388230 */ /* 0x000fe20000004100 */
[----:B------:R-:W-:Y:S01]  /*4070*/  @!P0 FFMA.FTZ R179, R42, R47, -R179 ;  /* 0x0000002f2ab38223 */ /* 0x000fe200000108b3 */
[----:B------:R-:W-:Y:S01]  /*4080*/  @!P0 MOV R42, R26 ;  /* 0x0000001a002a8202 */ /* 0x000fe20000000f00 */
[-C--:B------:R-:W-:Y:S01]  /*4090*/  @!P0 FMUL.FTZ R180, R49, R43.reuse ;  /* 0x0000002b31b48220 */ /* 0x080fe20000410000 */
[--C-:B------:R-:W-:Y:S01]  /*40a0*/  @!P0 HADD2.F32 R50, -RZ, R53.reuse.H0_H0 ;  /* 0x20000035ff328230 */ /* 0x100fe20000004100 */
[C---:B------:R-:W-:Y:S01]  /*40b0*/  @!P0 FMUL.FTZ R4, R40.reuse, R43 ;  /* 0x0000002b28048220 */ /* 0x040fe20000410000 */
[----:B------:R-:W-:Y:S01]  /*40c0*/  @!P0 HADD2.F32 R53, -RZ, R53.H1_H1 ;  /* 0x30000035ff358230 */ /* 0x000fe20000004100 */
[----:B------:R-:W-:Y:S01]  /*40d0*/  @!P0 FFMA.FTZ R180, R40, R51, -R180 ;  /* 0x0000003328b48223 */ /* 0x000fe200000108b4 */
[----:B------:R-:W-:Y:S01]  /*40e0*/  @!P0 HADD2.F32 R40, -RZ, R37.H0_H0 ;  /* 0x20000025ff288230 */ /* 0x000fe20000004100 */
[----:B------:R-:W-:Y:S01]  /*40f0*/  @!P0 FFMA.FTZ R3, R48, R47, R3 ;  /* 0x0000002f30038223 */ /* 0x000fe20000010003 */
[--C-:B------:R-:W-:Y:S01]  /*4100*/  @!P0 HADD2.F32 R37, -RZ, R42.reuse.H1_H1 ;  /* 0x3000002aff258230 */ /* 0x100fe20000004100 */
[-C--:B------:R-:W-:Y:S01]  /*4110*/  @!P0 FMUL.FTZ R182, R53, R38.reuse ;  /* 0x0000002635b68220 */ /* 0x080fe20000410000 */
[----:B------:R-:W-:Y:S01]  /*4120*/  @!P0 HADD2.F32 R41, -RZ, R42.H0_H0 ;  /* 0x2000002aff298230 */ /* 0x000fe20000004100 */
[----:B------:R-:W-:Y:S01]  /*4130*/  @!P0 FFMA.FTZ R4, R49, R51, R4 ;  /* 0x0000003331048223 */ /* 0x000fe20000010004 */
[----:B------:R-:W-:Y:S01]  /*4140*/  @!P0 HADD2.F32 R57, -RZ, R57.H1_H1 ;  /* 0x30000039ff398230 */ /* 0x000fe20000004100 */
[C---:B------:R-:W-:Y:S01]  /*4150*/  @!P0 FMUL.FTZ R6, R37.reuse, R38 ;  /* 0x0000002625068220 */ /* 0x040fe20000410000 */
[----:B------:R-:W-:Y:S01]  /*4160*/  @!P0 F2FP.PACK_AB R178, R178, R177 ;  /* 0x000000b1b2b2823e */ /* 0x000fe200000000ff */
[----:B------:R-:W-:Y:S01]  /*4170*/  @!P0 FFMA.FTZ R182, R37, R54, -R182 ;  /* 0x0000003625b68223 */ /* 0x000fe200000108b6 */
[----:B------:R-:W-:Y:S01]  /*4180*/  @!P0 HADD2.F32 R37, -RZ, R36.H0_H0 ;  /* 0x20000024ff258230 */ /* 0x000fe20000004100 */
[-C--:B------:R-:W-:Y:S01]  /*4190*/  @!P0 FMUL.FTZ R5, R41, R40.reuse ;  /* 0x0000002829058220 */ /* 0x080fe20000410000 */
[----:B------:R-:W-:Y:S01]  /*41a0*/  @!P0 MOV R36, R27 ;  /* 0x0000001b00248202 */ /* 0x000fe20000000f00 */
[----:B------:R-:W-:Y:S01]  /*41b0*/  @!P0 FMUL.FTZ R181, R50, R40 ;  /* 0x0000002832b58220 */ /* 0x000fe20000410000 */
[----:B------:R-:W-:Y:S01]  /*41c0*/  @!P0 F2FP.PACK_AB R179, R180, R179 ;  /* 0x000000b3b4b3823e */ /* 0x000fe200000000ff */
[----:B------:R-:W-:Y:S01]  /*41d0*/  @!P0 FFMA.FTZ R5, R50, R52, R5 ;  /* 0x0000003432058223 */ /* 0x000fe20000010005 */
[----:B------:R-:W-:Y:S01]  /*41e0*/  @!P0 F2FP.PACK_AB R177, R2, R0 ;  /* 0x0000000002b1823e */ /* 0x000fe200000000ff */
[----:B------:R-:W-:Y:S01]  /*41f0*/  @!P0 FMUL.FTZ R183, R56, R37 ;  /* 0x0000002538b78220 */ /* 0x000fe20000410000 */
[--C-:B------:R-:W-:Y:S01]  /*4200*/  @!P0 HADD2.F32 R38, -RZ, R36.reuse.H0_H0 ;  /* 0x20000024ff268230 */ /* 0x100fe20000004100 */
[----:B------:R-:W-:Y:S01]  /*4210*/  @!P0 FMUL.FTZ R184, R57, R39 ;  /* 0x0000002739b88220 */ /* 0x000fe20000410000 */
[----:B------:R-:W-:Y:S01]  /*4220*/  @!P0 F2FP.PACK_AB R180, R4, R3 ;  /* 0x0000000304b4823e */ /* 0x000fe200000000ff */
[----:B------:R-:W-:Y:S01]  /*4230*/  @!P0 FFMA.FTZ R6, R53, R54, R6 ;  /* 0x0000003635068223 */ /* 0x000fe20000010006 */
[----:B------:R-:W-:Y:S01]  /*4240*/  @!P0 MOV R25, R179 ;  /* 0x000000b300198202 */ /* 0x000fe20000000f00 */
[----:B------:R-:W-:Y:S01]  /*4250*/  @!P0 FMUL.FTZ R7, R38, R37 ;  /* 0x0000002526078220 */ /* 0x000fe20000410000 */
[----:B------:R-:W-:Y:S01]  /*4260*/  @!P0 MOV R72, R177 ;  /* 0x000000b100488202 */ /* 0x000fe20000000f00 */
[----:B------:R-:W-:Y:S01]  /*4270*/  @!P0 FFMA.FTZ R181, R41, R52, -R181 ;  /* 0x0000003429b58223 */ /* 0x000fe200000108b5 */
[----:B------:R-:W-:Y:S01]  /*4280*/  @!P0 MOV R73, R180 ;  /* 0x000000b400498202 */ /* 0x000fe20000000f00 */
[-C--:B------:R-:W-:Y:S01]  /*4290*/  @!P0 FFMA.FTZ R7, R56, R55.reuse, R7 ;  /* 0x0000003738078223 */ /* 0x080fe20000010007 */
[----:B------:R-:W-:Y:S01]  /*42a0*/  @!P0 HADD2.F32 R36, -RZ, R36.H1_H1 ;  /* 0x30000024ff248230 */ /* 0x000fe20000004100 */
[----:B------:R-:W-:Y:S01]  /*42b0*/  @!P0 FFMA.FTZ R183, R38, R55, -R183 ;  /* 0x0000003726b78223 */ /* 0x000fe200000108b7 */
[----:B------:R-:W-:Y:S01]  /*42c0*/  @!P0 F2FP.PACK_AB R181, R182, R181 ;  /* 0x000000b5b6b5823e */ /* 0x000fe200000000ff */
[----:B------:R-:W-:Y:S01]  /*42d0*/  @!P0 IMAD.MOV.U32 R24, RZ, RZ, R178 ;  /* 0x000000ffff188224 */ /* 0x000fe200078e00b2 */
[----:B------:R-:W-:Y:S01]  /*42e0*/  @!P0 F2FP.PACK_AB R182, R6, R5 ;  /* 0x0000000506b6823e */ /* 0x000fe200000000ff */
[C---:B------:R-:W-:Y:S01]  /*42f0*/  @!P0 FMUL.FTZ R8, R36.reuse, R39 ;  /* 0x0000002724088220 */ /* 0x040fe20000410000 */
[----:B------:R-:W-:Y:S01]  /*4300*/  @!P0 MOV R26, R181 ;  /* 0x000000b5001a8202 */ /* 0x000fe20000000f00 */
[-C--:B------:R-:W-:Y:S02]  /*4310*/  @!P0 FFMA.FTZ R184, R36, R59.reuse, -R184 ;  /* 0x0000003b24b88223 */ /* 0x080fe400000108b8 */
[----:B------:R-:W-:Y:S02]  /*4320*/  @!P0 FFMA.FTZ R8, R57, R59, R8 ;  /* 0x0000003b39088223 */ /* 0x000fe40000010008 */
[----:B------:R-:W-:Y:S01]  /*4330*/  @!P0 IMAD.MOV.U32 R74, RZ, RZ, R182 ;  /* 0x000000ffff4a8224 */ /* 0x000fe200078e00b6 */
[----:B------:R-:W-:Y:S02]  /*4340*/  @!P0 F2FP.PACK_AB R184, R184, R183 ;  /* 0x000000b7b8b8823e */ /* 0x000fe400000000ff */
[----:B------:R-:W-:Y:S03]  /*4350*/  @!P0 F2FP.PACK_AB R183, R8, R7 ;  /* 0x0000000708b7823e */ /* 0x000fe600000000ff */
[----:B------:R-:W-:Y:S01]  /*4360*/  @!P0 IMAD.MOV.U32 R27, RZ, RZ, R184 ;  /* 0x000000ffff1b8224 */ /* 0x000fe200078e00b8 */
[----:B------:R-:W-:Y:S02]  /*4370*/  @!P0 MOV R75, R183 ;  /* 0x000000b7004b8202 */ /* 0x000fe40000000f00 */
[----:B----4-:R-:W-:Y:S04]  /*4380*/  IADD3 R178, P0, R174, R108, RZ ;  /* 0x0000006caeb27210 */ /* 0x010fe80007f1e0ff */
[----:B---3--:R-:W-:Y:S02]  /*4390*/  IADD3.X R179, R175, R107, RZ, P0, !PT ;  /* 0x0000006bafb37210 */ /* 0x008fe400007fe4ff */
[C---:B------:R-:W-:Y:S03]  /*43a0*/  ISETP.GE.AND P0, PT, R151.reuse, c[0x0][0x1d4], PT ;  /* 0x0000750097007a0c */ /* 0x040fe60003f06270 */
[----:B------:R1:W-:Y:S10]  /*43b0*/  ST.E.128 [R178.64], R24 ;  /* 0x00000018b2007985 */ /* 0x0003f4000c101d06 */
[----:B------:R-:W-:Y:S05]  /*43c0*/  @!P0 IMAD.WIDE R180, R151, 0x2, R174 ;  /* 0x0000000297b48825 */ /* 0x000fea00078e02ae */
[----:B------:R1:W-:Y:S02]  /*43d0*/  @!P0 ST.E.128 [R180.64], R72 ;  /* 0x00000048b4008985 */ /* 0x0003e4000c101d06 */
.L_x_85:
[----:B------:R-:W-:Y:S05]  /*43e0*/  BSYNC B0 ;  /* 0x0000000000007941 */ /* 0x000fea0003800000 */
.L_x_84:
[----:B------:R-:W-:Y:S01]  /*43f0*/  ISETP.GE.AND P0, PT, R13, c[0x0][0x1d4], PT ;  /* 0x000075000d007a0c */ /* 0x000fe20003f06270 */
[----:B------:R-:W-:Y:S01]  /*4400*/  @!UPT UIADD3 URZ, URZ, URZ, URZ ;  /* 0x0000003f3f3ff290 */ /* 0x000fe2000fffe03f */
[----:B------:R-:W-:Y:S11]  /*4410*/  BSSY B0, `(.L_x_86) ;  /* 0x0000079000007945 */ /* 0x000ff60003800000 */
[----:B------:R-:W-:-:S05]  /*4420*/  @P0 BRA `(.L_x_87) ;  /* 0x0000077000000947 */ /* 0x000fca0003800000 */
[----:B------:R-:W-:Y:S01]  /*4430*/  ISETP.NE.AND P1, PT, R148, RZ, PT ;  /* 0x000000ff9400720c */ /* 0x000fe20003f25270 */
[----:B-1----:R-:W1:Y:S01]  /*4440*/  LDS.128 R24, [R121+0x6100] ;  /* 0x0061000079187984 */ /* 0x002e620000000c00 */
[----:B------:R-:W-:Y:S02]  /*4450*/  ISETP.GE.AND P0, PT, R13, c[0x0][0x27c], PT ;  /* 0x00009f000d007a0c */ /* 0x000fe40003f06270 */
[----:B------:R-:W-:Y:S04]  /*4460*/  SEL R57, R123, R176, !P1 ;  /* 0x000000b07b397207 */ /* 0x000fe80004800000 */
[----:B------:R-:W-:Y:S04]  /*4470*/  SHF.R.S32.HI R56, RZ, 0x1f, R57 ;  /* 0x0000001fff387819 */ /* 0x000fe80000011439 */
[----:B------:R-:W-:Y:S03]  /*4480*/  LEA.HI R57, R56, R57, RZ, 0x4 ;  /* 0x0000003938397211 */ /* 0x000fe600078f20ff */
[----:B------:R-:W-:Y:S01]  /*4490*/  @!P0 SHF.R.U64 R36, R28, 0x10, R29 ;  /* 0x000000101c248819 */ /* 0x000fe2000000121d */
[----:B------:R-:W-:Y:S01]  /*44a0*/  @!P0 HADD2.F32 R38, -RZ, R35.H1_H1 ;  /* 0x30000023ff268230 */ /* 0x000fe20000004100 */
[----:B------:R-:W-:Y:S01]  /*44b0*/  LEA.HI.SX32 R57, R57, R128, 0x1c ;  /* 0x0000008039397211 */ /* 0x000fe200078fe2ff */
[----:B------:R-:W-:Y:S01]  /*44c0*/  @!P0 HADD2.F32 R40, -RZ, R70.H1_H1 ;  /* 0x30000046ff288230 */ /* 0x000fe20000004100 */
[----:B------:R-:W-:Y:S01]  /*44d0*/  @!P0 SHF.R.U32.HI R28, RZ, 0x10, R31 ;  /* 0x00000010ff1c8819 */ /* 0x000fe2000001161f */
[----:B------:R-:W-:Y:S01]  /*44e0*/  @!P0 HADD2.F32 R37, -RZ, R36.H0_H0 ;  /* 0x20000024ff258230 */ /* 0x000fe20000004100 */
[----:B------:R-:W-:Y:S01]  /*44f0*/  SHF.R.S32.HI R72, RZ, 0x1f, R57 ;  /* 0x0000001fff487819 */ /* 0x000fe20000011439 */
[--C-:B------:R-:W-:Y:S01]  /*4500*/  @!P0 HADD2.F32 R45, -RZ, R69.reuse.H0_H0 ;  /* 0x20000045ff2d8230 */ /* 0x100fe20000004100 */
[----:B------:R-:W-:Y:S01]  /*4510*/  SHF.L.U32 R56, R57, 0x3, RZ ;  /* 0x0000000339387819 */ /* 0x000fe200000006ff */
[----:B------:R-:W-:Y:S01]  /*4520*/  @!P0 HADD2.F32 R49, -RZ, R69.H1_H1 ;  /* 0x30000045ff318230 */ /* 0x000fe20000004100 */
[----:B------:R-:W-:Y:S02]  /*4530*/  LEA.HI R72, R72, R57, RZ, 0x3 ;  /* 0x0000003948487211 */ /* 0x000fe400078f18ff */
[----:B------:R-:W-:Y:S02]  /*4540*/  LOP3.LUT R74, R141, 0x38, R56, 0xf8, !PT ;  /* 0x000000388d4a7812 */ /* 0x000fe400078ef838 */
[----:B------:R-:W-:Y:S01]  /*4550*/  @!P0 SHF.R.U64 R30, R30, 0x10, R31 ;  /* 0x000000101e1e8819 */ /* 0x000fe2000000121f */
[----:B------:R-:W-:Y:S01]  /*4560*/  IMAD.SHL.U32 R72, R72, 0x200, RZ ;  /* 0x0000020048487824 */ /* 0x000fe200078e00ff */
[----:B------:R-:W-:Y:S02]  /*4570*/  LOP3.LUT R59, R74, R125, RZ, 0x3c, !PT ;  /* 0x0000007d4a3b7212 */ /* 0x000fe400078e3cff */
[----:B------:R-:W-:Y:S02]  /*4580*/  @!P0 SHF.R.U64 R43, R64, 0x10, R65 ;  /* 0x00000010402b8819 */ /* 0x000fe40000001241 */
[----:B------:R-:W-:Y:S02]  /*4590*/  LOP3.LUT R72, R72, 0x7ffff000, RZ, 0xc0, !PT ;  /* 0x7ffff00048487812 */ /* 0x000fe400078ec0ff */
[----:B------:R-:W-:Y:S01]  /*45a0*/  @!P0 SHF.R.U32.HI R29, RZ, 0x10, R29 ;  /* 0x00000010ff1d8819 */ /* 0x000fe2000001161d */
[----:B------:R-:W-:Y:S01]  /*45b0*/  @!P0 HADD2.F32 R43, -RZ, R43.H0_H0 ;  /* 0x2000002bff2b8230 */ /* 0x000fe20000004100 */
[----:B------:R-:W-:Y:S01]  /*45c0*/  IADD3 R59, R59, R72, R124 ;  /* 0x000000483b3b7210 */ /* 0x000fe20007ffe07c */
[----:B-1----:R-:W-:Y:S01]  /*45d0*/  @!P0 IMAD.MOV.U32 R39, RZ, RZ, R24 ;  /* 0x000000ffff278224 */ /* 0x002fe200078e0018 */
[----:B------:R-:W-:Y:S02]  /*45e0*/  @!P0 SHF.R.U32.HI R64, RZ, 0x10, R65 ;  /* 0x00000010ff408819 */ /* 0x000fe40000011641 */
[----:B------:R-:W-:Y:S02]  /*45f0*/  SHF.L.U32 R57, R59, 0x1, RZ ;  /* 0x000000013b397819 */ /* 0x000fe400000006ff */
[--C-:B------:R-:W-:Y:S01]  /*4600*/  @!P0 HADD2.F32 R31, -RZ, R39.reuse.H0_H0 ;  /* 0x20000027ff1f8230 */ /* 0x100fe20000004100 */
[--C-:B------:R-:W-:Y:S01]  /*4610*/  @!P0 SHF.R.U32.HI R51, RZ, 0x10, R67.reuse ;  /* 0x00000010ff338819 */ /* 0x100fe20000011643 */
[----:B------:R-:W-:Y:S01]  /*4620*/  @!P0 HADD2.F32 R36, -RZ, R39.H1_H1 ;  /* 0x30000027ff248230 */ /* 0x000fe20000004100 */
[----:B------:R-:W1:Y:S01]  /*4630*/  LDS.128 R52, [R57+0x6100] ;  /* 0x0061000039347984 */ /* 0x000e620000000c00 */
[----:B------:R-:W-:Y:S01]  /*4640*/  @!P0 SHF.R.U64 R47, R66, 0x10, R67 ;  /* 0x00000010422f8819 */ /* 0x000fe20000001243 */
[----:B------:R-:W-:Y:S01]  /*4650*/  @!P0 FMUL.FTZ R0, R31, R38 ;  /* 0x000000261f008220 */ /* 0x000fe20000410000 */
[----:B------:R-:W-:Y:S01]  /*4660*/  @!P0 HADD2.F32 R51, -RZ, R51.H0_H0 ;  /* 0x20000033ff338230 */ /* 0x000fe20000004100 */
[-C--:B------:R-:W-:Y:S02]  /*4670*/  @!P0 FMUL.FTZ R2, R36, R37.reuse ;  /* 0x0000002524028220 */ /* 0x080fe40000410000 */
[----:B------:R-:W-:Y:S01]  /*4680*/  @!P0 HADD2.F32 R47, -RZ, R47.H0_H0 ;  /* 0x2000002fff2f8230 */ /* 0x000fe20000004100 */
[----:B-1----:R-:W-:Y:S01]  /*4690*/  @!P0 IMAD.MOV.U32 R44, RZ, RZ, R53 ;  /* 0x000000ffff2c8224 */ /* 0x002fe200078e0035 */
[----:B------:R-:W-:Y:S01]  /*46a0*/  @!P0 MOV R42, R52 ;  /* 0x00000034002a8202 */ /* 0x000fe20000000f00 */
[----:B------:R-:W-:Y:S04]  /*46b0*/  @!P0 IMAD.MOV.U32 R46, RZ, RZ, R54 ;  /* 0x000000ffff2e8224 */ /* 0x000fe800078e0036 */
[--C-:B------:R-:W-:Y:S02]  /*46c0*/  @!P0 HADD2.F32 R41, -RZ, R42.reuse.H0_H0 ;  /* 0x2000002aff298230 */ /* 0x100fe40000004100 */
[----:B------:R-:W-:Y:S03]  /*46d0*/  @!P0 HADD2.F32 R42, -RZ, R42.H1_H1 ;  /* 0x3000002aff2a8230 */ /* 0x000fe60000004100 */
[C---:B------:R-:W-:Y:S02]  /*46e0*/  @!P0 FFMA.FTZ R0, R41.reuse, R40, R0 ;  /* 0x0000002829008223 */ /* 0x040fe40000010000 */
[----:B------:R-:W-:Y:S01]  /*46f0*/  @!P0 FMUL.FTZ R72, R42, R37 ;  /* 0x000000252a488220 */ /* 0x000fe20000410000 */
[----:B------:R-:W-:Y:S01]  /*4700*/  @!P0 MOV R37, R25 ;  /* 0x0000001900258202 */ /* 0x000fe20000000f00 */
[----:B------:R-:W-:Y:S01]  /*4710*/  @!P0 FMUL.FTZ R57, R41, R38 ;  /* 0x0000002629398220 */ /* 0x000fe20000410000 */
[----:B------:R-:W-:Y:S01]  /*4720*/  @!P0 HADD2.F32 R41, -RZ, R70.H0_H0 ;  /* 0x20000046ff298230 */ /* 0x000fe20000004100 */
[-C--:B------:R-:W-:Y:S01]  /*4730*/  @!P0 FFMA.FTZ R72, R36, R43.reuse, -R72 ;  /* 0x0000002b24488223 */ /* 0x080fe20000010848 */
[----:B------:R-:W-:Y:S01]  /*4740*/  @!P0 HADD2.F32 R36, -RZ, R29.H0_H0 ;  /* 0x2000001dff248230 */ /* 0x000fe20000004100 */
[----:B------:R-:W-:Y:S01]  /*4750*/  @!P0 FFMA.FTZ R2, R42, R43, R2 ;  /* 0x0000002b2a028223 */ /* 0x000fe20000010002 */
[--C-:B------:R-:W-:Y:S01]  /*4760*/  @!P0 HADD2.F32 R43, -RZ, R44.reuse.H1_H1 ;  /* 0x3000002cff2b8230 */ /* 0x100fe20000004100 */
[----:B------:R-:W-:Y:S01]  /*4770*/  @!P0 FFMA.FTZ R57, R31, R40, -R57 ;  /* 0x000000281f398223 */ /* 0x000fe20000010839 */
[----:B------:R-:W-:Y:S01]  /*4780*/  @!P0 HADD2.F32 R40, -RZ, R44.H0_H0 ;  /* 0x2000002cff288230 */ /* 0x000fe20000004100 */
[----:B------:R-:W-:Y:S01]  /*4790*/  @!P0 IMAD.MOV.U32 R44, RZ, RZ, R55 ;  /* 0x000000ffff2c8224 */ /* 0x000fe200078e0037 */
[----:B------:R-:W-:Y:S01]  /*47a0*/  @!P0 HADD2.F32 R29, -RZ, R37.H1_H1 ;  /* 0x30000025ff1d8230 */ /* 0x000fe20000004100 */
[-C--:B------:R-:W-:Y:S01]  /*47b0*/  @!P0 FMUL.FTZ R74, R43, R36.reuse ;  /* 0x000000242b4a8220 */ /* 0x080fe20000410000 */
[----:B------:R-:W-:Y:S01]  /*47c0*/  @!P0 HADD2.F32 R42, -RZ, R64.H0_H0 ;  /* 0x20000040ff2a8230 */ /* 0x000fe20000004100 */
[----:B------:R-:W-:Y:S01]  /*47d0*/  @!P0 F2FP.PACK_AB R72, R72, R57 ;  /* 0x000000394848823e */ /* 0x000fe200000000ff */
[----:B------:R-:W-:Y:S01]  /*47e0*/  @!P0 HADD2.F32 R31, -RZ, R35.H0_H0 ;  /* 0x20000023ff1f8230 */ /* 0x000fe20000004100 */
[C---:B------:R-:W-:Y:S01]  /*47f0*/  @!P0 FMUL.FTZ R4, R29.reuse, R36 ;  /* 0x000000241d048220 */ /* 0x040fe20000410000 */
[----:B------:R-:W-:Y:S01]  /*4800*/  @!P0 MOV R35, R27 ;  /* 0x0000001b00238202 */ /* 0x000fe20000000f00 */
[----:B------:R-:W-:Y:S01]  /*4810*/  @!P0 FFMA.FTZ R74, R29, R42, -R74 ;  /* 0x0000002a1d4a8223 */ /* 0x000fe2000001084a */
[----:B------:R-:W-:Y:S01]  /*4820*/  @!P0 HADD2.F32 R29, -RZ, R28.H0_H0 ;  /* 0x2000001cff1d8230 */ /* 0x000fe20000004100 */
[----:B------:R-:W-:Y:S01]  /*4830*/  @!P0 FMUL.FTZ R59, R40, R31 ;  /* 0x0000001f283b8220 */ /* 0x000fe20000410000 */
[--C-:B------:R-:W-:Y:S01]  /*4840*/  @!P0 HADD2.F32 R50, -RZ, R44.reuse.H1_H1 ;  /* 0x3000002cff328230 */ /* 0x100fe20000004100 */
[----:B------:R-:W-:Y:S01]  /*4850*/  @!P0 IMAD.MOV.U32 R24, RZ, RZ, R72 ;  /* 0x000000ffff188224 */ /* 0x000fe200078e0048 */
[----:B------:R-:W-:Y:S01]  /*4860*/  @!P0 HADD2.F32 R38, -RZ, R37.H0_H0 ;  /* 0x20000025ff268230 */ /* 0x000fe20000004100 */
[----:B------:R-:W-:Y:S01]  /*4870*/  @!P0 F2FP.PACK_AB R57, R2, R0 ;  /* 0x000000000239823e */ /* 0x000fe200000000ff */
[--C-:B------:R-:W-:Y:S01]  /*4880*/  @!P0 HADD2.F32 R28, -RZ, R35.reuse.H1_H1 ;  /* 0x30000023ff1c8230 */ /* 0x100fe20000004100 */
[----:B------:R-:W-:Y:S01]  /*4890*/  @!P0 FMUL.FTZ R178, R50, R29 ;  /* 0x0000001d32b28220 */ /* 0x000fe20000410000 */
[----:B------:R-:W-:Y:S01]  /*48a0*/  @!P0 HADD2.F32 R48, -RZ, R44.H0_H0 ;  /* 0x2000002cff308230 */ /* 0x000fe20000004100 */
[----:B------:R-:W-:Y:S01]  /*48b0*/  @!P0 FMUL.FTZ R3, R38, R31 ;  /* 0x0000001f26038220 */ /* 0x000fe20000410000 */
[----:B------:R-:W-:Y:S01]  /*48c0*/  @!P0 MOV R52, R57 ;  /* 0x0000003900348202 */ /* 0x000fe20000000f00 */
[C---:B------:R-:W-:Y:S01]  /*48d0*/  @!P0 FMUL.FTZ R8, R28.reuse, R29 ;  /* 0x0000001d1c088220 */ /* 0x040fe20000410000 */
[----:B------:R-:W-:Y:S01]  /*48e0*/  @!P0 HADD2.F32 R31, -RZ, R34.H1_H1 ;  /* 0x30000022ff1f8230 */ /* 0x000fe20000004100 */
[----:B------:R-:W-:Y:S01]  /*48f0*/  @!P0 FFMA.FTZ R178, R28, R51, -R178 ;  /* 0x000000331cb28223 */ /* 0x000fe200000108b2 */
[----:B------:R-:W-:Y:S01]  /*4900*/  @!P0 HADD2.F32 R36, -RZ, R35.H0_H0 ;  /* 0x20000023ff248230 */ /* 0x000fe20000004100 */
[----:B------:R-:W-:Y:S01]  /*4910*/  @!P0 FFMA.FTZ R3, R40, R41, R3 ;  /* 0x0000002928038223 */ /* 0x000fe20000010003 */
[----:B------:R-:W-:Y:S01]  /*4920*/  @!P0 MOV R28, R26 ;  /* 0x0000001a001c8202 */ /* 0x000fe20000000f00 */
[-C--:B------:R-:W-:Y:S01]  /*4930*/  @!P0 FMUL.FTZ R73, R48, R31.reuse ;  /* 0x0000001f30498220 */ /* 0x080fe20000410000 */
[----:B------:R-:W-:Y:S01]  /*4940*/  @!P0 HADD2.F32 R29, -RZ, R30.H0_H0 ;  /* 0x2000001eff1d8230 */ /* 0x000fe20000004100 */
[C---:B------:R-:W-:Y:S01]  /*4950*/  @!P0 FMUL.FTZ R7, R36.reuse, R31 ;  /* 0x0000001f24078220 */ /* 0x040fe20000410000 */
[----:B------:R-:W-:Y:S01]  /*4960*/  @!P0 HADD2.F32 R31, -RZ, R34.H0_H0 ;  /* 0x20000022ff1f8230 */ /* 0x000fe20000004100 */
[----:B------:R-:W-:Y:S01]  /*4970*/  @!P0 FFMA.FTZ R4, R43, R42, R4 ;  /* 0x0000002a2b048223 */ /* 0x000fe20000010004 */
[--C-:B------:R-:W-:Y:S01]  /*4980*/  @!P0 HADD2.F32 R30, -RZ, R28.reuse.H0_H0 ;  /* 0x2000001cff1e8230 */ /* 0x100fe20000004100 */
[----:B------:R-:W-:Y:S01]  /*4990*/  @!P0 FFMA.FTZ R73, R36, R49, -R73 ;  /* 0x0000003124498223 */ /* 0x000fe20000010849 */
[----:B------:R-:W-:Y:S01]  /*49a0*/  @!P0 HADD2.F32 R28, -RZ, R28.H1_H1 ;  /* 0x3000001cff1c8230 */ /* 0x000fe20000004100 */
[----:B------:R-:W-:Y:S01]  /*49b0*/  @!P0 FFMA.FTZ R59, R38, R41, -R59 ;  /* 0x00000029263b8223 */ /* 0x000fe2000001083b */
[--C-:B------:R-:W-:Y:S01]  /*49c0*/  @!P0 HADD2.F32 R44, -RZ, R46.reuse.H0_H0 ;  /* 0x2000002eff2c8230 */ /* 0x100fe20000004100 */
[----:B------:R-:W-:Y:S01]  /*49d0*/  @!P0 FMUL.FTZ R5, R30, R31 ;  /* 0x0000001f1e058220 */ /* 0x000fe20000410000 */
[----:B------:R-:W-:Y:S01]  /*49e0*/  @!P0 F2FP.PACK_AB R73, R178, R73 ;  /* 0x00000049b249823e */ /* 0x000fe200000000ff */
[----:B------:R-:W-:Y:S01]  /*49f0*/  @!P0 FMUL.FTZ R6, R28, R29 ;  /* 0x0000001d1c068220 */ /* 0x000fe20000410000 */
[----:B------:R-:W-:Y:S01]  /*4a00*/  @!P0 F2FP.PACK_AB R59, R74, R59 ;  /* 0x0000003b4a3b823e */ /* 0x000fe200000000ff */
[----:B------:R-:W-:Y:S01]  /*4a10*/  @!P0 FFMA.FTZ R5, R44, R45, R5 ;  /* 0x0000002d2c058223 */ /* 0x000fe20000010005 */
[----:B------:R-:W-:Y:S01]  /*4a20*/  @!P0 F2FP.PACK_AB R74, R4, R3 ;  /* 0x00000003044a823e */ /* 0x000fe200000000ff */
[----:B------:R-:W-:Y:S01]  /*4a30*/  @!P0 FMUL.FTZ R75, R44, R31 ;  /* 0x0000001f2c4b8220 */ /* 0x000fe20000410000 */
[----:B------:R-:W-:Y:S01]  /*4a40*/  @!P0 MOV R25, R59 ;  /* 0x0000003b00198202 */ /* 0x000fe20000000f00 */
[----:B------:R-:W-:Y:S01]  /*4a50*/  @!P0 IMAD.MOV.U32 R27, RZ, RZ, R73 ;  /* 0x000000ffff1b8224 */ /* 0x000fe200078e0049 */
[----:B------:R-:W-:Y:S01]  /*4a60*/  @!P0 MOV R53, R74 ;  /* 0x0000004a00358202 */ /* 0x000fe20000000f00 */
[----:B------:R-:W-:Y:S01]  /*4a70*/  @!P0 FFMA.FTZ R75, R30, R45, -R75 ;  /* 0x0000002d1e4b8223 */ /* 0x000fe2000001084b */
[----:B------:R-:W-:Y:S05]  /*4a80*/  @!P0 HADD2.F32 R46, -RZ, R46.H1_H1 ;  /* 0x3000002eff2e8230 */ /* 0x000fea0000004100 */
[C---:B------:R-:W-:Y:S02]  /*4a90*/  @!P0 FMUL.FTZ R180, R46.reuse, R29 ;  /* 0x0000001d2eb48220 */ /* 0x040fe40000410000 */
[----:B------:R-:W-:Y:S02]  /*4aa0*/  @!P0 FFMA.FTZ R6, R46, R47, R6 ;  /* 0x0000002f2e068223 */ /* 0x000fe40000010006 */
[----:B------:R-:W-:Y:S02]  /*4ab0*/  @!P0 FFMA.FTZ R7, R48, R49, R7 ;  /* 0x0000003130078223 */ /* 0x000fe40000010007 */
[----:B------:R-:W-:Y:S02]  /*4ac0*/  @!P0 FFMA.FTZ R180, R28, R47, -R180 ;  /* 0x0000002f1cb48223 */ /* 0x000fe400000108b4 */
[----:B------:R-:W-:Y:S03]  /*4ad0*/  @!P0 FFMA.FTZ R8, R50, R51, R8 ;  /* 0x0000003332088223 */ /* 0x000fe60000010008 */
[----:B------:R-:W-:Y:S02]  /*4ae0*/  @!P0 F2FP.PACK_AB R180, R180, R75 ;  /* 0x0000004bb4b4823e */ /* 0x000fe400000000ff */
[----:B------:R-:W-:Y:S02]  /*4af0*/  @!P0 F2FP.PACK_AB R75, R6, R5 ;  /* 0x00000005064b823e */ /* 0x000fe400000000ff */
[----:B------:R-:W-:Y:S02]  /*4b00*/  @!P0 F2FP.PACK_AB R178, R8, R7 ;  /* 0x0000000708b2823e */ /* 0x000fe400000000ff */
[----:B------:R-:W-:Y:S01]  /*4b10*/  @!P0 MOV R26, R180 ;  /* 0x000000b4001a8202 */ /* 0x000fe20000000f00 */
        /* <DEDUP_REMOVED lines=8> */
.L_x_87:
[----:B------:R-:W-:Y:S05]  /*4ba0*/  BSYNC B0 ;  /* 0x0000000000007941 */ /* 0x000fea0003800000 */
.L_x_86:
[----:B------:R-:W-:Y:S11]  /*4bb0*/  ISETP.GE.AND P0, PT, R12, c[0x0][0x1d4], PT ;  /* 0x000075000c007a0c */ /* 0x000ff60003f06270 */
[----:B------:R-:W-:Y:S02]  /*4bc0*/  @!UPT UIADD3 URZ, URZ, URZ, URZ ;  /* 0x0000003f3f3ff290 */ /* 0x000fe4000fffe03f */
[----:B------:R-:W-:-:S05]  /*4bd0*/  @P0 BRA `(.L_x_71) ;  /* 0x00000a1000000947 */ /* 0x000fca0003800000 */
[----:B------:R-:W-:Y:S01]  /*4be0*/  ISETP.NE.AND P1, PT, R147, RZ, PT ;  /* 0x000000ff9300720c */ /* 0x000fe20003f25270 */
[----:B-1----:R-:W1:Y:S01]  /*4bf0*/  LDS.128 R24, [R120+0x6100] ;  /* 0x0061000078187984 */ /* 0x002e620000000c00 */
[----:B----4-:R-:W-:Y:S02]  /*4c00*/  IADD3 R52, P0, R174, R112, RZ ;  /* 0x00000070ae347210 */ /* 0x010fe40007f1e0ff */
[----:B------:R-:W-:Y:S02]  /*4c10*/  SEL R47, R123, R176, !P1 ;  /* 0x000000b07b2f7207 */ /* 0x000fe40004800000 */
[----:B---3--:R-:W-:Y:S02]  /*4c20*/  IADD3.X R53, R175, R111, RZ, P0, !PT ;  /* 0x0000006faf357210 */ /* 0x008fe400007fe4ff */
[----:B------:R-:W-:Y:S02]  /*4c30*/  SHF.R.S32.HI R46, RZ, 0x1f, R47 ;  /* 0x0000001fff2e7819 */ /* 0x000fe4000001142f */
[----:B------:R-:W-:Y:S02]  /*4c40*/  ISETP.GE.AND P0, PT, R12, c[0x0][0x27c], PT ;  /* 0x00009f000c007a0c */ /* 0x000fe40003f06270 */
[----:B------:R-:W-:Y:S04]  /*4c50*/  LEA.HI R46, R46, R47, RZ, 0x4 ;  /* 0x0000002f2e2e7211 */ /* 0x000fe800078f20ff */
[----:B------:R-:W-:Y:S04]  /*4c60*/  LEA.HI.SX32 R55, R46, R127, 0x1c ;  /* 0x0000007f2e377211 */ /* 0x000fe800078fe2ff */
[----:B------:R-:W-:Y:S01]  /*4c70*/  SHF.R.S32.HI R54, RZ, 0x1f, R55 ;  /* 0x0000001fff367819 */ /* 0x000fe20000011437 */
[----:B------:R-:W-:Y:S02]  /*4c80*/  IMAD.SHL.U32 R47, R55, 0x8, RZ ;  /* 0x00000008372f7824 */ /* 0x000fe400078e00ff */
[----:B------:R-:W-:Y:S01]  /*4c90*/  @!P0 SHF.R.U64 R28, R20, 0x10, R21 ;  /* 0x00000010141c8819 */ /* 0x000fe20000001215 */
[----:B------:R-:W-:Y:S01]  /*4ca0*/  @!P0 HADD2.F32 R30, -RZ, R33.H1_H1 ;  /* 0x30000021ff1e8230 */ /* 0x000fe20000004100 */
[----:B------:R-:W-:Y:S01]  /*4cb0*/  LEA.HI R54, R54, R55, RZ, 0x3 ;  /* 0x0000003736367211 */ /* 0x000fe200078f18ff */
[----:B------:R-:W-:Y:S01]  /*4cc0*/  @!P0 HADD2.F32 R34, -RZ, R68.H1_H1 ;  /* 0x30000044ff228230 */ /* 0x000fe20000004100 */
[----:B------:R-:W-:Y:S01]  /*4cd0*/  LOP3.LUT R56, R141, 0x38, R47, 0xf8, !PT ;  /* 0x000000388d387812 */ /* 0x000fe200078ef82f */
[----:B------:R-:W-:Y:S01]  /*4ce0*/  @!P0 HADD2.F32 R29, -RZ, R28.H0_H0 ;  /* 0x2000001cff1d8230 */ /* 0x000fe20000004100 */
[----:B------:R-:W-:Y:S01]  /*4cf0*/  SHF.L.U32 R54, R54, 0x9, RZ ;  /* 0x0000000936367819 */ /* 0x000fe200000006ff */
[--C-:B------:R-:W-:Y:S01]  /*4d00*/  @!P0 HADD2.F32 R43, -RZ, R58.reuse.H1_H1 ;  /* 0x3000003aff2b8230 */ /* 0x100fe20000004100 */
[----:B------:R-:W-:Y:S01]  /*4d10*/  LOP3.LUT R55, R56, R125, RZ, 0x3c, !PT ;  /* 0x0000007d38377212 */ /* 0x000fe200078e3cff */
[----:B------:R-:W-:Y:S01]  /*4d20*/  @!P0 HADD2.F32 R39, -RZ, R58.H0_H0 ;  /* 0x2000003aff278230 */ /* 0x000fe20000004100 */
[----:B------:R-:W-:Y:S02]  /*4d30*/  LOP3.LUT R54, R54, 0x7ffff000, RZ, 0xc0, !PT ;  /* 0x7ffff00036367812 */ /* 0x000fe400078ec0ff */
[----:B------:R-:W-:Y:S02]  /*4d40*/  @!P0 SHF.R.U32.HI R20, RZ, 0x10, R23 ;  /* 0x00000010ff148819 */ /* 0x000fe40000011617 */
[----:B------:R-:W-:Y:S02]  /*4d50*/  IADD3 R54, R55, R54, R124 ;  /* 0x0000003637367210 */ /* 0x000fe40007ffe07c */
[----:B------:R-:W-:Y:S02]  /*4d60*/  @!P0 SHF.R.U32.HI R21, RZ, 0x10, R21 ;  /* 0x00000010ff158819 */ /* 0x000fe40000011615 */
[----:B-1----:R-:W-:Y:S01]  /*4d70*/  @!P0 MOV R31, R24 ;  /* 0x00000018001f8202 */ /* 0x002fe20000000f00 */
[----:B------:R-:W-:Y:S01]  /*4d80*/  IMAD.SHL.U32 R46, R54, 0x2, RZ ;  /* 0x00000002362e7824 */ /* 0x000fe200078e00ff */
[----:B------:R-:W-:Y:S02]  /*4d90*/  @!P0 SHF.R.U64 R22, R22, 0x10, R23 ;  /* 0x0000001016168819 */ /* 0x000fe40000001217 */
[--C-:B------:R-:W-:Y:S01]  /*4da0*/  @!P0 SHF.R.U64 R37, R60, 0x10, R61.reuse ;  /* 0x000000103c258819 */ /* 0x100fe2000000123d */
[--C-:B------:R-:W-:Y:S01]  /*4db0*/  @!P0 HADD2.F32 R23, -RZ, R31.reuse.H0_H0 ;  /* 0x2000001fff178230 */ /* 0x100fe20000004100 */
[----:B------:R-:W1:Y:S01]  /*4dc0*/  LDS.128 R48, [R46+0x6100] ;  /* 0x006100002e307984 */ /* 0x000e620000000c00 */
[----:B------:R-:W-:Y:S01]  /*4dd0*/  @!P0 HADD2.F32 R28, -RZ, R31.H1_H1 ;  /* 0x3000001fff1c8230 */ /* 0x000fe20000004100 */
[----:B------:R-:W-:Y:S01]  /*4de0*/  @!P0 SHF.R.U32.HI R60, RZ, 0x10, R61 ;  /* 0x00000010ff3c8819 */ /* 0x000fe2000001163d */
[----:B------:R-:W-:Y:S01]  /*4df0*/  @!P0 HADD2.F32 R37, -RZ, R37.H0_H0 ;  /* 0x20000025ff258230 */ /* 0x000fe20000004100 */
[----:B------:R-:W-:Y:S01]  /*4e00*/  @!P0 FMUL.FTZ R0, R23, R30 ;  /* 0x0000001e17008220 */ /* 0x000fe20000410000 */
[--C-:B------:R-:W-:Y:S01]  /*4e10*/  @!P0 SHF.R.U32.HI R45, RZ, 0x10, R63.reuse ;  /* 0x00000010ff2d8819 */ /* 0x100fe2000001163f */
[----:B------:R-:W-:Y:S01]  /*4e20*/  @!P0 FMUL.FTZ R2, R28, R29 ;  /* 0x0000001d1c028220 */ /* 0x000fe20000410000 */
[----:B------:R-:W-:Y:S03]  /*4e30*/  @!P0 SHF.R.U64 R41, R62, 0x10, R63 ;  /* 0x000000103e298819 */ /* 0x000fe6000000123f */
[----:B------:R-:W-:Y:S02]  /*4e40*/  @!P0 HADD2.F32 R45, -RZ, R45.H0_H0 ;  /* 0x2000002dff2d8230 */ /* 0x000fe40000004100 */
[----:B------:R-:W-:Y:S01]  /*4e50*/  @!P0 HADD2.F32 R41, -RZ, R41.H0_H0 ;  /* 0x20000029ff298230 */ /* 0x000fe20000004100 */
[----:B-1----:R-:W-:Y:S01]  /*4e60*/  @!P0 IMAD.MOV.U32 R36, RZ, RZ, R48 ;  /* 0x000000ffff248224 */ /* 0x002fe200078e0030 */
[----:B------:R-:W-:Y:S02]  /*4e70*/  @!P0 MOV R38, R49 ;  /* 0x0000003100268202 */ /* 0x000fe40000000f00 */
[----:B------:R-:W-:Y:S02]  /*4e80*/  @!P0 MOV R40, R50 ;  /* 0x0000003200288202 */ /* 0x000fe40000000f00 */
[--C-:B------:R-:W-:Y:S02]  /*4e90*/  @!P0 HADD2.F32 R35, -RZ, R36.reuse.H0_H0 ;  /* 0x20000024ff238230 */ /* 0x100fe40000004100 */
[----:B------:R-:W-:Y:S03]  /*4ea0*/  @!P0 HADD2.F32 R36, -RZ, R36.H1_H1 ;  /* 0x30000024ff248230 */ /* 0x000fe60000004100 */
[C---:B------:R-:W-:Y:S02]  /*4eb0*/  @!P0 FFMA.FTZ R0, R35.reuse, R34, R0 ;  /* 0x0000002223008223 */ /* 0x040fe40000010000 */
[----:B------:R-:W-:Y:S02]  /*4ec0*/  @!P0 FMUL.FTZ R55, R36, R29 ;  /* 0x0000001d24378220 */ /* 0x000fe40000410000 */
[----:B------:R-:W-:Y:S02]  /*4ed0*/  @!P0 IMAD.MOV.U32 R29, RZ, RZ, R25 ;  /* 0x000000ffff1d8224 */ /* 0x000fe400078e0019 */
[----:B------:R-:W-:Y:S01]  /*4ee0*/  @!P0 FMUL.FTZ R46, R35, R30 ;  /* 0x0000001e232e8220 */ /* 0x000fe20000410000 */
[----:B------:R-:W-:Y:S01]  /*4ef0*/  @!P0 HADD2.F32 R35, -RZ, R68.H0_H0 ;  /* 0x20000044ff238230 */ /* 0x000fe20000004100 */
[-C--:B------:R-:W-:Y:S01]  /*4f00*/  @!P0 FFMA.FTZ R55, R28, R37.reuse, -R55 ;  /* 0x000000251c378223 */ /* 0x080fe20000010837 */
[----:B------:R-:W-:Y:S01]  /*4f10*/  @!P0 HADD2.F32 R30, -RZ, R29.H0_H0 ;  /* 0x2000001dff1e8230 */ /* 0x000fe20000004100 */
[----:B------:R-:W-:Y:S01]  /*4f20*/  @!P0 FFMA.FTZ R2, R36, R37, R2 ;  /* 0x0000002524028223 */ /* 0x000fe20000010002 */
[----:B------:R-:W-:Y:S01]  /*4f30*/  @!P0 HADD2.F32 R28, -RZ, R21.H0_H0 ;  /* 0x20000015ff1c8230 */ /* 0x000fe20000004100 */
[----:B------:R-:W-:Y:S01]  /*4f40*/  @!P0 FFMA.FTZ R46, R23, R34, -R46 ;  /* 0x00000022172e8223 */ /* 0x000fe2000001082e */
[----:B------:R-:W-:Y:S02]  /*4f50*/  @!P0 HADD2.F32 R37, -RZ, R38.H1_H1 ;  /* 0x30000026ff258230 */ /* 0x000fe40000004100 */
[----:B------:R-:W-:Y:S01]  /*4f60*/  @!P0 HADD2.F32 R21, -RZ, R29.H1_H1 ;  /* 0x3000001dff158230 */ /* 0x000fe20000004100 */
[----:B------:R-:W-:Y:S01]  /*4f70*/  @!P0 IMAD.MOV.U32 R29, RZ, RZ, R27 ;  /* 0x000000ffff1d8224 */ /* 0x000fe200078e001b */
[----:B------:R-:W-:Y:S01]  /*4f80*/  @!P0 HADD2.F32 R36, -RZ, R60.H0_H0 ;  /* 0x2000003cff248230 */ /* 0x000fe20000004100 */
[-C--:B------:R-:W-:Y:S01]  /*4f90*/  @!P0 FMUL.FTZ R57, R37, R28.reuse ;  /* 0x0000001c25398220 */ /* 0x080fe20000410000 */
[----:B------:R-:W-:Y:S01]  /*4fa0*/  @!P0 HADD2.F32 R34, -RZ, R38.H0_H0 ;  /* 0x20000026ff228230 */ /* 0x000fe20000004100 */
[C---:B------:R-:W-:Y:S01]  /*4fb0*/  @!P0 FMUL.FTZ R4, R21.reuse, R28 ;  /* 0x0000001c15048220 */ /* 0x040fe20000410000 */
[----:B------:R-:W-:Y:S01]  /*4fc0*/  @!P0 MOV R38, R51 ;  /* 0x0000003300268202 */ /* 0x000fe20000000f00 */
[----:B------:R-:W-:Y:S01]  /*4fd0*/  @!P0 FFMA.FTZ R57, R21, R36, -R57 ;  /* 0x0000002415398223 */ /* 0x000fe20000010839 */
[----:B------:R-:W-:Y:S01]  /*4fe0*/  @!P0 HADD2.F32 R21, -RZ, R20.H0_H0 ;  /* 0x20000014ff158230 */ /* 0x000fe20000004100 */
[----:B------:R-:W-:Y:S01]  /*4ff0*/  @!P0 F2FP.PACK_AB R55, R55, R46 ;  /* 0x0000002e3737823e */ /* 0x000fe200000000ff */
[----:B------:R-:W-:Y:S01]  /*5000*/  @!P0 HADD2.F32 R23, -RZ, R33.H0_H0 ;  /* 0x20000021ff178230 */ /* 0x000fe20000004100 */
[----:B------:R-:W-:Y:S01]  /*5010*/  @!P0 F2FP.PACK_AB R46, R2, R0 ;  /* 0x00000000022e823e */ /* 0x000fe200000000ff */
[----:B------:R-:W-:Y:S01]  /*5020*/  @!P0 HADD2.F32 R44, -RZ, R38.H1_H1 ;  /* 0x30000026ff2c8230 */ /* 0x000fe20000004100 */
[----:B------:R-:W-:Y:S01]  /*5030*/  @!P0 MOV R24, R55 ;  /* 0x0000003700188202 */ /* 0x000fe20000000f00 */
[--C-:B------:R-:W-:Y:S01]  /*5040*/  @!P0 HADD2.F32 R20, -RZ, R29.reuse.H1_H1 ;  /* 0x3000001dff148230 */ /* 0x100fe20000004100 */
[-C--:B------:R-:W-:Y:S01]  /*5050*/  @!P0 FMUL.FTZ R54, R34, R23.reuse ;  /* 0x0000001722368220 */ /* 0x080fe20000410000 */
[----:B------:R-:W-:Y:S01]  /*5060*/  @!P0 HADD2.F32 R28, -RZ, R29.H0_H0 ;  /* 0x2000001dff1c8230 */ /* 0x000fe20000004100 */
[----:B------:R-:W-:Y:S01]  /*5070*/  @!P0 FMUL.FTZ R3, R30, R23 ;  /* 0x000000171e038220 */ /* 0x000fe20000410000 */
[----:B------:R-:W-:Y:S01]  /*5080*/  @!P0 HADD2.F32 R23, -RZ, R32.H1_H1 ;  /* 0x30000020ff178230 */ /* 0x000fe20000004100 */
[-C--:B------:R-:W-:Y:S01]  /*5090*/  @!P0 FMUL.FTZ R59, R44, R21.reuse ;  /* 0x000000152c3b8220 */ /* 0x080fe20000410000 */
[----:B------:R-:W-:Y:S01]  /*50a0*/  @!P0 HADD2.F32 R42, -RZ, R38.H0_H0 ;  /* 0x20000026ff2a8230 */ /* 0x000fe20000004100 */
[C---:B------:R-:W-:Y:S01]  /*50b0*/  @!P0 FMUL.FTZ R8, R20.reuse, R21 ;  /* 0x0000001514088220 */ /* 0x040fe20000410000 */
[----:B------:R-:W-:Y:S01]  /*50c0*/  @!P0 HADD2.F32 R38, -RZ, R40.H0_H0 ;  /* 0x20000028ff268230 */ /* 0x000fe20000004100 */
[----:B------:R-:W-:Y:S01]  /*50d0*/  @!P0 FFMA.FTZ R59, R20, R45, -R59 ;  /* 0x0000002d143b8223 */ /* 0x000fe2000001083b */
[----:B------:R-:W-:Y:S01]  /*50e0*/  @!P0 HADD2.F32 R21, -RZ, R22.H0_H0 ;  /* 0x20000016ff158230 */ /* 0x000fe20000004100 */
[----:B------:R-:W-:Y:S01]  /*50f0*/  @!P0 IMAD.MOV.U32 R20, RZ, RZ, R26 ;  /* 0x000000ffff148224 */ /* 0x000fe200078e001a */
[----:B------:R-:W-:Y:S01]  /*5100*/  @!P0 HADD2.F32 R40, -RZ, R40.H1_H1 ;  /* 0x30000028ff288230 */ /* 0x000fe20000004100 */
[-C--:B------:R-:W-:Y:S01]  /*5110*/  @!P0 FMUL.FTZ R56, R42, R23.reuse ;  /* 0x000000172a388220 */ /* 0x080fe20000410000 */
[----:B------:R-:W-:Y:S01]  /*5120*/  @!P0 MOV R48, R46 ;  /* 0x0000002e00308202 */ /* 0x000fe20000000f00 */
[----:B------:R-:W-:Y:S01]  /*5130*/  @!P0 FMUL.FTZ R7, R28, R23 ;  /* 0x000000171c078220 */ /* 0x000fe20000410000 */
[----:B------:R-:W-:Y:S01]  /*5140*/  @!P0 HADD2.F32 R23, -RZ, R32.H0_H0 ;  /* 0x20000020ff178230 */ /* 0x000fe20000004100 */
[----:B------:R-:W-:Y:S01]  /*5150*/  @!P0 FMUL.FTZ R65, R40, R21 ;  /* 0x0000001528418220 */ /* 0x000fe20000410000 */
[--C-:B------:R-:W-:Y:S01]  /*5160*/  @!P0 HADD2.F32 R22, -RZ, R20.reuse.H0_H0 ;  /* 0x20000014ff168230 */ /* 0x100fe20000004100 */
[----:B------:R-:W-:Y:S01]  /*5170*/  @!P0 FFMA.FTZ R54, R30, R35, -R54 ;  /* 0x000000231e368223 */ /* 0x000fe20000010836 */
[----:B------:R-:W-:Y:S01]  /*5180*/  @!P0 HADD2.F32 R20, -RZ, R20.H1_H1 ;  /* 0x30000014ff148230 */ /* 0x000fe20000004100 */
[----:B------:R-:W-:Y:S02]  /*5190*/  @!P0 FMUL.FTZ R64, R38, R23 ;  /* 0x0000001726408220 */ /* 0x000fe40000410000 */
[----:B------:R-:W-:Y:S01]  /*51a0*/  @!P0 FFMA.FTZ R56, R28, R43, -R56 ;  /* 0x0000002b1c388223 */ /* 0x000fe20000010838 */
[----:B------:R-:W-:Y:S01]  /*51b0*/  @!P0 F2FP.PACK_AB R54, R57, R54 ;  /* 0x000000363936823e */ /* 0x000fe200000000ff */
[C---:B------:R-:W-:Y:S02]  /*51c0*/  @!P0 FMUL.FTZ R5, R22.reuse, R23 ;  /* 0x0000001716058220 */ /* 0x040fe40000410000 */
[----:B------:R-:W-:Y:S01]  /*51d0*/  @!P0 FFMA.FTZ R64, R22, R39, -R64 ;  /* 0x0000002716408223 */ /* 0x000fe20000010840 */
[----:B------:R-:W-:Y:S01]  /*51e0*/  @!P0 F2FP.PACK_AB R56, R59, R56 ;  /* 0x000000383b38823e */ /* 0x000fe200000000ff */
[----:B------:R-:W-:Y:S02]  /*51f0*/  @!P0 FFMA.FTZ R65, R20, R41, -R65 ;  /* 0x0000002914418223 */ /* 0x000fe40000010841 */
[----:B------:R-:W-:Y:S02]  /*5200*/  @!P0 FFMA.FTZ R3, R34, R35, R3 ;  /* 0x0000002322038223 */ /* 0x000fe40000010003 */
[----:B------:R-:W-:Y:S01]  /*5210*/  @!P0 FMUL.FTZ R6, R20, R21 ;  /* 0x0000001514068220 */ /* 0x000fe20000410000 */
[----:B------:R-:W-:Y:S01]  /*5220*/  @!P0 F2FP.PACK_AB R65, R65, R64 ;  /* 0x000000404141823e */ /* 0x000fe200000000ff */
[----:B------:R-:W-:Y:S02]  /*5230*/  @!P0 FFMA.FTZ R4, R37, R36, R4 ;  /* 0x0000002425048223 */ /* 0x000fe40000010004 */
[----:B------:R-:W-:Y:S01]  /*5240*/  @!P0 FFMA.FTZ R5, R38, R39, R5 ;  /* 0x0000002726058223 */ /* 0x000fe20000010005 */
[----:B------:R-:W-:Y:S01]  /*5250*/  @!P0 MOV R26, R65 ;  /* 0x00000041001a8202 */ /* 0x000fe20000000f00 */
[----:B------:R-:W-:Y:S01]  /*5260*/  @!P0 FFMA.FTZ R6, R40, R41, R6 ;  /* 0x0000002928068223 */ /* 0x000fe20000010006 */
[----:B------:R-:W-:Y:S01]  /*5270*/  @!P0 F2FP.PACK_AB R57, R4, R3 ;  /* 0x000000030439823e */ /* 0x000fe200000000ff */
[----:B------:R-:W-:Y:S02]  /*5280*/  @!P0 FFMA.FTZ R7, R42, R43, R7 ;  /* 0x0000002b2a078223 */ /* 0x000fe40000010007 */
[----:B------:R-:W-:Y:S01]  /*5290*/  @!P0 IMAD.MOV.U32 R25, RZ, RZ, R54 ;  /* 0x000000ffff198224 */ /* 0x000fe200078e0036 */
[----:B------:R-:W-:Y:S01]  /*52a0*/  @!P0 F2FP.PACK_AB R59, R6, R5 ;  /* 0x00000005063b823e */ /* 0x000fe200000000ff */
[----:B------:R-:W-:Y:S02]  /*52b0*/  @!P0 IMAD.MOV.U32 R27, RZ, RZ, R56 ;  /* 0x000000ffff1b8224 */ /* 0x000fe400078e0038 */
[----:B------:R-:W-:Y:S01]  /*52c0*/  @!P0 FFMA.FTZ R8, R44, R45, R8 ;  /* 0x0000002d2c088223 */ /* 0x000fe20000010008 */
[----:B------:R-:W-:Y:S01]  /*52d0*/  @!P0 MOV R50, R59 ;  /* 0x0000003b00328202 */ /* 0x000fe20000000f00 */
[----:B------:R-:W-:Y:S01]  /*52e0*/  @!P0 IMAD.MOV.U32 R49, RZ, RZ, R57 ;  /* 0x000000ffff318224 */ /* 0x000fe200078e0039 */
[----:B------:R1:W-:Y:S02]  /*52f0*/  ST.E.128 [R52.64], R24 ;  /* 0x0000001834007985 */ /* 0x0003e4000c101d06 */
[----:B------:R-:W-:Y:S04]  /*5300*/  @!P0 F2FP.PACK_AB R64, R8, R7 ;  /* 0x000000070840823e */ /* 0x000fe800000000ff */
[----:B------:R-:W-:Y:S02]  /*5310*/  @!P0 MOV R51, R64 ;  /* 0x0000004000338202 */ /* 0x000fe40000000f00 */
[----:B------:R-:W-:Y:S11]  /*5320*/  ISETP.GE.AND P0, PT, R47, c[0x0][0x1d4], PT ;  /* 0x000075002f007a0c */ /* 0x000ff60003f06270 */
[----:B------:R-:W-:Y:S02]  /*5330*/  @!UPT UIADD3 URZ, URZ, URZ, URZ ;  /* 0x0000003f3f3ff290 */ /* 0x000fe4000fffe03f */
[----:B------:R-:W-:-:S05]  /*5340*/  @P0 BRA `(.L_x_71) ;  /* 0x000002a000000947 */ /* 0x000fca0003800000 */
[C---:B------:R-:W-:Y:S04]  /*5350*/  LEA R2, P0, R47.reuse, R174, 0x1 ;  /* 0x000000ae2f027211 */ /* 0x040fe800078008ff */
[----:B------:R-:W-:Y:S05]  /*5360*/  LEA.HI.X.SX32 R3, R47, R175, 0x1, P0 ;  /* 0x000000af2f037211 */ /* 0x000fea00000f0eff */
[----:B------:R2:W-:Y:S01]  /*5370*/  ST.E.128 [R2.64], R48 ;  /* 0x0000003002007985 */ /* 0x0005e2000c101d06 */
[----:B------:R-:W-:-:S05]  /*5380*/  BRA `(.L_x_71) ;  /* 0x0000026000007947 */ /* 0x000fca0003800000 */
.L_x_67:
[----:B------:R1:W2:Y:S01]  /*5390*/  SHFL.IDX PT, R3, R4, RZ, 0x1c1f ;  /* 0x001c1fff04037589 */ /* 0x0002a200000e0000 */
[----:B------:R-:W-:Y:S03]  /*53a0*/  IMAD.IADD R83, R146, 0x1, -R87 ;  /* 0x0000000192537824 */ /* 0x000fe600078e0a57 */
[----:B------:R1:W3:Y:S02]  /*53b0*/  SHFL.IDX PT, R25, R0, RZ, 0x1c1f ;  /* 0x001c1fff00197589 */ /* 0x0002e400000e0000 */
[----:B------:R-:W-:Y:S04]  /*53c0*/  IMNMX R83, R83, 0x40, PT ;  /* 0x0000004053537817 */ /* 0x000fe80003800200 */
[----:B------:R-:W-:Y:S11]  /*53d0*/  ISETP.GT.AND P0, PT, R83, R144, PT ;  /* 0x000000905300720c */ /* 0x000ff60003f04270 */
[----:B------:R-:W-:Y:S02]  /*53e0*/  @!UPT UIADD3 URZ, URZ, URZ, URZ ;  /* 0x0000003f3f3ff290 */ /* 0x000fe4000fffe03f */
[----:B------:R-:W-:-:S05]  /*53f0*/  @!P0 BRA `(.L_x_71) ;  /* 0x000001f000008947 */ /* 0x000fca0003800000 */
[----:B------:R-:W-:Y:S02]  /*5400*/  ISETP.GE.AND P2, PT, R16, c[0x0][0x1d4], PT ;  /* 0x0000750010007a0c */ /* 0x000fe40003f46270 */
[----:B------:R-:W-:Y:S02]  /*5410*/  ISETP.GE.AND P1, PT, R13, c[0x0][0x1d4], PT ;  /* 0x000075000d007a0c */ /* 0x000fe40003f26270 */
[----:B------:R-:W-:Y:S02]  /*5420*/  ISETP.GE.AND P4, PT, R12, c[0x0][0x1d4], PT ;  /* 0x000075000c007a0c */ /* 0x000fe40003f86270 */
[----:B------:R-:W-:Y:S07]  /*5430*/  ISETP.GE.AND P3, PT, R143, c[0x0][0x1d4], PT ;  /* 0x000075008f007a0c */ /* 0x000fee0003f66270 */
[----:B------:R-:W4:Y:S01]  /*5440*/  @!P2 LDS.128 R20, [R131+0x6000] ;  /* 0x006000008314a984 */ /* 0x000f220000000c00 */
[C---:B---3--:R-:W-:Y:S04]  /*5450*/  @!P2 LEA R26, P0, R16.reuse, R25, 0x1 ;  /* 0x00000019101aa211 */ /* 0x048fe800078008ff */
[----:B--2---:R-:W-:Y:S02]  /*5460*/  @!P2 LEA.HI.X R27, R16, R3, R17, 0x1, P0 ;  /* 0x00000003101ba211 */ /* 0x004fe400000f0c11 */
[C---:B------:R-:W-:Y:S04]  /*5470*/  @!P1 LEA R38, P0, R136.reuse, R25, 0x1 ;  /* 0x0000001988269211 */ /* 0x040fe800078008ff */
[----:B------:R-:W-:Y:S02]  /*5480*/  @!P1 LEA.HI.X R39, R136, R3, R119, 0x1, P0 ;  /* 0x0000000388279211 */ /* 0x000fe400000f0c77 */
[C---:B------:R-:W-:Y:S04]  /*5490*/  @!P4 LEA R36, P0, R135.reuse, R25, 0x1 ;  /* 0x000000198724c211 */ /* 0x040fe800078008ff */
[----:B------:R-:W-:Y:S02]  /*54a0*/  @!P4 LEA.HI.X R37, R135, R3, R118, 0x1, P0 ;  /* 0x000000038725c211 */ /* 0x000fe400000f0c76 */
[C---:B------:R-:W-:Y:S04]  /*54b0*/  @!P3 LEA R34, P0, R132.reuse, R25, 0x1 ;  /* 0x000000198422b211 */ /* 0x040fe800078008ff */
[----:B------:R-:W-:Y:S01]  /*54c0*/  @!P3 LEA.HI.X R35, R132, R3, R117, 0x1, P0 ;  /* 0x000000038423b211 */ /* 0x000fe200000f0c75 */
[----:B----4-:R-:W-:Y:S04]  /*54d0*/  @!P2 ST.E.128 [R26.64], R20 ;  /* 0x000000141a00a985 */ /* 0x010fe8000c101d06 */
[----:B-1----:R-:W1:Y:S04]  /*54e0*/  @!P1 LDS.128 R4, [R130+0x6000] ;  /* 0x0060000082049984 */ /* 0x002e680000000c00 */
[----:B-1----:R-:W-:Y:S01]  /*54f0*/  @!P1 ST.E.128 [R38.64], R4 ;  /* 0x0000000426009985 */ /* 0x002fe2000c101d06 */
[----:B------:R-:W-:Y:S03]  /*5500*/  ISETP.GE.AND P1, PT, R142, c[0x0][0x1d4], PT ;  /* 0x000075008e007a0c */ /* 0x000fe60003f26270 */
[----:B------:R-:W1:Y:S10]  /*5510*/  @!P4 LDS.128 R28, [R131+0x8000] ;  /* 0x00800000831cc984 */ /* 0x000e740000000c00 */
[C---:B------:R-:W-:Y:S04]  /*5520*/  @!P1 LEA R32, P0, R129.reuse, R25, 0x1 ;  /* 0x0000001981209211 */ /* 0x040fe800078008ff */
[----:B------:R-:W-:Y:S02]  /*5530*/  @!P1 LEA.HI.X R33, R129, R3, R116, 0x1, P0 ;  /* 0x0000000381219211 */ /* 0x000fe400000f0c74 */
[----:B------:R-:W-:Y:S11]  /*5540*/  ISETP.GE.AND P0, PT, R140, c[0x0][0x1d4], PT ;  /* 0x000075008c007a0c */ /* 0x000ff60003f06270 */
[----:B------:R-:W-:Y:S02]  /*5550*/  @!UPT UIADD3 URZ, URZ, URZ, URZ ;  /* 0x0000003f3f3ff290 */ /* 0x000fe4000fffe03f */
[C---:B------:R-:W-:Y:S04]  /*5560*/  @!P0 LEA R2, P2, R126.reuse, R25, 0x1 ;  /* 0x000000197e028211 */ /* 0x040fe800078408ff */
[----:B------:R-:W-:Y:S01]  /*5570*/  @!P0 LEA.HI.X R3, R126, R3, R115, 0x1, P2 ;  /* 0x000000037e038211 */ /* 0x000fe200010f0c73 */
[----:B-1----:R-:W-:Y:S04]  /*5580*/  @!P4 ST.E.128 [R36.64], R28 ;  /* 0x0000001c2400c985 */ /* 0x002fe8000c101d06 */
[----:B------:R-:W1:Y:S04]  /*5590*/  @!P3 LDS.128 R24, [R130+0x8000] ;  /* 0x008000008218b984 */ /* 0x000e680000000c00 */
[----:B-1----:R-:W-:Y:S04]  /*55a0*/  @!P3 ST.E.128 [R34.64], R24 ;  /* 0x000000182200b985 */ /* 0x002fe8000c101d06 */
[----:B------:R-:W1:Y:S04]  /*55b0*/  @!P1 LDS.128 R20, [R131+0xa000] ;  /* 0x00a0000083149984 */ /* 0x000e680000000c00 */
[----:B-1----:R-:W-:Y:S04]  /*55c0*/  @!P1 ST.E.128 [R32.64], R20 ;  /* 0x0000001420009985 */ /* 0x002fe8000c101d06 */
[----:B------:R-:W1:Y:S04]  /*55d0*/  @!P0 LDS.128 R4, [R130+0xa000] ;  /* 0x00a0000082048984 */ /* 0x000e680000000c00 */
[----:B-1----:R1:W-:Y:S02]  /*55e0*/  @!P0 ST.E.128 [R2.64], R4 ;  /* 0x0000000402008985 */ /* 0x0023e4000c101d06 */
.L_x_71:
[----:B------:R-:W-:Y:S05]  /*55f0*/  BSYNC B1 ;  /* 0x0000000000017941 */ /* 0x000fea0003800000 */
.L_x_66:
[----:B------:R-:W-:Y:S01]  /*5600*/  IMAD.IADD R87, R96, 0x1, -R87 ;  /* 0x0000000160577824 */ /* 0x000fe200078e0a57 */
[----:B-1----:R-:W-:Y:S01]  /*5610*/  LEA R6, P0, R139, R166, 0x6 ;  /* 0x000000a68b067211 */ /* 0x002fe200078030ff */
[----:B------:R-:W-:Y:S01]  /*5620*/  IMAD R85, R85, c[0x0][0x208], RZ ;  /* 0x0000820055557a24 */ /* 0x000fe200078e02ff */
[----:B------:R-:W-:Y:S01]  /*5630*/  ISETP.NE.AND P3, PT, R150, RZ, PT ;  /* 0x000000ff9600720c */ /* 0x000fe20003f65270 */
[C---:B--2---:R-:W-:Y:S01]  /*5640*/  IMAD.WIDE.U32 R4, R86.reuse, c[0x0][0x208], RZ ;  /* 0x0000820056047a25 */ /* 0x044fe200078e00ff */
[----:B------:R-:W-:Y:S01]  /*5650*/  LEA.HI.X.SX32 R7, R139, R167, 0x6, P0 ;  /* 0x000000a78b077211 */ /* 0x000fe200000f36ff */
[----:B------:R-:W-:Y:S01]  /*5660*/  BSSY B0, `(.L_x_88) ;  /* 0x000004d000007945 */ /* 0x000fe20003800000 */
[----:B------:R-:W-:Y:S01]  /*5670*/  ISETP.GE.AND P0, PT, R87, 0x21, PT ;  /* 0x000000215700780c */ /* 0x000fe20003f06270 */
[----:B------:R-:W-:Y:S02]  /*5680*/  IMAD R85, R86, c[0x0][0x20c], R85 ;  /* 0x0000830056557a24 */ /* 0x000fe400078e0255 */
[----:B-----5:R-:W-:Y:S03]  /*5690*/  IMAD.MOV.U32 R20, RZ, RZ, R4 ;  /* 0x000000ffff147224 */ /* 0x020fe600078e0004 */
[----:B------:R-:W-:Y:S01]  /*56a0*/  IADD3 R21, R5, R85, RZ ;  /* 0x0000005505157210 */ /* 0x000fe20007ffe0ff */
[----:B------:R-:W-:Y:S04]  /*56b0*/  IMAD R5, R84, c[0x0][0x218], RZ ;  /* 0x0000860054057a24 */ /* 0x000fe800078e02ff */
[----:B------:R-:W-:Y:S02]  /*56c0*/  IMAD.WIDE.U32 R20, R94, c[0x0][0x218], R20 ;  /* 0x000086005e147a25 */ /* 0x000fe400078e0014 */
[----:B------:R-:W-:Y:S02]  /*56d0*/  @P0 IADD3 R3, P1, R6, 0x20, RZ ;  /* 0x0000002006030810 */ /* 0x000fe40007f3e0ff */
[----:B------:R-:W-:Y:S03]  /*56e0*/  IMAD R5, R94, c[0x0][0x21c], R5 ;  /* 0x000087005e057a24 */ /* 0x000fe600078e0205 */
[----:B------:R-:W-:Y:S01]  /*56f0*/  @P0 IMAD.X R0, RZ, RZ, R7, P1 ;  /* 0x000000ffff000224 */ /* 0x000fe200008e0607 */
[----:B------:R-:W-:Y:S03]  /*5700*/  IADD3 R2, P1, R168, R20, RZ ;  /* 0x00000014a8027210 */ /* 0x000fe60007f3e0ff */
[----:B------:R-:W-:Y:S01]  /*5710*/  @P0 IMAD R0, R0, c[0x0][0x258], RZ ;  /* 0x0000960000000a24 */ /* 0x000fe200078e02ff */
[----:B------:R-:W-:Y:S02]  /*5720*/  IADD3.X R5, R106, R21, R5, P1, !PT ;  /* 0x000000156a057210 */ /* 0x000fe40000ffe405 */
[----:B------:R-:W-:Y:S01]  /*5730*/  ISETP.GE.AND P1, PT, R87, 0x1, PT ;  /* 0x000000015700780c */ /* 0x000fe20003f26270 */
[----:B------:R-:W-:Y:S11]  /*5740*/  @P0 IMAD R0, R3, c[0x0][0x25c], R0 ;  /* 0x0000970003000a24 */ /* 0x000ff600078e0200 */
[----:B------:R-:W-:Y:S01]  /*5750*/  @!UPT UIADD3 URZ, URZ, URZ, URZ ;  /* 0x0000003f3f3ff290 */ /* 0x000fe2000fffe03f */
[-C--:B------:R-:W-:Y:S01]  /*5760*/  @P1 MOV R94, R162.reuse ;  /* 0x000000a2005e1202 */ /* 0x080fe20000000f00 */
[----:B------:R-:W-:Y:S04]  /*5770*/  @P1 IMAD R4, R7, c[0x0][0x258], RZ ;  /* 0x0000960007041a24 */ /* 0x000fe800078e02ff */
[C---:B------:R-:W-:Y:S01]  /*5780*/  @P1 IMAD.WIDE.U32 R20, R6.reuse, c[0x0][0x258], R94 ;  /* 0x0000960006141a25 */ /* 0x040fe200078e005e */
[----:B------:R-:W-:Y:S03]  /*5790*/  @P0 MOV R94, R162 ;  /* 0x000000a2005e0202 */ /* 0x000fe60000000f00 */
[----:B------:R-:W-:Y:S01]  /*57a0*/  @P1 IMAD R4, R6, c[0x0][0x25c], R4 ;  /* 0x0000970006041a24 */ /* 0x000fe200078e0204 */
[C---:B------:R-:W-:Y:S03]  /*57b0*/  @P1 LEA R6, P2, R20.reuse, c[0x0][0x250], 0x1 ;  /* 0x0000940014061a11 */ /* 0x040fe600078408ff */
[----:B------:R-:W-:Y:S05]  /*57c0*/  @P1 IMAD.IADD R4, R21, 0x1, R4 ;  /* 0x0000000115041824 */ /* 0x000fea00078e0204 */
[----:B------:R-:W-:Y:S01]  /*57d0*/  @P1 LEA.HI.X R7, R20, c[0x0][0x254], R4, 0x1, P2 ;  /* 0x0000950014071a11 */ /* 0x000fe200010f0c04 */
[----:B------:R-:W-:Y:S01]  /*57e0*/  @P0 IMAD.WIDE.U32 R20, R3, c[0x0][0x258], R94 ;  /* 0x0000960003140a25 */ /* 0x000fe200078e005e */
[C---:B------:R-:W-:Y:S03]  /*57f0*/  LEA R4, P2, R2.reuse, c[0x0][0x1f8], 0x1 ;  /* 0x00007e0002047a11 */ /* 0x040fe600078408ff */
[----:B------:R-:W-:Y:S01]  /*5800*/  @!PT LDS RZ, [RZ] ;  /* 0x00000000fffff984 */ /* 0x000fe20000000800 */
[----:B------:R-:W-:Y:S01]  /*5810*/  @!PT LDS RZ, [RZ] ;  /* 0x00000000fffff984 */ /* 0x000fe20000000800 */
[----:B------:R-:W-:Y:S01]  /*5820*/  @!PT LDS RZ, [RZ] ;  /* 0x00000000fffff984 */ /* 0x000fe20000000800 */
[----:B------:R1:W-:Y:S01]  /*5830*/  @P1 LDGSTS.E.BYPASS.LTC128B.128 [R137+0x100], [R6.64], !P3 ;  /* 0x0010000006891fae */ /* 0x0003e2000d901d46 */
[----:B------:R-:W-:Y:S01]  /*5840*/  @P0 IMAD.IADD R0, R21, 0x1, R0 ;  /* 0x0000000115000824 */ /* 0x000fe200078e0200 */
[----:B------:R-:W-:Y:S02]  /*5850*/  LEA.HI.X R5, R2, c[0x0][0x1fc], R5, 0x1, P2 ;  /* 0x00007f0002057a11 */ /* 0x000fe400010f0c05 */
[----:B------:R1:W-:Y:S01]  /*5860*/  @P1 LDGSTS.E.BYPASS.LTC128B.128 [R137+0x2100], [R6.64+0x80], !P6 ;  /* 0x0210008006891fae */ /* 0x0003e2000f101d46 */
[C---:B------:R-:W-:Y:S03]  /*5870*/  @P0 LEA R22, P2, R20.reuse, c[0x0][0x250], 0x1 ;  /* 0x0000940014160a11 */ /* 0x040fe600078408ff */
[----:B------:R1:W-:Y:S01]  /*5880*/  @P1 LDGSTS.E.BYPASS.LTC128B.128 [R137+0x4100], [R6.64+0x100], !P5 ;  /* 0x0410010006891fae */ /* 0x0003e2000e901d46 */
[----:B------:R-:W-:Y:S03]  /*5890*/  @P0 LEA.HI.X R23, R20, c[0x0][0x254], R0, 0x1, P2 ;  /* 0x0000950014170a11 */ /* 0x000fe600010f0c00 */
[----:B------:R1:W2:Y:S04]  /*58a0*/  SHFL.IDX PT, R3, R4, RZ, 0x1c1f ;  /* 0x001c1fff04037589 */ /* 0x0002a800000e0000 */
[----:B------:R1:W-:Y:S04]  /*58b0*/  @P0 LDGSTS.E.BYPASS.LTC128B.128 [R137+0x1100], [R22.64], !P3 ;  /* 0x0110000016890fae */ /* 0x0003e8000d901d46 */
[----:B------:R1:W-:Y:S04]  /*58c0*/  @P0 LDGSTS.E.BYPASS.LTC128B.128 [R137+0x3100], [R22.64+0x80], !P6 ;  /* 0x0310008016890fae */ /* 0x0003e8000f101d46 */
[----:B------:R1:W-:Y:S01]  /*58d0*/  @P0 LDGSTS.E.BYPASS.LTC128B.128 [R137+0x5100], [R22.64+0x100], !P5 ;  /* 0x0510010016890fae */ /* 0x0003e2000e901d46 */
[----:B------:R-:W-:Y:S03]  /*58e0*/  ISETP.GT.AND P0, PT, R83, R144, PT ;  /* 0x000000905300720c */ /* 0x000fe60003f04270 */
[----:B------:R-:W0:Y:S04]  /*58f0*/  LDGDEPBAR ;  /* 0x00000000000079af */ /* 0x000e280000000000 */
[----:B---3--:R1:W3:Y:S01]  /*5900*/  SHFL.IDX PT, R25, R5, RZ, 0x1c1f ;  /* 0x001c1fff05197589 */ /* 0x0082e200000e0000 */
[----:B------:R-:W-:Y:S04]  /*5910*/  DEPBAR.LE SB0, 0x0 ;  /* 0x000080000000791a */ /* 0x000fe80000000000 */
[----:B------:R-:W-:Y:S06]  /*5920*/  BAR.SYNC.DEFER_BLOCKING 0x0 ;  /* 0x0000000000007b1d */ /* 0x000fec0000010000 */
[----:B------:R-:W-:-:S05]  /*5930*/  @!P0 BRA `(.L_x_89) ;  /* 0x000001f000008947 */ /* 0x000fca0003800000 */
[----:B-123--:R-:W-:Y:S02]  /*5940*/  ISETP.GE.AND P2, PT, R16, c[0x0][0x1d4], PT ;  /* 0x0000750010007a0c */ /* 0x00efe40003f46270 */
[----:B------:R-:W-:Y:S02]  /*5950*/  ISETP.GE.AND P1, PT, R13, c[0x0][0x1d4], PT ;  /* 0x000075000d007a0c */ /* 0x000fe40003f26270 */
[----:B------:R-:W-:Y:S02]  /*5960*/  ISETP.GE.AND P4, PT, R12, c[0x0][0x1d4], PT ;  /* 0x000075000c007a0c */ /* 0x000fe40003f86270 */
[----:B------:R-:W-:Y:S07]  /*5970*/  ISETP.GE.AND P3, PT, R143, c[0x0][0x1d4], PT ;  /* 0x000075008f007a0c */ /* 0x000fee0003f66270 */
[----:B------:R-:W1:Y:S01]  /*5980*/  @!P2 LDS.128 R20, [R131] ;  /* 0x000000008314a984 */ /* 0x000e620000000c00 */
[C---:B------:R-:W-:Y:S04]  /*5990*/  @!P2 LEA R26, P0, R16.reuse, R3, 0x1 ;  /* 0x00000003101aa211 */ /* 0x040fe800078008ff */
[----:B------:R-:W-:Y:S02]  /*59a0*/  @!P2 LEA.HI.X R27, R16, R25, R17, 0x1, P0 ;  /* 0x00000019101ba211 */ /* 0x000fe400000f0c11 */
[C---:B------:R-:W-:Y:S04]  /*59b0*/  @!P1 LEA R38, P0, R136.reuse, R3, 0x1 ;  /* 0x0000000388269211 */ /* 0x040fe800078008ff */
[----:B------:R-:W-:Y:S02]  /*59c0*/  @!P1 LEA.HI.X R39, R136, R25, R119, 0x1, P0 ;  /* 0x0000001988279211 */ /* 0x000fe400000f0c77 */
[C---:B------:R-:W-:Y:S04]  /*59d0*/  @!P4 LEA R36, P0, R135.reuse, R3, 0x1 ;  /* 0x000000038724c211 */ /* 0x040fe800078008ff */
[----:B------:R-:W-:Y:S02]  /*59e0*/  @!P4 LEA.HI.X R37, R135, R25, R118, 0x1, P0 ;  /* 0x000000198725c211 */ /* 0x000fe400000f0c76 */
[C---:B------:R-:W-:Y:S04]  /*59f0*/  @!P3 LEA R34, P0, R132.reuse, R3, 0x1 ;  /* 0x000000038422b211 */ /* 0x040fe800078008ff */
[----:B------:R-:W-:Y:S01]  /*5a00*/  @!P3 LEA.HI.X R35, R132, R25, R117, 0x1, P0 ;  /* 0x000000198423b211 */ /* 0x000fe200000f0c75 */
[----:B-1----:R-:W-:Y:S04]  /*5a10*/  @!P2 ST.E.128 [R26.64], R20 ;  /* 0x000000141a00a985 */ /* 0x002fe8000c101d06 */
[----:B------:R-:W1:Y:S04]  /*5a20*/  @!P1 LDS.128 R4, [R130] ;  /* 0x0000000082049984 */ /* 0x000e680000000c00 */
        /* <DEDUP_REMOVED lines=16> */
.L_x_89:
[----:B-123--:R-:W-:Y:S05]  /*5b30*/  BSYNC B0 ;  /* 0x0000000000007941 */ /* 0x00efea0003800000 */
.L_x_88:
[C---:B------:R-:W-:Y:S02]  /*5b40*/  ISETP.GT.AND P0, PT, R139.reuse, R97, PT ;  /* 0x000000618b00720c */ /* 0x040fe40003f04270 */
[----:B------:R-:W-:Y:S02]  /*5b50*/  IADD3 R139, R139, -0x1, RZ ;  /* 0xffffffff8b8b7810 */ /* 0x000fe40007ffe0ff */
[----:B------:R-:W-:Y:S09]  /*5b60*/  ISETP.NE.AND P2, PT, R150, RZ, PT ;  /* 0x000000ff9600720c */ /* 0x000ff20003f45270 */
[----:B------:R-:W-:Y:S01]  /*5b70*/  @P0 SHF.R.S32.HI R0, RZ, 0x1f, R139 ;  /* 0x0000001fff000819 */ /* 0x000fe2000001148b */
[----:B------:R-:W-:Y:S02]  /*5b80*/  @P0 IMAD.MOV.U32 R4, RZ, RZ, R164 ;  /* 0x000000ffff040224 */ /* 0x000fe400078e00a4 */
[----:B------:R-:W-:Y:S02]  /*5b90*/  @P0 IMAD.MOV.U32 R5, RZ, RZ, R173 ;  /* 0x000000ffff050224 */ /* 0x000fe400078e00ad */
[----:B------:R-:W-:Y:S02]  /*5ba0*/  @P0 IMAD R3, R99, R139, RZ ;  /* 0x0000008b63030224 */ /* 0x000fe400078e02ff */
[-C--:B------:R-:W-:Y:S04]  /*5bb0*/  @P0 IMAD.WIDE.U32 R4, R139, R100.reuse, R4 ;  /* 0x000000648b040225 */ /* 0x080fe800078e0004 */
[----:B------:R-:W-:Y:S01]  /*5bc0*/  @P0 IMAD R3, R0, R100, R3 ;  /* 0x0000006400030224 */ /* 0x000fe200078e0203 */
[C---:B------:R-:W-:Y:S03]  /*5bd0*/  @P0 LEA R6, P1, R4.reuse, c[0x0][0x220], 0x1 ;  /* 0x0000880004060a11 */ /* 0x040fe600078208ff */
[----:B------:R-:W-:Y:S05]  /*5be0*/  @P0 IMAD.IADD R3, R5, 0x1, R3 ;  /* 0x0000000105030824 */ /* 0x000fea00078e0203 */
[----:B------:R-:W-:Y:S02]  /*5bf0*/  @P0 LEA.HI.X R7, R4, c[0x0][0x224], R3, 0x1, P1 ;  /* 0x0000890004070a11 */ /* 0x000fe400008f0c03 */
[C---:B------:R-:W-:Y:S03]  /*5c00*/  @P0 LEA R20, P1, R114.reuse, R6, 0x1 ;  /* 0x0000000672140211 */ /* 0x040fe600078208ff */
[----:B------:R-:W-:Y:S01]  /*5c10*/  @!PT LDS RZ, [RZ] ;  /* 0x00000000fffff984 */ /* 0x000fe20000000800 */
[----:B------:R-:W-:Y:S01]  /*5c20*/  @!PT LDS RZ, [RZ] ;  /* 0x00000000fffff984 */ /* 0x000fe20000000800 */
[----:B------:R-:W-:Y:S01]  /*5c30*/  @!PT LDS RZ, [RZ] ;  /* 0x00000000fffff984 */ /* 0x000fe20000000800 */
[----:B------:R1:W-:Y:S01]  /*5c40*/  @P0 LDGSTS.E.BYPASS.LTC128B.128 [R137+0x6100], [R6.64], !P2 ;  /* 0x0610000006890fae */ /* 0x0003e2000d101d46 */
[----:B------:R-:W-:Y:S03]  /*5c50*/  @P0 LEA.HI.X R21, R114, R7, R113, 0x1, P1 ;  /* 0x0000000772150211 */ /* 0x000fe600008f0c71 */
[----:B------:R1:W-:Y:S04]  /*5c60*/  @P0 LDGSTS.E.BYPASS.LTC128B.128 [R137+0x8100], [R6.64+0x80], !P6 ;  /* 0x0810008006890fae */ /* 0x0003e8000f101d46 */
[----:B------:R1:W-:Y:S04]  /*5c70*/  @P0 LDGSTS.E.BYPASS.LTC128B.128 [R137+0xa100], [R6.64+0x100], !P5 ;  /* 0x0a10010006890fae */ /* 0x0003e8000e901d46 */
[----:B------:R1:W-:Y:S04]  /*5c80*/  @P0 LDGSTS.E.BYPASS.LTC128B.128 [R137+0x7100], [R20.64], !P2 ;  /* 0x0710000014890fae */ /* 0x0003e8000d101d46 */
[----:B------:R1:W-:Y:S04]  /*5c90*/  @P0 LDGSTS.E.BYPASS.LTC128B.128 [R137+0x9100], [R20.64+0x80], !P6 ;  /* 0x0910008014890fae */ /* 0x0003e8000f101d46 */
[----:B------:R1:W-:Y:S04]  /*5ca0*/  @P0 LDGSTS.E.BYPASS.LTC128B.128 [R137+0xb100], [R20.64+0x100], !P5 ;  /* 0x0b10010014890fae */ /* 0x0003e8000e901d46 */
[----:B------:R-:W0:Y:S01]  /*5cb0*/  LDGDEPBAR ;  /* 0x00000000000079af */ /* 0x000e220000000000 */
[----:B------:R-:W-:-:S05]  /*5cc0*/  @P0 BRA `(.L_x_90) ;  /* 0xffffbb3000000947 */ /* 0x000fca000383ffff */
[----:B------:R-:W-:Y:S06]  /*5cd0*/  BAR.SYNC.DEFER_BLOCKING 0x0 ;  /* 0x0000000000007b1d */ /* 0x000fec0000010000 */
.L_x_65:
[----:B-1----:R-:W-:Y:S01]  /*5ce0*/  ISETP.GE.AND P0, PT, R77, 0x1, PT ;  /* 0x000000014d00780c */ /* 0x002fe20003f06270 */
[----:B------:R-:W-:Y:S01]  /*5cf0*/  CS2R R98, SRZ ;  /* 0x0000000000627805 */ /* 0x000fe2000001ff00 */
[----:B------:R-:W-:Y:S01]  /*5d00*/  PLOP3.LUT P2, PT, PT, PT, PT, 0x80, 0x0 ;  /* 0x000000000000781c */ /* 0x000fe20003f4f070 */
        /* <DEDUP_REMOVED lines=9> */
[----:B------:R-:W-:Y:S01]  /*5da0*/  IMAD.MOV.U32 R13, RZ, RZ, RZ ;  /* 0x000000ffff0d7224 */ /* 0x000fe200078e00ff */
[----:B------:R-:W-:Y:S01]  /*5db0*/  CS2R R6, SRZ ;  /* 0x0000000000067805 */ /* 0x000fe2000001ff00 */
[----:B------:R-:W-:Y:S01]  /*5dc0*/  IMAD.MOV.U32 R4, RZ, RZ, RZ ;  /* 0x000000ffff047224 */ /* 0x000fe200078e00ff */
[----:B------:R-:W-:Y:S01]  /*5dd0*/  CS2R R74, SRZ ;  /* 0x00000000004a7805 */ /* 0x000fe2000001ff00 */
[----:B------:R-:W-:Y:S01]  /*5de0*/  CS2R R72, SRZ ;  /* 0x0000000000487805 */ /* 0x000fe2000001ff00 */
[----:B------:R-:W-:Y:S01]  /*5df0*/  CS2R R10, SRZ ;  /* 0x00000000000a7805 */ /* 0x000fe2000001ff00 */
[----:B------:R-:W-:Y:S01]  /*5e00*/  MOV R70, RZ ;  /* 0x000000ff00467202 */ /* 0x000fe20000000f00 */
[----:B------:R-:W-:Y:S01]  /*5e10*/  CS2R R68, SRZ ;  /* 0x0000000000447805 */ /* 0x000fe2000001ff00 */
[----:B------:R-:W-:Y:S01]  /*5e20*/  CS2R R66, SRZ ;  /* 0x0000000000427805 */ /* 0x000fe2000001ff00 */
[----:B----4-:R-:W-:Y:S01]  /*5e30*/  CS2R R64, SRZ ;  /* 0x0000000000407805 */ /* 0x010fe2000001ff00 */
        /* <DEDUP_REMOVED lines=31> */
[----:B------:R-:W-:Y:S05]  /*6030*/  @!P0 BRA `(.L_x_91) ;  /* 0x0000d17000008947 */ /* 0x000fea0003800000 */
[----:B------:R-:W-:-:S04]  /*6040*/  ISETP.NE.U32.AND P0, PT, RZ, c[0x0][0x340], PT ;  /* 0x0000d000ff007a0c */ /* 0x000fc80003f05070 */
[----:B------:R-:W-:-:S13]  /*6050*/  ISETP.NE.AND.EX P6, PT, RZ, c[0x0][0x344], PT, P0 ;  /* 0x0000d100ff007a0c */ /* 0x000fda0003fc5300 */
[----:B------:R-:W-:-:S04]  /*6060*/  @P6 IMAD.MOV.U32 R218, RZ, RZ, 0x4 ;  /* 0x00000004ffda6424 */ /* 0x000fc800078e00ff */
[----:B------:R-:W-:-:S06]  /*6070*/  @P6 IMAD.WIDE R218, R209, R218, c[0x0][0x340] ;  /* 0x0000d000d1da6625 */ /* 0x000fcc00078e02da */
[----:B------:R1:W5:Y:S01]  /*6080*/  @P6 LDG.E R218, [R218.64] ;  /* 0x00000006dada6981 */ /* 0x000362000c1e1900 */
[----:B------:R-:W-:Y:S01]  /*6090*/  SHF.R.S32.HI R0, RZ, 0x1f, R145 ;  /* 0x0000001fff007819 */ /* 0x000fe20000011491 */
[----:B------:R-:W-:Y:S01]  /*60a0*/  IMAD.WIDE.U32 R10, R145, c[0x0][0x178], RZ ;  /* 0x00005e00910a7a25 */ /* 0x000fe200078e00ff */
[----:B------:R-:W-:Y:S01]  /*60b0*/  SHF.R.S32.HI R29, RZ, 0x1f, R76 ;  /* 0x0000001fff1d7819 */ /* 0x000fe2000001144c */
[----:B------:R-:W-:Y:S01]  /*60c0*/  BSSY B0, `(.L_x_92) ;  /* 0x000005a000007945 */ /* 0x000fe20003800000 */
[----:B------:R-:W-:Y:S01]  /*60d0*/  ISETP.NE.U32.AND P0, PT, RZ, c[0x0][0x348], PT ;  /* 0x0000d200ff007a0c */ /* 0x000fe20003f05070 */
[----:B------:R-:W-:Y:S01]  /*60e0*/  IMAD R0, R0, c[0x0][0x178], RZ ;  /* 0x00005e0000007a24 */ /* 0x000fe200078e02ff */
[-C--:B------:R-:W-:Y:S01]  /*60f0*/  LEA.HI R23, R29, R76.reuse, RZ, 0x3 ;  /* 0x0000004c1d177211 */ /* 0x080fe200078f18ff */
[----:B------:R-:W-:Y:S01]  /*6100*/  IMAD R83, R81, c[0x0][0x2c4], RZ ;  /* 0x0000b10051537a24 */ /* 0x000fe200078e02ff */
[----:B------:R-:W-:Y:S01]  /*6110*/  SHF.R.S32.HI R9, RZ, 0x1f, R209 ;  /* 0x0000001fff097819 */ /* 0x000fe200000114d1 */
[----:B------:R-:W-:Y:S01]  /*6120*/  IMAD R145, R145, c[0x0][0x17c], R0 ;  /* 0x00005f0091917a24 */ /* 0x000fe200078e0200 */
[----:B------:R-:W-:Y:S01]  /*6130*/  LOP3.LUT R3, R23, 0xfffffff8, RZ, 0xc0, !PT ;  /* 0xfffffff817037812 */ /* 0x000fe200078ec0ff */
[----:B------:R-:W-:Y:S01]  /*6140*/  IMAD.MOV.U32 R0, RZ, RZ, c[0x0][0x2c4] ;  /* 0x0000b100ff007624 */ /* 0x000fe200078e00ff */
[----:B------:R-:W-:Y:S01]  /*6150*/  SHF.R.S32.HI R23, RZ, 0x3, R23 ;  /* 0x00000003ff177819 */ /* 0x000fe20000011417 */
[----:B------:R-:W-:Y:S01]  /*6160*/  IMAD.IADD R11, R11, 0x1, R145 ;  /* 0x000000010b0b7824 */ /* 0x000fe200078e0291 */
[----:B------:R-:W-:Y:S01]  /*6170*/  ISETP.NE.AND.EX P0, PT, RZ, c[0x0][0x34c], PT, P0 ;  /* 0x0000d300ff007a0c */ /* 0x000fe20003f05300 */
[----:B------:R-:W-:Y:S01]  /*6180*/  IMAD.IADD R20, R76, 0x1, -R3 ;  /* 0x000000014c147824 */ /* 0x000fe200078e0a03 */
[----:B------:R-:W-:Y:S01]  /*6190*/  ISETP.NE.AND P1, PT, R0, 0x1, PT ;  /* 0x000000010000780c */ /* 0x000fe20003f25270 */
[----:B------:R-:W-:Y:S01]  /*61a0*/  IMAD R0, R80, c[0x0][0x1b8], RZ ;  /* 0x00006e0050007a24 */ /* 0x000fe200078e02ff */
[----:B------:R-:W-:Y:S01]  /*61b0*/  SEL R9, R9, RZ, !P0 ;  /* 0x000000ff09097207 */ /* 0x000fe20004000000 */
[----:B------:R-:W-:Y:S01]  /*61c0*/  IMAD R217, R20, 0x20, R23 ;  /* 0x0000002014d97824 */ /* 0x000fe200078e0217 */
[----:B------:R-:W-:Y:S01]  /*61d0*/  SEL R4, R209, RZ, !P0 ;  /* 0x000000ffd1047207 */ /* 0x000fe20004000000 */
[----:B------:R-:W-:Y:S01]  /*61e0*/  IMAD R3, R207, c[0x0][0x1bc], R0 ;  /* 0x00006f00cf037a24 */ /* 0x000fe200078e0200 */
[----:B------:R-:W-:Y:S01]  /*61f0*/  LEA.HI R22, R29, R76, RZ, 0x4 ;  /* 0x0000004c1d167211 */ /* 0x000fe200078f20ff */
[----:B------:R-:W-:-:S02]  /*6200*/  IMAD R7, R78, 0x80, R217 ;  /* 0x000000804e077824 */ /* 0x000fc400078e02d9 */
[----:B------:R-:W-:-:S04]  /*6210*/  IMAD.WIDE.U32 R10, R207, c[0x0][0x1b8], R10 ;  /* 0x00006e00cf0a7a25 */ /* 0x000fc800078e000a */
[----:B------:R-:W-:-:S04]  /*6220*/  @P1 IMAD.HI.U32 R0, R7, c[0x0][0x2c8], RZ ;  /* 0x0000b20007001a27 */ /* 0x000fc800078e00ff */
[----:B------:R-:W-:Y:S02]  /*6230*/  IMAD.IADD R11, R11, 0x1, R3 ;  /* 0x000000010b0b7824 */ /* 0x000fe400078e0203 */
[----:B------:R-:W-:Y:S01]  /*6240*/  IMAD.MOV.U32 R3, RZ, RZ, R7 ;  /* 0x000000ffff037224 */ /* 0x000fe200078e0007 */
[----:B------:R-:W-:Y:S01]  /*6250*/  @P1 SHF.R.U32.HI R3, RZ, c[0x0][0x2cc], R0 ;  /* 0x0000b300ff031a19 */ /* 0x000fe20000011600 */
[----:B------:R-:W-:Y:S02]  /*6260*/  IMAD R9, R9, c[0x0][0x1c0], RZ ;  /* 0x0000700009097a24 */ /* 0x000fe400078e02ff */
[----:B------:R-:W-:Y:S01]  /*6270*/  IMAD.SHL.U32 R134, R20, 0x8, RZ ;  /* 0x0000000814867824 */ /* 0x000fe200078e00ff */
[----:B------:R-:W-:Y:S01]  /*6280*/  SHF.R.S32.HI R0, RZ, 0x1f, R3 ;  /* 0x0000001fff007819 */ /* 0x000fe20000011403 */
[----:B------:R-:W-:Y:S02]  /*6290*/  IMAD R9, R4, c[0x0][0x1c4], R9 ;  /* 0x0000710004097a24 */ /* 0x000fe400078e0209 */
[----:B------:R-:W-:Y:S01]  /*62a0*/  IMAD.MOV R2, RZ, RZ, -R3 ;  /* 0x000000ffff027224 */ /* 0x000fe200078e0a03 */
[----:B------:R-:W-:Y:S01]  /*62b0*/  IADD3 R16, R134, 0x80, RZ ;  /* 0x0000008086107810 */ /* 0x000fe20007ffe0ff */
[----:B------:R-:W-:Y:S01]  /*62c0*/  IMAD.WIDE.U32 R4, R4, c[0x0][0x1c0], R10 ;  /* 0x0000700004047a25 */ /* 0x000fe200078e000a */
[----:B------:R-:W-:-:S02]  /*62d0*/  IADD3 R17, R134, 0x40, RZ ;  /* 0x0000004086117810 */ /* 0x000fc40007ffe0ff */
[----:B------:R-:W-:Y:S01]  /*62e0*/  ISETP.GE.AND P5, PT, R134, c[0x0][0x198], PT ;  /* 0x0000660086007a0c */ /* 0x000fe20003fa6270 */
[----:B------:R-:W-:Y:S01]  /*62f0*/  IMAD R2, R2, c[0x0][0x2c4], R7 ;  /* 0x0000b10002027a24 */ /* 0x000fe200078e0207 */
[----:B------:R-:W-:Y:S01]  /*6300*/  ISETP.GE.AND P4, PT, R16, c[0x0][0x198], PT ;  /* 0x0000660010007a0c */ /* 0x000fe20003f86270 */
[----:B------:R-:W-:Y:S01]  /*6310*/  IMAD.IADD R5, R5, 0x1, R9 ;  /* 0x0000000105057824 */ /* 0x000fe200078e0209 */
[----:B------:R-:W-:Y:S01]  /*6320*/  ISETP.GE.AND P3, PT, R17, c[0x0][0x198], PT ;  /* 0x0000660011007a0c */ /* 0x000fe20003f66270 */
[----:B------:R-:W-:Y:S01]  /*6330*/  IMAD R0, R0, c[0x0][0x1b0], RZ ;  /* 0x00006c0000007a24 */ /* 0x000fe200078e02ff */
[----:B------:R-:W-:Y:S01]  /*6340*/  SHF.R.S32.HI R9, RZ, 0x1f, R2 ;  /* 0x0000001fff097819 */ /* 0x000fe20000011402 */
[----:B------:R-:W-:Y:S01]  /*6350*/  IMAD.WIDE.U32 R6, R3, c[0x0][0x1b0], R4 ;  /* 0x00006c0003067a25 */ /* 0x000fe200078e0004 */
[----:B------:R-:W-:-:S03]  /*6360*/  LOP3.LUT R5, R22, 0xfffffff0, RZ, 0xc0, !PT ;  /* 0xfffffff016057812 */ /* 0x000fc600078ec0ff */
[----:B------:R-:W-:Y:S02]  /*6370*/  IMAD R0, R3, c[0x0][0x1b4], R0 ;  /* 0x00006d0003007a24 */ /* 0x000fe400078e0200 */
[----:B------:R-:W-:Y:S02]  /*6380*/  IMAD R9, R9, c[0x0][0x1a8], RZ ;  /* 0x00006a0009097a24 */ /* 0x000fe400078e02ff */
[----:B------:R-:W-:Y:S01]  /*6390*/  IMAD.IADD R5, R76, 0x1, -R5 ;  /* 0x000000014c057824 */ /* 0x000fe200078e0a05 */
[----:B------:R-:W-:Y:S01]  /*63a0*/  IADD3 R7, R7, R0, RZ ;  /* 0x0000000007077210 */ /* 0x000fe20007ffe0ff */
[C---:B------:R-:W-:Y:S02]  /*63b0*/  IMAD R9, R2.reuse, c[0x0][0x1ac], R9 ;  /* 0x00006b0002097a24 */ /* 0x040fe400078e0209 */
[----:B------:R-:W-:Y:S01]  /*63c0*/  IMAD.SHL.U32 R11, R23, 0x40, RZ ;  /* 0x00000040170b7824 */ /* 0x000fe200078e00ff */
[----:B------:R-:W-:Y:S01]  /*63d0*/  SHF.R.S32.HI R0, RZ, 0x1f, R5 ;  /* 0x0000001fff007819 */ /* 0x000fe20000011405 */
[----:B------:R-:W-:-:S03]  /*63e0*/  IMAD.WIDE.U32 R2, R2, c[0x0][0x1a8], R6 ;  /* 0x00006a0002027a25 */ /* 0x000fc600078e0006 */
[----:B------:R-:W-:Y:S01]  /*63f0*/  LEA.HI R7, R0, R5, RZ, 0x3 ;  /* 0x0000000500077211 */ /* 0x000fe200078f18ff */
[----:B------:R-:W-:Y:S01]  /*6400*/  IMAD.IADD R9, R3, 0x1, R9 ;  /* 0x0000000103097824 */ /* 0x000fe200078e0209 */
[----:B------:R-:W-:Y:S01]  /*6410*/  LEA R8, P0, R2, c[0x0][0x160], 0x1 ;  /* 0x0000580002087a11 */ /* 0x000fe200078008ff */
[----:B------:R-:W-:Y:S01]  /*6420*/  IMAD R6, R78, 0x80, R23 ;  /* 0x000000804e067824 */ /* 0x000fe200078e0217 */
[----:B------:R-:W-:Y:S02]  /*6430*/  LOP3.LUT R11, R11, 0x1c0, RZ, 0xc0, !PT ;  /* 0x000001c00b0b7812 */ /* 0x000fe400078ec0ff */
[----:B------:R-:W-:Y:S01]  /*6440*/  LEA.HI.X R9, R2, c[0x0][0x164], R9, 0x1, P0 ;  /* 0x0000590002097a11 */ /* 0x000fe200000f0c09 */
[----:B------:R1:W2:Y:S01]  /*6450*/  SHFL.IDX PT, R10, R8, RZ, 0x181f ;  /* 0x00181fff080a7589 */ /* 0x0002a200000e0000 */
[----:B------:R-:W-:Y:S02]  /*6460*/  ISETP.GE.AND P0, PT, R6, R83, PT ;  /* 0x000000530600720c */ /* 0x000fe40003f06270 */
[----:B------:R-:W-:-:S02]  /*6470*/  LOP3.LUT R18, R7, 0xfffffff8, RZ, 0xc0, !PT ;  /* 0xfffffff807127812 */ /* 0x000fc400078ec0ff */
[----:B------:R-:W-:Y:S02]  /*6480*/  LEA.HI R2, R29, R76, RZ, 0x6 ;  /* 0x0000004c1d027211 */ /* 0x000fe400078f30ff */
[----:B------:R-:W-:Y:S02]  /*6490*/  SHF.R.U32.HI R3, RZ, 0x3, R11 ;  /* 0x00000003ff037819 */ /* 0x000fe4000001160b */
[----:B------:R-:W-:Y:S01]  /*64a0*/  LOP3.LUT R0, R11, 0x38, R134, 0xf8, !PT ;  /* 0x000000380b007812 */ /* 0x000fe200078ef886 */
[----:B------:R-:W-:Y:S01]  /*64b0*/  IMAD.SHL.U32 R2, R2, 0x8, RZ ;  /* 0x0000000802027824 */ /* 0x000fe200078e00ff */
[----:B------:R-:W-:Y:S01]  /*64c0*/  IADD3 R18, R5, -R18, RZ ;  /* 0x8000001205127210 */ /* 0x000fe20007ffe0ff */
[----:B------:R-:W-:Y:S01]  /*64d0*/  IMAD.MOV.U32 R5, RZ, RZ, 0x20 ;  /* 0x00000020ff057424 */ /* 0x000fe200078e00ff */
[----:B------:R-:W-:Y:S01]  /*64e0*/  LOP3.LUT R3, R0, R3, RZ, 0x3c, !PT ;  /* 0x0000000300037212 */ /* 0x000fe200078e3cff */
[----:B------:R-:W-:Y:S01]  /*64f0*/  IMAD.MOV.U32 R0, RZ, RZ, 0x10 ;  /* 0x00000010ff007424 */ /* 0x000fe200078e00ff */
[----:B------:R-:W-:Y:S01]  /*6500*/  R2P PR, R18, 0x6 ;  /* 0x0000000612007804 */ /* 0x000fe20000000000 */
[----:B------:R1:W3:Y:S01]  /*6510*/  SHFL.IDX PT, R11, R9, RZ, 0x181f ;  /* 0x00181fff090b7589 */ /* 0x0002e200000e0000 */
[----:B------:R-:W-:-:S02]  /*6520*/  LOP3.LUT R2, R3, 0xfffffe00, R2, 0xf8, !PT ;  /* 0xfffffe0003027812 */ /* 0x000fc400078ef802 */
[----:B------:R-:W-:Y:S02]  /*6530*/  LEA.HI R3, R29, R76, RZ, 0x5 ;  /* 0x0000004c1d037211 */ /* 0x000fe400078f28ff */
[----:B------:R-:W-:Y:S02]  /*6540*/  SEL R0, R0, 0xfffffff0, !P1 ;  /* 0xfffffff000007807 */ /* 0x000fe40004800000 */
[----:B------:R-:W-:Y:S01]  /*6550*/  SEL R5, R5, 0xffffffe0, !P2 ;  /* 0xffffffe005057807 */ /* 0x000fe20005000000 */
[----:B------:R-:W-:Y:S01]  /*6560*/  @!P6 IMAD.MOV.U32 R218, RZ, RZ, R209 ;  /* 0x000000ffffdae224 */ /* 0x000fe200078e00d1 */
[----:B------:R-:W-:Y:S05]  /*6570*/  @P0 BRA `(.L_x_93) ;  /* 0x000000e000000947 */ /* 0x000fea0003800000 */
[----:B-123--:R-:W-:Y:S01]  /*6580*/  SHF.R.S32.HI R4, RZ, 0x1f, R17 ;  /* 0x0000001fff047819 */ /* 0x00efe20000011411 */
[----:B------:R-:W-:Y:S01]  /*6590*/  IMAD.WIDE R24, R134, 0x2, R10 ;  /* 0x0000000286187825 */ /* 0x000fe200078e020a */
[----:B------:R-:W-:Y:S02]  /*65a0*/  SHF.R.S32.HI R13, RZ, 0x1f, R16 ;  /* 0x0000001fff0d7819 */ /* 0x000fe40000011410 */
[----:B------:R-:W-:Y:S01]  /*65b0*/  LEA.HI R15, R4, R17, RZ, 0x3 ;  /* 0x00000011040f7211 */ /* 0x000fe200078f18ff */
[----:B------:R-:W-:Y:S01]  /*65c0*/  IMAD.SHL.U32 R4, R2, 0x2, RZ ;  /* 0x0000000202047824 */ /* 0x000fe200078e00ff */
[----:B------:R-:W-:-:S02]  /*65d0*/  LEA.HI R13, R13, R16, RZ, 0x3 ;  /* 0x000000100d0d7211 */ /* 0x000fc400078f18ff */
[----:B------:R-:W-:Y:S02]  /*65e0*/  LOP3.LUT R15, R15, 0xfffffff8, RZ, 0xc0, !PT ;  /* 0xfffffff80f0f7812 */ /* 0x000fe400078ec0ff */
[----:B------:R-:W-:Y:S01]  /*65f0*/  LOP3.LUT R13, R13, 0xfffffff8, RZ, 0xc0, !PT ;  /* 0xfffffff80d0d7812 */ /* 0x000fe200078ec0ff */
[----:B------:R-:W-:Y:S01]  /*6600*/  @!PT LDS RZ, [RZ] ;  /* 0x00000000fffff984 */ /* 0x000fe20000000800 */
[----:B------:R1:W-:Y:S02]  /*6610*/  LDGSTS.E.BYPASS.LTC128B.128 [R4+0xc100], [R24.64], !P5 ;  /* 0x0c10000018047fae */ /* 0x0003e4000e901d46 */
[----:B------:R-:W-:-:S04]  /*6620*/  IMAD.WIDE R14, R15, 0x2, R10 ;  /* 0x000000020f0e7825 */ /* 0x000fc800078e020a */
[----:B------:R-:W-:Y:S01]  /*6630*/  IMAD.WIDE R10, R13, 0x2, R10 ;  /* 0x000000020d0a7825 */ /* 0x000fe200078e020a */
[----:B------:R1:W-:Y:S04]  /*6640*/  LDGSTS.E.BYPASS.LTC128B.128 [R4+0x10100], [R14.64], !P3 ;  /* 0x101000000e047fae */ /* 0x0003e8000d901d46 */
[----:B------:R1:W-:Y:S02]  /*6650*/  LDGSTS.E.BYPASS.LTC128B.128 [R4+0x14100], [R10.64], !P4 ;  /* 0x141000000a047fae */ /* 0x0003e4000e101d46 */
.L_x_93:
[----:B-123--:R-:W-:Y:S05]  /*6660*/  BSYNC B0 ;  /* 0x0000000000007941 */ /* 0x00efea0003800000 */
.L_x_92:
        /* <DEDUP_REMOVED lines=20> */
.L_x_95:
[----:B------:R-:W-:Y:S05]  /*67b0*/  BSYNC B0 ;  /* 0x0000000000007941 */ /* 0x000fea0003800000 */
.L_x_94:
[----:B------:R-:W-:Y:S01]  /*67c0*/  IADD3 R4, R6, 0x40, RZ ;  /* 0x0000004006047810 */ /* 0x000fe20007ffe0ff */
[----:B--2---:R2:W4:Y:S01]  /*67d0*/  SHFL.IDX PT, R13, R9, 0x2, 0x181f ;  /* 0x00581f00090d7f89 */ /* 0x00452200000e0000 */
        /* <DEDUP_REMOVED lines=18> */
.L_x_97:
[----:B------:R-:W-:Y:S05]  /*6900*/  BSYNC B0 ;  /* 0x0000000000007941 */ /* 0x000fea0003800000 */
.L_x_96:
[----:B------:R-:W-:Y:S01]  /*6910*/  IADD3 R10, R6, 0x60, RZ ;  /* 0x00000060060a7810 */ /* 0x000fe20007ffe0ff */
[----:B------:R-:W-:Y:S01]  /*6920*/  IMAD.MOV.U32 R212, RZ, RZ, c[0x0][0x2b8] ;  /* 0x0000ae00ffd47624 */ /* 0x000fe200078e00ff */
[----:B---3--:R3:W-:Y:S01]  /*6930*/  SHFL.IDX PT, R12, R8, 0x3, 0x181f ;  /* 0x00781f00080c7f89 */ /* 0x0087e200000e0000 */
[----:B------:R-:W-:Y:S01]  /*6940*/  IADD3 R4, R71, -0x40, RZ ;  /* 0xffffffc047047810 */ /* 0x000fe20007ffe0ff */
[----:B------:R-:W-:Y:S01]  /*6950*/  IMAD.MOV.U32 R214, RZ, RZ, RZ ;  /* 0x000000ffffd67224 */ /* 0x000fe200078e00ff */
[----:B------:R-:W-:Y:S01]  /*6960*/  ISETP.GE.AND P0, PT, R10, R83, PT ;  /* 0x000000530a00720c */ /* 0x000fe20003f06270 */
[----:B----4-:R4:W1:Y:S01]  /*6970*/  SHFL.IDX PT, R13, R9, 0x3, 0x181f ;  /* 0x00781f00090d7f89 */ /* 0x01086200000e0000 */
[----:B------:R-:W-:Y:S01]  /*6980*/  ISETP.NE.AND P2, PT, R212, 0x1, PT ;  /* 0x00000001d400780c */ /* 0x000fe20003f45270 */
[----:B------:R-:W-:Y:S01]  /*6990*/  IMAD.IADD R6, R217, 0x1, R4 ;  /* 0x00000001d9067824 */ /* 0x000fe200078e0204 */
[----:B-----5:R-:W-:-:S03]  /*69a0*/  SHF.R.S32.HI R213, RZ, 0x1f, R218 ;  /* 0x0000001fffd57819 */ /* 0x020fc600000114da */
[C---:B------:R-:W-:Y:S01]  /*69b0*/  IMAD.IADD R215, R6.reuse, 0x1, R208 ;  /* 0x0000000106d77824 */ /* 0x040fe200078e02d0 */
[----:B------:R-:W-:Y:S01]  /*69c0*/  ISETP.GE.AND P1, PT, R6, R77, PT ;  /* 0x0000004d0600720c */ /* 0x000fe20003f26270 */
[----:B------:R-:W-:-:S03]  /*69d0*/  IMAD R213, R213, c[0x0][0x2b0], RZ ;  /* 0x0000ac00d5d57a24 */ /* 0x000fc600078e02ff */
[----:B------:R-:W-:Y:S01]  /*69e0*/  ISETP.GT.OR P1, PT, R217, 0x3f, P1 ;  /* 0x0000003fd900780c */ /* 0x000fe20000f24670 */
[----:B------:R-:W-:Y:S01]  /*69f0*/  IMAD R213, R218, c[0x0][0x2b4], R213 ;  /* 0x0000ad00dad57a24 */ /* 0x000fe200078e02d5 */
[----:B------:R-:W-:Y:S01]  /*6a00*/  @!P0 SHF.R.S32.HI R10, RZ, 0x1f, R17 ;  /* 0x0000001fff0a8819 */ /* 0x000fe20000011411 */
[----:B------:R-:W-:-:S03]  /*6a10*/  @P2 IMAD.HI.U32 R6, R215, c[0x0][0x2bc], RZ ;  /* 0x0000af00d7062a27 */ /* 0x000fc600078e00ff */
[----:B------:R-:W-:Y:S01]  /*6a20*/  @!P0 LEA.HI R10, R10, R17, RZ, 0x3 ;  /* 0x000000110a0a8211 */ /* 0x000fe200078f18ff */
[----:B------:R-:W-:Y:S01]  /*6a30*/  IMAD.WIDE.U32 R218, R218, c[0x0][0x2b0], RZ ;  /* 0x0000ac00dada7a25 */ /* 0x000fe200078e00ff */
[----:B-123--:R-:W-:Y:S02]  /*6a40*/  LOP3.LUT R8, R8, 0xfffffffd, RZ, 0xc0, !PT ;  /* 0xfffffffd08087812 */ /* 0x00efe400078ec0ff */
[----:B------:R-:W-:Y:S01]  /*6a50*/  @!P0 LOP3.LUT R10, R10, 0xfffffff8, RZ, 0xc0, !PT ;  /* 0xfffffff80a0a8812 */ /* 0x000fe200078ec0ff */
[----:B------:R-:W-:Y:S01]  /*6a60*/  IMAD.IADD R213, R219, 0x1, R213 ;  /* 0x00000001dbd57824 */ /* 0x000fe200078e02d5 */
[----:B----4-:R-:W-:Y:S01]  /*6a70*/  @!P0 SHF.R.S32.HI R9, RZ, 0x1f, R16 ;  /* 0x0000001fff098819 */ /* 0x010fe20000011410 */
[----:B------:R-:W-:Y:S01]  /*6a80*/  @!P0 IMAD.WIDE R14, R134, 0x2, R12 ;  /* 0x00000002860e8825 */ /* 0x000fe200078e020c */
[----:B------:R-:W-:Y:S02]  /*6a90*/  @P2 LOP3.LUT R8, R8, 0x2, RZ, 0xfc, !PT ;  /* 0x0000000208082812 */ /* 0x000fe400078efcff */
[----:B------:R-:W-:Y:S01]  /*6aa0*/  @!P0 LEA.HI R9, R9, R16, RZ, 0x3 ;  /* 0x0000001009098211 */ /* 0x000fe200078f18ff */
[----:B------:R-:W-:Y:S01]  /*6ab0*/  IMAD.MOV.U32 R8, RZ, RZ, R215 ;  /* 0x000000ffff087224 */ /* 0x000fe200078e00d7 */
[----:B------:R-:W-:Y:S01]  /*6ac0*/  @P2 SHF.R.U32.HI R8, RZ, c[0x0][0x2c0], R6 ;  /* 0x0000b000ff082a19 */ /* 0x000fe20000011606 */
[----:B------:R-:W-:Y:S01]  /*6ad0*/  @!P0 IMAD.SHL.U32 R6, R2, 0x2, RZ ;  /* 0x0000000202068824 */ /* 0x000fe200078e00ff */
[----:B------:R-:W-:Y:S01]  /*6ae0*/  @!P0 LOP3.LUT R9, R9, 0xfffffff8, RZ, 0xc0, !PT ;  /* 0xfffffff809098812 */ /* 0x000fe200078ec0ff */
[----:B------:R-:W-:Y:S01]  /*6af0*/  @!P0 IMAD.WIDE R30, R10, 0x2, R12 ;  /* 0x000000020a1e8825 */ /* 0x000fe200078e020c */
[----:B------:R-:W-:-:S02]  /*6b00*/  @!P1 IADD3 R11, P2, R8, R218, RZ ;  /* 0x000000da080b9210 */ /* 0x000fc40007f5e0ff */
[----:B------:R-:W-:Y:S01]  /*6b10*/  @!PT LDS RZ, [RZ] ;  /* 0x00000000fffff984 */ /* 0x000fe20000000800 */
[----:B------:R1:W-:Y:S01]  /*6b20*/  @!P0 LDGSTS.E.BYPASS.LTC128B.128 [R6+0xf100], [R14.64], !P5 ;  /* 0x0f1000000e068fae */ /* 0x0003e2000e901d46 */
[----:B------:R-:W-:Y:S01]  /*6b30*/  @!P0 IMAD.WIDE R12, R9, 0x2, R12 ;  /* 0x00000002090c8825 */ /* 0x000fe200078e020c */
[----:B------:R-:W-:Y:S02]  /*6b40*/  @!P1 LEA.HI.X.SX32 R10, R8, R213, 0x1, P2 ;  /* 0x000000d5080a9211 */ /* 0x000fe400010f0eff */
[----:B------:R1:W-:Y:S01]  /*6b50*/  @!P0 LDGSTS.E.BYPASS.LTC128B.128 [R6+0x13100], [R30.64], !P3 ;  /* 0x131000001e068fae */ /* 0x0003e2000d901d46 */
[----:B------:R-:W-:-:S03]  /*6b60*/  @!P1 LEA R26, P2, R11, c[0x0][0x2a0], 0x2 ;  /* 0x0000a8000b1a9a11 */ /* 0x000fc600078410ff */
[----:B------:R1:W-:Y:S01]  /*6b70*/  @!P0 LDGSTS.E.BYPASS.LTC128B.128 [R6+0x17100], [R12.64], !P4 ;  /* 0x171000000c068fae */ /* 0x0003e2000e101d46 */
[----:B------:R-:W-:-:S03]  /*6b80*/  @!P1 LEA.HI.X R27, R11, c[0x0][0x2a4], R10, 0x2, P2 ;  /* 0x0000a9000b1b9a11 */ /* 0x000fc600010f140a */
[----:B------:R-:W0:Y:S04]  /*6b90*/  LDGDEPBAR ;  /* 0x00000000000079af */ /* 0x000e280000000000 */
[----:B------:R-:W-:Y:S06]  /*6ba0*/  BAR.SYNC.DEFER_BLOCKING 0x0 ;  /* 0x0000000000007b1d */ /* 0x000fec0000010000 */
[----:B------:R-:W2:Y:S01]  /*6bb0*/  @!P1 LDG.E R214, [R26.64] ;  /* 0x000000061ad69981 */ /* 0x000ea2000c1e1900 */
[----:B------:R-:W-:Y:S01]  /*6bc0*/  IMAD.MOV R8, RZ, RZ, -R8 ;  /* 0x000000ffff087224 */ /* 0x000fe200078e0a08 */
[----:B------:R-:W-:Y:S01]  /*6bd0*/  ISETP.GE.AND P6, PT, R134, c[0x0][0x1d4], PT ;  /* 0x0000750086007a0c */ /* 0x000fe20003fc6270 */
[----:B-1----:R-:W-:Y:S01]  /*6be0*/  IMAD R6, R80, c[0x0][0x1e8], RZ ;  /* 0x00007a0050067a24 */ /* 0x002fe200078e02ff */
[----:B------:R-:W-:Y:S01]  /*6bf0*/  ISETP.GE.AND P5, PT, R17, c[0x0][0x1d4], PT ;  /* 0x0000750011007a0c */ /* 0x000fe20003fa6270 */
[----:B------:R-:W-:Y:S01]  /*6c00*/  IMAD R215, R8, c[0x0][0x2b8], R215 ;  /* 0x0000ae0008d77a24 */ /* 0x000fe200078e02d7 */
[----:B------:R-:W-:Y:S01]  /*6c10*/  ISETP.GE.AND P4, PT, R16, c[0x0][0x1d4], PT ;  /* 0x0000750010007a0c */ /* 0x000fe20003f86270 */
[----:B------:R-:W-:Y:S01]  /*6c20*/  IMAD.WIDE.U32 R68, R207, c[0x0][0x1e8], RZ ;  /* 0x00007a00cf447a25 */ /* 0x000fe200078e00ff */
[----:B------:R-:W-:-:S02]  /*6c30*/  ISETP.GT.AND P3, PT, R217, 0x3f, PT ;  /* 0x0000003fd900780c */ /* 0x000fc40003f64270 */
[----:B------:R-:W-:Y:S01]  /*6c40*/  SHF.R.S32.HI R25, RZ, 0x1f, R215 ;  /* 0x0000001fff197819 */ /* 0x000fe200000114d7 */
[----:B------:R-:W-:-:S04]  /*6c50*/  IMAD.WIDE.U32 R10, R215, c[0x0][0x1e0], RZ ;  /* 0x00007800d70a7a25 */ /* 0x000fc800078e00ff */
[----:B------:R-:W-:Y:S02]  /*6c60*/  IMAD R8, R25, c[0x0][0x1e0], RZ ;  /* 0x0000780019087a24 */ /* 0x000fe400078e02ff */
[----:B------:R-:W-:Y:S02]  /*6c70*/  IMAD R211, R207, c[0x0][0x1ec], R6 ;  /* 0x00007b00cfd37a24 */ /* 0x000fe400078e0206 */
[----:B------:R-:W-:Y:S02]  /*6c80*/  IMAD R8, R215, c[0x0][0x1e4], R8 ;  /* 0x00007900d7087a24 */ /* 0x000fe400078e0208 */
[----:B------:R-:W-:Y:S02]  /*6c90*/  IMAD.IADD R211, R69, 0x1, R211 ;  /* 0x0000000145d37824 */ /* 0x000fe400078e02d3 */
[----:B------:R-:W-:Y:S02]  /*6ca0*/  IMAD.IADD R9, R11, 0x1, R8 ;  /* 0x000000010b097824 */ /* 0x000fe400078e0208 */
[----:B------:R-:W-:-:S02]  /*6cb0*/  IMAD.MOV.U32 R8, RZ, RZ, R10 ;  /* 0x000000ffff087224 */ /* 0x000fc400078e000a */
[----:B------:R-:W-:Y:S02]  /*6cc0*/  IMAD.IADD R4, R77, 0x1, -R4 ;  /* 0x000000014d047824 */ /* 0x000fe400078e0a04 */
[----:B------:R-:W-:Y:S02]  /*6cd0*/  IMAD R80, R80, c[0x0][0x210], RZ ;  /* 0x0000840050507a24 */ /* 0x000fe400078e02ff */
[----:B------:R-:W-:-:S05]  /*6ce0*/  IMAD.IADD R21, R4, 0x1, -R23 ;  /* 0x0000000104157824 */ /* 0x000fca00078e0a17 */
[----:B------:R-:W-:-:S13]  /*6cf0*/  ISETP.GE.AND P1, PT, R21, 0x1, PT ;  /* 0x000000011500780c */ /* 0x000fda0003f26270 */
[----:B------:R-:W-:Y:S02]  /*6d00*/  @P1 SHF.R.S32.HI R6, RZ, 0x1f, R17 ;  /* 0x0000001fff061819 */ /* 0x000fe40000011411 */
[----:B------:R-:W-:Y:S02]  /*6d10*/  @P1 SHF.R.S32.HI R19, RZ, 0x1f, R16 ;  /* 0x0000001fff131819 */ /* 0x000fe40000011410 */
[----:B--2---:R-:W-:Y:S01]  /*6d20*/  SHF.R.S32.HI R24, RZ, 0x1f, R214 ;  /* 0x0000001fff187819 */ /* 0x004fe200000114d6 */
[----:B------:R-:W-:-:S04]  /*6d30*/  IMAD.WIDE.U32 R12, R214, c[0x0][0x1f0], R8 ;  /* 0x00007c00d60c7a25 */ /* 0x000fc800078e0008 */
[----:B------:R-:W-:-:S04]  /*6d40*/  IMAD R9, R24, c[0x0][0x1f0], RZ ;  /* 0x00007c0018097a24 */ /* 0x000fc800078e02ff */
[----:B------:R-:W-:Y:S01]  /*6d50*/  IMAD R10, R214, c[0x0][0x1f4], R9 ;  /* 0x00007d00d60a7a24 */ /* 0x000fe200078e0209 */
[----:B------:R-:W-:Y:S01]  /*6d60*/  IADD3 R9, P0, R68, R12, RZ ;  /* 0x0000000c44097210 */ /* 0x000fe20007f1e0ff */
[----:B------:R-:W-:-:S03]  /*6d70*/  @P1 IMAD.SHL.U32 R12, R2, 0x2, RZ ;  /* 0x00000002020c1824 */ /* 0x000fc600078e00ff */
[----:B------:R-:W-:Y:S02]  /*6d80*/  IADD3.X R10, R211, R13, R10, P0, !PT ;  /* 0x0000000dd30a7210 */ /* 0x000fe400007fe40a */
[----:B------:R-:W-:-:S04]  /*6d90*/  LEA R11, P0, R9, c[0x0][0x1c8], 0x1 ;  /* 0x00007200090b7a11 */ /* 0x000fc800078008ff */
[----:B------:R-:W-:Y:S01]  /*6da0*/  LEA.HI.X R10, R9, c[0x0][0x1cc], R10, 0x1, P0 ;  /* 0x00007300090a7a11 */ /* 0x000fe200000f0c0a */
[----:B------:R-:W-:Y:S01]  /*6db0*/  SHFL.IDX PT, R26, R11, RZ, 0x181f ;  /* 0x00181fff0b1a7589 */ /* 0x000fe200000e0000 */
[----:B------:R-:W-:-:S03]  /*6dc0*/  ISETP.GE.AND P0, PT, R21, 0x21, PT ;  /* 0x000000211500780c */ /* 0x000fc60003f06270 */
[----:B------:R-:W1:Y:S04]  /*6dd0*/  SHFL.IDX PT, R27, R10, RZ, 0x181f ;  /* 0x00181fff0a1b7589 */ /* 0x000e6800000e0000 */
[----:B------:R2:W-:Y:S04]  /*6de0*/  SHFL.IDX PT, R14, R11, 0x1, 0x181f ;  /* 0x00381f000b0e7f89 */ /* 0x0005e800000e0000 */
[----:B------:R3:W4:Y:S02]  /*6df0*/  SHFL.IDX PT, R15, R10, 0x1, 0x181f ;  /* 0x00381f000a0f7f89 */ /* 0x00072400000e0000 */
[----:B------:R-:W-:Y:S01]  /*6e00*/  @P0 SHF.R.S32.HI R8, RZ, 0x1f, R17 ;  /* 0x0000001fff080819 */ /* 0x000fe20000011411 */
[----:B------:R-:W-:Y:S01]  /*6e10*/  @P0 IMAD.SHL.U32 R9, R2, 0x2, RZ ;  /* 0x0000000202090824 */ /* 0x000fe200078e00ff */
[----:B------:R-:W-:-:S02]  /*6e20*/  @P0 SHF.R.S32.HI R13, RZ, 0x1f, R16 ;  /* 0x0000001fff0d0819 */ /* 0x000fc40000011410 */
[----:B------:R-:W-:-:S04]  /*6e30*/  @P0 LEA.HI R8, R8, R17, RZ, 0x3 ;  /* 0x0000001108080211 */ /* 0x000fc800078f18ff */
[----:B------:R-:W-:Y:S01]  /*6e40*/  @P0 LOP3.LUT R8, R8, 0xfffffff8, RZ, 0xc0, !PT ;  /* 0xfffffff808080812 */ /* 0x000fe200078ec0ff */
[----:B-1----:R-:W-:Y:S01]  /*6e50*/  @P1 IMAD.WIDE R32, R134, 0x2, R26 ;  /* 0x0000000286201825 */ /* 0x002fe200078e021a */
[----:B--2---:R-:W-:Y:S02]  /*6e60*/  @P1 LEA.HI R11, R6, R17, RZ, 0x3 ;  /* 0x00000011060b1211 */ /* 0x004fe400078f18ff */
[-C--:B------:R-:W-:Y:S02]  /*6e70*/  @P0 LEA.HI R6, R13, R16.reuse, RZ, 0x3 ;  /* 0x000000100d060211 */ /* 0x080fe400078f18ff */
[----:B------:R1:W-:Y:S01]  /*6e80*/  @P1 LDGSTS.E.BYPASS.LTC128B.128 [R12+0x6100], [R32.64], !P6 ;  /* 0x06100000200c1fae */ /* 0x0003e2000f101d46 */
[----:B---3--:R-:W-:Y:S01]  /*6e90*/  @P1 LEA.HI R10, R19, R16, RZ, 0x3 ;  /* 0x00000010130a1211 */ /* 0x008fe200078f18ff */
[--C-:B----4-:R-:W-:Y:S01]  /*6ea0*/  @P0 IMAD.WIDE R36, R134, 0x2, R14.reuse ;  /* 0x0000000286240825 */ /* 0x110fe200078e020e */
[----:B------:R-:W-:Y:S02]  /*6eb0*/  @P1 LOP3.LUT R11, R11, 0xfffffff8, RZ, 0xc0, !PT ;  /* 0xfffffff80b0b1812 */ /* 0x000fe400078ec0ff */
[----:B------:R-:W-:Y:S01]  /*6ec0*/  @P1 LOP3.LUT R10, R10, 0xfffffff8, RZ, 0xc0, !PT ;  /* 0xfffffff80a0a1812 */ /* 0x000fe200078ec0ff */
[----:B------:R-:W-:Y:S01]  /*6ed0*/  @P0 IMAD.WIDE R34, R8, 0x2, R14 ;  /* 0x0000000208220825 */ /* 0x000fe200078e020e */
[----:B------:R-:W-:-:S02]  /*6ee0*/  @P0 LOP3.LUT R6, R6, 0xfffffff8, RZ, 0xc0, !PT ;  /* 0xfffffff806060812 */ /* 0x000fc400078ec0ff */
[----:B------:R-:W-:Y:S01]  /*6ef0*/  SHF.R.S32.HI R19, RZ, 0x5, R3 ;  /* 0x00000005ff137819 */ /* 0x000fe20000011403 */
[----:B------:R-:W-:-:S04]  /*6f00*/  @P1 IMAD.WIDE R30, R11, 0x2, R26 ;  /* 0x000000020b1e1825 */ /* 0x000fc800078e021a */
[----:B------:R-:W-:Y:S01]  /*6f10*/  @P1 IMAD.WIDE R10, R10, 0x2, R26 ;  /* 0x000000020a0a1825 */ /* 0x000fe200078e021a */
[----:B------:R1:W-:Y:S03]  /*6f20*/  @P1 LDGSTS.E.BYPASS.LTC128B.128 [R12+0x8100], [R30.64], !P5 ;  /* 0x081000001e0c1fae */ /* 0x0003e6000e901d46 */
[----:B------:R-:W-:Y:S01]  /*6f30*/  @P0 IMAD.WIDE R14, R6, 0x2, R14 ;  /* 0x00000002060e0825 */ /* 0x000fe200078e020e */
[----:B------:R1:W-:Y:S01]  /*6f40*/  @P1 LDGSTS.E.BYPASS.LTC128B.128 [R12+0xa100], [R10.64], !P4 ;  /* 0x0a1000000a0c1fae */ /* 0x0003e2000e101d46 */
[----:B------:R-:W-:Y:S02]  /*6f50*/  SEL R6, RZ, 0x10, P4 ;  /* 0x00000010ff067807 */ /* 0x000fe40002000000 */
[C---:B------:R-:W-:Y:S01]  /*6f60*/  IMAD.WIDE.U32 R26, R207.reuse, c[0x0][0x210], RZ ;  /* 0x00008400cf1a7a25 */ /* 0x040fe200078e00ff */
[----:B------:R1:W-:Y:S03]  /*6f70*/  @P0 LDGSTS.E.BYPASS.LTC128B.128 [R9+0x7100], [R36.64], !P6 ;  /* 0x0710000024090fae */ /* 0x0003e6000f101d46 */
[----:B------:R-:W-:Y:S01]  /*6f80*/  IMAD R13, R207, c[0x0][0x214], R80 ;  /* 0x00008500cf0d7a24 */ /* 0x000fe200078e0250 */
[----:B------:R1:W-:Y:S03]  /*6f90*/  @P0 LDGSTS.E.BYPASS.LTC128B.128 [R9+0x9100], [R34.64], !P5 ;  /* 0x0910000022090fae */ /* 0x0003e6000e901d46 */
[----:B------:R-:W-:Y:S01]  /*6fa0*/  IMAD.IADD R210, R27, 0x1, R13 ;  /* 0x000000011bd27824 */ /* 0x000fe200078e020d */
[----:B------:R1:W-:Y:S01]  /*6fb0*/  @P0 LDGSTS.E.BYPASS.LTC128B.128 [R9+0xb100], [R14.64], !P4 ;  /* 0x0b1000000e090fae */ /* 0x0003e2000e101d46 */
[----:B------:R-:W-:-:S03]  /*6fc0*/  ISETP.LT.AND P0, PT, RZ, c[0x0][0x27c], PT ;  /* 0x00009f00ff007a0c */ /* 0x000fc60003f01270 */
[----:B------:R-:W0:Y:S10]  /*6fd0*/  LDGDEPBAR ;  /* 0x00000000000079af */ /* 0x000e340000000000 */
[----:B------:R-:W-:Y:S05]  /*6fe0*/  @P0 BRA `(.L_x_98) ;  /* 0x0000002000000947 */ /* 0x000fea0003800000 */
[----:B------:R-:W-:-:S04]  /*6ff0*/  DEPBAR.LE SB0, 0x1 ;  /* 0x000080400000791a */ /* 0x000fc80000000000 */
[----:B------:R-:W-:Y:S05]  /*7000*/  BRA `(.L_x_99) ;  /* 0x00005c5000007947 */ /* 0x000fea0003800000 */
.L_x_98:
[----:B------:R-:W-:Y:S01]  /*7010*/  SHF.R.S32.HI R8, RZ, 0x1f, R79 ;  /* 0x0000001fff087819 */ /* 0x000fe2000001144f */
[----:B-1----:R-:W-:Y:S01]  /*7020*/  IMAD.WIDE.U32 R12, R79, c[0x0][0x280], RZ ;  /* 0x0000a0004f0c7a25 */ /* 0x002fe200078e00ff */
[----:B------:R-:W-:Y:S01]  /*7030*/  ULDC.U8 UR4, c[0x0][0x298] ;  /* 0x0000a60000047ab9 */ /* 0x000fe20000000000 */
[----:B------:R-:W-:Y:S01]  /*7040*/  LEA.HI R29, R29, R76, RZ, 0x2 ;  /* 0x0000004c1d1d7211 */ /* 0x000fe200078f10ff */
[----:B------:R-:W-:Y:S01]  /*7050*/  BSSY B2, `(.L_x_99) ;  /* 0x00005c0000027945 */ /* 0x000fe20003800000 */
[C---:B------:R-:W-:Y:S01]  /*7060*/  IMAD R10, R8.reuse, c[0x0][0x280], RZ ;  /* 0x0000a000080a7a24 */ /* 0x040fe200078e02ff */
[----:B------:R-:W-:Y:S01]  /*7070*/  ISETP.NE.AND P1, PT, RZ, UR4, PT ;  /* 0x00000004ff007c0c */ /* 0x000fe2000bf25270 */
[----:B------:R-:W-:Y:S01]  /*7080*/  IMAD R8, R8, c[0x0][0x290], RZ ;  /* 0x0000a40008087a24 */ /* 0x000fe200078e02ff */
[----:B------:R-:W-:Y:S01]  /*7090*/  LEA R38, P0, R12, c[0x0][0x270], 0x1 ;  /* 0x00009c000c267a11 */ /* 0x000fe200078008ff */
[C---:B------:R-:W-:Y:S02]  /*70a0*/  IMAD R9, R79.reuse, c[0x0][0x284], R10 ;  /* 0x0000a1004f097a24 */ /* 0x040fe400078e020a */
[----:B------:R-:W-:-:S02]  /*70b0*/  IMAD R8, R79, c[0x0][0x294], R8 ;  /* 0x0000a5004f087a24 */ /* 0x000fc400078e0208 */
[----:B------:R-:W-:Y:S02]  /*70c0*/  IMAD.IADD R9, R9, 0x1, R13 ;  /* 0x0000000109097824 */ /* 0x000fe400078e020d */
[----:B------:R-:W-:-:S03]  /*70d0*/  IMAD.WIDE.U32 R10, R79, c[0x0][0x290], RZ ;  /* 0x0000a4004f0a7a25 */ /* 0x000fc600078e00ff */
[----:B------:R-:W-:Y:S01]  /*70e0*/  LEA.HI.X R39, R12, c[0x0][0x274], R9, 0x1, P0 ;  /* 0x00009d000c277a11 */ /* 0x000fe200000f0c09 */
[----:B------:R-:W-:Y:S01]  /*70f0*/  IMAD.IADD R8, R8, 0x1, R11 ;  /* 0x0000000108087824 */ /* 0x000fe200078e020b */
[----:B------:R-:W-:Y:S02]  /*7100*/  LOP3.LUT R9, R29, 0xfffffffc, RZ, 0xc0, !PT ;  /* 0xfffffffc1d097812 */ /* 0x000fe400078ec0ff */
[C---:B------:R-:W-:Y:S02]  /*7110*/  LEA R52, P0, R10.reuse, c[0x0][0x288], 0x1 ;  /* 0x0000a2000a347a11 */ /* 0x040fe400078008ff */
[----:B------:R-:W-:Y:S02]  /*7120*/  SHF.R.S32.HI R29, RZ, 0x2, R29 ;  /* 0x00000002ff1d7819 */ /* 0x000fe4000001141d */
[----:B------:R-:W-:Y:S02]  /*7130*/  IADD3 R54, -R9, R76, RZ ;  /* 0x0000004c09367210 */ /* 0x000fe40007ffe1ff */
[----:B------:R-:W-:Y:S01]  /*7140*/  LEA.HI.X R53, R10, c[0x0][0x28c], R8, 0x1, P0 ;  /* 0x0000a3000a357a11 */ /* 0x000fe200000f0c08 */
[----:B------:R-:W-:Y:S01]  /*7150*/  IMAD R8, R78, 0x80, R29 ;  /* 0x000000804e087824 */ /* 0x000fe200078e021d */
[----:B------:R-:W-:Y:S01]  /*7160*/  SHF.L.U32 R37, R54, 0x3, RZ ;  /* 0x0000000336257819 */ /* 0x000fe200000006ff */
[----:B------:R-:W-:Y:S05]  /*7170*/  @!P1 BRA `(.L_x_100) ;  /* 0x00002b4000009947 */ /* 0x000fea0003800000 */
[----:B------:R-:W-:Y:S01]  /*7180*/  ISETP.GE.AND P0, PT, R8, R83, PT ;  /* 0x000000530800720c */ /* 0x000fe20003f06270 */
[----:B------:R-:W-:Y:S01]  /*7190*/  BSSY B0, `(.L_x_101) ;  /* 0x000004d000007945 */ /* 0x000fe20003800000 */
[----:B------:R-:W-:Y:S01]  /*71a0*/  SHF.L.U32 R30, R54, 0x2, RZ ;  /* 0x00000002361e7819 */ /* 0x000fe200000006ff */
        /* <DEDUP_REMOVED lines=12> */
[----:B------:R-:W-:Y:S05]  /*7270*/  @P0 BRA `(.L_x_102) ;  /* 0x000003e000000947 */ /* 0x000fea0003800000 */
[C---:B------:R-:W-:Y:S01]  /*7280*/  IADD3 R11, R30.reuse, 0x10, RZ ;  /* 0x000000101e0b7810 */ /* 0x040fe20007ffe0ff */
[----:B------:R-:W-:Y:S01]  /*7290*/  CS2R R44, SRZ ;  /* 0x00000000002c7805 */ /* 0x000fe2000001ff00 */
[----:B------:R-:W-:Y:S01]  /*72a0*/  ISETP.GE.AND P1, PT, R30, c[0x0][0x27c], PT ;  /* 0x00009f001e007a0c */ /* 0x000fe20003f26270 */
[----:B------:R-:W-:Y:S01]  /*72b0*/  CS2R R84, SRZ ;  /* 0x0000000000547805 */ /* 0x000fe2000001ff00 */
[----:B------:R-:W-:-:S02]  /*72c0*/  ISETP.GE.AND P0, PT, R11, c[0x0][0x27c], PT ;  /* 0x00009f000b007a0c */ /* 0x000fc40003f06270 */
[----:B------:R-:W-:Y:S01]  /*72d0*/  IADD3 R9, R30, 0x20, RZ ;  /* 0x000000201e097810 */ /* 0x000fe20007ffe0ff */
[----:B------:R-:W-:Y:S01]  /*72e0*/  CS2R R42, SRZ ;  /* 0x00000000002a7805 */ /* 0x000fe2000001ff00 */
[----:B------:R-:W-:-:S07]  /*72f0*/  CS2R R54, SRZ ;  /* 0x0000000000367805 */ /* 0x000fce000001ff00 */
[C---:B------:R-:W-:Y:S02]  /*7300*/  @!P1 IMAD.WIDE R34, R30.reuse, 0x2, R38 ;  /* 0x000000021e229825 */ /* 0x040fe400078e0226 */
[----:B------:R-:W-:Y:S02]  /*7310*/  @!P0 SHF.R.S32.HI R8, RZ, 0x1f, R11 ;  /* 0x0000001fff088819 */ /* 0x000fe4000001140b */
[----:B------:R-:W-:Y:S01]  /*7320*/  @!P1 IMAD.WIDE R12, R30, 0x2, R52 ;  /* 0x000000021e0c9825 */ /* 0x000fe200078e0234 */
[----:B------:R1:W5:Y:S01]  /*7330*/  @!P1 LD.E.64 R44, [R34.64] ;  /* 0x00000006222c9980 */ /* 0x000362000c101b00 */
[----:B------:R-:W-:-:S03]  /*7340*/  @!P0 LEA.HI R11, R8, R11, RZ, 0x2 ;  /* 0x0000000b080b8211 */ /* 0x000fc600078f10ff */
[----:B------:R2:W5:Y:S01]  /*7350*/  @!P1 LD.E.64 R84, [R12.64] ;  /* 0x000000060c549980 */ /* 0x000562000c101b00 */
[----:B------:R-:W-:Y:S02]  /*7360*/  @!P0 LOP3.LUT R11, R11, 0xfffffffc, RZ, 0xc0, !PT ;  /* 0xfffffffc0b0b8812 */ /* 0x000fe400078ec0ff */
[----:B------:R-:W-:-:S03]  /*7370*/  ISETP.GE.AND P1, PT, R9, c[0x0][0x27c], PT ;  /* 0x00009f0009007a0c */ /* 0x000fc60003f26270 */
[----:B------:R-:W-:Y:S01]  /*7380*/  @!P0 IMAD.WIDE R14, R11, 0x2, R38 ;  /* 0x000000020b0e8825 */ /* 0x000fe200078e0226 */
[----:B------:R-:W-:-:S03]  /*7390*/  IADD3 R8, R30, 0x30, RZ ;  /* 0x000000301e087810 */ /* 0x000fc60007ffe0ff */
[----:B------:R-:W-:Y:S01]  /*73a0*/  @!P0 IMAD.WIDE R32, R11, 0x2, R52 ;  /* 0x000000020b208825 */ /* 0x000fe200078e0234 */
[----:B------:R3:W5:Y:S04]  /*73b0*/  @!P0 LD.E.64 R42, [R14.64] ;  /* 0x000000060e2a8980 */ /* 0x000768000c101b00 */
[----:B------:R4:W5:Y:S01]  /*73c0*/  @!P0 LD.E.64 R54, [R32.64] ;  /* 0x0000000620368980 */ /* 0x000962000c101b00 */
[----:B------:R-:W-:Y:S02]  /*73d0*/  ISETP.GE.AND P0, PT, R8, c[0x0][0x27c], PT ;  /* 0x00009f0008007a0c */ /* 0x000fe40003f06270 */
[----:B------:R-:W-:-:S04]  /*73e0*/  @!P1 SHF.R.S32.HI R10, RZ, 0x1f, R9 ;  /* 0x0000001fff0a9819 */ /* 0x000fc80000011409 */
[----:B------:R-:W-:-:S07]  /*73f0*/  @!P1 LEA.HI R10, R10, R9, RZ, 0x2 ;  /* 0x000000090a0a9211 */ /* 0x000fce00078f10ff */
[----:B------:R-:W-:Y:S02]  /*7400*/  @!P0 SHF.R.S32.HI R9, RZ, 0x1f, R8 ;  /* 0x0000001fff098819 */ /* 0x000fe40000011408 */
[----:B------:R-:W-:Y:S02]  /*7410*/  @!P1 LOP3.LUT R11, R10, 0xfffffffc, RZ, 0xc0, !PT ;  /* 0xfffffffc0a0b9812 */ /* 0x000fe400078ec0ff */
[----:B------:R-:W-:Y:S01]  /*7420*/  @!P0 LEA.HI R9, R9, R8, RZ, 0x2 ;  /* 0x0000000809098211 */ /* 0x000fe200078f10ff */
[----:B------:R-:W-:-:S03]  /*7430*/  CS2R R40, SRZ ;  /* 0x0000000000287805 */ /* 0x000fc6000001ff00 */
[----:B------:R-:W-:Y:S01]  /*7440*/  @!P0 LOP3.LUT R9, R9, 0xfffffffc, RZ, 0xc0, !PT ;  /* 0xfffffffc09098812 */ /* 0x000fe200078ec0ff */
[C---:B--2---:R-:W-:Y:S01]  /*7450*/  @!P1 IMAD.WIDE R12, R11.reuse, 0x2, R38 ;  /* 0x000000020b0c9825 */ /* 0x044fe200078e0226 */
[----:B-1----:R-:W-:Y:S01]  /*7460*/  CS2R R34, SRZ ;  /* 0x0000000000227805 */ /* 0x002fe2000001ff00 */
[----:B----4-:R-:W-:Y:S02]  /*7470*/  CS2R R32, SRZ ;  /* 0x0000000000207805 */ /* 0x010fe4000001ff00 */
[----:B------:R-:W-:Y:S01]  /*7480*/  @!P1 IMAD.WIDE R46, R11, 0x2, R52 ;  /* 0x000000020b2e9825 */ /* 0x000fe200078e0234 */
[----:B------:R-:W-:Y:S01]  /*7490*/  IADD3 R8, R30, 0x50, RZ ;  /* 0x000000501e087810 */ /* 0x000fe20007ffe0ff */
[----:B------:R-:W-:Y:S01]  /*74a0*/  CS2R R10, SRZ ;  /* 0x00000000000a7805 */ /* 0x000fe2000001ff00 */
[----:B------:R1:W5:Y:S01]  /*74b0*/  @!P1 LD.E.64 R40, [R12.64] ;  /* 0x000000060c289980 */ /* 0x000362000c101b00 */
[----:B---3--:R-:W-:-:S03]  /*74c0*/  @!P0 IMAD.WIDE R14, R9, 0x2, R38 ;  /* 0x00000002090e8825 */ /* 0x008fc600078e0226 */
[----:B------:R2:W5:Y:S01]  /*74d0*/  @!P1 LD.E.64 R34, [R46.64] ;  /* 0x000000062e229980 */ /* 0x000562000c101b00 */
[----:B------:R-:W-:Y:S01]  /*74e0*/  @!P0 IMAD.WIDE R48, R9, 0x2, R52 ;  /* 0x0000000209308825 */ /* 0x000fe200078e0234 */
[----:B------:R-:W-:Y:S02]  /*74f0*/  IADD3 R9, R30, 0x40, RZ ;  /* 0x000000401e097810 */ /* 0x000fe40007ffe0ff */
[----:B------:R3:W5:Y:S02]  /*7500*/  @!P0 LD.E.64 R32, [R14.64] ;  /* 0x000000060e208980 */ /* 0x000764000c101b00 */
[----:B------:R-:W-:Y:S02]  /*7510*/  ISETP.GE.AND P1, PT, R9, c[0x0][0x27c], PT ;  /* 0x00009f0009007a0c */ /* 0x000fe40003f26270 */
[----:B------:R4:W5:Y:S01]  /*7520*/  @!P0 LD.E.64 R10, [R48.64] ;  /* 0x00000006300a8980 */ /* 0x000962000c101b00 */
[----:B------:R-:W-:-:S10]  /*7530*/  ISETP.GE.AND P0, PT, R8, c[0x0][0x27c], PT ;  /* 0x00009f0008007a0c */ /* 0x000fd40003f06270 */
[----:B-1----:R-:W-:-:S03]  /*7540*/  @!P1 SHF.R.S32.HI R12, RZ, 0x1f, R9 ;  /* 0x0000001fff0c9819 */ /* 0x002fc60000011409 */
[----:B------:R-:W-:Y:S02]  /*7550*/  @!P0 SHF.R.S32.HI R13, RZ, 0x1f, R8 ;  /* 0x0000001fff0d8819 */ /* 0x000fe40000011408 */
[----:B------:R-:W-:Y:S02]  /*7560*/  @!P1 LEA.HI R12, R12, R9, RZ, 0x2 ;  /* 0x000000090c0c9211 */ /* 0x000fe400078f10ff */
[----:B------:R-:W-:Y:S02]  /*7570*/  @!P0 LEA.HI R13, R13, R8, RZ, 0x2 ;  /* 0x000000080d0d8211 */ /* 0x000fe400078f10ff */
[----:B------:R-:W-:Y:S02]  /*7580*/  @!P1 LOP3.LUT R9, R12, 0xfffffffc, RZ, 0xc0, !PT ;  /* 0xfffffffc0c099812 */ /* 0x000fe400078ec0ff */
[----:B------:R-:W-:Y:S01]  /*7590*/  @!P0 LOP3.LUT R13, R13, 0xfffffffc, RZ, 0xc0, !PT ;  /* 0xfffffffc0d0d8812 */ /* 0x000fe200078ec0ff */
[----:B---3--:R-:W-:Y:S02]  /*75a0*/  CS2R R14, SRZ ;  /* 0x00000000000e7805 */ /* 0x008fe4000001ff00 */
[----:B--2---:R-:W-:Y:S01]  /*75b0*/  @!P1 IMAD.WIDE R46, R9, 0x2, R38 ;  /* 0x00000002092e9825 */ /* 0x004fe200078e0226 */
[----:B------:R-:W-:-:S03]  /*75c0*/  CS2R R80, SRZ ;  /* 0x0000000000507805 */ /* 0x000fc6000001ff00 */
[----:B----4-:R-:W-:Y:S01]  /*75d0*/  @!P1 IMAD.WIDE R48, R9, 0x2, R52 ;  /* 0x0000000209309825 */ /* 0x010fe200078e0234 */
[----:B------:R1:W5:Y:S01]  /*75e0*/  @!P1 LD.E.64 R14, [R46.64] ;  /* 0x000000062e0e9980 */ /* 0x000362000c101b00 */
[----:B------:R-:W-:Y:S02]  /*75f0*/  CS2R R8, SRZ ;  /* 0x0000000000087805 */ /* 0x000fe4000001ff00 */
[----:B------:R-:W-:-:S04]  /*7600*/  @!P0 IMAD.WIDE R38, R13, 0x2, R38 ;  /* 0x000000020d268825 */ /* 0x000fc800078e0226 */
[----:B------:R-:W-:Y:S01]  /*7610*/  @!P0 IMAD.WIDE R52, R13, 0x2, R52 ;  /* 0x000000020d348825 */ /* 0x000fe200078e0234 */
[----:B------:R1:W5:Y:S01]  /*7620*/  @!P1 LD.E.64 R8, [R48.64] ;  /* 0x0000000630089980 */ /* 0x000362000c101b00 */
[----:B------:R-:W-:-:S03]  /*7630*/  CS2R R12, SRZ ;  /* 0x00000000000c7805 */ /* 0x000fc6000001ff00 */
[----:B------:R1:W5:Y:S04]  /*7640*/  @!P0 LD.E.64 R80, [R52.64] ;  /* 0x0000000634508980 */ /* 0x000368000c101b00 */
[----:B------:R1:W5:Y:S02]  /*7650*/  @!P0 LD.E.64 R12, [R38.64] ;  /* 0x00000006260c8980 */ /* 0x000364000c101b00 */
.L_x_102:
[----:B------:R-:W-:Y:S05]  /*7660*/  BSYNC B0 ;  /* 0x0000000000007941 */ /* 0x000fea0003800000 */
.L_x_101:
[----:B-----5:R-:W-:Y:S01]  /*7670*/  IMAD.MOV.U32 R75, RZ, RZ, R45 ;  /* 0x000000ffff4b7224 */ /* 0x020fe200078e002d */
[--C-:B-1----:R-:W-:Y:S01]  /*7680*/  SHF.R.U64 R38, R32, 0x10, R33.reuse ;  /* 0x0000001020267819 */ /* 0x102fe20000001221 */
[--C-:B------:R-:W-:Y:S01]  /*7690*/  IMAD.MOV.U32 R65, RZ, RZ, R33.reuse ;  /* 0x000000ffff417224 */ /* 0x100fe200078e0021 */
[----:B------:R-:W-:Y:S01]  /*76a0*/  SHF.R.U32.HI R63, RZ, 0x10, R33 ;  /* 0x00000010ff3f7819 */ /* 0x000fe20000011621 */
[----:B------:R-:W-:Y:S01]  /*76b0*/  IMAD.MOV.U32 R64, RZ, RZ, R14 ;  /* 0x000000ffff407224 */ /* 0x000fe200078e000e */
[----:B------:R-:W-:Y:S01]  /*76c0*/  SHF.R.U64 R51, R12, 0x10, R13 ;  /* 0x000000100c337819 */ /* 0x000fe2000000120d */
[----:B------:R-:W-:Y:S01]  /*76d0*/  IMAD.MOV.U32 R33, RZ, RZ, R15 ;  /* 0x000000ffff217224 */ /* 0x000fe200078e000f */
[----:B------:R-:W-:Y:S01]  /*76e0*/  SHF.R.U64 R46, R42, 0x10, R43 ;  /* 0x000000102a2e7819 */ /* 0x000fe2000000122b */
[--C-:B------:R-:W-:Y:S01]  /*76f0*/  IMAD.MOV.U32 R59, RZ, RZ, R13.reuse ;  /* 0x000000ffff3b7224 */ /* 0x100fe200078e000d */
[----:B------:R-:W-:Y:S01]  /*7700*/  SHF.R.U32.HI R13, RZ, 0x10, R13 ;  /* 0x00000010ff0d7819 */ /* 0x000fe2000001160d */
[----:B------:R-:W-:Y:S01]  /*7710*/  IMAD.MOV.U32 R60, RZ, RZ, R84 ;  /* 0x000000ffff3c7224 */ /* 0x000fe200078e0054 */
[----:B------:R-:W-:Y:S01]  /*7720*/  PRMT R51, R51, 0x5410, R75 ;  /* 0x0000541033337816 */ /* 0x000fe2000000004b */
[----:B------:R-:W-:Y:S01]  /*7730*/  IMAD.MOV.U32 R53, RZ, RZ, R55 ;  /* 0x000000ffff357224 */ /* 0x000fe200078e0037 */
[----:B------:R-:W-:Y:S01]  /*7740*/  PRMT R33, R33, 0x5410, R64 ;  /* 0x0000541021217816 */ /* 0x000fe20000000040 */
[----:B------:R-:W-:Y:S01]  /*7750*/  IMAD.MOV.U32 R73, RZ, RZ, R43 ;  /* 0x000000ffff497224 */ /* 0x000fe200078e002b */
[----:B------:R-:W-:Y:S01]  /*7760*/  SHF.R.S32.HI R64, RZ, 0x1f, R29 ;  /* 0x0000001fff407819 */ /* 0x000fe2000001141d */
[----:B------:R-:W-:Y:S01]  /*7770*/  IMAD.MOV.U32 R48, RZ, RZ, R42 ;  /* 0x000000ffff307224 */ /* 0x000fe200078e002a */
[--C-:B------:R-:W-:Y:S01]  /*7780*/  PRMT R13, R13, 0x5410, R51.reuse ;  /* 0x000054100d0d7816 */ /* 0x100fe20000000033 */
[----:B------:R-:W-:Y:S01]  /*7790*/  IMAD.MOV.U32 R52, RZ, RZ, R44 ;  /* 0x000000ffff347224 */ /* 0x000fe200078e002c */
[----:B------:R-:W-:Y:S01]  /*77a0*/  PRMT R51, R60, 0x7610, R51 ;  /* 0x000076103c337816 */ /* 0x000fe20000000033 */
[----:B------:R-:W-:Y:S01]  /*77b0*/  IMAD.MOV.U32 R56, RZ, RZ, R10 ;  /* 0x000000ffff387224 */ /* 0x000fe200078e000a */
[----:B------:R-:W-:Y:S01]  /*77c0*/  LEA.HI R60, R64, R29, RZ, 0x3 ;  /* 0x0000001d403c7211 */ /* 0x000fe200078f18ff */
[----:B------:R-:W-:Y:S01]  /*77d0*/  IMAD.MOV.U32 R62, RZ, RZ, R54 ;  /* 0x000000ffff3e7224 */ /* 0x000fe200078e0036 */
[----:B------:R-:W-:Y:S01]  /*77e0*/  SHF.R.U64 R50, R44, 0x10, R45 ;  /* 0x000000102c327819 */ /* 0x000fe2000000122d */
[----:B------:R-:W-:Y:S01]  /*77f0*/  IMAD.MOV.U32 R44, RZ, RZ, R40 ;  /* 0x000000ffff2c7224 */ /* 0x000fe200078e0028 */
[----:B------:R-:W-:Y:S01]  /*7800*/  LOP3.LUT R60, R60, 0xfffffff8, RZ, 0xc0, !PT ;  /* 0xfffffff83c3c7812 */ /* 0x000fe200078ec0ff */
[----:B------:R-:W-:Y:S01]  /*7810*/  IMAD.MOV.U32 R31, RZ, RZ, R11 ;  /* 0x000000ffff1f7224 */ /* 0x000fe200078e000b */
[----:B------:R-:W-:Y:S01]  /*7820*/  SHF.R.U32.HI R72, RZ, 0x10, R45 ;  /* 0x00000010ff487819 */ /* 0x000fe2000001162d */
[----:B------:R-:W-:Y:S01]  /*7830*/  IMAD.MOV.U32 R67, RZ, RZ, R41 ;  /* 0x000000ffff437224 */ /* 0x000fe200078e0029 */
[----:B------:R-:W-:Y:S01]  /*7840*/  SHF.R.U32.HI R70, RZ, 0x10, R43 ;  /* 0x00000010ff467819 */ /* 0x000fe2000001162b */
[----:B------:R-:W-:Y:S01]  /*7850*/  IMAD.MOV.U32 R58, RZ, RZ, R34 ;  /* 0x000000ffff3a7224 */ /* 0x000fe200078e0022 */
[----:B------:R-:W-:Y:S01]  /*7860*/  SHF.R.U64 R45, R54, 0x10, R55 ;  /* 0x00000010362d7819 */ /* 0x000fe20000001237 */
[----:B------:R-:W-:Y:S01]  /*7870*/  IMAD R54, R78, -0x80, R83 ;  /* 0xffffff804e367824 */ /* 0x000fe200078e0253 */
[----:B------:R-:W-:Y:S01]  /*7880*/  SHF.R.U32.HI R43, RZ, 0x10, R55 ;  /* 0x00000010ff2b7819 */ /* 0x000fe20000011637 */
[----:B------:R-:W-:Y:S01]  /*7890*/  IMAD.MOV.U32 R55, RZ, RZ, R35 ;  /* 0x000000ffff377224 */ /* 0x000fe200078e0023 */
[----:B------:R-:W-:Y:S01]  /*78a0*/  SHF.R.U64 R42, R40, 0x10, R41 ;  /* 0x00000010282a7819 */ /* 0x000fe20000001229 */
[----:B------:R-:W-:Y:S01]  /*78b0*/  IMAD.MOV.U32 R40, RZ, RZ, R32 ;  /* 0x000000ffff287224 */ /* 0x000fe200078e0020 */
[----:B------:R-:W-:Y:S01]  /*78c0*/  SHF.R.U32.HI R39, RZ, 0x10, R35 ;  /* 0x00000010ff277819 */ /* 0x000fe20000011623 */
[----:B------:R-:W-:Y:S01]  /*78d0*/  IMAD.MOV.U32 R57, RZ, RZ, R85 ;  /* 0x000000ffff397224 */ /* 0x000fe200078e0055 */
[----:B------:R-:W-:Y:S01]  /*78e0*/  PRMT R46, R46, 0x5410, R53 ;  /* 0x000054102e2e7816 */ /* 0x000fe20000000035 */
[----:B------:R-:W-:Y:S01]  /*78f0*/  IMAD.IADD R53, R29, 0x1, -R60 ;  /* 0x000000011d357824 */ /* 0x000fe200078e0a3c */
[----:B------:R-:W-:Y:S01]  /*7900*/  PRMT R39, R39, 0x5410, R65 ;  /* 0x0000541027277816 */ /* 0x000fe20000000041 */
[----:B------:R-:W-:Y:S01]  /*7910*/  IMAD.MOV.U32 R28, RZ, RZ, R80 ;  /* 0x000000ffff1c7224 */ /* 0x000fe200078e0050 */
[----:B------:R-:W-:Y:S01]  /*7920*/  PRMT R42, R42, 0x5410, R55 ;  /* 0x000054102a2a7816 */ /* 0x000fe20000000037 */
[----:B------:R-:W-:Y:S01]  /*7930*/  IMAD.SHL.U32 R55, R53, 0x40, RZ ;  /* 0x0000004035377824 */ /* 0x000fe200078e00ff */
[----:B------:R-:W-:Y:S01]  /*7940*/  PRMT R40, R40, 0x5410, R39 ;  /* 0x0000541028287816 */ /* 0x000fe20000000027 */
[----:B------:R-:W-:-:S04]  /*7950*/  DEPBAR.LE SB0, 0x1 ;  /* 0x000080400000791a */ /* 0x000fc80000000000 */
[----:B------:R-:W-:Y:S01]  /*7960*/  PRMT R39, R56, 0x7610, R39 ;  /* 0x0000761038277816 */ /* 0x000fe20000000027 */
[----:B------:R-:W-:Y:S01]  /*7970*/  BSSY B1, `(.L_x_103) ;  /* 0x0000131000017945 */ /* 0x000fe20003800000 */
[----:B------:R-:W-:Y:S02]  /*7980*/  LOP3.LUT R56, R55, 0x1c0, RZ, 0xc0, !PT ;  /* 0x000001c037387812 */ /* 0x000fe400078ec0ff */
[----:B------:R-:W-:Y:S02]  /*7990*/  IMNMX R54, R54, 0x80, PT ;  /* 0x0000008036367817 */ /* 0x000fe40003800200 */
[----:B------:R-:W-:Y:S02]  /*79a0*/  LOP3.LUT R37, R56, 0x18, R37, 0xf8, !PT ;  /* 0x0000001838257812 */ /* 0x000fe400078ef825 */
[----:B------:R-:W-:Y:S02]  /*79b0*/  SHF.R.U32.HI R56, RZ, 0x3, R56 ;  /* 0x00000003ff387819 */ /* 0x000fe40000011638 */
[----:B------:R-:W-:-:S02]  /*79c0*/  LOP3.LUT P1, RZ, R53, 0x4, RZ, 0xc0, !PT ;  /* 0x0000000435ff7812 */ /* 0x000fc4000782c0ff */
[----:B------:R-:W-:Y:S02]  /*79d0*/  LOP3.LUT R56, R37, R56, RZ, 0x3c, !PT ;  /* 0x0000003825387212 */ /* 0x000fe400078e3cff */
[----:B------:R-:W-:Y:S02]  /*79e0*/  ISETP.GE.AND P0, PT, R29, R54, PT ;  /* 0x000000361d00720c */ /* 0x000fe40003f06270 */
[----:B------:R-:W-:Y:S02]  /*79f0*/  SHF.R.U32.HI R66, RZ, 0x10, R41 ;  /* 0x00000010ff427819 */ /* 0x000fe40000011629 */
[----:B------:R-:W-:Y:S01]  /*7a00*/  SHF.R.U64 R61, R14, 0x10, R15 ;  /* 0x000000100e3d7819 */ /* 0x000fe2000000120f */
[----:B------:R-:W-:Y:S01]  /*7a10*/  IMAD.MOV.U32 R14, RZ, RZ, R12 ;  /* 0x000000ffff0e7224 */ /* 0x000fe200078e000c */
[----:B------:R-:W-:Y:S01]  /*7a20*/  SHF.R.U64 R41, R34, 0x10, R35 ;  /* 0x0000001022297819 */ /* 0x000fe20000001223 */
[----:B------:R-:W-:Y:S01]  /*7a30*/  IMAD.MOV.U32 R12, RZ, RZ, R8 ;  /* 0x000000ffff0c7224 */ /* 0x000fe200078e0008 */
[----:B------:R-:W-:Y:S01]  /*7a40*/  PRMT R38, R38, 0x5410, R31 ;  /* 0x0000541026267816 */ /* 0x000fe2000000001f */
[----:B------:R-:W-:Y:S01]  /*7a50*/  IMAD.MOV.U32 R35, RZ, RZ, R9 ;  /* 0x000000ffff237224 */ /* 0x000fe200078e0009 */
[----:B------:R-:W-:Y:S01]  /*7a60*/  SHF.R.U32.HI R47, RZ, 0x10, R85 ;  /* 0x00000010ff2f7819 */ /* 0x000fe20000011655 */
[----:B------:R-:W-:Y:S01]  /*7a70*/  IMAD R31, R19, 0x200, R56 ;  /* 0x00000200131f7824 */ /* 0x000fe200078e0238 */
[----:B------:R-:W-:-:S02]  /*7a80*/  SHF.R.U64 R36, R10, 0x10, R11 ;  /* 0x000000100a247819 */ /* 0x000fc4000000120b */
[--C-:B------:R-:W-:Y:S02]  /*7a90*/  SHF.R.U64 R10, R8, 0x10, R9.reuse ;  /* 0x00000010080a7819 */ /* 0x100fe40000001209 */
[----:B------:R-:W-:Y:S01]  /*7aa0*/  SHF.R.U32.HI R34, RZ, 0x10, R9 ;  /* 0x00000010ff227819 */ /* 0x000fe20000011609 */
[----:B------:R-:W-:Y:S01]  /*7ab0*/  IMAD.MOV.U32 R9, RZ, RZ, R81 ;  /* 0x000000ffff097224 */ /* 0x000fe200078e0051 */
[----:B------:R-:W-:Y:S02]  /*7ac0*/  PRMT R35, R35, 0x5410, R12 ;  /* 0x0000541023237816 */ /* 0x000fe4000000000c */
[----:B------:R-:W-:Y:S02]  /*7ad0*/  SHF.R.U32.HI R32, RZ, 0x10, R15 ;  /* 0x00000010ff207819 */ /* 0x000fe4000001160f */
[----:B------:R-:W-:Y:S02]  /*7ae0*/  PRMT R47, R47, 0x5410, R73 ;  /* 0x000054102f2f7816 */ /* 0x000fe40000000049 */
[----:B------:R-:W-:-:S02]  /*7af0*/  PRMT R43, R43, 0x5410, R67 ;  /* 0x000054102b2b7816 */ /* 0x000fc40000000043 */
[C---:B------:R-:W-:Y:S02]  /*7b00*/  IADD3 R12, R31.reuse, 0x20, RZ ;  /* 0x000000201f0c7810 */ /* 0x040fe40007ffe0ff */
[----:B------:R-:W-:Y:S02]  /*7b10*/  SHF.R.U64 R49, R84, 0x10, R85 ;  /* 0x0000001054317819 */ /* 0x000fe40000001255 */
[----:B------:R-:W-:Y:S02]  /*7b20*/  SHF.R.U32.HI R11, RZ, 0x10, R11 ;  /* 0x00000010ff0b7819 */ /* 0x000fe4000001160b */
[--C-:B------:R-:W-:Y:S02]  /*7b30*/  SHF.R.U64 R8, R80, 0x10, R81.reuse ;  /* 0x0000001050087819 */ /* 0x100fe40000001251 */
[----:B------:R-:W-:Y:S02]  /*7b40*/  SHF.R.U32.HI R15, RZ, 0x10, R81 ;  /* 0x00000010ff0f7819 */ /* 0x000fe40000011651 */
[----:B------:R-:W-:-:S02]  /*7b50*/  @P1 IADD3 R12, R31, -0x20, RZ ;  /* 0xffffffe01f0c1810 */ /* 0x000fc40007ffe0ff */
[----:B------:R-:W-:Y:S02]  /*7b60*/  PRMT R48, R48, 0x5410, R47 ;  /* 0x0000541030307816 */ /* 0x000fe4000000002f */
[----:B------:R-:W-:Y:S02]  /*7b70*/  PRMT R44, R44, 0x5410, R43 ;  /* 0x000054102c2c7816 */ /* 0x000fe4000000002b */
[----:B------:R-:W-:Y:S02]  /*7b80*/  PRMT R49, R49, 0x5410, R72 ;  /* 0x0000541031317816 */ /* 0x000fe40000000048 */
[----:B------:R-:W-:Y:S02]  /*7b90*/  PRMT R45, R45, 0x5410, R70 ;  /* 0x000054102d2d7816 */ /* 0x000fe40000000046 */
[----:B------:R-:W-:Y:S02]  /*7ba0*/  PRMT R41, R41, 0x5410, R66 ;  /* 0x0000541029297816 */ /* 0x000fe40000000042 */
[----:B------:R-:W-:-:S02]  /*7bb0*/  PRMT R36, R36, 0x5410, R63 ;  /* 0x0000541024247816 */ /* 0x000fc4000000003f */
        /* <DEDUP_REMOVED lines=9> */
[----:B------:R-:W-:Y:S02]  /*7c50*/  LEA R31, R31, 0xc100, 0x1 ;  /* 0x0000c1001f1f7811 */ /* 0x000fe400078e08ff */
[----:B------:R-:W-:Y:S01]  /*7c60*/  LEA R12, R12, 0xc100, 0x1 ;  /* 0x0000c1000c0c7811 */ /* 0x000fe200078e08ff */
[----:B------:R-:W-:Y:S06]  /*7c70*/  BAR.SYNC.DEFER_BLOCKING 0x0 ;  /* 0x0000000000007b1d */ /* 0x000fec0000010000 */
[----:B------:R-:W-:Y:S05]  /*7c80*/  @P0 BRA `(.L_x_104) ;  /* 0x00000ff000000947 */ /* 0x000fea0003800000 */
[----:B------:R-:W-:Y:S01]  /*7c90*/  ISETP.GE.AND P0, PT, R30, c[0x0][0x27c], PT ;  /* 0x00009f001e007a0c */ /* 0x000fe20003f06270 */
[----:B------:R-:W-:-:S12]  /*7ca0*/  BSSY B0, `(.L_x_105) ;  /* 0x0000028000007945 */ /* 0x000fd80003800000 */
[----:B------:R-:W-:Y:S05]  /*7cb0*/  @P0 BRA `(.L_x_106) ;  /* 0x0000026000000947 */ /* 0x000fea0003800000 */
[----:B------:R-:W1:Y:S01]  /*7cc0*/  LDS.128 R8, [R31] ;  /* 0x000000001f087984 */ /* 0x000e620000000c00 */
[----:B------:R-:W-:Y:S02]  /*7cd0*/  HADD2.F32 R53, -RZ, R51.H0_H0 ;  /* 0x20000033ff357230 */ /* 0x000fe40000004100 */
[----:B------:R-:W-:Y:S02]  /*7ce0*/  HADD2.F32 R59, -RZ, R49.H0_H0 ;  /* 0x20000031ff3b7230 */ /* 0x000fe40000004100 */
[----:B------:R-:W-:Y:S02]  /*7cf0*/  HADD2.F32 R60, -RZ, R50.H0_H0 ;  /* 0x20000032ff3c7230 */ /* 0x000fe40000004100 */
[----:B------:R-:W-:Y:S02]  /*7d00*/  HADD2.F32 R61, -RZ, R52.H0_H0 ;  /* 0x20000034ff3d7230 */ /* 0x000fe40000004100 */
[----:B------:R-:W-:Y:S02]  /*7d10*/  HADD2.F32 R64, -RZ, R51.H1_H1 ;  /* 0x30000033ff407230 */ /* 0x000fe40000004100 */
[----:B-1----:R-:W-:-:S02]  /*7d20*/  HADD2.F32 R56, -RZ, R8.H0_H0 ;  /* 0x20000008ff387230 */ /* 0x002fc40000004100 */
[----:B------:R-:W-:Y:S02]  /*7d30*/  HADD2.F32 R58, -RZ, R8.H1_H1 ;  /* 0x30000008ff3a7230 */ /* 0x000fe40000004100 */
[--C-:B------:R-:W-:Y:S01]  /*7d40*/  HADD2.F32 R55, -RZ, R9.reuse.H1_H1 ;  /* 0x30000009ff377230 */ /* 0x100fe20000004100 */
[----:B------:R-:W-:Y:S01]  /*7d50*/  FMUL.FTZ R63, R56, R53 ;  /* 0x00000035383f7220 */ /* 0x000fe20000410000 */
[----:B------:R-:W-:Y:S02]  /*7d60*/  HADD2.F32 R8, -RZ, R9.H0_H0 ;  /* 0x20000009ff087230 */ /* 0x000fe40000004100 */
[--C-:B------:R-:W-:Y:S02]  /*7d70*/  HADD2.F32 R9, -RZ, R10.reuse.H0_H0 ;  /* 0x2000000aff097230 */ /* 0x100fe40000004100 */
[----:B------:R-:W-:Y:S02]  /*7d80*/  HADD2.F32 R57, -RZ, R10.H1_H1 ;  /* 0x3000000aff397230 */ /* 0x000fe40000004100 */
[----:B------:R-:W-:-:S02]  /*7d90*/  HADD2.F32 R10, -RZ, R11.H0_H0 ;  /* 0x2000000bff0a7230 */ /* 0x000fc40000004100 */
[----:B------:R-:W-:Y:S01]  /*7da0*/  HADD2.F32 R62, -RZ, R11.H1_H1 ;  /* 0x3000000bff3e7230 */ /* 0x000fe20000004100 */
[----:B------:R-:W-:Y:S02]  /*7db0*/  FMUL.FTZ R11, R58, R53 ;  /* 0x000000353a0b7220 */ /* 0x000fe40000410000 */
[CC--:B------:R-:W-:Y:S02]  /*7dc0*/  FMUL.FTZ R53, R55.reuse, R59.reuse ;  /* 0x0000003b37357220 */ /* 0x0c0fe40000410000 */
[C---:B------:R-:W-:Y:S02]  /*7dd0*/  FMUL.FTZ R59, R8.reuse, R59 ;  /* 0x0000003b083b7220 */ /* 0x040fe40000410000 */
[-C--:B------:R-:W-:Y:S01]  /*7de0*/  FFMA.FTZ R53, R8, R60.reuse, -R53 ;  /* 0x0000003c08357223 */ /* 0x080fe20000010835 */
[----:B------:R-:W-:Y:S01]  /*7df0*/  HADD2.F32 R8, -RZ, R50.H1_H1 ;  /* 0x30000032ff087230 */ /* 0x000fe20000004100 */
[----:B------:R-:W-:Y:S01]  /*7e00*/  FFMA.FTZ R60, R55, R60, R59 ;  /* 0x0000003c373c7223 */ /* 0x000fe2000001003b */
[----:B------:R-:W-:Y:S01]  /*7e10*/  HADD2.F32 R59, -RZ, R48.H1_H1 ;  /* 0x30000030ff3b7230 */ /* 0x000fe20000004100 */
[-C--:B------:R-:W-:Y:S01]  /*7e20*/  FFMA.FTZ R11, R56, R61.reuse, -R11 ;  /* 0x0000003d380b7223 */ /* 0x080fe2000001080b */
[----:B------:R-:W-:Y:S01]  /*7e30*/  HADD2.F32 R56, -RZ, R49.H1_H1 ;  /* 0x30000031ff387230 */ /* 0x000fe20000004100 */
[----:B------:R-:W-:-:S02]  /*7e40*/  FFMA.FTZ R58, R58, R61, R63 ;  /* 0x0000003d3a3a7223 */ /* 0x000fc4000001003f */
[-C--:B------:R-:W-:Y:S02]  /*7e50*/  FMUL.FTZ R55, R57, R8.reuse ;  /* 0x0000000839377220 */ /* 0x080fe40000410000 */
[-C--:B------:R-:W-:Y:S02]  /*7e60*/  FMUL.FTZ R61, R62, R59.reuse ;  /* 0x0000003b3e3d7220 */ /* 0x080fe40000410000 */
[C---:B------:R-:W-:Y:S02]  /*7e70*/  FMUL.FTZ R8, R9.reuse, R8 ;  /* 0x0000000809087220 */ /* 0x040fe40000410000 */
[----:B------:R-:W-:Y:S02]  /*7e80*/  FMUL.FTZ R59, R10, R59 ;  /* 0x0000003b0a3b7220 */ /* 0x000fe40000410000 */
[----:B------:R-:W-:Y:S01]  /*7e90*/  FFMA.FTZ R55, R9, R64, -R55 ;  /* 0x0000004009377223 */ /* 0x000fe20000010837 */
[----:B------:R-:W-:Y:S01]  /*7ea0*/  F2FP.PACK_AB R9, R60, R53 ;  /* 0x000000353c09723e */ /* 0x000fe200000000ff */
[----:B------:R-:W-:-:S02]  /*7eb0*/  FFMA.FTZ R61, R10, R56, -R61 ;  /* 0x000000380a3d7223 */ /* 0x000fc4000001083d */
[----:B------:R-:W-:Y:S01]  /*7ec0*/  FFMA.FTZ R64, R57, R64, R8 ;  /* 0x0000004039407223 */ /* 0x000fe20000010008 */
[----:B------:R-:W-:Y:S01]  /*7ed0*/  F2FP.PACK_AB R8, R58, R11 ;  /* 0x0000000b3a08723e */ /* 0x000fe200000000ff */
[----:B------:R-:W-:-:S03]  /*7ee0*/  FFMA.FTZ R56, R62, R56, R59 ;  /* 0x000000383e387223 */ /* 0x000fc6000001003b */
[----:B------:R-:W-:Y:S02]  /*7ef0*/  F2FP.PACK_AB R10, R64, R55 ;  /* 0x00000037400a723e */ /* 0x000fe400000000ff */
[----:B------:R-:W-:-:S05]  /*7f00*/  F2FP.PACK_AB R11, R56, R61 ;  /* 0x0000003d380b723e */ /* 0x000fca00000000ff */
[----:B------:R1:W-:Y:S02]  /*7f10*/  STS.128 [R31], R8 ;  /* 0x000000081f007388 */ /* 0x0003e40000000c00 */
.L_x_106:
[----:B------:R-:W-:Y:S05]  /*7f20*/  BSYNC B0 ;  /* 0x0000000000007941 */ /* 0x000fea0003800000 */
.L_x_105:
[----:B-1----:R-:W-:Y:S01]  /*7f30*/  IADD3 R8, R30, 0x10, RZ ;  /* 0x000000101e087810 */ /* 0x002fe20007ffe0ff */
[----:B------:R-:W-:Y:S03]  /*7f40*/  BSSY B0, `(.L_x_107) ;  /* 0x0000029000007945 */ /* 0x000fe60003800000 */
[----:B------:R-:W-:-:S13]  /*7f50*/  ISETP.GE.AND P0, PT, R8, c[0x0][0x27c], PT ;  /* 0x00009f0008007a0c */ /* 0x000fda0003f06270 */
        /* <DEDUP_REMOVED lines=39> */
.L_x_108:
[----:B------:R-:W-:Y:S05]  /*81d0*/  BSYNC B0 ;  /* 0x0000000000007941 */ /* 0x000fea0003800000 */
.L_x_107:
[----:B-1----:R-:W-:Y:S01]  /*81e0*/  IADD3 R8, R30, 0x20, RZ ;  /* 0x000000201e087810 */ /* 0x002fe20007ffe0ff */
[----:B------:R-:W-:Y:S03]  /*81f0*/  BSSY B0, `(.L_x_109) ;  /* 0x0000029000007945 */ /* 0x000fe60003800000 */
[----:B------:R-:W-:-:S13]  /*8200*/  ISETP.GE.AND P0, PT, R8, c[0x0][0x27c], PT ;  /* 0x00009f0008007a0c */ /* 0x000fda0003f06270 */
[----:B------:R-:W-:Y:S05]  /*8210*/  @P0 BRA `(.L_x_110) ;  /* 0x0000026000000947 */ /* 0x000fea0003800000 */
[----:B------:R-:W1:Y:S01]  /*8220*/  LDS.128 R8, [R31+0x4000] ;  /* 0x004000001f087984 */ /* 0x000e620000000c00 */
        /* <DEDUP_REMOVED lines=36> */
[----:B------:R1:W-:Y:S02]  /*8470*/  STS.128 [R31+0x4000], R8 ;  /* 0x004000081f007388 */ /* 0x0003e40000000c00 */
.L_x_110:
[----:B------:R-:W-:Y:S05]  /*8480*/  BSYNC B0 ;  /* 0x0000000000007941 */ /* 0x000fea0003800000 */
.L_x_109:
[----:B-1----:R-:W-:Y:S01]  /*8490*/  IADD3 R8, R30, 0x30, RZ ;  /* 0x000000301e087810 */ /* 0x002fe20007ffe0ff */
[----:B------:R-:W-:Y:S03]  /*84a0*/  BSSY B0, `(.L_x_111) ;  /* 0x0000029000007945 */ /* 0x000fe60003800000 */
[----:B------:R-:W-:-:S13]  /*84b0*/  ISETP.GE.AND P0, PT, R8, c[0x0][0x27c], PT ;  /* 0x00009f0008007a0c */ /* 0x000fda0003f06270 */
[----:B------:R-:W-:Y:S05]  /*84c0*/  @P0 BRA `(.L_x_112) ;  /* 0x0000026000000947 */ /* 0x000fea0003800000 */
[----:B------:R-:W1:Y:S01]  /*84d0*/  LDS.128 R8, [R12+0x4000] ;  /* 0x004000000c087984 */ /* 0x000e620000000c00 */
[--C-:B------:R-:W-:Y:S02]  /*84e0*/  HADD2.F32 R53, -RZ, R39.reuse.H0_H0 ;  /* 0x20000027ff357230 */ /* 0x100fe40000004100 */
        /* <DEDUP_REMOVED lines=19> */
[----:B------:R-:W-:Y:S01]  /*8620*/  HADD2.F32 R59, -RZ, R37.H0_H0 ;  /* 0x20000025ff3b7230 */ /* 0x000fe20000004100 */
        /* <DEDUP_REMOVED lines=16> */
.L_x_112:
[----:B------:R-:W-:Y:S05]  /*8730*/  BSYNC B0 ;  /* 0x0000000000007941 */ /* 0x000fea0003800000 */
.L_x_111:
[----:B-1----:R-:W-:Y:S01]  /*8740*/  IADD3 R8, R30, 0x40, RZ ;  /* 0x000000401e087810 */ /* 0x002fe20007ffe0ff */
[----:B------:R-:W-:Y:S03]  /*8750*/  BSSY B0, `(.L_x_113) ;  /* 0x0000029000007945 */ /* 0x000fe60003800000 */
[----:B------:R-:W-:-:S13]  /*8760*/  ISETP.GE.AND P0, PT, R8, c[0x0][0x27c], PT ;  /* 0x00009f0008007a0c */ /* 0x000fda0003f06270 */
[----:B------:R-:W-:Y:S05]  /*8770*/  @P0 BRA `(.L_x_114) ;  /* 0x0000026000000947 */ /* 0x000fea0003800000 */
[----:B------:R-:W1:Y:S01]  /*8780*/  LDS.128 R8, [R31+0x8000] ;  /* 0x008000001f087984 */ /* 0x000e620000000c00 */
[----:B------:R-:W-:Y:S02]  /*8790*/  HADD2.F32 R53, -RZ, R35.H1_H1 ;  /* 0x30000023ff357230 */ /* 0x000fe40000004100 */
[----:B------:R-:W-:Y:S02]  /*87a0*/  HADD2.F32 R59, -RZ, R34.H1_H1 ;  /* 0x30000022ff3b7230 */ /* 0x000fe40000004100 */
[----:B------:R-:W-:Y:S02]  /*87b0*/  HADD2.F32 R60, -RZ, R32.H1_H1 ;  /* 0x30000020ff3c7230 */ /* 0x000fe40000004100 */
[--C-:B------:R-:W-:Y:S02]  /*87c0*/  HADD2.F32 R61, -RZ, R33.reuse.H1_H1 ;  /* 0x30000021ff3d7230 */ /* 0x100fe40000004100 */
[----:B------:R-:W-:Y:S02]  /*87d0*/  HADD2.F32 R64, -RZ, R33.H0_H0 ;  /* 0x20000021ff407230 */ /* 0x000fe40000004100 */
        /* <DEDUP_REMOVED lines=13> */
[----:B------:R-:W-:Y:S01]  /*88b0*/  HADD2.F32 R8, -RZ, R35.H0_H0 ;  /* 0x20000023ff087230 */ /* 0x000fe20000004100 */
[----:B------:R-:W-:Y:S01]  /*88c0*/  FFMA.FTZ R60, R55, R60, R59 ;  /* 0x0000003c373c7223 */ /* 0x000fe2000001003b */
[----:B------:R-:W-:Y:S01]  /*88d0*/  HADD2.F32 R59, -RZ, R34.H0_H0 ;  /* 0x20000022ff3b7230 */ /* 0x000fe20000004100 */
[-C--:B------:R-:W-:Y:S01]  /*88e0*/  FFMA.FTZ R11, R56, R61.reuse, -R11 ;  /* 0x0000003d380b7223 */ /* 0x080fe2000001080b */
[----:B------:R-:W-:Y:S01]  /*88f0*/  HADD2.F32 R56, -RZ, R32.H0_H0 ;  /* 0x20000020ff387230 */ /* 0x000fe20000004100 */
        /* <DEDUP_REMOVED lines=14> */
.L_x_114:
[----:B------:R-:W-:Y:S05]  /*89e0*/  BSYNC B0 ;  /* 0x0000000000007941 */ /* 0x000fea0003800000 */
.L_x_113:
[----:B-1----:R-:W-:-:S04]  /*89f0*/  IADD3 R8, R30, 0x50, RZ ;  /* 0x000000501e087810 */ /* 0x002fc80007ffe0ff */
        /* <DEDUP_REMOVED lines=40> */
.L_x_104:
[----:B------:R-:W-:Y:S05]  /*8c80*/  BSYNC B1 ;  /* 0x0000000000017941 */ /* 0x000fea0003800000 */
.L_x_103:
[----:B------:R-:W-:-:S04]  /*8c90*/  IADD3 R29, R29, 0x40, RZ ;  /* 0x000000401d1d7810 */ /* 0x000fc80007ffe0ff */
[----:B------:R-:W-:-:S13]  /*8ca0*/  ISETP.GE.AND P0, PT, R29, R54, PT ;  /* 0x000000361d00720c */ /* 0x000fda0003f06270 */
[----:B------:R-:W-:Y:S05]  /*8cb0*/  @P0 BRA `(.L_x_115) ;  /* 0x00003f9000000947 */ /* 0x000fea0003800000 */
[----:B------:R-:W-:Y:S01]  /*8cc0*/  ISETP.GE.AND P0, PT, R30, c[0x0][0x27c], PT ;  /* 0x00009f001e007a0c */ /* 0x000fe20003f06270 */
[----:B------:R-:W-:-:S12]  /*8cd0*/  BSSY B0, `(.L_x_116) ;  /* 0x0000028000007945 */ /* 0x000fd80003800000 */
[----:B------:R-:W-:Y:S05]  /*8ce0*/  @P0 BRA `(.L_x_117) ;  /* 0x0000026000000947 */ /* 0x000fea0003800000 */
[----:B-1----:R-:W1:Y:S01]  /*8cf0*/  LDS.128 R8, [R31+0x2000] ;  /* 0x002000001f087984 */ /* 0x002e620000000c00 */
[----:B------:R-:W-:Y:S02]  /*8d00*/  HADD2.F32 R29, -RZ, R51.H0_H0 ;  /* 0x20000033ff1d7230 */ /* 0x000fe40000004100 */
[--C-:B------:R-:W-:Y:S02]  /*8d10*/  HADD2.F32 R57, -RZ, R49.reuse.H0_H0 ;  /* 0x20000031ff397230 */ /* 0x100fe40000004100 */
[----:B------:R-:W-:Y:S02]  /*8d20*/  HADD2.F32 R59, -RZ, R52.H0_H0 ;  /* 0x20000034ff3b7230 */ /* 0x000fe40000004100 */
[--C-:B------:R-:W-:Y:S02]  /*8d30*/  HADD2.F32 R58, -RZ, R50.reuse.H0_H0 ;  /* 0x20000032ff3a7230 */ /* 0x100fe40000004100 */
[----:B------:R-:W-:Y:S02]  /*8d40*/  HADD2.F32 R50, -RZ, R50.H1_H1 ;  /* 0x30000032ff327230 */ /* 0x000fe40000004100 */
[----:B------:R-:W-:-:S02]  /*8d50*/  HADD2.F32 R49, -RZ, R49.H1_H1 ;  /* 0x30000031ff317230 */ /* 0x000fc40000004100 */
[--C-:B-1----:R-:W-:Y:S02]  /*8d60*/  HADD2.F32 R54, -RZ, R8.reuse.H0_H0 ;  /* 0x20000008ff367230 */ /* 0x102fe40000004100 */
[----:B------:R-:W-:Y:S02]  /*8d70*/  HADD2.F32 R56, -RZ, R8.H1_H1 ;  /* 0x30000008ff387230 */ /* 0x000fe40000004100 */
[--C-:B------:R-:W-:Y:S01]  /*8d80*/  HADD2.F32 R53, -RZ, R9.reuse.H1_H1 ;  /* 0x30000009ff357230 */ /* 0x100fe20000004100 */
[C---:B------:R-:W-:Y:S01]  /*8d90*/  FMUL.FTZ R60, R29.reuse, R54 ;  /* 0x000000361d3c7220 */ /* 0x040fe20000410000 */
[----:B------:R-:W-:Y:S01]  /*8da0*/  HADD2.F32 R8, -RZ, R9.H0_H0 ;  /* 0x20000009ff087230 */ /* 0x000fe20000004100 */
[----:B------:R-:W-:Y:S01]  /*8db0*/  FMUL.FTZ R52, R29, R56 ;  /* 0x000000381d347220 */ /* 0x000fe20000410000 */
[--C-:B------:R-:W-:Y:S01]  /*8dc0*/  HADD2.F32 R9, -RZ, R10.reuse.H0_H0 ;  /* 0x2000000aff097230 */ /* 0x100fe20000004100 */
[CC--:B------:R-:W-:Y:S01]  /*8dd0*/  FMUL.FTZ R29, R57.reuse, R53.reuse ;  /* 0x00000035391d7220 */ /* 0x0c0fe20000410000 */
[----:B------:R-:W-:Y:S01]  /*8de0*/  HADD2.F32 R55, -RZ, R10.H1_H1 ;  /* 0x3000000aff377230 */ /* 0x000fe20000004100 */
[-C--:B------:R-:W-:Y:S01]  /*8df0*/  FMUL.FTZ R57, R57, R8.reuse ;  /* 0x0000000839397220 */ /* 0x080fe20000410000 */
[--C-:B------:R-:W-:Y:S01]  /*8e00*/  HADD2.F32 R10, -RZ, R11.reuse.H0_H0 ;  /* 0x2000000bff0a7230 */ /* 0x100fe20000004100 */
[C---:B------:R-:W-:Y:S01]  /*8e10*/  FFMA.FTZ R29, R58.reuse, R8, -R29 ;  /* 0x000000083a1d7223 */ /* 0x040fe2000001081d */
[----:B------:R-:W-:Y:S01]  /*8e20*/  HADD2.F32 R11, -RZ, R11.H1_H1 ;  /* 0x3000000bff0b7230 */ /* 0x000fe20000004100 */
[----:B------:R-:W-:Y:S01]  /*8e30*/  FFMA.FTZ R52, R59, R54, -R52 ;  /* 0x000000363b347223 */ /* 0x000fe20000010834 */
[----:B------:R-:W-:Y:S01]  /*8e40*/  HADD2.F32 R8, -RZ, R48.H1_H1 ;  /* 0x30000030ff087230 */ /* 0x000fe20000004100 */
[----:B------:R-:W-:Y:S01]  /*8e50*/  FFMA.FTZ R58, R58, R53, R57 ;  /* 0x000000353a3a7223 */ /* 0x000fe20000010039 */
[----:B------:R-:W-:Y:S01]  /*8e60*/  HADD2.F32 R54, -RZ, R51.H1_H1 ;  /* 0x30000033ff367230 */ /* 0x000fe20000004100 */
[----:B------:R-:W-:-:S02]  /*8e70*/  FMUL.FTZ R51, R50, R55 ;  /* 0x0000003732337220 */ /* 0x000fc40000410000 */
[----:B------:R-:W-:Y:S02]  /*8e80*/  FMUL.FTZ R53, R50, R9 ;  /* 0x0000000932357220 */ /* 0x000fe40000410000 */
[C---:B------:R-:W-:Y:S02]  /*8e90*/  FMUL.FTZ R50, R8.reuse, R11 ;  /* 0x0000000b08327220 */ /* 0x040fe40000410000 */
[----:B------:R-:W-:Y:S02]  /*8ea0*/  FMUL.FTZ R8, R8, R10 ;  /* 0x0000000a08087220 */ /* 0x000fe40000410000 */
[----:B------:R-:W-:Y:S01]  /*8eb0*/  FFMA.FTZ R51, R54, R9, -R51 ;  /* 0x0000000936337223 */ /* 0x000fe20000010833 */
[----:B------:R-:W-:Y:S01]  /*8ec0*/  F2FP.PACK_AB R9, R58, R29 ;  /* 0x0000001d3a09723e */ /* 0x000fe200000000ff */
[----:B------:R-:W-:Y:S02]  /*8ed0*/  FFMA.FTZ R59, R59, R56, R60 ;  /* 0x000000383b3b7223 */ /* 0x000fe4000001003c */
[----:B------:R-:W-:-:S02]  /*8ee0*/  FFMA.FTZ R54, R54, R55, R53 ;  /* 0x0000003736367223 */ /* 0x000fc40000010035 */
[C---:B------:R-:W-:Y:S02]  /*8ef0*/  FFMA.FTZ R50, R49.reuse, R10, -R50 ;  /* 0x0000000a31327223 */ /* 0x040fe40000010832 */
[----:B------:R-:W-:Y:S01]  /*8f00*/  FFMA.FTZ R11, R49, R11, R8 ;  /* 0x0000000b310b7223 */ /* 0x000fe20000010008 */
[----:B------:R-:W-:Y:S02]  /*8f10*/  F2FP.PACK_AB R8, R59, R52 ;  /* 0x000000343b08723e */ /* 0x000fe400000000ff */
[----:B------:R-:W-:Y:S02]  /*8f20*/  F2FP.PACK_AB R10, R54, R51 ;  /* 0x00000033360a723e */ /* 0x000fe400000000ff */
[----:B------:R-:W-:-:S05]  /*8f30*/  F2FP.PACK_AB R11, R11, R50 ;  /* 0x000000320b0b723e */ /* 0x000fca00000000ff */
[----:B------:R1:W-:Y:S02]  /*8f40*/  STS.128 [R31+0x2000], R8 ;  /* 0x002000081f007388 */ /* 0x0003e40000000c00 */
.L_x_117:
[----:B------:R-:W-:Y:S05]  /*8f50*/  BSYNC B0 ;  /* 0x0000000000007941 */ /* 0x000fea0003800000 */
.L_x_116:
[----:B-1----:R-:W-:Y:S01]  /*8f60*/  IADD3 R8, R30, 0x10, RZ ;  /* 0x000000101e087810 */ /* 0x002fe20007ffe0ff */
[----:B------:R-:W-:Y:S03]  /*8f70*/  BSSY B0, `(.L_x_118) ;  /* 0x0000029000007945 */ /* 0x000fe60003800000 */
[----:B------:R-:W-:-:S13]  /*8f80*/  ISETP.GE.AND P0, PT, R8, c[0x0][0x27c], PT ;  /* 0x00009f0008007a0c */ /* 0x000fda0003f06270 */
[----:B------:R-:W-:Y:S05]  /*8f90*/  @P0 BRA `(.L_x_119) ;  /* 0x0000026000000947 */ /* 0x000fea0003800000 */
[----:B------:R-:W1:Y:S01]  /*8fa0*/  LDS.128 R8, [R12+0x2000] ;  /* 0x002000000c087984 */ /* 0x000e620000000c00 */
        /* <DEDUP_REMOVED lines=37> */
.L_x_119:
[----:B------:R-:W-:Y:S05]  /*9200*/  BSYNC B0 ;  /* 0x0000000000007941 */ /* 0x000fea0003800000 */
.L_x_118:
        /* <DEDUP_REMOVED lines=42> */
.L_x_121:
[----:B------:R-:W-:Y:S05]  /*94b0*/  BSYNC B0 ;  /* 0x0000000000007941 */ /* 0x000fea0003800000 */
.L_x_120:
        /* <DEDUP_REMOVED lines=8> */
[--C-:B------:R-:W-:Y:S02]  /*9540*/  HADD2.F32 R46, -RZ, R38.reuse.H0_H0 ;  /* 0x20000026ff2e7230 */ /* 0x100fe40000004100 */
[----:B------:R-:W-:Y:S02]  /*9550*/  HADD2.F32 R38, -RZ, R38.H1_H1 ;  /* 0x30000026ff267230 */ /* 0x000fe40000004100 */
[----:B------:R-:W-:-:S02]  /*9560*/  HADD2.F32 R37, -RZ, R37.H0_H0 ;  /* 0x20000025ff257230 */ /* 0x000fc40000004100 */
[----:B------:R-:W-:Y:S02]  /*9570*/  HADD2.F32 R36, -RZ, R36.H1_H1 ;  /* 0x30000024ff247230 */ /* 0x000fe40000004100 */
        /* <DEDUP_REMOVED lines=13> */
[----:B------:R-:W-:Y:S01]  /*9650*/  FFMA.FTZ R46, R46, R41, R45 ;  /* 0x000000292e2e7223 */ /* 0x000fe2000001002d */
[----:B------:R-:W-:Y:S01]  /*9660*/  HADD2.F32 R8, -RZ, R39.H1_H1 ;  /* 0x30000027ff087230 */ /* 0x000fe20000004100 */
[----:B------:R-:W-:-:S02]  /*9670*/  FMUL.FTZ R39, R38, R43 ;  /* 0x0000002b26277220 */ /* 0x000fc40000410000 */
[C---:B------:R-:W-:Y:S02]  /*9680*/  FMUL.FTZ R41, R37.reuse, R11 ;  /* 0x0000000b25297220 */ /* 0x040fe40000410000 */
[----:B------:R-:W-:Y:S02]  /*9690*/  FMUL.FTZ R38, R38, R9 ;  /* 0x0000000926267220 */ /* 0x000fe40000410000 */
[----:B------:R-:W-:Y:S02]  /*96a0*/  FMUL.FTZ R37, R37, R10 ;  /* 0x0000000a25257220 */ /* 0x000fe40000410000 */
[C---:B------:R-:W-:Y:S02]  /*96b0*/  FFMA.FTZ R40, R47.reuse, R42, -R40 ;  /* 0x0000002a2f287223 */ /* 0x040fe40000010828 */
[----:B------:R-:W-:Y:S02]  /*96c0*/  FFMA.FTZ R41, R36, R10, -R41 ;  /* 0x0000000a24297223 */ /* 0x000fe40000010829 */
[----:B------:R-:W-:-:S02]  /*96d0*/  FFMA.FTZ R47, R47, R44, R48 ;  /* 0x0000002c2f2f7223 */ /* 0x000fc40000010030 */
[----:B------:R-:W-:Y:S01]  /*96e0*/  FFMA.FTZ R39, R8, R9, -R39 ;  /* 0x0000000908277223 */ /* 0x000fe20000010827 */
[----:B------:R-:W-:Y:S01]  /*96f0*/  F2FP.PACK_AB R9, R46, R29 ;  /* 0x0000001d2e09723e */ /* 0x000fe200000000ff */
[----:B------:R-:W-:Y:S01]  /*9700*/  FFMA.FTZ R38, R8, R43, R38 ;  /* 0x0000002b08267223 */ /* 0x000fe20000010026 */
[----:B------:R-:W-:Y:S01]  /*9710*/  F2FP.PACK_AB R8, R47, R40 ;  /* 0x000000282f08723e */ /* 0x000fe200000000ff */
[----:B------:R-:W-:-:S03]  /*9720*/  FFMA.FTZ R36, R36, R11, R37 ;  /* 0x0000000b24247223 */ /* 0x000fc60000010025 */
[----:B------:R-:W-:Y:S02]  /*9730*/  F2FP.PACK_AB R10, R38, R39 ;  /* 0x00000027260a723e */ /* 0x000fe400000000ff */
[----:B------:R-:W-:-:S05]  /*9740*/  F2FP.PACK_AB R11, R36, R41 ;  /* 0x00000029240b723e */ /* 0x000fca00000000ff */
[----:B------:R1:W-:Y:S02]  /*9750*/  STS.128 [R12+0x6000], R8 ;  /* 0x006000080c007388 */ /* 0x0003e40000000c00 */
.L_x_123:
[----:B------:R-:W-:Y:S05]  /*9760*/  BSYNC B0 ;  /* 0x0000000000007941 */ /* 0x000fea0003800000 */
.L_x_122:
        /* <DEDUP_REMOVED lines=8> */
[----:B------:R-:W-:Y:S02]  /*97f0*/  HADD2.F32 R41, -RZ, R33.H1_H1 ;  /* 0x30000021ff297230 */ /* 0x000fe40000004100 */
[----:B------:R-:W-:Y:S02]  /*9800*/  HADD2.F32 R34, -RZ, R34.H0_H0 ;  /* 0x20000022ff227230 */ /* 0x000fe40000004100 */
[----:B------:R-:W-:-:S02]  /*9810*/  HADD2.F32 R32, -RZ, R32.H0_H0 ;  /* 0x20000020ff207230 */ /* 0x000fc40000004100 */
[--C-:B-1----:R-:W-:Y:S02]  /*9820*/  HADD2.F32 R36, -RZ, R8.reuse.H0_H0 ;  /* 0x20000008ff247230 */ /* 0x102fe40000004100 */
[----:B------:R-:W-:Y:S02]  /*9830*/  HADD2.F32 R38, -RZ, R8.H1_H1 ;  /* 0x30000008ff267230 */ /* 0x000fe40000004100 */
[--C-:B------:R-:W-:Y:S01]  /*9840*/  HADD2.F32 R37, -RZ, R9.reuse.H1_H1 ;  /* 0x30000009ff257230 */ /* 0x100fe20000004100 */
[C---:B------:R-:W-:Y:S01]  /*9850*/  FMUL.FTZ R44, R29.reuse, R36 ;  /* 0x000000241d2c7220 */ /* 0x040fe20000410000 */
[----:B------:R-:W-:Y:S01]  /*9860*/  HADD2.F32 R8, -RZ, R9.H0_H0 ;  /* 0x20000009ff087230 */ /* 0x000fe20000004100 */
[----:B------:R-:W-:Y:S01]  /*9870*/  FMUL.FTZ R42, R29, R38 ;  /* 0x000000261d2a7220 */ /* 0x000fe20000410000 */
[--C-:B------:R-:W-:Y:S01]  /*9880*/  HADD2.F32 R9, -RZ, R10.reuse.H0_H0 ;  /* 0x2000000aff097230 */ /* 0x100fe20000004100 */
[C---:B------:R-:W-:Y:S01]  /*9890*/  FMUL.FTZ R29, R40.reuse, R37 ;  /* 0x00000025281d7220 */ /* 0x040fe20000410000 */
[----:B------:R-:W-:Y:S01]  /*98a0*/  HADD2.F32 R39, -RZ, R10.H1_H1 ;  /* 0x3000000aff277230 */ /* 0x000fe20000004100 */
[-C--:B------:R-:W-:Y:S01]  /*98b0*/  FMUL.FTZ R40, R40, R8.reuse ;  /* 0x0000000828287220 */ /* 0x080fe20000410000 */
[--C-:B------:R-:W-:Y:S01]  /*98c0*/  HADD2.F32 R10, -RZ, R11.reuse.H0_H0 ;  /* 0x2000000bff0a7230 */ /* 0x100fe20000004100 */
[----:B------:R-:W-:Y:S01]  /*98d0*/  FFMA.FTZ R29, R43, R8, -R29 ;  /* 0x000000082b1d7223 */ /* 0x000fe2000001081d */
[----:B------:R-:W-:Y:S01]  /*98e0*/  HADD2.F32 R11, -RZ, R11.H1_H1 ;  /* 0x3000000bff0b7230 */ /* 0x000fe20000004100 */
[C---:B------:R-:W-:Y:S01]  /*98f0*/  FFMA.FTZ R42, R41.reuse, R36, -R42 ;  /* 0x00000024292a7223 */ /* 0x040fe2000001082a */
[----:B------:R-:W-:Y:S01]  /*9900*/  HADD2.F32 R8, -RZ, R35.H0_H0 ;  /* 0x20000023ff087230 */ /* 0x000fe20000004100 */
[----:B------:R-:W-:Y:S01]  /*9910*/  FFMA.FTZ R41, R41, R38, R44 ;  /* 0x0000002629297223 */ /* 0x000fe2000001002c */
[----:B------:R-:W-:Y:S01]  /*9920*/  HADD2.F32 R36, -RZ, R33.H0_H0 ;  /* 0x20000021ff247230 */ /* 0x000fe20000004100 */
[----:B------:R-:W-:-:S02]  /*9930*/  FMUL.FTZ R35, R34, R11 ;  /* 0x0000000b22237220 */ /* 0x000fc40000410000 */
[C---:B------:R-:W-:Y:S02]  /*9940*/  FMUL.FTZ R33, R8.reuse, R39 ;  /* 0x0000002708217220 */ /* 0x040fe40000410000 */
[-C--:B------:R-:W-:Y:S02]  /*9950*/  FMUL.FTZ R8, R8, R9.reuse ;  /* 0x0000000908087220 */ /* 0x080fe40000410000 */
[----:B------:R-:W-:Y:S02]  /*9960*/  FMUL.FTZ R34, R34, R10 ;  /* 0x0000000a22227220 */ /* 0x000fe40000410000 */
[C---:B------:R-:W-:Y:S02]  /*9970*/  FFMA.FTZ R33, R36.reuse, R9, -R33 ;  /* 0x0000000924217223 */ /* 0x040fe40000010821 */
[----:B------:R-:W-:Y:S02]  /*9980*/  FFMA.FTZ R40, R43, R37, R40 ;  /* 0x000000252b287223 */ /* 0x000fe40000010028 */
[----:B------:R-:W-:Y:S01]  /*9990*/  FFMA.FTZ R36, R36, R39, R8 ;  /* 0x0000002724247223 */ /* 0x000fe20000010008 */
[----:B------:R-:W-:Y:S01]  /*99a0*/  F2FP.PACK_AB R8, R41, R42 ;  /* 0x0000002a2908723e */ /* 0x000fe200000000ff */
[----:B------:R-:W-:Y:S01]  /*99b0*/  FFMA.FTZ R35, R32, R10, -R35 ;  /* 0x0000000a20237223 */ /* 0x000fe20000010823 */
[----:B------:R-:W-:Y:S01]  /*99c0*/  F2FP.PACK_AB R9, R40, R29 ;  /* 0x0000001d2809723e */ /* 0x000fe200000000ff */
[----:B------:R-:W-:Y:S01]  /*99d0*/  FFMA.FTZ R34, R32, R11, R34 ;  /* 0x0000000b20227223 */ /* 0x000fe20000010022 */
[----:B------:R-:W-:-:S04]  /*99e0*/  F2FP.PACK_AB R10, R36, R33 ;  /* 0x00000021240a723e */ /* 0x000fc800000000ff */
[----:B------:R-:W-:-:S05]  /*99f0*/  F2FP.PACK_AB R11, R34, R35 ;  /* 0x00000023220b723e */ /* 0x000fca00000000ff */
[----:B------:R1:W-:Y:S02]  /*9a00*/  STS.128 [R31+0xa000], R8 ;  /* 0x00a000081f007388 */ /* 0x0003e40000000c00 */
.L_x_125:
[----:B------:R-:W-:Y:S05]  /*9a10*/  BSYNC B0 ;  /* 0x0000000000007941 */ /* 0x000fea0003800000 */
.L_x_124:
[----:B------:R-:W-:-:S04]  /*9a20*/  IADD3 R30, R30, 0x50, RZ ;  /* 0x000000501e1e7810 */ /* 0x000fc80007ffe0ff */
[----:B------:R-:W-:-:S13]  /*9a30*/  ISETP.GE.AND P0, PT, R30, c[0x0][0x27c], PT ;  /* 0x00009f001e007a0c */ /* 0x000fda0003f06270 */
[----:B------:R-:W-:Y:S05]  /*9a40*/  @P0 BRA `(.L_x_115) ;  /* 0x0000320000000947 */ /* 0x000fea0003800000 */
[----:B-1----:R-:W1:Y:S01]  /*9a50*/  LDS.128 R8, [R12+0xa000] ;  /* 0x00a000000c087984 */ /* 0x002e620000000c00 */
[----:B------:R-:W-:Y:S02]  /*9a60*/  HADD2.F32 R29, -RZ, R28.H1_H1 ;  /* 0x3000001cff1d7230 */ /* 0x000fe40000004100 */
[----:B------:R-:W-:Y:S02]  /*9a70*/  HADD2.F32 R34, -RZ, R15.H1_H1 ;  /* 0x3000000fff227230 */ /* 0x000fe40000004100 */
[----:B------:R-:W-:Y:S02]  /*9a80*/  HADD2.F32 R35, -RZ, R14.H1_H1 ;  /* 0x3000000eff237230 */ /* 0x000fe40000004100 */
[----:B------:R-:W-:Y:S02]  /*9a90*/  HADD2.F32 R37, -RZ, R13.H1_H1 ;  /* 0x3000000dff257230 */ /* 0x000fe40000004100 */
[----:B------:R-:W-:Y:S02]  /*9aa0*/  HADD2.F32 R28, -RZ, R28.H0_H0 ;  /* 0x2000001cff1c7230 */ /* 0x000fe40000004100 */
[----:B------:R-:W-:-:S02]  /*9ab0*/  HADD2.F32 R15, -RZ, R15.H0_H0 ;  /* 0x2000000fff0f7230 */ /* 0x000fc40000004100 */
[----:B------:R-:W-:Y:S02]  /*9ac0*/  HADD2.F32 R14, -RZ, R14.H0_H0 ;  /* 0x2000000eff0e7230 */ /* 0x000fe40000004100 */
[----:B------:R-:W-:Y:S02]  /*9ad0*/  HADD2.F32 R13, -RZ, R13.H0_H0 ;  /* 0x2000000dff0d7230 */ /* 0x000fe40000004100 */
        /* <DEDUP_REMOVED lines=9> */
[----:B------:R-:W-:Y:S01]  /*9b70*/  FFMA.FTZ R36, R35, R30, -R36 ;  /* 0x0000001e23247223 */ /* 0x000fe20000010824 */
[--C-:B------:R-:W-:Y:S01]  /*9b80*/  HADD2.F32 R10, -RZ, R11.reuse.H0_H0 ;  /* 0x2000000bff0a7230 */ /* 0x100fe20000004100 */
[-C--:B------:R-:W-:Y:S01]  /*9b90*/  FMUL.FTZ R34, R34, R8.reuse ;  /* 0x0000000822227220 */ /* 0x080fe20000410000 */
[----:B------:R-:W-:Y:S01]  /*9ba0*/  HADD2.F32 R11, -RZ, R11.H1_H1 ;  /* 0x3000000bff0b7230 */ /* 0x000fe20000004100 */
[----:B------:R-:W-:-:S02]  /*9bb0*/  FFMA.FTZ R29, R37, R8, -R29 ;  /* 0x00000008251d7223 */ /* 0x000fc4000001081d */
[----:B------:R-:W-:Y:S02]  /*9bc0*/  FFMA.FTZ R35, R35, R32, R38 ;  /* 0x0000002023237223 */ /* 0x000fe40000010026 */
[C---:B------:R-:W-:Y:S02]  /*9bd0*/  FMUL.FTZ R8, R28.reuse, R33 ;  /* 0x000000211c087220 */ /* 0x040fe40000410000 */
[----:B------:R-:W-:Y:S02]  /*9be0*/  FMUL.FTZ R30, R28, R9 ;  /* 0x000000091c1e7220 */ /* 0x000fe40000410000 */
[C---:B------:R-:W-:Y:S02]  /*9bf0*/  FMUL.FTZ R28, R15.reuse, R11 ;  /* 0x0000000b0f1c7220 */ /* 0x040fe40000410000 */
[----:B------:R-:W-:Y:S02]  /*9c00*/  FMUL.FTZ R32, R15, R10 ;  /* 0x0000000a0f207220 */ /* 0x000fe40000410000 */
[----:B------:R-:W-:-:S02]  /*9c10*/  FFMA.FTZ R34, R37, R31, R34 ;  /* 0x0000001f25227223 */ /* 0x000fc40000010022 */
[C---:B------:R-:W-:Y:S01]  /*9c20*/  FFMA.FTZ R15, R14.reuse, R9, -R8 ;  /* 0x000000090e0f7223 */ /* 0x040fe20000010808 */
[----:B------:R-:W-:Y:S01]  /*9c30*/  F2FP.PACK_AB R8, R35, R36 ;  /* 0x000000242308723e */ /* 0x000fe200000000ff */
[----:B------:R-:W-:Y:S01]  /*9c40*/  FFMA.FTZ R30, R14, R33, R30 ;  /* 0x000000210e1e7223 */ /* 0x000fe2000001001e */
[----:B------:R-:W-:Y:S01]  /*9c50*/  F2FP.PACK_AB R9, R34, R29 ;  /* 0x0000001d2209723e */ /* 0x000fe200000000ff */
[C---:B------:R-:W-:Y:S02]  /*9c60*/  FFMA.FTZ R28, R13.reuse, R10, -R28 ;  /* 0x0000000a0d1c7223 */ /* 0x040fe4000001081c */
[----:B------:R-:W-:Y:S01]  /*9c70*/  FFMA.FTZ R11, R13, R11, R32 ;  /* 0x0000000b0d0b7223 */ /* 0x000fe20000010020 */
[----:B------:R-:W-:-:S04]  /*9c80*/  F2FP.PACK_AB R10, R30, R15 ;  /* 0x0000000f1e0a723e */ /* 0x000fc800000000ff */
[----:B------:R-:W-:-:S05]  /*9c90*/  F2FP.PACK_AB R11, R11, R28 ;  /* 0x0000001c0b0b723e */ /* 0x000fca00000000ff */
[----:B------:R1:W-:Y:S01]  /*9ca0*/  STS.128 [R12+0xa000], R8 ;  /* 0x00a000080c007388 */ /* 0x0003e20000000c00 */
[----:B------:R-:W-:Y:S05]  /*9cb0*/  BRA `(.L_x_115) ;  /* 0x00002f9000007947 */ /* 0x000fea0003800000 */
.L_x_100:
        /* <DEDUP_REMOVED lines=15> */
[C---:B------:R-:W-:Y:S01]  /*9db0*/  ISETP.GE.AND P0, PT, R37.reuse, c[0x0][0x27c], PT ;  /* 0x00009f0025007a0c */ /* 0x040fe20003f06270 */
[----:B------:R-:W-:Y:S01]  /*9dc0*/  CS2R R50, SRZ ;  /* 0x0000000000327805 */ /* 0x000fe2000001ff00 */
[----:B------:R-:W-:Y:S01]  /*9dd0*/  CS2R R48, SRZ ;  /* 0x0000000000307805 */ /* 0x000fe2000001ff00 */
[----:B------:R-:W-:Y:S01]  /*9de0*/  CS2R R14, SRZ ;  /* 0x00000000000e7805 */ /* 0x000fe2000001ff00 */
[----:B------:R-:W-:Y:S01]  /*9df0*/  CS2R R12, SRZ ;  /* 0x00000000000c7805 */ /* 0x000fe2000001ff00 */
[----:B------:R-:W-:-:S02]  /*9e00*/  IADD3 R11, R37, 0x20, RZ ;  /* 0x00000020250b7810 */ /* 0x000fc40007ffe0ff */
[----:B------:R-:W-:-:S06]  /*9e10*/  IADD3 R9, R37, 0x40, RZ ;  /* 0x0000004025097810 */ /* 0x000fcc0007ffe0ff */
[----:B------:R-:W-:-:S04]  /*9e20*/  @!P0 IMAD.WIDE R34, R37, 0x2, R38 ;  /* 0x0000000225228825 */ /* 0x000fc800078e0226 */
[----:B------:R-:W-:Y:S01]  /*9e30*/  @!P0 IMAD.WIDE R32, R37, 0x2, R52 ;  /* 0x0000000225208825 */ /* 0x000fe200078e0234 */
[----:B------:R1:W5:Y:S01]  /*9e40*/  @!P0 LD.E.128 R48, [R34.64] ;  /* 0x0000000622308980 */ /* 0x000362000c101d00 */
[----:B------:R-:W-:-:S03]  /*9e50*/  ISETP.GE.AND P1, PT, R11, c[0x0][0x27c], PT ;  /* 0x00009f000b007a0c */ /* 0x000fc60003f26270 */
[----:B------:R2:W5:Y:S01]  /*9e60*/  @!P0 LD.E.128 R12, [R32.64] ;  /* 0x00000006200c8980 */ /* 0x000562000c101d00 */
[----:B------:R-:W-:Y:S01]  /*9e70*/  ISETP.GE.AND P0, PT, R9, c[0x0][0x27c], PT ;  /* 0x00009f0009007a0c */ /* 0x000fe20003f06270 */
[----:B------:R-:W-:Y:S01]  /*9e80*/  CS2R R46, SRZ ;  /* 0x00000000002e7805 */ /* 0x000fe2000001ff00 */
[----:B------:R-:W-:Y:S01]  /*9e90*/  CS2R R44, SRZ ;  /* 0x00000000002c7805 */ /* 0x000fe2000001ff00 */
[----:B------:R-:W-:Y:S01]  /*9ea0*/  CS2R R42, SRZ ;  /* 0x00000000002a7805 */ /* 0x000fe2000001ff00 */
[----:B------:R-:W-:-:S05]  /*9eb0*/  CS2R R40, SRZ ;  /* 0x0000000000287805 */ /* 0x000fca000001ff00 */
[----:B------:R-:W-:-:S04]  /*9ec0*/  @!P1 SHF.R.S32.HI R10, RZ, 0x1f, R11 ;  /* 0x0000001fff0a9819 */ /* 0x000fc8000001140b */
[----:B------:R-:W-:Y:S02]  /*9ed0*/  @!P0 SHF.R.S32.HI R8, RZ, 0x1f, R9 ;  /* 0x0000001fff088819 */ /* 0x000fe40000011409 */
[----:B------:R-:W-:Y:S02]  /*9ee0*/  @!P1 LEA.HI R10, R10, R11, RZ, 0x3 ;  /* 0x0000000b0a0a9211 */ /* 0x000fe400078f18ff */
[----:B------:R-:W-:Y:S02]  /*9ef0*/  @!P0 LEA.HI R8, R8, R9, RZ, 0x3 ;  /* 0x0000000908088211 */ /* 0x000fe400078f18ff */
[----:B------:R-:W-:Y:S01]  /*9f00*/  @!P1 LOP3.LUT R9, R10, 0xfffffff8, RZ, 0xc0, !PT ;  /* 0xfffffff80a099812 */ /* 0x000fe200078ec0ff */
[----:B-1----:R-:W-:Y:S01]  /*9f10*/  CS2R R34, SRZ ;  /* 0x0000000000227805 */ /* 0x002fe2000001ff00 */
[----:B------:R-:W-:-:S03]  /*9f20*/  @!P0 LOP3.LUT R11, R8, 0xfffffff8, RZ, 0xc0, !PT ;  /* 0xfffffff8080b8812 */ /* 0x000fc600078ec0ff */
[----:B------:R-:W-:Y:S01]  /*9f30*/  @!P1 IMAD.WIDE R30, R9, 0x2, R38 ;  /* 0x00000002091e9825 */ /* 0x000fe200078e0226 */
[----:B--2---:R-:W-:-:S03]  /*9f40*/  CS2R R32, SRZ ;  /* 0x0000000000207805 */ /* 0x004fc6000001ff00 */
[----:B------:R-:W-:Y:S02]  /*9f50*/  @!P1 IMAD.WIDE R56, R9, 0x2, R52 ;  /* 0x0000000209389825 */ /* 0x000fe400078e0234 */
[----:B------:R-:W-:Y:S01]  /*9f60*/  CS2R R8, SRZ ;  /* 0x0000000000087805 */ /* 0x000fe2000001ff00 */
[----:B------:R1:W5:Y:S01]  /*9f70*/  @!P1 LD.E.128 R32, [R30.64] ;  /* 0x000000061e209980 */ /* 0x000362000c101d00 */
[----:B------:R-:W-:-:S04]  /*9f80*/  @!P0 IMAD.WIDE R38, R11, 0x2, R38 ;  /* 0x000000020b268825 */ /* 0x000fc800078e0226 */
[----:B------:R-:W-:Y:S01]  /*9f90*/  @!P0 IMAD.WIDE R52, R11, 0x2, R52 ;  /* 0x000000020b348825 */ /* 0x000fe200078e0234 */
[----:B------:R1:W5:Y:S01]  /*9fa0*/  @!P0 LD.E.128 R44, [R38.64] ;  /* 0x00000006262c8980 */ /* 0x000362000c101d00 */
[----:B------:R-:W-:-:S03]  /*9fb0*/  CS2R R10, SRZ ;  /* 0x00000000000a7805 */ /* 0x000fc6000001ff00 */
[----:B------:R1:W5:Y:S04]  /*9fc0*/  @!P0 LD.E.128 R40, [R52.64] ;  /* 0x0000000634288980 */ /* 0x000368000c101d00 */
[----:B------:R1:W5:Y:S02]  /*9fd0*/  @!P1 LD.E.128 R8, [R56.64] ;  /* 0x0000000638089980 */ /* 0x000364000c101d00 */
.L_x_127:
[----:B------:R-:W-:Y:S05]  /*9fe0*/  BSYNC B0 ;  /* 0x0000000000007941 */ /* 0x000fea0003800000 */
.L_x_126:
[----:B-1---5:R-:W-:Y:S01]  /*9ff0*/  IMAD.MOV.U32 R56, RZ, RZ, R8 ;  /* 0x000000ffff387224 */ /* 0x022fe200078e0008 */
[----:B------:R-:W-:Y:S01]  /*a000*/  SHF.R.U64 R73, R32, 0x10, R33 ;  /* 0x0000001020497819 */ /* 0x000fe20000001221 */
[----:B------:R-:W-:Y:S01]  /*a010*/  IMAD.MOV.U32 R55, RZ, RZ, R9 ;  /* 0x000000ffff377224 */ /* 0x000fe200078e0009 */
[----:B------:R-:W-:Y:S01]  /*a020*/  SHF.R.U32.HI R72, RZ, 0x10, R33 ;  /* 0x00000010ff487819 */ /* 0x000fe20000011621 */
[----:B------:R-:W-:Y:S01]  /*a030*/  IMAD R78, R78, -0x80, R83 ;  /* 0xffffff804e4e7824 */ /* 0x000fe200078e0253 */
[----:B------:R-:W-:Y:S01]  /*a040*/  SHF.R.U64 R66, R34, 0x10, R35 ;  /* 0x0000001022427819 */ /* 0x000fe20000001223 */
[----:B------:R-:W-:Y:S01]  /*a050*/  IMAD.MOV.U32 R75, RZ, RZ, R33 ;  /* 0x000000ffff4b7224 */ /* 0x000fe200078e0021 */
[----:B------:R-:W-:Y:S01]  /*a060*/  SHF.R.U64 R33, R8, 0x10, R9 ;  /* 0x0000001008217819 */ /* 0x000fe20000001209 */
[----:B------:R-:W-:Y:S01]  /*a070*/  IMAD.MOV.U32 R70, RZ, RZ, R34 ;  /* 0x000000ffff467224 */ /* 0x000fe200078e0022 */
[----:B------:R-:W-:Y:S01]  /*a080*/  SHF.R.U64 R8, R42, 0x10, R43 ;  /* 0x000000102a087819 */ /* 0x000fe2000000122b */
[----:B------:R-:W-:Y:S01]  /*a090*/  IMAD.MOV.U32 R34, RZ, RZ, R42 ;  /* 0x000000ffff227224 */ /* 0x000fe200078e002a */
[----:B------:R-:W-:Y:S01]  /*a0a0*/  PRMT R42, R55, 0x5410, R56 ;  /* 0x00005410372a7816 */ /* 0x000fe20000000038 */
[----:B------:R-:W-:Y:S01]  /*a0b0*/  IMAD.MOV.U32 R52, RZ, RZ, R48 ;  /* 0x000000ffff347224 */ /* 0x000fe200078e0030 */
[----:B------:R-:W-:Y:S01]  /*a0c0*/  IMNMX R56, R78, 0x80, PT ;  /* 0x000000804e387817 */ /* 0x000fe20003800200 */
[----:B------:R-:W-:Y:S01]  /*a0d0*/  IMAD.MOV.U32 R53, RZ, RZ, R51 ;  /* 0x000000ffff357224 */ /* 0x000fe200078e0033 */
[----:B------:R-:W-:Y:S01]  /*a0e0*/  SHF.R.U64 R81, R48, 0x10, R49 ;  /* 0x0000001030517819 */ /* 0x000fe20000001231 */
[----:B------:R-:W-:Y:S01]  /*a0f0*/  IMAD.MOV.U32 R36, RZ, RZ, R46 ;  /* 0x000000ffff247224 */ /* 0x000fe200078e002e */
[----:B------:R-:W-:Y:S01]  /*a100*/  ISETP.GE.AND P0, PT, R29, R56, PT ;  /* 0x000000381d00720c */ /* 0x000fe20003f06270 */
[----:B------:R-:W-:Y:S01]  /*a110*/  IMAD.MOV.U32 R63, RZ, RZ, R47 ;  /* 0x000000ffff3f7224 */ /* 0x000fe200078e002f */
[--C-:B------:R-:W-:Y:S01]  /*a120*/  SHF.R.U64 R79, R50, 0x10, R51.reuse ;  /* 0x00000010324f7819 */ /* 0x100fe20000001233 */
[----:B------:R-:W-:Y:S01]  /*a130*/  IMAD.MOV.U32 R80, RZ, RZ, R50 ;  /* 0x000000ffff507224 */ /* 0x000fe200078e0032 */
[----:B------:R-:W-:Y:S01]  /*a140*/  SHF.R.U32.HI R48, RZ, 0x10, R51 ;  /* 0x00000010ff307819 */ /* 0x000fe20000011633 */
[----:B------:R-:W-:Y:S01]  /*a150*/  IMAD.MOV.U32 R61, RZ, RZ, R13 ;  /* 0x000000ffff3d7224 */ /* 0x000fe200078e000d */
[----:B------:R-:W-:Y:S01]  /*a160*/  SHF.R.U64 R60, R46, 0x10, R47 ;  /* 0x000000102e3c7819 */ /* 0x000fe2000000122f */
[----:B------:R-:W-:Y:S01]  /*a170*/  IMAD.MOV.U32 R51, RZ, RZ, R15 ;  /* 0x000000ffff337224 */ /* 0x000fe200078e000f */
[----:B------:R-:W-:Y:S01]  /*a180*/  SHF.R.U32.HI R31, RZ, 0x10, R47 ;  /* 0x00000010ff1f7819 */ /* 0x000fe2000001162f */
        /* <DEDUP_REMOVED lines=9> */
[----:B------:R-:W-:Y:S01]  /*a220*/  SHF.R.U32.HI R65, RZ, 0x10, R35 ;  /* 0x00000010ff417819 */ /* 0x000fe20000011623 */
        /* <DEDUP_REMOVED lines=13> */
[----:B------:R-:W-:Y:S01]  /*a300*/  SHF.R.U64 R10, R40, 0x10, R41 ;  /* 0x00000010280a7819 */ /* 0x000fe20000001229 */
[----:B------:R-:W-:-:S04]  /*a310*/  DEPBAR.LE SB0, 0x1 ;  /* 0x000080400000791a */ /* 0x000fc80000000000 */
[----:B------:R-:W-:Y:S01]  /*a320*/  SHF.R.U32.HI R30, RZ, 0x10, R41 ;  /* 0x00000010ff1e7819 */ /* 0x000fe20000011629 */
[----:B------:R-:W-:Y:S01]  /*a330*/  BSSY B1, `(.L_x_128) ;  /* 0x0000151000017945 */ /* 0x000fe20003800000 */
[----:B------:R-:W-:Y:S02]  /*a340*/  SHF.R.U32.HI R28, RZ, 0x10, R43 ;  /* 0x00000010ff1c7819 */ /* 0x000fe4000001162b */
        /* <DEDUP_REMOVED lines=22> */
[----:B------:R-:W-:Y:S01]  /*a4b0*/  PRMT R28, R28, 0x5410, R8 ;  /* 0x000054101c1c7816 */ /* 0x000fe20000000008 */
[----:B------:R-:W-:Y:S06]  /*a4c0*/  BAR.SYNC.DEFER_BLOCKING 0x0 ;  /* 0x0000000000007b1d */ /* 0x000fec0000010000 */
[----:B------:R-:W-:Y:S05]  /*a4d0*/  @P0 BRA `(.L_x_129) ;  /* 0x0000136000000947 */ /* 0x000fea0003800000 */
[----:B------:R-:W-:Y:S01]  /*a4e0*/  ISETP.GE.AND P0, PT, R37, c[0x0][0x27c], PT ;  /* 0x00009f0025007a0c */ /* 0x000fe20003f06270 */
[----:B------:R-:W-:-:S12]  /*a4f0*/  BSSY B0, `(.L_x_130) ;  /* 0x0000060000007945 */ /* 0x000fd80003800000 */
[----:B------:R-:W-:Y:S05]  /*a500*/  @P0 BRA `(.L_x_131) ;  /* 0x000005e000000947 */ /* 0x000fea0003800000 */
[----:B------:R-:W-:Y:S01]  /*a510*/  MOV R9, c[0x0][0x27c] ;  /* 0x00009f0000097a02 */ /* 0x000fe20000000f00 */
[----:B------:R-:W-:Y:S01]  /*a520*/  HADD2.F32 R74, -RZ, R47.H1_H1 ;  /* 0x3000002fff4a7230 */ /* 0x000fe20000004100 */
[----:B------:R-:W-:Y:S01]  /*a530*/  SHF.L.U32 R12, R29, 0x6, RZ ;  /* 0x000000061d0c7819 */ /* 0x000fe200000006ff */
[----:B------:R-:W-:Y:S01]  /*a540*/  HADD2.F32 R85, -RZ, R49.H1_H1 ;  /* 0x30000031ff557230 */ /* 0x000fe20000004100 */
[----:B------:R-:W-:Y:S01]  /*a550*/  LEA.HI R14, R9, R54, RZ, 0x1d ;  /* 0x00000036090e7211 */ /* 0x000fe200078fe8ff */
[--C-:B------:R-:W-:Y:S01]  /*a560*/  HADD2.F32 R79, -RZ, R50.reuse.H1_H1 ;  /* 0x30000032ff4f7230 */ /* 0x100fe20000004100 */
[----:B------:R-:W-:Y:S01]  /*a570*/  LOP3.LUT R12, R12, 0x1c0, RZ, 0xc0, !PT ;  /* 0x000001c00c0c7812 */ /* 0x000fe200078ec0ff */
[----:B------:R-:W-:Y:S01]  /*a580*/  HADD2.F32 R73, -RZ, R50.H0_H0 ;  /* 0x20000032ff497230 */ /* 0x000fe20000004100 */
[----:B------:R-:W-:Y:S01]  /*a590*/  SHF.R.S32.HI R9, RZ, 0x1f, R14 ;  /* 0x0000001fff097819 */ /* 0x000fe2000001140e */
[----:B------:R-:W-:Y:S01]  /*a5a0*/  HADD2.F32 R66, -RZ, R51.H1_H1 ;  /* 0x30000033ff427230 */ /* 0x000fe20000004100 */
[----:B------:R-:W-:Y:S01]  /*a5b0*/  SHF.L.U32 R8, R14, 0x3, RZ ;  /* 0x000000030e087819 */ /* 0x000fe200000006ff */
[--C-:B------:R-:W-:Y:S01]  /*a5c0*/  HADD2.F32 R86, -RZ, R52.reuse.H1_H1 ;  /* 0x30000034ff567230 */ /* 0x100fe20000004100 */
[----:B------:R-:W-:Y:S01]  /*a5d0*/  LEA.HI R9, R9, R14, RZ, 0x3 ;  /* 0x0000000e09097211 */ /* 0x000fe200078f18ff */
[----:B------:R-:W-:Y:S01]  /*a5e0*/  HADD2.F32 R84, -RZ, R52.H0_H0 ;  /* 0x20000034ff547230 */ /* 0x000fe20000004100 */
[----:B------:R-:W-:Y:S01]  /*a5f0*/  SHF.R.U32.HI R11, RZ, 0x3, R12 ;  /* 0x00000003ff0b7819 */ /* 0x000fe2000001160c */
[----:B------:R-:W-:Y:S01]  /*a600*/  HADD2.F32 R82, -RZ, R53.H1_H1 ;  /* 0x30000035ff527230 */ /* 0x000fe20000004100 */
[C---:B------:R-:W-:Y:S01]  /*a610*/  LOP3.LUT R8, R12.reuse, 0x38, R8, 0xf8, !PT ;  /* 0x000000380c087812 */ /* 0x040fe200078ef808 */
[----:B------:R-:W-:Y:S01]  /*a620*/  HADD2.F32 R70, -RZ, R47.H0_H0 ;  /* 0x2000002fff467230 */ /* 0x000fe20000004100 */
[----:B------:R-:W-:Y:S01]  /*a630*/  SHF.L.U32 R9, R9, 0xa, RZ ;  /* 0x0000000a09097819 */ /* 0x000fe200000006ff */
[----:B------:R-:W-:Y:S01]  /*a640*/  HADD2.F32 R67, -RZ, R46.H1_H1 ;  /* 0x3000002eff437230 */ /* 0x000fe20000004100 */
[----:B------:R-:W-:Y:S01]  /*a650*/  SHF.L.U32 R10, R19, 0x9, RZ ;  /* 0x00000009130a7819 */ /* 0x000fe200000006ff */
[----:B------:R-:W-:Y:S01]  /*a660*/  HADD2.F32 R83, -RZ, R49.H0_H0 ;  /* 0x20000031ff537230 */ /* 0x000fe20000004100 */
[----:B------:R-:W-:Y:S01]  /*a670*/  LOP3.LUT R57, R12, 0x38, R37, 0xf8, !PT ;  /* 0x000000380c397812 */ /* 0x000fe200078ef825 */
[--C-:B------:R-:W-:Y:S01]  /*a680*/  HADD2.F32 R81, -RZ, R48.reuse.H1_H1 ;  /* 0x30000030ff517230 */ /* 0x100fe20000004100 */
[----:B------:R-:W-:Y:S01]  /*a690*/  LOP3.LUT R8, R8, R11, RZ, 0x3c, !PT ;  /* 0x0000000b08087212 */ /* 0x000fe200078e3cff */
[----:B------:R-:W-:Y:S01]  /*a6a0*/  HADD2.F32 R78, -RZ, R48.H0_H0 ;  /* 0x20000030ff4e7230 */ /* 0x000fe20000004100 */
[----:B------:R-:W-:Y:S01]  /*a6b0*/  LOP3.LUT R9, R9, 0x7fffe000, RZ, 0xc0, !PT ;  /* 0x7fffe00009097812 */ /* 0x000fe200078ec0ff */
[----:B------:R-:W-:Y:S01]  /*a6c0*/  HADD2.F32 R80, -RZ, R53.H0_H0 ;  /* 0x20000035ff507230 */ /* 0x000fe20000004100 */
[----:B------:R-:W-:-:S02]  /*a6d0*/  LOP3.LUT R57, R10, R57, R11, 0xf6, !PT ;  /* 0x000000390a397212 */ /* 0x000fc400078ef60b */
[----:B------:R-:W-:Y:S02]  /*a6e0*/  IADD3 R8, R8, R9, R10 ;  /* 0x0000000908087210 */ /* 0x000fe40007ffe00a */
[----:B------:R-:W-:Y:S02]  /*a6f0*/  SHF.L.U32 R57, R57, 0x1, RZ ;  /* 0x0000000139397819 */ /* 0x000fe400000006ff */
[----:B------:R-:W-:-:S03]  /*a700*/  SHF.L.U32 R55, R8, 0x1, RZ ;  /* 0x0000000108377819 */ /* 0x000fc600000006ff */
[----:B------:R-:W1:Y:S04]  /*a710*/  LDS.128 R12, [R57+0xc100] ;  /* 0x00c10000390c7984 */ /* 0x000e680000000c00 */
[----:B------:R-:W2:Y:S01]  /*a720*/  LDS.128 R8, [R55+0xc100] ;  /* 0x00c1000037087984 */ /* 0x000ea20000000c00 */
[--C-:B-1----:R-:W-:Y:S02]  /*a730*/  HADD2.F32 R59, -RZ, R12.reuse.H1_H1 ;  /* 0x3000000cff3b7230 */ /* 0x102fe40000004100 */
[----:B------:R-:W-:Y:S02]  /*a740*/  HADD2.F32 R58, -RZ, R12.H0_H0 ;  /* 0x2000000cff3a7230 */ /* 0x000fe40000004100 */
[----:B--2---:R-:W-:Y:S01]  /*a750*/  HADD2.F32 R75, -RZ, R8.H0_H0 ;  /* 0x20000008ff4b7230 */ /* 0x004fe20000004100 */
[----:B------:R-:W-:Y:S01]  /*a760*/  FMUL.FTZ R72, R59, R74 ;  /* 0x0000004a3b487220 */ /* 0x000fe20000410000 */
[----:B------:R-:W-:-:S02]  /*a770*/  HADD2.F32 R12, -RZ, R13.H0_H0 ;  /* 0x2000000dff0c7230 */ /* 0x000fc40000004100 */
[----:B------:R-:W-:Y:S02]  /*a780*/  HADD2.F32 R61, -RZ, R13.H1_H1 ;  /* 0x3000000dff3d7230 */ /* 0x000fe40000004100 */
[----:B------:R-:W-:Y:S01]  /*a790*/  HADD2.F32 R8, -RZ, R8.H1_H1 ;  /* 0x30000008ff087230 */ /* 0x000fe20000004100 */
[----:B------:R-:W-:Y:S01]  /*a7a0*/  FMUL.FTZ R64, R12, R73 ;  /* 0x000000490c407220 */ /* 0x000fe20000410000 */
[----:B------:R-:W-:Y:S02]  /*a7b0*/  HADD2.F32 R13, -RZ, R14.H0_H0 ;  /* 0x2000000eff0d7230 */ /* 0x000fe40000004100 */
[----:B------:R-:W-:Y:S01]  /*a7c0*/  HADD2.F32 R63, -RZ, R10.H0_H0 ;  /* 0x2000000aff3f7230 */ /* 0x000fe20000004100 */
[C---:B------:R-:W-:Y:S01]  /*a7d0*/  FMUL.FTZ R74, R8.reuse, R74 ;  /* 0x0000004a084a7220 */ /* 0x040fe20000410000 */
[--C-:B------:R-:W-:Y:S01]  /*a7e0*/  HADD2.F32 R65, -RZ, R9.reuse.H0_H0 ;  /* 0x20000009ff417230 */ /* 0x100fe20000004100 */
[----:B------:R-:W-:Y:S01]  /*a7f0*/  FFMA.FTZ R72, R8, R85, R72 ;  /* 0x0000005508487223 */ /* 0x000fe20000010048 */
[----:B------:R-:W-:Y:S01]  /*a800*/  HADD2.F32 R60, -RZ, R9.H1_H1 ;  /* 0x30000009ff3c7230 */ /* 0x000fe20000004100 */
[-C--:B------:R-:W-:Y:S01]  /*a810*/  FMUL.FTZ R9, R58, R79.reuse ;  /* 0x0000004f3a097220 */ /* 0x080fe20000410000 */
[----:B------:R-:W-:Y:S01]  /*a820*/  HADD2.F32 R62, -RZ, R14.H1_H1 ;  /* 0x3000000eff3e7230 */ /* 0x000fe20000004100 */
[-C--:B------:R-:W-:Y:S01]  /*a830*/  FMUL.FTZ R8, R13, R66.reuse ;  /* 0x000000420d087220 */ /* 0x080fe20000410000 */
[----:B------:R-:W-:Y:S01]  /*a840*/  HADD2.F32 R10, -RZ, R10.H1_H1 ;  /* 0x3000000aff0a7230 */ /* 0x000fe20000004100 */
[----:B------:R-:W-:Y:S01]  /*a850*/  FMUL.FTZ R79, R75, R79 ;  /* 0x0000004f4b4f7220 */ /* 0x000fe20000410000 */
[----:B------:R-:W-:Y:S01]  /*a860*/  HADD2.F32 R14, -RZ, R15.H0_H0 ;  /* 0x2000000fff0e7230 */ /* 0x000fe20000004100 */
[----:B------:R-:W-:Y:S01]  /*a870*/  FMUL.FTZ R66, R63, R66 ;  /* 0x000000423f427220 */ /* 0x000fe20000410000 */
[--C-:B------:R-:W-:Y:S01]  /*a880*/  HADD2.F32 R89, -RZ, R11.reuse.H0_H0 ;  /* 0x2000000bff597230 */ /* 0x100fe20000004100 */
[----:B------:R-:W-:Y:S01]  /*a890*/  FFMA.FTZ R75, R75, R86, R9 ;  /* 0x000000564b4b7223 */ /* 0x000fe20000010009 */
[----:B------:R-:W-:Y:S01]  /*a8a0*/  HADD2.F32 R87, -RZ, R11.H1_H1 ;  /* 0x3000000bff577230 */ /* 0x000fe20000004100 */
[C---:B------:R-:W-:Y:S01]  /*a8b0*/  FMUL.FTZ R73, R65.reuse, R73 ;  /* 0x0000004941497220 */ /* 0x040fe20000410000 */
[----:B------:R-:W-:Y:S01]  /*a8c0*/  HADD2.F32 R15, -RZ, R15.H1_H1 ;  /* 0x3000000fff0f7230 */ /* 0x000fe20000004100 */
[----:B------:R-:W-:Y:S01]  /*a8d0*/  FFMA.FTZ R64, R65, R84, R64 ;  /* 0x0000005441407223 */ /* 0x000fe20000010040 */
[----:B------:R-:W-:Y:S01]  /*a8e0*/  HADD2.F32 R65, -RZ, R51.H0_H0 ;  /* 0x20000033ff417230 */ /* 0x000fe20000004100 */
[----:B------:R-:W-:Y:S01]  /*a8f0*/  FFMA.FTZ R63, R63, R82, R8 ;  /* 0x000000523f3f7223 */ /* 0x000fe20000010008 */
[----:B------:R-:W-:Y:S01]  /*a900*/  HADD2.F32 R8, -RZ, R46.H0_H0 ;  /* 0x2000002eff087230 */ /* 0x000fe20000004100 */
[----:B------:R-:W-:-:S02]  /*a910*/  FMUL.FTZ R9, R61, R70 ;  /* 0x000000463d097220 */ /* 0x000fc40000410000 */
[-C--:B------:R-:W-:Y:S02]  /*a920*/  FMUL.FTZ R11, R62, R67.reuse ;  /* 0x000000433e0b7220 */ /* 0x080fe40000410000 */
[----:B------:R-:W-:Y:S02]  /*a930*/  FMUL.FTZ R67, R10, R67 ;  /* 0x000000430a437220 */ /* 0x000fe40000410000 */
[C---:B------:R-:W-:Y:S02]  /*a940*/  FMUL.FTZ R70, R60.reuse, R70 ;  /* 0x000000463c467220 */ /* 0x040fe40000410000 */
[----:B------:R-:W-:Y:S02]  /*a950*/  FFMA.FTZ R9, R60, R83, R9 ;  /* 0x000000533c097223 */ /* 0x000fe40000010009 */
[----:B------:R-:W-:Y:S02]  /*a960*/  FFMA.FTZ R10, R10, R81, R11 ;  /* 0x000000510a0a7223 */ /* 0x000fe4000001000b */
[----:B------:R-:W-:Y:S01]  /*a970*/  FMUL.FTZ R60, R14, R65 ;  /* 0x000000410e3c7220 */ /* 0x000fe20000410000 */
[----:B------:R-:W-:Y:S01]  /*a980*/  F2FP.PACK_AB R9, R9, R64 ;  /* 0x000000400909723e */ /* 0x000fe200000000ff */
[----:B------:R-:W-:Y:S01]  /*a990*/  FMUL.FTZ R11, R15, R8 ;  /* 0x000000080f0b7220 */ /* 0x000fe20000410000 */
[----:B------:R-:W-:Y:S01]  /*a9a0*/  F2FP.PACK_AB R10, R10, R63 ;  /* 0x0000003f0a0a723e */ /* 0x000fe200000000ff */
[----:B------:R-:W-:-:S02]  /*a9b0*/  FMUL.FTZ R65, R89, R65 ;  /* 0x0000004159417220 */ /* 0x000fc40000410000 */
[C---:B------:R-:W-:Y:S02]  /*a9c0*/  FMUL.FTZ R8, R87.reuse, R8 ;  /* 0x0000000857087220 */ /* 0x040fe40000410000 */
[----:B------:R-:W-:Y:S02]  /*a9d0*/  FFMA.FTZ R11, R87, R78, R11 ;  /* 0x0000004e570b7223 */ /* 0x000fe4000001000b */
[----:B------:R-:W-:Y:S02]  /*a9e0*/  FFMA.FTZ R79, R58, R86, -R79 ;  /* 0x000000563a4f7223 */ /* 0x000fe4000001084f */
[----:B------:R-:W-:Y:S02]  /*a9f0*/  FFMA.FTZ R74, R59, R85, -R74 ;  /* 0x000000553b4a7223 */ /* 0x000fe4000001084a */
[----:B------:R-:W-:Y:S02]  /*aa00*/  FFMA.FTZ R73, R12, R84, -R73 ;  /* 0x000000540c497223 */ /* 0x000fe40000010849 */
[----:B------:R-:W-:Y:S01]  /*aa10*/  FFMA.FTZ R70, R61, R83, -R70 ;  /* 0x000000533d467223 */ /* 0x000fe20000010846 */
[----:B------:R-:W-:Y:S01]  /*aa20*/  F2FP.PACK_AB R12, R74, R79 ;  /* 0x0000004f4a0c723e */ /* 0x000fe200000000ff */
[----:B------:R-:W-:-:S02]  /*aa30*/  FFMA.FTZ R66, R13, R82, -R66 ;  /* 0x000000520d427223 */ /* 0x000fc40000010842 */
[----:B------:R-:W-:Y:S01]  /*aa40*/  FFMA.FTZ R67, R62, R81, -R67 ;  /* 0x000000513e437223 */ /* 0x000fe20000010843 */
[----:B------:R-:W-:Y:S01]  /*aa50*/  F2FP.PACK_AB R13, R70, R73 ;  /* 0x00000049460d723e */ /* 0x000fe200000000ff */
[----:B------:R-:W-:Y:S02]  /*aa60*/  FFMA.FTZ R65, R14, R80, -R65 ;  /* 0x000000500e417223 */ /* 0x000fe40000010841 */
[----:B------:R-:W-:Y:S01]  /*aa70*/  FFMA.FTZ R78, R15, R78, -R8 ;  /* 0x0000004e0f4e7223 */ /* 0x000fe20000010808 */
[----:B------:R-:W-:Y:S01]  /*aa80*/  F2FP.PACK_AB R14, R67, R66 ;  /* 0x00000042430e723e */ /* 0x000fe200000000ff */
[----:B------:R-:W-:Y:S01]  /*aa90*/  FFMA.FTZ R60, R89, R80, R60 ;  /* 0x00000050593c7223 */ /* 0x000fe2000001003c */
[----:B------:R-:W-:Y:S02]  /*aaa0*/  F2FP.PACK_AB R8, R72, R75 ;  /* 0x0000004b4808723e */ /* 0x000fe400000000ff */
[----:B------:R-:W-:Y:S02]  /*aab0*/  F2FP.PACK_AB R15, R78, R65 ;  /* 0x000000414e0f723e */ /* 0x000fe400000000ff */
[----:B------:R-:W-:-:S03]  /*aac0*/  F2FP.PACK_AB R11, R11, R60 ;  /* 0x0000003c0b0b723e */ /* 0x000fc600000000ff */
[----:B------:R1:W-:Y:S04]  /*aad0*/  STS.128 [R57+0xc100], R12 ;  /* 0x00c1000c39007388 */ /* 0x0003e80000000c00 */
[----:B------:R1:W-:Y:S02]  /*aae0*/  STS.128 [R55+0xc100], R8 ;  /* 0x00c1000837007388 */ /* 0x0003e40000000c00 */
.L_x_131:
[----:B------:R-:W-:Y:S05]  /*aaf0*/  BSYNC B0 ;  /* 0x0000000000007941 */ /* 0x000fea0003800000 */
.L_x_130:
[----:B-1----:R-:W-:Y:S01]  /*ab00*/  IADD3 R12, R37, 0x20, RZ ;  /* 0x00000020250c7810 */ /* 0x002fe20007ffe0ff */
[----:B------:R-:W-:Y:S03]  /*ab10*/  BSSY B0, `(.L_x_132) ;  /* 0x0000069000007945 */ /* 0x000fe60003800000 */
[----:B------:R-:W-:-:S13]  /*ab20*/  ISETP.GE.AND P0, PT, R12, c[0x0][0x27c], PT ;  /* 0x00009f000c007a0c */ /* 0x000fda0003f06270 */
[----:B------:R-:W-:Y:S05]  /*ab30*/  @P0 BRA `(.L_x_133) ;  /* 0x0000066000000947 */ /* 0x000fea0003800000 */
[----:B------:R-:W-:Y:S01]  /*ab40*/  SHF.R.S32.HI R11, RZ, 0x1f, R12 ;  /* 0x0000001fff0b7819 */ /* 0x000fe2000001140c */
[----:B------:R-:W-:Y:S01]  /*ab50*/  HADD2.F32 R74, -RZ, R39.H1_H1 ;  /* 0x30000027ff4a7230 */ /* 0x000fe20000004100 */
[----:B------:R-:W-:Y:S01]  /*ab60*/  MOV R8, c[0x0][0x27c] ;  /* 0x00009f0000087a02 */ /* 0x000fe20000000f00 */
[----:B------:R-:W-:Y:S01]  /*ab70*/  HADD2.F32 R85, -RZ, R41.H1_H1 ;  /* 0x30000029ff557230 */ /* 0x000fe20000004100 */
[-C--:B------:R-:W-:Y:S01]  /*ab80*/  LEA.HI R10, R11, R12.reuse, RZ, 0x3 ;  /* 0x0000000c0b0a7211 */ /* 0x080fe200078f18ff */
[--C-:B------:R-:W-:Y:S01]  /*ab90*/  HADD2.F32 R79, -RZ, R42.reuse.H1_H1 ;  /* 0x3000002aff4f7230 */ /* 0x100fe20000004100 */
[----:B------:R-:W-:Y:S01]  /*aba0*/  SHF.L.U32 R9, R29, 0x6, RZ ;  /* 0x000000061d097819 */ /* 0x000fe200000006ff */
[----:B------:R-:W-:Y:S01]  /*abb0*/  HADD2.F32 R73, -RZ, R42.H0_H0 ;  /* 0x2000002aff497230 */ /* 0x000fe20000004100 */
[----:B------:R-:W-:Y:S01]  /*abc0*/  SHF.R.S32.HI R13, RZ, 0x3, R10 ;  /* 0x00000003ff0d7819 */ /* 0x000fe2000001140a */
[----:B------:R-:W-:Y:S01]  /*abd0*/  HADD2.F32 R66, -RZ, R43.H1_H1 ;  /* 0x3000002bff427230 */ /* 0x000fe20000004100 */
[----:B------:R-:W-:Y:S01]  /*abe0*/  LEA.HI R11, R11, R12, RZ, 0x6 ;  /* 0x0000000c0b0b7211 */ /* 0x000fe200078f30ff */
[--C-:B------:R-:W-:Y:S01]  /*abf0*/  HADD2.F32 R86, -RZ, R44.reuse.H1_H1 ;  /* 0x3000002cff567230 */ /* 0x100fe20000004100 */
[----:B------:R-:W-:Y:S01]  /*ac00*/  LEA.HI R8, R8, R13, RZ, 0x1d ;  /* 0x0000000d08087211 */ /* 0x000fe200078fe8ff */
[----:B------:R-:W-:Y:S01]  /*ac10*/  HADD2.F32 R84, -RZ, R44.H0_H0 ;  /* 0x2000002cff547230 */ /* 0x000fe20000004100 */
[----:B------:R-:W-:Y:S01]  /*ac20*/  LOP3.LUT R9, R9, 0x1c0, RZ, 0xc0, !PT ;  /* 0x000001c009097812 */ /* 0x000fe200078ec0ff */
[----:B------:R-:W-:Y:S01]  /*ac30*/  HADD2.F32 R82, -RZ, R45.H1_H1 ;  /* 0x3000002dff527230 */ /* 0x000fe20000004100 */
[----:B------:R-:W-:Y:S01]  /*ac40*/  SHF.R.S32.HI R13, RZ, 0x1f, R8 ;  /* 0x0000001fff0d7819 */ /* 0x000fe20000011408 */
[----:B------:R-:W-:Y:S01]  /*ac50*/  HADD2.F32 R70, -RZ, R39.H0_H0 ;  /* 0x20000027ff467230 */ /* 0x000fe20000004100 */
[----:B------:R-:W-:Y:S01]  /*ac60*/  SHF.L.U32 R11, R11, 0x7, RZ ;  /* 0x000000070b0b7819 */ /* 0x000fe200000006ff */
[----:B------:R-:W-:Y:S01]  /*ac70*/  HADD2.F32 R67, -RZ, R38.H1_H1 ;  /* 0x30000026ff437230 */ /* 0x000fe20000004100 */
[----:B------:R-:W-:Y:S01]  /*ac80*/  LEA.HI R13, R13, R8, RZ, 0x3 ;  /* 0x000000080d0d7211 */ /* 0x000fe200078f18ff */
[----:B------:R-:W-:Y:S01]  /*ac90*/  HADD2.F32 R83, -RZ, R41.H0_H0 ;  /* 0x20000029ff537230 */ /* 0x000fe20000004100 */
[----:B------:R-:W-:Y:S01]  /*aca0*/  SHF.L.U32 R8, R8, 0x3, RZ ;  /* 0x0000000308087819 */ /* 0x000fe200000006ff */
[--C-:B------:R-:W-:Y:S01]  /*acb0*/  HADD2.F32 R81, -RZ, R40.reuse.H1_H1 ;  /* 0x30000028ff517230 */ /* 0x100fe20000004100 */
[----:B------:R-:W-:Y:S01]  /*acc0*/  LOP3.LUT R15, R9, 0x38, R10, 0xf8, !PT ;  /* 0x00000038090f7812 */ /* 0x000fe200078ef80a */
[----:B------:R-:W-:Y:S01]  /*acd0*/  HADD2.F32 R78, -RZ, R40.H0_H0 ;  /* 0x20000028ff4e7230 */ /* 0x000fe20000004100 */
[----:B------:R-:W-:Y:S01]  /*ace0*/  SHF.L.U32 R13, R13, 0xa, RZ ;  /* 0x0000000a0d0d7819 */ /* 0x000fe200000006ff */
[----:B------:R-:W-:Y:S01]  /*acf0*/  HADD2.F32 R80, -RZ, R45.H0_H0 ;  /* 0x2000002dff507230 */ /* 0x000fe20000004100 */
[----:B------:R-:W-:-:S02]  /*ad00*/  SHF.R.U32.HI R10, RZ, 0x3, R9 ;  /* 0x00000003ff0a7819 */ /* 0x000fc40000011609 */
[----:B------:R-:W-:Y:S02]  /*ad10*/  LOP3.LUT R12, R11, 0x7fffe000, RZ, 0xc0, !PT ;  /* 0x7fffe0000b0c7812 */ /* 0x000fe400078ec0ff */
[----:B------:R-:W-:Y:S02]  /*ad20*/  LOP3.LUT R9, R9, 0x38, R8, 0xf8, !PT ;  /* 0x0000003809097812 */ /* 0x000fe400078ef808 */
[----:B------:R-:W-:Y:S02]  /*ad30*/  LOP3.LUT R14, R13, 0x7fffe000, RZ, 0xc0, !PT ;  /* 0x7fffe0000d0e7812 */ /* 0x000fe400078ec0ff */
[----:B------:R-:W-:Y:S02]  /*ad40*/  LOP3.LUT R15, R15, R10, RZ, 0x3c, !PT ;  /* 0x0000000a0f0f7212 */ /* 0x000fe400078e3cff */
[----:B------:R-:W-:Y:S02]  /*ad50*/  LEA R12, R19, R12, 0x9 ;  /* 0x0000000c130c7211 */ /* 0x000fe400078e48ff */
[----:B------:R-:W-:-:S02]  /*ad60*/  LOP3.LUT R8, R9, R10, RZ, 0x3c, !PT ;  /* 0x0000000a09087212 */ /* 0x000fc400078e3cff */
[----:B------:R-:W-:Y:S02]  /*ad70*/  LEA R9, R19, R14, 0x9 ;  /* 0x0000000e13097211 */ /* 0x000fe400078e48ff */
[----:B------:R-:W-:Y:S02]  /*ad80*/  IADD3 R12, R12, R15, RZ ;  /* 0x0000000f0c0c7210 */ /* 0x000fe40007ffe0ff */
[----:B------:R-:W-:Y:S02]  /*ad90*/  IADD3 R8, R9, R8, RZ ;  /* 0x0000000809087210 */ /* 0x000fe40007ffe0ff */
        /* <DEDUP_REMOVED lines=64> */
.L_x_133:
[----:B------:R-:W-:Y:S05]  /*b1a0*/  BSYNC B0 ;  /* 0x0000000000007941 */ /* 0x000fea0003800000 */
.L_x_132:
[----:B-1----:R-:W-:-:S04]  /*b1b0*/  IADD3 R12, R37, 0x40, RZ ;  /* 0x00000040250c7810 */ /* 0x002fc80007ffe0ff */
        /* <DEDUP_REMOVED lines=104> */
.L_x_129:
[----:B------:R-:W-:Y:S05]  /*b840*/  BSYNC B1 ;  /* 0x0000000000017941 */ /* 0x000fea0003800000 */
.L_x_128:
[----:B------:R-:W-:-:S04]  /*b850*/  IADD3 R29, R29, 0x40, RZ ;  /* 0x000000401d1d7810 */ /* 0x000fc80007ffe0ff */
[----:B------:R-:W-:-:S13]  /*b860*/  ISETP.GE.AND P0, PT, R29, R56, PT ;  /* 0x000000381d00720c */ /* 0x000fda0003f06270 */
[----:B------:R-:W-:Y:S05]  /*b870*/  @P0 BRA `(.L_x_115) ;  /* 0x000013d000000947 */ /* 0x000fea0003800000 */
[----:B------:R-:W-:Y:S01]  /*b880*/  ISETP.GE.AND P0, PT, R37, c[0x0][0x27c], PT ;  /* 0x00009f0025007a0c */ /* 0x000fe20003f06270 */
[----:B------:R-:W-:-:S12]  /*b890*/  BSSY B0, `(.L_x_134) ;  /* 0x0000063000007945 */ /* 0x000fd80003800000 */
[----:B------:R-:W-:Y:S05]  /*b8a0*/  @P0 BRA `(.L_x_135) ;  /* 0x0000061000000947 */ /* 0x000fea0003800000 */
[----:B-1----:R-:W-:Y:S01]  /*b8b0*/  MOV R9, c[0x0][0x27c] ;  /* 0x00009f0000097a02 */ /* 0x002fe20000000f00 */
[----:B------:R-:W-:Y:S01]  /*b8c0*/  HADD2.F32 R67, -RZ, R50.H0_H0 ;  /* 0x20000032ff437230 */ /* 0x000fe20000004100 */
[----:B------:R-:W-:Y:S01]  /*b8d0*/  SHF.R.S32.HI R8, RZ, 0x1f, R29 ;  /* 0x0000001fff087819 */ /* 0x000fe2000001141d */
[--C-:B------:R-:W-:Y:S01]  /*b8e0*/  HADD2.F32 R65, -RZ, R52.reuse.H1_H1 ;  /* 0x30000034ff417230 */ /* 0x100fe20000004100 */
[----:B------:R-:W-:Y:S01]  /*b8f0*/  LEA.HI R54, R9, R54, RZ, 0x1d ;  /* 0x0000003609367211 */ /* 0x000fe200078fe8ff */
[----:B------:R-:W-:Y:S01]  /*b900*/  HADD2.F32 R66, -RZ, R47.H1_H1 ;  /* 0x3000002fff427230 */ /* 0x000fe20000004100 */
[----:B------:R-:W-:Y:S01]  /*b910*/  SHF.L.U32 R10, R29, 0x6, RZ ;  /* 0x000000061d0a7819 */ /* 0x000fe200000006ff */
[----:B------:R-:W-:Y:S01]  /*b920*/  HADD2.F32 R73, -RZ, R52.H0_H0 ;  /* 0x20000034ff497230 */ /* 0x000fe20000004100 */
[----:B------:R-:W-:Y:S01]  /*b930*/  LEA.HI R8, R8, R29, RZ, 0x3 ;  /* 0x0000001d08087211 */ /* 0x000fe200078f18ff */
[----:B------:R-:W-:Y:S01]  /*b940*/  HADD2.F32 R61, -RZ, R50.H1_H1 ;  /* 0x30000032ff3d7230 */ /* 0x000fe20000004100 */
[----:B------:R-:W-:Y:S01]  /*b950*/  SHF.R.S32.HI R9, RZ, 0x1f, R54 ;  /* 0x0000001fff097819 */ /* 0x000fe20000011436 */
[----:B------:R-:W-:Y:S01]  /*b960*/  HADD2.F32 R50, -RZ, R49.H1_H1 ;  /* 0x30000031ff327230 */ /* 0x000fe20000004100 */
[----:B------:R-:W-:Y:S01]  /*b970*/  LOP3.LUT R10, R10, 0x1c0, RZ, 0xc0, !PT ;  /* 0x000001c00a0a7812 */ /* 0x000fe200078ec0ff */
[----:B------:R-:W-:Y:S01]  /*b980*/  HADD2.F32 R47, -RZ, R47.H0_H0 ;  /* 0x2000002fff2f7230 */ /* 0x000fe20000004100 */
[----:B------:R-:W-:Y:S01]  /*b990*/  SHF.L.U32 R8, R8, 0x6, RZ ;  /* 0x0000000608087819 */ /* 0x000fe200000006ff */
[----:B------:R-:W-:Y:S01]  /*b9a0*/  HADD2.F32 R49, -RZ, R49.H0_H0 ;  /* 0x20000031ff317230 */ /* 0x000fe20000004100 */
[----:B------:R-:W-:-:S02]  /*b9b0*/  SHF.L.U32 R11, R54, 0x3, RZ ;  /* 0x00000003360b7819 */ /* 0x000fc400000006ff */
[----:B------:R-:W-:Y:S02]  /*b9c0*/  LEA.HI R9, R9, R54, RZ, 0x3 ;  /* 0x0000003609097211 */ /* 0x000fe400078f18ff */
[----:B------:R-:W-:Y:S02]  /*b9d0*/  LOP3.LUT R12, R10, 0x38, R37, 0xf8, !PT ;  /* 0x000000380a0c7812 */ /* 0x000fe400078ef825 */
[----:B------:R-:W-:Y:S02]  /*b9e0*/  SHF.R.U32.HI R13, RZ, 0x3, R10 ;  /* 0x00000003ff0d7819 */ /* 0x000fe4000001160a */
[----:B------:R-:W-:Y:S02]  /*b9f0*/  LOP3.LUT R8, R8, 0xfffffe00, RZ, 0xc0, !PT ;  /* 0xfffffe0008087812 */ /* 0x000fe400078ec0ff */
[----:B------:R-:W-:Y:S02]  /*ba00*/  LOP3.LUT R10, R10, 0x38, R11, 0xf8, !PT ;  /* 0x000000380a0a7812 */ /* 0x000fe400078ef80b */
[----:B------:R-:W-:-:S02]  /*ba10*/  SHF.L.U32 R9, R9, 0xa, RZ ;  /* 0x0000000a09097819 */ /* 0x000fc400000006ff */
[----:B------:R-:W-:Y:S02]  /*ba20*/  LOP3.LUT R12, R8, R12, R13, 0xf6, !PT ;  /* 0x0000000c080c7212 */ /* 0x000fe400078ef60d */
[----:B------:R-:W-:Y:S02]  /*ba30*/  LOP3.LUT R13, R10, R13, RZ, 0x3c, !PT ;  /* 0x0000000d0a0d7212 */ /* 0x000fe400078e3cff */
[----:B------:R-:W-:Y:S02]  /*ba40*/  LOP3.LUT R9, R9, 0x7fffe000, RZ, 0xc0, !PT ;  /* 0x7fffe00009097812 */ /* 0x000fe400078ec0ff */
[----:B------:R-:W-:Y:S02]  /*ba50*/  SHF.L.U32 R55, R12, 0x1, RZ ;  /* 0x000000010c377819 */ /* 0x000fe400000006ff */
[----:B------:R-:W-:-:S03]  /*ba60*/  IADD3 R54, R13, R9, R8 ;  /* 0x000000090d367210 */ /* 0x000fc60007ffe008 */
[----:B------:R-:W1:Y:S01]  /*ba70*/  LDS.128 R12, [R55+0xc100] ;  /* 0x00c10000370c7984 */ /* 0x000e620000000c00 */
[----:B------:R-:W-:-:S05]  /*ba80*/  SHF.L.U32 R54, R54, 0x1, RZ ;  /* 0x0000000136367819 */ /* 0x000fca00000006ff */
[----:B------:R-:W2:Y:S01]  /*ba90*/  LDS.128 R8, [R54+0xc100] ;  /* 0x00c1000036087984 */ /* 0x000ea20000000c00 */
[--C-:B-1----:R-:W-:Y:S02]  /*baa0*/  HADD2.F32 R56, -RZ, R12.reuse.H0_H0 ;  /* 0x2000000cff387230 */ /* 0x102fe40000004100 */
[----:B------:R-:W-:Y:S02]  /*bab0*/  HADD2.F32 R57, -RZ, R12.H1_H1 ;  /* 0x3000000cff397230 */ /* 0x000fe40000004100 */
[----:B------:R-:W-:Y:S01]  /*bac0*/  HADD2.F32 R12, -RZ, R13.H0_H0 ;  /* 0x2000000dff0c7230 */ /* 0x000fe20000004100 */
[----:B------:R-:W-:Y:S01]  /*bad0*/  FMUL.FTZ R70, R61, R56 ;  /* 0x000000383d467220 */ /* 0x000fe20000410000 */
[--C-:B--2---:R-:W-:Y:S01]  /*bae0*/  HADD2.F32 R60, -RZ, R8.reuse.H0_H0 ;  /* 0x20000008ff3c7230 */ /* 0x104fe20000004100 */
[C---:B------:R-:W-:Y:S01]  /*baf0*/  FMUL.FTZ R75, R66.reuse, R57 ;  /* 0x00000039424b7220 */ /* 0x040fe20000410000 */
[----:B------:R-:W-:Y:S01]  /*bb00*/  HADD2.F32 R62, -RZ, R8.H1_H1 ;  /* 0x30000008ff3e7230 */ /* 0x000fe20000004100 */
[----:B------:R-:W-:Y:S01]  /*bb10*/  FMUL.FTZ R52, R67, R12 ;  /* 0x0000000c43347220 */ /* 0x000fe20000410000 */
[----:B------:R-:W-:Y:S01]  /*bb20*/  HADD2.F32 R8, -RZ, R9.H0_H0 ;  /* 0x20000009ff087230 */ /* 0x000fe20000004100 */
[----:B------:R-:W-:Y:S01]  /*bb30*/  FMUL.FTZ R61, R61, R60 ;  /* 0x0000003c3d3d7220 */ /* 0x000fe20000410000 */
[----:B------:R-:W-:Y:S01]  /*bb40*/  HADD2.F32 R58, -RZ, R13.H1_H1 ;  /* 0x3000000dff3a7230 */ /* 0x000fe20000004100 */
[----:B------:R-:W-:Y:S01]  /*bb50*/  FMUL.FTZ R66, R66, R62 ;  /* 0x0000003e42427220 */ /* 0x000fe20000410000 */
[----:B------:R-:W-:Y:S01]  /*bb60*/  HADD2.F32 R13, -RZ, R14.H0_H0 ;  /* 0x2000000eff0d7230 */ /* 0x000fe20000004100 */
[-C--:B------:R-:W-:Y:S01]  /*bb70*/  FMUL.FTZ R67, R67, R8.reuse ;  /* 0x0000000843437220 */ /* 0x080fe20000410000 */
[----:B------:R-:W-:Y:S01]  /*bb80*/  HADD2.F32 R63, -RZ, R9.H1_H1 ;  /* 0x30000009ff3f7230 */ /* 0x000fe20000004100 */
[----:B------:R-:W-:Y:S01]  /*bb90*/  FFMA.FTZ R52, R73, R8, R52 ;  /* 0x0000000849347223 */ /* 0x000fe20000010034 */
[----:B------:R-:W-:Y:S01]  /*bba0*/  HADD2.F32 R8, -RZ, R51.H1_H1 ;  /* 0x30000033ff087230 */ /* 0x000fe20000004100 */
[----:B------:R-:W-:Y:S01]  /*bbb0*/  FFMA.FTZ R75, R50, R62, R75 ;  /* 0x0000003e324b7223 */ /* 0x000fe2000001004b */
[----:B------:R-:W-:Y:S01]  /*bbc0*/  HADD2.F32 R9, -RZ, R10.H0_H0 ;  /* 0x2000000aff097230 */ /* 0x000fe20000004100 */
[----:B------:R-:W-:Y:S01]  /*bbd0*/  FFMA.FTZ R60, R65, R60, R70 ;  /* 0x0000003c413c7223 */ /* 0x000fe20000010046 */
[----:B------:R-:W-:Y:S01]  /*bbe0*/  HADD2.F32 R62, -RZ, R53.H1_H1 ;  /* 0x30000035ff3e7230 */ /* 0x000fe20000004100 */
[C---:B------:R-:W-:Y:S01]  /*bbf0*/  FMUL.FTZ R72, R8.reuse, R13 ;  /* 0x0000000d08487220 */ /* 0x040fe20000410000 */
[----:B------:R-:W-:Y:S01]  /*bc00*/  HADD2.F32 R59, -RZ, R14.H1_H1 ;  /* 0x3000000eff3b7230 */ /* 0x000fe20000004100 */
[C---:B------:R-:W-:Y:S01]  /*bc10*/  FMUL.FTZ R74, R47.reuse, R58 ;  /* 0x0000003a2f4a7220 */ /* 0x040fe20000410000 */
[----:B------:R-:W-:Y:S01]  /*bc20*/  HADD2.F32 R70, -RZ, R46.H1_H1 ;  /* 0x3000002eff467230 */ /* 0x000fe20000004100 */
[----:B------:R-:W-:Y:S01]  /*bc30*/  FMUL.FTZ R47, R47, R63 ;  /* 0x0000003f2f2f7220 */ /* 0x000fe20000410000 */
[--C-:B------:R-:W-:Y:S01]  /*bc40*/  HADD2.F32 R14, -RZ, R15.reuse.H0_H0 ;  /* 0x2000000fff0e7230 */ /* 0x100fe20000004100 */
[-C--:B------:R-:W-:Y:S01]  /*bc50*/  FMUL.FTZ R8, R8, R9.reuse ;  /* 0x0000000908087220 */ /* 0x080fe20000410000 */
[----:B------:R-:W-:Y:S01]  /*bc60*/  HADD2.F32 R64, -RZ, R10.H1_H1 ;  /* 0x3000000aff407230 */ /* 0x000fe20000004100 */
[----:B------:R-:W-:Y:S01]  /*bc70*/  FFMA.FTZ R72, R62, R9, R72 ;  /* 0x000000093e487223 */ /* 0x000fe20000010048 */
[----:B------:R-:W-:Y:S01]  /*bc80*/  HADD2.F32 R9, -RZ, R48.H1_H1 ;  /* 0x30000030ff097230 */ /* 0x000fe20000004100 */
[----:B------:R-:W-:Y:S01]  /*bc90*/  FFMA.FTZ R63, R49, R63, R74 ;  /* 0x0000003f313f7223 */ /* 0x000fe2000001004a */
[----:B------:R-:W-:Y:S01]  /*bca0*/  HADD2.F32 R15, -RZ, R15.H1_H1 ;  /* 0x3000000fff0f7230 */ /* 0x000fe20000004100 */
[C---:B------:R-:W-:Y:S01]  /*bcb0*/  FMUL.FTZ R79, R70.reuse, R59 ;  /* 0x0000003b464f7220 */ /* 0x040fe20000410000 */
[----:B------:R-:W-:Y:S01]  /*bcc0*/  HADD2.F32 R10, -RZ, R11.H0_H0 ;  /* 0x2000000bff0a7230 */ /* 0x000fe20000004100 */
[-C--:B------:R-:W-:Y:S01]  /*bcd0*/  FMUL.FTZ R70, R70, R64.reuse ;  /* 0x0000004046467220 */ /* 0x080fe20000410000 */
[----:B------:R-:W-:Y:S01]  /*bce0*/  HADD2.F32 R51, -RZ, R51.H0_H0 ;  /* 0x20000033ff337230 */ /* 0x000fe20000004100 */
[----:B------:R-:W-:Y:S01]  /*bcf0*/  FFMA.FTZ R79, R9, R64, R79 ;  /* 0x00000040094f7223 */ /* 0x000fe2000001004f */
[----:B------:R-:W-:Y:S01]  /*bd00*/  HADD2.F32 R74, -RZ, R46.H0_H0 ;  /* 0x2000002eff4a7230 */ /* 0x000fe20000004100 */
[----:B------:R-:W-:Y:S01]  /*bd10*/  FFMA.FTZ R61, R65, R56, -R61 ;  /* 0x00000038413d7223 */ /* 0x000fe2000001083d */
[----:B------:R-:W-:Y:S01]  /*bd20*/  HADD2.F32 R11, -RZ, R11.H1_H1 ;  /* 0x3000000bff0b7230 */ /* 0x000fe20000004100 */
[C---:B------:R-:W-:Y:S01]  /*bd30*/  FMUL.FTZ R46, R51.reuse, R14 ;  /* 0x0000000e332e7220 */ /* 0x040fe20000410000 */
[----:B------:R-:W-:Y:S01]  /*bd40*/  HADD2.F32 R53, -RZ, R53.H0_H0 ;  /* 0x20000035ff357230 */ /* 0x000fe20000004100 */
[----:B------:R-:W-:Y:S01]  /*bd50*/  FMUL.FTZ R64, R74, R15 ;  /* 0x0000000f4a407220 */ /* 0x000fe20000410000 */
[----:B------:R-:W-:Y:S01]  /*bd60*/  HADD2.F32 R48, -RZ, R48.H0_H0 ;  /* 0x20000030ff307230 */ /* 0x000fe20000004100 */
[----:B------:R-:W-:-:S02]  /*bd70*/  FMUL.FTZ R51, R51, R10 ;  /* 0x0000000a33337220 */ /* 0x000fc40000410000 */
[----:B------:R-:W-:Y:S02]  /*bd80*/  FMUL.FTZ R74, R74, R11 ;  /* 0x0000000b4a4a7220 */ /* 0x000fe40000410000 */
[----:B------:R-:W-:Y:S02]  /*bd90*/  FFMA.FTZ R66, R50, R57, -R66 ;  /* 0x0000003932427223 */ /* 0x000fe40000010842 */
[----:B------:R-:W-:Y:S02]  /*bda0*/  FFMA.FTZ R67, R73, R12, -R67 ;  /* 0x0000000c49437223 */ /* 0x000fe40000010843 */
[----:B------:R-:W-:Y:S01]  /*bdb0*/  FFMA.FTZ R58, R49, R58, -R47 ;  /* 0x0000003a313a7223 */ /* 0x000fe2000001082f */
[----:B------:R-:W-:Y:S01]  /*bdc0*/  F2FP.PACK_AB R12, R66, R61 ;  /* 0x0000003d420c723e */ /* 0x000fe200000000ff */
[----:B------:R-:W-:Y:S01]  /*bdd0*/  FFMA.FTZ R62, R62, R13, -R8 ;  /* 0x0000000d3e3e7223 */ /* 0x000fe20000010808 */
[----:B------:R-:W-:Y:S01]  /*bde0*/  F2FP.PACK_AB R8, R75, R60 ;  /* 0x0000003c4b08723e */ /* 0x000fe200000000ff */
[----:B------:R-:W-:Y:S01]  /*bdf0*/  FFMA.FTZ R59, R9, R59, -R70 ;  /* 0x0000003b093b7223 */ /* 0x000fe20000010846 */
[----:B------:R-:W-:Y:S01]  /*be00*/  F2FP.PACK_AB R13, R58, R67 ;  /* 0x000000433a0d723e */ /* 0x000fe200000000ff */
[----:B------:R-:W-:Y:S01]  /*be10*/  FFMA.FTZ R51, R53, R14, -R51 ;  /* 0x0000000e35337223 */ /* 0x000fe20000010833 */
[----:B------:R-:W-:Y:S01]  /*be20*/  F2FP.PACK_AB R9, R63, R52 ;  /* 0x000000343f09723e */ /* 0x000fe200000000ff */
[C---:B------:R-:W-:Y:S01]  /*be30*/  FFMA.FTZ R74, R48.reuse, R15, -R74 ;  /* 0x0000000f304a7223 */ /* 0x040fe2000001084a */
[----:B------:R-:W-:Y:S01]  /*be40*/  F2FP.PACK_AB R14, R59, R62 ;  /* 0x0000003e3b0e723e */ /* 0x000fe200000000ff */
[----:B------:R-:W-:Y:S01]  /*be50*/  FFMA.FTZ R46, R53, R10, R46 ;  /* 0x0000000a352e7223 */ /* 0x000fe2000001002e */
[----:B------:R-:W-:Y:S01]  /*be60*/  F2FP.PACK_AB R10, R79, R72 ;  /* 0x000000484f0a723e */ /* 0x000fe200000000ff */
[----:B------:R-:W-:Y:S01]  /*be70*/  FFMA.FTZ R11, R48, R11, R64 ;  /* 0x0000000b300b7223 */ /* 0x000fe20000010040 */
[----:B------:R-:W-:-:S04]  /*be80*/  F2FP.PACK_AB R15, R74, R51 ;  /* 0x000000334a0f723e */ /* 0x000fc800000000ff */
[----:B------:R-:W-:Y:S01]  /*be90*/  F2FP.PACK_AB R11, R11, R46 ;  /* 0x0000002e0b0b723e */ /* 0x000fe200000000ff */
[----:B------:R1:W-:Y:S04]  /*bea0*/  STS.128 [R55+0xc100], R12 ;  /* 0x00c1000c37007388 */ /* 0x0003e80000000c00 */
[----:B------:R1:W-:Y:S02]  /*beb0*/  STS.128 [R54+0xc100], R8 ;  /* 0x00c1000836007388 */ /* 0x0003e40000000c00 */
.L_x_135:
[----:B------:R-:W-:Y:S05]  /*bec0*/  BSYNC B0 ;  /* 0x0000000000007941 */ /* 0x000fea0003800000 */
.L_x_134:
[----:B-1----:R-:W-:Y:S01]  /*bed0*/  IADD3 R9, R37, 0x20, RZ ;  /* 0x0000002025097810 */ /* 0x002fe20007ffe0ff */
[----:B------:R-:W-:Y:S03]  /*bee0*/  BSSY B0, `(.L_x_136) ;  /* 0x000006b000007945 */ /* 0x000fe60003800000 */
[----:B------:R-:W-:-:S13]  /*bef0*/  ISETP.GE.AND P0, PT, R9, c[0x0][0x27c], PT ;  /* 0x00009f0009007a0c */ /* 0x000fda0003f06270 */
[----:B------:R-:W-:Y:S05]  /*bf00*/  @P0 BRA `(.L_x_137) ;  /* 0x0000068000000947 */ /* 0x000fea0003800000 */
[----:B------:R-:W-:Y:S01]  /*bf10*/  SHF.R.S32.HI R12, RZ, 0x1f, R9 ;  /* 0x0000001fff0c7819 */ /* 0x000fe20000011409 */
[----:B------:R-:W-:Y:S01]  /*bf20*/  HADD2.F32 R59, -RZ, R42.H0_H0 ;  /* 0x2000002aff3b7230 */ /* 0x000fe20000004100 */
[----:B------:R-:W-:Y:S01]  /*bf30*/  MOV R13, c[0x0][0x27c] ;  /* 0x00009f00000d7a02 */ /* 0x000fe20000000f00 */
[--C-:B------:R-:W-:Y:S01]  /*bf40*/  HADD2.F32 R57, -RZ, R44.reuse.H1_H1 ;  /* 0x3000002cff397230 */ /* 0x100fe20000004100 */
[CC--:B------:R-:W-:Y:S01]  /*bf50*/  LEA.HI R15, R12.reuse, R9.reuse, RZ, 0x3 ;  /* 0x000000090c0f7211 */ /* 0x0c0fe200078f18ff */
[----:B------:R-:W-:Y:S01]  /*bf60*/  HADD2.F32 R58, -RZ, R39.H1_H1 ;  /* 0x30000027ff3a7230 */ /* 0x000fe20000004100 */
[----:B------:R-:W-:Y:S01]  /*bf70*/  SHF.R.S32.HI R8, RZ, 0x1f, R29 ;  /* 0x0000001fff087819 */ /* 0x000fe2000001141d */
[----:B------:R-:W-:Y:S01]  /*bf80*/  HADD2.F32 R61, -RZ, R44.H0_H0 ;  /* 0x2000002cff3d7230 */ /* 0x000fe20000004100 */
[----:B------:R-:W-:Y:S01]  /*bf90*/  SHF.R.S32.HI R10, RZ, 0x3, R15 ;  /* 0x00000003ff0a7819 */ /* 0x000fe2000001140f */
[----:B------:R-:W-:Y:S01]  /*bfa0*/  HADD2.F32 R53, -RZ, R42.H1_H1 ;  /* 0x3000002aff357230 */ /* 0x000fe20000004100 */
[----:B------:R-:W-:Y:S01]  /*bfb0*/  SHF.L.U32 R14, R29, 0x6, RZ ;  /* 0x000000061d0e7819 */ /* 0x000fe200000006ff */
[----:B------:R-:W-:Y:S01]  /*bfc0*/  HADD2.F32 R42, -RZ, R41.H1_H1 ;  /* 0x30000029ff2a7230 */ /* 0x000fe20000004100 */
[----:B------:R-:W-:Y:S01]  /*bfd0*/  LEA.HI R13, R13, R10, RZ, 0x1d ;  /* 0x0000000a0d0d7211 */ /* 0x000fe200078fe8ff */
[----:B------:R-:W-:Y:S01]  /*bfe0*/  HADD2.F32 R39, -RZ, R39.H0_H0 ;  /* 0x20000027ff277230 */ /* 0x000fe20000004100 */
[----:B------:R-:W-:Y:S01]  /*bff0*/  LEA.HI R12, R12, R9, RZ, 0x6 ;  /* 0x000000090c0c7211 */ /* 0x000fe200078f30ff */
[----:B------:R-:W-:Y:S01]  /*c000*/  HADD2.F32 R41, -RZ, R41.H0_H0 ;  /* 0x20000029ff297230 */ /* 0x000fe20000004100 */
[----:B------:R-:W-:-:S02]  /*c010*/  LEA.HI R9, R8, R29, RZ, 0x3 ;  /* 0x0000001d08097211 */ /* 0x000fc400078f18ff */
[----:B------:R-:W-:Y:S02]  /*c020*/  SHF.R.S32.HI R8, RZ, 0x1f, R13 ;  /* 0x0000001fff087819 */ /* 0x000fe4000001140d */
[----:B------:R-:W-:Y:S01]  /*c030*/  LOP3.LUT R14, R14, 0x1c0, RZ, 0xc0, !PT ;  /* 0x000001c00e0e7812 */ /* 0x000fe200078ec0ff */
[----:B------:R-:W-:Y:S01]  /*c040*/  IMAD.SHL.U32 R9, R9, 0x40, RZ ;  /* 0x0000004009097824 */ /* 0x000fe200078e00ff */
[----:B------:R-:W-:Y:S02]  /*c050*/  LEA.HI R8, R8, R13, RZ, 0x3 ;  /* 0x0000000d08087211 */ /* 0x000fe400078f18ff */
[----:B------:R-:W-:Y:S02]  /*c060*/  SHF.L.U32 R12, R12, 0x7, RZ ;  /* 0x000000070c0c7819 */ /* 0x000fe400000006ff */
[----:B------:R-:W-:Y:S01]  /*c070*/  LOP3.LUT R15, R14, 0x38, R15, 0xf8, !PT ;  /* 0x000000380e0f7812 */ /* 0x000fe200078ef80f */
[----:B------:R-:W-:Y:S01]  /*c080*/  IMAD.SHL.U32 R8, R8, 0x400, RZ ;  /* 0x0000040008087824 */ /* 0x000fe200078e00ff */
[----:B------:R-:W-:-:S02]  /*c090*/  SHF.R.U32.HI R10, RZ, 0x3, R14 ;  /* 0x00000003ff0a7819 */ /* 0x000fc4000001160e */
[----:B------:R-:W-:Y:S02]  /*c0a0*/  SHF.L.U32 R11, R13, 0x3, RZ ;  /* 0x000000030d0b7819 */ /* 0x000fe400000006ff */
[----:B------:R-:W-:Y:S02]  /*c0b0*/  LOP3.LUT R12, R12, 0x7fffe000, RZ, 0xc0, !PT ;  /* 0x7fffe0000c0c7812 */ /* 0x000fe400078ec0ff */
[----:B------:R-:W-:Y:S02]  /*c0c0*/  LOP3.LUT R15, R15, R10, RZ, 0x3c, !PT ;  /* 0x0000000a0f0f7212 */ /* 0x000fe400078e3cff */
[----:B------:R-:W-:Y:S02]  /*c0d0*/  LOP3.LUT R9, R9, 0xfffffe00, RZ, 0xc0, !PT ;  /* 0xfffffe0009097812 */ /* 0x000fe400078ec0ff */
[----:B------:R-:W-:Y:S02]  /*c0e0*/  LOP3.LUT R11, R14, 0x38, R11, 0xf8, !PT ;  /* 0x000000380e0b7812 */ /* 0x000fe400078ef80b */
[----:B------:R-:W-:-:S02]  /*c0f0*/  IADD3 R12, R15, R12, R9 ;  /* 0x0000000c0f0c7210 */ /* 0x000fc40007ffe009 */
        /* <DEDUP_REMOVED lines=73> */
.L_x_137:
[----:B------:R-:W-:Y:S05]  /*c590*/  BSYNC B0 ;  /* 0x0000000000007941 */ /* 0x000fea0003800000 */
.L_x_136:
[----:B-1----:R-:W-:-:S04]  /*c5a0*/  IADD3 R14, R37, 0x40, RZ ;  /* 0x00000040250e7810 */ /* 0x002fc80007ffe0ff */
[----:B------:R-:W-:-:S13]  /*c5b0*/  ISETP.GE.AND P0, PT, R14, c[0x0][0x27c], PT ;  /* 0x00009f000e007a0c */ /* 0x000fda0003f06270 */
[----:B------:R-:W-:Y:S05]  /*c5c0*/  @P0 BRA `(.L_x_115) ;  /* 0x0000068000000947 */ /* 0x000fea0003800000 */
[----:B------:R-:W-:Y:S01]  /*c5d0*/  SHF.R.S32.HI R13, RZ, 0x1f, R14 ;  /* 0x0000001fff0d7819 */ /* 0x000fe2000001140e */
[--C-:B------:R-:W-:Y:S01]  /*c5e0*/  HADD2.F32 R43, -RZ, R33.reuse.H1_H1 ;  /* 0x30000021ff2b7230 */ /* 0x100fe20000004100 */
[----:B------:R-:W-:Y:S01]  /*c5f0*/  MOV R11, c[0x0][0x27c] ;  /* 0x00009f00000b7a02 */ /* 0x000fe20000000f00 */
[----:B------:R-:W-:Y:S01]  /*c600*/  HADD2.F32 R33, -RZ, R33.H0_H0 ;  /* 0x20000021ff217230 */ /* 0x000fe20000004100 */
[----:B------:R-:W-:Y:S01]  /*c610*/  LEA.HI R9, R13, R14, RZ, 0x3 ;  /* 0x0000000e0d097211 */ /* 0x000fe200078f18ff */
[--C-:B------:R-:W-:Y:S01]  /*c620*/  HADD2.F32 R47, -RZ, R35.reuse.H1_H1 ;  /* 0x30000023ff2f7230 */ /* 0x100fe20000004100 */
[----:B------:R-:W-:Y:S01]  /*c630*/  SHF.R.S32.HI R8, RZ, 0x1f, R29 ;  /* 0x0000001fff087819 */ /* 0x000fe2000001141d */
[--C-:B------:R-:W-:Y:S01]  /*c640*/  HADD2.F32 R48, -RZ, R30.reuse.H1_H1 ;  /* 0x3000001eff307230 */ /* 0x100fe20000004100 */
[----:B------:R-:W-:Y:S01]  /*c650*/  SHF.R.S32.HI R10, RZ, 0x3, R9 ;  /* 0x00000003ff0a7819 */ /* 0x000fe20000011409 */
[----:B------:R-:W-:Y:S01]  /*c660*/  HADD2.F32 R35, -RZ, R35.H0_H0 ;  /* 0x20000023ff237230 */ /* 0x000fe20000004100 */
[----:B------:R-:W-:Y:S01]  /*c670*/  SHF.L.U32 R12, R29, 0x6, RZ ;  /* 0x000000061d0c7819 */ /* 0x000fe200000006ff */
[----:B------:R-:W-:Y:S01]  /*c680*/  HADD2.F32 R30, -RZ, R30.H0_H0 ;  /* 0x2000001eff1e7230 */ /* 0x000fe20000004100 */
[----:B------:R-:W-:Y:S01]  /*c690*/  LEA.HI R11, R11, R10, RZ, 0x1d ;  /* 0x0000000a0b0b7211 */ /* 0x000fe200078fe8ff */
[----:B------:R-:W-:Y:S01]  /*c6a0*/  HADD2.F32 R52, -RZ, R28.H1_H1 ;  /* 0x3000001cff347230 */ /* 0x000fe20000004100 */
[----:B------:R-:W-:Y:S01]  /*c6b0*/  LEA.HI R8, R8, R29, RZ, 0x3 ;  /* 0x0000001d08087211 */ /* 0x000fe200078f18ff */
[----:B------:R-:W-:Y:S01]  /*c6c0*/  HADD2.F32 R59, -RZ, R36.H0_H0 ;  /* 0x20000024ff3b7230 */ /* 0x000fe20000004100 */
[----:B------:R-:W-:-:S02]  /*c6d0*/  SHF.R.S32.HI R10, RZ, 0x1f, R11 ;  /* 0x0000001fff0a7819 */ /* 0x000fc4000001140b */
[----:B------:R-:W-:Y:S01]  /*c6e0*/  LOP3.LUT R12, R12, 0x1c0, RZ, 0xc0, !PT ;  /* 0x000001c00c0c7812 */ /* 0x000fe200078ec0ff */
[----:B------:R-:W-:Y:S01]  /*c6f0*/  IMAD.SHL.U32 R8, R8, 0x40, RZ ;  /* 0x0000004008087824 */ /* 0x000fe200078e00ff */
[----:B------:R-:W-:Y:S02]  /*c700*/  LEA.HI R13, R13, R14, RZ, 0x6 ;  /* 0x0000000e0d0d7211 */ /* 0x000fe400078f30ff */
[----:B------:R-:W-:Y:S02]  /*c710*/  LEA.HI R10, R10, R11, RZ, 0x3 ;  /* 0x0000000b0a0a7211 */ /* 0x000fe400078f18ff */
[----:B------:R-:W-:Y:S02]  /*c720*/  SHF.L.U32 R15, R11, 0x3, RZ ;  /* 0x000000030b0f7819 */ /* 0x000fe400000006ff */
[----:B------:R-:W-:Y:S01]  /*c730*/  LOP3.LUT R14, R12, 0x38, R9, 0xf8, !PT ;  /* 0x000000380c0e7812 */ /* 0x000fe200078ef809 */
[----:B------:R-:W-:Y:S01]  /*c740*/  IMAD.SHL.U32 R11, R10, 0x400, RZ ;  /* 0x000004000a0b7824 */ /* 0x000fe200078e00ff */
[----:B------:R-:W-:-:S02]  /*c750*/  SHF.L.U32 R13, R13, 0x7, RZ ;  /* 0x000000070d0d7819 */ /* 0x000fc400000006ff */
[----:B------:R-:W-:Y:S02]  /*c760*/  SHF.R.U32.HI R9, RZ, 0x3, R12 ;  /* 0x00000003ff097819 */ /* 0x000fe4000001160c */
[----:B------:R-:W-:Y:S02]  /*c770*/  LOP3.LUT R12, R12, 0x38, R15, 0xf8, !PT ;  /* 0x000000380c0c7812 */ /* 0x000fe400078ef80f */
[----:B------:R-:W-:Y:S02]  /*c780*/  LOP3.LUT R13, R13, 0x7fffe000, RZ, 0xc0, !PT ;  /* 0x7fffe0000d0d7812 */ /* 0x000fe400078ec0ff */
[----:B------:R-:W-:Y:S02]  /*c790*/  LOP3.LUT R8, R8, 0xfffffe00, RZ, 0xc0, !PT ;  /* 0xfffffe0008087812 */ /* 0x000fe400078ec0ff */
[-C--:B------:R-:W-:Y:S02]  /*c7a0*/  LOP3.LUT R14, R14, R9.reuse, RZ, 0x3c, !PT ;  /* 0x000000090e0e7212 */ /* 0x080fe400078e3cff */
[----:B------:R-:W-:-:S02]  /*c7b0*/  LOP3.LUT R10, R12, R9, RZ, 0x3c, !PT ;  /* 0x000000090c0a7212 */ /* 0x000fc400078e3cff */
[----:B------:R-:W-:Y:S02]  /*c7c0*/  LOP3.LUT R9, R11, 0x7fffe000, RZ, 0xc0, !PT ;  /* 0x7fffe0000b097812 */ /* 0x000fe400078ec0ff */
[--C-:B------:R-:W-:Y:S02]  /*c7d0*/  IADD3 R13, R14, R13, R8.reuse ;  /* 0x0000000d0e0d7210 */ /* 0x100fe40007ffe008 */
[----:B------:R-:W-:Y:S02]  /*c7e0*/  IADD3 R9, R10, R9, R8 ;  /* 0x000000090a097210 */ /* 0x000fe40007ffe008 */
[----:B------:R-:W-:Y:S02]  /*c7f0*/  SHF.L.U32 R37, R13, 0x1, RZ ;  /* 0x000000010d257819 */ /* 0x000fe400000006ff */
[----:B------:R-:W-:-:S03]  /*c800*/  SHF.L.U32 R29, R9, 0x1, RZ ;  /* 0x00000001091d7819 */ /* 0x000fc600000006ff */
[----:B------:R-:W1:Y:S04]  /*c810*/  LDS.128 R12, [R37+0xc100] ;  /* 0x00c10000250c7984 */ /* 0x000e680000000c00 */
[----:B------:R-:W2:Y:S01]  /*c820*/  LDS.128 R8, [R29+0xc100] ;  /* 0x00c100001d087984 */ /* 0x000ea20000000c00 */
[--C-:B-1----:R-:W-:Y:S02]  /*c830*/  HADD2.F32 R38, -RZ, R12.reuse.H0_H0 ;  /* 0x2000000cff267230 */ /* 0x102fe40000004100 */
[----:B------:R-:W-:Y:S02]  /*c840*/  HADD2.F32 R39, -RZ, R12.H1_H1 ;  /* 0x3000000cff277230 */ /* 0x000fe40000004100 */
[----:B------:R-:W-:Y:S01]  /*c850*/  HADD2.F32 R12, -RZ, R13.H0_H0 ;  /* 0x2000000dff0c7230 */ /* 0x000fe20000004100 */
[----:B------:R-:W-:Y:S01]  /*c860*/  FMUL.FTZ R49, R43, R38 ;  /* 0x000000262b317220 */ /* 0x000fe20000410000 */
[--C-:B--2---:R-:W-:Y:S01]  /*c870*/  HADD2.F32 R42, -RZ, R8.reuse.H0_H0 ;  /* 0x20000008ff2a7230 */ /* 0x104fe20000004100 */
        /* <DEDUP_REMOVED lines=8> */
[-C--:B------:R-:W-:Y:S01]  /*c900*/  FMUL.FTZ R33, R33, R8.reuse ;  /* 0x0000000821217220 */ /* 0x080fe20000410000 */
[--C-:B------:R-:W-:Y:S01]  /*c910*/  HADD2.F32 R49, -RZ, R32.reuse.H1_H1 ;  /* 0x30000020ff317230 */ /* 0x100fe20000004100 */
[----:B------:R-:W-:Y:S01]  /*c920*/  FFMA.FTZ R50, R35, R8, R50 ;  /* 0x0000000823327223 */ /* 0x000fe20000010032 */
[----:B------:R-:W-:Y:S01]  /*c930*/  HADD2.F32 R32, -RZ, R32.H0_H0 ;  /* 0x20000020ff207230 */ /* 0x000fe20000004100 */
[----:B------:R-:W-:Y:S01]  /*c940*/  FMUL.FTZ R55, R30, R40 ;  /* 0x000000281e377220 */ /* 0x000fe20000410000 */
[----:B------:R-:W-:Y:S01]  /*c950*/  HADD2.F32 R13, -RZ, R14.H0_H0 ;  /* 0x2000000eff0d7230 */ /* 0x000fe20000004100 */
[-C--:B------:R-:W-:Y:S01]  /*c960*/  FMUL.FTZ R48, R48, R44.reuse ;  /* 0x0000002c30307220 */ /* 0x080fe20000410000 */
[----:B------:R-:W-:Y:S01]  /*c970*/  HADD2.F32 R8, -RZ, R34.H1_H1 ;  /* 0x30000022ff087230 */ /* 0x000fe20000004100 */
[----:B------:R-:W-:Y:S01]  /*c980*/  FFMA.FTZ R51, R49, R44, R51 ;  /* 0x0000002c31337223 */ /* 0x000fe20000010033 */
[----:B------:R-:W-:Y:S01]  /*c990*/  HADD2.F32 R41, -RZ, R14.H1_H1 ;  /* 0x3000000eff297230 */ /* 0x000fe20000004100 */
[-C--:B------:R-:W-:Y:S01]  /*c9a0*/  FMUL.FTZ R53, R30, R45.reuse ;  /* 0x0000002d1e357220 */ /* 0x080fe20000410000 */
[----:B------:R-:W-:Y:S01]  /*c9b0*/  HADD2.F32 R9, -RZ, R10.H0_H0 ;  /* 0x2000000aff097230 */ /* 0x000fe20000004100 */
[----:B------:R-:W-:Y:S01]  /*c9c0*/  FFMA.FTZ R45, R32, R45, R55 ;  /* 0x0000002d202d7223 */ /* 0x000fe20000010037 */
[----:B------:R-:W-:Y:S01]  /*c9d0*/  HADD2.F32 R44, -RZ, R36.H1_H1 ;  /* 0x30000024ff2c7230 */ /* 0x000fe20000004100 */
[C---:B------:R-:W-:Y:S01]  /*c9e0*/  FMUL.FTZ R54, R8.reuse, R13 ;  /* 0x0000000d08367220 */ /* 0x040fe20000410000 */
[--C-:B------:R-:W-:Y:S01]  /*c9f0*/  HADD2.F32 R14, -RZ, R15.reuse.H0_H0 ;  /* 0x2000000fff0e7230 */ /* 0x100fe20000004100 */
[-C--:B------:R-:W-:Y:S01]  /*ca00*/  FMUL.FTZ R8, R8, R9.reuse ;  /* 0x0000000908087220 */ /* 0x080fe20000410000 */
[----:B------:R-:W-:Y:S01]  /*ca10*/  HADD2.F32 R46, -RZ, R10.H1_H1 ;  /* 0x3000000aff2e7230 */ /* 0x000fe20000004100 */
[----:B------:R-:W-:Y:S01]  /*ca20*/  FFMA.FTZ R30, R44, R9, R54 ;  /* 0x000000092c1e7223 */ /* 0x000fe20000010036 */
[----:B------:R-:W-:Y:S01]  /*ca30*/  HADD2.F32 R55, -RZ, R34.H0_H0 ;  /* 0x20000022ff377230 */ /* 0x000fe20000004100 */
[C---:B------:R-:W-:Y:S01]  /*ca40*/  FMUL.FTZ R57, R52.reuse, R41 ;  /* 0x0000002934397220 */ /* 0x040fe20000410000 */
[----:B------:R-:W-:Y:S01]  /*ca50*/  HADD2.F32 R15, -RZ, R15.H1_H1 ;  /* 0x3000000fff0f7230 */ /* 0x000fe20000004100 */
[----:B------:R-:W-:Y:S01]  /*ca60*/  FMUL.FTZ R52, R52, R46 ;  /* 0x0000002e34347220 */ /* 0x000fe20000410000 */
[--C-:B------:R-:W-:Y:S01]  /*ca70*/  HADD2.F32 R10, -RZ, R11.reuse.H0_H0 ;  /* 0x2000000bff0a7230 */ /* 0x100fe20000004100 */
[----:B------:R-:W-:Y:S01]  /*ca80*/  FFMA.FTZ R43, R47, R38, -R43 ;  /* 0x000000262f2b7223 */ /* 0x000fe2000001082b */
[----:B------:R-:W-:Y:S01]  /*ca90*/  HADD2.F32 R34, -RZ, R28.H0_H0 ;  /* 0x2000001cff227230 */ /* 0x000fe20000004100 */
[C---:B------:R-:W-:Y:S01]  /*caa0*/  FMUL.FTZ R28, R55.reuse, R14 ;  /* 0x0000000e371c7220 */ /* 0x040fe20000410000 */
[----:B------:R-:W-:Y:S01]  /*cab0*/  HADD2.F32 R11, -RZ, R11.H1_H1 ;  /* 0x3000000bff0b7230 */ /* 0x000fe20000004100 */
[----:B------:R-:W-:Y:S01]  /*cac0*/  FMUL.FTZ R55, R55, R10 ;  /* 0x0000000a37377220 */ /* 0x000fe20000410000 */
[--C-:B------:R-:W-:Y:S01]  /*cad0*/  HADD2.F32 R9, -RZ, R31.reuse.H1_H1 ;  /* 0x3000001fff097230 */ /* 0x100fe20000004100 */
[----:B------:R-:W-:Y:S01]  /*cae0*/  FFMA.FTZ R48, R49, R39, -R48 ;  /* 0x0000002731307223 */ /* 0x000fe20000010830 */
[----:B------:R-:W-:Y:S01]  /*caf0*/  HADD2.F32 R36, -RZ, R31.H0_H0 ;  /* 0x2000001fff247230 */ /* 0x000fe20000004100 */
[----:B------:R-:W-:-:S02]  /*cb00*/  FMUL.FTZ R31, R34, R15 ;  /* 0x0000000f221f7220 */ /* 0x000fc40000410000 */
[----:B------:R-:W-:Y:S02]  /*cb10*/  FMUL.FTZ R34, R34, R11 ;  /* 0x0000000b22227220 */ /* 0x000fe40000410000 */
[----:B------:R-:W-:Y:S01]  /*cb20*/  FFMA.FTZ R33, R35, R12, -R33 ;  /* 0x0000000c23217223 */ /* 0x000fe20000010821 */
[----:B------:R-:W-:Y:S01]  /*cb30*/  F2FP.PACK_AB R12, R48, R43 ;  /* 0x0000002b300c723e */ /* 0x000fe200000000ff */
[----:B------:R-:W-:Y:S02]  /*cb40*/  FFMA.FTZ R32, R32, R40, -R53 ;  /* 0x0000002820207223 */ /* 0x000fe40000010835 */
[----:B------:R-:W-:Y:S01]  /*cb50*/  FFMA.FTZ R44, R44, R13, -R8 ;  /* 0x0000000d2c2c7223 */ /* 0x000fe20000010808 */
[----:B------:R-:W-:Y:S01]  /*cb60*/  F2FP.PACK_AB R8, R51, R42 ;  /* 0x0000002a3308723e */ /* 0x000fe200000000ff */
[----:B------:R-:W-:Y:S01]  /*cb70*/  FFMA.FTZ R41, R9, R41, -R52 ;  /* 0x0000002909297223 */ /* 0x000fe20000010834 */
[----:B------:R-:W-:Y:S01]  /*cb80*/  F2FP.PACK_AB R13, R32, R33 ;  /* 0x00000021200d723e */ /* 0x000fe200000000ff */
[----:B------:R-:W-:-:S02]  /*cb90*/  FFMA.FTZ R55, R59, R14, -R55 ;  /* 0x0000000e3b377223 */ /* 0x000fc40000010837 */
[----:B------:R-:W-:Y:S01]  /*cba0*/  FFMA.FTZ R34, R36, R15, -R34 ;  /* 0x0000000f24227223 */ /* 0x000fe20000010822 */
[----:B------:R-:W-:Y:S01]  /*cbb0*/  F2FP.PACK_AB R14, R41, R44 ;  /* 0x0000002c290e723e */ /* 0x000fe200000000ff */
[----:B------:R-:W-:Y:S01]  /*cbc0*/  FFMA.FTZ R57, R9, R46, R57 ;  /* 0x0000002e09397223 */ /* 0x000fe20000010039 */
[----:B------:R-:W-:Y:S01]  /*cbd0*/  F2FP.PACK_AB R9, R45, R50 ;  /* 0x000000322d09723e */ /* 0x000fe200000000ff */
[----:B------:R-:W-:Y:S01]  /*cbe0*/  FFMA.FTZ R28, R59, R10, R28 ;  /* 0x0000000a3b1c7223 */ /* 0x000fe2000001001c */
[----:B------:R-:W-:Y:S01]  /*cbf0*/  F2FP.PACK_AB R15, R34, R55 ;  /* 0x00000037220f723e */ /* 0x000fe200000000ff */
[----:B------:R-:W-:Y:S01]  /*cc00*/  FFMA.FTZ R11, R36, R11, R31 ;  /* 0x0000000b240b7223 */ /* 0x000fe2000001001f */
[----:B------:R-:W-:-:S03]  /*cc10*/  F2FP.PACK_AB R10, R57, R30 ;  /* 0x0000001e390a723e */ /* 0x000fc600000000ff */
[----:B------:R1:W-:Y:S01]  /*cc20*/  STS.128 [R37+0xc100], R12 ;  /* 0x00c1000c25007388 */ /* 0x0003e20000000c00 */
[----:B------:R-:W-:-:S05]  /*cc30*/  F2FP.PACK_AB R11, R11, R28 ;  /* 0x0000001c0b0b723e */ /* 0x000fca00000000ff */
[----:B------:R1:W-:Y:S02]  /*cc40*/  STS.128 [R29+0xc100], R8 ;  /* 0x00c100081d007388 */ /* 0x0003e40000000c00 */
.L_x_115:
[----:B------:R-:W-:Y:S05]  /*cc50*/  BSYNC B2 ;  /* 0x0000000000027941 */ /* 0x000fea0003800000 */
.L_x_99:
[----:B-1----:R-:W-:Y:S01]  /*cc60*/  IMAD R8, R25, c[0x0][0x208], RZ ;  /* 0x0000820019087a24 */ /* 0x002fe200078e02ff */
[----:B------:R-:W-:Y:S01]  /*cc70*/  SHF.R.S32.HI R9, RZ, 0x4, R22 ;  /* 0x00000004ff097819 */ /* 0x000fe20000011416 */
[----:B------:R-:W-:Y:S01]  /*cc80*/  IMAD.WIDE.U32 R10, R215, c[0x0][0x208], RZ ;  /* 0x00008200d70a7a25 */ /* 0x000fe200078e00ff */
[----:B------:R-:W-:Y:S01]  /*cc90*/  SHF.R.S32.HI R12, RZ, 0x1f, R17 ;  /* 0x0000001fff0c7819 */ /* 0x000fe20000011411 */
[----:B------:R-:W-:-:S04]  /*cca0*/  DEPBAR.LE SB0, 0x0 ;  /* 0x000080000000791a */ /* 0x000fc80000000000 */
[----:B------:R-:W-:Y:S01]  /*ccb0*/  IMAD R8, R215, c[0x0][0x20c], R8 ;  /* 0x00008300d7087a24 */ /* 0x000fe200078e0208 */
[----:B------:R-:W-:Y:S01]  /*ccc0*/  LEA.HI R145, R12, R17, RZ, 0x3 ;  /* 0x000000110c917211 */ /* 0x000fe200078f18ff */
[----:B------:R-:W-:Y:S01]  /*ccd0*/  IMAD R13, R24, c[0x0][0x218], RZ ;  /* 0x00008600180d7a24 */ /* 0x000fe200078e02ff */
[----:B------:R-:W-:Y:S01]  /*cce0*/  SHF.L.U32 R12, R18, 0x6, RZ ;  /* 0x00000006120c7819 */ /* 0x000fe200000006ff */
[----:B------:R-:W-:Y:S01]  /*ccf0*/  IMAD.IADD R11, R11, 0x1, R8 ;  /* 0x000000010b0b7824 */ /* 0x000fe200078e0208 */
[----:B------:R-:W-:Y:S01]  /*cd00*/  LOP3.LUT R145, R145, 0xfffffff8, RZ, 0xc0, !PT ;  /* 0xfffffff891917812 */ /* 0x000fe200078ec0ff */
[----:B------:R-:W-:Y:S01]  /*cd10*/  IMAD R13, R214, c[0x0][0x21c], R13 ;  /* 0x00008700d60d7a24 */ /* 0x000fe200078e020d */
[----:B------:R-:W-:Y:S01]  /*cd20*/  LOP3.LUT R12, R12, 0x1c0, RZ, 0xc0, !PT ;  /* 0x000001c00c0c7812 */ /* 0x000fe200078ec0ff */
[----:B------:R-:W-:Y:S01]  /*cd30*/  IMAD.WIDE.U32 R10, R214, c[0x0][0x218], R10 ;  /* 0x00008600d60a7a25 */ /* 0x000fe200078e000a */
[----:B------:R-:W-:Y:S01]  /*cd40*/  BAR.SYNC.DEFER_BLOCKING 0x0 ;  /* 0x0000000000007b1d */ /* 0x000fe20000010000 */
[----:B------:R-:W-:-:S02]  /*cd50*/  ISETP.GE.AND P2, PT, R134, c[0x0][0x1d4], PT ;  /* 0x0000750086007a0c */ /* 0x000fc40003f46270 */
[----:B------:R-:W-:Y:S01]  /*cd60*/  IMAD.SHL.U32 R8, R20, 0x40, RZ ;  /* 0x0000004014087824 */ /* 0x000fe200078e00ff */
[----:B------:R-:W-:Y:S01]  /*cd70*/  IADD3 R26, P0, R26, R10, RZ ;  /* 0x0000000a1a1a7210 */ /* 0x000fe20007f1e0ff */
[----:B------:R-:W-:Y:S01]  /*cd80*/  IMAD.SHL.U32 R70, R7, 0x40, RZ ;  /* 0x0000004007467824 */ /* 0x000fe200078e00ff */
[----:B------:R-:W-:Y:S02]  /*cd90*/  LEA.HI R10, R22, R9, RZ, 0x1 ;  /* 0x00000009160a7211 */ /* 0x000fe400078f08ff */
[----:B------:R-:W-:Y:S01]  /*cda0*/  IADD3.X R13, R210, R11, R13, P0, !PT ;  /* 0x0000000bd20d7210 */ /* 0x000fe200007fe40d */
[----:B------:R-:W-:Y:S01]  /*cdb0*/  IMAD.SHL.U32 R11, R23, 0x8, RZ ;  /* 0x00000008170b7824 */ /* 0x000fe200078e00ff */
[----:B------:R-:W-:Y:S01]  /*cdc0*/  LOP3.LUT R8, R8, 0x1c0, RZ, 0xc0, !PT ;  /* 0x000001c008087812 */ /* 0x000fe200078ec0ff */
[----:B------:R-:W-:Y:S01]  /*cdd0*/  IMAD.WIDE R22, R145, 0x2, RZ ;  /* 0x0000000291167825 */ /* 0x000fe200078e02ff */
[----:B------:R-:W-:Y:S02]  /*cde0*/  LEA R14, P0, R26, c[0x0][0x1f8], 0x1 ;  /* 0x00007e001a0e7a11 */ /* 0x000fe400078008ff */
[----:B------:R-:W-:-:S02]  /*cdf0*/  LOP3.LUT R11, R8, 0x8, R11, 0xf8, !PT ;  /* 0x00000008080b7812 */ /* 0x000fc400078ef80b */
[----:B------:R-:W-:Y:S01]  /*ce00*/  LOP3.LUT R10, R10, 0xfffffffe, RZ, 0xc0, !PT ;  /* 0xfffffffe0a0a7812 */ /* 0x000fe200078ec0ff */
[----:B------:R-:W1:Y:S01]  /*ce10*/  SHFL.IDX PT, R40, R14, RZ, 0x181f ;  /* 0x00181fff0e287589 */ /* 0x000e6200000e0000 */
[----:B------:R-:W-:Y:S02]  /*ce20*/  SHF.R.U32.HI R8, RZ, 0x3, R8 ;  /* 0x00000003ff087819 */ /* 0x000fe40000011608 */
[----:B------:R-:W-:Y:S01]  /*ce30*/  LEA.HI.X R13, R26, c[0x0][0x1fc], R13, 0x1, P0 ;  /* 0x00007f001a0d7a11 */ /* 0x000fe200000f0c0d */
[----:B------:R-:W-:Y:S01]  /*ce40*/  IMAD.IADD R10, R9, 0x1, -R10 ;  /* 0x00000001090a7824 */ /* 0x000fe200078e0a0a */
[----:B------:R-:W-:Y:S01]  /*ce50*/  LOP3.LUT R11, R11, R8, RZ, 0x3c, !PT ;  /* 0x000000080b0b7212 */ /* 0x000fe200078e3cff */
[----:B------:R2:W3:Y:S01]  /*ce60*/  SHFL.IDX PT, R56, R14, 0x1, 0x181f ;  /* 0x00381f000e387f89 */ /* 0x0004e200000e0000 */
[----:B------:R-:W-:Y:S02]  /*ce70*/  LOP3.LUT P0, RZ, R20, 0x2, RZ, 0xc0, !PT ;  /* 0x0000000214ff7812 */ /* 0x000fe4000780c0ff */
[----:B------:R-:W-:Y:S01]  /*ce80*/  LOP3.LUT R70, R70, 0xfffffe00, RZ, 0xc0, !PT ;  /* 0xfffffe0046467812 */ /* 0x000fe200078ec0ff */
[----:B------:R-:W4:Y:S01]  /*ce90*/  SHFL.IDX PT, R9, R13, RZ, 0x181f ;  /* 0x00181fff0d097589 */ /* 0x000f2200000e0000 */
[----:B------:R-:W-:Y:S01]  /*cea0*/  IMAD R205, R10, 0x200, R11 ;  /* 0x000002000acd7824 */ /* 0x000fe200078e020b */
[----:B------:R-:W-:-:S02]  /*ceb0*/  SHF.L.U32 R216, R2, 0x1, RZ ;  /* 0x0000000102d87819 */ /* 0x000fc400000006ff */
[----:B------:R-:W5:Y:S01]  /*cec0*/  SHFL.IDX PT, R8, R13, 0x1, 0x181f ;  /* 0x00381f000d087f89 */ /* 0x000f6200000e0000 */
[----:B------:R-:W-:Y:S01]  /*ced0*/  IMAD.SHL.U32 R205, R205, 0x2, RZ ;  /* 0x00000002cdcd7824 */ /* 0x000fe200078e00ff */
[----:B------:R-:W-:-:S04]  /*cee0*/  P2R R36, PR, RZ, 0x8 ;  /* 0x00000008ff247803 */ /* 0x000fc80000000000 */
[C---:B------:R-:W-:Y:S01]  /*cef0*/  IADD3 R11, R205.reuse, 0x6100, RZ ;  /* 0x00006100cd0b7810 */ /* 0x040fe20007ffe0ff */
[----:B------:R-:W-:Y:S01]  /*cf00*/  LDSM.16.M88.4 R28, [R205+0x6100] ;  /* 0x00610000cd1c783b */ /* 0x000fe20000000200 */
[----:B------:R-:W-:Y:S02]  /*cf10*/  IADD3 R204, R205, 0x6120, RZ ;  /* 0x00006120cdcc7810 */ /* 0x000fe40007ffe0ff */
[----:B------:R-:W-:Y:S01]  /*cf20*/  @P0 IADD3 R204, R11, -0x20, RZ ;  /* 0xffffffe00bcc0810 */ /* 0x000fe20007ffe0ff */
[----:B------:R-:W-:Y:S01]  /*cf30*/  LDSM.16.M88.4 R44, [R205+0x6900] ;  /* 0x00690000cd2c783b */ /* 0x000fe20000000200 */
[----:B------:R-:W-:Y:S02]  /*cf40*/  SHF.R.S32.HI R11, RZ, 0x1f, R16 ;  /* 0x0000001fff0b7819 */ /* 0x000fe40000011410 */
[----:B------:R-:W-:Y:S01]  /*cf50*/  IADD3 R195, R204, 0x800, RZ ;  /* 0x00000800ccc37810 */ /* 0x000fe20007ffe0ff */
[----:B--2---:R-:W-:Y:S01]  /*cf60*/  IMAD.WIDE R14, R134, 0x2, RZ ;  /* 0x00000002860e7825 */ /* 0x004fe200078e02ff */
[----:B------:R-:W-:Y:S01]  /*cf70*/  LEA.HI R144, R11, R16, RZ, 0x3 ;  /* 0x000000100b907211 */ /* 0x000fe200078f18ff */
[----:B------:R-:W-:Y:S01]  /*cf80*/  LDSM.16.M88.4 R80, [R205+0x7100] ;  /* 0x00710000cd50783b */ /* 0x000fe20000000200 */
[----:B------:R-:W-:Y:S01]  /*cf90*/  IADD3 R194, R204, 0x1000, RZ ;  /* 0x00001000ccc27810 */ /* 0x000fe20007ffe0ff */
[----:B------:R-:W-:Y:S01]  /*cfa0*/  IMAD.SHL.U32 R11, R10, 0x8, RZ ;  /* 0x000000080a0b7824 */ /* 0x000fe200078e00ff */
[----:B-1----:R-:W-:Y:S01]  /*cfb0*/  IADD3 R48, P1, R40, R14, RZ ;  /* 0x0000000e28307210 */ /* 0x002fe20007f3e0ff */
[----:B------:R-:W-:Y:S01]  /*cfc0*/  LDSM.16.M88.4 R32, [R205+0x7900] ;  /* 0x00790000cd20783b */ /* 0x000fe20000000200 */
[----:B---3--:R-:W-:-:S02]  /*cfd0*/  IADD3 R38, P0, R14, R56, RZ ;  /* 0x000000380e267210 */ /* 0x008fc40007f1e0ff */
[----:B------:R-:W-:Y:S01]  /*cfe0*/  LOP3.LUT R144, R144, 0xfffffff8, RZ, 0xc0, !PT ;  /* 0xfffffff890907812 */ /* 0x000fe200078ec0ff */
[----:B----4-:R-:W-:Y:S01]  /*cff0*/  IMAD.X R49, R9, 0x1, R15, P1 ;  /* 0x0000000109317824 */ /* 0x010fe200008e060f */
[----:B------:R-:W-:Y:S01]  /*d000*/  IADD3 R42, P1, R40, R22, RZ ;  /* 0x00000016282a7210 */ /* 0x000fe20007f3e0ff */
[----:B-----5:R-:W-:Y:S01]  /*d010*/  IMAD.X R39, R15, 0x1, R8, P0 ;  /* 0x000000010f277824 */ /* 0x020fe200000e0608 */
[----:B------:R-:W-:Y:S01]  /*d020*/  IADD3 R22, P0, R22, R56, RZ ;  /* 0x0000003816167210 */ /* 0x000fe20007f1e0ff */
[----:B------:R-:W-:Y:S01]  /*d030*/  IMAD.WIDE R14, R144, 0x2, RZ ;  /* 0x00000002900e7825 */ /* 0x000fe200078e02ff */
[----:B------:R-:W-:Y:S01]  /*d040*/  LOP3.LUT R11, R12, 0x8, R11, 0xf8, !PT ;  /* 0x000000080c0b7812 */ /* 0x000fe200078ef80b */
[----:B------:R-:W-:Y:S01]  /*d050*/  LDSM.16.M88.4 R88, [R204+0x1000] ;  /* 0x00100000cc58783b */ /* 0x000fe20000000200 */
[----:B------:R-:W-:Y:S01]  /*d060*/  SHF.R.U32.HI R10, RZ, 0x3, R12 ;  /* 0x00000003ff0a7819 */ /* 0x000fe2000001160c */
[----:B------:R-:W-:Y:S01]  /*d070*/  IMAD.X R43, R9, 0x1, R23, P1 ;  /* 0x00000001092b7824 */ /* 0x000fe200008e0617 */
[----:B------:R-:W-:Y:S01]  /*d080*/  IADD3.X R23, R23, R8, RZ, P0, !PT ;  /* 0x0000000817177210 */ /* 0x000fe200007fe4ff */
[----:B------:R-:W-:Y:S01]  /*d090*/  LDSM.16.M88.4 R84, [R204+0x1800] ;  /* 0x00180000cc54783b */ /* 0x000fe20000000200 */
[----:B------:R-:W-:-:S02]  /*d0a0*/  IADD3 R56, P0, R14, R56, RZ ;  /* 0x000000380e387210 */ /* 0x000fc40007f1e0ff */
[----:B------:R-:W-:Y:S02]  /*d0b0*/  LOP3.LUT R7, R11, R10, RZ, 0x3c, !PT ;  /* 0x0000000a0b077212 */ /* 0x000fe400078e3cff */
[----:B------:R-:W-:Y:S01]  /*d0c0*/  IADD3 R40, P1, R40, R14, RZ ;  /* 0x0000000e28287210 */ /* 0x000fe20007f3e0ff */
[----:B------:R-:W-:Y:S01]  /*d0d0*/  IMAD.X R57, R15, 0x1, R8, P0 ;  /* 0x000000010f397824 */ /* 0x000fe200000e0608 */
[----:B------:R-:W-:Y:S01]  /*d0e0*/  ISETP.LT.OR P0, PT, R21, 0x1, P2 ;  /* 0x000000011500780c */ /* 0x000fe20001701670 */
[----:B------:R-:W-:Y:S01]  /*d0f0*/  IMAD R8, R19, 0x400, R70 ;  /* 0x0000040013087824 */ /* 0x000fe200078e0246 */
[----:B------:R-:W-:Y:S01]  /*d100*/  ISETP.LT.OR P2, PT, R21, 0x21, P2 ;  /* 0x000000211500780c */ /* 0x000fe20001741670 */
[----:B------:R-:W-:Y:S01]  /*d110*/  IMAD.X R41, R9, 0x1, R15, P1 ;  /* 0x0000000109297824 */ /* 0x000fe200008e060f */
[----:B------:R-:W-:Y:S01]  /*d120*/  ISETP.GE.AND P1, PT, R17, c[0x0][0x1d4], PT ;  /* 0x0000750011007a0c */ /* 0x000fe20003f26270 */
[C---:B------:R-:W-:Y:S01]  /*d130*/  IMAD.IADD R2, R7.reuse, 0x1, R8 ;  /* 0x0000000107027824 */ /* 0x040fe200078e0208 */
[----:B------:R-:W-:Y:S01]  /*d140*/  LDSM.16.M88.4 R12, [R204] ;  /* 0x00000000cc0c783b */ /* 0x000fe20000000200 */
[----:B------:R-:W-:-:S02]  /*d150*/  LOP3.LUT R203, R7, R70, RZ, 0xfc, !PT ;  /* 0x0000004607cb7212 */ /* 0x000fc400078efcff */
[----:B------:R-:W-:Y:S01]  /*d160*/  IMAD.SHL.U32 R206, R2, 0x2, RZ ;  /* 0x0000000202ce7824 */ /* 0x000fe200078e00ff */
[----:B------:R-:W-:Y:S01]  /*d170*/  LDSM.16.M88.4 R8, [R204+0x800] ;  /* 0x00080000cc08783b */ /* 0x000fe20000000200 */
[----:B------:R-:W-:Y:S01]  /*d180*/  IMAD.MOV.U32 R2, RZ, RZ, 0x40 ;  /* 0x00000040ff027424 */ /* 0x000fe200078e00ff */
[----:B------:R-:W-:Y:S01]  /*d190*/  SHF.R.S32.HI R7, RZ, 0x1f, R144 ;  /* 0x0000001fff077819 */ /* 0x000fe20000011490 */
[----:B------:R-:W-:Y:S01]  /*d1a0*/  IMAD R202, R0, 0x2, R206 ;  /* 0x0000000200ca7824 */ /* 0x000fe200078e02ce */
[----:B------:R-:W1:Y:S01]  /*d1b0*/  LDSM.16.M88.4 R24, [R206+0xc100] ;  /* 0x00c10000ce18783b */ /* 0x000e620000000200 */
[C---:B------:R-:W-:Y:S02]  /*d1c0*/  LEA R201, R5.reuse, R206, 0x1 ;  /* 0x000000ce05c97211 */ /* 0x040fe400078e08ff */
[----:B------:R-:W-:Y:S01]  /*d1d0*/  IMAD R199, R5, 0x2, R202 ;  /* 0x0000000205c77824 */ /* 0x000fe200078e02ca */
[----:B------:R-:W2:Y:S01]  /*d1e0*/  LDSM.16.M88.4 R52, [R202+0xc100] ;  /* 0x00c10000ca34783b */ /* 0x000ea20000000200 */
[----:B------:R-:W-:-:S02]  /*d1f0*/  IADD3 R193, R204, 0x1800, RZ ;  /* 0x00001800ccc17810 */ /* 0x000fc40007ffe0ff */
[C---:B------:R-:W-:Y:S01]  /*d200*/  IADD3 R191, R204.reuse, 0x2000, RZ ;  /* 0x00002000ccbf7810 */ /* 0x040fe20007ffe0ff */
[----:B------:R-:W-:Y:S01]  /*d210*/  @!PT LDS RZ, [RZ] ;  /* 0x00000000fffff984 */ /* 0x000fe20000000800 */
[----:B------:R-:W-:Y:S01]  /*d220*/  @!PT LDS RZ, [RZ] ;  /* 0x00000000fffff984 */ /* 0x000fe20000000800 */
[----:B------:R-:W-:Y:S01]  /*d230*/  @!PT LDS RZ, [RZ] ;  /* 0x00000000fffff984 */ /* 0x000fe20000000800 */
[----:B------:R3:W-:Y:S01]  /*d240*/  LDGSTS.E.BYPASS.LTC128B.128 [R216+0x100], [R48.64], !P0 ;  /* 0x0010000030d87fae */ /* 0x0007e2000c101d46 */
[----:B------:R-:W-:Y:S02]  /*d250*/  ISETP.LT.OR P0, PT, R21, 0x1, P1 ;  /* 0x000000011500780c */ /* 0x000fe40000f01670 */
[C---:B------:R-:W-:Y:S02]  /*d260*/  IADD3 R190, R204.reuse, 0x2800, RZ ;  /* 0x00002800ccbe7810 */ /* 0x040fe40007ffe0ff */
[C---:B------:R-:W-:Y:S02]  /*d270*/  IADD3 R189, R204.reuse, 0x3000, RZ ;  /* 0x00003000ccbd7810 */ /* 0x040fe40007ffe0ff */
[C---:B------:R-:W-:Y:S02]  /*d280*/  IADD3 R188, R204.reuse, 0x3800, RZ ;  /* 0x00003800ccbc7810 */ /* 0x040fe40007ffe0ff */
[----:B------:R-:W-:-:S02]  /*d290*/  IADD3 R187, R204, 0x4000, RZ ;  /* 0x00004000ccbb7810 */ /* 0x000fc40007ffe0ff */
[C---:B------:R-:W-:Y:S02]  /*d2a0*/  IADD3 R186, R204.reuse, 0x4800, RZ ;  /* 0x00004800ccba7810 */ /* 0x040fe40007ffe0ff */
[----:B------:R-:W-:Y:S01]  /*d2b0*/  IADD3 R185, R204, 0x5000, RZ ;  /* 0x00005000ccb97810 */ /* 0x000fe20007ffe0ff */
[----:B------:R4:W-:Y:S01]  /*d2c0*/  LDGSTS.E.BYPASS.LTC128B.128 [R216+0x2100], [R42.64], !P0 ;  /* 0x021000002ad87fae */ /* 0x0009e2000c101d46 */
[----:B------:R-:W-:Y:S02]  /*d2d0*/  ISETP.GE.AND P0, PT, R16, c[0x0][0x1d4], PT ;  /* 0x0000750010007a0c */ /* 0x000fe40003f06270 */
[----:B------:R-:W-:Y:S02]  /*d2e0*/  IADD3 R184, R204, 0x5800, RZ ;  /* 0x00005800ccb87810 */ /* 0x000fe40007ffe0ff */
[----:B------:R-:W-:-:S13]  /*d2f0*/  ISETP.LT.OR P3, PT, R21, 0x1, P0 ;  /* 0x000000011500780c */ /* 0x000fda0000761670 */
[----:B------:R4:W-:Y:S01]  /*d300*/  LDGSTS.E.BYPASS.LTC128B.128 [R216+0x4100], [R40.64], !P3 ;  /* 0x0410000028d87fae */ /* 0x0009e2000d901d46 */
[C---:B-1----:R-:W-:Y:S01]  /*d310*/  HMMA.16816.F32 R16, R24.reuse, R28, RZ ;  /* 0x0000001c1810723c */ /* 0x042fe200000018ff */
[----:B------:R-:W-:Y:S02]  /*d320*/  ISETP.NE.AND P3, PT, R36, RZ, PT ;  /* 0x000000ff2400720c */ /* 0x000fe40003f65270 */
[----:B------:R1:W-:Y:S01]  /*d330*/  LDGSTS.E.BYPASS.LTC128B.128 [R216+0x1100], [R38.64], !P2 ;  /* 0x0110000026d87fae */ /* 0x0003e2000d101d46 */
[C---:B------:R-:W-:Y:S02]  /*d340*/  ISETP.LT.OR P2, PT, R21.reuse, 0x21, P1 ;  /* 0x000000211500780c */ /* 0x040fe40000f41670 */
[----:B------:R-:W-:Y:S02]  /*d350*/  ISETP.LT.OR P1, PT, R21, 0x21, P0 ;  /* 0x000000211500780c */ /* 0x000fe40000721670 */
[----:B------:R-:W-:Y:S01]  /*d360*/  LOP3.LUT P0, RZ, R20, 0x4, RZ, 0xc0, !PT ;  /* 0x0000000414ff7812 */ /* 0x000fe2000780c0ff */
[----:B---3--:R-:W-:Y:S03]  /*d370*/  HMMA.16816.F32 R48, R24, R44, RZ ;  /* 0x0000002c1830723c */ /* 0x008fe600000018ff */
[----:B------:R-:W-:-:S05]  /*d380*/  SEL R2, R2, 0xffffffc0, !P0 ;  /* 0xffffffc002027807 */ /* 0x000fca0004000000 */
[----:B------:R-:W-:Y:S01]  /*d390*/  IMAD.IADD R200, R205, 0x1, R2 ;  /* 0x00000001cdc87824 */ /* 0x000fe200078e0202 */
[----:B------:R3:W-:Y:S01]  /*d3a0*/  LDGSTS.E.BYPASS.LTC128B.128 [R216+0x3100], [R22.64], !P2 ;  /* 0x0310000016d87fae */ /* 0x0007e2000d101d46 */
[C---:B------:R-:W-:Y:S01]  /*d3b0*/  HMMA.16816.F32 R28, R24.reuse, R30, RZ ;  /* 0x0000001e181c723c */ /* 0x040fe200000018ff */
[----:B------:R-:W-:Y:S01]  /*d3c0*/  IMAD.IADD R192, R2, 0x1, R204 ;  /* 0x0000000102c07824 */ /* 0x000fe200078e02cc */
[----:B------:R-:W-:Y:S01]  /*d3d0*/  ISETP.GE.AND P2, PT, R77, 0x41, PT ;  /* 0x000000414d00780c */ /* 0x000fe20003f46270 */
[----:B------:R5:W-:Y:S04]  /*d3e0*/  LDGSTS.E.BYPASS.LTC128B.128 [R216+0x5100], [R56.64], !P1 ;  /* 0x0510000038d87fae */ /* 0x000be8000c901d46 */
[----:B------:R-:W-:Y:S01]  /*d3f0*/  LDSM.16.M88.4 R64, [R201+0xc100] ;  /* 0x00c10000c940783b */ /* 0x000fe20000000200 */
[----:B------:R-:W-:Y:S03]  /*d400*/  HMMA.16816.F32 R44, R24, R46, RZ ;  /* 0x0000002e182c723c */ /* 0x000fe600000018ff */
[----:B-1----:R-:W1:Y:S04]  /*d410*/  LDSM.16.M88.4 R36, [R200+0x6100] ;  /* 0x00610000c824783b */ /* 0x002e680000000200 */
[----:B------:R-:W-:Y:S01]  /*d420*/  LDSM.16.M88.4 R60, [R200+0x7100] ;  /* 0x00710000c83c783b */ /* 0x000fe20000000200 */
[----:B--2---:R-:W-:Y:S03]  /*d430*/  HMMA.16816.F32 R16, R52, R12, R16 ;  /* 0x0000000c3410723c */ /* 0x004fe60000001810 */
[----:B------:R-:W-:Y:S04]  /*d440*/  LDSM.16.M88.4 R92, [R192+0x1000] ;  /* 0x00100000c05c783b */ /* 0x000fe80000000200 */
[----:B------:R-:W-:Y:S01]  /*d450*/  LDSM.16.M88.4 R96, [R204+0x4000] ;  /* 0x00400000cc60783b */ /* 0x000fe20000000200 */
[C---:B----4-:R-:W-:Y:S03]  /*d460*/  HMMA.16816.F32 R40, R24.reuse, R80, RZ ;  /* 0x000000501828723c */ /* 0x050fe600000018ff */
[----:B---3--:R-:W2:Y:S04]  /*d470*/  LDSM.16.M88.4 R20, [R200+0x6900] ;  /* 0x00690000c814783b */ /* 0x008ea80000000200 */
[----:B-----5:R-:W-:Y:S01]  /*d480*/  LDSM.16.M88.4 R56, [R199+0xc100] ;  /* 0x00c10000c738783b */ /* 0x020fe20000000200 */
[C---:B------:R-:W-:Y:S03]  /*d490*/  HMMA.16816.F32 R80, R24.reuse, R82, RZ ;  /* 0x000000521850723c */ /* 0x040fe600000018ff */
[----:B------:R-:W0:Y:S05]  /*d4a0*/  LDGDEPBAR ;  /* 0x00000000000079af */ /* 0x000e2a0000000000 */
[C---:B------:R-:W-:Y:S08]  /*d4b0*/  HMMA.16816.F32 R72, R24.reuse, R32, RZ ;  /* 0x000000201848723c */ /* 0x040ff000000018ff */
[----:B------:R-:W-:Y:S01]  /*d4c0*/  HMMA.16816.F32 R24, R24, R34, RZ ;  /* 0x000000221818723c */ /* 0x000fe200000018ff */
[----:B------:R-:W-:Y:S07]  /*d4d0*/  LDSM.16.M88.4 R32, [R200+0x7900] ;  /* 0x00790000c820783b */ /* 0x000fee0000000200 */
        /* <DEDUP_REMOVED lines=88> */
[----:B------:R-:W-:Y:S08]  /*da60*/  HMMA.16816.F32 R48, R60, R56, R48 ;  /* 0x000000383c30723c */ /* 0x000ff00000001830 */
[----:B-1----:R-:W-:Y:S08]  /*da70*/  HMMA.16816.F32 R16, R24, R20, R16 ;  /* 0x000000141810723c */ /* 0x002ff00000001810 */
[----:B------:R-:W-:Y:S01]  /*da80*/  HMMA.16816.F32 R44, R60, R58, R44 ;  /* 0x0000003a3c2c723c */ /* 0x000fe2000000182c */
[----:B------:R-:W1:Y:S07]  /*da90*/  LDSM.16.M88.4 R56, [R204+0x5000] ;  /* 0x00500000cc38783b */ /* 0x000e6e0000000200 */
[----:B------:R-:W-:Y:S01]  /*daa0*/  HMMA.16816.F32 R28, R36, R98, R28 ;  /* 0x00000062241c723c */ /* 0x000fe2000000181c */
[----:B------:R-:W3:Y:S07]  /*dab0*/  LDSM.16.M88.4 R96, [R200+0xa900] ;  /* 0x00a90000c860783b */ /* 0x000eee0000000200 */
[----:B------:R-:W-:Y:S08]  /*dac0*/  HMMA.16816.F32 R40, R60, R52, R40 ;  /* 0x000000343c28723c */ /* 0x000ff00000001828 */
[----:B------:R-:W-:Y:S08]  /*dad0*/  HMMA.16816.F32 R80, R88, R94, R80 ;  /* 0x0000005e5850723c */ /* 0x000ff00000001850 */
[----:B------:R-:W-:Y:S08]  /*dae0*/  HMMA.16816.F32 R48, R36, R32, R48 ;  /* 0x000000202430723c */ /* 0x000ff00000001830 */
[----:B--2---:R-:W-:Y:S08]  /*daf0*/  HMMA.16816.F32 R16, R12, R8, R16 ;  /* 0x000000080c10723c */ /* 0x004ff00000001810 */
[----:B------:R-:W-:Y:S01]  /*db00*/  HMMA.16816.F32 R44, R36, R34, R44 ;  /* 0x00000022242c723c */ /* 0x000fe2000000182c */
[----:B------:R-:W2:Y:S07]  /*db10*/  LDSM.16.M88.4 R32, [R205+0xb900] ;  /* 0x00b90000cd20783b */ /* 0x000eae0000000200 */
[----:B------:R-:W-:Y:S01]  /*db20*/  HMMA.16816.F32 R28, R24, R22, R28 ;  /* 0x00000016181c723c */ /* 0x000fe2000000181c */
[----:B------:R-:W4:Y:S07]  /*db30*/  LDSM.16.M88.4 R20, [R192+0x4800] ;  /* 0x00480000c014783b */ /* 0x000f2e0000000200 */
[----:B------:R-:W-:Y:S01]  /*db40*/  HMMA.16816.F32 R72, R88, R84, R72 ;  /* 0x000000545848723c */ /* 0x000fe20000001848 */
[----:B------:R-:W-:-:S02]  /*db50*/  FMUL.FTZ R2, R16, c[0x0][0x320] ;  /* 0x0000c80010027a20 */ /* 0x000fc40000410000 */
[----:B------:R-:W-:-:S04]  /*db60*/  FMUL.FTZ R78, R19, c[0x0][0x320] ;  /* 0x0000c800134e7a20 */ /* 0x000fc80000410000 */
[----:B------:R-:W2:Y:S01]  /*db70*/  MUFU.TANH R2, R2 ;  /* 0x0000000200027308 */ /* 0x000ea20000002400 */
[----:B------:R-:W-:Y:S07]  /*db80*/  HMMA.16816.F32 R64, R88, R86, R64 ;  /* 0x000000565840723c */ /* 0x000fee0000001840 */
[----:B------:R-:W2:Y:S01]  /*db90*/  MUFU.TANH R78, R78 ;  /* 0x0000004e004e7308 */ /* 0x000ea20000002400 */
[----:B-1----:R-:W-:Y:S07]  /*dba0*/  HMMA.16816.F32 R40, R36, R56, R40 ;  /* 0x000000382428723c */ /* 0x002fee0000001828 */
[----:B------:R-:W-:Y:S01]  /*dbb0*/  FMUL.FTZ R56, R17, c[0x0][0x320] ;  /* 0x0000c80011387a20 */ /* 0x000fe20000410000 */
[----:B------:R-:W-:Y:S01]  /*dbc0*/  HMMA.16816.F32 R80, R60, R54, R80 ;  /* 0x000000363c50723c */ /* 0x000fe20000001850 */
[----:B------:R-:W-:Y:S01]  /*dbd0*/  FMUL.FTZ R57, R18, c[0x0][0x320] ;  /* 0x0000c80012397a20 */ /* 0x000fe20000410000 */
[----:B------:R-:W-:Y:S03]  /*dbe0*/  LDSM.16.M88.4 R52, [R192+0x5000] ;  /* 0x00500000c034783b */ /* 0x000fe60000000200 */
[----:B------:R-:W1:Y:S01]  /*dbf0*/  MUFU.TANH R56, R56 ;  /* 0x0000003800387308 */ /* 0x000e620000002400 */
[----:B------:R-:W5:Y:S02]  /*dc00*/  LDSM.16.M88.4 R16, [R204+0x5800] ;  /* 0x00580000cc10783b */ /* 0x000f640000000200 */
        /* <DEDUP_REMOVED lines=44> */
[----:B------:R-:W1:Y:S05]  /*ded0*/  MUFU.TANH R18, R18 ;  /* 0x0000001200127308 */ /* 0x000e6a0000002400 */
[----:B------:R-:W-:Y:S01]  /*dee0*/  SHF.R.S32.HI R9, RZ, 0x1f, R134 ;  /* 0x0000001fff097819 */ /* 0x000fe20000011486 */
[----:B------:R-:W-:Y:S01]  /*def0*/  HMMA.16816.F32 R64, R12, R10, R64 ;  /* 0x0000000a0c40723c */ /* 0x000fe20000001840 */
[----:B------:R-:W-:Y:S01]  /*df00*/  FMUL.FTZ R40, R40, c[0x0][0x320] ;  /* 0x0000c80028287a20 */ /* 0x000fe20000410000 */
[----:B------:R-:W1:Y:S01]  /*df10*/  MUFU.TANH R19, R19 ;  /* 0x0000001300137308 */ /* 0x000e620000002400 */
[----:B------:R-:W-:Y:S01]  /*df20*/  FMUL.FTZ R41, R41, c[0x0][0x320] ;  /* 0x0000c80029297a20 */ /* 0x000fe20000410000 */
[----:B------:R-:W-:Y:S01]  /*df30*/  SHF.R.S32.HI R8, RZ, 0x1f, R145 ;  /* 0x0000001fff087819 */ /* 0x000fe20000011491 */
[----:B------:R-:W-:-:S02]  /*df40*/  FMUL.FTZ R42, R42, c[0x0][0x320] ;  /* 0x0000c8002a2a7a20 */ /* 0x000fc40000410000 */
[----:B------:R-:W-:Y:S02]  /*df50*/  FMUL.FTZ R43, R43, c[0x0][0x320] ;  /* 0x0000c8002b2b7a20 */ /* 0x000fe40000410000 */
        /* <DEDUP_REMOVED lines=9> */
[----:B------:R-:W-:Y:S02]  /*dff0*/  FMUL.FTZ R75, R75, c[0x0][0x320] ;  /* 0x0000c8004b4b7a20 */ /* 0x000fe40000410000 */
[----:B------:R-:W-:Y:S01]  /*e000*/  FMUL.FTZ R64, R64, c[0x0][0x320] ;  /* 0x0000c80040407a20 */ /* 0x000fe20000410000 */
[----:B------:R1:W1:Y:S01]  /*e010*/  MUFU.TANH R164, R42 ;  /* 0x0000002a00a47308 */ /* 0x0002620000002400 */
[----:B------:R-:W-:Y:S02]  /*e020*/  FMUL.FTZ R65, R65, c[0x0][0x320] ;  /* 0x0000c80041417a20 */ /* 0x000fe40000410000 */
        /* <DEDUP_REMOVED lines=18> */
[----:B------:R-:W-:Y:S01]  /*e150*/  IMAD.MOV.U32 R214, RZ, RZ, RZ ;  /* 0x000000ffffd67224 */ /* 0x000fe200078e00ff */
[----:B------:R-:W-:-:S04]  /*e160*/  IADD3 R215, R217, R71, R208 ;  /* 0x00000047d9d77210 */ /* 0x000fc80007ffe0d0 */
[----:B------:R-:W-:-:S05]  /*e170*/  IADD3 R215, R215, -0x80, RZ ;  /* 0xffffff80d7d77810 */ /* 0x000fca0007ffe0ff */
[----:B------:R-:W-:Y:S02]  /*e180*/  IMAD.MOV.U32 R10, RZ, RZ, R215 ;  /* 0x000000ffff0a7224 */ /* 0x000fe400078e00d7 */
[----:B------:R-:W-:-:S05]  /*e190*/  @P0 IMAD.HI.U32 R11, R215, c[0x0][0x2bc], RZ ;  /* 0x0000af00d70b0a27 */ /* 0x000fca00078e00ff */
[----:B------:R-:W-:-:S04]  /*e1a0*/  @P0 SHF.R.U32.HI R10, RZ, c[0x0][0x2c0], R11 ;  /* 0x0000b000ff0a0a19 */ /* 0x000fc8000001160b */
[----:B------:R-:W-:-:S04]  /*e1b0*/  @!P3 IADD3 R12, P0, R10, R218, RZ ;  /* 0x000000da0a0cb210 */ /* 0x000fc80007f1e0ff */
[----:B------:R-:W-:Y:S02]  /*e1c0*/  @!P3 LEA.HI.X.SX32 R11, R10, R213, 0x1, P0 ;  /* 0x000000d50a0bb211 */ /* 0x000fe400000f0eff */
[----:B------:R-:W-:-:S04]  /*e1d0*/  @!P3 LEA R14, P0, R12, c[0x0][0x2a0], 0x2 ;  /* 0x0000a8000c0eba11 */ /* 0x000fc800078010ff */
[----:B------:R-:W-:-:S05]  /*e1e0*/  @!P3 LEA.HI.X R15, R12, c[0x0][0x2a4], R11, 0x2, P0 ;  /* 0x0000a9000c0fba11 */ /* 0x000fca00000f140b */
[----:B------:R2:W3:Y:S01]  /*e1f0*/  @!P3 LDG.E R214, [R14.64] ;  /* 0x000000060ed6b981 */ /* 0x0004e2000c1e1900 */
[----:B------:R-:W-:Y:S01]  /*e200*/  IMAD.MOV R10, RZ, RZ, -R10 ;  /* 0x000000ffff0a7224 */ /* 0x000fe200078e0a0a */
[----:B------:R-:W-:Y:S02]  /*e210*/  SHF.L.U64.HI R24, R144, 0x1, R7 ;  /* 0x0000000190187819 */ /* 0x000fe40000010207 */
[----:B------:R-:W-:Y:S01]  /*e220*/  IADD3 R21, -R6, 0x10, RZ ;  /* 0x0000001006157810 */ /* 0x000fe20007ffe1ff */
[----:B------:R-:W-:-:S03]  /*e230*/  IMAD R215, R10, c[0x0][0x2b8], R215 ;  /* 0x0000ae000ad77a24 */ /* 0x000fc600078e02d7 */
[----:B------:R-:W-:Y:S01]  /*e240*/  LOP3.LUT R21, R21, 0xf, RZ, 0xc0, !PT ;  /* 0x0000000f15157812 */ /* 0x000fe200078ec0ff */
[----:B------:R-:W-:Y:S01]  /*e250*/  IMAD.WIDE.U32 R12, R215, c[0x0][0x1e0], RZ ;  /* 0x00007800d70c7a25 */ /* 0x000fe200078e00ff */
[----:B------:R-:W-:-:S05]  /*e260*/  SHF.R.S32.HI R10, RZ, 0x1f, R215 ;  /* 0x0000001fff0a7819 */ /* 0x000fca00000114d7 */
[----:B------:R-:W-:-:S04]  /*e270*/  IMAD R10, R10, c[0x0][0x1e0], RZ ;  /* 0x000078000a0a7a24 */ /* 0x000fc800078e02ff */
[----:B------:R-:W-:-:S04]  /*e280*/  IMAD R10, R215, c[0x0][0x1e4], R10 ;  /* 0x00007900d70a7a24 */ /* 0x000fc800078e020a */
[----:B------:R-:W-:Y:S01]  /*e290*/  IMAD.IADD R13, R13, 0x1, R10 ;  /* 0x000000010d0d7824 */ /* 0x000fe200078e020a */
[----:B--2---:R-:W-:Y:S02]  /*e2a0*/  SHF.L.U64.HI R14, R134, 0x1, R9 ;  /* 0x00000001860e7819 */ /* 0x004fe40000010209 */
[----:B------:R-:W-:-:S04]  /*e2b0*/  SEL R9, RZ, 0x10, P5 ;  /* 0x00000010ff097807 */ /* 0x000fc80002800000 */
[----:B------:R-:W-:-:S04]  /*e2c0*/  IADD3 R27, -R9, 0x10, RZ ;  /* 0x00000010091b7810 */ /* 0x000fc80007ffe1ff */
[----:B------:R-:W-:Y:S02]  /*e2d0*/  LOP3.LUT R27, R27, 0xf, RZ, 0xc0, !PT ;  /* 0x0000000f1b1b7812 */ /* 0x000fe400078ec0ff */
[----:B---3--:R-:W-:Y:S01]  /*e2e0*/  SHF.R.S32.HI R10, RZ, 0x1f, R214 ;  /* 0x0000001fff0a7819 */ /* 0x008fe200000114d6 */
[----:B------:R-:W-:-:S04]  /*e2f0*/  IMAD.WIDE.U32 R12, R214, c[0x0][0x1f0], R12 ;  /* 0x00007c00d60c7a25 */ /* 0x000fc800078e000c */
[----:B------:R-:W-:Y:S01]  /*e300*/  IMAD R11, R10, c[0x0][0x1f0], RZ ;  /* 0x00007c000a0b7a24 */ /* 0x000fe200078e02ff */
[----:B------:R-:W-:Y:S02]  /*e310*/  IADD3 R15, P0, R68, R12, RZ ;  /* 0x0000000c440f7210 */ /* 0x000fe40007f1e0ff */
[----:B------:R-:W-:Y:S01]  /*e320*/  SEL R12, RZ, 0x10, P6 ;  /* 0x00000010ff0c7807 */ /* 0x000fe20003000000 */
[----:B------:R-:W-:Y:S01]  /*e330*/  IMAD R10, R214, c[0x0][0x1f4], R11 ;  /* 0x00007d00d60a7a24 */ /* 0x000fe200078e020b */
[----:B------:R-:W-:Y:S01]  /*e340*/  SHF.L.U64.HI R11, R145, 0x1, R8 ;  /* 0x00000001910b7819 */ /* 0x000fe20000010208 */
[----:B------:R-:W-:Y:S01]  /*e350*/  IMAD.SHL.U32 R8, R144, 0x2, RZ ;  /* 0x0000000290087824 */ /* 0x000fe200078e00ff */
[----:B------:R-:W-:Y:S02]  /*e360*/  IADD3 R36, -R12, 0x10, RZ ;  /* 0x000000100c247810 */ /* 0x000fe40007ffe1ff */
[----:B------:R-:W-:Y:S01]  /*e370*/  IADD3.X R10, R211, R13, R10, P0, !PT ;  /* 0x0000000dd30a7210 */ /* 0x000fe200007fe40a */
[----:B------:R-:W-:Y:S01]  /*e380*/  IMAD.SHL.U32 R13, R134, 0x2, RZ ;  /* 0x00000002860d7824 */ /* 0x000fe200078e00ff */
[----:B------:R-:W-:-:S02]  /*e390*/  LEA R20, P0, R15, c[0x0][0x1c8], 0x1 ;  /* 0x000072000f147a11 */ /* 0x000fc400078008ff */
[----:B------:R-:W-:Y:S02]  /*e3a0*/  LOP3.LUT R36, R36, 0xf, RZ, 0xc0, !PT ;  /* 0x0000000f24247812 */ /* 0x000fe400078ec0ff */
[----:B------:R-:W-:Y:S01]  /*e3b0*/  LEA.HI.X R15, R15, c[0x0][0x1cc], R10, 0x1, P0 ;  /* 0x000073000f0f7a11 */ /* 0x000fe200000f0c0a */
[----:B------:R-:W2:Y:S01]  /*e3c0*/  SHFL.IDX PT, R22, R20, 0x1, 0x181f ;  /* 0x00381f0014167f89 */ /* 0x000ea200000e0000 */
[----:B------:R-:W-:-:S03]  /*e3d0*/  IMAD.SHL.U32 R10, R145, 0x2, RZ ;  /* 0x00000002910a7824 */ /* 0x000fc600078e00ff */
[----:B------:R-:W3:Y:S04]  /*e3e0*/  SHFL.IDX PT, R23, R15, 0x1, 0x181f ;  /* 0x00381f000f177f89 */ /* 0x000ee800000e0000 */
        /* <DEDUP_REMOVED lines=23> */
.L_x_138:
        /* <DEDUP_REMOVED lines=29> */
[----:B------:R-:W-:Y:S01]  /*e730*/  LDSM.16.MT88.4 R136, [R198+0x900] ;  /* 0x00090000c688783b */ /* 0x000fe20000004200 */
[----:B------:R-:W-:-:S02]  /*e740*/  FMNMX.FTZ R6, R3, R15, !PT ;  /* 0x0000000f03067209 */ /* 0x000fc40007810000 */
[----:B------:R-:W-:Y:S01]  /*e750*/  FSEL R30, R30, -INF , P0 ;  /* 0xff8000001e1e7808 */ /* 0x000fe20000000000 */
[----:B------:R-:W-:Y:S01]  /*e760*/  LDSM.16.MT88.4 R24, [R198+0x2900] ;  /* 0x00290000c618783b */ /* 0x000fe20000004200 */
        /* <DEDUP_REMOVED lines=21> */
[----:B------:R-:W-:Y:S01]  /*e8c0*/  ISETP.GT.AND P0, PT, R4, 0x20, PT ;  /* 0x000000200400780c */ /* 0x000fe20003f04270 */
[----:B------:R-:W-:Y:S01]  /*e8d0*/  LDSM.16.MT88.4 R32, [R197+0x900] ;  /* 0x00090000c520783b */ /* 0x000fe20000004200 */
        /* <DEDUP_REMOVED lines=9> */
[----:B------:R-:W-:Y:S02]  /*e970*/  FMNMX.FTZ R17, R2, R17, !PT ;  /* 0x0000001102117209 */ /* 0x000fe40007810000 */
[----:B------:R-:W-:Y:S02]  /*e980*/  FSEL R166, R166, -INF , P0 ;  /* 0xff800000a6a67808 */ /* 0x000fe40000000000 */
[----:B------:R-:W-:Y:S02]  /*e990*/  FSEL R167, R167, -INF , P0 ;  /* 0xff800000a7a77808 */ /* 0x000fe40000000000 */
[----:B------:R-:W-:-:S02]  /*e9a0*/  ISETP.GT.AND P0, PT, R4, 0x29, PT ;  /* 0x000000290400780c */ /* 0x000fc40003f04270 */
[----:B------:R-:W-:Y:S02]  /*e9b0*/  FMNMX.FTZ R6, R169, R6, !PT ;  /* 0x00000006a9067209 */ /* 0x000fe40007810000 */
[----:B------:R-:W-:Y:S02]  /*e9c0*/  FMNMX.FTZ R17, R14, R17, !PT ;  /* 0x000000110e117209 */ /* 0x000fe40007810000 */
[----:B------:R-:W-:Y:S02]  /*e9d0*/  FSEL R172, R172, -INF , P0 ;  /* 0xff800000acac7808 */ /* 0x000fe40000000000 */
[----:B------:R-:W-:Y:S02]  /*e9e0*/  FSEL R163, R163, -INF , P0 ;  /* 0xff800000a3a37808 */ /* 0x000fe40000000000 */
[----:B------:R-:W-:Y:S02]  /*e9f0*/  FMNMX.FTZ R6, R161, R6, !PT ;  /* 0x00000006a1067209 */ /* 0x000fe40007810000 */
[----:B------:R-:W-:-:S02]  /*ea00*/  FMNMX.FTZ R17, R12, R17, !PT ;  /* 0x000000110c117209 */ /* 0x000fc40007810000 */
        /* <DEDUP_REMOVED lines=20> */
[----:B------:R-:W-:Y:S02]  /*eb50*/  FMNMX.FTZ R17, R166, R17, !PT ;  /* 0x00000011a6117209 */ /* 0x000fe40007810000 */
[----:B------:R-:W-:Y:S02]  /*eb60*/  FMNMX.FTZ R16, R141, R6, !PT ;  /* 0x000000068d107209 */ /* 0x000fe40007810000 */
[----:B------:R-:W-:Y:S02]  /*eb70*/  FMNMX.FTZ R17, R172, R17, !PT ;  /* 0x00000011ac117209 */ /* 0x000fe40007810000 */
[----:B------:R-:W-:Y:S01]  /*eb80*/  FSEL R162, R162, -INF , P0 ;  /* 0xff800000a2a27808 */ /* 0x000fe20000000000 */
[----:B------:R-:W1:Y:S01]  /*eb90*/  SHFL.BFLY PT, R19, R16, 0x2, 0x1f ;  /* 0x0c401f0010137f89 */ /* 0x000e6200000e0000 */
[----:B------:R-:W-:-:S04]  /*eba0*/  FMNMX.FTZ R17, R168, R17, !PT ;  /* 0x00000011a8117209 */ /* 0x000fc80007810000 */
[----:B------:R-:W-:-:S04]  /*ebb0*/  FMNMX.FTZ R17, R142, R17, !PT ;  /* 0x000000118e117209 */ /* 0x000fc80007810000 */
[----:B------:R-:W-:-:S04]  /*ebc0*/  FMNMX.FTZ R17, R140, R17, !PT ;  /* 0x000000118c117209 */ /* 0x000fc80007810000 */
        /* <DEDUP_REMOVED lines=8> */
[----:B------:R-:W-:-:S05]  /*ec50*/  FMUL.FTZ R170, R132, c[0x0][0x2d0] ;  /* 0x0000b40084aa7a20 */ /* 0x000fca0000410000 */
[----:B------:R-:W-:-:S05]  /*ec60*/  FSEL R170, R170, RZ, P0 ;  /* 0x000000ffaaaa7208 */ /* 0x000fca0000000000 */
[--C-:B------:R-:W-:Y:S02]  /*ec70*/  FFMA.FTZ R155, R3, c[0x0][0x2d0], -R170.reuse ;  /* 0x0000b400039b7a23 */ /* 0x100fe400000108aa */
[--C-:B------:R-:W-:Y:S01]  /*ec80*/  FFMA.FTZ R154, R15, c[0x0][0x2d0], -R170.reuse ;  /* 0x0000b4000f9a7a23 */ /* 0x100fe200000108aa */
[----:B--2---:R-:W-:Y:S01]  /*ec90*/  FMNMX.FTZ R3, R4, R17, !PT ;  /* 0x0000001104037209 */ /* 0x004fe20007810000 */
[--C-:B------:R-:W-:Y:S01]  /*eca0*/  FFMA.FTZ R152, R21, c[0x0][0x2d0], -R170.reuse ;  /* 0x0000b40015987a23 */ /* 0x100fe200000108aa */
[----:B------:R-:W-:Y:S01]  /*ecb0*/  LDSM.16.MT88.4 R16, [R197+0x2900] ;  /* 0x00290000c510783b */ /* 0x000fe20000004200 */
[--C-:B------:R-:W-:Y:S01]  /*ecc0*/  FFMA.FTZ R149, R29, c[0x0][0x2d0], -R170.reuse ;  /* 0x0000b4001d957a23 */ /* 0x100fe200000108aa */
[C---:B------:R-:W-:Y:S01]  /*ecd0*/  FSETP.NEU.FTZ.AND P0, PT, R3.reuse, -INF , PT ;  /* 0xff8000000300780b */ /* 0x040fe20003f1d000 */
[----:B------:R-:W-:Y:S01]  /*ece0*/  FMUL.FTZ R165, R3, c[0x0][0x2d0] ;  /* 0x0000b40003a57a20 */ /* 0x000fe20000410000 */
[----:B------:R-:W-:Y:S01]  /*ecf0*/  MUFU.EX2 R155, R155 ;  /* 0x0000009b009b7308 */ /* 0x000fe20000000800 */
[--C-:B------:R-:W-:Y:S01]  /*ed00*/  FFMA.FTZ R148, R11, c[0x0][0x2d0], -R170.reuse ;  /* 0x0000b4000b947a23 */ /* 0x100fe200000108aa */
[----:B------:R-:W-:Y:S01]  /*ed10*/  LDSM.16.MT88.4 R20, [R203+0x900] ;  /* 0x00090000cb14783b */ /* 0x000fe20000004200 */
[--C-:B------:R-:W-:Y:S01]  /*ed20*/  FFMA.FTZ R147, R9, c[0x0][0x2d0], -R170.reuse ;  /* 0x0000b40009937a23 */ /* 0x100fe200000108aa */
[----:B------:R-:W-:Y:S01]  /*ed30*/  FSEL R165, R165, RZ, P0 ;  /* 0x000000ffa5a57208 */ /* 0x000fe20000000000 */
[----:B------:R-:W-:-:S02]  /*ed40*/  FFMA.FTZ R153, R13, c[0x0][0x2d0], -R170 ;  /* 0x0000b4000d997a23 */ /* 0x000fc400000108aa */
[--C-:B------:R-:W-:Y:S01]  /*ed50*/  FFMA.FTZ R158, R169, c[0x0][0x2d0], -R170.reuse ;  /* 0x0000b400a99e7a23 */ /* 0x100fe200000108aa */
[----:B------:R-:W1:Y:S01]  /*ed60*/  MUFU.EX2 R154, R154 ;  /* 0x0000009a009a7308 */ /* 0x000e620000000800 */
[--C-:B------:R-:W-:Y:S02]  /*ed70*/  FFMA.FTZ R156, R57, c[0x0][0x2d0], -R165.reuse ;  /* 0x0000b400399c7a23 */ /* 0x100fe400000108a5 */
[----:B------:R-:W2:Y:S01]  /*ed80*/  LDSM.16.MT88.4 R56, [R197+0x2100] ;  /* 0x00210000c538783b */ /* 0x000ea20000004200 */
[--C-:B------:R-:W-:Y:S02]  /*ed90*/  FFMA.FTZ R157, R78, c[0x0][0x2d0], -R165.reuse ;  /* 0x0000b4004e9d7a23 */ /* 0x100fe400000108a5 */
[--C-:B------:R-:W-:Y:S02]  /*eda0*/  FFMA.FTZ R159, R30, c[0x0][0x2d0], -R165.reuse ;  /* 0x0000b4001e9f7a23 */ /* 0x100fe400000108a5 */
[--C-:B------:R-:W-:Y:S01]  /*edb0*/  FFMA.FTZ R150, R2, c[0x0][0x2d0], -R165.reuse ;  /* 0x0000b40002967a23 */ /* 0x100fe200000108a5 */
[----:B------:R-:W-:Y:S01]  /*edc0*/  MUFU.EX2 R152, R152 ;  /* 0x0000009800987308 */ /* 0x000fe20000000800 */
[----:B------:R-:W-:Y:S01]  /*edd0*/  FFMA.FTZ R2, R7, c[0x0][0x2d0], -R170 ;  /* 0x0000b40007027a23 */ /* 0x000fe200000108aa */
[----:B------:R-:W-:Y:S01]  /*ede0*/  LDSM.16.MT88.4 R28, [R196+0x900] ;  /* 0x00090000c41c783b */ /* 0x000fe20000004200 */
[----:B------:R-:W-:-:S02]  /*edf0*/  FFMA.FTZ R135, R10, c[0x0][0x2d0], -R165 ;  /* 0x0000b4000a877a23 */ /* 0x000fc400000108a5 */
[--C-:B------:R-:W-:Y:S01]  /*ee00*/  FFMA.FTZ R0, R8, c[0x0][0x2d0], -R165.reuse ;  /* 0x0000b40008007a23 */ /* 0x100fe200000108a5 */
[----:B------:R-:W3:Y:S01]  /*ee10*/  LDSM.16.MT88.4 R4, [R196+0x4100] ;  /* 0x00410000c404783b */ /* 0x000ee20000004200 */
[----:B-1----:R-:W-:Y:S01]  /*ee20*/  F2FP.PACK_AB R96, R154, R155 ;  /* 0x0000009b9a60723e */ /* 0x002fe200000000ff */
[----:B------:R-:W1:Y:S01]  /*ee30*/  MUFU.EX2 R149, R149 ;  /* 0x0000009500957308 */ /* 0x000e620000000800 */
[--C-:B------:R-:W-:Y:S01]  /*ee40*/  FFMA.FTZ R151, R14, c[0x0][0x2d0], -R165.reuse ;  /* 0x0000b4000e977a23 */ /* 0x100fe200000108a5 */
[----:B------:R-:W4:Y:S01]  /*ee50*/  LDSM.16.MT88.4 R8, [R203+0x2900] ;  /* 0x00290000cb08783b */ /* 0x000f220000004200 */
[----:B------:R-:W-:Y:S02]  /*ee60*/  FFMA.FTZ R146, R12, c[0x0][0x2d0], -R165 ;  /* 0x0000b4000c927a23 */ /* 0x000fe400000108a5 */
[--C-:B------:R-:W-:Y:S01]  /*ee70*/  FFMA.FTZ R160, R167, c[0x0][0x2d0], -R170.reuse ;  /* 0x0000b400a7a07a23 */ /* 0x100fe200000108aa */
[----:B------:R-:W5:Y:S01]  /*ee80*/  LDSM.16.MT88.4 R12, [R196+0x2900] ;  /* 0x00290000c40c783b */ /* 0x000f620000004200 */
[--C-:B------:R-:W-:Y:S01]  /*ee90*/  FFMA.FTZ R161, R161, c[0x0][0x2d0], -R170.reuse ;  /* 0x0000b400a1a17a23 */ /* 0x100fe200000108aa */
[----:B------:R-:W-:Y:S01]  /*eea0*/  MUFU.EX2 R156, R156 ;  /* 0x0000009c009c7308 */ /* 0x000fe20000000800 */
[----:B------:R-:W-:-:S02]  /*eeb0*/  FFMA.FTZ R163, R163, c[0x0][0x2d0], -R170 ;  /* 0x0000b400a3a37a23 */ /* 0x000fc400000108aa */
[--C-:B------:R-:W-:Y:S02]  /*eec0*/  FFMA.FTZ R164, R164, c[0x0][0x2d0], -R165.reuse ;  /* 0x0000b400a4a47a23 */ /* 0x100fe400000108a5 */
[--C-:B------:R-:W-:Y:S02]  /*eed0*/  FFMA.FTZ R167, R174, c[0x0][0x2d0], -R165.reuse ;  /* 0x0000b400aea77a23 */ /* 0x100fe400000108a5 */
[--C-:B------:R-:W-:Y:S01]  /*eee0*/  FFMA.FTZ R166, R166, c[0x0][0x2d0], -R165.reuse ;  /* 0x0000b400a6a67a23 */ /* 0x100fe200000108a5 */
[----:B------:R-:W2:Y:S01]  /*eef0*/  MUFU.EX2 R157, R157 ;  /* 0x0000009d009d7308 */ /* 0x000ea20000000800 */
[----:B-1----:R-:W-:Y:S01]  /*ef00*/  F2FP.PACK_AB R98, R149, R152 ;  /* 0x000000989562723e */ /* 0x002fe200000000ff */
[----:B------:R-:W-:Y:S02]  /*ef10*/  FFMA.FTZ R169, R172, c[0x0][0x2d0], -R165 ;  /* 0x0000b400aca97a23 */ /* 0x000fe400000108a5 */
[--C-:B------:R-:W-:Y:S02]  /*ef20*/  FFMA.FTZ R172, R173, c[0x0][0x2d0], -R170.reuse ;  /* 0x0000b400adac7a23 */ /* 0x100fe400000108aa */
[----:B------:R-:W-:-:S02]  /*ef30*/  FFMA.FTZ R171, R171, c[0x0][0x2d0], -R170 ;  /* 0x0000b400abab7a23 */ /* 0x000fc400000108aa */
[----:B------:R-:W-:Y:S01]  /*ef40*/  MUFU.EX2 R159, R159 ;  /* 0x0000009f009f7308 */ /* 0x000fe20000000800 */
[--C-:B------:R-:W-:Y:S02]  /*ef50*/  FFMA.FTZ R173, R143, c[0x0][0x2d0], -R170.reuse ;  /* 0x0000b4008fad7a23 */ /* 0x100fe400000108aa */
[----:B------:R-:W-:Y:S02]  /*ef60*/  FFMA.FTZ R170, R141, c[0x0][0x2d0], -R170 ;  /* 0x0000b4008daa7a23 */ /* 0x000fe400000108aa */
[--C-:B------:R-:W-:Y:S02]  /*ef70*/  FFMA.FTZ R168, R168, c[0x0][0x2d0], -R165.reuse ;  /* 0x0000b400a8a87a23 */ /* 0x100fe400000108a5 */
[--C-:B------:R-:W-:Y:S01]  /*ef80*/  FFMA.FTZ R175, R142, c[0x0][0x2d0], -R165.reuse ;  /* 0x0000b4008eaf7a23 */ /* 0x100fe200000108a5 */
[----:B------:R-:W1:Y:S01]  /*ef90*/  MUFU.EX2 R150, R150 ;  /* 0x0000009600967308 */ /* 0x000e620000000800 */
[----:B--2---:R-:W-:Y:S01]  /*efa0*/  F2FP.PACK_AB R97, R157, R156 ;  /* 0x0000009c9d61723e */ /* 0x004fe200000000ff */
        /* <DEDUP_REMOVED lines=8> */
[----:B-1----:R-:W-:Y:S01]  /*f030*/  F2FP.PACK_AB R99, R150, R159 ;  /* 0x0000009f9663723e */ /* 0x002fe200000000ff */
        /* <DEDUP_REMOVED lines=10> */
[----:B------:R-:W2:Y:S06]  /*f0e0*/  MUFU.EX2 R146, R146 ;  /* 0x0000009200927308 */ /* 0x000eac0000000800 */
        /* <DEDUP_REMOVED lines=35> */
[----:B------:R-:W4:Y:S06]  /*f320*/  MUFU.EX2 R231, R231 ;  /* 0x000000e700e77308 */ /* 0x000f2c0000000800 */
[C---:B---3--:R-:W-:Y:S07]  /*f330*/  HMMA.16816.F32 R92, R96.reuse, R4, RZ ;  /* 0x00000004605c723c */ /* 0x048fee00000018ff */
[----:B-1----:R-:W-:Y:S01]  /*f340*/  F2FP.PACK_AB R4, R148, R153 ;  /* 0x000000999404723e */ /* 0x002fe200000000ff */
[----:B------:R-:W-:Y:S01]  /*f350*/  HMMA.16816.F32 R96, R96, R6, RZ ;  /* 0x000000066060723c */ /* 0x000fe200000018ff */
[----:B--2---:R-:W-:Y:S01]  /*f360*/  F2FP.PACK_AB R5, R146, R151 ;  /* 0x000000979205723e */ /* 0x004fe200000000ff */
        /* <DEDUP_REMOVED lines=15> */
[----:B------:R-:W2:Y:S07]  /*f460*/  LDSM.16.MT88.4 R16, [R197+0x4900] ;  /* 0x00490000c510783b */ /* 0x000eae0000004200 */
[C---:B------:R-:W-:Y:S08]  /*f470*/  HMMA.16816.F32 R128, R4.reuse, R20, R128 ;  /* 0x000000140480723c */ /* 0x040ff00000001880 */
[C---:B------:R-:W-:Y:S01]  /*f480*/  HMMA.16816.F32 R124, R4.reuse, R22, R124 ;  /* 0x00000016047c723c */ /* 0x040fe2000000187c */
[----:B------:R-:W3:Y:S07]  /*f490*/  LDSM.16.MT88.4 R20, [R203+0x4900] ;  /* 0x00490000cb14783b */ /* 0x000eee0000004200 */
[C---:B-----5:R-:W-:Y:S08]  /*f4a0*/  HMMA.16816.F32 R60, R4.reuse, R12, R60 ;  /* 0x0000000c043c723c */ /* 0x060ff0000000183c */
[C---:B------:R-:W-:Y:S01]  /*f4b0*/  HMMA.16816.F32 R64, R4.reuse, R14, R64 ;  /* 0x0000000e0440723c */ /* 0x040fe20000001840 */
[----:B------:R-:W4:Y:S07]  /*f4c0*/  LDSM.16.MT88.4 R12, [R196+0x4900] ;  /* 0x00490000c40c783b */ /* 0x000f2e0000004200 */
[C---:B-1----:R-:W-:Y:S08]  /*f4d0*/  HMMA.16816.F32 R76, R4.reuse, R8, R76 ;  /* 0x00000008044c723c */ /* 0x042ff0000000184c */
[C---:B------:R-:W-:Y:S01]  /*f4e0*/  HMMA.16816.F32 R80, R4.reuse, R10, R80 ;  /* 0x0000000a0450723c */ /* 0x040fe20000001850 */
[----:B------:R-:W1:Y:S07]  /*f4f0*/  LDSM.16.MT88.4 R8, [R203+0x1100] ;  /* 0x00110000cb08783b */ /* 0x000e6e0000004200 */
[C---:B--2---:R-:W-:Y:S08]  /*f500*/  HMMA.16816.F32 R84, R4.reuse, R16, R84 ;  /* 0x000000100454723c */ /* 0x044ff00000001854 */
[C---:B------:R-:W-:Y:S01]  /*f510*/  HMMA.16816.F32 R88, R4.reuse, R18, R88 ;  /* 0x000000120458723c */ /* 0x040fe20000001858 */
[----:B------:R-:W2:Y:S07]  /*f520*/  LDSM.16.MT88.4 R16, [R198+0x1100] ;  /* 0x00110000c610783b */ /* 0x000eae0000004200 */
        /* <DEDUP_REMOVED lines=14> */
[----:B------:R-:W-:Y:S07]  /*f610*/  LDSM.16.MT88.4 R20, [R203+0x5100] ;  /* 0x00510000cb14783b */ /* 0x000fee0000004200 */
[C---:B----4-:R-:W-:Y:S08]  /*f620*/  HMMA.16816.F32 R92, R4.reuse, R12, R92 ;  /* 0x0000000c045c723c */ /* 0x050ff0000000185c */
        /* <DEDUP_REMOVED lines=17> */
[C---:B--2---:R-:W-:Y:S08]  /*f740*/  HMMA.16816.F32 R120, R4.reuse, R16, R120 ;  /* 0x000000100478723c */ /* 0x044ff00000001878 */
[C---:B------:R-:W-:Y:S01]  /*f750*/  HMMA.16816.F32 R116, R4.reuse, R18, R116 ;  /* 0x000000120474723c */ /* 0x040fe20000001874 */
[----:B------:R-:W2:Y:S07]  /*f760*/  LDSM.16.MT88.4 R16, [R196+0x3100] ;  /* 0x00310000c410783b */ /* 0x000eae0000004200 */
[C---:B---3--:R-:W-:Y:S08]  /*f770*/  HMMA.16816.F32 R36, R4.reuse, R12, R36 ;  /* 0x0000000c0424723c */ /* 0x048ff00000001824 */
[C---:B------:R-:W-:Y:S01]  /*f780*/  HMMA.16816.F32 R40, R4.reuse, R14, R40 ;  /* 0x0000000e0428723c */ /* 0x040fe20000001828 */
[----:B------:R-:W3:Y:S07]  /*f790*/  LDSM.16.MT88.4 R12, [R198+0x5100] ;  /* 0x00510000c60c783b */ /* 0x000eee0000004200 */
[C---:B------:R-:W-:Y:S08]  /*f7a0*/  HMMA.16816.F32 R68, R4.reuse, R20, R68 ;  /* 0x000000140444723c */ /* 0x040ff00000001844 */
[C---:B-1----:R-:W-:Y:S08]  /*f7b0*/  HMMA.16816.F32 R52, R4.reuse, R8, R52 ;  /* 0x000000080434723c */ /* 0x042ff00000001834 */
        /* <DEDUP_REMOVED lines=8> */
[C---:B------:R-:W-:Y:S01]  /*f840*/  HMMA.16816.F32 R72, R4.reuse, R22, R72 ;  /* 0x000000160448723c */ /* 0x040fe20000001848 */
[----:B------:R-:W-:Y:S07]  /*f850*/  LDSM.16.MT88.4 R20, [R196+0x3900] ;  /* 0x00390000c414783b */ /* 0x000fee0000004200 */
        /* <DEDUP_REMOVED lines=24> */
[----:B---3--:R-:W-:Y:S01]  /*f9e0*/  HMMA.16816.F32 R128, R4, R12, R128 ;  /* 0x0000000c0480723c */ /* 0x008fe20000001880 */
[----:B------:R-:W-:-:S02]  /*f9f0*/  FADD.FTZ R174, R174, R175 ;  /* 0x000000afaeae7221 */ /* 0x000fc40000010000 */
[----:B------:R-:W-:Y:S02]  /*fa00*/  FADD.FTZ R233, R170, R173 ;  /* 0x000000adaae97221 */ /* 0x000fe40000010000 */
[----:B------:R-:W-:-:S03]  /*fa10*/  FADD.FTZ R231, R231, R174 ;  /* 0x000000aee7e77221 */ /* 0x000fc60000010000 */
[C---:B------:R-:W-:Y:S01]  /*fa20*/  HMMA.16816.F32 R124, R4.reuse, R14, R124 ;  /* 0x0000000e047c723c */ /* 0x040fe2000000187c */
[----:B------:R-:W3:Y:S07]  /*fa30*/  LDSM.16.MT88.4 R12, [R198+0x5900] ;  /* 0x00590000c60c783b */ /* 0x000eee0000004200 */
[C---:B-1----:R-:W-:Y:S08]  /*fa40*/  HMMA.16816.F32 R36, R4.reuse, R8, R36 ;  /* 0x000000080424723c */ /* 0x042ff00000001824 */
[C---:B------:R-:W-:Y:S01]  /*fa50*/  HMMA.16816.F32 R40, R4.reuse, R10, R40 ;  /* 0x0000000a0428723c */ /* 0x040fe20000001828 */
[----:B------:R-:W1:Y:S07]  /*fa60*/  LDSM.16.MT88.4 R8, [R197+0x5900] ;  /* 0x00590000c508783b */ /* 0x000e6e0000004200 */
[C---:B--2---:R-:W-:Y:S08]  /*fa70*/  HMMA.16816.F32 R68, R4.reuse, R16, R68 ;  /* 0x000000100444723c */ /* 0x044ff00000001844 */
[C---:B------:R-:W-:Y:S01]  /*fa80*/  HMMA.16816.F32 R72, R4.reuse, R18, R72 ;  /* 0x000000120448723c */ /* 0x040fe20000001848 */
[----:B------:R-:W2:Y:S07]  /*fa90*/  LDSM.16.MT88.4 R16, [R196+0x5900] ;  /* 0x00590000c410783b */ /* 0x000eae0000004200 */
        /* <DEDUP_REMOVED lines=12> */
[C---:B---3--:R-:W-:Y:S08]  /*fb60*/  HMMA.16816.F32 R76, R4.reuse, R12, R76 ;  /* 0x0000000c044c723c */ /* 0x048ff0000000184c */
[C---:B------:R-:W-:Y:S08]  /*fb70*/  HMMA.16816.F32 R80, R4.reuse, R14, R80 ;  /* 0x0000000e0450723c */ /* 0x040ff00000001850 */
[C---:B-1----:R-:W-:Y:S08]  /*fb80*/  HMMA.16816.F32 R84, R4.reuse, R8, R84 ;  /* 0x000000080454723c */ /* 0x042ff00000001854 */
[C---:B------:R-:W-:Y:S08]  /*fb90*/  HMMA.16816.F32 R88, R4.reuse, R10, R88 ;  /* 0x0000000a0458723c */ /* 0x040ff00000001858 */
[C---:B--2---:R-:W-:Y:S08]  /*fba0*/  HMMA.16816.F32 R92, R4.reuse, R16, R92 ;  /* 0x00000010045c723c */ /* 0x044ff0000000185c */
[----:B------:R-:W-:Y:S01]  /*fbb0*/  HMMA.16816.F32 R96, R4, R18, R96 ;  /* 0x000000120460723c */ /* 0x000fe20000001860 */
[----:B------:R-:W-:Y:S07]  /*fbc0*/  @!P2 BRA `(.L_x_139) ;  /* 0x00002e300000a947 */ /* 0x000fee0003800000 */
[----:B------:R-:W-:Y:S01]  /*fbd0*/  SHF.R.S32.HI R227, RZ, 0x1f, R134 ;  /* 0x0000001fffe37819 */ /* 0x000fe20000011486 */
[----:B------:R-:W-:Y:S01]  /*fbe0*/  IMAD.MOV.U32 R0, RZ, RZ, R3 ;  /* 0x000000ffff007224 */ /* 0x000fe200078e0003 */
[----:B------:R-:W-:Y:S01]  /*fbf0*/  SHF.R.S32.HI R2, RZ, 0x1f, R145 ;  /* 0x0000001fff027819 */ /* 0x000fe20000011491 */
[----:B------:R-:W-:Y:S01]  /*fc00*/  IMAD.MOV.U32 R135, RZ, RZ, R132 ;  /* 0x000000ffff877224 */ /* 0x000fe200078e0084 */
[----:B------:R-:W-:Y:S01]  /*fc10*/  SHF.R.S32.HI R223, RZ, 0x1f, R144 ;  /* 0x0000001fffdf7819 */ /* 0x000fe20000011490 */
[C---:B------:R-:W-:Y:S01]  /*fc20*/  IMAD.SHL.U32 R226, R134.reuse, 0x2, RZ ;  /* 0x0000000286e27824 */ /* 0x040fe200078e00ff */
[----:B------:R-:W-:Y:S01]  /*fc30*/  LEA.HI.SX32 R229, R133, 0xfffffffe, 0x1a ;  /* 0xfffffffe85e57811 */ /* 0x000fe200078fd2ff */
[C---:B------:R-:W-:Y:S01]  /*fc40*/  IMAD.SHL.U32 R224, R145.reuse, 0x2, RZ ;  /* 0x0000000291e07824 */ /* 0x040fe200078e00ff */
[----:B------:R-:W-:Y:S01]  /*fc50*/  SHF.L.U64.HI R227, R134, 0x1, R227 ;  /* 0x0000000186e37819 */ /* 0x000fe200000102e3 */
[C---:B------:R-:W-:Y:S01]  /*fc60*/  IMAD.SHL.U32 R222, R144.reuse, 0x2, RZ ;  /* 0x0000000290de7824 */ /* 0x040fe200078e00ff */
[----:B------:R-:W-:Y:S01]  /*fc70*/  SHF.L.U64.HI R225, R145, 0x1, R2 ;  /* 0x0000000191e17819 */ /* 0x000fe20000010202 */
[----:B------:R-:W-:Y:S01]  /*fc80*/  IMAD R221, R207, c[0x0][0x210], RZ ;  /* 0x00008400cfdd7a24 */ /* 0x000fe200078e02ff */
[----:B------:R-:W-:Y:S01]  /*fc90*/  SHF.L.U64.HI R223, R144, 0x1, R223 ;  /* 0x0000000190df7819 */ /* 0x000fe200000102df */
[----:B------:R-:W-:Y:S01]  /*fca0*/  ULDC.64 UR4, c[0x0][0x118] ;  /* 0x0000460000047ab9 */ /* 0x000fe20000000a00 */
[----:B------:R-:W-:Y:S01]  /*fcb0*/  IADD3 R220, R216, 0x100, RZ ;  /* 0x00000100d8dc7810 */ /* 0x000fe20007ffe0ff */
[----:B------:R-:W-:Y:S05]  /*fcc0*/  BRA `(.L_x_140) ;  /* 0x0000033000007947 */ /* 0x000fea0003800000 */
.L_x_142:
[----:B------:R-:W-:Y:S01]  /*fcd0*/  ISETP.NE.AND P2, PT, R212, 0x1, PT ;  /* 0x00000001d400780c */ /* 0x000fe20003f45270 */
[----:B------:R-:W-:Y:S02]  /*fce0*/  IMAD R2, R229, 0x40, R208 ;  /* 0x00000040e5027824 */ /* 0x000fe400078e02d0 */
[----:B------:R-:W-:Y:S03]  /*fcf0*/  IMAD.MOV.U32 R214, RZ, RZ, RZ ;  /* 0x000000ffffd67224 */ /* 0x000fe600078e00ff */
[----:B------:R-:W-:Y:S05]  /*fd00*/  IADD3 R215, R2, -0x40, R217 ;  /* 0xffffffc002d77810 */ /* 0x000fea0007ffe0d9 */
[----:B------:R-:W-:Y:S02]  /*fd10*/  IMAD.MOV.U32 R2, RZ, RZ, R215 ;  /* 0x000000ffff027224 */ /* 0x000fe400078e00d7 */
[----:B------:R-:W-:Y:S05]  /*fd20*/  @P2 IMAD.HI.U32 R3, R215, c[0x0][0x2bc], RZ ;  /* 0x0000af00d7032a27 */ /* 0x000fea00078e00ff */
[----:B------:R-:W-:Y:S04]  /*fd30*/  @P2 SHF.R.U32.HI R2, RZ, c[0x0][0x2c0], R3 ;  /* 0x0000b000ff022a19 */ /* 0x000fe80000011603 */
[C---:B------:R-:W-:Y:S04]  /*fd40*/  @!P3 IADD3 R4, P0, R2.reuse, R218, RZ ;  /* 0x000000da0204b210 */ /* 0x040fe80007f1e0ff */
[----:B------:R-:W-:Y:S01]  /*fd50*/  @!P3 LEA.HI.X.SX32 R3, R2, R213, 0x1, P0 ;  /* 0x000000d50203b211 */ /* 0x000fe200000f0eff */
[----:B------:R-:W-:Y:S01]  /*fd60*/  IMAD.MOV R2, RZ, RZ, -R2 ;  /* 0x000000ffff027224 */ /* 0x000fe200078e0a02 */
[----:B------:R-:W-:Y:S03]  /*fd70*/  @!P3 LEA R8, P0, R4, c[0x0][0x2a0], 0x2 ;  /* 0x0000a8000408ba11 */ /* 0x000fe600078010ff */
[----:B------:R-:W-:Y:S01]  /*fd80*/  IMAD R215, R2, c[0x0][0x2b8], R215 ;  /* 0x0000ae0002d77a24 */ /* 0x000fe200078e02d7 */
[----:B------:R-:W-:Y:S01]  /*fd90*/  @!P3 LEA.HI.X R9, R4, c[0x0][0x2a4], R3, 0x2, P0 ;  /* 0x0000a9000409ba11 */ /* 0x000fe200000f1403 */
[----:B------:R-:W-:Y:S02]  /*fda0*/  IMAD R2, R207, c[0x0][0x1e8], RZ ;  /* 0x00007a00cf027a24 */ /* 0x000fe400078e02ff */
        /* <DEDUP_REMOVED lines=14> */
[----:B------:R-:W1:Y:S04]  /*fe90*/  SHFL.IDX PT, R5, R15, RZ, 0x181f ;  /* 0x00181fff0f057589 */ /* 0x000e6800000e0000 */
[----:B------:R-:W2:Y:S04]  /*fea0*/  SHFL.IDX PT, R4, R14, RZ, 0x181f ;  /* 0x00181fff0e047589 */ /* 0x000ea800000e0000 */
[----:B------:R-:W3:Y:S04]  /*feb0*/  SHFL.IDX PT, R3, R15, 0x1, 0x181f ;  /* 0x00381f000f037f89 */ /* 0x000ee800000e0000 */
[----:B------:R-:W4:Y:S01]  /*fec0*/  SHFL.IDX PT, R2, R14, 0x1, 0x181f ;  /* 0x00381f000e027f89 */ /* 0x000f2200000e0000 */
[C---:B-1----:R-:W-:Y:S02]  /*fed0*/  IADD3 R8, P0, R5.reuse, R226, RZ ;  /* 0x000000e205087210 */ /* 0x042fe40007f1e0ff */
[C---:B------:R-:W-:Y:S02]  /*fee0*/  IADD3 R6, P1, R5.reuse, R224, RZ ;  /* 0x000000e005067210 */ /* 0x040fe40007f3e0ff */
[C---:B--2---:R-:W-:Y:S02]  /*fef0*/  IADD3.X R9, R4.reuse, R227, RZ, P0, !PT ;  /* 0x000000e304097210 */ /* 0x044fe400007fe4ff */
[----:B------:R-:W-:Y:S01]  /*ff00*/  IADD3 R12, P0, R5, R222, RZ ;  /* 0x000000de050c7210 */ /* 0x000fe20007f1e0ff */
[C---:B------:R-:W-:Y:S01]  /*ff10*/  IMAD.X R7, R4.reuse, 0x1, R225, P1 ;  /* 0x0000000104077824 */ /* 0x040fe200008e06e1 */
[C---:B---3--:R-:W-:Y:S01]  /*ff20*/  IADD3 R10, P2, R3.reuse, R226, RZ ;  /* 0x000000e2030a7210 */ /* 0x048fe20007f5e0ff */
[----:B------:R1:W-:Y:S02]  /*ff30*/  LDGSTS.E.BYPASS.LTC128B.128 [R216+0x6100], [R8.64], !P6 ;  /* 0x0610000008d87fae */ /* 0x0003e4000f101d44 */
[----:B------:R-:W-:Y:S01]  /*ff40*/  IMAD.X R13, R4, 0x1, R223, P0 ;  /* 0x00000001040d7824 */ /* 0x000fe200000e06df */
[C---:B------:R-:W-:Y:S01]  /*ff50*/  IADD3 R4, P1, R3.reuse, R224, RZ ;  /* 0x000000e003047210 */ /* 0x040fe20007f3e0ff */
[----:B------:R1:W-:Y:S01]  /*ff60*/  LDGSTS.E.BYPASS.LTC128B.128 [R216+0x8100], [R6.64], !P5 ;  /* 0x0810000006d87fae */ /* 0x0003e2000e901d44 */
[C---:B----4-:R-:W-:Y:S01]  /*ff70*/  IMAD.X R11, R2.reuse, 0x1, R227, P2 ;  /* 0x00000001020b7824 */ /* 0x050fe200010e06e3 */
[----:B------:R-:W-:Y:S02]  /*ff80*/  IADD3 R14, P0, R3, R222, RZ ;  /* 0x000000de030e7210 */ /* 0x000fe40007f1e0ff */
[----:B------:R1:W-:Y:S01]  /*ff90*/  LDGSTS.E.BYPASS.LTC128B.128 [R216+0xa100], [R12.64], !P4 ;  /* 0x0a1000000cd87fae */ /* 0x0003e2000e101d44 */
[C---:B------:R-:W-:Y:S02]  /*ffa0*/  IADD3.X R5, R2.reuse, R225, RZ, P1, !PT ;  /* 0x000000e102057210 */ /* 0x040fe40000ffe4ff */
[----:B------:R-:W-:Y:S01]  /*ffb0*/  IMAD.X R15, R2, 0x1, R223, P0 ;  /* 0x00000001020f7824 */ /* 0x000fe200000e06df */
[----:B------:R1:W-:Y:S04]  /*ffc0*/  LDGSTS.E.BYPASS.LTC128B.128 [R216+0x7100], [R10.64], !P6 ;  /* 0x071000000ad87fae */ /* 0x0003e8000f101d44 */
[----:B------:R1:W-:Y:S04]  /*ffd0*/  LDGSTS.E.BYPASS.LTC128B.128 [R216+0x9100], [R4.64], !P5 ;  /* 0x0910000004d87fae */ /* 0x0003e8000e901d44 */
[----:B------:R1:W-:Y:S01]  /*ffe0*/  LDGSTS.E.BYPASS.LTC128B.128 [R216+0xb100], [R14.64], !P4 ;  /* 0x0b1000000ed87fae */ /* 0x0003e2000e101d44 */
[----:B------:R-:W-:-:S05]  /*fff0*/  BRA `(.L_x_141) ;  /* 0x0000109000007947 */ /* 0x000fca0003800000 */
.L_x_140:
[----:B------:R-:W-:Y:S01]  /*10000*/  SHF.R.S32.HI R9, RZ, 0x1f, R215 ;  /* 0x0000001fff097819 */ /* 0x000fe200000114d7 */
[----:B------:R-:W-:Y:S01]  /*10010*/  IMAD.WIDE.U32 R10, R215, c[0x0][0x208], RZ ;  /* 0x00008200d70a7a25 */ /* 0x000fe200078e00ff */
[----:B------:R-:W-:Y:S01]  /*10020*/  SHF.R.S32.HI R3, RZ, 0x1f, R214 ;  /* 0x0000001fff037819 */ /* 0x000fe200000114d6 */
[----:B------:R-:W-:Y:S04]  /*10030*/  DEPBAR.LE SB0, 0x0 ;  /* 0x000080000000791a */ /* 0x000fe80000000000 */
[----:B------:R-:W-:Y:S01]  /*10040*/  IMAD R9, R9, c[0x0][0x208], RZ ;  /* 0x0000820009097a24 */ /* 0x000fe200078e02ff */
[----:B------:R-:W-:Y:S01]  /*10050*/  BAR.SYNC.DEFER_BLOCKING 0x0 ;  /* 0x0000000000007b1d */ /* 0x000fe20000010000 */
[----:B------:R-:W-:Y:S02]  /*10060*/  IMAD R3, R3, c[0x0][0x218], RZ ;  /* 0x0000860003037a24 */ /* 0x000fe400078e02ff */
[----:B------:R-:W-:Y:S02]  /*10070*/  IMAD R9, R215, c[0x0][0x20c], R9 ;  /* 0x00008300d7097a24 */ /* 0x000fe400078e0209 */
[C---:B------:R-:W-:Y:S03]  /*10080*/  IMAD R3, R214.reuse, c[0x0][0x21c], R3 ;  /* 0x00008700d6037a24 */ /* 0x040fe600078e0203 */
[----:B------:R-:W-:Y:S05]  /*10090*/  IADD3 R11, R11, R9, RZ ;  /* 0x000000090b0b7210 */ /* 0x000fea0007ffe0ff */
[----:B------:R-:W-:Y:S05]  /*100a0*/  IMAD.WIDE.U32 R10, R214, c[0x0][0x218], R10 ;  /* 0x00008600d60a7a25 */ /* 0x000fea00078e000a */
[----:B------:R-:W-:Y:S04]  /*100b0*/  IADD3 R2, P0, R221, R10, RZ ;  /* 0x0000000add027210 */ /* 0x000fe80007f1e0ff */
[----:B------:R-:W-:Y:S02]  /*100c0*/  IADD3.X R3, R210, R11, R3, P0, !PT ;  /* 0x0000000bd2037210 */ /* 0x000fe400007fe403 */
[C---:B------:R-:W-:Y:S01]  /*100d0*/  LEA R14, P0, R2.reuse, c[0x0][0x1f8], 0x1 ;  /* 0x00007e00020e7a11 */ /* 0x040fe200078008ff */
[----:B------:R-:W-:Y:S03]  /*100e0*/  LDSM.16.M88.4 R136, [R206+0xc100] ;  /* 0x00c10000ce88783b */ /* 0x000fe60000000200 */
[----:B------:R-:W-:Y:S04]  /*100f0*/  LEA.HI.X R9, R2, c[0x0][0x1fc], R3, 0x1, P0 ;  /* 0x00007f0002097a11 */ /* 0x000fe800000f0c03 */
[----:B------:R-:W-:Y:S07]  /*10100*/  SHFL.IDX PT, R17, R14, RZ, 0x181f ;  /* 0x00181fff0e117589 */ /* 0x000fee00000e0000 */
[----:B------:R-:W-:Y:S07]  /*10110*/  SHFL.IDX PT, R2, R9, RZ, 0x181f ;  /* 0x00181fff09027589 */ /* 0x000fee00000e0000 */
[----:B------:R-:W1:Y:S07]  /*10120*/  LDSM.16.M88.4 R140, [R205+0x6100] ;  /* 0x00610000cd8c783b */ /* 0x000e6e0000000200 */
[----:B------:R-:W-:Y:S07]  /*10130*/  LDSM.16.M88.4 R144, [R205+0x6900] ;  /* 0x00690000cd90783b */ /* 0x000fee0000000200 */
[----:B------:R-:W-:Y:S07]  /*10140*/  LDSM.16.M88.4 R148, [R205+0x7100] ;  /* 0x00710000cd94783b */ /* 0x000fee0000000200 */
[----:B------:R-:W-:Y:S07]  /*10150*/  LDSM.16.M88.4 R152, [R205+0x7900] ;  /* 0x00790000cd98783b */ /* 0x000fee0000000200 */
[----:B------:R-:W-:Y:S07]  /*10160*/  LDSM.16.M88.4 R156, [R202+0xc100] ;  /* 0x00c10000ca9c783b */ /* 0x000fee0000000200 */
[----:B------:R-:W-:Y:S01]  /*10170*/  LDSM.16.M88.4 R160, [R204] ;  /* 0x00000000cca0783b */ /* 0x000fe20000000200 */
[C---:B-1----:R-:W-:Y:S06]  /*10180*/  HMMA.16816.F32 R4, R136.reuse, R140, RZ ;  /* 0x0000008c8804723c */ /* 0x042fec00000018ff */
[----:B------:R-:W-:Y:S01]  /*10190*/  LDSM.16.M88.4 R164, [R195] ;  /* 0x00000000c3a4783b */ /* 0x000fe20000000200 */
[C---:B------:R-:W-:Y:S02]  /*101a0*/  IADD3 R12, P0, R17.reuse, R226, RZ ;  /* 0x000000e2110c7210 */ /* 0x040fe40007f1e0ff */
[C---:B------:R-:W-:Y:S03]  /*101b0*/  IADD3 R10, P1, R17.reuse, R224, RZ ;  /* 0x000000e0110a7210 */ /* 0x040fe60007f3e0ff */
[C---:B------:R-:W-:Y:S01]  /*101c0*/  IADD3.X R13, R2.reuse, R227, RZ, P0, !PT ;  /* 0x000000e3020d7210 */ /* 0x040fe200007fe4ff */
[----:B------:R-:W-:Y:S01]  /*101d0*/  LDSM.16.M88.4 R168, [R194] ;  /* 0x00000000c2a8783b */ /* 0x000fe20000000200 */
[C---:B------:R-:W-:Y:S02]  /*101e0*/  IADD3.X R11, R2.reuse, R225, RZ, P1, !PT ;  /* 0x000000e1020b7210 */ /* 0x040fe40000ffe4ff */
[----:B------:R-:W-:Y:S04]  /*101f0*/  IADD3 R16, P0, R17, R222, RZ ;  /* 0x000000de11107210 */ /* 0x000fe80007f1e0ff */
[----:B------:R-:W-:Y:S01]  /*10200*/  LDSM.16.M88.4 R172, [R193] ;  /* 0x00000000c1ac783b */ /* 0x000fe20000000200 */
[----:B------:R-:W-:Y:S06]  /*10210*/  IADD3.X R17, R2, R223, RZ, P0, !PT ;  /* 0x000000df02117210 */ /* 0x000fec00007fe4ff */
[----:B------:R-:W-:Y:S01]  /*10220*/  @!PT LDS RZ, [RZ] ;  /* 0x00000000fffff984 */ /* 0x000fe20000000800 */
[----:B------:R-:W-:Y:S01]  /*10230*/  @!PT LDS RZ, [RZ] ;  /* 0x00000000fffff984 */ /* 0x000fe20000000800 */
[----:B------:R-:W-:Y:S01]  /*10240*/  @!PT LDS RZ, [RZ] ;  /* 0x00000000fffff984 */ /* 0x000fe20000000800 */
[----:B------:R1:W-:Y:S07]  /*10250*/  LDGSTS.E.BYPASS.LTC128B.128 [R220], [R12.64], !P6 ;  /* 0x000000000cdc7fae */ /* 0x0003ee000f101d44 */
[----:B------:R-:W2:Y:S07]  /*10260*/  SHFL.IDX PT, R3, R14, 0x1, 0x181f ;  /* 0x00381f000e037f89 */ /* 0x000eae00000e0000 */
[----:B------:R3:W-:Y:S07]  /*10270*/  LDGSTS.E.BYPASS.LTC128B.128 [R220+0x2000], [R10.64], !P5 ;  /* 0x020000000adc7fae */ /* 0x0007ee000e901d44 */
[----:B------:R-:W4:Y:S07]  /*10280*/  SHFL.IDX PT, R8, R9, 0x1, 0x181f ;  /* 0x00381f0009087f89 */ /* 0x000f2e00000e0000 */
[----:B------:R5:W-:Y:S01]  /*10290*/  LDGSTS.E.BYPASS.LTC128B.128 [R220+0x4000], [R16.64], !P4 ;  /* 0x0400000010dc7fae */ /* 0x000be2000e101d44 */
[C---:B--2---:R-:W-:Y:S02]  /*102a0*/  IADD3 R32, P2, R3.reuse, R226, RZ ;  /* 0x000000e203207210 */ /* 0x044fe40007f5e0ff */
[C---:B------:R-:W-:Y:S02]  /*102b0*/  IADD3 R132, P1, R3.reuse, R224, RZ ;  /* 0x000000e003847210 */ /* 0x040fe40007f3e0ff */
[----:B------:R-:W-:Y:S02]  /*102c0*/  IADD3 R2, P0, R3, R222, RZ ;  /* 0x000000de03027210 */ /* 0x000fe40007f1e0ff */
[C---:B----4-:R-:W-:Y:S02]  /*102d0*/  IADD3.X R33, R8.reuse, R227, RZ, P2, !PT ;  /* 0x000000e308217210 */ /* 0x050fe400017fe4ff */
[C---:B------:R-:W-:Y:S02]  /*102e0*/  IADD3.X R133, R8.reuse, R225, RZ, P1, !PT ;  /* 0x000000e108857210 */ /* 0x040fe40000ffe4ff */
[----:B------:R-:W-:Y:S01]  /*102f0*/  IADD3.X R3, R8, R223, RZ, P0, !PT ;  /* 0x000000df08037210 */ /* 0x000fe200007fe4ff */
[----:B------:R2:W-:Y:S01]  /*10300*/  LDGSTS.E.BYPASS.LTC128B.128 [R220+0x1000], [R32.64], !P6 ;  /* 0x0100000020dc7fae */ /* 0x0005e2000f101d44 */
[C---:B---3--:R-:W-:Y:S01]  /*10310*/  HMMA.16816.F32 R8, R136.reuse, R142, RZ ;  /* 0x0000008e8808723c */ /* 0x048fe200000018ff */
[----:B------:R-:W-:Y:S05]  /*10320*/  ISETP.GE.AND P0, PT, R229, 0x1, PT ;  /* 0x00000001e500780c */ /* 0x000fea0003f06270 */
[----:B------:R3:W-:Y:S02]  /*10330*/  LDGSTS.E.BYPASS.LTC128B.128 [R220+0x3000], [R132.64], !P5 ;  /* 0x0300000084dc7fae */ /* 0x0007e4000e901d44 */
[C---:B-1----:R-:W-:Y:S05]  /*10340*/  HMMA.16816.F32 R12, R136.reuse, R144, RZ ;  /* 0x00000090880c723c */ /* 0x042fea00000018ff */
[----:B------:R1:W-:Y:S03]  /*10350*/  LDGSTS.E.BYPASS.LTC128B.128 [R220+0x5000], [R2.64], !P4 ;  /* 0x0500000002dc7fae */ /* 0x0003e6000e101d44 */
[C---:B-----5:R-:W-:Y:S04]  /*10360*/  HMMA.16816.F32 R16, R136.reuse, R146, RZ ;  /* 0x000000928810723c */ /* 0x060fe800000018ff */
[----:B------:R-:W-:Y:S04]  /*10370*/  LDSM.16.M88.4 R176, [R201+0xc100] ;  /* 0x00c10000c9b0783b */ /* 0x000fe80000000200 */
[C---:B------:R-:W-:Y:S03]  /*10380*/  HMMA.16816.F32 R20, R136.reuse, R148, RZ ;  /* 0x000000948814723c */ /* 0x040fe600000018ff */
[----:B------:R-:W0:Y:S05]  /*10390*/  LDGDEPBAR ;  /* 0x00000000000079af */ /* 0x000e2a0000000000 */
[C---:B------:R-:W-:Y:S02]  /*103a0*/  HMMA.16816.F32 R24, R136.reuse, R150, RZ ;  /* 0x000000968818723c */ /* 0x040fe400000018ff */
[----:B------:R-:W4:Y:S06]  /*103b0*/  LDSM.16.M88.4 R180, [R200+0x6100] ;  /* 0x00610000c8b4783b */ /* 0x000f2c0000000200 */
[C---:B------:R-:W-:Y:S01]  /*103c0*/  HMMA.16816.F32 R28, R136.reuse, R152, RZ ;  /* 0x00000098881c723c */ /* 0x040fe200000018ff */
[----:B------:R-:W-:Y:S07]  /*103d0*/  LDSM.16.M88.4 R140, [R200+0x7100] ;  /* 0x00710000c88c783b */ /* 0x000fee0000000200 */
[----:B--2---:R-:W-:Y:S01]  /*103e0*/  HMMA.16816.F32 R32, R136, R154, RZ ;  /* 0x0000009a8820723c */ /* 0x004fe200000018ff */
[----:B------:R-:W2:Y:S07]  /*103f0*/  LDSM.16.M88.4 R136, [R200+0x6900] ;  /* 0x00690000c888783b */ /* 0x000eae0000000200 */
[C---:B------:R-:W-:Y:S01]  /*10400*/  HMMA.16816.F32 R4, R156.reuse, R160, R4 ;  /* 0x000000a09c04723c */ /* 0x040fe20000001804 */
[----:B------:R-:W5:Y:S07]  /*10410*/  LDSM.16.M88.4 R144, [R200+0x7900] ;  /* 0x00790000c890783b */ /* 0x000f6e0000000200 */
[C---:B------:R-:W-:Y:S01]  /*10420*/  HMMA.16816.F32 R8, R156.reuse, R162, R8 ;  /* 0x000000a29c08723c */ /* 0x040fe20000001808 */
[----:B------:R-:W-:Y:S07]  /*10430*/  LDSM.16.M88.4 R148, [R199+0xc100] ;  /* 0x00c10000c794783b */ /* 0x000fee0000000200 */
[C---:B------:R-:W-:Y:S01]  /*10440*/  HMMA.16816.F32 R12, R156.reuse, R164, R12 ;  /* 0x000000a49c0c723c */ /* 0x040fe2000000180c */
[----:B------:R-:W1:Y:S07]  /*10450*/  LDSM.16.M88.4 R152, [R192] ;  /* 0x00000000c098783b */ /* 0x000e6e0000000200 */
[C---:B------:R-:W-:Y:S01]  /*10460*/  HMMA.16816.F32 R16, R156.reuse, R166, R16 ;  /* 0x000000a69c10723c */ /* 0x040fe20000001810 */
[----:B------:R-:W-:Y:S07]  /*10470*/  LDSM.16.M88.4 R160, [R192+0x1000] ;  /* 0x00100000c0a0783b */ /* 0x000fee0000000200 */
[C---:B------:R-:W-:Y:S01]  /*10480*/  HMMA.16816.F32 R20, R156.reuse, R168, R20 ;  /* 0x000000a89c14723c */ /* 0x040fe20000001814 */
[----:B------:R-:W-:Y:S07]  /*10490*/  LDSM.16.M88.4 R164, [R192+0x1800] ;  /* 0x00180000c0a4783b */ /* 0x000fee0000000200 */
[C---:B------:R-:W-:Y:S01]  /*104a0*/  HMMA.16816.F32 R24, R156.reuse, R170, R24 ;  /* 0x000000aa9c18723c */ /* 0x040fe20000001818 */
[----:B------:R-:W-:Y:S07]  /*104b0*/  LDSM.16.M88.4 R168, [R206+0x10100] ;  /* 0x01010000cea8783b */ /* 0x000fee0000000200 */
[C---:B------:R-:W-:Y:S08]  /*104c0*/  HMMA.16816.F32 R28, R156.reuse, R172, R28 ;  /* 0x000000ac9c1c723c */ /* 0x040ff0000000181c */
[----:B------:R-:W-:Y:S01]  /*104d0*/  HMMA.16816.F32 R32, R156, R174, R32 ;  /* 0x000000ae9c20723c */ /* 0x000fe20000001820 */
[----:B------:R-:W1:Y:S07]  /*104e0*/  LDSM.16.M88.4 R156, [R192+0x800] ;  /* 0x00080000c09c783b */ /* 0x000e6e0000000200 */
[C---:B----4-:R-:W-:Y:S01]  /*104f0*/  HMMA.16816.F32 R4, R176.reuse, R180, R4 ;  /* 0x000000b4b004723c */ /* 0x050fe20000001804 */
[----:B------:R-:W4:Y:S07]  /*10500*/  LDSM.16.M88.4 R172, [R205+0x8100] ;  /* 0x00810000cdac783b */ /* 0x000f2e0000000200 */
        /* <DEDUP_REMOVED lines=11> */
[C---:B-1----:R-:W-:Y:S01]  /*105c0*/  HMMA.16816.F32 R4, R148.reuse, R152, R4 ;  /* 0x000000989404723c */ /* 0x042fe20000001804 */
[----:B------:R-:W1:Y:S07]  /*105d0*/  LDSM.16.M88.4 R176, [R202+0x10100] ;  /* 0x01010000cab0783b */ /* 0x000e6e0000000200 */
[C---:B------:R-:W-:Y:S01]  /*105e0*/  HMMA.16816.F32 R8, R148.reuse, R154, R8 ;  /* 0x0000009a9408723c */ /* 0x040fe20000001808 */
[----:B------:R-:W-:Y:S07]  /*105f0*/  LDSM.16.M88.4 R152, [R189] ;  /* 0x00000000bd98783b */ /* 0x000fee0000000200 */
[C---:B------:R-:W-:Y:S08]  /*10600*/  HMMA.16816.F32 R12, R148.reuse, R156, R12 ;  /* 0x0000009c940c723c */ /* 0x040ff0000000180c */
[C---:B------:R-:W-:Y:S01]  /*10610*/  HMMA.16816.F32 R16, R148.reuse, R158, R16 ;  /* 0x0000009e9410723c */ /* 0x040fe20000001810 */
[----:B------:R-:W-:Y:S07]  /*10620*/  LDSM.16.M88.4 R156, [R188] ;  /* 0x00000000bc9c783b */ /* 0x000fee0000000200 */
[C---:B------:R-:W-:Y:S08]  /*10630*/  HMMA.16816.F32 R20, R148.reuse, R160, R20 ;  /* 0x000000a09414723c */ /* 0x040ff00000001814 */
[C---:B------:R-:W-:Y:S01]  /*10640*/  HMMA.16816.F32 R24, R148.reuse, R162, R24 ;  /* 0x000000a29418723c */ /* 0x040fe20000001818 */
[----:B------:R-:W-:Y:S07]  /*10650*/  LDSM.16.M88.4 R160, [R201+0x10100] ;  /* 0x01010000c9a0783b */ /* 0x000fee0000000200 */
[C---:B------:R-:W-:Y:S08]  /*10660*/  HMMA.16816.F32 R28, R148.reuse, R164, R28 ;  /* 0x000000a4941c723c */ /* 0x040ff0000000181c */
[----:B------:R-:W-:Y:S01]  /*10670*/  HMMA.16816.F32 R32, R148, R166, R32 ;  /* 0x000000a69420723c */ /* 0x000fe20000001820 */
[----:B------:R-:W1:Y:S07]  /*10680*/  LDSM.16.M88.4 R148, [R190] ;  /* 0x00000000be94783b */ /* 0x000e6e0000000200 */
[C---:B----4-:R-:W-:Y:S01]  /*10690*/  HMMA.16816.F32 R4, R168.reuse, R172, R4 ;  /* 0x000000aca804723c */ /* 0x050fe20000001804 */
[----:B------:R-:W4:Y:S07]  /*106a0*/  LDSM.16.M88.4 R164, [R200+0x8100] ;  /* 0x00810000c8a4783b */ /* 0x000f2e0000000200 */
        /* <DEDUP_REMOVED lines=14> */
[----:B------:R-:W-:Y:S07]  /*10790*/  LDSM.16.M88.4 R180, [R205+0xa100] ;  /* 0x00a10000cdb4783b */ /* 0x000fee0000000200 */
[C---:B------:R-:W-:Y:S08]  /*107a0*/  HMMA.16816.F32 R12, R176.reuse, R148, R12 ;  /* 0x00000094b00c723c */ /* 0x040ff0000000180c */
        /* <DEDUP_REMOVED lines=47> */
[----:B------:R-:W2:Y:S01]  /*10aa0*/  LDSM.16.M88.4 R176, [R199+0x14100] ;  /* 0x01410000c7b0783b */ /* 0x000ea20000000200 */
[C---:B-1----:R-:W-:Y:S08]  /*10ab0*/  HMMA.16816.F32 R4, R160.reuse, R164, R4 ;  /* 0x000000a4a004723c */ /* 0x042ff00000001804 */
[C---:B------:R-:W-:Y:S08]  /*10ac0*/  HMMA.16816.F32 R8, R160.reuse, R166, R8 ;  /* 0x000000a6a008723c */ /* 0x040ff00000001808 */
[C---:B------:R-:W-:Y:S08]  /*10ad0*/  HMMA.16816.F32 R12, R160.reuse, R148, R12 ;  /* 0x00000094a00c723c */ /* 0x040ff0000000180c */
[C---:B------:R-:W-:Y:S08]  /*10ae0*/  HMMA.16816.F32 R16, R160.reuse, R150, R16 ;  /* 0x00000096a010723c */ /* 0x040ff00000001810 */
[C---:B------:R-:W-:Y:S08]  /*10af0*/  HMMA.16816.F32 R20, R160.reuse, R152, R20 ;  /* 0x00000098a014723c */ /* 0x040ff00000001814 */
[C---:B------:R-:W-:Y:S08]  /*10b00*/  HMMA.16816.F32 R24, R160.reuse, R154, R24 ;  /* 0x0000009aa018723c */ /* 0x040ff00000001818 */
[C---:B------:R-:W-:Y:S08]  /*10b10*/  HMMA.16816.F32 R28, R160.reuse, R156, R28 ;  /* 0x0000009ca01c723c */ /* 0x040ff0000000181c */
[----:B------:R-:W-:Y:S08]  /*10b20*/  HMMA.16816.F32 R32, R160, R158, R32 ;  /* 0x0000009ea020723c */ /* 0x000ff00000001820 */
[C---:B----4-:R-:W-:Y:S08]  /*10b30*/  HMMA.16816.F32 R4, R168.reuse, R172, R4 ;  /* 0x000000aca804723c */ /* 0x050ff00000001804 */
        /* <DEDUP_REMOVED lines=12> */
[C---:B------:R-:W-:Y:S04]  /*10c00*/  HMMA.16816.F32 R16, R176.reuse, R138, R16 ;  /* 0x0000008ab010723c */ /* 0x040fe80000001810 */
[----:B------:R-:W-:Y:S02]  /*10c10*/  FMUL.FTZ R244, R4, c[0x0][0x320] ;  /* 0x0000c80004f47a20 */ /* 0x000fe40000410000 */
[----:B------:R-:W-:Y:S02]  /*10c20*/  FMUL.FTZ R242, R5, c[0x0][0x320] ;  /* 0x0000c80005f27a20 */ /* 0x000fe40000410000 */
[----:B------:R-:W-:Y:S01]  /*10c30*/  FMUL.FTZ R9, R9, c[0x0][0x320] ;  /* 0x0000c80009097a20 */ /* 0x000fe20000410000 */
[C---:B--2---:R-:W-:Y:S01]  /*10c40*/  HMMA.16816.F32 R20, R176.reuse, R140, R20 ;  /* 0x0000008cb014723c */ /* 0x044fe20000001814 */
[----:B------:R-:W1:Y:S02]  /*10c50*/  MUFU.TANH R244, R244 ;  /* 0x000000f400f47308 */ /* 0x000e640000002400 */
[----:B------:R-:W-:Y:S02]  /*10c60*/  FMUL.FTZ R10, R10, c[0x0][0x320] ;  /* 0x0000c8000a0a7a20 */ /* 0x000fe40000410000 */
[----:B------:R-:W-:Y:S02]  /*10c70*/  FMUL.FTZ R11, R11, c[0x0][0x320] ;  /* 0x0000c8000b0b7a20 */ /* 0x000fe40000410000 */
[----:B------:R-:W-:Y:S01]  /*10c80*/  FMUL.FTZ R248, R8, c[0x0][0x320] ;  /* 0x0000c80008f87a20 */ /* 0x000fe20000410000 */
[C---:B------:R-:W-:Y:S03]  /*10c90*/  HMMA.16816.F32 R24, R176.reuse, R142, R24 ;  /* 0x0000008eb018723c */ /* 0x040fe60000001818 */
[----:B------:R-:W2:Y:S01]  /*10ca0*/  MUFU.TANH R252, R9 ;  /* 0x0000000900fc7308 */ /* 0x000ea20000002400 */
[----:B------:R-:W-:Y:S02]  /*10cb0*/  FMUL.FTZ R251, R6, c[0x0][0x320] ;  /* 0x0000c80006fb7a20 */ /* 0x000fe40000410000 */
[----:B------:R-:W-:Y:S02]  /*10cc0*/  FMUL.FTZ R183, R7, c[0x0][0x320] ;  /* 0x0000c80007b77a20 */ /* 0x000fe40000410000 */
[----:B------:R-:W-:Y:S04]  /*10cd0*/  FMUL.FTZ R182, R12, c[0x0][0x320] ;  /* 0x0000c8000cb67a20 */ /* 0x000fe80000410000 */
[----:B------:R-:W-:Y:S01]  /*10ce0*/  FMUL.FTZ R230, R16, c[0x0][0x320] ;  /* 0x0000c80010e67a20 */ /* 0x000fe20000410000 */
[----:B------:R-:W4:Y:S01]  /*10cf0*/  MUFU.TANH R250, R10 ;  /* 0x0000000a00fa7308 */ /* 0x000f220000002400 */
[----:B------:R-:W-:Y:S02]  /*10d00*/  FMUL.FTZ R13, R13, c[0x0][0x320] ;  /* 0x0000c8000d0d7a20 */ /* 0x000fe40000410000 */
[----:B------:R-:W-:Y:S02]  /*10d10*/  FMUL.FTZ R240, R20, c[0x0][0x320] ;  /* 0x0000c80014f07a20 */ /* 0x000fe40000410000 */
[----:B------:R-:W-:Y:S02]  /*10d20*/  FMUL.FTZ R14, R14, c[0x0][0x320] ;  /* 0x0000c8000e0e7a20 */ /* 0x000fe40000410000 */
[----:B------:R-:W-:Y:S02]  /*10d30*/  FMUL.FTZ R15, R15, c[0x0][0x320] ;  /* 0x0000c8000f0f7a20 */ /* 0x000fe40000410000 */
[----:B------:R-:W-:Y:S01]  /*10d40*/  FMUL.FTZ R17, R17, c[0x0][0x320] ;  /* 0x0000c80011117a20 */ /* 0x000fe20000410000 */
[----:B------:R5:W1:Y:S01]  /*10d50*/  MUFU.TANH R246, R11 ;  /* 0x0000000b00f67308 */ /* 0x000a620000002400 */
        /* <DEDUP_REMOVED lines=8> */
[----:B------:R-:W-:Y:S02]  /*10de0*/  FMUL.FTZ R26, R26, c[0x0][0x320] ;  /* 0x0000c8001a1a7a20 */ /* 0x000fe40000410000 */
[----:B------:R-:W-:Y:S03]  /*10df0*/  FMUL.FTZ R27, R27, c[0x0][0x320] ;  /* 0x0000c8001b1b7a20 */ /* 0x000fe60000410000 */
[----:B------:R-:W1:Y:S01]  /*10e00*/  MUFU.TANH R251, R251 ;  /* 0x000000fb00fb7308 */ /* 0x000e620000002400 */
[----:B-----5:R-:W5:Y:S01]  /*10e10*/  LDSM.16.M88.4 R8, [R192+0x5800] ;  /* 0x00580000c008783b */ /* 0x020f620000000200 */
[----:B------:R-:W-:Y:S08]  /*10e20*/  DEPBAR.LE SB0, 0x0 ;  /* 0x000080000000791a */ /* 0x000ff00000000000 */
[----:B------:R-:W1:Y:S01]  /*10e30*/  MUFU.TANH R183, R183 ;  /* 0x000000b700b77308 */ /* 0x000e620000002400 */
[----:B------:R-:W-:Y:S09]  /*10e40*/  BAR.SYNC.DEFER_BLOCKING 0x0 ;  /* 0x0000000000007b1d */ /* 0x000ff20000010000 */
[----:B------:R-:W1:Y:S10]  /*10e50*/  MUFU.TANH R248, R248 ;  /* 0x000000f800f87308 */ /* 0x000e740000002400 */
[----:B------:R-:W1:Y:S10]  /*10e60*/  MUFU.TANH R182, R182 ;  /* 0x000000b600b67308 */ /* 0x000e740000002400 */
[----:B------:R1:W1:Y:S01]  /*10e70*/  MUFU.TANH R228, R13 ;  /* 0x0000000d00e47308 */ /* 0x0002620000002400 */
[C---:B-----5:R-:W-:Y:S09]  /*10e80*/  HMMA.16816.F32 R28, R176.reuse, R8, R28 ;  /* 0x00000008b01c723c */ /* 0x060ff2000000181c */
[----:B------:R1:W1:Y:S01]  /*10e90*/  MUFU.TANH R237, R14 ;  /* 0x0000000e00ed7308 */ /* 0x0002620000002400 */
[----:B------:R-:W-:Y:S09]  /*10ea0*/  HMMA.16816.F32 R32, R176, R10, R32 ;  /* 0x0000000ab020723c */ /* 0x000ff20000001820 */
[----:B------:R1:W1:Y:S05]  /*10eb0*/  MUFU.TANH R235, R15 ;  /* 0x0000000f00eb7308 */ /* 0x00026a0000002400 */
[----:B------:R-:W-:Y:S05]  /*10ec0*/  FMUL.FTZ R180, R28, c[0x0][0x320] ;  /* 0x0000c8001cb47a20 */ /* 0x000fea0000410000 */
[----:B------:R-:W1:Y:S01]  /*10ed0*/  MUFU.TANH R230, R230 ;  /* 0x000000e600e67308 */ /* 0x000e620000002400 */
[----:B------:R-:W-:Y:S02]  /*10ee0*/  FMUL.FTZ R29, R29, c[0x0][0x320] ;  /* 0x0000c8001d1d7a20 */ /* 0x000fe40000410000 */
[----:B------:R-:W-:Y:S02]  /*10ef0*/  FMUL.FTZ R30, R30, c[0x0][0x320] ;  /* 0x0000c8001e1e7a20 */ /* 0x000fe40000410000 */
[----:B------:R-:W-:Y:S02]  /*10f00*/  FMUL.FTZ R31, R31, c[0x0][0x320] ;  /* 0x0000c8001f1f7a20 */ /* 0x000fe40000410000 */
[----:B------:R-:W-:Y:S02]  /*10f10*/  FMUL.FTZ R177, R32, c[0x0][0x320] ;  /* 0x0000c80020b17a20 */ /* 0x000fe40000410000 */
[----:B------:R-:W-:Y:S01]  /*10f20*/  FMUL.FTZ R33, R33, c[0x0][0x320] ;  /* 0x0000c80021217a20 */ /* 0x000fe20000410000 */
[----:B------:R1:W1:Y:S01]  /*10f30*/  MUFU.TANH R232, R17 ;  /* 0x0000001100e87308 */ /* 0x0002620000002400 */
[----:B------:R-:W-:Y:S02]  /*10f40*/  FMUL.FTZ R34, R34, c[0x0][0x320] ;  /* 0x0000c80022227a20 */ /* 0x000fe40000410000 */
[----:B------:R-:W-:Y:S07]  /*10f50*/  FMUL.FTZ R35, R35, c[0x0][0x320] ;  /* 0x0000c80023237a20 */ /* 0x000fee0000410000 */
[----:B------:R1:W1:Y:S10]  /*10f60*/  MUFU.TANH R249, R18 ;  /* 0x0000001200f97308 */ /* 0x0002740000002400 */
[----:B------:R1:W1:Y:S10]  /*10f70*/  MUFU.TANH R239, R19 ;  /* 0x0000001300ef7308 */ /* 0x0002740000002400 */
[----:B------:R-:W1:Y:S10]  /*10f80*/  MUFU.TANH R240, R240 ;  /* 0x000000f000f07308 */ /* 0x000e740000002400 */
[----:B------:R1:W1:Y:S10]  /*10f90*/  MUFU.TANH R238, R21 ;  /* 0x0000001500ee7308 */ /* 0x0002740000002400 */
        /* <DEDUP_REMOVED lines=13> */
[----:B---3--:R3:W1:Y:S02]  /*11070*/  MUFU.TANH R133, R35 ;  /* 0x0000002300857308 */ /* 0x0086640000002400 */
[----:B-1234-:R-:W-:-:S05]  /*11080*/  @P0 BRA `(.L_x_142) ;  /* 0xffffec4000000947 */ /* 0x01efca000383ffff */
.L_x_141:
        /* <DEDUP_REMOVED lines=33> */
[----:B------:R-:W-:Y:S02]  /*112a0*/  ISETP.GT.AND P0, PT, R229, RZ, PT ;  /* 0x000000ffe500720c */ /* 0x000fe40003f04270 */
[----:B------:R-:W-:Y:S02]  /*112b0*/  FMNMX.FTZ R4, R178, R3, !PT ;  /* 0x00000003b2047209 */ /* 0x000fe40007810000 */
[----:B------:R-:W-:Y:S01]  /*112c0*/  FMNMX.FTZ R3, R179, R2, !PT ;  /* 0x00000002b3037209 */ /* 0x000fe20007810000 */
[----:B------:R-:W-:Y:S01]  /*112d0*/  LDSM.16.MT88.4 R156, [R197+0x3900] ;  /* 0x00390000c59c783b */ /* 0x000fe20000004200 */
[----:B------:R-:W-:Y:S02]  /*112e0*/  FMNMX.FTZ R11, R177, R4, !PT ;  /* 0x00000004b10b7209 */ /* 0x000fe40007810000 */
[----:B------:R-:W-:Y:S02]  /*112f0*/  FMNMX.FTZ R2, R134, R3, !PT ;  /* 0x0000000386027209 */ /* 0x000fe40007810000 */
[----:B------:R-:W-:Y:S02]  /*11300*/  FMNMX.FTZ R5, R176, R11, !PT ;  /* 0x0000000bb0057209 */ /* 0x000fe40007810000 */
[----:B------:R-:W-:Y:S01]  /*11310*/  FMNMX.FTZ R7, R133, R2, !PT ;  /* 0x0000000285077209 */ /* 0x000fe20007810000 */
[----:B------:R-:W-:Y:S08]  /*11320*/  LDSM.16.MT88.4 R160, [R196+0x3900] ;  /* 0x00390000c4a0783b */ /* 0x000ff00000004200 */
[----:B------:R-:W1:Y:S08]  /*11330*/  SHFL.BFLY PT, R6, R5, 0x2, 0x1f ;  /* 0x0c401f0005067f89 */ /* 0x000e7000000e0000 */
[----:B------:R-:W2:Y:S08]  /*11340*/  SHFL.BFLY PT, R2, R7, 0x2, 0x1f ;  /* 0x0c401f0007027f89 */ /* 0x000eb000000e0000 */
[----:B------:R-:W-:Y:S08]  /*11350*/  LDSM.16.MT88.4 R164, [R203+0x5900] ;  /* 0x00590000cba4783b */ /* 0x000ff00000004200 */
[----:B------:R-:W0:Y:S01]  /*11360*/  LDGDEPBAR ;  /* 0x00000000000079af */ /* 0x000e220000000000 */
[----:B-1----:R-:W-:Y:S02]  /*11370*/  FMNMX.FTZ R9, R5, R6, !PT ;  /* 0x0000000605097209 */ /* 0x002fe40007810000 */
[----:B--2---:R-:W-:Y:S05]  /*11380*/  FMNMX.FTZ R4, R7, R2, !PT ;  /* 0x0000000207047209 */ /* 0x004fea0007810000 */
        /* <DEDUP_REMOVED lines=300> */
[C---:B------:R-:W-:Y:S01]  /*12650*/  F2FP.PACK_AB R138, R176.reuse, R177 ;  /* 0x000000b1b08a723e */ /* 0x040fe200000000ff */
        /* <DEDUP_REMOVED lines=58> */
.L_x_139:
        /* <DEDUP_REMOVED lines=10> */
[----:B-1----:R-:W-:Y:S02]  /*12aa0*/  FADD.FTZ R5, R6, R5 ;  /* 0x0000000506057221 */ /* 0x002fe40000010000 */
[----:B--2---:R-:W-:-:S03]  /*12ab0*/  FADD.FTZ R0, R0, R7 ;  /* 0x0000000700007221 */ /* 0x004fc60000010000 */
[----:B------:R-:W-:Y:S02]  /*12ac0*/  FSETP.NE.FTZ.AND P1, PT, R5, RZ, PT ;  /* 0x000000ff0500720b */ /* 0x000fe40003f35000 */
[----:B------:R-:W-:-:S11]  /*12ad0*/  FSETP.NE.FTZ.AND P0, PT, R0, RZ, PT ;  /* 0x000000ff0000720b */ /* 0x000fd60003f15000 */
[----:B------:R-:W1:Y:S01]  /*12ae0*/  @P1 MUFU.RCP R4, R5 ;  /* 0x0000000500041308 */ /* 0x000e620000001000 */
[----:B------:R-:W-:Y:S02]  /*12af0*/  @P1 MOV R14, 0x3f317218 ;  /* 0x3f317218000e1802 */ /* 0x000fe40000000f00 */
[----:B------:R-:W-:-:S03]  /*12b00*/  @P0 MOV R16, 0x3f317218 ;  /* 0x3f31721800100802 */ /* 0x000fc60000000f00 */
[----:B------:R-:W-:Y:S02]  /*12b10*/  @P1 FMUL.FTZ R14, R14, c[0x0][0x2d0] ;  /* 0x0000b4000e0e1a20 */ /* 0x000fe40000410000 */
[----:B------:R-:W2:Y:S08]  /*12b20*/  @P0 MUFU.LG2 R12, R0 ;  /* 0x00000000000c0308 */ /* 0x000eb00000000c00 */
[----:B------:R-:W3:Y:S01]  /*12b30*/  @P1 MUFU.LG2 R5, R5 ;  /* 0x0000000500051308 */ /* 0x000ee20000000c00 */
[----:B-1----:R-:W-:-:S02]  /*12b40*/  FMUL.FTZ R128, R4, R128 ;  /* 0x0000008004807220 */ /* 0x002fc40000410000 */
[C---:B------:R-:W-:Y:S02]  /*12b50*/  FMUL.FTZ R129, R4.reuse, R129 ;  /* 0x0000008104817220 */ /* 0x040fe40000410000 */
[C---:B------:R-:W-:Y:S02]  /*12b60*/  FMUL.FTZ R124, R4.reuse, R124 ;  /* 0x0000007c047c7220 */ /* 0x040fe40000410000 */
[----:B------:R-:W-:Y:S01]  /*12b70*/  FMUL.FTZ R125, R4, R125 ;  /* 0x0000007d047d7220 */ /* 0x000fe20000410000 */
[----:B------:R1:W4:Y:S01]  /*12b80*/  @P0 MUFU.RCP R2, R0 ;  /* 0x0000000000020308 */ /* 0x0003220000001000 */
[----:B--2---:R-:W-:Y:S02]  /*12b90*/  @P0 FMUL.FTZ R15, R12, 0.69314718246459960938 ;  /* 0x3f3172180c0f0820 */ /* 0x004fe40000410000 */
[----:B------:R-:W-:Y:S02]  /*12ba0*/  @P0 FMUL.FTZ R12, R16, c[0x0][0x2d0] ;  /* 0x0000b400100c0a20 */ /* 0x000fe40000410000 */
[----:B------:R-:W-:-:S02]  /*12bb0*/  FMUL.FTZ R120, R4, R120 ;  /* 0x0000007804787220 */ /* 0x000fc40000410000 */
[C---:B------:R-:W-:Y:S02]  /*12bc0*/  FMUL.FTZ R121, R4.reuse, R121 ;  /* 0x0000007904797220 */ /* 0x040fe40000410000 */
[----:B---3--:R-:W-:Y:S02]  /*12bd0*/  @P1 FMUL.FTZ R5, R5, 0.69314718246459960938 ;  /* 0x3f31721805051820 */ /* 0x008fe40000410000 */
[C---:B------:R-:W-:Y:S02]  /*12be0*/  FMUL.FTZ R116, R4.reuse, R116 ;  /* 0x0000007404747220 */ /* 0x040fe40000410000 */
[C---:B------:R-:W-:Y:S02]  /*12bf0*/  FMUL.FTZ R117, R4.reuse, R117 ;  /* 0x0000007504757220 */ /* 0x040fe40000410000 */
[C---:B------:R-:W-:Y:S01]  /*12c00*/  FMUL.FTZ R112, R4.reuse, R112 ;  /* 0x0000007004707220 */ /* 0x040fe20000410000 */
[----:B-1----:R-:W-:Y:S01]  /*12c10*/  MOV R0, 0xff800000 ;  /* 0xff80000000007802 */ /* 0x002fe20000000f00 */
        /* <DEDUP_REMOVED lines=39> */
[C---:B----4-:R-:W-:Y:S02]  /*12e90*/  FMUL.FTZ R130, R2.reuse, R130 ;  /* 0x0000008202827220 */ /* 0x050fe40000410000 */
        /* <DEDUP_REMOVED lines=49> */
.L_x_91:
[----:B------:R-:W-:Y:S01]  /*131b0*/  ULDC.64 UR4, c[0x0][0x118] ;  /* 0x0000460000047ab9 */ /* 0x000fe20000000a00 */
[----:B------:R-:W-:Y:S01]  /*131c0*/  SHF.R.S32.HI R2, RZ, 0x1f, R207 ;  /* 0x0000001fff027819 */ /* 0x000fe200000114cf */
[----:B------:R-:W-:Y:S05]  /*131d0*/  @P2 BRA `(.L_x_143) ;  /* 0x0000168000002947 */ /* 0x000fea0003800000 */
[----:B------:R-:W1:Y:S01]  /*131e0*/  S2R R3, SR_TID.X ;  /* 0x0000000000037919 */ /* 0x000e620000002100 */
[----:B------:R-:W-:Y:S02]  /*131f0*/  F2FP.PACK_AB R7, R7, R6 ;  /* 0x000000060707723e */ /* 0x000fe400000000ff */
[----:B------:R-:W-:Y:S01]  /*13200*/  F2FP.PACK_AB R4, R13, R4 ;  /* 0x000000040d04723e */ /* 0x000fe200000000ff */
[----:B------:R-:W-:Y:S01]  /*13210*/  BAR.SYNC.DEFER_BLOCKING 0x1, 0x100 ;  /* 0x0044000000007b1d */ /* 0x000fe20000010000 */
[----:B------:R-:W-:-:S02]  /*13220*/  F2FP.PACK_AB R13, R9, R8 ;  /* 0x00000008090d723e */ /* 0x000fc400000000ff */
[----:B------:R-:W-:Y:S02]  /*13230*/  F2FP.PACK_AB R128, R129, R128 ;  /* 0x000000808180723e */ /* 0x000fe400000000ff */
[----:B------:R-:W-:Y:S02]  /*13240*/  F2FP.PACK_AB R130, R131, R130 ;  /* 0x000000828382723e */ /* 0x000fe400000000ff */
[----:B------:R-:W-:Y:S02]  /*13250*/  F2FP.PACK_AB R124, R125, R124 ;  /* 0x0000007c7d7c723e */ /* 0x000fe400000000ff */
[----:B------:R-:W-:Y:S02]  /*13260*/  F2FP.PACK_AB R126, R127, R126 ;  /* 0x0000007e7f7e723e */ /* 0x000fe400000000ff */
[----:B------:R-:W-:Y:S02]  /*13270*/  F2FP.PACK_AB R120, R121, R120 ;  /* 0x000000787978723e */ /* 0x000fe400000000ff */
[----:B------:R-:W-:-:S02]  /*13280*/  F2FP.PACK_AB R122, R123, R122 ;  /* 0x0000007a7b7a723e */ /* 0x000fc400000000ff */
[----:B------:R-:W-:Y:S02]  /*13290*/  F2FP.PACK_AB R116, R117, R116 ;  /* 0x000000747574723e */ /* 0x000fe400000000ff */
[----:B------:R-:W-:Y:S02]  /*132a0*/  F2FP.PACK_AB R118, R119, R118 ;  /* 0x000000767776723e */ /* 0x000fe400000000ff */
[----:B------:R-:W-:Y:S02]  /*132b0*/  F2FP.PACK_AB R112, R113, R112 ;  /* 0x000000707170723e */ /* 0x000fe400000000ff */
[----:B-1----:R-:W-:Y:S02]  /*132c0*/  SHF.R.S32.HI R12, RZ, 0x1f, R3 ;  /* 0x0000001fff0c7819 */ /* 0x002fe40000011403 */
[----:B------:R-:W-:Y:S02]  /*132d0*/  F2FP.PACK_AB R114, R115, R114 ;  /* 0x000000727372723e */ /* 0x000fe400000000ff */
[----:B------:R-:W-:-:S02]  /*132e0*/  LEA.HI R5, R12, R3, RZ, 0x2 ;  /* 0x000000030c057211 */ /* 0x000fc400078f10ff */
[----:B------:R-:W-:Y:S02]  /*132f0*/  F2FP.PACK_AB R108, R109, R108 ;  /* 0x0000006c6d6c723e */ /* 0x000fe400000000ff */
[--C-:B------:R-:W-:Y:S02]  /*13300*/  SHF.R.S32.HI R15, RZ, 0x2, R5.reuse ;  /* 0x00000002ff0f7819 */ /* 0x100fe40000011405 */
[----:B------:R-:W-:Y:S02]  /*13310*/  SHF.R.S32.HI R14, RZ, 0x1f, R5 ;  /* 0x0000001fff0e7819 */ /* 0x000fe40000011405 */
[----:B------:R-:W-:Y:S02]  /*13320*/  LOP3.LUT R16, R5, 0xfffffffc, RZ, 0xc0, !PT ;  /* 0xfffffffc05107812 */ /* 0x000fe400078ec0ff */
[----:B------:R-:W-:Y:S02]  /*13330*/  LEA.HI R14, R14, R15, RZ, 0x3 ;  /* 0x0000000f0e0e7211 */ /* 0x000fe400078f18ff */
[----:B------:R-:W-:Y:S01]  /*13340*/  F2FP.PACK_AB R110, R111, R110 ;  /* 0x0000006e6f6e723e */ /* 0x000fe200000000ff */
[----:B------:R-:W-:Y:S01]  /*13350*/  IMAD.IADD R16, R3, 0x1, -R16 ;  /* 0x0000000103107824 */ /* 0x000fe200078e0a10 */
[----:B------:R-:W-:-:S02]  /*13360*/  LOP3.LUT R14, R14, 0xfffffff8, RZ, 0xc0, !PT ;  /* 0xfffffff80e0e7812 */ /* 0x000fc400078ec0ff */
[----:B------:R-:W-:Y:S02]  /*13370*/  F2FP.PACK_AB R104, R105, R104 ;  /* 0x000000686968723e */ /* 0x000fe400000000ff */
[----:B------:R-:W-:Y:S01]  /*13380*/  F2FP.PACK_AB R106, R107, R106 ;  /* 0x0000006a6b6a723e */ /* 0x000fe200000000ff */
[----:B------:R-:W-:Y:S01]  /*13390*/  IMAD.IADD R15, R15, 0x1, -R14 ;  /* 0x000000010f0f7824 */ /* 0x000fe200078e0a0e */
[----:B------:R-:W-:Y:S02]  /*133a0*/  LEA.HI R14, R12, R3, RZ, 0x5 ;  /* 0x000000030c0e7211 */ /* 0x000fe400078f28ff */
[----:B------:R-:W-:Y:S01]  /*133b0*/  F2FP.PACK_AB R100, R101, R100 ;  /* 0x000000646564723e */ /* 0x000fe200000000ff */
[C---:B------:R-:W-:Y:S01]  /*133c0*/  IMAD.SHL.U32 R6, R15.reuse, 0x40, RZ ;  /* 0x000000400f067824 */ /* 0x040fe200078e00ff */
[----:B------:R-:W-:Y:S02]  /*133d0*/  SHF.R.S32.HI R5, RZ, 0x5, R14 ;  /* 0x00000005ff057819 */ /* 0x000fe4000001140e */
[----:B------:R-:W-:-:S02]  /*133e0*/  LOP3.LUT R9, R15, 0x1, RZ, 0xc0, !PT ;  /* 0x000000010f097812 */ /* 0x000fc400078ec0ff */
[----:B------:R-:W-:Y:S01]  /*133f0*/  LOP3.LUT R6, R6, 0x1c0, RZ, 0xc0, !PT ;  /* 0x000001c006067812 */ /* 0x000fe200078ec0ff */
[----:B------:R-:W-:Y:S01]  /*13400*/  IMAD R8, R5, 0x200, R16 ;  /* 0x0000020005087824 */ /* 0x000fe200078e0210 */
[----:B------:R-:W-:Y:S02]  /*13410*/  ISETP.NE.U32.AND P0, PT, R9, 0x1, PT ;  /* 0x000000010900780c */ /* 0x000fe40003f05070 */
[----:B------:R-:W-:Y:S02]  /*13420*/  LEA.HI R17, R6, R6, RZ, 0x1d ;  /* 0x0000000606117211 */ /* 0x000fe400078fe8ff */
[----:B------:R-:W-:Y:S02]  /*13430*/  R2P PR, R15, 0x6 ;  /* 0x000000060f007804 */ /* 0x000fe40000000000 */
[----:B------:R-:W-:Y:S01]  /*13440*/  F2FP.PACK_AB R102, R103, R102 ;  /* 0x000000666766723e */ /* 0x000fe200000000ff */
[----:B------:R-:W-:Y:S01]  /*13450*/  IMAD.U32 R8, R8, 0x2, R17 ;  /* 0x0000000208087824 */ /* 0x000fe200078e0011 */
[----:B------:R-:W-:-:S02]  /*13460*/  F2FP.PACK_AB R36, R37, R36 ;  /* 0x000000242524723e */ /* 0x000fc400000000ff */
[----:B------:R-:W-:Y:S01]  /*13470*/  F2FP.PACK_AB R38, R39, R38 ;  /* 0x000000262726723e */ /* 0x000fe200000000ff */
[----:B------:R-:W-:Y:S01]  /*13480*/  IMAD.SHL.U32 R9, R8, 0x2, RZ ;  /* 0x0000000208097824 */ /* 0x000fe200078e00ff */
[----:B------:R-:W-:Y:S01]  /*13490*/  F2FP.PACK_AB R40, R41, R40 ;  /* 0x000000282928723e */ /* 0x000fe200000000ff */
[----:B------:R-:W-:Y:S01]  /*134a0*/  IMAD.MOV.U32 R8, RZ, RZ, 0x20 ;  /* 0x00000020ff087424 */ /* 0x000fe200078e00ff */
[----:B------:R-:W-:Y:S02]  /*134b0*/  F2FP.PACK_AB R42, R43, R42 ;  /* 0x0000002a2b2a723e */ /* 0x000fe400000000ff */
[C---:B------:R-:W-:Y:S01]  /*134c0*/  IADD3 R6, R9.reuse, 0x80, RZ ;  /* 0x0000008009067810 */ /* 0x040fe20007ffe0ff */
[----:B------:R-:W-:Y:S01]  /*134d0*/  STS [R9+0x80], R128 ;  /* 0x0000808009007388 */ /* 0x000fe20000000800 */
[----:B------:R-:W-:Y:S02]  /*134e0*/  IADD3 R17, R9, 0x70, RZ ;  /* 0x0000007009117810 */ /* 0x000fe40007ffe0ff */
[----:B------:R-:W-:Y:S01]  /*134f0*/  @P0 IADD3 R17, R6, 0x10, RZ ;  /* 0x0000001006110810 */ /* 0x000fe20007ffe0ff */
[----:B------:R-:W-:Y:S01]  /*13500*/  IMAD.MOV.U32 R6, RZ, RZ, 0x40 ;  /* 0x00000040ff067424 */ /* 0x000fe200078e00ff */
[----:B------:R-:W-:Y:S01]  /*13510*/  SEL R8, R8, 0xffffffe0, !P1 ;  /* 0xffffffe008087807 */ /* 0x000fe20004800000 */
[----:B------:R-:W-:Y:S01]  /*13520*/  STS [R9+0x480], R130 ;  /* 0x0004808209007388 */ /* 0x000fe20000000800 */
[----:B------:R-:W-:-:S02]  /*13530*/  F2FP.PACK_AB R44, R45, R44 ;  /* 0x0000002c2d2c723e */ /* 0x000fc400000000ff */
[----:B------:R-:W-:Y:S01]  /*13540*/  SEL R6, R6, 0xffffffc0, !P2 ;  /* 0xffffffc006067807 */ /* 0x000fe20005000000 */
[----:B------:R-:W-:Y:S01]  /*13550*/  IMAD.IADD R15, R9, 0x1, R8 ;  /* 0x00000001090f7824 */ /* 0x000fe200078e0208 */
[----:B------:R-:W-:Y:S01]  /*13560*/  STS [R17], R124 ;  /* 0x0000007c11007388 */ /* 0x000fe20000000800 */
[--C-:B------:R-:W-:Y:S01]  /*13570*/  IMAD.IADD R19, R8, 0x1, R17.reuse ;  /* 0x0000000108137824 */ /* 0x100fe200078e0211 */
[----:B------:R-:W-:Y:S01]  /*13580*/  F2FP.PACK_AB R46, R47, R46 ;  /* 0x0000002e2f2e723e */ /* 0x000fe200000000ff */
[--C-:B------:R-:W-:Y:S01]  /*13590*/  IMAD.IADD R21, R9, 0x1, R6.reuse ;  /* 0x0000000109157824 */ /* 0x100fe200078e0206 */
[----:B------:R-:W-:Y:S01]  /*135a0*/  STS [R17+0x400], R126 ;  /* 0x0004007e11007388 */ /* 0x000fe20000000800 */
[C---:B------:R-:W-:Y:S01]  /*135b0*/  IMAD.IADD R23, R6.reuse, 0x1, R17 ;  /* 0x0000000106177824 */ /* 0x040fe200078e0211 */
[----:B------:R-:W-:Y:S01]  /*135c0*/  F2FP.PACK_AB R48, R49, R48 ;  /* 0x000000303130723e */ /* 0x000fe200000000ff */
[----:B------:R-:W-:Y:S01]  /*135d0*/  IMAD.IADD R25, R6, 0x1, R15 ;  /* 0x0000000106197824 */ /* 0x000fe200078e020f */
[----:B------:R-:W-:Y:S01]  /*135e0*/  STS [R15+0x80], R120 ;  /* 0x000080780f007388 */ /* 0x000fe20000000800 */
[----:B------:R-:W-:Y:S01]  /*135f0*/  IMAD.IADD R27, R19, 0x1, R6 ;  /* 0x00000001131b7824 */ /* 0x000fe200078e0206 */
[----:B------:R-:W-:Y:S01]  /*13600*/  F2FP.PACK_AB R50, R51, R50 ;  /* 0x000000323332723e */ /* 0x000fe200000000ff */
[----:B------:R-:W-:Y:S01]  /*13610*/  IMAD.MOV.U32 R6, RZ, RZ, 0x4 ;  /* 0x00000004ff067424 */ /* 0x000fe200078e00ff */
        /* <DEDUP_REMOVED lines=24> */
[----:B------:R-:W-:Y:S01]  /*137a0*/  STS [R25+0x480], R106 ;  /* 0x0004806a19007388 */ /* 0x000fe20000000800 */
[----:B------:R-:W-:Y:S02]  /*137b0*/  F2FP.PACK_AB R90, R91, R90 ;  /* 0x0000005a5b5a723e */ /* 0x000fe400000000ff */
[----:B------:R-:W-:Y:S01]  /*137c0*/  F2FP.PACK_AB R92, R93, R92 ;  /* 0x0000005c5d5c723e */ /* 0x000fe200000000ff */
[----:B------:R-:W-:Y:S01]  /*137d0*/  STS [R27], R100 ;  /* 0x000000641b007388 */ /* 0x000fe20000000800 */
[----:B------:R-:W-:-:S02]  /*137e0*/  F2FP.PACK_AB R94, R95, R94 ;  /* 0x0000005e5f5e723e */ /* 0x000fc400000000ff */
[----:B------:R-:W-:Y:S01]  /*137f0*/  F2FP.PACK_AB R96, R97, R96 ;  /* 0x000000606160723e */ /* 0x000fe200000000ff */
[----:B------:R-:W-:Y:S01]  /*13800*/  STS [R27+0x400], R102 ;  /* 0x000400661b007388 */ /* 0x000fe20000000800 */
[----:B------:R-:W-:Y:S02]  /*13810*/  F2FP.PACK_AB R98, R99, R98 ;  /* 0x000000626362723e */ /* 0x000fe400000000ff */
[----:B------:R-:W-:Y:S01]  /*13820*/  ISETP.NE.U32.AND P1, PT, RZ, c[0x0][0x508], PT ;  /* 0x00014200ff007a0c */ /* 0x000fe20003f25070 */
[----:B------:R-:W-:Y:S01]  /*13830*/  STS [R9+0x4080], R36 ;  /* 0x0040802409007388 */ /* 0x000fe20000000800 */
[----:B------:R-:W-:Y:S02]  /*13840*/  ISETP.NE.U32.AND P0, PT, RZ, c[0x0][0x500], PT ;  /* 0x00014000ff007a0c */ /* 0x000fe40003f05070 */
[----:B------:R-:W-:Y:S01]  /*13850*/  ISETP.NE.AND.EX P1, PT, RZ, c[0x0][0x50c], PT, P1 ;  /* 0x00014300ff007a0c */ /* 0x000fe20003f25310 */
[----:B------:R-:W-:Y:S01]  /*13860*/  STS [R9+0x4480], R38 ;  /* 0x0044802609007388 */ /* 0x000fe20000000800 */
[----:B------:R-:W-:-:S03]  /*13870*/  ISETP.NE.AND.EX P0, PT, RZ, c[0x0][0x504], PT, P0 ;  /* 0x00014100ff007a0c */ /* 0x000fc60003f05300 */
        /* <DEDUP_REMOVED lines=20> */
[----:B------:R-:W-:Y:S04]  /*139c0*/  STS [R19+0x8000], R13 ;  /* 0x0080000d13007388 */ /* 0x000fe80000000800 */
[----:B------:R3:W-:Y:S01]  /*139d0*/  STS [R19+0x8400], R82 ;  /* 0x0084005213007388 */ /* 0x0007e20000000800 */
[----:B-1----:R-:W-:-:S03]  /*139e0*/  IMAD.WIDE R8, R209, R6, c[0x0][0x500] ;  /* 0x00014000d1087625 */ /* 0x002fc600078e0206 */
[----:B------:R1:W-:Y:S04]  /*139f0*/  STS [R21+0x8080], R84 ;  /* 0x0080805415007388 */ /* 0x0003e80000000800 */
[----:B------:R1:W-:Y:S04]  /*13a00*/  STS [R21+0x8480], R86 ;  /* 0x0084805615007388 */ /* 0x0003e80000000800 */
[----:B------:R1:W-:Y:S04]  /*13a10*/  STS [R23+0x8000], R88 ;  /* 0x0080005817007388 */ /* 0x0003e80000000800 */
[----:B------:R1:W-:Y:S04]  /*13a20*/  STS [R23+0x8400], R90 ;  /* 0x0084005a17007388 */ /* 0x0003e80000000800 */
[----:B------:R1:W-:Y:S04]  /*13a30*/  STS [R25+0x8080], R92 ;  /* 0x0080805c19007388 */ /* 0x0003e80000000800 */
[----:B------:R1:W-:Y:S04]  /*13a40*/  STS [R25+0x8480], R94 ;  /* 0x0084805e19007388 */ /* 0x0003e80000000800 */
[----:B------:R1:W-:Y:S04]  /*13a50*/  STS [R27+0x8000], R96 ;  /* 0x008000601b007388 */ /* 0x0003e80000000800 */
[----:B------:R1:W-:Y:S04]  /*13a60*/  STS [R27+0x8400], R98 ;  /* 0x008400621b007388 */ /* 0x0003e80000000800 */
[----:B------:R-:W-:Y:S01]  /*13a70*/  BAR.SYNC.DEFER_BLOCKING 0x1, 0x100 ;  /* 0x0044000000007b1d */ /* 0x000fe20000010000 */
[----:B--2---:R-:W-:-:S02]  /*13a80*/  IMAD.MOV.U32 R4, RZ, RZ, c[0x0][0x388] ;  /* 0x0000e200ff047624 */ /* 0x004fc400078e00ff */
[----:B---3--:R-:W-:-:S03]  /*13a90*/  @P1 IMAD.WIDE R18, R209, R6, c[0x0][0x508] ;  /* 0x00014200d1121625 */ /* 0x008fc600078e0206 */
[----:B------:R-:W2:Y:S04]  /*13aa0*/  @P0 LDG.E R11, [R8.64] ;  /* 0x00000004080b0981 */ /* 0x000ea8000c1e1900 */
[----:B------:R1:W5:Y:S01]  /*13ab0*/  @P1 LDG.E R4, [R18.64] ;  /* 0x0000000412041981 */ /* 0x000362000c1e1900 */
[----:B------:R-:W-:Y:S02]  /*13ac0*/  CS2R R6, SRZ ;  /* 0x0000000000067805 */ /* 0x000fe4000001ff00 */
[--C-:B--2---:R-:W-:Y:S01]  /*13ad0*/  @P0 SHF.R.S32.HI R7, RZ, 0x1f, R11.reuse ;  /* 0x0000001fff070819 */ /* 0x104fe2000001140b */
[----:B------:R-:W-:Y:S01]  /*13ae0*/  @P0 IMAD.MOV.U32 R6, RZ, RZ, R11 ;  /* 0x000000ffff060224 */ /* 0x000fe200078e000b */
[----:B------:R-:W-:Y:S05]  /*13af0*/  @P1 BRA `(.L_x_144) ;  /* 0x0000004000001947 */ /* 0x000fea0003800000 */
[----:B-1----:R-:W-:Y:S05]  /*13b00*/  @!P0 BRA `(.L_x_144) ;  /* 0x0000003000008947 */ /* 0x002fea0003800000 */
[----:B-----5:R-:W2:Y:S04]  /*13b10*/  LDG.E R4, [R8.64] ;  /* 0x0000000408047981 */ /* 0x020ea8000c1e1900 */
[----:B------:R-:W2:Y:S02]  /*13b20*/  LDG.E R11, [R8.64+0x4] ;  /* 0x00000404080b7981 */ /* 0x000ea4000c1e1900 */
[----:B--2---:R-:W-:-:S02]  /*13b30*/  IADD3 R4, -R4, R11, RZ ;  /* 0x0000000b04047210 */ /* 0x004fc40007ffe1ff */
.L_x_144:
[----:B-1----:R-:W-:Y:S01]  /*13b40*/  LOP3.LUT R8, R14, 0xffffffe0, RZ, 0xc0, !PT ;  /* 0xffffffe00e087812 */ /* 0x002fe200078ec0ff */
[----:B------:R-:W1:Y:S01]  /*13b50*/  S2R R54, SR_CTAID.X ;  /* 0x0000000000367919 */ /* 0x000e620000002500 */
[----:B------:R-:W-:Y:S01]  /*13b60*/  SHF.R.S32.HI R14, RZ, 0x1f, R5 ;  /* 0x0000001fff0e7819 */ /* 0x000fe20000011405 */
[----:B------:R-:W-:Y:S01]  /*13b70*/  IMAD.MOV.U32 R11, RZ, RZ, c[0x0][0x4e8] ;  /* 0x00013a00ff0b7624 */ /* 0x000fe200078e00ff */
[----:B------:R-:W-:Y:S01]  /*13b80*/  LEA.HI R13, R16, R16, RZ, 0x1 ;  /* 0x00000010100d7211 */ /* 0x000fe200078f08ff */
[----:B------:R-:W-:Y:S01]  /*13b90*/  IMAD.IADD R9, R3, 0x1, -R8 ;  /* 0x0000000103097824 */ /* 0x000fe200078e0a08 */
[----:B------:R-:W-:Y:S01]  /*13ba0*/  LEA.HI R14, R14, R5, RZ, 0x3 ;  /* 0x000000050e0e7211 */ /* 0x000fe200078f18ff */
[----:B------:R-:W-:Y:S01]  /*13bb0*/  IMAD.MOV.U32 R19, RZ, RZ, R7 ;  /* 0x000000ffff137224 */ /* 0x000fe200078e0007 */
[----:B------:R-:W-:Y:S01]  /*13bc0*/  LOP3.LUT R13, R13, 0x1ffffffe, RZ, 0xc0, !PT ;  /* 0x1ffffffe0d0d7812 */ /* 0x000fe200078ec0ff */
[----:B------:R-:W-:Y:S01]  /*13bd0*/  IMAD R15, R7, c[0x0][0x3a0], RZ ;  /* 0x0000e800070f7a24 */ /* 0x000fe200078e02ff */
[----:B------:R-:W-:Y:S01]  /*13be0*/  SHF.R.S32.HI R8, RZ, 0x1f, R9 ;  /* 0x0000001fff087819 */ /* 0x000fe20000011409 */
[----:B------:R-:W-:Y:S01]  /*13bf0*/  BSSY B0, `(.L_x_145) ;  /* 0x000007e000007945 */ /* 0x000fe20003800000 */
[----:B------:R-:W-:Y:S01]  /*13c00*/  LOP3.LUT R14, R14, 0xffffff8, RZ, 0xc0, !PT ;  /* 0x0ffffff80e0e7812 */ /* 0x000fe200078ec0ff */
[----:B------:R-:W-:Y:S01]  /*13c10*/  IMAD.IADD R16, R16, 0x1, -R13 ;  /* 0x0000000110107824 */ /* 0x000fe200078e0a0d */
[----:B------:R-:W-:Y:S01]  /*13c20*/  LEA.HI R8, R8, R9, RZ, 0x2 ;  /* 0x0000000908087211 */ /* 0x000fe200078f10ff */
[----:B------:R-:W-:Y:S01]  /*13c30*/  IMAD R7, R6, c[0x0][0x3a4], R15 ;  /* 0x0000e90006077a24 */ /* 0x000fe200078e020f */
[----:B------:R-:W-:Y:S01]  /*13c40*/  IADD3 R5, -R14, R5, RZ ;  /* 0x000000050e057210 */ /* 0x000fe20007ffe1ff */
[----:B------:R-:W-:Y:S01]  /*13c50*/  IMAD.WIDE.U32 R14, R6, c[0x0][0x3a0], RZ ;  /* 0x0000e800060e7a25 */ /* 0x000fe200078e00ff */
[----:B------:R-:W-:-:S02]  /*13c60*/  SHF.R.S32.HI R8, RZ, 0x2, R8 ;  /* 0x00000002ff087819 */ /* 0x000fc40000011408 */
[----:B------:R-:W-:Y:S02]  /*13c70*/  ISETP.NE.AND P1, PT, R11, 0x1, PT ;  /* 0x000000010b00780c */ /* 0x000fe40003f25270 */
[----:B------:R-:W-:Y:S01]  /*13c80*/  MOV R18, R6 ;  /* 0x0000000600127202 */ /* 0x000fe20000000f00 */
[----:B------:R-:W-:Y:S01]  /*13c90*/  IMAD R5, R5, 0x10, R8 ;  /* 0x0000001005057824 */ /* 0x000fe200078e0208 */
[----:B------:R-:W-:Y:S01]  /*13ca0*/  LOP3.LUT P2, RZ, R9, 0x3, RZ, 0xc0, !PT ;  /* 0x0000000309ff7812 */ /* 0x000fe2000784c0ff */
[----:B------:R-:W-:Y:S01]  /*13cb0*/  IMAD R8, R2, c[0x0][0x490], RZ ;  /* 0x0001240002087a24 */ /* 0x000fe200078e02ff */
[----:B------:R-:W-:Y:S01]  /*13cc0*/  LEA.HI R9, R12, R3, RZ, 0x3 ;  /* 0x000000030c097211 */ /* 0x000fe200078f18ff */
[----:B------:R-:W-:Y:S01]  /*13cd0*/  IMAD R13, R16, 0x8, R5 ;  /* 0x00000008100d7824 */ /* 0x000fe200078e0205 */
[----:B------:R-:W-:Y:S01]  /*13ce0*/  IADD3 R15, R15, R7, RZ ;  /* 0x000000070f0f7210 */ /* 0x000fe20007ffe0ff */
[----:B------:R-:W-:Y:S01]  /*13cf0*/  IMAD R11, R207, c[0x0][0x494], R8 ;  /* 0x00012500cf0b7a24 */ /* 0x000fe200078e0208 */
[----:B------:R-:W-:Y:S01]  /*13d00*/  LOP3.LUT R6, R9, 0xfffffff8, RZ, 0xc0, !PT ;  /* 0xfffffff809067812 */ /* 0x000fe200078ec0ff */
[----:B------:R-:W-:Y:S01]  /*13d10*/  IMAD.WIDE.U32 R18, R207, c[0x0][0x490], R18 ;  /* 0x00012400cf127a25 */ /* 0x000fe200078e0012 */
[----:B-1----:R-:W-:-:S02]  /*13d20*/  LEA R8, R54, R13, 0x7 ;  /* 0x0000000d36087211 */ /* 0x002fc400078e38ff */
[----:B------:R-:W-:Y:S01]  /*13d30*/  LEA.HI R12, R12, R3, RZ, 0x6 ;  /* 0x000000030c0c7211 */ /* 0x000fe200078f30ff */
[----:B------:R-:W-:Y:S01]  /*13d40*/  IMAD.IADD R19, R19, 0x1, R11 ;  /* 0x0000000113137824 */ /* 0x000fe200078e020b */
[----:B------:R-:W-:Y:S01]  /*13d50*/  SHF.R.S32.HI R9, RZ, 0x3, R9 ;  /* 0x00000003ff097819 */ /* 0x000fe20000011409 */
[----:B------:R-:W-:-:S04]  /*13d60*/  @P1 IMAD.HI.U32 R11, R8, c[0x0][0x4ec], RZ ;  /* 0x00013b00080b1a27 */ /* 0x000fc800078e00ff */
[----:B------:R-:W-:Y:S01]  /*13d70*/  IMAD.IADD R6, R3, 0x1, -R6 ;  /* 0x0000000103067824 */ /* 0x000fe200078e0a06 */
[----:B------:R-:W-:Y:S01]  /*13d80*/  SHF.R.S32.HI R3, RZ, 0x1f, R209 ;  /* 0x0000001fff037819 */ /* 0x000fe200000114d1 */
[----:B------:R-:W-:Y:S01]  /*13d90*/  IMAD.MOV.U32 R7, RZ, RZ, R8 ;  /* 0x000000ffff077224 */ /* 0x000fe200078e0008 */
[----:B------:R-:W-:Y:S01]  /*13da0*/  @P1 SHF.R.U32.HI R7, RZ, c[0x0][0x4f0], R11 ;  /* 0x00013c00ff071a19 */ /* 0x000fe2000001160b */
[----:B------:R-:W-:Y:S01]  /*13db0*/  IMAD R2, R2, c[0x0][0x3e8], RZ ;  /* 0x0000fa0002027a24 */ /* 0x000fe200078e02ff */
[----:B------:R-:W-:Y:S01]  /*13dc0*/  SEL R209, R209, RZ, !P0 ;  /* 0x000000ffd1d17207 */ /* 0x000fe20004000000 */
[----:B------:R-:W-:Y:S01]  /*13dd0*/  IMAD.WIDE.U32 R14, R207, c[0x0][0x3e8], R14 ;  /* 0x0000fa00cf0e7a25 */ /* 0x000fe200078e000e */
[----:B------:R-:W-:Y:S02]  /*13de0*/  SEL R3, R3, RZ, !P0 ;  /* 0x000000ff03037207 */ /* 0x000fe40004000000 */
[----:B------:R-:W-:Y:S01]  /*13df0*/  LEA R13, R6, R9, 0x5 ;  /* 0x00000009060d7211 */ /* 0x000fe200078e28ff */
[----:B------:R-:W-:-:S02]  /*13e00*/  IMAD.MOV R11, RZ, RZ, -R7 ;  /* 0x000000ffff0b7224 */ /* 0x000fc400078e0a07 */
[----:B------:R-:W-:-:S04]  /*13e10*/  IMAD.WIDE.U32 R18, R209, c[0x0][0x498], R18 ;  /* 0x00012600d1127a25 */ /* 0x000fc800078e0012 */
[----:B------:R-:W-:Y:S01]  /*13e20*/  IMAD R11, R11, c[0x0][0x4e8], R8 ;  /* 0x00013a000b0b7a24 */ /* 0x000fe200078e0208 */
[----:B------:R-:W-:Y:S01]  /*13e30*/  IADD3 R20, P0, R7, R18, RZ ;  /* 0x0000001207147210 */ /* 0x000fe20007f1e0ff */
[----:B------:R-:W-:Y:S02]  /*13e40*/  IMAD R16, R3, c[0x0][0x498], RZ ;  /* 0x0001260003107a24 */ /* 0x000fe400078e02ff */
[----:B------:R-:W-:Y:S01]  /*13e50*/  IMAD R8, R54, 0x80, R13 ;  /* 0x0000008036087824 */ /* 0x000fe200078e020d */
[----:B------:R-:W-:Y:S01]  /*13e60*/  SHF.R.S32.HI R18, RZ, 0x1f, R11 ;  /* 0x0000001fff127819 */ /* 0x000fe2000001140b */
[----:B------:R-:W-:Y:S01]  /*13e70*/  IMAD R13, R209, c[0x0][0x49c], R16 ;  /* 0x00012700d10d7a24 */ /* 0x000fe200078e0210 */
[----:B------:R-:W-:Y:S01]  /*13e80*/  SHF.R.S32.HI R16, RZ, 0x1f, R7 ;  /* 0x0000001fff107819 */ /* 0x000fe20000011407 */
[----:B------:R-:W-:Y:S02]  /*13e90*/  IMAD R17, R207, c[0x0][0x3ec], R2 ;  /* 0x0000fb00cf117a24 */ /* 0x000fe400078e0202 */
[----:B------:R-:W-:Y:S01]  /*13ea0*/  IMAD.SHL.U32 R2, R9, 0x40, RZ ;  /* 0x0000004009027824 */ /* 0x000fe200078e00ff */
[----:B------:R-:W-:Y:S01]  /*13eb0*/  IADD3.X R21, R16, R19, R13, P0, !PT ;  /* 0x0000001310157210 */ /* 0x000fe200007fe40d */
[----:B------:R-:W-:Y:S01]  /*13ec0*/  IMAD R18, R18, c[0x0][0x488], RZ ;  /* 0x0001220012127a24 */ /* 0x000fe200078e02ff */
[----:B------:R-:W-:Y:S01]  /*13ed0*/  IADD3 R15, R15, R17, RZ ;  /* 0x000000110f0f7210 */ /* 0x000fe20007ffe0ff */
[----:B------:R-:W-:Y:S01]  /*13ee0*/  @P1 IMAD.HI.U32 R17, R8, c[0x0][0x4ec], RZ ;  /* 0x00013b0008111a27 */ /* 0x000fe200078e00ff */
[----:B------:R-:W-:-:S03]  /*13ef0*/  LOP3.LUT R13, R2, 0x1c0, RZ, 0xc0, !PT ;  /* 0x000001c0020d7812 */ /* 0x000fc600078ec0ff */
[----:B------:R-:W-:Y:S02]  /*13f00*/  IMAD.SHL.U32 R2, R6, 0x8, RZ ;  /* 0x0000000806027824 */ /* 0x000fe400078e00ff */
[----:B------:R-:W-:-:S03]  /*13f10*/  IMAD.WIDE.U32 R20, R11, c[0x0][0x488], R20 ;  /* 0x000122000b147a25 */ /* 0x000fc600078e0014 */
[----:B------:R-:W-:Y:S01]  /*13f20*/  LOP3.LUT R16, R13, 0x38, R2, 0xf8, !PT ;  /* 0x000000380d107812 */ /* 0x000fe200078ef802 */
[----:B------:R-:W-:Y:S01]  /*13f30*/  IMAD R18, R11, c[0x0][0x48c], R18 ;  /* 0x000123000b127a24 */ /* 0x000fe200078e0212 */
[C---:B------:R-:W-:Y:S01]  /*13f40*/  LEA R11, P0, R20.reuse, c[0x0][0x450], 0x2 ;  /* 0x00011400140b7a11 */ /* 0x040fe200078010ff */
[----:B------:R-:W-:Y:S01]  /*13f50*/  IMAD R6, R3, c[0x0][0x3f0], RZ ;  /* 0x0000fc0003067a24 */ /* 0x000fe200078e02ff */
[----:B------:R-:W-:Y:S01]  /*13f60*/  SHF.R.U32.HI R3, RZ, 0x3, R13 ;  /* 0x00000003ff037819 */ /* 0x000fe2000001160d */
[----:B------:R-:W-:Y:S01]  /*13f70*/  IMAD.MOV.U32 R7, RZ, RZ, R8 ;  /* 0x000000ffff077224 */ /* 0x000fe200078e0008 */
[----:B------:R-:W-:Y:S01]  /*13f80*/  IADD3 R13, R21, R18, RZ ;  /* 0x00000012150d7210 */ /* 0x000fe20007ffe0ff */
[C---:B------:R-:W-:Y:S01]  /*13f90*/  IMAD R6, R209.reuse, c[0x0][0x3f4], R6 ;  /* 0x0000fd00d1067a24 */ /* 0x040fe200078e0206 */
[----:B------:R-:W-:Y:S01]  /*13fa0*/  @P1 SHF.R.U32.HI R7, RZ, c[0x0][0x4f0], R17 ;  /* 0x00013c00ff071a19 */ /* 0x000fe20000011611 */
[----:B------:R-:W-:Y:S01]  /*13fb0*/  IMAD.WIDE.U32 R14, R209, c[0x0][0x3f0], R14 ;  /* 0x0000fc00d10e7a25 */ /* 0x000fe200078e000e */
[----:B------:R-:W-:Y:S01]  /*13fc0*/  LEA.HI.X R13, R20, c[0x0][0x454], R13, 0x2, P0 ;  /* 0x00011500140d7a11 */ /* 0x000fe200000f140d */
[----:B------:R-:W-:Y:S01]  /*13fd0*/  SHFL.IDX PT, R32, R11, RZ, 0x1c1f ;  /* 0x001c1fff0b207589 */ /* 0x000fe200000e0000 */
[----:B------:R-:W-:Y:S01]  /*13fe0*/  LOP3.LUT R16, R16, R3, RZ, 0x3c, !PT ;  /* 0x0000000310107212 */ /* 0x000fe200078e3cff */
[--C-:B------:R-:W-:Y:S01]  /*13ff0*/  IMAD.MOV R3, RZ, RZ, -R7.reuse ;  /* 0x000000ffff037224 */ /* 0x100fe200078e0a07 */
[----:B------:R-:W-:Y:S01]  /*14000*/  IADD3 R15, R15, R6, RZ ;  /* 0x000000060f0f7210 */ /* 0x000fe20007ffe0ff */
[----:B------:R-:W1:Y:S01]  /*14010*/  SHFL.IDX PT, R33, R13, RZ, 0x1c1f ;  /* 0x001c1fff0d217589 */ /* 0x000e6200000e0000 */
[----:B------:R-:W-:Y:S01]  /*14020*/  SHF.R.S32.HI R17, RZ, 0x1f, R7 ;  /* 0x0000001fff117819 */ /* 0x000fe20000011407 */
[C---:B------:R-:W-:Y:S01]  /*14030*/  IMAD R6, R54.reuse, 0x80, R5 ;  /* 0x0000008036067824 */ /* 0x040fe200078e0205 */
[----:B------:R-:W-:Y:S01]  /*14040*/  LEA R54, R54, R9, 0x7 ;  /* 0x0000000936367211 */ /* 0x000fe200078e38ff */
[----:B------:R-:W-:Y:S01]  /*14050*/  SHFL.IDX PT, R34, R11, 0x1, 0x1c1f ;  /* 0x003c1f000b227f89 */ /* 0x000fe200000e0000 */
[----:B------:R-:W-:-:S02]  /*14060*/  IMAD R56, R3, c[0x0][0x4e8], R8 ;  /* 0x00013a0003387a24 */ /* 0x000fc400078e0208 */
[----:B-----5:R-:W-:Y:S01]  /*14070*/  IMAD R3, R4, c[0x0][0x4e8], RZ ;  /* 0x00013a0004037a24 */ /* 0x020fe200078e02ff */
[----:B------:R-:W2:Y:S01]  /*14080*/  SHFL.IDX PT, R35, R13, 0x1, 0x1c1f ;  /* 0x003c1f000d237f89 */ /* 0x000ea200000e0000 */
[----:B------:R-:W-:Y:S01]  /*14090*/  IMAD R8, R17, c[0x0][0x3e0], RZ ;  /* 0x0000f80011087a24 */ /* 0x000fe200078e02ff */
[C---:B------:R-:W-:Y:S01]  /*140a0*/  IADD3 R4, R6.reuse, 0x8, RZ ;  /* 0x0000000806047810 */ /* 0x040fe20007ffe0ff */
[C---:B------:R-:W-:Y:S01]  /*140b0*/  IMAD.WIDE.U32 R14, R7.reuse, c[0x0][0x3e0], R14 ;  /* 0x0000f800070e7a25 */ /* 0x040fe200078e000e */
[-C--:B------:R-:W-:Y:S02]  /*140c0*/  ISETP.GE.OR P1, PT, R6, R3.reuse, P2 ;  /* 0x000000030600720c */ /* 0x080fe40001726670 */
[----:B------:R-:W-:Y:S01]  /*140d0*/  ISETP.GE.OR P0, PT, R4, R3, P2 ;  /* 0x000000030400720c */ /* 0x000fe20001706670 */
[----:B------:R-:W-:Y:S01]  /*140e0*/  IMAD R8, R7, c[0x0][0x3e4], R8 ;  /* 0x0000f90007087a24 */ /* 0x000fe200078e0208 */
[----:B------:R-:W-:Y:S02]  /*140f0*/  SHF.L.U32 R7, R12, 0x3, RZ ;  /* 0x000000030c077819 */ /* 0x000fe400000006ff */
[----:B------:R-:W-:Y:S01]  /*14100*/  SHF.R.S32.HI R5, RZ, 0x1f, R56 ;  /* 0x0000001fff057819 */ /* 0x000fe20000011438 */
[----:B------:R-:W-:Y:S01]  /*14110*/  IMAD.IADD R15, R15, 0x1, R8 ;  /* 0x000000010f0f7824 */ /* 0x000fe200078e0208 */
[----:B------:R-:W-:-:S03]  /*14120*/  LOP3.LUT R7, R16, 0x7ffffe00, R7, 0xf8, !PT ;  /* 0x7ffffe0010077812 */ /* 0x000fc600078ef807 */
[----:B------:R-:W-:Y:S01]  /*14130*/  IMAD R5, R5, c[0x0][0x3d8], RZ ;  /* 0x0000f60005057a24 */ /* 0x000fe200078e02ff */
[----:B------:R-:W-:Y:S01]  /*14140*/  SHF.L.U32 R58, R7, 0x1, RZ ;  /* 0x00000001073a7819 */ /* 0x000fe200000006ff */
[----:B-1----:R1:W-:Y:S02]  /*14150*/  @!P1 ST.E [R32.64], R0 ;  /* 0x0000000020009985 */ /* 0x0023e4000c101904 */
[C---:B------:R-:W-:Y:S02]  /*14160*/  IMAD R8, R56.reuse, c[0x0][0x3dc], R5 ;  /* 0x0000f70038087a24 */ /* 0x040fe400078e0205 */
[----:B------:R-:W-:Y:S01]  /*14170*/  IMAD.WIDE.U32 R56, R56, c[0x0][0x3d8], R14 ;  /* 0x0000f60038387a25 */ /* 0x000fe200078e000e */
[----:B--2---:R1:W-:Y:S03]  /*14180*/  @!P0 ST.E [R34.64], R10 ;  /* 0x0000000a22008985 */ /* 0x0043e6000c101904 */
[----:B------:R-:W-:Y:S01]  /*14190*/  IMAD.IADD R8, R57, 0x1, R8 ;  /* 0x0000000139087824 */ /* 0x000fe200078e0208 */
[C---:B------:R-:W-:Y:S01]  /*141a0*/  LEA R57, P0, R56.reuse, c[0x0][0x380], 0x1 ;  /* 0x0000e00038397a11 */ /* 0x040fe200078008ff */
[----:B------:R1:W2:Y:S03]  /*141b0*/  LDS.128 R44, [R58+0x1080] ;  /* 0x001080003a2c7984 */ /* 0x0002a60000000c00 */
[----:B------:R-:W-:Y:S01]  /*141c0*/  LEA.HI.X R56, R56, c[0x0][0x384], R8, 0x1, P0 ;  /* 0x0000e10038387a11 */ /* 0x000fe200000f0c08 */
[----:B------:R1:W3:Y:S01]  /*141d0*/  LDS.128 R40, [R58+0x2080] ;  /* 0x002080003a287984 */ /* 0x0002e20000000c00 */
[----:B------:R-:W-:-:S03]  /*141e0*/  ISETP.GE.AND P0, PT, R54, R3, PT ;  /* 0x000000033600720c */ /* 0x000fc60003f06270 */
        /* <DEDUP_REMOVED lines=10> */
[----:B--2---:R-:W2:Y:S01]  /*14290*/  LDS.128 R48, [R58+0x80] ;  /* 0x000080003a307984 */ /* 0x004ea20000000c00 */
[----:B------:R-:W-:-:S02]  /*142a0*/  IADD3 R55, R2, 0x40, RZ ;  /* 0x0000004002377810 */ /* 0x000fc40007ffe0ff */
[C---:B------:R-:W-:Y:S01]  /*142b0*/  IADD3 R53, R2.reuse, 0x80, RZ ;  /* 0x0000008002357810 */ /* 0x040fe20007ffe0ff */
[----:B-1----:R-:W1:Y:S01]  /*142c0*/  LDS.128 R32, [R58+0x4080] ;  /* 0x004080003a207984 */ /* 0x002e620000000c00 */
        /* <DEDUP_REMOVED lines=13> */
[----:B--2---:R2:W-:Y:S04]  /*143a0*/  @!P2 ST.E.128 [R58.64], R48 ;  /* 0x000000303a00a985 */ /* 0x0045e8000c101d04 */
[----:B-1----:R2:W-:Y:S04]  /*143b0*/  @!P1 ST.E.128 [R52.64], R32 ;  /* 0x0000002034009985 */ /* 0x0025e8000c101d04 */
[----:B----4-:R2:W-:Y:S02]  /*143c0*/  @!P0 ST.E.128 [R60.64], R8 ;  /* 0x000000083c008985 */ /* 0x0105e4000c101d04 */
.L_x_146:
[----:B--2---:R-:W-:Y:S05]  /*143d0*/  BSYNC B0 ;  /* 0x0000000000007941 */ /* 0x004fea0003800000 */
.L_x_145:
[----:B-1----:R-:W-:Y:S01]  /*143e0*/  IADD3 R0, R54, 0x20, RZ ;  /* 0x0000002036007810 */ /* 0x002fe20007ffe0ff */
[----:B------:R1:W2:Y:S01]  /*143f0*/  SHFL.IDX PT, R33, R56, 0x1, 0x181f ;  /* 0x00381f0038217f89 */ /* 0x0002a200000e0000 */
[----:B------:R-:W-:Y:S02]  /*14400*/  BSSY B0, `(.L_x_147) ;  /* 0x0000015000007945 */ /* 0x000fe40003800000 */
[----:B------:R-:W-:Y:S01]  /*14410*/  ISETP.GE.AND P0, PT, R0, R3, PT ;  /* 0x000000030000720c */ /* 0x000fe20003f06270 */
[----:B------:R1:W4:-:S12]  /*14420*/  SHFL.IDX PT, R32, R57, 0x1, 0x181f ;  /* 0x00381f0039207f89 */ /* 0x00031800000e0000 */
[----:B------:R-:W-:Y:S05]  /*14430*/  @P0 BRA `(.L_x_148) ;  /* 0x0000011000000947 */ /* 0x000fea0003800000 */
[C---:B------:R-:W-:Y:S02]  /*14440*/  IADD3 R11, R2.reuse, 0x40, RZ ;  /* 0x00000040020b7810 */ /* 0x040fe40007ffe0ff */
[C---:B------:R-:W-:Y:S02]  /*14450*/  IADD3 R9, R2.reuse, 0x80, RZ ;  /* 0x0000008002097810 */ /* 0x040fe40007ffe0ff */
        /* <DEDUP_REMOVED lines=15> */
.L_x_148:
[----:B------:R-:W-:Y:S05]  /*14550*/  BSYNC B0 ;  /* 0x0000000000007941 */ /* 0x000fea0003800000 */
.L_x_147:
[----:B------:R-:W-:Y:S01]  /*14560*/  IADD3 R0, R54, 0x40, RZ ;  /* 0x0000004036007810 */ /* 0x000fe20007ffe0ff */
[----:B--2---:R2:W1:Y:S01]  /*14570*/  SHFL.IDX PT, R17, R56, 0x2, 0x181f ;  /* 0x00581f0038117f89 */ /* 0x00446200000e0000 */
        /* <DEDUP_REMOVED lines=21> */
.L_x_150:
[----:B------:R-:W-:Y:S05]  /*146d0*/  BSYNC B0 ;  /* 0x0000000000007941 */ /* 0x000fea0003800000 */
.L_x_149:
[----:B------:R-:W-:Y:S01]  /*146e0*/  IADD3 R54, R54, 0x60, RZ ;  /* 0x0000006036367810 */ /* 0x000fe20007ffe0ff */
[----:B-1----:R1:W2:Y:S03]  /*146f0*/  SHFL.IDX PT, R9, R56, 0x3, 0x181f ;  /* 0x00781f0038097f89 */ /* 0x0022a600000e0000 */
[----:B------:R-:W-:Y:S01]  /*14700*/  ISETP.GE.AND P0, PT, R54, R3, PT ;  /* 0x000000033600720c */ /* 0x000fe20003f06270 */
[----:B------:R1:W4:-:S12]  /*14710*/  SHFL.IDX PT, R8, R57, 0x3, 0x181f ;  /* 0x00781f0039087f89 */ /* 0x00031800000e0000 */
[----:B------:R-:W-:Y:S05]  /*14720*/  @P0 EXIT ;  /* 0x000000000000094d */ /* 0x000fea0003800000 */
[C---:B------:R-:W-:Y:S02]  /*14730*/  IADD3 R3, R2.reuse, 0x40, RZ ;  /* 0x0000004002037810 */ /* 0x040fe40007ffe0ff */
[----:B------:R-:W-:Y:S02]  /*14740*/  ISETP.GE.AND P1, PT, R2, c[0x0][0x3c8], PT ;  /* 0x0000f20002007a0c */ /* 0x000fe40003f26270 */
[----:B------:R-:W-:-:S11]  /*14750*/  ISETP.GE.AND P0, PT, R3, c[0x0][0x3c8], PT ;  /* 0x0000f20003007a0c */ /* 0x000fd60003f06270 */
[----:B--2-4-:R-:W-:Y:S02]  /*14760*/  @!P1 IMAD.WIDE R10, R2, 0x2, R8 ;  /* 0x00000002020a9825 */ /* 0x014fe400078e0208 */
[----:B------:R-:W-:-:S03]  /*14770*/  @!P0 SHF.R.S32.HI R0, RZ, 0x1f, R3 ;  /* 0x0000001fff008819 */ /* 0x000fc60000011403 */
[----:B------:R2:W-:Y:S01]  /*14780*/  @!P1 ST.E.128 [R10.64], R36 ;  /* 0x000000240a009985 */ /* 0x0005e2000c101d04 */
[----:B------:R-:W-:Y:S02]  /*14790*/  @!P0 LEA.HI R0, R0, R3, RZ, 0x3 ;  /* 0x0000000300008211 */ /* 0x000fe400078f18ff */
[----:B------:R-:W-:Y:S02]  /*147a0*/  IADD3 R3, R2, 0x80, RZ ;  /* 0x0000008002037810 */ /* 0x000fe40007ffe0ff */
[----:B------:R-:W-:-:S05]  /*147b0*/  @!P0 LOP3.LUT R0, R0, 0xfffffff8, RZ, 0xc0, !PT ;  /* 0xfffffff800008812 */ /* 0x000fca00078ec0ff */
[----:B------:R-:W-:-:S05]  /*147c0*/  @!P0 IMAD.WIDE R12, R0, 0x2, R8 ;  /* 0x00000002000c8825 */ /* 0x000fca00078e0208 */
[----:B------:R2:W-:Y:S01]  /*147d0*/  @!P0 ST.E.128 [R12.64], R20 ;  /* 0x000000140c008985 */ /* 0x0005e2000c101d04 */
[----:B------:R-:W-:-:S13]  /*147e0*/  ISETP.GE.AND P0, PT, R3, c[0x0][0x3c8], PT ;  /* 0x0000f20003007a0c */ /* 0x000fda0003f06270 */
[----:B------:R-:W-:Y:S05]  /*147f0*/  @P0 EXIT ;  /* 0x000000000000094d */ /* 0x000fea0003800000 */
[----:B------:R-:W-:-:S04]  /*14800*/  SHF.R.S32.HI R0, RZ, 0x1f, R3 ;  /* 0x0000001fff007819 */ /* 0x000fc80000011403 */
[----:B------:R-:W-:-:S04]  /*14810*/  LEA.HI R3, R0, R3, RZ, 0x3 ;  /* 0x0000000300037211 */ /* 0x000fc800078f18ff */
[----:B------:R-:W-:-:S05]  /*14820*/  LOP3.LUT R3, R3, 0xfffffff8, RZ, 0xc0, !PT ;  /* 0xfffffff803037812 */ /* 0x000fca00078ec0ff */
[----:B------:R-:W-:-:S05]  /*14830*/  IMAD.WIDE R8, R3, 0x2, R8 ;  /* 0x0000000203087825 */ /* 0x000fca00078e0208 */
[----:B------:R-:W-:Y:S01]  /*14840*/  ST.E.128 [R8.64], R4 ;  /* 0x0000000408007985 */ /* 0x000fe2000c101d04 */
[----:B------:R-:W-:Y:S05]  /*14850*/  EXIT ;  /* 0x000000000000794d */ /* 0x000fea0003800000 */
.L_x_143:
[----:B------:R-:W-:Y:S01]  /*14860*/  ISETP.NE.U32.AND P1, PT, RZ, c[0x0][0x508], PT ;  /* 0x00014200ff007a0c */ /* 0x000fe20003f25070 */
[----:B------:R-:W-:Y:S01]  /*14870*/  IMAD.MOV.U32 R0, RZ, RZ, 0x4 ;  /* 0x00000004ff007424 */ /* 0x000fe200078e00ff */
[----:B------:R-:W-:Y:S02]  /*14880*/  ISETP.NE.U32.AND P0, PT, RZ, c[0x0][0x500], PT ;  /* 0x00014000ff007a0c */ /* 0x000fe40003f05070 */
[----:B------:R-:W-:Y:S01]  /*14890*/  ISETP.NE.AND.EX P1, PT, RZ, c[0x0][0x50c], PT, P1 ;  /* 0x00014300ff007a0c */ /* 0x000fe20003f25310 */
[----:B------:R-:W-:Y:S01]  /*148a0*/  IMAD.WIDE R6, R209, R0, c[0x0][0x500] ;  /* 0x00014000d1067625 */ /* 0x000fe200078e0200 */
[----:B------:R-:W-:-:S03]  /*148b0*/  ISETP.NE.AND.EX P0, PT, RZ, c[0x0][0x504], PT, P0 ;  /* 0x00014100ff007a0c */ /* 0x000fc60003f05300 */
[----:B------:R-:W-:-:S08]  /*148c0*/  IMAD.MOV.U32 R3, RZ, RZ, c[0x0][0x388] ;  /* 0x0000e200ff037624 */ /* 0x000fd000078e00ff */
[----:B------:R-:W-:Y:S02]  /*148d0*/  @P1 IMAD.WIDE R8, R209, R0, c[0x0][0x508] ;  /* 0x00014200d1081625 */ /* 0x000fe400078e0200 */
        /* <DEDUP_REMOVED lines=10> */
.L_x_151:
[----:B-1----:R-:W1:Y:S01]  /*14980*/  S2R R0, SR_TID.X ;  /* 0x0000000000007919 */ /* 0x002e620000002100 */
[----:B------:R-:W-:Y:S01]  /*14990*/  SHF.R.S32.HI R5, RZ, 0x1f, R209 ;  /* 0x0000001fff057819 */ /* 0x000fe200000114d1 */
[----:B------:R-:W-:Y:S01]  /*149a0*/  BSSY B0, `(.L_x_152) ;  /* 0x0000026000007945 */ /* 0x000fe20003800000 */
[----:B------:R-:W-:-:S02]  /*149b0*/  SEL R209, R209, RZ, !P0 ;  /* 0x000000ffd1d17207 */ /* 0x000fc40004000000 */
[----:B------:R-:W-:Y:S02]  /*149c0*/  SEL R5, R5, RZ, !P0 ;  /* 0x000000ff05057207 */ /* 0x000fe40004000000 */
[----:B-1----:R-:W-:-:S13]  /*149d0*/  ISETP.GE.AND P1, PT, R0, 0x80, PT ;  /* 0x000000800000780c */ /* 0x002fda0003f26270 */
[----:B------:R-:W-:Y:S05]  /*149e0*/  @P1 BRA `(.L_x_153) ;  /* 0x0000021000001947 */ /* 0x000fea0003800000 */
[----:B------:R-:W1:Y:S01]  /*149f0*/  S2R R9, SR_CTAID.X ;  /* 0x0000000000097919 */ /* 0x000e620000002500 */
[----:B-----5:R-:W-:Y:S01]  /*14a00*/  IMAD R7, R3, c[0x0][0x4e8], RZ ;  /* 0x00013a0003077a24 */ /* 0x020fe200078e02ff */
[----:B-1----:R-:W-:-:S04]  /*14a10*/  LEA R8, R9, R0, 0x7 ;  /* 0x0000000009087211 */ /* 0x002fc800078e38ff */
[----:B------:R-:W-:-:S13]  /*14a20*/  ISETP.GE.AND P0, PT, R8, R7, PT ;  /* 0x000000070800720c */ /* 0x000fda0003f06270 */
[----:B------:R-:W-:Y:S05]  /*14a30*/  @P0 BRA `(.L_x_153) ;  /* 0x000001c000000947 */ /* 0x000fea0003800000 */
[----:B------:R-:W-:Y:S01]  /*14a40*/  MOV R4, c[0x0][0x4e8] ;  /* 0x00013a0000047a02 */ /* 0x000fe20000000f00 */
[----:B------:R-:W-:Y:S01]  /*14a50*/  IMAD.MOV.U32 R13, RZ, RZ, R11 ;  /* 0x000000ffff0d7224 */ /* 0x000fe200078e000b */
[----:B------:R-:W-:Y:S02]  /*14a60*/  MOV R12, R10 ;  /* 0x0000000a000c7202 */ /* 0x000fe40000000f00 */
[----:B------:R-:W-:Y:S01]  /*14a70*/  ISETP.NE.AND P0, PT, R4, 0x1, PT ;  /* 0x000000010400780c */ /* 0x000fe20003f05270 */
[----:B------:R-:W-:Y:S01]  /*14a80*/  IMAD R4, R2, c[0x0][0x490], RZ ;  /* 0x0001240002047a24 */ /* 0x000fe200078e02ff */
[----:B------:R-:W-:Y:S01]  /*14a90*/  MOV R7, R8 ;  /* 0x0000000800077202 */ /* 0x000fe20000000f00 */
[----:B------:R-:W-:-:S04]  /*14aa0*/  IMAD.WIDE.U32 R12, R207, c[0x0][0x490], R12 ;  /* 0x00012400cf0c7a25 */ /* 0x000fc800078e000c */
[----:B------:R-:W-:-:S05]  /*14ab0*/  IMAD R4, R207, c[0x0][0x494], R4 ;  /* 0x00012500cf047a24 */ /* 0x000fca00078e0204 */
[----:B------:R-:W-:Y:S01]  /*14ac0*/  IADD3 R13, R4, R13, RZ ;  /* 0x0000000d040d7210 */ /* 0x000fe20007ffe0ff */
[----:B------:R-:W-:-:S04]  /*14ad0*/  @P0 IMAD.HI.U32 R6, R8, c[0x0][0x4ec], RZ ;  /* 0x00013b0008060a27 */ /* 0x000fc800078e00ff */
[----:B------:R-:W-:Y:S01]  /*14ae0*/  IMAD R4, R5, c[0x0][0x498], RZ ;  /* 0x0001260005047a24 */ /* 0x000fe200078e02ff */
[----:B------:R-:W-:Y:S01]  /*14af0*/  @P0 SHF.R.U32.HI R7, RZ, c[0x0][0x4f0], R6 ;  /* 0x00013c00ff070a19 */ /* 0x000fe20000011606 */
[----:B------:R-:W-:-:S04]  /*14b00*/  IMAD.WIDE.U32 R12, R209, c[0x0][0x498], R12 ;  /* 0x00012600d10c7a25 */ /* 0x000fc800078e000c */
[--C-:B------:R-:W-:Y:S01]  /*14b10*/  IMAD.MOV R9, RZ, RZ, -R7.reuse ;  /* 0x000000ffff097224 */ /* 0x100fe200078e0a07 */
[----:B------:R-:W-:Y:S01]  /*14b20*/  IADD3 R12, P0, R7, R12, RZ ;  /* 0x0000000c070c7210 */ /* 0x000fe20007f1e0ff */
[----:B------:R-:W-:Y:S01]  /*14b30*/  IMAD R15, R209, c[0x0][0x49c], R4 ;  /* 0x00012700d10f7a24 */ /* 0x000fe200078e0204 */
[----:B------:R-:W-:Y:S01]  /*14b40*/  SHF.R.S32.HI R4, RZ, 0x1f, R7 ;  /* 0x0000001fff047819 */ /* 0x000fe20000011407 */
[----:B------:R-:W-:-:S03]  /*14b50*/  IMAD R9, R9, c[0x0][0x4e8], R8 ;  /* 0x00013a0009097a24 */ /* 0x000fc600078e0208 */
[----:B------:R-:W-:Y:S02]  /*14b60*/  IADD3.X R13, R4, R13, R15, P0, !PT ;  /* 0x0000000d040d7210 */ /* 0x000fe400007fe40f */
[----:B------:R-:W-:Y:S02]  /*14b70*/  SHF.R.S32.HI R6, RZ, 0x1f, R9 ;  /* 0x0000001fff067819 */ /* 0x000fe40000011409 */
[----:B------:R-:W-:Y:S01]  /*14b80*/  MOV R4, 0xff800000 ;  /* 0xff80000000047802 */ /* 0x000fe20000000f00 */
[----:B------:R-:W-:-:S04]  /*14b90*/  IMAD.WIDE.U32 R12, R9, c[0x0][0x488], R12 ;  /* 0x00012200090c7a25 */ /* 0x000fc800078e000c */
[----:B------:R-:W-:-:S04]  /*14ba0*/  IMAD R6, R6, c[0x0][0x488], RZ ;  /* 0x0001220006067a24 */ /* 0x000fc800078e02ff */
[----:B------:R-:W-:Y:S01]  /*14bb0*/  IMAD R7, R9, c[0x0][0x48c], R6 ;  /* 0x0001230009077a24 */ /* 0x000fe200078e0206 */
[----:B------:R-:W-:-:S04]  /*14bc0*/  LEA R6, P0, R12, c[0x0][0x450], 0x2 ;  /* 0x000114000c067a11 */ /* 0x000fc800078010ff */
[----:B------:R-:W-:-:S04]  /*14bd0*/  IADD3 R7, R13, R7, RZ ;  /* 0x000000070d077210 */ /* 0x000fc80007ffe0ff */
[----:B------:R-:W-:-:S05]  /*14be0*/  LEA.HI.X R7, R12, c[0x0][0x454], R7, 0x2, P0 ;  /* 0x000115000c077a11 */ /* 0x000fca00000f1407 */
[----:B------:R1:W-:Y:S02]  /*14bf0*/  STG.E [R6.64], R4 ;  /* 0x0000000406007986 */ /* 0x0003e4000c101904 */
.L_x_153:
[----:B------:R-:W-:Y:S05]  /*14c00*/  BSYNC B0 ;  /* 0x0000000000007941 */ /* 0x000fea0003800000 */
.L_x_152:
[----:B-1----:R-:W1:Y:S01]  /*14c10*/  S2R R6, SR_CTAID.X ;  /* 0x0000000000067919 */ /* 0x002e620000002500 */
[----:B------:R-:W-:Y:S01]  /*14c20*/  SHF.R.S32.HI R9, RZ, 0x1f, R0 ;  /* 0x0000001fff097819 */ /* 0x000fe20000011400 */
[----:B------:R-:W-:Y:S01]  /*14c30*/  IMAD R7, R11, c[0x0][0x3a0], RZ ;  /* 0x0000e8000b077a24 */ /* 0x000fe200078e02ff */
[----:B------:R-:W-:Y:S01]  /*14c40*/  MOV R8, c[0x0][0x4e8] ;  /* 0x00013a0000087a02 */ /* 0x000fe20000000f00 */
[----:B------:R-:W-:Y:S01]  /*14c50*/  IMAD R2, R2, c[0x0][0x3e8], RZ ;  /* 0x0000fa0002027a24 */ /* 0x000fe200078e02ff */
[----:B------:R-:W-:Y:S01]  /*14c60*/  LEA.HI R4, R9, R0, RZ, 0x3 ;  /* 0x0000000009047211 */ /* 0x000fe200078f18ff */
[----:B------:R-:W-:Y:S01]  /*14c70*/  IMAD R7, R10, c[0x0][0x3a4], R7 ;  /* 0x0000e9000a077a24 */ /* 0x000fe200078e0207 */
[----:B------:R-:W-:Y:S01]  /*14c80*/  ISETP.NE.AND P0, PT, R8, 0x1, PT ;  /* 0x000000010800780c */ /* 0x000fe20003f05270 */
[----:B------:R-:W-:Y:S01]  /*14c90*/  IMAD.WIDE.U32 R10, R10, c[0x0][0x3a0], RZ ;  /* 0x0000e8000a0a7a25 */ /* 0x000fe200078e00ff */
[----:B------:R-:W-:Y:S01]  /*14ca0*/  LOP3.LUT R9, R4, 0xfffffff8, RZ, 0xc0, !PT ;  /* 0xfffffff804097812 */ /* 0x000fe200078ec0ff */
[----:B------:R-:W-:Y:S01]  /*14cb0*/  BSSY B0, `(.L_x_154) ;  /* 0x0000036000007945 */ /* 0x000fe20003800000 */
[----:B------:R-:W-:Y:S01]  /*14cc0*/  SHF.R.S32.HI R4, RZ, 0x3, R4 ;  /* 0x00000003ff047819 */ /* 0x000fe20000011404 */
[----:B------:R-:W-:Y:S01]  /*14cd0*/  IMAD R2, R207, c[0x0][0x3ec], R2 ;  /* 0x0000fb00cf027a24 */ /* 0x000fe200078e0202 */
[----:B------:R-:W-:Y:S01]  /*14ce0*/  IADD3 R11, R11, R7, RZ ;  /* 0x000000070b0b7210 */ /* 0x000fe20007ffe0ff */
[----:B------:R-:W-:-:S02]  /*14cf0*/  IMAD.IADD R9, R0, 0x1, -R9 ;  /* 0x0000000100097824 */ /* 0x000fc400078e0a09 */
[----:B-----5:R-:W-:Y:S02]  /*14d00*/  IMAD R3, R3, c[0x0][0x4e8], RZ ;  /* 0x00013a0003037a24 */ /* 0x020fe400078e02ff */
[----:B------:R-:W-:Y:S01]  /*14d10*/  IMAD.WIDE.U32 R10, R207, c[0x0][0x3e8], R10 ;  /* 0x0000fa00cf0a7a25 */ /* 0x000fe200078e000a */
[CC--:B------:R-:W-:Y:S02]  /*14d20*/  LEA R7, R9.reuse, R4.reuse, 0x5 ;  /* 0x0000000409077211 */ /* 0x0c0fe400078e28ff */
[----:B------:R-:W-:Y:S02]  /*14d30*/  SHF.L.U32 R9, R9, 0x3, RZ ;  /* 0x0000000309097819 */ /* 0x000fe400000006ff */
[----:B------:R-:W-:Y:S01]  /*14d40*/  IADD3 R11, R2, R11, RZ ;  /* 0x0000000b020b7210 */ /* 0x000fe20007ffe0ff */
[C---:B-1----:R-:W-:Y:S01]  /*14d50*/  IMAD R7, R6.reuse, 0x80, R7 ;  /* 0x0000008006077824 */ /* 0x042fe200078e0207 */
[----:B------:R-:W-:Y:S01]  /*14d60*/  LEA R4, R6, R4, 0x7 ;  /* 0x0000000406047211 */ /* 0x000fe200078e38ff */
[----:B------:R-:W-:Y:S01]  /*14d70*/  IMAD R2, R5, c[0x0][0x3f0], RZ ;  /* 0x0000fc0005027a24 */ /* 0x000fe200078e02ff */
[----:B------:R-:W-:Y:S01]  /*14d80*/  IADD3 R6, R9, 0x40, RZ ;  /* 0x0000004009067810 */ /* 0x000fe20007ffe0ff */
[----:B------:R-:W-:Y:S01]  /*14d90*/  @P0 IMAD.HI.U32 R0, R7, c[0x0][0x4ec], RZ ;  /* 0x00013b0007000a27 */ /* 0x000fe200078e00ff */
[----:B------:R-:W-:-:S03]  /*14da0*/  MOV R5, R7 ;  /* 0x0000000700057202 */ /* 0x000fc60000000f00 */
[C---:B------:R-:W-:Y:S01]  /*14db0*/  IMAD R2, R209.reuse, c[0x0][0x3f4], R2 ;  /* 0x0000fd00d1027a24 */ /* 0x040fe200078e0202 */
[----:B------:R-:W-:Y:S01]  /*14dc0*/  @P0 SHF.R.U32.HI R5, RZ, c[0x0][0x4f0], R0 ;  /* 0x00013c00ff050a19 */ /* 0x000fe20000011600 */
[----:B------:R-:W-:-:S03]  /*14dd0*/  IMAD.WIDE.U32 R10, R209, c[0x0][0x3f0], R10 ;  /* 0x0000fc00d10a7a25 */ /* 0x000fc600078e000a */
[--C-:B------:R-:W-:Y:S01]  /*14de0*/  SHF.R.S32.HI R8, RZ, 0x1f, R5.reuse ;  /* 0x0000001fff087819 */ /* 0x100fe20000011405 */
[----:B------:R-:W-:Y:S01]  /*14df0*/  IMAD.MOV R0, RZ, RZ, -R5 ;  /* 0x000000ffff007224 */ /* 0x000fe200078e0a05 */
[----:B------:R-:W-:-:S03]  /*14e00*/  IADD3 R11, R11, R2, RZ ;  /* 0x000000020b0b7210 */ /* 0x000fc60007ffe0ff */
[----:B------:R-:W-:Y:S02]  /*14e10*/  IMAD R8, R8, c[0x0][0x3e0], RZ ;  /* 0x0000f80008087a24 */ /* 0x000fe400078e02ff */
[----:B------:R-:W-:Y:S02]  /*14e20*/  IMAD R0, R0, c[0x0][0x4e8], R7 ;  /* 0x00013a0000007a24 */ /* 0x000fe400078e0207 */
[----:B------:R-:W-:-:S03]  /*14e30*/  IMAD.WIDE.U32 R10, R5, c[0x0][0x3e0], R10 ;  /* 0x0000f800050a7a25 */ /* 0x000fc600078e000a */
[----:B------:R-:W-:Y:S01]  /*14e40*/  SHF.R.S32.HI R2, RZ, 0x1f, R0 ;  /* 0x0000001fff027819 */ /* 0x000fe20000011400 */
[----:B------:R-:W-:-:S05]  /*14e50*/  IMAD R5, R5, c[0x0][0x3e4], R8 ;  /* 0x0000f90005057a24 */ /* 0x000fca00078e0208 */
[----:B------:R-:W-:Y:S01]  /*14e60*/  IADD3 R11, R11, R5, RZ ;  /* 0x000000050b0b7210 */ /* 0x000fe20007ffe0ff */
[----:B------:R-:W-:-:S04]  /*14e70*/  IMAD R5, R2, c[0x0][0x3d8], RZ ;  /* 0x0000f60002057a24 */ /* 0x000fc800078e02ff */
[C---:B------:R-:W-:Y:S02]  /*14e80*/  IMAD R5, R0.reuse, c[0x0][0x3dc], R5 ;  /* 0x0000f70000057a24 */ /* 0x040fe400078e0205 */
[----:B------:R-:W-:-:S04]  /*14e90*/  IMAD.WIDE.U32 R10, R0, c[0x0][0x3d8], R10 ;  /* 0x0000f600000a7a25 */ /* 0x000fc800078e000a */
[----:B------:R-:W-:Y:S01]  /*14ea0*/  IMAD.IADD R5, R11, 0x1, R5 ;  /* 0x000000010b057824 */ /* 0x000fe200078e0205 */
[----:B------:R-:W-:-:S04]  /*14eb0*/  LEA R2, P0, R10, c[0x0][0x380], 0x1 ;  /* 0x0000e0000a027a11 */ /* 0x000fc800078008ff */
[----:B------:R-:W-:Y:S02]  /*14ec0*/  LEA.HI.X R0, R10, c[0x0][0x384], R5, 0x1, P0 ;  /* 0x0000e1000a007a11 */ /* 0x000fe400000f0c05 */
[----:B------:R-:W-:Y:S01]  /*14ed0*/  ISETP.GE.AND P0, PT, R4, R3, PT ;  /* 0x000000030400720c */ /* 0x000fe20003f06270 */
[----:B------:R1:W2:Y:S01]  /*14ee0*/  SHFL.IDX PT, R10, R2, RZ, 0x181f ;  /* 0x00181fff020a7589 */ /* 0x0002a200000e0000 */
[----:B------:R-:W-:-:S03]  /*14ef0*/  IADD3 R5, R9, 0x80, RZ ;  /* 0x0000008009057810 */ /* 0x000fc60007ffe0ff */
[----:B------:R1:W3:Y:S08]  /*14f00*/  SHFL.IDX PT, R11, R0, RZ, 0x181f ;  /* 0x00181fff000b7589 */ /* 0x0002f000000e0000 */
        /* <DEDUP_REMOVED lines=16> */
.L_x_155:
[----:B------:R-:W-:Y:S05]  /*15010*/  BSYNC B0 ;  /* 0x0000000000007941 */ /* 0x000fea0003800000 */
.L_x_154:
[----:B------:R-:W-:Y:S01]  /*15020*/  IADD3 R8, R4, 0x20, RZ ;  /* 0x0000002004087810 */ /* 0x000fe20007ffe0ff */
[----:B--23--:R2:W3:Y:S01]  /*15030*/  SHFL.IDX PT, R11, R0, 0x1, 0x181f ;  /* 0x00381f00000b7f89 */ /* 0x00c4e200000e0000 */
        /* <DEDUP_REMOVED lines=14> */
[----:B------:R3:W-:Y:S01]  /*15120*/  @!P2 ST.E.128 [R12.64], RZ ;  /* 0x000000ff0c00a985 */ /* 0x0007e2000c101d04 */
[----:B------:R-:W-:-:S04]  /*15130*/  @!P1 IMAD.WIDE R14, R8, 0x2, R10 ;  /* 0x00000002080e9825 */ /* 0x000fc800078e020a */
[----:B------:R-:W-:Y:S01]  /*15140*/  @!P0 IMAD.WIDE R10, R7, 0x2, R10 ;  /* 0x00000002070a8825 */ /* 0x000fe200078e020a */
[----:B------:R3:W-:Y:S04]  /*15150*/  @!P1 ST.E.128 [R14.64], RZ ;  /* 0x000000ff0e009985 */ /* 0x0007e8000c101d04 */
[----:B------:R3:W-:Y:S02]  /*15160*/  @!P0 ST.E.128 [R10.64], RZ ;  /* 0x000000ff0a008985 */ /* 0x0007e4000c101d04 */
.L_x_157:
[----:B------:R-:W-:Y:S05]  /*15170*/  BSYNC B0 ;  /* 0x0000000000007941 */ /* 0x000fea0003800000 */
.L_x_156:
[----:B------:R-:W-:Y:S01]  /*15180*/  IADD3 R8, R4, 0x40, RZ ;  /* 0x0000004004087810 */ /* 0x000fe20007ffe0ff */
[----:B---3--:R3:W1:Y:S01]  /*15190*/  SHFL.IDX PT, R11, R0, 0x2, 0x181f ;  /* 0x00581f00000b7f89 */ /* 0x00866200000e0000 */
        /* <DEDUP_REMOVED lines=14> */
[----:B------:R1:W-:Y:S01]  /*15280*/  @!P2 ST.E.128 [R12.64], RZ ;  /* 0x000000ff0c00a985 */ /* 0x0003e2000c101d04 */
[----:B------:R-:W-:-:S04]  /*15290*/  @!P1 IMAD.WIDE R14, R8, 0x2, R10 ;  /* 0x00000002080e9825 */ /* 0x000fc800078e020a */
[----:B------:R-:W-:Y:S01]  /*152a0*/  @!P0 IMAD.WIDE R10, R7, 0x2, R10 ;  /* 0x00000002070a8825 */ /* 0x000fe200078e020a */
[----:B------:R1:W-:Y:S04]  /*152b0*/  @!P1 ST.E.128 [R14.64], RZ ;  /* 0x000000ff0e009985 */ /* 0x0003e8000c101d04 */
[----:B------:R1:W-:Y:S02]  /*152c0*/  @!P0 ST.E.128 [R10.64], RZ ;  /* 0x000000ff0a008985 */ /* 0x0003e4000c101d04 */
.L_x_159:
[----:B------:R-:W-:Y:S05]  /*152d0*/  BSYNC B0 ;  /* 0x0000000000007941 */ /* 0x000fea0003800000 */
.L_x_158:
        /* <DEDUP_REMOVED lines=12> */
[----:B-1-3--:R-:W-:-:S05]  /*153a0*/  @!P0 IMAD.WIDE R2, R3, 0x2, R10 ;  /* 0x0000000203028825 */ /* 0x00afca00078e020a */
        /* <DEDUP_REMOVED lines=9> */
.L_x_160:
        /* <DEDUP_REMOVED lines=12> */
.L_x_2990:


//--------------------- .text._ZN7cutlass13device_kernelIN5flash19enable_sm80_to_sm89INS1_16FlashAttnFwdSm80INS1_25CollectiveMainloopFwdSm80ILi8ELi1ELb0EN4cute5tupleIJNS5_1CILi128EEENS7_ILi64EEENS7_ILi192EEEEEELi192ENS_6half_tEfNS_4arch4Sm80ELb0ELb1ELb1ELb0ELb1ELb0ELb1ELb0EEENS1_21CollectiveEpilogueFwdINS6_IJS8_SA_S9_EEENS6_IJNS7_ILi1EEESI_SI_EEESC_SE_Li256ELb0ELb1ELb0ELb0EEENS1_19SingleTileSchedulerILb0ELb0ELb1ELi128EEEEEEEEEvNT_6ParamsE --------------------------
	.section	.text._ZN7cutlass13device_kernelIN5flash19enable_sm80_to_sm89INS1_16FlashAttnFwdSm80INS1_25CollectiveMainloopFwdSm80ILi8ELi1ELb0EN4cute5tupleIJNS5_1CILi128EEENS7_ILi64EEENS7_ILi192EEEEEELi192ENS_6half_tEfNS_4arch4Sm80ELb0ELb1ELb1ELb0ELb1ELb0ELb1ELb0EEENS1_21CollectiveEpilogueFwdINS6_IJS8_SA_S9_EEENS6_IJNS7_ILi1EEESI_SI_EEESC_SE_Li256ELb0ELb1ELb0ELb0EEENS1_19SingleTileSchedulerILb0ELb0ELb1ELi128EEEEEEEEEvNT_6ParamsE,"ax",@progbits
	.sectioninfo	@"SHI_REGISTERS=255"
	.align	128
.text._ZN7cutlass13device_kernelIN5flash19enable_sm80_to_sm89INS1_16FlashAttnFwdSm80INS1_25CollectiveMainloopFwdSm80ILi8ELi1ELb0EN4cute5tupleIJNS5_1CILi128EEENS7_ILi64EEENS7_ILi192EEEEEELi192ENS_6half_tEfNS_4arch4Sm80ELb0ELb1ELb1ELb0ELb1ELb0ELb1ELb0EEENS1_21CollectiveEpilogueFwdINS6_IJS8_SA_S9_EEENS6_IJNS7_ILi1EEESI_SI_EEESC_SE_Li256ELb0ELb1ELb0ELb0EEENS1_19SingleTileSchedulerILb0ELb0ELb1ELi128EEEEEEEEEvNT_6ParamsE:
        .type           _ZN7cutlass13device_kernelIN5flash19enable_sm80_to_sm89INS1_16FlashAttnFwdSm80INS1_25CollectiveMainloopFwdSm80ILi8ELi1ELb0EN4cute5tupleIJNS5_1CILi128EEENS7_ILi64EEENS7_ILi192EEEEEELi192ENS_6half_tEfNS_4arch4Sm80ELb0ELb1ELb1ELb0ELb1ELb0ELb1ELb0EEENS1_21CollectiveEpilogueFwdINS6_IJS8_SA_S9_EEENS6_IJNS7_ILi1EEESI_SI_EEESC_SE_Li256ELb0ELb1ELb0ELb0EEENS1_19SingleTileSchedulerILb0ELb0ELb1ELi128EEEEEEEEEvNT_6ParamsE,@function
        .size           _ZN7cutlass13device_kernelIN5flash19enable_sm80_to_sm89INS1_16FlashAttnFwdSm80INS1_25CollectiveMainloopFwdSm80ILi8ELi1ELb0EN4cute5tupleIJNS5_1CILi128EEENS7_ILi64EEENS7_ILi192EEEEEELi192ENS_6half_tEfNS_4arch4Sm80ELb0ELb1ELb1ELb0ELb1ELb0ELb1ELb0EEENS1_21CollectiveEpilogueFwdINS6_IJS8_SA_S9_EEENS6_IJNS7_ILi1EEESI_SI_EEESC_SE_Li256ELb0ELb1ELb0ELb0EEENS1_19SingleTileSchedulerILb0ELb0ELb1ELi128EEEEEEEEEvNT_6ParamsE,(.L_x_2991 - _ZN7cutlass13device_kernelIN5flash19enable_sm80_to_sm89INS1_16FlashAttnFwdSm80INS1_25CollectiveMainloopFwdSm80ILi8ELi1ELb0EN4cute5tupleIJNS5_1CILi128EEENS7_ILi64EEENS7_ILi192EEEEEELi192ENS_6half_tEfNS_4arch4Sm80ELb0ELb1ELb1ELb0ELb1ELb0ELb1ELb0EEENS1_21CollectiveEpilogueFwdINS6_IJS8_SA_S9_EEENS6_IJNS7_ILi1EEESI_SI_EEESC_SE_Li256ELb0ELb1ELb0ELb0EEENS1_19SingleTileSchedulerILb0ELb0ELb1ELi128EEEEEEEEEvNT_6ParamsE)
        .other          _ZN7cutlass13device_kernelIN5flash19enable_sm80_to_sm89INS1_16FlashAttnFwdSm80INS1_25CollectiveMainloopFwdSm80ILi8ELi1ELb0EN4cute5tupleIJNS5_1CILi128EEENS7_ILi64EEENS7_ILi192EEEEEELi192ENS_6half_tEfNS_4arch4Sm80ELb0ELb1ELb1ELb0ELb1ELb0ELb1ELb0EEENS1_21CollectiveEpilogueFwdINS6_IJS8_SA_S9_EEENS6_IJNS7_ILi1EEESI_SI_EEESC_SE_Li256ELb0ELb1ELb0ELb0EEENS1_19SingleTileSchedulerILb0ELb0ELb1ELi128EEEEEEEEEvNT_6ParamsE,@"STO_CUDA_ENTRY STV_DEFAULT"
_ZN7cutlass13device_kernelIN5flash19enable_sm80_to_sm89INS1_16FlashAttnFwdSm80INS1_25CollectiveMainloopFwdSm80ILi8ELi1ELb0EN4cute5tupleIJNS5_1CILi128EEENS7_ILi64EEENS7_ILi192EEEEEELi192ENS_6half_tEfNS_4arch4Sm80ELb0ELb1ELb1ELb0ELb1ELb0ELb1ELb0EEENS1_21CollectiveEpilogueFwdINS6_IJS8_SA_S9_EEENS6_IJNS7_ILi1EEESI_SI_EEESC_SE_Li256ELb0ELb1ELb0ELb0EEENS1_19SingleTileSchedulerILb0ELb0ELb1ELi128EEEEEEEEEvNT_6ParamsE:
        /* <DEDUP_REMOVED lines=8> */
[----:B------:R-:W-:-:S04]  /*0080*/  ULDC.64 UR22, c[0x0][0x118] ;  /* 0x0000460000167ab9 */ /* 0x000fc80000000a00 */
[----:B------:R-:W-:-:S05]  /*0090*/  PLOP3.LUT P0, PT, PT, PT, UP0, 0x80, 0x0 ;  /* 0x000000000000781c */ /* 0x000fca0003f0f008 */
[----:B------:R-:W-:Y:S02]  /*00a0*/  @UP0 UMOV UR4, 0x4 ;  /* 0x0000000400040882 */ /* 0x000fe40000000000 */
[----:B------:R-:W-:-:S06]  /*00b0*/  @UP0 UIMAD.WIDE UR4, UR6, UR4, UR8 ;  /* 0x00000004060402a5 */ /* 0x000fcc000f8e0208 */
[----:B------:R-:W-:Y:S02]  /*00c0*/  IMAD.U32 R2, RZ, RZ, UR4 ;  /* 0x00000004ff027e24 */ /* 0x000fe4000f8e00ff */
[----:B------:R-:W-:Y:S01]  /*00d0*/  IMAD.U32 R3, RZ, RZ, UR5 ;  /* 0x00000005ff037e24 */ /* 0x000fe2000f8e00ff */
[----:B------:R-:W1:Y:S01]  /*00e0*/  S2UR UR25, SR_CTAID.X ;  /* 0x00000000001979c3 */ /* 0x000e620000002500 */
[----:B------:R-:W-:Y:S02]  /*00f0*/  ULDC UR9, c[0x0][0x2c4] ;  /* 0x0000b10000097ab9 */ /* 0x000fe40000000800 */
[----:B------:R-:W-:Y:S01]  /*0100*/  ULDC.64 UR4, c[0x0][0x2c8] ;  /* 0x0000b20000047ab9 */ /* 0x000fe20000000a00 */
[----:B------:R-:W2:Y:S01]  /*0110*/  @P0 LDG.E R2, [R2.64] ;  /* 0x0000001602020981 */ /* 0x000ea2000c1e1900 */
[----:B------:R-:W-:Y:S02]  /*0120*/  UISETP.NE.AND UP2, UPT, UR9, 0x1, UPT ;  /* 0x000000010900788c */ /* 0x000fe4000bf45270 */
[----:B------:R-:W-:Y:S01]  /*0130*/  ULDC UR20, c[0x0][0x2ac] ;  /* 0x0000ab0000147ab9 */ /* 0x000fe20000000800 */
[----:B------:R-:W3:Y:S01]  /*0140*/  S2UR UR11, SR_CTAID.Y ;  /* 0x00000000000b79c3 */ /* 0x000ee20000002600 */
[----:B------:R-:W4:Y:S01]  /*0150*/  S2R R82, SR_TID.X ;  /* 0x0000000000527919 */ /* 0x000f220000002100 */
[----:B------:R-:W-:-:S02]  /*0160*/  ULDC UR10, c[0x0][0x1d0] ;  /* 0x00007400000a7ab9 */ /* 0x000fc40000000800 */
[----:B------:R-:W-:Y:S02]  /*0170*/  UIMAD UR10, UR20, UR10, URZ ;  /* 0x0000000a140a72a4 */ /* 0x000fe4000f8e023f */
[----:B------:R-:W-:Y:S02]  /*0180*/  ULDC UR8, c[0x0][0x168] ;  /* 0x00005a0000087ab9 */ /* 0x000fe40000000800 */
[----:B-1----:R-:W-:-:S04]  /*0190*/  USHF.L.U32 UR25, UR25, 0x7, URZ ;  /* 0x0000000719197899 */ /* 0x002fc8000800063f */
[----:B------:R-:W-:Y:S02]  /*01a0*/  @UP2 UIADD3 UR12, UR25, 0x7f, URZ ;  /* 0x0000007f190c2890 */ /* 0x000fe4000fffe03f */
[----:B------:R-:W-:Y:S02]  /*01b0*/  UIADD3 UR7, UR25, 0x7f, URZ ;  /* 0x0000007f19077890 */ /* 0x000fe4000fffe03f */
[----:B------:R-:W-:-:S04]  /*01c0*/  UIMAD.WIDE.U32 UR12, UR12, UR4, URZ ;  /* 0x000000040c0c72a5 */ /* 0x000fc8000f8e003f */
[----:B------:R-:W-:-:S03]  /*01d0*/  @UP2 USHF.R.U32.HI UR7, URZ, UR5, UR13 ;  /* 0x000000053f072299 */ /* 0x000fc6000801160d */
[----:B------:R-:W-:Y:S02]  /*01e0*/  UMOV UR12, 0x1 ;  /* 0x00000001000c7882 */ /* 0x000fe40000000000 */
[----:B------:R-:W-:Y:S02]  /*01f0*/  ULDC.64 UR4, c[0x0][0x328] ;  /* 0x0000ca0000047ab9 */ /* 0x000fe40000000a00 */
[----:B------:R-:W-:Y:S02]  /*0200*/  UISETP.LE.AND UP1, UPT, UR12, UR5, UPT ;  /* 0x000000050c00728c */ /* 0x000fe4000bf23270 */
[----:B------:R-:W-:Y:S02]  /*0210*/  UMOV UR13, URZ ;  /* 0x0000003f000d7c82 */ /* 0x000fe40008000000 */
[----:B------:R-:W-:-:S04]  /*0220*/  UIADD3 UR8, UR10, -UR8, UR12 ;  /* 0x800000080a087290 */ /* 0x000fc8000fffe00c */
[----:B------:R-:W-:Y:S02]  /*0230*/  UIADD3 UR5, UR8, UR7, URZ ;  /* 0x0000000708057290 */ /* 0x000fe4000fffe03f */
[----:B---3--:R-:W-:Y:S02]  /*0240*/  USHF.R.S32.HI UR8, URZ, 0x1f, UR11 ;  /* 0x0000001f3f087899 */ /* 0x008fe4000801140b */
[----:B------:R-:W-:Y:S01]  /*0250*/  UIADD3 UR7, UR5, UR4, URZ ;  /* 0x0000000405077290 */ /* 0x000fe2000fffe03f */
[----:B--2---:R1:W2:Y:S01]  /*0260*/  @P0 R2UR UR13, R2 ;  /* 0x00000000020d03c2 */ /* 0x0042a200000e0000 */
[----:B------:R-:W-:-:S13]  /*0270*/  PLOP3.LUT P0, PT, PT, PT, UP1, 0x40, 0x0 ;  /* 0x000000000000781c */ /* 0x000fda0003f0e818 */
[----:B------:R-:W-:Y:S05]  /*0280*/  @P0 BRA `(.L_x_161) ;  /* 0x0000016000000947 */ /* 0x000fea0003800000 */
[----:B----4-:R-:W-:Y:S01]  /*0290*/  ISETP.LT.AND P0, PT, RZ, UR5, PT ;  /* 0x00000005ff007c0c */ /* 0x010fe2000bf01270 */
[----:B------:R-:W-:-:S12]  /*02a0*/  UIADD3 UR14, UR5, -0x1, URZ ;  /* 0xffffffff050e7890 */ /* 0x000fd8000fffe03f */
[----:B------:R-:W-:Y:S05]  /*02b0*/  @P0 BRA `(.L_x_162) ;  /* 0x0000009000000947 */ /* 0x000fea0003800000 */
[----:B------:R-:W-:Y:S02]  /*02c0*/  ULDC UR4, c[0x0][0x32c] ;  /* 0x0000cb0000047ab9 */ /* 0x000fe40000000800 */
[----:B------:R-:W-:Y:S02]  /*02d0*/  UISETP.NE.AND UP0, UPT, UR12, UR4, UPT ;  /* 0x000000040c00728c */ /* 0x000fe4000bf05270 */
[----:B------:R-:W-:-:S03]  /*02e0*/  UIADD3 UR14, -UR5, URZ, URZ ;  /* 0x0000003f050e7290 */ /* 0x000fc6000fffe13f */
[----:B------:R-:W-:Y:S02]  /*02f0*/  ULDC.64 UR4, c[0x0][0x330] ;  /* 0x0000cc0000047ab9 */ /* 0x000fe40000000a00 */
[----:B------:R-:W-:-:S07]  /*0300*/  UIMAD.WIDE.U32 UR16, UR14, UR4, URZ ;  /* 0x000000040e1072a5 */ /* 0x000fce000f8e003f */
[----:B------:R-:W-:Y:S02]  /*0310*/  @UP0 UMOV UR15, UR17 ;  /* 0x00000011000f0c82 */ /* 0x000fe40008000000 */
[----:B------:R-:W-:-:S04]  /*0320*/  @UP0 USHF.R.U32.HI UR14, URZ, UR5, UR15 ;  /* 0x000000053f0e0299 */ /* 0x000fc8000801160f */
[----:B------:R-:W-:Y:S01]  /*0330*/  ULOP3.LUT UR14, URZ, UR14, URZ, 0x33, !UPT ;  /* 0x0000000e3f0e7292 */ /* 0x000fe2000f8e333f */
[----:B------:R-:W-:Y:S05]  /*0340*/  BRA `(.L_x_163) ;  /* 0x0000006000007947 */ /* 0x000fea0003800000 */
.L_x_162:
[----:B------:R-:W-:Y:S02]  /*0350*/  ULDC UR4, c[0x0][0x32c] ;  /* 0x0000cb0000047ab9 */ /* 0x000fe40000000800 */
[----:B------:R-:W-:-:S03]  /*0360*/  UISETP.NE.AND UP0, UPT, UR12, UR4, UPT ;  /* 0x000000040c00728c */ /* 0x000fc6000bf05270 */
[----:B------:R-:W-:Y:S02]  /*0370*/  ULDC.64 UR4, c[0x0][0x330] ;  /* 0x0000cc0000047ab9 */ /* 0x000fe40000000a00 */
[----:B------:R-:W-:-:S07]  /*0380*/  UIMAD.WIDE.U32 UR16, UR14, UR4, URZ ;  /* 0x000000040e1072a5 */ /* 0x000fce000f8e003f */
[----:B------:R-:W-:Y:S02]  /*0390*/  @UP0 UMOV UR15, UR17 ;  /* 0x00000011000f0c82 */ /* 0x000fe40008000000 */
[----:B------:R-:W-:Y:S02]  /*03a0*/  @UP0 USHF.R.U32.HI UR14, URZ, UR5, UR15 ;  /* 0x000000053f0e0299 */ /* 0x000fe4000801160f */
.L_x_163:
[----:B------:R-:W-:Y:S02]  /*03b0*/  ULDC UR4, c[0x0][0x32c] ;  /* 0x0000cb0000047ab9 */ /* 0x000fe40000000800 */
[----:B------:R-:W-:-:S04]  /*03c0*/  UIMAD UR4, UR14, UR4, UR4 ;  /* 0x000000040e0472a4 */ /* 0x000fc8000f8e0204 */
[----:B------:R-:W-:-:S04]  /*03d0*/  UISETP.LT.AND UP0, UPT, UR7, UR4, UPT ;  /* 0x000000040700728c */ /* 0x000fc8000bf01270 */
[----:B------:R-:W-:Y:S02]  /*03e0*/  USEL UR7, UR7, UR4, UP0 ;  /* 0x0000000407077287 */ /* 0x000fe40008000000 */
.L_x_161:
[----:B----4-:R-:W-:Y:S01]  /*03f0*/  UIADD3 UR12, UR10, 0x3f, URZ ;  /* 0x0000003f0a0c7890 */ /* 0x010fe2000fffe03f */
[----:B------:R-:W-:Y:S01]  /*0400*/  PLOP3.LUT P0, PT, PT, PT, UP1, 0x40, 0x0 ;  /* 0x000000000000781c */ /* 0x000fe20003f0e818 */
[----:B------:R-:W-:Y:S02]  /*0410*/  UIADD3 UR14, UR7, 0x3f, URZ ;  /* 0x0000003f070e7890 */ /* 0x000fe4000fffe03f */
[----:B------:R-:W-:Y:S02]  /*0420*/  ULDC.64 UR4, c[0x0][0x2c8] ;  /* 0x0000b20000047ab9 */ /* 0x000fe40000000a00 */
[----:B------:R-:W-:Y:S02]  /*0430*/  UIMAD.WIDE.U32 UR16, UR25, UR4, URZ ;  /* 0x00000004191072a5 */ /* 0x000fe4000f8e003f */
[----:B------:R-:W-:Y:S02]  /*0440*/  USHF.R.S32.HI UR15, URZ, 0x1f, UR12 ;  /* 0x0000001f3f0f7899 */ /* 0x000fe4000801140c */
[----:B------:R-:W-:-:S02]  /*0450*/  USHF.R.S32.HI UR7, URZ, 0x1f, UR14 ;  /* 0x0000001f3f077899 */ /* 0x000fc4000801140e */
[----:B------:R-:W-:Y:S02]  /*0460*/  UMOV UR4, UR25 ;  /* 0x0000001900047c82 */ /* 0x000fe40008000000 */
[----:B------:R-:W-:Y:S02]  /*0470*/  @UP2 USHF.R.U32.HI UR4, URZ, UR5, UR17 ;  /* 0x000000053f042299 */ /* 0x000fe40008011611 */
[----:B------:R-:W-:Y:S02]  /*0480*/  ULEA.HI UR5, UR15, UR12, URZ, 0x6 ;  /* 0x0000000c0f057291 */ /* 0x000fe4000f8f303f */
[----:B------:R-:W-:Y:S02]  /*0490*/  ULEA.HI UR21, UR7, UR14, URZ, 0x6 ;  /* 0x0000000e07157291 */ /* 0x000fe4000f8f303f */
[----:B------:R-:W-:Y:S02]  /*04a0*/  ULDC UR24, c[0x0][0x168] ;  /* 0x00005a0000187ab9 */ /* 0x000fe40000000800 */
[----:B------:R-:W-:-:S02]  /*04b0*/  USHF.R.S32.HI UR5, URZ, 0x6, UR5 ;  /* 0x000000063f057899 */ /* 0x000fc40008011405 */
[----:B------:R-:W-:Y:S02]  /*04c0*/  USHF.R.S32.HI UR21, URZ, 0x6, UR21 ;  /* 0x000000063f157899 */ /* 0x000fe40008011415 */
[----:B------:R-:W-:Y:S02]  /*04d0*/  UIADD3 UR24, UR10, -UR24, URZ ;  /* 0x800000180a187290 */ /* 0x000fe4000fffe03f */
[----:B------:R-:W-:Y:S02]  /*04e0*/  UISETP.LT.AND UP0, UPT, UR5, UR21, UPT ;  /* 0x000000150500728c */ /* 0x000fe4000bf01270 */
[----:B------:R-:W-:Y:S02]  /*04f0*/  UIADD3 UR4, UR24, UR4, URZ ;  /* 0x0000000418047290 */ /* 0x000fe4000fffe03f */
[----:B------:R-:W-:Y:S02]  /*0500*/  ULDC UR7, c[0x0][0x324] ;  /* 0x0000c90000077ab9 */ /* 0x000fe40000000800 */
[----:B------:R-:W-:-:S02]  /*0510*/  USEL UR21, UR5, UR21, UP0 ;  /* 0x0000001505157287 */ /* 0x000fc40008000000 */
[----:B------:R-:W-:Y:S01]  /*0520*/  UIADD3 UR7, UR4, -UR7, URZ ;  /* 0x8000000704077290 */ /* 0x000fe2000fffe03f */
[----:B------:R-:W-:Y:S05]  /*0530*/  @P0 BRA `(.L_x_164) ;  /* 0x0000015000000947 */ /* 0x000fea0003800000 */
[----:B------:R-:W-:Y:S02]  /*0540*/  UMOV UR12, UR4 ;  /* 0x00000004000c7c82 */ /* 0x000fe40008000000 */
[----:B------:R-:W-:-:S06]  /*0550*/  UISETP.GT.AND UP0, UPT, UR12, -0x1, UPT ;  /* 0xffffffff0c00788c */ /* 0x000fcc000bf04270 */
[----:B------:R-:W-:-:S13]  /*0560*/  PLOP3.LUT P0, PT, PT, PT, UP0, 0x80, 0x0 ;  /* 0x000000000000781c */ /* 0x000fda0003f0f008 */
[----:B------:R-:W-:Y:S05]  /*0570*/  @P0 BRA `(.L_x_165) ;  /* 0x0000008000000947 */ /* 0x000fea0003800000 */
[----:B------:R-:W-:Y:S02]  /*0580*/  ULDC UR4, c[0x0][0x32c] ;  /* 0x0000cb0000047ab9 */ /* 0x000fe40000000800 */
[----:B------:R-:W-:Y:S02]  /*0590*/  UISETP.NE.AND UP0, UPT, UR4, 0x1, UPT ;  /* 0x000000010400788c */ /* 0x000fe4000bf05270 */
[----:B------:R-:W-:Y:S02]  /*05a0*/  ULOP3.LUT UR12, URZ, UR12, URZ, 0x33, !UPT ;  /* 0x0000000c3f0c7292 */ /* 0x000fe4000f8e333f */
[----:B------:R-:W-:Y:S02]  /*05b0*/  ULDC.64 UR4, c[0x0][0x330] ;  /* 0x0000cc0000047ab9 */ /* 0x000fe40000000a00 */
[----:B------:R-:W-:-:S05]  /*05c0*/  UIMAD.WIDE.U32 UR14, UR12, UR4, URZ ;  /* 0x000000040c0e72a5 */ /* 0x000fca000f8e003f */
[----:B------:R-:W-:-:S04]  /*05d0*/  @UP0 USHF.R.U32.HI UR12, URZ, UR5, UR15 ;  /* 0x000000053f0c0299 */ /* 0x000fc8000801160f */
[----:B------:R-:W-:Y:S01]  /*05e0*/  ULOP3.LUT UR12, URZ, UR12, URZ, 0x33, !UPT ;  /* 0x0000000c3f0c7292 */ /* 0x000fe2000f8e333f */
[----:B------:R-:W-:Y:S05]  /*05f0*/  BRA `(.L_x_166) ;  /* 0x0000005000007947 */ /* 0x000fea0003800000 */
.L_x_165:
[----:B------:R-:W-:Y:S02]  /*0600*/  ULDC UR4, c[0x0][0x32c] ;  /* 0x0000cb0000047ab9 */ /* 0x000fe40000000800 */
[----:B------:R-:W-:-:S03]  /*0610*/  UISETP.NE.AND UP0, UPT, UR4, 0x1, UPT ;  /* 0x000000010400788c */ /* 0x000fc6000bf05270 */
[----:B------:R-:W-:Y:S02]  /*0620*/  ULDC.64 UR4, c[0x0][0x330] ;  /* 0x0000cc0000047ab9 */ /* 0x000fe40000000a00 */
[----:B------:R-:W-:-:S06]  /*0630*/  UIMAD.WIDE.U32 UR14, UR12, UR4, URZ ;  /* 0x000000040c0e72a5 */ /* 0x000fcc000f8e003f */
[----:B------:R-:W-:Y:S02]  /*0640*/  @UP0 USHF.R.U32.HI UR12, URZ, UR5, UR15 ;  /* 0x000000053f0c0299 */ /* 0x000fe4000801160f */
.L_x_166:
[----:B------:R-:W-:Y:S02]  /*0650*/  ULDC UR4, c[0x0][0x32c] ;  /* 0x0000cb0000047ab9 */ /* 0x000fe40000000800 */
[----:B------:R-:W-:-:S04]  /*0660*/  UIMAD UR4, UR12, UR4, URZ ;  /* 0x000000040c0472a4 */ /* 0x000fc8000f8e023f */
[----:B------:R-:W-:-:S04]  /*0670*/  UISETP.LT.AND UP0, UPT, UR7, UR4, UPT ;  /* 0x000000040700728c */ /* 0x000fc8000bf01270 */
[----:B------:R-:W-:-:S04]  /*0680*/  USEL UR7, UR7, UR4, !UP0 ;  /* 0x0000000407077287 */ /* 0x000fc8000c000000 */
.L_x_164:
[----:B------:R-:W-:Y:S01]  /*0690*/  USHF.R.S32.HI UR4, URZ, 0x1f, UR7 ;  /* 0x0000001f3f047899 */ /* 0x000fe20008011407 */
[----:B------:R-:W-:Y:S01]  /*06a0*/  PLOP3.LUT P2, PT, PT, PT, PT, 0x80, 0x0 ;  /* 0x000000000000781c */ /* 0x000fe20003f4f070 */
[----:B------:R-:W-:Y:S01]  /*06b0*/  CS2R R98, SRZ ;  /* 0x0000000000627805 */ /* 0x000fe2000001ff00 */
[----:B------:R-:W-:Y:S01]  /*06c0*/  IMAD.MOV.U32 R5, RZ, RZ, RZ ;  /* 0x000000ffff057224 */ /* 0x000fe200078e00ff */
[----:B------:R-:W-:Y:S01]  /*06d0*/  ULEA.HI UR7, UR4, UR7, URZ, 0x6 ;  /* 0x0000000704077291 */ /* 0x000fe2000f8f303f */
[----:B------:R-:W-:Y:S01]  /*06e0*/  IMAD.MOV.U32 R96, RZ, RZ, RZ ;  /* 0x000000ffff607224 */ /* 0x000fe200078e00ff */
[----:B------:R-:W-:Y:S01]  /*06f0*/  CS2R R94, SRZ ;  /* 0x00000000005e7805 */ /* 0x000fe2000001ff00 */
[----:B------:R-:W-:Y:S01]  /*0700*/  CS2R R92, SRZ ;  /* 0x00000000005c7805 */ /* 0x000fe2000001ff00 */
[----:B------:R-:W-:Y:S01]  /*0710*/  USHF.R.S32.HI UR7, URZ, 0x6, UR7 ;  /* 0x000000063f077899 */ /* 0x000fe20008011407 */
[----:B------:R-:W-:Y:S01]  /*0720*/  CS2R R90, SRZ ;  /* 0x00000000005a7805 */ /* 0x000fe2000001ff00 */
[----:B------:R-:W-:Y:S01]  /*0730*/  CS2R R88, SRZ ;  /* 0x0000000000587805 */ /* 0x000fe2000001ff00 */
[----:B------:R-:W-:Y:S01]  /*0740*/  CS2R R86, SRZ ;  /* 0x0000000000567805 */ /* 0x000fe2000001ff00 */
[----:B------:R-:W-:Y:S01]  /*0750*/  UISETP.LT.AND UP0, UPT, URZ, UR7, UPT ;  /* 0x000000073f00728c */ /* 0x000fe2000bf01270 */
[----:B------:R-:W-:Y:S01]  /*0760*/  CS2R R84, SRZ ;  /* 0x0000000000547805 */ /* 0x000fe2000001ff00 */
[----:B------:R-:W-:Y:S01]  /*0770*/  MOV R83, RZ ;  /* 0x000000ff00537202 */ /* 0x000fe20000000f00 */
[----:B------:R-:W-:Y:S01]  /*0780*/  CS2R R6, SRZ ;  /* 0x0000000000067805 */ /* 0x000fe2000001ff00 */
[----:B------:R-:W-:Y:S01]  /*0790*/  USEL UR7, URZ, UR7, !UP0 ;  /* 0x000000073f077287 */ /* 0x000fe2000c000000 */
[----:B------:R-:W-:Y:S01]  /*07a0*/  CS2R R80, SRZ ;  /* 0x0000000000507805 */ /* 0x000fe2000001ff00 */
[----:B------:R-:W-:Y:S01]  /*07b0*/  CS2R R78, SRZ ;  /* 0x00000000004e7805 */ /* 0x000fe2000001ff00 */
[----:B------:R-:W-:Y:S01]  /*07c0*/  CS2R R76, SRZ ;  /* 0x00000000004c7805 */ /* 0x000fe2000001ff00 */
[----:B------:R-:W-:Y:S01]  /*07d0*/  UISETP.GT.AND UP0, UPT, UR21, UR7, UPT ;  /* 0x000000071500728c */ /* 0x000fe2000bf04270 */
[----:B------:R-:W-:Y:S01]  /*07e0*/  CS2R R74, SRZ ;  /* 0x00000000004a7805 */ /* 0x000fe2000001ff00 */
[----:B------:R-:W-:Y:S01]  /*07f0*/  CS2R R72, SRZ ;  /* 0x0000000000487805 */ /* 0x000fe2000001ff00 */
[----:B------:R-:W-:Y:S01]  /*0800*/  CS2R R70, SRZ ;  /* 0x0000000000467805 */ /* 0x000fe2000001ff00 */
[----:B------:R-:W-:Y:S01]  /*0810*/  CS2R R68, SRZ ;  /* 0x0000000000447805 */ /* 0x000fe2000001ff00 */
[----:B------:R-:W-:Y:S01]  /*0820*/  CS2R R66, SRZ ;  /* 0x0000000000427805 */ /* 0x000fe2000001ff00 */
[----:B------:R-:W-:Y:S01]  /*0830*/  PLOP3.LUT P0, PT, PT, PT, UP0, 0x80, 0x0 ;  /* 0x000000000000781c */ /* 0x000fe20003f0f008 */
        /* <DEDUP_REMOVED lines=33> */
[----:B------:R-:W-:Y:S02]  /*0a50*/  ULDC.64 UR4, c[0x0][0x340] ;  /* 0x0000d00000047ab9 */ /* 0x000fe40000000a00 */
[----:B------:R-:W-:-:S02]  /*0a60*/  UISETP.NE.U32.AND UP0, UPT, URZ, UR4, UPT ;  /* 0x000000043f00728c */ /* 0x000fc4000bf05070 */
[----:B------:R-:W-:Y:S02]  /*0a70*/  ULDC.64 UR14, c[0x0][0x340] ;  /* 0x0000d000000e7ab9 */ /* 0x000fe40000000a00 */
[----:B------:R-:W-:-:S06]  /*0a80*/  UISETP.NE.AND.EX UP0, UPT, URZ, UR5, UPT, UP0 ;  /* 0x000000053f00728c */ /* 0x000fcc000bf05300 */
[----:B------:R-:W-:-:S05]  /*0a90*/  PLOP3.LUT P0, PT, PT, PT, UP0, 0x80, 0x0 ;  /* 0x000000000000781c */ /* 0x000fca0003f0f008 */
[----:B------:R-:W-:Y:S02]  /*0aa0*/  @UP0 UMOV UR4, 0x4 ;  /* 0x0000000400040882 */ /* 0x000fe40000000000 */
[----:B------:R-:W-:-:S06]  /*0ab0*/  @UP0 UIMAD.WIDE UR4, UR6, UR4, UR14 ;  /* 0x00000004060402a5 */ /* 0x000fcc000f8e020e */
[----:B------:R-:W-:Y:S02]  /*0ac0*/  IMAD.U32 R14, RZ, RZ, UR4 ;  /* 0x00000004ff0e7e24 */ /* 0x000fe4000f8e00ff */
[----:B------:R-:W-:Y:S01]  /*0ad0*/  IMAD.U32 R15, RZ, RZ, UR5 ;  /* 0x00000005ff0f7e24 */ /* 0x000fe2000f8e00ff */
[----:B------:R-:W-:Y:S01]  /*0ae0*/  SHF.R.S32.HI R85, RZ, 0x1f, R82 ;  /* 0x0000001fff557819 */ /* 0x000fe20000011452 */
[----:B------:R-:W-:-:S03]  /*0af0*/  ULDC.64 UR4, c[0x0][0x1b8] ;  /* 0x00006e0000047ab9 */ /* 0x000fc60000000a00 */
[----:B------:R-:W-:Y:S01]  /*0b00*/  LEA.HI R0, R85, R82, RZ, 0x3 ;  /* 0x0000005255007211 */ /* 0x000fe200078f18ff */
[----:B------:R-:W3:Y:S01]  /*0b10*/  @P0 LDG.E R14, [R14.64] ;  /* 0x000000160e0e0981 */ /* 0x000ee2000c1e1900 */
[----:B------:R-:W-:Y:S01]  /*0b20*/  PLOP3.LUT P2, PT, PT, PT, UP2, 0x80, 0x0 ;  /* 0x000000000000781c */ /* 0x000fe20003f4f028 */
[----:B------:R-:W-:Y:S01]  /*0b30*/  UIMAD UR12, UR8, UR4, URZ ;  /* 0x00000004080c72a4 */ /* 0x000fe2000f8e023f */
[----:B------:R-:W-:Y:S01]  /*0b40*/  LOP3.LUT R5, R0, 0xfffffff8, RZ, 0xc0, !PT ;  /* 0xfffffff800057812 */ /* 0x000fe200078ec0ff */
[----:B------:R-:W-:Y:S01]  /*0b50*/  UIMAD.WIDE.U32 UR16, UR11, UR4, URZ ;  /* 0x000000040b1072a5 */ /* 0x000fe2000f8e003f */
[----:B------:R-:W-:Y:S01]  /*0b60*/  SHF.R.S32.HI R0, RZ, 0x3, R0 ;  /* 0x00000003ff007819 */ /* 0x000fe20000011400 */
[----:B------:R-:W-:Y:S01]  /*0b70*/  UIMAD UR12, UR11, UR5, UR12 ;  /* 0x000000050b0c72a4 */ /* 0x000fe2000f8e020c */
[----:B------:R-:W-:Y:S01]  /*0b80*/  PLOP3.LUT P1, PT, PT, PT, UP2, 0x80, 0x0 ;  /* 0x000000000000781c */ /* 0x000fe20003f2f028 */
[----:B------:R-:W-:Y:S01]  /*0b90*/  IMAD.IADD R5, R82, 0x1, -R5 ;  /* 0x0000000152057824 */ /* 0x000fe200078e0a05 */
[----:B------:R-:W-:Y:S01]  /*0ba0*/  USHF.R.S32.HI UR14, URZ, 0x1f, UR6 ;  /* 0x0000001f3f0e7899 */ /* 0x000fe20008011406 */
[----:B------:R-:W-:Y:S01]  /*0bb0*/  IMAD.SHL.U32 R209, R0, 0x40, RZ ;  /* 0x0000004000d17824 */ /* 0x000fe200078e00ff */
[----:B------:R-:W-:Y:S01]  /*0bc0*/  ULDC.64 UR4, c[0x0][0x1c0] ;  /* 0x0000700000047ab9 */ /* 0x000fe20000000a00 */
[C---:B------:R-:W-:Y:S01]  /*0bd0*/  IMAD R210, R5.reuse, 0x20, R0 ;  /* 0x0000002005d27824 */ /* 0x040fe200078e0200 */
[----:B------:R-:W-:Y:S01]  /*0be0*/  UIADD3 UR17, UR17, UR12, URZ ;  /* 0x0000000c11117290 */ /* 0x000fe2000fffe03f */
[----:B------:R-:W-:Y:S01]  /*0bf0*/  IMAD.SHL.U32 R218, R5, 0x8, RZ ;  /* 0x0000000805da7824 */ /* 0x000fe200078e00ff */
[----:B------:R-:W-:Y:S01]  /*0c00*/  UIMAD UR14, UR14, UR4, URZ ;  /* 0x000000040e0e72a4 */ /* 0x000fe2000f8e023f */
[----:B------:R-:W-:Y:S01]  /*0c10*/  LOP3.LUT R209, R209, 0x1c0, RZ, 0xc0, !PT ;  /* 0x000001c0d1d17812 */ /* 0x000fe200078ec0ff */
[----:B------:R-:W-:Y:S01]  /*0c20*/  UIMAD.WIDE.U32 UR16, UR6, UR4, UR16 ;  /* 0x00000004061072a5 */ /* 0x000fe2000f8e0010 */
[----:B-1----:R-:W-:Y:S01]  /*0c30*/  IADD3 R2, R210, UR25, RZ ;  /* 0x00000019d2027c10 */ /* 0x002fe2000fffe0ff */
[----:B------:R-:W-:Y:S01]  /*0c40*/  UIMAD UR5, UR6, UR5, UR14 ;  /* 0x00000005060572a4 */ /* 0x000fe2000f8e020e */
[----:B------:R-:W-:Y:S01]  /*0c50*/  SHF.R.U32.HI R10, RZ, 0x3, R209 ;  /* 0x00000003ff0a7819 */ /* 0x000fe200000116d1 */
[----:B------:R-:W-:Y:S01]  /*0c60*/  ULDC UR4, c[0x0][0x168] ;  /* 0x00005a0000047ab9 */ /* 0x000fe20000000800 */
[----:B------:R-:W-:Y:S01]  /*0c70*/  LOP3.LUT R209, R209, 0x38, R218, 0xf8, !PT ;  /* 0x00000038d1d17812 */ /* 0x000fe200078ef8da */
[----:B------:R-:W-:Y:S01]  /*0c80*/  @P2 IMAD.HI.U32 R3, R2, c[0x0][0x2c8], RZ ;  /* 0x0000b20002032a27 */ /* 0x000fe200078e00ff */
[----:B------:R-:W-:Y:S01]  /*0c90*/  UIADD3 UR5, UR17, UR5, URZ ;  /* 0x0000000511057290 */ /* 0x000fe2000fffe03f */
[----:B------:R-:W-:Y:S01]  /*0ca0*/  ISETP.GE.AND P4, PT, R218, c[0x0][0x198], PT ;  /* 0x00006600da007a0c */ /* 0x000fe20003f86270 */
[----:B------:R-:W-:Y:S01]  /*0cb0*/  UIMAD UR4, UR9, UR4, URZ ;  /* 0x00000004090472a4 */ /* 0x000fe2000f8e023f */
[----:B------:R-:W-:Y:S01]  /*0cc0*/  IMAD.MOV.U32 R7, RZ, RZ, R2 ;  /* 0x000000ffff077224 */ /* 0x000fe200078e0002 */
[----:B------:R-:W-:Y:S01]  /*0cd0*/  @P1 SHF.R.U32.HI R7, RZ, c[0x0][0x2cc], R3 ;  /* 0x0000b300ff071a19 */ /* 0x000fe20000011603 */
[----:B------:R-:W-:Y:S01]  /*0ce0*/  IMAD.U32 R9, RZ, RZ, UR17 ;  /* 0x00000011ff097e24 */ /* 0x000fe2000f8e00ff */
[----:B------:R-:W-:Y:S01]  /*0cf0*/  LOP3.LUT R209, R209, R10, RZ, 0x3c, !PT ;  /* 0x0000000ad1d17212 */ /* 0x000fe200078e3cff */
[----:B------:R-:W-:Y:S01]  /*0d00*/  IMAD.U32 R8, RZ, RZ, UR16 ;  /* 0x00000010ff087e24 */ /* 0x000fe2000f8e00ff */
[--C-:B------:R-:W-:Y:S01]  /*0d10*/  SHF.R.S32.HI R4, RZ, 0x1f, R7.reuse ;  /* 0x0000001fff047819 */ /* 0x100fe20000011407 */
[----:B------:R-:W-:Y:S01]  /*0d20*/  IMAD.MOV R3, RZ, RZ, -R7 ;  /* 0x000000ffff037224 */ /* 0x000fe200078e0a07 */
[----:B------:R-:W-:Y:S01]  /*0d30*/  UIADD3 UR26, UR21, -0x1, URZ ;  /* 0xffffffff151a7890 */ /* 0x000fe2000fffe03f */
[----:B------:R-:W-:-:S02]  /*0d40*/  IMAD.U32 R9, RZ, RZ, UR5 ;  /* 0x00000005ff097e24 */ /* 0x000fc4000f8e00ff */
[----:B------:R-:W-:Y:S01]  /*0d50*/  IMAD R3, R3, c[0x0][0x2c4], R2 ;  /* 0x0000b10003037a24 */ /* 0x000fe200078e0202 */
[----:B------:R-:W-:Y:S01]  /*0d60*/  USHF.L.U32 UR12, UR26, 0x6, URZ ;  /* 0x000000061a0c7899 */ /* 0x000fe2000800063f */
[----:B------:R-:W-:Y:S02]  /*0d70*/  IMAD R4, R4, c[0x0][0x1b0], RZ ;  /* 0x00006c0004047a24 */ /* 0x000fe400078e02ff */
[C---:B------:R-:W-:Y:S01]  /*0d80*/  IMAD.WIDE.U32 R8, R7.reuse, c[0x0][0x1b0], R8 ;  /* 0x00006c0007087a25 */ /* 0x040fe200078e0008 */
[----:B------:R-:W-:Y:S02]  /*0d90*/  SHF.R.S32.HI R2, RZ, 0x1f, R3 ;  /* 0x0000001fff027819 */ /* 0x000fe40000011403 */
[----:B------:R-:W-:Y:S01]  /*0da0*/  IADD3 R208, R210, UR12, RZ ;  /* 0x0000000cd2d07c10 */ /* 0x000fe2000fffe0ff */
[----:B------:R-:W-:Y:S02]  /*0db0*/  IMAD R7, R7, c[0x0][0x1b4], R4 ;  /* 0x00006d0007077a24 */ /* 0x000fe400078e0204 */
[----:B------:R-:W-:-:S02]  /*0dc0*/  IMAD R2, R2, c[0x0][0x1a8], RZ ;  /* 0x00006a0002027a24 */ /* 0x000fc400078e02ff */
[----:B------:R-:W-:Y:S02]  /*0dd0*/  IMAD.IADD R9, R9, 0x1, R7 ;  /* 0x0000000109097824 */ /* 0x000fe400078e0207 */
[C---:B------:R-:W-:Y:S02]  /*0de0*/  IMAD R2, R3.reuse, c[0x0][0x1ac], R2 ;  /* 0x00006b0003027a24 */ /* 0x040fe400078e0202 */
[----:B------:R-:W-:Y:S01]  /*0df0*/  IMAD.WIDE.U32 R6, R3, c[0x0][0x1a8], R8 ;  /* 0x00006a0003067a25 */ /* 0x000fe200078e0008 */
[----:B------:R-:W-:-:S03]  /*0e00*/  LEA.HI R8, R85, R82, RZ, 0x6 ;  /* 0x0000005255087211 */ /* 0x000fc600078f30ff */
[----:B------:R-:W-:Y:S01]  /*0e10*/  IMAD.IADD R3, R7, 0x1, R2 ;  /* 0x0000000107037824 */ /* 0x000fe200078e0202 */
[----:B------:R-:W-:Y:S01]  /*0e20*/  LEA R7, P1, R6, c[0x0][0x160], 0x1 ;  /* 0x0000580006077a11 */ /* 0x000fe200078208ff */
[----:B------:R-:W-:Y:S01]  /*0e30*/  IMAD.SHL.U32 R8, R8, 0x8, RZ ;  /* 0x0000000808087824 */ /* 0x000fe200078e00ff */
[----:B------:R-:W-:Y:S01]  /*0e40*/  IADD3 R2, R0, UR25, RZ ;  /* 0x0000001900027c10 */ /* 0x000fe2000fffe0ff */
[----:B------:R-:W-:Y:S01]  /*0e50*/  IMAD.MOV.U32 R207, RZ, RZ, RZ ;  /* 0x000000ffffcf7224 */ /* 0x000fe200078e00ff */
[----:B------:R-:W-:Y:S01]  /*0e60*/  LEA.HI.X R6, R6, c[0x0][0x164], R3, 0x1, P1 ;  /* 0x0000590006067a11 */ /* 0x000fe200008f0c03 */
[----:B------:R-:W-:Y:S01]  /*0e70*/  SHFL.IDX PT, R12, R7, RZ, 0x181f ;  /* 0x00181fff070c7589 */ /* 0x000fe200000e0000 */
[----:B------:R-:W-:Y:S01]  /*0e80*/  LOP3.LUT R209, R209, 0xfffffe00, R8, 0xf8, !PT ;  /* 0xfffffe00d1d17812 */ /* 0x000fe200078ef808 */
[----:B------:R-:W-:Y:S01]  /*0e90*/  IMAD.MOV.U32 R3, RZ, RZ, c[0x0][0x2b8] ;  /* 0x0000ae00ff037624 */ /* 0x000fe200078e00ff */
[C---:B------:R-:W-:Y:S01]  /*0ea0*/  IADD3 R4, R2.reuse, 0x20, RZ ;  /* 0x0000002002047810 */ /* 0x040fe20007ffe0ff */
[----:B------:R-:W1:Y:S01]  /*0eb0*/  SHFL.IDX PT, R13, R6, RZ, 0x181f ;  /* 0x00181fff060d7589 */ /* 0x000e6200000e0000 */
[----:B------:R-:W-:Y:S01]  /*0ec0*/  ISETP.GE.AND P1, PT, R2, UR4, PT ;  /* 0x0000000402007c0c */ /* 0x000fe2000bf26270 */
[----:B------:R-:W-:Y:S01]  /*0ed0*/  IMAD.SHL.U32 R209, R209, 0x2, RZ ;  /* 0x00000002d1d17824 */ /* 0x000fe200078e00ff */
[----:B------:R-:W-:Y:S01]  /*0ee0*/  ISETP.NE.AND P3, PT, R3, 0x1, PT ;  /* 0x000000010300780c */ /* 0x000fe20003f65270 */
[----:B------:R-:W-:Y:S01]  /*0ef0*/  SHFL.IDX PT, R8, R7, 0x1, 0x181f ;  /* 0x00381f0007087f89 */ /* 0x000fe200000e0000 */
[----:B------:R-:W-:-:S02]  /*0f00*/  ISETP.GE.AND P6, PT, R4, UR4, PT ;  /* 0x0000000404007c0c */ /* 0x000fc4000bfc6270 */
[C---:B------:R-:W-:Y:S01]  /*0f10*/  IADD3 R3, R218.reuse, 0x40, RZ ;  /* 0x00000040da037810 */ /* 0x040fe20007ffe0ff */
[----:B------:R-:W4:Y:S01]  /*0f20*/  SHFL.IDX PT, R9, R6, 0x1, 0x181f ;  /* 0x00381f0006097f89 */ /* 0x000f2200000e0000 */
[----:B------:R-:W-:Y:S02]  /*0f30*/  IADD3 R4, R218, 0x80, RZ ;  /* 0x00000080da047810 */ /* 0x000fe40007ffe0ff */
[----:B------:R-:W-:Y:S02]  /*0f40*/  SHF.R.S32.HI R10, RZ, 0x1f, R3 ;  /* 0x0000001fff0a7819 */ /* 0x000fe40000011403 */
[----:B------:R-:W-:Y:S02]  /*0f50*/  SHF.R.S32.HI R11, RZ, 0x1f, R4 ;  /* 0x0000001fff0b7819 */ /* 0x000fe40000011404 */
[----:B------:R-:W-:Y:S02]  /*0f60*/  LEA.HI R217, R10, R3, RZ, 0x3 ;  /* 0x000000030ad97211 */ /* 0x000fe400078f18ff */
[----:B------:R-:W-:-:S02]  /*0f70*/  LEA.HI R216, R11, R4, RZ, 0x3 ;  /* 0x000000040bd87211 */ /* 0x000fc400078f18ff */
[----:B------:R-:W-:Y:S01]  /*0f80*/  IADD3 R10, R2, 0x40, RZ ;  /* 0x00000040020a7810 */ /* 0x000fe20007ffe0ff */
[----:B------:R-:W-:Y:S01]  /*0f90*/  SHFL.IDX PT, R11, R6, 0x2, 0x181f ;  /* 0x00581f00060b7f89 */ /* 0x000fe200000e0000 */
[----:B------:R-:W-:Y:S02]  /*0fa0*/  LOP3.LUT R217, R217, 0xfffffff8, RZ, 0xc0, !PT ;  /* 0xfffffff8d9d97812 */ /* 0x000fe400078ec0ff */
[----:B------:R-:W-:Y:S01]  /*0fb0*/  LOP3.LUT R216, R216, 0xfffffff8, RZ, 0xc0, !PT ;  /* 0xfffffff8d8d87812 */ /* 0x000fe200078ec0ff */
[--C-:B-1----:R-:W-:Y:S01]  /*0fc0*/  @!P1 IMAD.WIDE R16, R218, 0x2, R12.reuse ;  /* 0x00000002da109825 */ /* 0x102fe200078e020c */
[----:B------:R-:W-:Y:S02]  /*0fd0*/  ISETP.GE.AND P5, PT, R3, c[0x0][0x198], PT ;  /* 0x0000660003007a0c */ /* 0x000fe40003fa6270 */
[----:B------:R-:W-:Y:S01]  /*0fe0*/  ISETP.GE.AND P2, PT, R4, c[0x0][0x198], PT ;  /* 0x0000660004007a0c */ /* 0x000fe20003f46270 */
[----:B------:R-:W-:Y:S01]  /*0ff0*/  @!P1 IMAD.WIDE R22, R216, 0x2, R12 ;  /* 0x00000002d8169825 */ /* 0x000fe200078e020c */
[----:B------:R1:W-:Y:S01]  /*1000*/  @!P1 LDGSTS.E.BYPASS.LTC128B.128 [R209+0xc100], [R16.64], !P4 ;  /* 0x0c10000010d19fae */ /* 0x0003e2000e101d56 */
[----:B------:R-:W-:-:S02]  /*1010*/  IADD3 R2, R2, 0x60, RZ ;  /* 0x0000006002027810 */ /* 0x000fc40007ffe0ff */
[----:B----4-:R-:W-:-:S04]  /*1020*/  @!P6 IMAD.WIDE R20, R218, 0x2, R8 ;  /* 0x00000002da14e825 */ /* 0x010fc800078e0208 */
[----:B------:R-:W-:Y:S01]  /*1030*/  @!P6 IMAD.WIDE R18, R216, 0x2, R8 ;  /* 0x00000002d812e825 */ /* 0x000fe200078e0208 */
[----:B---3--:R3:W4:Y:S01]  /*1040*/  @P0 R2UR UR9, R14 ;  /* 0x000000000e0903c2 */ /* 0x00872200000e0000 */
[----:B------:R-:W-:Y:S01]  /*1050*/  ISETP.GE.AND P0, PT, R10, UR4, PT ;  /* 0x000000040a007c0c */ /* 0x000fe2000bf06270 */
[----:B----4-:R-:W-:Y:S01]  /*1060*/  @!UP0 UMOV UR9, UR6 ;  /* 0x0000000600098c82 */ /* 0x010fe20008000000 */
[----:B------:R-:W1:Y:S01]  /*1070*/  SHFL.IDX PT, R10, R7, 0x2, 0x181f ;  /* 0x00581f00070a7f89 */ /* 0x000e6200000e0000 */
[----:B------:R-:W-:Y:S01]  /*1080*/  USHF.R.S32.HI UR6, URZ, 0x1f, UR9 ;  /* 0x0000001f3f067899 */ /* 0x000fe20008011409 */
[----:B---3--:R-:W-:-:S04]  /*1090*/  @!P1 IMAD.WIDE R14, R217, 0x2, R12 ;  /* 0x00000002d90e9825 */ /* 0x008fc800078e020c */
[C---:B------:R-:W-:Y:S01]  /*10a0*/  @!P6 IMAD.WIDE R12, R217.reuse, 0x2, R8 ;  /* 0x00000002d90ce825 */ /* 0x040fe200078e0208 */
[----:B------:R3:W-:Y:S04]  /*10b0*/  @!P1 LDGSTS.E.BYPASS.LTC128B.128 [R209+0x10100], [R14.64], !P5 ;  /* 0x101000000ed19fae */ /* 0x0007e8000e901d56 */
[----:B-1----:R-:W-:Y:S01]  /*10c0*/  @!P0 IMAD.WIDE R16, R217, 0x2, R10 ;  /* 0x00000002d9108825 */ /* 0x002fe200078e020a */
[----:B------:R-:W-:Y:S04]  /*10d0*/  SHFL.IDX PT, R8, R7, 0x3, 0x181f ;  /* 0x00781f0007087f89 */ /* 0x000fe800000e0000 */
[----:B------:R-:W3:Y:S04]  /*10e0*/  SHFL.IDX PT, R9, R6, 0x3, 0x181f ;  /* 0x00781f0006097f89 */ /* 0x000ee800000e0000 */
[----:B------:R1:W-:Y:S01]  /*10f0*/  @!P1 LDGSTS.E.BYPASS.LTC128B.128 [R209+0x14100], [R22.64], !P2 ;  /* 0x1410000016d19fae */ /* 0x0003e2000d101d56 */
[----:B------:R-:W-:Y:S01]  /*1100*/  ISETP.GE.AND P1, PT, R2, UR4, PT ;  /* 0x0000000402007c0c */ /* 0x000fe2000bf26270 */
[----:B------:R-:W-:-:S02]  /*1110*/  ULDC.64 UR4, c[0x0][0x2b0] ;  /* 0x0000ac0000047ab9 */ /* 0x000fc40000000a00 */
[----:B------:R4:W-:Y:S01]  /*1120*/  @!P6 LDGSTS.E.BYPASS.LTC128B.128 [R209+0xd100], [R20.64], !P4 ;  /* 0x0d10000014d1efae */ /* 0x0009e2000e101d56 */
[----:B------:R-:W-:Y:S02]  /*1130*/  UIMAD UR6, UR6, UR4, URZ ;  /* 0x00000004060672a4 */ /* 0x000fe4000f8e023f */
[----:B------:R-:W-:Y:S01]  /*1140*/  UIMAD.WIDE.U32 UR14, UR9, UR4, URZ ;  /* 0x00000004090e72a5 */ /* 0x000fe2000f8e003f */
[----:B------:R5:W-:Y:S01]  /*1150*/  @!P6 LDGSTS.E.BYPASS.LTC128B.128 [R209+0x11100], [R12.64], !P5 ;  /* 0x111000000cd1efae */ /* 0x000be2000e901d56 */
[----:B------:R-:W-:-:S03]  /*1160*/  UIMAD UR6, UR9, UR5, UR6 ;  /* 0x00000005090672a4 */ /* 0x000fc6000f8e0206 */
[----:B------:R2:W-:Y:S01]  /*1170*/  @!P6 LDGSTS.E.BYPASS.LTC128B.128 [R209+0x15100], [R18.64], !P2 ;  /* 0x1510000012d1efae */ /* 0x0005e2000d101d56 */
[C---:B------:R-:W-:Y:S01]  /*1180*/  ISETP.GE.AND P6, PT, R208.reuse, UR10, PT ;  /* 0x0000000ad0007c0c */ /* 0x040fe2000bfc6270 */
[----:B------:R-:W-:Y:S01]  /*1190*/  UIADD3 UR6, UR15, UR6, URZ ;  /* 0x000000060f067290 */ /* 0x000fe2000fffe03f */
[----:B--2---:R-:W-:Y:S01]  /*11a0*/  IADD3 R208, R208, UR13, RZ ;  /* 0x0000000dd0d07c10 */ /* 0x004fe2000fffe0ff */
[----:B------:R-:W-:Y:S01]  /*11b0*/  ULDC.64 UR4, c[0x0][0x210] ;  /* 0x0000840000047ab9 */ /* 0x000fe20000000a00 */
[----:B------:R-:W-:-:S03]  /*11c0*/  ISETP.GT.OR P6, PT, R210, 0x3f, P6 ;  /* 0x0000003fd200780c */ /* 0x000fc600037c4670 */
[----:B------:R-:W-:Y:S02]  /*11d0*/  IMAD.MOV.U32 R2, RZ, RZ, R208 ;  /* 0x000000ffff027224 */ /* 0x000fe400078e00d0 */
[----:B---3--:R-:W-:-:S04]  /*11e0*/  @!P1 IMAD.WIDE R14, R218, 0x2, R8 ;  /* 0x00000002da0e9825 */ /* 0x008fc800078e0208 */
[----:B----4-:R-:W-:-:S04]  /*11f0*/  @!P0 IMAD.WIDE R20, R216, 0x2, R10 ;  /* 0x00000002d8148825 */ /* 0x010fc800078e020a */
[----:B-----5:R-:W-:-:S04]  /*1200*/  @P3 IMAD.HI.U32 R12, R208, c[0x0][0x2bc], RZ ;  /* 0x0000af00d00c3a27 */ /* 0x020fc800078e00ff */
[----:B------:R-:W-:Y:S01]  /*1210*/  @!P0 IMAD.WIDE R18, R218, 0x2, R10 ;  /* 0x00000002da128825 */ /* 0x000fe200078e020a */
[----:B------:R-:W-:-:S03]  /*1220*/  @P3 SHF.R.U32.HI R2, RZ, c[0x0][0x2c0], R12 ;  /* 0x0000b000ff023a19 */ /* 0x000fc6000001160c */
[--C-:B------:R-:W-:Y:S01]  /*1230*/  @!P1 IMAD.WIDE R12, R217, 0x2, R8.reuse ;  /* 0x00000002d90c9825 */ /* 0x100fe200078e0208 */
[----:B------:R2:W-:Y:S03]  /*1240*/  @!P0 LDGSTS.E.BYPASS.LTC128B.128 [R209+0xe100], [R18.64], !P4 ;  /* 0x0e10000012d18fae */ /* 0x0005e6000e101d56 */
[----:B------:R-:W-:Y:S01]  /*1250*/  @!P1 IMAD.WIDE R8, R216, 0x2, R8 ;  /* 0x00000002d8089825 */ /* 0x000fe200078e0208 */
[----:B------:R3:W-:Y:S04]  /*1260*/  @!P0 LDGSTS.E.BYPASS.LTC128B.128 [R209+0x12100], [R16.64], !P5 ;  /* 0x1210000010d18fae */ /* 0x0007e8000e901d56 */
[----:B------:R4:W-:Y:S01]  /*1270*/  @!P0 LDGSTS.E.BYPASS.LTC128B.128 [R209+0x16100], [R20.64], !P2 ;  /* 0x1610000014d18fae */ /* 0x0009e2000d101d56 */
[----:B------:R-:W-:-:S03]  /*1280*/  @!P6 IADD3 R7, P0, R2, UR14, RZ ;  /* 0x0000000e0207ec10 */ /* 0x000fc6000ff1e0ff */
[----:B------:R5:W-:Y:S01]  /*1290*/  @!P1 LDGSTS.E.BYPASS.LTC128B.128 [R209+0xf100], [R14.64], !P4 ;  /* 0x0f1000000ed19fae */ /* 0x000be2000e101d56 */
[----:B------:R-:W-:Y:S02]  /*12a0*/  @!P6 LEA.HI.X.SX32 R6, R2, UR6, 0x1, P0 ;  /* 0x000000060206ec11 */ /* 0x000fe400080f0eff */
[C---:B------:R-:W-:Y:S01]  /*12b0*/  @!P6 LEA R10, P0, R7.reuse, c[0x0][0x2a0], 0x2 ;  /* 0x0000a800070aea11 */ /* 0x040fe200078010ff */
[----:B------:R1:W-:Y:S03]  /*12c0*/  @!P1 LDGSTS.E.BYPASS.LTC128B.128 [R209+0x13100], [R12.64], !P5 ;  /* 0x131000000cd19fae */ /* 0x0003e6000e901d56 */
[----:B------:R-:W-:Y:S01]  /*12d0*/  @!P6 LEA.HI.X R11, R7, c[0x0][0x2a4], R6, 0x2, P0 ;  /* 0x0000a900070bea11 */ /* 0x000fe200000f1406 */
[----:B------:R1:W-:Y:S04]  /*12e0*/  @!P1 LDGSTS.E.BYPASS.LTC128B.128 [R209+0x17100], [R8.64], !P2 ;  /* 0x1710000008d19fae */ /* 0x0003e8000d101d56 */
[----:B------:R-:W0:Y:S04]  /*12f0*/  LDGDEPBAR ;  /* 0x00000000000079af */ /* 0x000e280000000000 */
[----:B------:R-:W-:Y:S06]  /*1300*/  BAR.SYNC.DEFER_BLOCKING 0x0 ;  /* 0x0000000000007b1d */ /* 0x000fec0000010000 */
[----:B------:R-:W2:Y:S01]  /*1310*/  @!P6 LDG.E R207, [R10.64] ;  /* 0x000000160acfe981 */ /* 0x000ea2000c1e1900 */
[----:B------:R-:W-:Y:S01]  /*1320*/  IMAD.MOV R7, RZ, RZ, -R2 ;  /* 0x000000ffff077224 */ /* 0x000fe200078e0a02 */
[----:B------:R-:W-:Y:S01]  /*1330*/  UIMAD UR9, UR8, UR4, URZ ;  /* 0x00000004080972a4 */ /* 0x000fe2000f8e023f */
[-C--:B------:R-:W-:Y:S01]  /*1340*/  LEA.HI R2, R85, R82.reuse, RZ, 0x4 ;  /* 0x0000005255027211 */ /* 0x080fe200078f20ff */
[----:B------:R-:W-:Y:S01]  /*1350*/  UIMAD.WIDE.U32 UR16, UR11, UR4, URZ ;  /* 0x000000040b1072a5 */ /* 0x000fe2000f8e003f */
[----:B------:R-:W-:Y:S01]  /*1360*/  IMAD R208, R7, c[0x0][0x2b8], R208 ;  /* 0x0000ae0007d07a24 */ /* 0x000fe200078e02d0 */
[----:B------:R-:W-:Y:S01]  /*1370*/  UIMAD UR9, UR11, UR5, UR9 ;  /* 0x000000050b0972a4 */ /* 0x000fe2000f8e0209 */
[----:B------:R-:W-:Y:S01]  /*1380*/  IMAD.SHL.U32 R6, R5, 0x40, RZ ;  /* 0x0000004005067824 */ /* 0x000fe200078e00ff */
[----:B------:R-:W-:Y:S01]  /*1390*/  ISETP.GE.AND P6, PT, R218, c[0x0][0x1d4], PT ;  /* 0x00007500da007a0c */ /* 0x000fe20003fc6270 */
[----:B-----5:R-:W-:Y:S01]  /*13a0*/  IMAD.WIDE.U32 R14, R208, c[0x0][0x208], RZ ;  /* 0x00008200d00e7a25 */ /* 0x020fe200078e00ff */
[----:B------:R-:W-:Y:S01]  /*13b0*/  SHF.R.S32.HI R7, RZ, 0x1f, R208 ;  /* 0x0000001fff077819 */ /* 0x000fe200000114d0 */
[----:B------:R-:W-:Y:S01]  /*13c0*/  ULDC.64 UR4, c[0x0][0x1e8] ;  /* 0x00007a0000047ab9 */ /* 0x000fe20000000a00 */
[----:B------:R-:W-:Y:S01]  /*13d0*/  LOP3.LUT R6, R6, 0x1c0, RZ, 0xc0, !PT ;  /* 0x000001c006067812 */ /* 0x000fe200078ec0ff */
[----:B-1----:R-:W-:Y:S01]  /*13e0*/  IMAD.MOV.U32 R12, RZ, RZ, R14 ;  /* 0x000000ffff0c7224 */ /* 0x002fe200078e000e */
[----:B------:R-:W-:Y:S01]  /*13f0*/  UIADD3 UR9, UR17, UR9, URZ ;  /* 0x0000000911097290 */ /* 0x000fe2000fffe03f */
[C---:B---3--:R-:W-:Y:S01]  /*1400*/  IMAD R17, R7.reuse, c[0x0][0x208], RZ ;  /* 0x0000820007117a24 */ /* 0x048fe200078e02ff */
[----:B------:R-:W-:Y:S01]  /*1410*/  UIMAD.WIDE.U32 UR18, UR11, UR4, URZ ;  /* 0x000000040b1272a5 */ /* 0x000fe2000f8e003f */
[----:B------:R-:W-:Y:S01]  /*1420*/  IMAD R7, R7, c[0x0][0x1e0], RZ ;  /* 0x0000780007077a24 */ /* 0x000fe200078e02ff */
[----:B------:R-:W-:Y:S01]  /*1430*/  UIMAD UR4, UR8, UR4, URZ ;  /* 0x00000004080472a4 */ /* 0x000fe2000f8e023f */
[C---:B------:R-:W-:Y:S01]  /*1440*/  IMAD R13, R208.reuse, c[0x0][0x20c], R17 ;  /* 0x00008300d00d7a24 */ /* 0x040fe200078e0211 */
[----:B------:R-:W-:Y:S01]  /*1450*/  ISETP.GE.AND P5, PT, R3, c[0x0][0x1d4], PT ;  /* 0x0000750003007a0c */ /* 0x000fe20003fa6270 */
[----:B------:R-:W-:Y:S01]  /*1460*/  IMAD.WIDE.U32 R8, R208, c[0x0][0x1e0], RZ ;  /* 0x00007800d0087a25 */ /* 0x000fe200078e00ff */
[----:B------:R-:W-:Y:S01]  /*1470*/  UIMAD UR4, UR11, UR5, UR4 ;  /* 0x000000050b0472a4 */ /* 0x000fe2000f8e0204 */
[----:B------:R-:W-:Y:S01]  /*1480*/  ISETP.GE.AND P4, PT, R4, c[0x0][0x1d4], PT ;  /* 0x0000750004007a0c */ /* 0x000fe20003f86270 */
[----:B------:R-:W-:Y:S01]  /*1490*/  UISETP.GT.AND UP0, UPT, UR26, UR7, UPT ;  /* 0x000000071a00728c */ /* 0x000fe2000bf04270 */
[----:B------:R-:W-:Y:S01]  /*14a0*/  IMAD.IADD R13, R15, 0x1, R13 ;  /* 0x000000010f0d7824 */ /* 0x000fe200078e020d */
[----:B------:R-:W-:Y:S01]  /*14b0*/  UIADD3 UR8, UR19, UR4, URZ ;  /* 0x0000000413087290 */ /* 0x000fe2000fffe03f */
[----:B------:R-:W-:Y:S01]  /*14c0*/  IMAD R7, R208, c[0x0][0x1e4], R7 ;  /* 0x00007900d0077a24 */ /* 0x000fe200078e0207 */
[----:B------:R-:W-:Y:S01]  /*14d0*/  LEA.HI R83, R85, R82, RZ, 0x5 ;  /* 0x0000005255537211 */ /* 0x000fe200078f28ff */
[----:B------:R-:W-:Y:S01]  /*14e0*/  IMAD.SHL.U32 R205, R0, 0x8, RZ ;  /* 0x0000000800cd7824 */ /* 0x000fe200078e00ff */
[----:B------:R-:W-:Y:S01]  /*14f0*/  SHF.R.S32.HI R133, RZ, 0x1f, R218 ;  /* 0x0000001fff857819 */ /* 0x000fe200000114da */
[----:B------:R-:W-:Y:S01]  /*1500*/  IMAD.IADD R9, R9, 0x1, R7 ;  /* 0x0000000109097824 */ /* 0x000fe200078e0207 */
[----:B------:R-:W-:Y:S01]  /*1510*/  SHF.R.S32.HI R80, RZ, 0x5, R83 ;  /* 0x00000005ff507819 */ /* 0x000fe20000011453 */
[----:B------:R-:W-:Y:S01]  /*1520*/  IMAD.WIDE R16, R218, 0x2, RZ ;  /* 0x00000002da107825 */ /* 0x000fe200078e02ff */
[----:B------:R-:W-:-:S02]  /*1530*/  LOP3.LUT R205, R6, 0x8, R205, 0xf8, !PT ;  /* 0x0000000806cd7812 */ /* 0x000fc400078ef8cd */
[----:B------:R-:W-:Y:S01]  /*1540*/  SHF.R.U32.HI R6, RZ, 0x3, R6 ;  /* 0x00000003ff067819 */ /* 0x000fe20000011606 */
[----:B------:R-:W-:Y:S01]  /*1550*/  IMAD.U32 R81, RZ, RZ, UR12 ;  /* 0x0000000cff517e24 */ /* 0x000fe2000f8e00ff */
[----:B------:R-:W-:Y:S02]  /*1560*/  SEL R221, RZ, 0x10, P4 ;  /* 0x00000010ffdd7807 */ /* 0x000fe40002000000 */
[----:B------:R-:W-:Y:S02]  /*1570*/  LOP3.LUT R205, R205, R6, RZ, 0x3c, !PT ;  /* 0x00000006cdcd7212 */ /* 0x000fe400078e3cff */
[----:B------:R-:W-:Y:S02]  /*1580*/  IADD3 R0, -R0, UR10, -R81 ;  /* 0x0000000a00007c10 */ /* 0x000fe4000fffe951 */
[----:B------:R-:W-:Y:S02]  /*1590*/  SHF.R.S32.HI R220, RZ, 0x1f, R217 ;  /* 0x0000001fffdc7819 */ /* 0x000fe400000114d9 */
[----:B------:R-:W-:-:S02]  /*15a0*/  ISETP.GE.AND P2, PT, R0, 0x1, PT ;  /* 0x000000010000780c */ /* 0x000fc40003f46270 */
[----:B------:R-:W-:Y:S02]  /*15b0*/  SHF.R.S32.HI R219, RZ, 0x1f, R216 ;  /* 0x0000001fffdb7819 */ /* 0x000fe400000114d8 */
[----:B------:R-:W-:Y:S02]  /*15c0*/  IADD3 R213, R209, 0x100, RZ ;  /* 0x00000100d1d57810 */ /* 0x000fe40007ffe0ff */
[----:B--2---:R-:W-:Y:S01]  /*15d0*/  SHF.R.S32.HI R18, RZ, 0x1f, R207 ;  /* 0x0000001fff127819 */ /* 0x004fe200000114cf */
[----:B------:R-:W-:Y:S01]  /*15e0*/  IMAD.WIDE.U32 R10, R207, c[0x0][0x218], R12 ;  /* 0x00008600cf0a7a25 */ /* 0x000fe200078e000c */
[----:B------:R-:W-:-:S03]  /*15f0*/  SHF.R.S32.HI R13, RZ, 0x4, R2 ;  /* 0x00000004ff0d7819 */ /* 0x000fc60000011402 */
[----:B------:R-:W-:Y:S01]  /*1600*/  IMAD R12, R18, c[0x0][0x218], RZ ;  /* 0x00008600120c7a24 */ /* 0x000fe200078e02ff */
[----:B------:R-:W-:Y:S01]  /*1610*/  IADD3 R7, P0, R10, UR16, RZ ;  /* 0x000000100a077c10 */ /* 0x000fe2000ff1e0ff */
[----:B------:R-:W-:Y:S01]  /*1620*/  IMAD.WIDE.U32 R8, R207, c[0x0][0x1f0], R8 ;  /* 0x00007c00cf087a25 */ /* 0x000fe200078e0008 */
[----:B------:R-:W-:-:S03]  /*1630*/  LEA.HI R10, R2, R13, RZ, 0x1 ;  /* 0x0000000d020a7211 */ /* 0x000fc600078f08ff */
[----:B------:R-:W-:Y:S01]  /*1640*/  IMAD R12, R207, c[0x0][0x21c], R12 ;  /* 0x00008700cf0c7a24 */ /* 0x000fe200078e020c */
[----:B------:R-:W-:Y:S01]  /*1650*/  LOP3.LUT R10, R10, 0xfffffffe, RZ, 0xc0, !PT ;  /* 0xfffffffe0a0a7812 */ /* 0x000fe200078ec0ff */
[----:B------:R-:W-:-:S03]  /*1660*/  IMAD R18, R18, c[0x0][0x1f0], RZ ;  /* 0x00007c0012127a24 */ /* 0x000fc600078e02ff */
[----:B------:R-:W-:Y:S01]  /*1670*/  IADD3.X R12, R11, UR9, R12, P0, !PT ;  /* 0x000000090b0c7c10 */ /* 0x000fe200087fe40c */
[----:B------:R-:W-:Y:S01]  /*1680*/  IMAD R18, R207, c[0x0][0x1f4], R18 ;  /* 0x00007d00cf127a24 */ /* 0x000fe200078e0212 */
[----:B------:R-:W-:Y:S01]  /*1690*/  LEA R14, P0, R7, c[0x0][0x1f8], 0x1 ;  /* 0x00007e00070e7a11 */ /* 0x000fe200078008ff */
[----:B------:R-:W-:Y:S01]  /*16a0*/  IMAD.IADD R10, R13, 0x1, -R10 ;  /* 0x000000010d0a7824 */ /* 0x000fe200078e0a0a */
[----:B------:R-:W-:Y:S02]  /*16b0*/  IADD3 R11, P1, R8, UR18, RZ ;  /* 0x00000012080b7c10 */ /* 0x000fe4000ff3e0ff */
[----:B------:R-:W-:Y:S01]  /*16c0*/  LEA.HI.X R12, R7, c[0x0][0x1fc], R12, 0x1, P0 ;  /* 0x00007f00070c7a11 */ /* 0x000fe200000f0c0c */
[----:B------:R-:W1:Y:S01]  /*16d0*/  SHFL.IDX PT, R24, R14, RZ, 0x181f ;  /* 0x00181fff0e187589 */ /* 0x000e6200000e0000 */
[----:B------:R-:W-:Y:S01]  /*16e0*/  IADD3.X R18, R9, UR8, R18, P1, !PT ;  /* 0x0000000809127c10 */ /* 0x000fe20008ffe412 */
[----:B------:R-:W-:Y:S01]  /*16f0*/  IMAD.SHL.U32 R84, R10, 0x8, RZ ;  /* 0x000000080a547824 */ /* 0x000fe200078e00ff */
[----:B------:R-:W-:Y:S01]  /*1700*/  LOP3.LUT R7, R2, 0xfffffff0, RZ, 0xc0, !PT ;  /* 0xfffffff002077812 */ /* 0x000fe200078ec0ff */
[----:B------:R-:W2:Y:S01]  /*1710*/  SHFL.IDX PT, R76, R14, 0x1, 0x181f ;  /* 0x00381f000e4c7f89 */ /* 0x000ea200000e0000 */
[----:B------:R-:W-:Y:S01]  /*1720*/  LEA R19, P0, R11, c[0x0][0x1c8], 0x1 ;  /* 0x000072000b137a11 */ /* 0x000fe200078008ff */
[----:B------:R-:W-:-:S02]  /*1730*/  IMAD R205, R10, 0x200, R205 ;  /* 0x000002000acd7824 */ /* 0x000fc400078e02cd */
[----:B------:R-:W3:Y:S01]  /*1740*/  SHFL.IDX PT, R9, R12, RZ, 0x181f ;  /* 0x00181fff0c097589 */ /* 0x000ee200000e0000 */
[----:B------:R-:W-:Y:S01]  /*1750*/  IMAD.IADD R7, R82, 0x1, -R7 ;  /* 0x0000000152077824 */ /* 0x000fe200078e0a07 */
[----:B------:R-:W-:Y:S01]  /*1760*/  LEA.HI.X R18, R11, c[0x0][0x1cc], R18, 0x1, P0 ;  /* 0x000073000b127a11 */ /* 0x000fe200000f0c12 */
[----:B------:R-:W-:Y:S01]  /*1770*/  IMAD.SHL.U32 R205, R205, 0x2, RZ ;  /* 0x00000002cdcd7824 */ /* 0x000fe200078e00ff */
[----:B------:R-:W5:Y:S02]  /*1780*/  SHFL.IDX PT, R8, R12, 0x1, 0x181f ;  /* 0x00381f000c087f89 */ /* 0x000f6400000e0000 */
[----:B------:R-:W-:Y:S02]  /*1790*/  SHF.R.S32.HI R2, RZ, 0x1f, R7 ;  /* 0x0000001fff027819 */ /* 0x000fe40000011407 */
[----:B------:R-:W-:Y:S01]  /*17a0*/  SHFL.IDX PT, R14, R19, RZ, 0x181f ;  /* 0x00181fff130e7589 */ /* 0x000fe200000e0000 */
[----:B------:R-:W-:Y:S02]  /*17b0*/  IADD3 R204, R205, 0x6120, RZ ;  /* 0x00006120cdcc7810 */ /* 0x000fe40007ffe0ff */
[----:B------:R-:W-:Y:S01]  /*17c0*/  LEA.HI R87, R2, R7, RZ, 0x3 ;  /* 0x0000000702577211 */ /* 0x000fe200078f18ff */
[----:B------:R-:W4:Y:S03]  /*17d0*/  SHFL.IDX PT, R15, R18, RZ, 0x181f ;  /* 0x00181fff120f7589 */ /* 0x000f2600000e0000 */
[C---:B------:R-:W-:Y:S01]  /*17e0*/  LOP3.LUT R2, R87.reuse, 0xfffffff8, RZ, 0xc0, !PT ;  /* 0xfffffff857027812 */ /* 0x040fe200078ec0ff */
[----:B------:R-:W-:Y:S01]  /*17f0*/  SHFL.IDX PT, R12, R19, 0x1, 0x181f ;  /* 0x00381f00130c7f89 */ /* 0x000fe200000e0000 */
[----:B-1----:R-:W-:Y:S01]  /*1800*/  IADD3 R6, P1, R24, R16, RZ ;  /* 0x0000001018067210 */ /* 0x002fe20007f3e0ff */
[----:B------:R-:W-:-:S02]  /*1810*/  IMAD.SHL.U32 R87, R87, 0x40, RZ ;  /* 0x0000004057577824 */ /* 0x000fc400078e00ff */
[----:B------:R1:W1:Y:S01]  /*1820*/  SHFL.IDX PT, R13, R18, 0x1, 0x181f ;  /* 0x00381f00120d7f89 */ /* 0x00026200000e0000 */
[----:B--2---:R-:W-:Y:S01]  /*1830*/  IADD3 R26, P0, R16, R76, RZ ;  /* 0x0000004c101a7210 */ /* 0x004fe20007f1e0ff */
[----:B------:R-:W-:Y:S01]  /*1840*/  IMAD.IADD R2, R7, 0x1, -R2 ;  /* 0x0000000107027824 */ /* 0x000fe200078e0a02 */
[----:B------:R-:W-:Y:S01]  /*1850*/  LOP3.LUT R87, R87, 0xfffffe00, RZ, 0xc0, !PT ;  /* 0xfffffe0057577812 */ /* 0x000fe200078ec0ff */
[----:B---3--:R-:W-:Y:S01]  /*1860*/  IMAD.X R7, R9, 0x1, R17, P1 ;  /* 0x0000000109077824 */ /* 0x008fe200008e0611 */
[----:B------:R-:W-:Y:S01]  /*1870*/  ISETP.GT.AND P1, PT, R0, 0x20, PT ;  /* 0x000000200000780c */ /* 0x000fe20003f24270 */
[----:B------:R-:W-:Y:S02]  /*1880*/  IMAD.SHL.U32 R11, R2, 0x40, RZ ;  /* 0x00000040020b7824 */ /* 0x000fe400078e00ff */
[----:B-----5:R-:W-:Y:S02]  /*1890*/  IMAD.X R27, R17, 0x1, R8, P0 ;  /* 0x00000001111b7824 */ /* 0x020fe400000e0608 */
[----:B------:R-:W-:Y:S01]  /*18a0*/  IMAD.WIDE R16, R217, 0x2, RZ ;  /* 0x00000002d9107825 */ /* 0x000fe200078e02ff */
[----:B------:R-:W-:-:S04]  /*18b0*/  LOP3.LUT R11, R11, 0x1c0, RZ, 0xc0, !PT ;  /* 0x000001c00b0b7812 */ /* 0x000fc800078ec0ff */
[----:B------:R-:W-:Y:S01]  /*18c0*/  IADD3 R28, P0, R24, R16, RZ ;  /* 0x00000010181c7210 */ /* 0x000fe20007f1e0ff */
[----:B----4-:R-:W-:Y:S01]  /*18d0*/  @P2 IMAD.WIDE R20, R217, 0x2, R14 ;  /* 0x00000002d9142825 */ /* 0x010fe200078e020e */
[----:B------:R-:W-:Y:S02]  /*18e0*/  LOP3.LUT R84, R11, 0x8, R84, 0xf8, !PT ;  /* 0x000000080b547812 */ /* 0x000fe400078ef854 */
[----:B------:R-:W-:Y:S01]  /*18f0*/  SHF.R.U32.HI R11, RZ, 0x3, R11 ;  /* 0x00000003ff0b7819 */ /* 0x000fe2000001160b */
[----:B------:R-:W-:Y:S01]  /*1900*/  IMAD.X R29, R9, 0x1, R17, P0 ;  /* 0x00000001091d7824 */ /* 0x000fe200000e0611 */
[----:B------:R-:W-:Y:S01]  /*1910*/  IADD3 R78, P0, R16, R76, RZ ;  /* 0x0000004c104e7210 */ /* 0x000fe20007f1e0ff */
[----:B------:R-:W-:Y:S01]  /*1920*/  @P2 IMAD.WIDE R22, R216, 0x2, R14 ;  /* 0x00000002d8162825 */ /* 0x000fe200078e020e */
[----:B------:R-:W-:-:S03]  /*1930*/  LOP3.LUT R84, R84, R11, RZ, 0x3c, !PT ;  /* 0x0000000b54547212 */ /* 0x000fc600078e3cff */
[----:B-1----:R-:W-:-:S04]  /*1940*/  @P2 IMAD.WIDE R18, R218, 0x2, R14 ;  /* 0x00000002da122825 */ /* 0x002fc800078e020e */
[----:B------:R-:W-:Y:S01]  /*1950*/  IMAD.X R79, R17, 0x1, R8, P0 ;  /* 0x00000001114f7824 */ /* 0x000fe200000e0608 */
[----:B------:R1:W-:Y:S01]  /*1960*/  @P2 LDGSTS.E.BYPASS.LTC128B.128 [R209+0x6100], [R18.64], !P6 ;  /* 0x0610000012d12fae */ /* 0x0003e2000f101d56 */
[--C-:B------:R-:W-:Y:S01]  /*1970*/  @P1 IMAD.WIDE R16, R218, 0x2, R12.reuse ;  /* 0x00000002da101825 */ /* 0x100fe200078e020c */
[----:B------:R-:W-:Y:S02]  /*1980*/  LOP3.LUT P0, RZ, R5, 0x2, RZ, 0xc0, !PT ;  /* 0x0000000205ff7812 */ /* 0x000fe4000780c0ff */
[----:B------:R2:W-:Y:S01]  /*1990*/  @P2 LDGSTS.E.BYPASS.LTC128B.128 [R209+0x8100], [R20.64], !P5 ;  /* 0x0810000014d12fae */ /* 0x0005e2000e901d56 */
[----:B------:R-:W-:-:S03]  /*19a0*/  @P1 IMAD.WIDE R14, R217, 0x2, R12 ;  /* 0x00000002d90e1825 */ /* 0x000fc600078e020c */
[----:B------:R2:W-:Y:S01]  /*19b0*/  @P2 LDGSTS.E.BYPASS.LTC128B.128 [R209+0xa100], [R22.64], !P4 ;  /* 0x0a10000016d12fae */ /* 0x0005e2000e101d56 */
[----:B------:R-:W-:-:S03]  /*19c0*/  @P1 IMAD.WIDE R12, R216, 0x2, R12 ;  /* 0x00000002d80c1825 */ /* 0x000fc600078e020c */
[----:B------:R1:W-:Y:S01]  /*19d0*/  @P1 LDGSTS.E.BYPASS.LTC128B.128 [R209+0x7100], [R16.64], !P6 ;  /* 0x0710000010d11fae */ /* 0x0003e2000f101d56 */
[----:B------:R-:W-:-:S03]  /*19e0*/  IMAD.WIDE R10, R216, 0x2, RZ ;  /* 0x00000002d80a7825 */ /* 0x000fc600078e02ff */
[----:B------:R3:W-:Y:S02]  /*19f0*/  @P1 LDGSTS.E.BYPASS.LTC128B.128 [R209+0x9100], [R14.64], !P5 ;  /* 0x091000000ed11fae */ /* 0x0007e4000e901d56 */
[----:B------:R-:W-:Y:S02]  /*1a00*/  IADD3 R24, P2, R24, R10, RZ ;  /* 0x0000000a18187210 */ /* 0x000fe40007f5e0ff */
[----:B------:R3:W-:Y:S01]  /*1a10*/  @P1 LDGSTS.E.BYPASS.LTC128B.128 [R209+0xb100], [R12.64], !P4 ;  /* 0x0b1000000cd11fae */ /* 0x0007e2000e101d56 */
[----:B------:R-:W-:Y:S02]  /*1a20*/  IADD3 R76, P1, R10, R76, RZ ;  /* 0x0000004c0a4c7210 */ /* 0x000fe40007f3e0ff */
[----:B------:R-:W-:Y:S01]  /*1a30*/  IMAD.X R25, R9, 0x1, R11, P2 ;  /* 0x0000000109197824 */ /* 0x000fe200010e060b */
[----:B------:R-:W0:Y:S01]  /*1a40*/  LDGDEPBAR ;  /* 0x00000000000079af */ /* 0x000e220000000000 */
[----:B------:R-:W-:Y:S02]  /*1a50*/  IMAD R9, R80, 0x400, R87 ;  /* 0x0000040050097824 */ /* 0x000fe400078e0257 */
[----:B------:R-:W-:Y:S01]  /*1a60*/  IMAD.X R77, R11, 0x1, R8, P1 ;  /* 0x000000010b4d7824 */ /* 0x000fe200008e0608 */
[----:B------:R-:W-:Y:S01]  /*1a70*/  IADD3 R8, R205, 0x6100, RZ ;  /* 0x00006100cd087810 */ /* 0x000fe20007ffe0ff */
[----:B------:R-:W-:Y:S01]  /*1a80*/  IMAD.IADD R206, R84, 0x1, R9 ;  /* 0x0000000154ce7824 */ /* 0x000fe200078e0209 */
[----:B------:R-:W-:Y:S01]  /*1a90*/  R2P PR, R2, 0x6 ;  /* 0x0000000602007804 */ /* 0x000fe20000000000 */
[----:B------:R-:W-:Y:S01]  /*1aa0*/  IMAD.MOV.U32 R2, RZ, RZ, 0x10 ;  /* 0x00000010ff027424 */ /* 0x000fe200078e00ff */
[----:B------:R-:W-:Y:S01]  /*1ab0*/  @P0 IADD3 R204, R8, -0x20, RZ ;  /* 0xffffffe008cc0810 */ /* 0x000fe20007ffe0ff */
[----:B------:R-:W-:Y:S01]  /*1ac0*/  IMAD.SHL.U32 R206, R206, 0x2, RZ ;  /* 0x00000002cece7824 */ /* 0x000fe200078e00ff */
[----:B------:R-:W-:-:S02]  /*1ad0*/  ISETP.GE.AND P0, PT, R218, c[0x0][0x1d4], PT ;  /* 0x00007500da007a0c */ /* 0x000fc40003f06270 */
[----:B------:R-:W-:Y:S02]  /*1ae0*/  SEL R2, R2, 0xfffffff0, !P1 ;  /* 0xfffffff002027807 */ /* 0x000fe40004800000 */
[C---:B------:R-:W-:Y:S02]  /*1af0*/  ISETP.LT.OR P1, PT, R0.reuse, 0x1, P0 ;  /* 0x000000010000780c */ /* 0x040fe40000721670 */
[----:B------:R-:W-:Y:S01]  /*1b00*/  ISETP.LT.OR P0, PT, R0, 0x21, P0 ;  /* 0x000000210000780c */ /* 0x000fe20000701670 */
[----:B------:R-:W-:Y:S01]  /*1b10*/  IMAD R202, R2, 0x2, R206 ;  /* 0x0000000202ca7824 */ /* 0x000fe200078e02ce */
[C---:B------:R-:W-:Y:S02]  /*1b20*/  IADD3 R195, R204.reuse, 0x800, RZ ;  /* 0x00000800ccc37810 */ /* 0x040fe40007ffe0ff */
[C---:B------:R-:W-:Y:S02]  /*1b30*/  IADD3 R194, R204.reuse, 0x1000, RZ ;  /* 0x00001000ccc27810 */ /* 0x040fe40007ffe0ff */
[----:B------:R-:W-:Y:S01]  /*1b40*/  IADD3 R193, R204, 0x1800, RZ ;  /* 0x00001800ccc17810 */ /* 0x000fe20007ffe0ff */
[----:B------:R-:W-:-:S04]  /*1b50*/  DEPBAR.LE SB0, 0x1 ;  /* 0x000080400000791a */ /* 0x000fc80000000000 */
[----:B------:R-:W-:-:S04]  /*1b60*/  DEPBAR.LE SB0, 0x0 ;  /* 0x000080000000791a */ /* 0x000fc80000000000 */
[----:B------:R-:W-:Y:S01]  /*1b70*/  BAR.SYNC.DEFER_BLOCKING 0x0 ;  /* 0x0000000000007b1d */ /* 0x000fe20000010000 */
[C---:B------:R-:W-:Y:S02]  /*1b80*/  IADD3 R191, R204.reuse, 0x2000, RZ ;  /* 0x00002000ccbf7810 */ /* 0x040fe40007ffe0ff */
[C---:B------:R-:W-:Y:S02]  /*1b90*/  IADD3 R190, R204.reuse, 0x2800, RZ ;  /* 0x00002800ccbe7810 */ /* 0x040fe40007ffe0ff */
[C---:B------:R-:W-:Y:S02]  /*1ba0*/  IADD3 R189, R204.reuse, 0x3000, RZ ;  /* 0x00003000ccbd7810 */ /* 0x040fe40007ffe0ff */
[C---:B------:R-:W-:Y:S02]  /*1bb0*/  IADD3 R188, R204.reuse, 0x3800, RZ ;  /* 0x00003800ccbc7810 */ /* 0x040fe40007ffe0ff */
[C---:B------:R-:W-:Y:S02]  /*1bc0*/  IADD3 R187, R204.reuse, 0x4000, RZ ;  /* 0x00004000ccbb7810 */ /* 0x040fe40007ffe0ff */
[----:B------:R-:W-:-:S02]  /*1bd0*/  IADD3 R186, R204, 0x4800, RZ ;  /* 0x00004800ccba7810 */ /* 0x000fc40007ffe0ff */
[C---:B------:R-:W-:Y:S02]  /*1be0*/  IADD3 R185, R204.reuse, 0x5000, RZ ;  /* 0x00005000ccb97810 */ /* 0x040fe40007ffe0ff */
[----:B------:R-:W-:Y:S01]  /*1bf0*/  IADD3 R184, R204, 0x5800, RZ ;  /* 0x00005800ccb87810 */ /* 0x000fe20007ffe0ff */
[----:B------:R-:W-:Y:S04]  /*1c00*/  LDSM.16.M88.4 R40, [R206+0xc100] ;  /* 0x00c10000ce28783b */ /* 0x000fe80000000200 */
[----:B------:R-:W-:Y:S04]  /*1c10*/  LDSM.16.M88.4 R52, [R202+0xc100] ;  /* 0x00c10000ca34783b */ /* 0x000fe80000000200 */
[----:B-1----:R-:W2:Y:S04]  /*1c20*/  LDSM.16.M88.4 R16, [R205+0x6100] ;  /* 0x00610000cd10783b */ /* 0x002ea80000000200 */
[----:B------:R-:W3:Y:S04]  /*1c30*/  LDSM.16.M88.4 R8, [R205+0x6900] ;  /* 0x00690000cd08783b */ /* 0x000ee80000000200 */
[----:B------:R-:W-:Y:S04]  /*1c40*/  LDSM.16.M88.4 R72, [R205+0x7100] ;  /* 0x00710000cd48783b */ /* 0x000fe80000000200 */
[----:B------:R-:W1:Y:S04]  /*1c50*/  LDSM.16.M88.4 R68, [R205+0x7900] ;  /* 0x00790000cd44783b */ /* 0x000e680000000200 */
[----:B------:R-:W4:Y:S04]  /*1c60*/  LDSM.16.M88.4 R64, [R204] ;  /* 0x00000000cc40783b */ /* 0x000f280000000200 */
[----:B------:R-:W5:Y:S04]  /*1c70*/  LDSM.16.M88.4 R60, [R204+0x800] ;  /* 0x00080000cc3c783b */ /* 0x000f680000000200 */
[----:B------:R-:W1:Y:S04]  /*1c80*/  LDSM.16.M88.4 R56, [R204+0x1000] ;  /* 0x00100000cc38783b */ /* 0x000e680000000200 */
[----:B------:R-:W1:Y:S04]  /*1c90*/  LDSM.16.M88.4 R48, [R204+0x1800] ;  /* 0x00180000cc30783b */ /* 0x000e680000000200 */
[----:B------:R-:W-:Y:S01]  /*1ca0*/  @!PT LDS RZ, [RZ] ;  /* 0x00000000fffff984 */ /* 0x000fe20000000800 */
[----:B------:R-:W-:Y:S01]  /*1cb0*/  @!PT LDS RZ, [RZ] ;  /* 0x00000000fffff984 */ /* 0x000fe20000000800 */
[----:B------:R-:W-:Y:S01]  /*1cc0*/  @!PT LDS RZ, [RZ] ;  /* 0x00000000fffff984 */ /* 0x000fe20000000800 */
[----:B------:R4:W-:Y:S01]  /*1cd0*/  LDGSTS.E.BYPASS.LTC128B.128 [R209+0x100], [R6.64], !P1 ;  /* 0x0010000006d17fae */ /* 0x0009e2000c901d56 */
[----:B------:R-:W-:-:S04]  /*1ce0*/  ISETP.GE.AND P1, PT, R3, c[0x0][0x1d4], PT ;  /* 0x0000750003007a0c */ /* 0x000fc80003f26270 */
[----:B------:R-:W-:Y:S01]  /*1cf0*/  ISETP.LT.OR P1, PT, R0, 0x1, P1 ;  /* 0x000000010000780c */ /* 0x000fe20000f21670 */
[C---:B--2---:R-:W-:Y:S08]  /*1d00*/  HMMA.16816.F32 R20, R40.reuse, R16, RZ ;  /* 0x000000102814723c */ /* 0x044ff000000018ff */
[----:B------:R-:W-:Y:S04]  /*1d10*/  HMMA.16816.F32 R16, R40, R18, RZ ;  /* 0x000000122810723c */ /* 0x000fe800000018ff */
[----:B------:R2:W-:Y:S01]  /*1d20*/  LDGSTS.E.BYPASS.LTC128B.128 [R209+0x2100], [R28.64], !P1 ;  /* 0x021000001cd17fae */ /* 0x0005e2000c901d56 */
[----:B------:R-:W-:-:S04]  /*1d30*/  ISETP.GE.AND P1, PT, R4, c[0x0][0x1d4], PT ;  /* 0x0000750004007a0c */ /* 0x000fc80003f26270 */
[----:B------:R-:W-:Y:S01]  /*1d40*/  ISETP.LT.OR P1, PT, R0, 0x1, P1 ;  /* 0x000000010000780c */ /* 0x000fe20000f21670 */
[----:B---3--:R-:W-:Y:S01]  /*1d50*/  HMMA.16816.F32 R12, R40, R8, RZ ;  /* 0x00000008280c723c */ /* 0x008fe200000018ff */
[----:B----4-:R-:W-:-:S07]  /*1d60*/  IMAD.MOV.U32 R6, RZ, RZ, 0x20 ;  /* 0x00000020ff067424 */ /* 0x010fce00078e00ff */
[C---:B------:R-:W-:Y:S04]  /*1d70*/  HMMA.16816.F32 R8, R40.reuse, R10, RZ ;  /* 0x0000000a2808723c */ /* 0x040fe800000018ff */
[----:B------:R3:W-:Y:S01]  /*1d80*/  LDGSTS.E.BYPASS.LTC128B.128 [R209+0x4100], [R24.64], !P1 ;  /* 0x0410000018d17fae */ /* 0x0007e2000c901d56 */
[----:B------:R-:W-:Y:S02]  /*1d90*/  ISETP.GE.AND P1, PT, R3, c[0x0][0x1d4], PT ;  /* 0x0000750003007a0c */ /* 0x000fe40003f26270 */
[----:B------:R-:W-:Y:S01]  /*1da0*/  SEL R3, R6, 0xffffffe0, !P2 ;  /* 0xffffffe006037807 */ /* 0x000fe20005000000 */
[----:B------:R4:W-:Y:S01]  /*1db0*/  LDGSTS.E.BYPASS.LTC128B.128 [R209+0x1100], [R26.64], !P0 ;  /* 0x011000001ad17fae */ /* 0x0009e2000c101d56 */
[----:B------:R-:W-:Y:S01]  /*1dc0*/  ISETP.GE.AND P2, PT, R4, c[0x0][0x1d4], PT ;  /* 0x0000750004007a0c */ /* 0x000fe20003f46270 */
[----:B-1----:R-:W-:Y:S01]  /*1dd0*/  HMMA.16816.F32 R44, R40, R68, RZ ;  /* 0x00000044282c723c */ /* 0x002fe200000018ff */
[C---:B------:R-:W-:Y:S01]  /*1de0*/  ISETP.LT.OR P1, PT, R0.reuse, 0x21, P1 ;  /* 0x000000210000780c */ /* 0x040fe20000f21670 */
[----:B------:R-:W-:Y:S01]  /*1df0*/  IMAD R201, R3, 0x2, R206 ;  /* 0x0000000203c97824 */ /* 0x000fe200078e02ce */
[----:B------:R-:W-:Y:S01]  /*1e00*/  LOP3.LUT P0, RZ, R5, 0x4, RZ, 0xc0, !PT ;  /* 0x0000000405ff7812 */ /* 0x000fe2000780c0ff */
[----:B------:R-:W-:Y:S01]  /*1e10*/  IMAD R199, R3, 0x2, R202 ;  /* 0x0000000203c77824 */ /* 0x000fe200078e02ca */
[----:B------:R-:W-:-:S03]  /*1e20*/  ISETP.LT.OR P2, PT, R0, 0x21, P2 ;  /* 0x000000210000780c */ /* 0x000fc60001741670 */
[C---:B------:R-:W-:Y:S06]  /*1e30*/  HMMA.16816.F32 R4, R40.reuse, R72, RZ ;  /* 0x000000482804723c */ /* 0x040fec00000018ff */
[----:B------:R1:W-:Y:S01]  /*1e40*/  LDGSTS.E.BYPASS.LTC128B.128 [R209+0x3100], [R78.64], !P1 ;  /* 0x031000004ed17fae */ /* 0x0003e2000c901d56 */
[----:B------:R-:W-:Y:S01]  /*1e50*/  ISETP.GT.AND P1, PT, R210, 0x3f, PT ;  /* 0x0000003fd200780c */ /* 0x000fe20003f24270 */
[----:B------:R-:W-:Y:S02]  /*1e60*/  HMMA.16816.F32 R72, R40, R74, RZ ;  /* 0x0000004a2848723c */ /* 0x000fe400000018ff */
[----:B------:R1:W-:Y:S01]  /*1e70*/  LDGSTS.E.BYPASS.LTC128B.128 [R209+0x5100], [R76.64], !P2 ;  /* 0x051000004cd17fae */ /* 0x0003e2000d101d56 */
[----:B---3--:R-:W-:-:S03]  /*1e80*/  IMAD.MOV.U32 R24, RZ, RZ, 0x40 ;  /* 0x00000040ff187424 */ /* 0x008fc600078e00ff */
[----:B------:R-:W-:Y:S02]  /*1e90*/  LDSM.16.M88.4 R36, [R201+0xc100] ;  /* 0x00c10000c924783b */ /* 0x000fe40000000200 */
[----:B------:R-:W-:Y:S01]  /*1ea0*/  HMMA.16816.F32 R40, R40, R70, RZ ;  /* 0x000000462828723c */ /* 0x000fe200000018ff */
[----:B------:R-:W-:Y:S01]  /*1eb0*/  SEL R0, R24, 0xffffffc0, !P0 ;  /* 0xffffffc018007807 */ /* 0x000fe20004000000 */
[----:B------:R-:W-:Y:S01]  /*1ec0*/  LDSM.16.M88.4 R68, [R199+0xc100] ;  /* 0x00c10000c744783b */ /* 0x000fe20000000200 */
[----:B------:R-:W-:-:S03]  /*1ed0*/  PLOP3.LUT P0, PT, PT, PT, UP0, 0x40, 0x0 ;  /* 0x000000000000781c */ /* 0x000fc60003f0e808 */
[----:B------:R-:W-:Y:S02]  /*1ee0*/  IMAD.IADD R200, R205, 0x1, R0 ;  /* 0x00000001cdc87824 */ /* 0x000fe400078e0200 */
[C---:B------:R-:W-:Y:S01]  /*1ef0*/  HMMA.16816.F32 R20, R52.reuse, R64, R20 ;  /* 0x000000403414723c */ /* 0x040fe20000001814 */
[----:B------:R-:W-:Y:S01]  /*1f00*/  IMAD.IADD R192, R0, 0x1, R204 ;  /* 0x0000000100c07824 */ /* 0x000fe200078e02cc */
[----:B------:R-:W0:Y:S04]  /*1f10*/  LDGDEPBAR ;  /* 0x00000000000079af */ /* 0x000e280000000000 */
[----:B------:R-:W3:Y:S02]  /*1f20*/  LDSM.16.M88.4 R32, [R200+0x6100] ;  /* 0x00610000c820783b */ /* 0x000ee40000000200 */
[C---:B------:R-:W-:Y:S02]  /*1f30*/  HMMA.16816.F32 R16, R52.reuse, R66, R16 ;  /* 0x000000423410723c */ /* 0x040fe40000001810 */
[----:B--2---:R-:W2:Y:S04]  /*1f40*/  LDSM.16.M88.4 R28, [R200+0x6900] ;  /* 0x00690000c81c783b */ /* 0x004ea80000000200 */
[----:B----4-:R-:W4:Y:S02]  /*1f50*/  LDSM.16.M88.4 R24, [R200+0x7100] ;  /* 0x00710000c818783b */ /* 0x010f240000000200 */
[C---:B-----5:R-:W-:Y:S02]  /*1f60*/  HMMA.16816.F32 R12, R52.reuse, R60, R12 ;  /* 0x0000003c340c723c */ /* 0x060fe4000000180c */
[----:B-1----:R-:W1:Y:S04]  /*1f70*/  LDSM.16.M88.4 R76, [R200+0x7900] ;  /* 0x00790000c84c783b */ /* 0x002e680000000200 */
[----:B------:R-:W5:Y:S02]  /*1f80*/  LDSM.16.M88.4 R64, [R192] ;  /* 0x00000000c040783b */ /* 0x000f640000000200 */
[C---:B------:R-:W-:Y:S02]  /*1f90*/  HMMA.16816.F32 R8, R52.reuse, R62, R8 ;  /* 0x0000003e3408723c */ /* 0x040fe40000001808 */
[----:B------:R-:W1:Y:S06]  /*1fa0*/  LDSM.16.M88.4 R60, [R192+0x800] ;  /* 0x00080000c03c783b */ /* 0x000e6c0000000200 */
[C---:B------:R-:W-:Y:S08]  /*1fb0*/  HMMA.16816.F32 R4, R52.reuse, R56, R4 ;  /* 0x000000383404723c */ /* 0x040ff00000001804 */
[C---:B------:R-:W-:Y:S01]  /*1fc0*/  HMMA.16816.F32 R72, R52.reuse, R58, R72 ;  /* 0x0000003a3448723c */ /* 0x040fe20000001848 */
[----:B------:R-:W1:Y:S07]  /*1fd0*/  LDSM.16.M88.4 R56, [R192+0x1000] ;  /* 0x00100000c038783b */ /* 0x000e6e0000000200 */
[C---:B------:R-:W-:Y:S08]  /*1fe0*/  HMMA.16816.F32 R44, R52.reuse, R48, R44 ;  /* 0x00000030342c723c */ /* 0x040ff0000000182c */
[----:B------:R-:W-:Y:S01]  /*1ff0*/  HMMA.16816.F32 R40, R52, R50, R40 ;  /* 0x000000323428723c */ /* 0x000fe20000001828 */
[----:B------:R-:W1:Y:S07]  /*2000*/  LDSM.16.M88.4 R52, [R192+0x1800] ;  /* 0x00180000c034783b */ /* 0x000e6e0000000200 */
[C---:B---3--:R-:W-:Y:S08]  /*2010*/  HMMA.16816.F32 R20, R36.reuse, R32, R20 ;  /* 0x000000202414723c */ /* 0x048ff00000001814 */
[C---:B------:R-:W-:Y:S01]  /*2020*/  HMMA.16816.F32 R16, R36.reuse, R34, R16 ;  /* 0x000000222410723c */ /* 0x040fe20000001810 */
[----:B------:R-:W-:Y:S07]  /*2030*/  LDSM.16.M88.4 R32, [R206+0x10100] ;  /* 0x01010000ce20783b */ /* 0x000fee0000000200 */
[C---:B--2---:R-:W-:Y:S08]  /*2040*/  HMMA.16816.F32 R12, R36.reuse, R28, R12 ;  /* 0x0000001c240c723c */ /* 0x044ff0000000180c */
[C---:B------:R-:W-:Y:S01]  /*2050*/  HMMA.16816.F32 R8, R36.reuse, R30, R8 ;  /* 0x0000001e2408723c */ /* 0x040fe20000001808 */
[----:B------:R-:W2:Y:S07]  /*2060*/  LDSM.16.M88.4 R28, [R205+0x8100] ;  /* 0x00810000cd1c783b */ /* 0x000eae0000000200 */
[C---:B----4-:R-:W-:Y:S01]  /*2070*/  HMMA.16816.F32 R48, R36.reuse, R24, R4 ;  /* 0x000000182430723c */ /* 0x050fe20000001804 */
[----:B------:R-:W3:Y:S07]  /*2080*/  LDSM.16.M88.4 R4, [R205+0x8900] ;  /* 0x00890000cd04783b */ /* 0x000eee0000000200 */
[C---:B-1----:R-:W-:Y:S08]  /*2090*/  HMMA.16816.F32 R44, R36.reuse, R76, R44 ;  /* 0x0000004c242c723c */ /* 0x042ff0000000182c */
[C---:B------:R-:W-:Y:S01]  /*20a0*/  HMMA.16816.F32 R40, R36.reuse, R78, R40 ;  /* 0x0000004e2428723c */ /* 0x040fe20000001828 */
[----:B------:R-:W1:Y:S07]  /*20b0*/  LDSM.16.M88.4 R76, [R205+0x9900] ;  /* 0x00990000cd4c783b */ /* 0x000e6e0000000200 */
[----:B------:R-:W-:Y:S01]  /*20c0*/  HMMA.16816.F32 R72, R36, R26, R72 ;  /* 0x0000001a2448723c */ /* 0x000fe20000001848 */
[----:B------:R-:W4:Y:S04]  /*20d0*/  LDSM.16.M88.4 R24, [R205+0x9100] ;  /* 0x00910000cd18783b */ /* 0x000f280000000200 */
[----:B------:R-:W-:Y:S03]  /*20e0*/  LDSM.16.M88.4 R36, [R204+0x2800] ;  /* 0x00280000cc24783b */ /* 0x000fe60000000200 */
[C---:B-----5:R-:W-:Y:S08]  /*20f0*/  HMMA.16816.F32 R20, R68.reuse, R64, R20 ;  /* 0x000000404414723c */ /* 0x060ff00000001814 */
[C---:B------:R-:W-:Y:S08]  /*2100*/  HMMA.16816.F32 R16, R68.reuse, R66, R16 ;  /* 0x000000424410723c */ /* 0x040ff00000001810 */
[C---:B------:R-:W-:Y:S08]  /*2110*/  HMMA.16816.F32 R12, R68.reuse, R60, R12 ;  /* 0x0000003c440c723c */ /* 0x040ff0000000180c */
[C---:B------:R-:W-:Y:S01]  /*2120*/  HMMA.16816.F32 R8, R68.reuse, R62, R8 ;  /* 0x0000003e4408723c */ /* 0x040fe20000001808 */
[----:B------:R-:W-:Y:S07]  /*2130*/  LDSM.16.M88.4 R60, [R202+0x10100] ;  /* 0x01010000ca3c783b */ /* 0x000fee0000000200 */
[C---:B------:R-:W-:Y:S01]  /*2140*/  HMMA.16816.F32 R64, R68.reuse, R56, R48 ;  /* 0x000000384440723c */ /* 0x040fe20000001830 */
[----:B------:R-:W5:Y:S07]  /*2150*/  LDSM.16.M88.4 R48, [R204+0x2000] ;  /* 0x00200000cc30783b */ /* 0x000f6e0000000200 */
[C---:B------:R-:W-:Y:S08]  /*2160*/  HMMA.16816.F32 R44, R68.reuse, R52, R44 ;  /* 0x00000034442c723c */ /* 0x040ff0000000182c */
[C---:B------:R-:W-:Y:S01]  /*2170*/  HMMA.16816.F32 R40, R68.reuse, R54, R40 ;  /* 0x000000364428723c */ /* 0x040fe20000001828 */
[----:B------:R-:W-:Y:S07]  /*2180*/  LDSM.16.M88.4 R52, [R201+0x10100] ;  /* 0x01010000c934783b */ /* 0x000fee0000000200 */
[----:B------:R-:W-:Y:S01]  /*2190*/  HMMA.16816.F32 R72, R68, R58, R72 ;  /* 0x0000003a4448723c */ /* 0x000fe20000001848 */
[----:B------:R-:W4:Y:S04]  /*21a0*/  LDSM.16.M88.4 R68, [R204+0x3800] ;  /* 0x00380000cc44783b */ /* 0x000f280000000200 */
[----:B------:R-:W4:Y:S03]  /*21b0*/  LDSM.16.M88.4 R56, [R204+0x3000] ;  /* 0x00300000cc38783b */ /* 0x000f260000000200 */
[C---:B--2---:R-:W-:Y:S08]  /*21c0*/  HMMA.16816.F32 R20, R32.reuse, R28, R20 ;  /* 0x0000001c2014723c */ /* 0x044ff00000001814 */
[C---:B------:R-:W-:Y:S01]  /*21d0*/  HMMA.16816.F32 R16, R32.reuse, R30, R16 ;  /* 0x0000001e2010723c */ /* 0x040fe20000001810 */
[----:B------:R-:W2:Y:S07]  /*21e0*/  LDSM.16.M88.4 R28, [R200+0x8100] ;  /* 0x00810000c81c783b */ /* 0x000eae0000000200 */
[C---:B---3--:R-:W-:Y:S08]  /*21f0*/  HMMA.16816.F32 R12, R32.reuse, R4, R12 ;  /* 0x00000004200c723c */ /* 0x048ff0000000180c */
[C---:B------:R-:W-:Y:S01]  /*2200*/  HMMA.16816.F32 R8, R32.reuse, R6, R8 ;  /* 0x000000062008723c */ /* 0x040fe20000001808 */
[----:B------:R-:W3:Y:S07]  /*2210*/  LDSM.16.M88.4 R4, [R200+0x8900] ;  /* 0x00890000c804783b */ /* 0x000eee0000000200 */
[C---:B-1----:R-:W-:Y:S08]  /*2220*/  HMMA.16816.F32 R44, R32.reuse, R76, R44 ;  /* 0x0000004c202c723c */ /* 0x042ff0000000182c */
[C---:B------:R-:W-:Y:S01]  /*2230*/  HMMA.16816.F32 R40, R32.reuse, R78, R40 ;  /* 0x0000004e2028723c */ /* 0x040fe20000001828 */
[----:B------:R-:W1:Y:S07]  /*2240*/  LDSM.16.M88.4 R76, [R200+0x9900] ;  /* 0x00990000c84c783b */ /* 0x000e6e0000000200 */
[C---:B----4-:R-:W-:Y:S08]  /*2250*/  HMMA.16816.F32 R64, R32.reuse, R24, R64 ;  /* 0x000000182040723c */ /* 0x050ff00000001840 */
[----:B------:R-:W-:Y:S01]  /*2260*/  HMMA.16816.F32 R72, R32, R26, R72 ;  /* 0x0000001a2048723c */ /* 0x000fe20000001848 */
[----:B------:R-:W4:Y:S04]  /*2270*/  LDSM.16.M88.4 R24, [R200+0x9100] ;  /* 0x00910000c818783b */ /* 0x000f280000000200 */
[----:B------:R-:W-:Y:S03]  /*2280*/  LDSM.16.M88.4 R32, [R192+0x2800] ;  /* 0x00280000c020783b */ /* 0x000fe60000000200 */
[C---:B-----5:R-:W-:Y:S08]  /*2290*/  HMMA.16816.F32 R20, R60.reuse, R48, R20 ;  /* 0x000000303c14723c */ /* 0x060ff00000001814 */
[C---:B------:R-:W-:Y:S01]  /*22a0*/  HMMA.16816.F32 R16, R60.reuse, R50, R16 ;  /* 0x000000323c10723c */ /* 0x040fe20000001810 */
[----:B------:R-:W-:Y:S07]  /*22b0*/  LDSM.16.M88.4 R48, [R199+0x10100] ;  /* 0x01010000c730783b */ /* 0x000fee0000000200 */
[C---:B------:R-:W-:Y:S08]  /*22c0*/  HMMA.16816.F32 R12, R60.reuse, R36, R12 ;  /* 0x000000243c0c723c */ /* 0x040ff0000000180c */
[C---:B------:R-:W-:Y:S01]  /*22d0*/  HMMA.16816.F32 R8, R60.reuse, R38, R8 ;  /* 0x000000263c08723c */ /* 0x040fe20000001808 */
[----:B------:R-:W5:Y:S07]  /*22e0*/  LDSM.16.M88.4 R36, [R192+0x2000] ;  /* 0x00200000c024783b */ /* 0x000f6e0000000200 */
[C---:B------:R-:W-:Y:S08]  /*22f0*/  HMMA.16816.F32 R44, R60.reuse, R68, R44 ;  /* 0x000000443c2c723c */ /* 0x040ff0000000182c */
[C---:B------:R-:W-:Y:S01]  /*2300*/  HMMA.16816.F32 R40, R60.reuse, R70, R40 ;  /* 0x000000463c28723c */ /* 0x040fe20000001828 */
[----:B------:R-:W1:Y:S07]  /*2310*/  LDSM.16.M88.4 R68, [R192+0x3800] ;  /* 0x00380000c044783b */ /* 0x000e6e0000000200 */
[C---:B------:R-:W-:Y:S08]  /*2320*/  HMMA.16816.F32 R64, R60.reuse, R56, R64 ;  /* 0x000000383c40723c */ /* 0x040ff00000001840 */
[----:B------:R-:W-:Y:S01]  /*2330*/  HMMA.16816.F32 R72, R60, R58, R72 ;  /* 0x0000003a3c48723c */ /* 0x000fe20000001848 */
[----:B------:R-:W4:Y:S04]  /*2340*/  LDSM.16.M88.4 R56, [R192+0x3000] ;  /* 0x00300000c038783b */ /* 0x000f280000000200 */
[----:B------:R-:W-:Y:S03]  /*2350*/  LDSM.16.M88.4 R60, [R206+0x14100] ;  /* 0x01410000ce3c783b */ /* 0x000fe60000000200 */
        /* <DEDUP_REMOVED lines=15> */
[----:B------:R-:W5:Y:S07]  /*2450*/  LDSM.16.M88.4 R36, [R204+0x4000] ;  /* 0x00400000cc24783b */ /* 0x000f6e0000000200 */
[C---:B------:R-:W-:Y:S08]  /*2460*/  HMMA.16816.F32 R12, R48.reuse, R32, R12 ;  /* 0x00000020300c723c */ /* 0x040ff0000000180c */
[C---:B------:R-:W-:Y:S01]  /*2470*/  HMMA.16816.F32 R8, R48.reuse, R34, R8 ;  /* 0x000000223008723c */ /* 0x040fe20000001808 */
[----:B------:R-:W1:Y:S07]  /*2480*/  LDSM.16.M88.4 R32, [R204+0x4800] ;  /* 0x00480000cc20783b */ /* 0x000e6e0000000200 */
[C---:B------:R-:W-:Y:S08]  /*2490*/  HMMA.16816.F32 R44, R48.reuse, R68, R44 ;  /* 0x00000044302c723c */ /* 0x040ff0000000182c */
[C---:B------:R-:W-:Y:S08]  /*24a0*/  HMMA.16816.F32 R40, R48.reuse, R70, R40 ;  /* 0x000000463028723c */ /* 0x040ff00000001828 */
[C---:B------:R-:W-:Y:S08]  /*24b0*/  HMMA.16816.F32 R64, R48.reuse, R56, R64 ;  /* 0x000000383040723c */ /* 0x040ff00000001840 */
[----:B------:R-:W-:Y:S01]  /*24c0*/  HMMA.16816.F32 R72, R48, R58, R72 ;  /* 0x0000003a3048723c */ /* 0x000fe20000001848 */
[----:B------:R-:W4:Y:S04]  /*24d0*/  LDSM.16.M88.4 R48, [R204+0x5800] ;  /* 0x00580000cc30783b */ /* 0x000f280000000200 */
[----:B------:R-:W4:Y:S03]  /*24e0*/  LDSM.16.M88.4 R56, [R204+0x5000] ;  /* 0x00500000cc38783b */ /* 0x000f260000000200 */
[C---:B--2---:R-:W-:Y:S08]  /*24f0*/  HMMA.16816.F32 R20, R60.reuse, R28, R20 ;  /* 0x0000001c3c14723c */ /* 0x044ff00000001814 */
[C---:B------:R-:W-:Y:S01]  /*2500*/  HMMA.16816.F32 R16, R60.reuse, R30, R16 ;  /* 0x0000001e3c10723c */ /* 0x040fe20000001810 */
[----:B------:R-:W-:Y:S07]  /*2510*/  LDSM.16.M88.4 R28, [R201+0x14100] ;  /* 0x01410000c91c783b */ /* 0x000fee0000000200 */
[C---:B---3--:R-:W-:Y:S08]  /*2520*/  HMMA.16816.F32 R12, R60.reuse, R4, R12 ;  /* 0x000000043c0c723c */ /* 0x048ff0000000180c */
[C---:B------:R-:W-:Y:S01]  /*2530*/  HMMA.16816.F32 R8, R60.reuse, R6, R8 ;  /* 0x000000063c08723c */ /* 0x040fe20000001808 */
[----:B------:R-:W2:Y:S07]  /*2540*/  LDSM.16.M88.4 R4, [R200+0xa100] ;  /* 0x00a10000c804783b */ /* 0x000eae0000000200 */
[C---:B-1----:R-:W-:Y:S08]  /*2550*/  HMMA.16816.F32 R44, R60.reuse, R76, R44 ;  /* 0x0000004c3c2c723c */ /* 0x042ff0000000182c */
[C---:B------:R-:W-:Y:S08]  /*2560*/  HMMA.16816.F32 R40, R60.reuse, R78, R40 ;  /* 0x0000004e3c28723c */ /* 0x040ff00000001828 */
[C---:B----4-:R-:W-:Y:S08]  /*2570*/  HMMA.16816.F32 R64, R60.reuse, R24, R64 ;  /* 0x000000183c40723c */ /* 0x050ff00000001840 */
[----:B------:R-:W-:Y:S01]  /*2580*/  HMMA.16816.F32 R72, R60, R26, R72 ;  /* 0x0000001a3c48723c */ /* 0x000fe20000001848 */
[----:B------:R-:W1:Y:S07]  /*2590*/  LDSM.16.M88.4 R24, [R200+0xa900] ;  /* 0x00a90000c818783b */ /* 0x000e6e0000000200 */
[C---:B-----5:R-:W-:Y:S08]  /*25a0*/  HMMA.16816.F32 R20, R52.reuse, R36, R20 ;  /* 0x000000243414723c */ /* 0x060ff00000001814 */
[C---:B------:R-:W-:Y:S08]  /*25b0*/  HMMA.16816.F32 R12, R52.reuse, R32, R12 ;  /* 0x00000020340c723c */ /* 0x040ff0000000180c */
[C---:B------:R-:W-:Y:S01]  /*25c0*/  HMMA.16816.F32 R16, R52.reuse, R38, R16 ;  /* 0x000000263410723c */ /* 0x040fe20000001810 */
[----:B------:R-:W-:Y:S07]  /*25d0*/  LDSM.16.M88.4 R36, [R200+0xb900] ;  /* 0x00b90000c824783b */ /* 0x000fee0000000200 */
[C---:B------:R-:W-:Y:S01]  /*25e0*/  HMMA.16816.F32 R8, R52.reuse, R34, R8 ;  /* 0x000000223408723c */ /* 0x040fe20000001808 */
[----:B------:R-:W3:Y:S07]  /*25f0*/  LDSM.16.M88.4 R32, [R200+0xb100] ;  /* 0x00b10000c820783b */ /* 0x000eee0000000200 */
[C---:B------:R-:W-:Y:S08]  /*2600*/  HMMA.16816.F32 R44, R52.reuse, R48, R44 ;  /* 0x00000030342c723c */ /* 0x040ff0000000182c */
[C---:B------:R-:W-:Y:S08]  /*2610*/  HMMA.16816.F32 R40, R52.reuse, R50, R40 ;  /* 0x000000323428723c */ /* 0x040ff00000001828 */
[C---:B------:R-:W-:Y:S08]  /*2620*/  HMMA.16816.F32 R64, R52.reuse, R56, R64 ;  /* 0x000000383440723c */ /* 0x040ff00000001840 */
[----:B------:R-:W-:Y:S01]  /*2630*/  HMMA.16816.F32 R72, R52, R58, R72 ;  /* 0x0000003a3448723c */ /* 0x000fe20000001848 */
[----:B------:R-:W-:Y:S04]  /*2640*/  LDSM.16.M88.4 R56, [R192+0x4000] ;  /* 0x00400000c038783b */ /* 0x000fe80000000200 */
[----:B------:R-:W-:Y:S03]  /*2650*/  LDSM.16.M88.4 R52, [R192+0x4800] ;  /* 0x00480000c034783b */ /* 0x000fe60000000200 */
[C---:B--2---:R-:W-:Y:S01]  /*2660*/  HMMA.16816.F32 R48, R28.reuse, R4, R20 ;  /* 0x000000041c30723c */ /* 0x044fe20000001814 */
[----:B------:R-:W2:Y:S07]  /*2670*/  LDSM.16.M88.4 R20, [R199+0x14100] ;  /* 0x01410000c714783b */ /* 0x000eae0000000200 */
[C---:B-1----:R-:W-:Y:S08]  /*2680*/  HMMA.16816.F32 R12, R28.reuse, R24, R12 ;  /* 0x000000181c0c723c */ /* 0x042ff0000000180c */
[C---:B------:R-:W-:Y:S01]  /*2690*/  HMMA.16816.F32 R16, R28.reuse, R6, R16 ;  /* 0x000000061c10723c */ /* 0x040fe20000001810 */
[----:B------:R-:W1:Y:S07]  /*26a0*/  LDSM.16.M88.4 R4, [R192+0x5000] ;  /* 0x00500000c004783b */ /* 0x000e6e0000000200 */
[----:B------:R-:W-:Y:S01]  /*26b0*/  HMMA.16816.F32 R24, R28, R26, R8 ;  /* 0x0000001a1c18723c */ /* 0x000fe20000001808 */
[----:B------:R-:W4:Y:S01]  /*26c0*/  LDSM.16.M88.4 R8, [R192+0x5800] ;  /* 0x00580000c008783b */ /* 0x000f220000000200 */
[----:B------:R-:W-:-:S06]  /*26d0*/  DEPBAR.LE SB0, 0x0 ;  /* 0x000080000000791a */ /* 0x000fcc0000000000 */
[C---:B---3--:R-:W-:Y:S08]  /*26e0*/  HMMA.16816.F32 R64, R28.reuse, R32, R64 ;  /* 0x000000201c40723c */ /* 0x048ff00000001840 */
[C---:B------:R-:W-:Y:S08]  /*26f0*/  HMMA.16816.F32 R72, R28.reuse, R34, R72 ;  /* 0x000000221c48723c */ /* 0x040ff00000001848 */
[C---:B------:R-:W-:Y:S08]  /*2700*/  HMMA.16816.F32 R44, R28.reuse, R36, R44 ;  /* 0x000000241c2c723c */ /* 0x040ff0000000182c */
[----:B------:R-:W-:Y:S08]  /*2710*/  HMMA.16816.F32 R40, R28, R38, R40 ;  /* 0x000000261c28723c */ /* 0x000ff00000001828 */
[C---:B--2---:R-:W-:Y:S08]  /*2720*/  HMMA.16816.F32 R48, R20.reuse, R56, R48 ;  /* 0x000000381430723c */ /* 0x044ff00000001830 */
[C---:B------:R-:W-:Y:S08]  /*2730*/  HMMA.16816.F32 R16, R20.reuse, R58, R16 ;  /* 0x0000003a1410723c */ /* 0x040ff00000001810 */
[C---:B------:R-:W-:Y:S08]  /*2740*/  HMMA.16816.F32 R12, R20.reuse, R52, R12 ;  /* 0x00000034140c723c */ /* 0x040ff0000000180c */
[----:B------:R-:W-:Y:S01]  /*2750*/  HMMA.16816.F32 R24, R20, R54, R24 ;  /* 0x000000361418723c */ /* 0x000fe20000001818 */
[----:B------:R-:W-:-:S06]  /*2760*/  FMUL.FTZ R0, R50, c[0x0][0x320] ;  /* 0x0000c80032007a20 */ /* 0x000fcc0000410000 */
[----:B------:R-:W2:Y:S01]  /*2770*/  MUFU.TANH R0, R0 ;  /* 0x0000000000007308 */ /* 0x000ea20000002400 */
[C---:B-1----:R-:W-:Y:S07]  /*2780*/  HMMA.16816.F32 R64, R20.reuse, R4, R64 ;  /* 0x000000041440723c */ /* 0x042fee0000001840 */
[----:B------:R-:W-:Y:S01]  /*2790*/  LOP3.LUT R4, R84, R87, RZ, 0xfc, !PT ;  /* 0x0000005754047212 */ /* 0x000fe200078efcff */
[C---:B------:R-:W-:Y:S07]  /*27a0*/  HMMA.16816.F32 R72, R20.reuse, R6, R72 ;  /* 0x000000061448723c */ /* 0x040fee0000001848 */
[----:B------:R-:W-:Y:S01]  /*27b0*/  FMUL.FTZ R7, R48, c[0x0][0x320] ;  /* 0x0000c80030077a20 */ /* 0x000fe20000410000 */
[C---:B----4-:R-:W-:Y:S05]  /*27c0*/  HMMA.16816.F32 R44, R20.reuse, R8, R44 ;  /* 0x00000008142c723c */ /* 0x050fea000000182c */
[----:B------:R-:W1:Y:S03]  /*27d0*/  MUFU.TANH R7, R7 ;  /* 0x0000000700077308 */ /* 0x000e660000002400 */
[----:B------:R-:W-:Y:S07]  /*27e0*/  HMMA.16816.F32 R40, R20, R10, R40 ;  /* 0x0000000a1428723c */ /* 0x000fee0000001828 */
[----:B------:R-:W-:-:S06]  /*27f0*/  FMUL.FTZ R20, R49, c[0x0][0x320] ;  /* 0x0000c80031147a20 */ /* 0x000fcc0000410000 */
[----:B------:R-:W3:Y:S01]  /*2800*/  MUFU.TANH R20, R20 ;  /* 0x0000001400147308 */ /* 0x000ee20000002400 */
[----:B------:R-:W-:Y:S06]  /*2810*/  BAR.SYNC.DEFER_BLOCKING 0x0 ;  /* 0x0000000000007b1d */ /* 0x000fec0000010000 */
[----:B------:R-:W-:Y:S05]  /*2820*/  @P0 BRA `(.L_x_168) ;  /* 0x0000041000000947 */ /* 0x000fea0003800000 */
[----:B-12---:R-:W-:Y:S01]  /*2830*/  IADD3 R208, R210, UR13, R81 ;  /* 0x0000000dd2d07c10 */ /* 0x006fe2000fffe051 */
[----:B------:R-:W-:-:S03]  /*2840*/  IMAD.MOV.U32 R207, RZ, RZ, RZ ;  /* 0x000000ffffcf7224 */ /* 0x000fc600078e00ff */
[----:B------:R-:W-:-:S05]  /*2850*/  IADD3 R208, R208, -0x40, RZ ;  /* 0xffffffc0d0d07810 */ /* 0x000fca0007ffe0ff */
        /* <DEDUP_REMOVED lines=10> */
[----:B------:R-:W-:Y:S01]  /*2900*/  SEL R23, RZ, 0x10, P5 ;  /* 0x00000010ff177807 */ /* 0x000fe20002800000 */
[----:B------:R-:W-:Y:S01]  /*2910*/  IMAD R208, R5, c[0x0][0x2b8], R208 ;  /* 0x0000ae0005d07a24 */ /* 0x000fe200078e02d0 */
[----:B------:R-:W-:Y:S02]  /*2920*/  IADD3 R34, -R28, 0x10, RZ ;  /* 0x000000101c227810 */ /* 0x000fe40007ffe1ff */
[----:B------:R-:W-:Y:S01]  /*2930*/  IADD3 R32, -R23, 0x10, RZ ;  /* 0x0000001017207810 */ /* 0x000fe20007ffe1ff */
[----:B------:R-:W-:Y:S01]  /*2940*/  IMAD.WIDE.U32 R10, R208, c[0x0][0x1e0], RZ ;  /* 0x00007800d00a7a25 */ /* 0x000fe200078e00ff */
[----:B------:R-:W-:-:S02]  /*2950*/  SHF.R.S32.HI R5, RZ, 0x1f, R208 ;  /* 0x0000001fff057819 */ /* 0x000fc400000114d0 */
[----:B------:R-:W-:Y:S02]  /*2960*/  LOP3.LUT R34, R34, 0xf, RZ, 0xc0, !PT ;  /* 0x0000000f22227812 */ /* 0x000fe400078ec0ff */
[----:B------:R-:W-:Y:S01]  /*2970*/  LOP3.LUT R32, R32, 0xf, RZ, 0xc0, !PT ;  /* 0x0000000f20207812 */ /* 0x000fe200078ec0ff */
[----:B------:R-:W-:-:S04]  /*2980*/  IMAD R5, R5, c[0x0][0x1e0], RZ ;  /* 0x0000780005057a24 */ /* 0x000fc800078e02ff */
[----:B------:R-:W-:-:S04]  /*2990*/  IMAD R5, R208, c[0x0][0x1e4], R5 ;  /* 0x00007900d0057a24 */ /* 0x000fc800078e0205 */
[----:B------:R-:W-:Y:S01]  /*29a0*/  IMAD.IADD R11, R11, 0x1, R5 ;  /* 0x000000010b0b7824 */ /* 0x000fe200078e0205 */
[----:B--2---:R-:W-:-:S03]  /*29b0*/  SHF.R.S32.HI R6, RZ, 0x1f, R207 ;  /* 0x0000001fff067819 */ /* 0x004fc600000114cf */
[----:B------:R-:W-:Y:S01]  /*29c0*/  IMAD.WIDE.U32 R8, R207, c[0x0][0x1f0], R10 ;  /* 0x00007c00cf087a25 */ /* 0x000fe200078e000a */
[----:B------:R-:W-:-:S03]  /*29d0*/  IADD3 R11, -R221, 0x10, RZ ;  /* 0x00000010dd0b7810 */ /* 0x000fc60007ffe1ff */
[----:B------:R-:W-:Y:S01]  /*29e0*/  IMAD R6, R6, c[0x0][0x1f0], RZ ;  /* 0x00007c0006067a24 */ /* 0x000fe200078e02ff */
[----:B------:R-:W-:Y:S02]  /*29f0*/  IADD3 R31, P0, R8, UR18, RZ ;  /* 0x00000012081f7c10 */ /* 0x000fe4000ff1e0ff */
[----:B------:R-:W-:Y:S01]  /*2a00*/  LOP3.LUT R11, R11, 0xf, RZ, 0xc0, !PT ;  /* 0x0000000f0b0b7812 */ /* 0x000fe200078ec0ff */
[----:B------:R-:W-:Y:S02]  /*2a10*/  IMAD R5, R207, c[0x0][0x1f4], R6 ;  /* 0x00007d00cf057a24 */ /* 0x000fe400078e0206 */
[----:B------:R-:W-:-:S03]  /*2a20*/  IMAD.SHL.U32 R6, R218, 0x2, RZ ;  /* 0x00000002da067824 */ /* 0x000fc600078e00ff */
[----:B------:R-:W-:Y:S01]  /*2a30*/  IADD3.X R8, R9, UR8, R5, P0, !PT ;  /* 0x0000000809087c10 */ /* 0x000fe200087fe405 */
[----:B------:R-:W-:Y:S01]  /*2a40*/  IMAD.SHL.U32 R9, R217, 0x2, RZ ;  /* 0x00000002d9097824 */ /* 0x000fe200078e00ff */
[C---:B------:R-:W-:Y:S02]  /*2a50*/  LEA R10, P0, R31.reuse, c[0x0][0x1c8], 0x1 ;  /* 0x000072001f0a7a11 */ /* 0x040fe400078008ff */
[----:B------:R-:W-:Y:S02]  /*2a60*/  SHF.L.U64.HI R5, R218, 0x1, R133 ;  /* 0x00000001da057819 */ /* 0x000fe40000010285 */
[----:B------:R-:W-:Y:S01]  /*2a70*/  LEA.HI.X R31, R31, c[0x0][0x1cc], R8, 0x1, P0 ;  /* 0x000073001f1f7a11 */ /* 0x000fe200000f0c08 */
[----:B------:R-:W1:Y:S01]  /*2a80*/  SHFL.IDX PT, R21, R10, 0x1, 0x181f ;  /* 0x00381f000a157f89 */ /* 0x000e6200000e0000 */
[----:B------:R-:W-:-:S03]  /*2a90*/  SHF.L.U64.HI R8, R217, 0x1, R220 ;  /* 0x00000001d9087819 */ /* 0x000fc600000102dc */
[----:B------:R-:W2:Y:S04]  /*2aa0*/  SHFL.IDX PT, R22, R31, 0x1, 0x181f ;  /* 0x00381f001f167f89 */ /* 0x000ea800000e0000 */
[----:B------:R4:W5:Y:S04]  /*2ab0*/  SHFL.IDX PT, R29, R10, RZ, 0x181f ;  /* 0x00181fff0a1d7589 */ /* 0x00096800000e0000 */
[----:B------:R-:W3:Y:S01]  /*2ac0*/  SHFL.IDX PT, R30, R31, RZ, 0x181f ;  /* 0x00181fff1f1e7589 */ /* 0x000ee200000e0000 */
[----:B-1----:R-:W-:-:S04]  /*2ad0*/  IADD3 R34, P2, P0, R34, R21, R6 ;  /* 0x0000001522227210 */ /* 0x002fc8000785e006 */
[----:B--2---:R-:W-:Y:S02]  /*2ae0*/  IADD3.X R35, RZ, R22, R5, P2, P0 ;  /* 0x00000016ff237210 */ /* 0x004fe400017e0405 */
[----:B------:R-:W-:Y:S01]  /*2af0*/  IADD3 R32, P2, P0, R32, R21, R9 ;  /* 0x0000001520207210 */ /* 0x000fe2000785e009 */
[----:B----4-:R-:W-:-:S03]  /*2b00*/  IMAD.SHL.U32 R10, R216, 0x2, RZ ;  /* 0x00000002d80a7824 */ /* 0x010fc600078e00ff */
[----:B------:R-:W-:Y:S02]  /*2b10*/  IADD3.X R33, RZ, R22, R8, P2, P0 ;  /* 0x00000016ff217210 */ /* 0x000fe400017e0408 */
[----:B------:R-:W-:Y:S02]  /*2b20*/  IADD3 R36, P2, P0, R11, R21, R10 ;  /* 0x000000150b247210 */ /* 0x000fe4000785e00a */
[----:B------:R-:W-:-:S04]  /*2b30*/  SHF.L.U64.HI R11, R216, 0x1, R219 ;  /* 0x00000001d80b7819 */ /* 0x000fc800000102db */
[----:B------:R-:W-:Y:S02]  /*2b40*/  IADD3.X R37, RZ, R22, R11, P2, P0 ;  /* 0x00000016ff257210 */ /* 0x000fe400017e040b */
[C---:B-----5:R-:W-:Y:S02]  /*2b50*/  IADD3 R38, P2, R29.reuse, R6, RZ ;  /* 0x000000061d267210 */ /* 0x060fe40007f5e0ff */
[----:B------:R-:W-:-:S03]  /*2b60*/  IADD3 R48, P0, R29, R9, RZ ;  /* 0x000000091d307210 */ /* 0x000fc60007f1e0ff */
[----:B---3--:R-:W-:Y:S01]  /*2b70*/  IMAD.X R39, R30, 0x1, R5, P2 ;  /* 0x000000011e277824 */ /* 0x008fe200010e0605 */
[----:B------:R-:W-:Y:S01]  /*2b80*/  ISETP.NE.U32.AND P2, PT, R28, RZ, PT ;  /* 0x000000ff1c00720c */ /* 0x000fe20003f45070 */
[C---:B------:R-:W-:Y:S01]  /*2b90*/  IMAD.X R49, R30.reuse, 0x1, R8, P0 ;  /* 0x000000011e317824 */ /* 0x040fe200000e0608 */
[----:B------:R-:W-:Y:S02]  /*2ba0*/  IADD3 R10, P0, R29, R10, RZ ;  /* 0x0000000a1d0a7210 */ /* 0x000fe40007f1e0ff */
[----:B------:R1:W-:Y:S03]  /*2bb0*/  LDGSTS.E.BYPASS.LTC128B.128 [R209+0x6100], [R38.64], !P6 ;  /* 0x0610000026d17fae */ /* 0x0003e6000f101d56 */
[----:B------:R-:W-:Y:S01]  /*2bc0*/  IMAD.X R11, R30, 0x1, R11, P0 ;  /* 0x000000011e0b7824 */ /* 0x000fe200000e060b */
[----:B------:R1:W-:Y:S01]  /*2bd0*/  LDGSTS.E.BYPASS.LTC128B.128 [R209+0x8100], [R48.64], !P5 ;  /* 0x0810000030d17fae */ /* 0x0003e2000e901d56 */
[----:B------:R-:W-:-:S03]  /*2be0*/  ISETP.NE.U32.AND P0, PT, R23, RZ, PT ;  /* 0x000000ff1700720c */ /* 0x000fc60003f05070 */
[----:B------:R1:W-:Y:S04]  /*2bf0*/  LDGSTS.E.BYPASS.LTC128B.128 [R209+0xa100], [R10.64], !P4 ;  /* 0x0a1000000ad17fae */ /* 0x0003e8000e101d56 */
[----:B------:R1:W-:Y:S01]  /*2c00*/  LDGSTS.E.BYPASS.LTC128B.128.ZFILL [R209+0x7100], [R34.64], P2 ;  /* 0x0710000022d17fae */ /* 0x0003e20009141d56 */
[----:B------:R-:W-:-:S05]  /*2c10*/  ISETP.NE.U32.AND P2, PT, R221, RZ, PT ;  /* 0x000000ffdd00720c */ /* 0x000fca0003f45070 */
[----:B------:R1:W-:Y:S08]  /*2c20*/  LDGSTS.E.BYPASS.LTC128B.128.ZFILL [R209+0x9100], [R32.64], P0 ;  /* 0x0910000020d17fae */ /* 0x0003f00008141d56 */
[----:B------:R1:W-:Y:S02]  /*2c30*/  LDGSTS.E.BYPASS.LTC128B.128.ZFILL [R209+0xb100], [R36.64], P2 ;  /* 0x0b10000024d17fae */ /* 0x0003e40009141d56 */
.L_x_168:
[----:B-12---:R-:W-:Y:S01]  /*2c40*/  FMUL.FTZ R10, R13, c[0x0][0x320] ;  /* 0x0000c8000d0a7a20 */ /* 0x006fe20000410000 */
[----:B------:R-:W-:Y:S01]  /*2c50*/  SHF.R.S32.HI R11, RZ, 0x1f, R80 ;  /* 0x0000001fff0b7819 */ /* 0x000fe20000011450 */
[----:B------:R-:W-:Y:S01]  /*2c60*/  FMUL.FTZ R5, R17, c[0x0][0x320] ;  /* 0x0000c80011057a20 */ /* 0x000fe20000410000 */
[----:B------:R-:W-:Y:S01]  /*2c70*/  LOP3.LUT R9, R83, 0xffffffe0, RZ, 0xc0, !PT ;  /* 0xffffffe053097812 */ /* 0x000fe200078ec0ff */
[----:B------:R-:W-:Y:S01]  /*2c80*/  FMUL.FTZ R8, R24, c[0x0][0x320] ;  /* 0x0000c80018087a20 */ /* 0x000fe20000410000 */
[----:B------:R-:W-:Y:S01]  /*2c90*/  LEA.HI R13, R85, R82, RZ, 0x2 ;  /* 0x00000052550d7211 */ /* 0x000fe200078f10ff */
[----:B------:R-:W-:Y:S01]  /*2ca0*/  UIADD3 UR4, UR10, 0x1, -UR12 ;  /* 0x000000010a047890 */ /* 0x000fe2000fffe80c */
[----:B------:R-:W-:Y:S01]  /*2cb0*/  LEA.HI R11, R11, R80, RZ, 0x3 ;  /* 0x000000500b0b7211 */ /* 0x000fe200078f18ff */
[----:B------:R-:W-:Y:S01]  /*2cc0*/  IMAD.IADD R9, R82, 0x1, -R9 ;  /* 0x0000000152097824 */ /* 0x000fe200078e0a09 */
[----:B------:R-:W-:Y:S01]  /*2cd0*/  LOP3.LUT R13, R13, 0xfffffffc, RZ, 0xc0, !PT ;  /* 0xfffffffc0d0d7812 */ /* 0x000fe200078ec0ff */
[----:B------:R-:W-:Y:S01]  /*2ce0*/  FMUL.FTZ R16, R16, c[0x0][0x320] ;  /* 0x0000c80010107a20 */ /* 0x000fe20000410000 */
[----:B------:R-:W-:Y:S01]  /*2cf0*/  LOP3.LUT R11, R11, 0xffffff8, RZ, 0xc0, !PT ;  /* 0x0ffffff80b0b7812 */ /* 0x000fe200078ec0ff */
[----:B------:R-:W-:Y:S01]  /*2d00*/  FMUL.FTZ R12, R12, c[0x0][0x320] ;  /* 0x0000c8000c0c7a20 */ /* 0x000fe20000410000 */
[----:B------:R-:W-:Y:S01]  /*2d10*/  SHF.R.S32.HI R22, RZ, 0x1f, R9 ;  /* 0x0000001fff167819 */ /* 0x000fe20000011409 */
[----:B------:R-:W-:Y:S01]  /*2d20*/  IMAD.IADD R82, R82, 0x1, -R13 ;  /* 0x0000000152527824 */ /* 0x000fe200078e0a0d */
[----:B------:R-:W-:Y:S01]  /*2d30*/  PLOP3.LUT P2, PT, PT, PT, UP2, 0x80, 0x0 ;  /* 0x000000000000781c */ /* 0x000fe20003f4f028 */
[----:B------:R-:W-:Y:S01]  /*2d40*/  IMAD.IADD R80, R80, 0x1, -R11 ;  /* 0x0000000150507824 */ /* 0x000fe200078e0a0b */
[----:B------:R-:W-:Y:S01]  /*2d50*/  LEA.HI R11, R22, R9, RZ, 0x2 ;  /* 0x00000009160b7211 */ /* 0x000fe200078f10ff */
[----:B------:R-:W-:Y:S01]  /*2d60*/  FMUL.FTZ R6, R25, c[0x0][0x320] ;  /* 0x0000c80019067a20 */ /* 0x000fe20000410000 */
[----:B------:R-:W-:Y:S01]  /*2d70*/  LEA.HI R13, R82, R82, RZ, 0x1 ;  /* 0x00000052520d7211 */ /* 0x000fe200078f08ff */
[----:B------:R-:W-:Y:S01]  /*2d80*/  FMUL.FTZ R64, R64, c[0x0][0x320] ;  /* 0x0000c80040407a20 */ /* 0x000fe20000410000 */
[----:B------:R-:W-:Y:S01]  /*2d90*/  LEA.HI.SX32 R17, R11, UR25, 0x1e ;  /* 0x000000190b117c11 */ /* 0x000fe2000f8ff2ff */
[----:B------:R-:W-:Y:S01]  /*2da0*/  FMUL.FTZ R72, R72, c[0x0][0x320] ;  /* 0x0000c80048487a20 */ /* 0x000fe20000410000 */
[----:B------:R-:W-:Y:S01]  /*2db0*/  LOP3.LUT R13, R13, 0x1ffffffe, RZ, 0xc0, !PT ;  /* 0x1ffffffe0d0d7812 */ /* 0x000fe200078ec0ff */
[----:B------:R-:W-:Y:S01]  /*2dc0*/  FMUL.FTZ R73, R73, c[0x0][0x320] ;  /* 0x0000c80049497a20 */ /* 0x000fe20000410000 */
[----:B------:R-:W-:Y:S01]  /*2dd0*/  LEA R17, R80, R17, 0x4 ;  /* 0x0000001150117211 */ /* 0x000fe200078e20ff */
[----:B------:R-:W-:Y:S01]  /*2de0*/  FMUL.FTZ R44, R44, c[0x0][0x320] ;  /* 0x0000c8002c2c7a20 */ /* 0x000fe20000410000 */
[----:B------:R-:W-:Y:S01]  /*2df0*/  PLOP3.LUT P0, PT, PT, PT, UP2, 0x80, 0x0 ;  /* 0x000000000000781c */ /* 0x000fe20003f0f028 */
[----:B------:R-:W-:Y:S01]  /*2e00*/  IMAD.IADD R82, R82, 0x1, -R13 ;  /* 0x0000000152527824 */ /* 0x000fe200078e0a0d */
[----:B------:R-:W-:Y:S01]  /*2e10*/  LOP3.LUT R212, R11, 0x7ffffffc, RZ, 0xc0, !PT ;  /* 0x7ffffffc0bd47812 */ /* 0x000fe200078ec0ff */
[----:B------:R-:W-:Y:S01]  /*2e20*/  IMAD.U32 R11, RZ, RZ, UR4 ;  /* 0x00000004ff0b7e24 */ /* 0x000fe2000f8e00ff */
[----:B------:R-:W-:Y:S01]  /*2e30*/  ULDC UR4, c[0x0][0x1d0] ;  /* 0x0000740000047ab9 */ /* 0x000fe20000000800 */
[----:B------:R-:W-:Y:S01]  /*2e40*/  IMAD R211, R82, 0x8, R17 ;  /* 0x0000000852d37824 */ /* 0x000fe200078e0211 */
[----:B------:R-:W1:Y:S01]  /*2e50*/  MUFU.TANH R16, R16 ;  /* 0x0000001000107308 */ /* 0x000e620000002400 */
[----:B------:R-:W-:Y:S01]  /*2e60*/  IMAD.IADD R212, R9, 0x1, -R212 ;  /* 0x0000000109d47824 */ /* 0x000fe200078e0ad4 */
[----:B------:R-:W-:Y:S01]  /*2e70*/  ULDC UR5, c[0x0][0x324] ;  /* 0x0000c90000057ab9 */ /* 0x000fe20000000800 */
[----:B------:R-:W-:Y:S01]  /*2e80*/  @P2 IMAD.HI.U32 R13, R211, c[0x0][0x2c8], RZ ;  /* 0x0000b200d30d2a27 */ /* 0x000fe200078e00ff */
[----:B------:R-:W-:Y:S01]  /*2e90*/  MOV R21, R211 ;  /* 0x000000d300157202 */ /* 0x000fe20000000f00 */
[----:B------:R-:W-:Y:S01]  /*2ea0*/  UIMAD UR4, UR20, UR4, -UR12 ;  /* 0x00000004140472a4 */ /* 0x000fe2000f8e0a0c */
[----:B------:R-:W-:Y:S01]  /*2eb0*/  SHF.L.U32 R212, R212, 0x1, RZ ;  /* 0x00000001d4d47819 */ /* 0x000fe200000006ff */
[----:B------:R-:W-:Y:S01]  /*2ec0*/  FMUL.FTZ R45, R45, c[0x0][0x320] ;  /* 0x0000c8002d2d7a20 */ /* 0x000fe20000410000 */
[----:B------:R-:W-:Y:S01]  /*2ed0*/  @P0 SHF.R.U32.HI R21, RZ, c[0x0][0x2cc], R13 ;  /* 0x0000b300ff150a19 */ /* 0x000fe2000001160d */
[----:B------:R-:W-:Y:S01]  /*2ee0*/  FMUL.FTZ R40, R40, c[0x0][0x320] ;  /* 0x0000c80028287a20 */ /* 0x000fe20000410000 */
[----:B------:R-:W-:Y:S01]  /*2ef0*/  PLOP3.LUT P0, PT, PT, PT, UP1, 0x40, 0x0 ;  /* 0x000000000000781c */ /* 0x000fe20003f0e818 */
[----:B------:R-:W-:Y:S01]  /*2f00*/  FMUL.FTZ R41, R41, c[0x0][0x320] ;  /* 0x0000c80029297a20 */ /* 0x000fe20000410000 */
[----:B------:R-:W-:Y:S01]  /*2f10*/  IADD3 R11, R11, -c[0x0][0x168], -R212 ;  /* 0x80005a000b0b7a10 */ /* 0x000fe20007ffe8d4 */
[----:B------:R-:W2:Y:S01]  /*2f20*/  SHFL.IDX PT, R24, R21, RZ, 0x1c1f ;  /* 0x001c1fff15187589 */ /* 0x000ea200000e0000 */
[----:B------:R-:W-:Y:S01]  /*2f30*/  FMUL.FTZ R65, R65, c[0x0][0x320] ;  /* 0x0000c80041417a20 */ /* 0x000fe20000410000 */
[----:B------:R-:W4:Y:S01]  /*2f40*/  MUFU.TANH R5, R5 ;  /* 0x0000000500057308 */ /* 0x000f220000002400 */
[----:B------:R-:W-:Y:S01]  /*2f50*/  ULOP3.LUT UR12, URZ, UR5, URZ, 0x33, !UPT ;  /* 0x000000053f0c7292 */ /* 0x000fe2000f8e333f */
[----:B------:R-:W-:Y:S01]  /*2f60*/  IADD3 R13, R11, c[0x0][0x328], RZ ;  /* 0x0000ca000b0d7a10 */ /* 0x000fe20007ffe0ff */
[----:B------:R-:W0:Y:S01]  /*2f70*/  LDGDEPBAR ;  /* 0x00000000000079af */ /* 0x000e220000000000 */
[----:B------:R-:W-:-:S03]  /*2f80*/  IADD3 R9, -R212, UR4, RZ ;  /* 0x00000004d4097c10 */ /* 0x000fc6000fffe1ff */
[----:B------:R-:W-:Y:S01]  /*2f90*/  IADD3 R11, R11, UR12, RZ ;  /* 0x0000000c0b0b7c10 */ /* 0x000fe2000fffe0ff */
[----:B------:R-:W3:Y:S08]  /*2fa0*/  MUFU.TANH R12, R12 ;  /* 0x0000000c000c7308 */ /* 0x000ef00000002400 */
[----:B------:R-:W1:Y:S01]  /*2fb0*/  MUFU.TANH R10, R10 ;  /* 0x0000000a000a7308 */ /* 0x000e620000002400 */
[----:B--2---:R-:W-:Y:S01]  /*2fc0*/  IMAD.IADD R28, R13, 0x1, R24 ;  /* 0x000000010d1c7824 */ /* 0x004fe200078e0218 */
[----:B------:R-:W-:-:S06]  /*2fd0*/  IADD3 R22, R11, R24, RZ ;  /* 0x000000180b167210 */ /* 0x000fcc0007ffe0ff */
[----:B------:R-:W2:Y:S01]  /*2fe0*/  MUFU.TANH R8, R8 ;  /* 0x0000000800087308 */ /* 0x000ea20000002400 */
[----:B------:R-:W-:-:S07]  /*2ff0*/  IMNMX R23, R28, R9, PT ;  /* 0x000000091c177217 */ /* 0x000fce0003800200 */
        /* <DEDUP_REMOVED lines=9> */
[----:B------:R-:W-:Y:S05]  /*3090*/  @P0 BRA `(.L_x_169) ;  /* 0x0000016000000947 */ /* 0x000fea0003800000 */
[----:B--234-:R-:W-:Y:S01]  /*30a0*/  IMAD.U32 R17, RZ, RZ, UR10 ;  /* 0x0000000aff117e24 */ /* 0x01cfe2000f8e00ff */
[----:B------:R-:W-:Y:S04]  /*30b0*/  BSSY B0, `(.L_x_170) ;  /* 0x000000f000007945 */ /* 0x000fe80003800000 */
[----:B------:R-:W-:-:S04]  /*30c0*/  IADD3 R24, R17, -c[0x0][0x168], R24 ;  /* 0x80005a0011187a10 */ /* 0x000fc80007ffe018 */
[----:B------:R-:W-:-:S13]  /*30d0*/  ISETP.GT.AND P0, PT, R24, -0x1, PT ;  /* 0xffffffff1800780c */ /* 0x000fda0003f04270 */
[----:B------:R-:W-:Y:S05]  /*30e0*/  @P0 BRA `(.L_x_171) ;  /* 0x0000007000000947 */ /* 0x000fea0003800000 */
[----:B------:R-:W-:Y:S01]  /*30f0*/  IMAD.MOV.U32 R17, RZ, RZ, c[0x0][0x32c] ;  /* 0x0000cb00ff117624 */ /* 0x000fe200078e00ff */
[----:B------:R-:W-:-:S04]  /*3100*/  LOP3.LUT R24, RZ, R24, RZ, 0x33, !PT ;  /* 0x00000018ff187212 */ /* 0x000fc800078e33ff */
[----:B------:R-:W-:-:S13]  /*3110*/  ISETP.NE.AND P0, PT, R17, 0x1, PT ;  /* 0x000000011100780c */ /* 0x000fda0003f05270 */
[----:B------:R-:W-:-:S05]  /*3120*/  @P0 IMAD.HI.U32 R17, R24, c[0x0][0x330], RZ ;  /* 0x0000cc0018110a27 */ /* 0x000fca00078e00ff */
[----:B------:R-:W-:-:S04]  /*3130*/  @P0 SHF.R.U32.HI R24, RZ, c[0x0][0x334], R17 ;  /* 0x0000cd00ff180a19 */ /* 0x000fc80000011611 */
[----:B------:R-:W-:Y:S01]  /*3140*/  LOP3.LUT R24, RZ, R24, RZ, 0x33, !PT ;  /* 0x00000018ff187212 */ /* 0x000fe200078e33ff */
[----:B------:R-:W-:Y:S05]  /*3150*/  BRA `(.L_x_172) ;  /* 0x0000004000007947 */ /* 0x000fea0003800000 */
.L_x_171:
[----:B------:R-:W-:-:S04]  /*3160*/  MOV R17, c[0x0][0x32c] ;  /* 0x0000cb0000117a02 */ /* 0x000fc80000000f00 */
[----:B------:R-:W-:-:S13]  /*3170*/  ISETP.NE.AND P0, PT, R17, 0x1, PT ;  /* 0x000000011100780c */ /* 0x000fda0003f05270 */
[----:B------:R-:W-:-:S05]  /*3180*/  @P0 IMAD.HI.U32 R17, R24, c[0x0][0x330], RZ ;  /* 0x0000cc0018110a27 */ /* 0x000fca00078e00ff */
[----:B------:R-:W-:Y:S02]  /*3190*/  @P0 SHF.R.U32.HI R24, RZ, c[0x0][0x334], R17 ;  /* 0x0000cd00ff180a19 */ /* 0x000fe40000011611 */
.L_x_172:
[----:B------:R-:W-:Y:S05]  /*31a0*/  BSYNC B0 ;  /* 0x0000000000007941 */ /* 0x000fea0003800000 */
.L_x_170:
[----:B------:R-:W-:-:S04]  /*31b0*/  IMAD R17, R24, c[0x0][0x32c], -R81 ;  /* 0x0000cb0018117a24 */ /* 0x000fc800078e0a51 */
[----:B------:R-:W-:-:S05]  /*31c0*/  IMAD.IADD R17, R17, 0x1, -R212 ;  /* 0x0000000111117824 */ /* 0x000fca00078e0ad4 */
[----:B------:R-:W-:Y:S02]  /*31d0*/  IADD3 R24, R17, c[0x0][0x32c], RZ ;  /* 0x0000cb0011187a10 */ /* 0x000fe40007ffe0ff */
[----:B------:R-:W-:Y:S02]  /*31e0*/  IMNMX R22, R22, R17, !PT ;  /* 0x0000001116167217 */ /* 0x000fe40007800200 */
[----:B------:R-:W-:Y:S02]  /*31f0*/  IMNMX R23, R23, R24, PT ;  /* 0x0000001817177217 */ /* 0x000fe40003800200 */
.L_x_169:
[----:B--234-:R-:W-:Y:S01]  /*3200*/  ISETP.LT.AND P2, PT, RZ, UR21, PT ;  /* 0x00000015ff007c0c */ /* 0x01cfe2000bf41270 */
[----:B------:R-:W-:Y:S01]  /*3210*/  FMUL.FTZ R24, R14, c[0x0][0x320] ;  /* 0x0000c8000e187a20 */ /* 0x000fe20000410000 */
[----:B------:R-:W2:Y:S01]  /*3220*/  SHFL.IDX PT, R28, R21, 0x1, 0x1c1f ;  /* 0x003c1f00151c7f89 */ /* 0x000ea200000e0000 */
[----:B------:R-:W-:Y:S01]  /*3230*/  FMUL.FTZ R26, R26, c[0x0][0x320] ;  /* 0x0000c8001a1a7a20 */ /* 0x000fe20000410000 */
[----:B------:R-:W-:Y:S01]  /*3240*/  ISETP.GT.AND P0, PT, R22, RZ, P2 ;  /* 0x000000ff1600720c */ /* 0x000fe20001704270 */
[----:B------:R-:W-:Y:S02]  /*3250*/  FMUL.FTZ R27, R27, c[0x0][0x320] ;  /* 0x0000c8001b1b7a20 */ /* 0x000fe40000410000 */
[----:B------:R-:W-:Y:S01]  /*3260*/  FMUL.FTZ R67, R67, c[0x0][0x320] ;  /* 0x0000c80043437a20 */ /* 0x000fe20000410000 */
[----:B------:R-:W-:Y:S01]  /*3270*/  ISETP.LT.OR P0, PT, R23, 0x1, P0 ;  /* 0x000000011700780c */ /* 0x000fe20000701670 */
[----:B------:R-:W-:Y:S01]  /*3280*/  FMUL.FTZ R15, R15, c[0x0][0x320] ;  /* 0x0000c8000f0f7a20 */ /* 0x000fe20000410000 */
[----:B------:R-:W3:Y:S01]  /*3290*/  MUFU.TANH R24, R24 ;  /* 0x0000001800187308 */ /* 0x000ee20000002400 */
[----:B------:R-:W-:Y:S01]  /*32a0*/  FMUL.FTZ R74, R74, c[0x0][0x320] ;  /* 0x0000c8004a4a7a20 */ /* 0x000fe20000410000 */
[----:B------:R-:W-:Y:S01]  /*32b0*/  FSEL R17, R7, -INF , !P0 ;  /* 0xff80000007117808 */ /* 0x000fe20004000000 */
[----:B------:R-:W-:Y:S01]  /*32c0*/  FMUL.FTZ R7, R18, c[0x0][0x320] ;  /* 0x0000c80012077a20 */ /* 0x000fe20000410000 */
[----:B------:R-:W-:Y:S01]  /*32d0*/  ISETP.GT.AND P0, PT, R22, 0x1, P2 ;  /* 0x000000011600780c */ /* 0x000fe20001704270 */
[----:B------:R-:W-:-:S02]  /*32e0*/  FMUL.FTZ R75, R75, c[0x0][0x320] ;  /* 0x0000c8004b4b7a20 */ /* 0x000fc40000410000 */
[----:B------:R-:W-:Y:S01]  /*32f0*/  FMUL.FTZ R46, R46, c[0x0][0x320] ;  /* 0x0000c8002e2e7a20 */ /* 0x000fe20000410000 */
[----:B------:R-:W-:Y:S01]  /*3300*/  ISETP.LT.OR P0, PT, R23, 0x2, P0 ;  /* 0x000000021700780c */ /* 0x000fe20000701670 */
[----:B------:R-:W-:Y:S01]  /*3310*/  FMUL.FTZ R47, R47, c[0x0][0x320] ;  /* 0x0000c8002f2f7a20 */ /* 0x000fe20000410000 */
[----:B------:R4:W1:Y:S01]  /*3320*/  MUFU.TANH R163, R67 ;  /* 0x0000004300a37308 */ /* 0x0008620000002400 */
[----:B------:R-:W-:Y:S01]  /*3330*/  FMUL.FTZ R42, R42, c[0x0][0x320] ;  /* 0x0000c8002a2a7a20 */ /* 0x000fe20000410000 */
[----:B------:R-:W-:Y:S01]  /*3340*/  FSEL R20, R20, -INF , !P0 ;  /* 0xff80000014147808 */ /* 0x000fe20004000000 */
[----:B------:R-:W-:Y:S01]  /*3350*/  FMUL.FTZ R43, R43, c[0x0][0x320] ;  /* 0x0000c8002b2b7a20 */ /* 0x000fe20000410000 */
[----:B------:R-:W-:Y:S01]  /*3360*/  ISETP.GT.AND P0, PT, R22, 0x8, P2 ;  /* 0x000000081600780c */ /* 0x000fe20001704270 */
[----:B------:R-:W-:Y:S02]  /*3370*/  FMUL.FTZ R66, R66, c[0x0][0x320] ;  /* 0x0000c80042427a20 */ /* 0x000fe40000410000 */
[----:B--2---:R-:W-:Y:S01]  /*3380*/  IMAD.IADD R18, R13, 0x1, R28 ;  /* 0x000000010d127824 */ /* 0x004fe200078e021c */
[----:B------:R-:W-:Y:S01]  /*3390*/  ISETP.LT.OR P0, PT, R23, 0x9, P0 ;  /* 0x000000091700780c */ /* 0x000fe20000701670 */
[----:B------:R4:W2:Y:S03]  /*33a0*/  MUFU.TANH R25, R15 ;  /* 0x0000000f00197308 */ /* 0x0008a60000002400 */
[----:B-1----:R-:W-:-:S02]  /*33b0*/  FSEL R16, R16, -INF , !P0 ;  /* 0xff80000010107808 */ /* 0x002fc40004000000 */
[----:B------:R-:W-:Y:S02]  /*33c0*/  ISETP.GT.AND P0, PT, R22, 0x9, P2 ;  /* 0x000000091600780c */ /* 0x000fe40001704270 */
[----:B------:R-:W-:Y:S01]  /*33d0*/  IMNMX R21, R18, R9, PT ;  /* 0x0000000912157217 */ /* 0x000fe20003800200 */
[----:B------:R4:W1:Y:S01]  /*33e0*/  MUFU.TANH R171, R74 ;  /* 0x0000004a00ab7308 */ /* 0x0008620000002400 */
[----:B------:R-:W-:-:S04]  /*33f0*/  ISETP.LT.OR P0, PT, R23, 0xa, P0 ;  /* 0x0000000a1700780c */ /* 0x000fc80000701670 */
[----:B------:R-:W-:Y:S01]  /*3400*/  FSEL R14, R5, -INF , !P0 ;  /* 0xff800000050e7808 */ /* 0x000fe20004000000 */
[----:B------:R-:W-:Y:S01]  /*3410*/  FMUL.FTZ R5, R19, c[0x0][0x320] ;  /* 0x0000c80013057a20 */ /* 0x000fe20000410000 */
[----:B------:R-:W-:Y:S01]  /*3420*/  ISETP.GT.AND P0, PT, R22, 0x10, P2 ;  /* 0x000000101600780c */ /* 0x000fe20001704270 */
[----:B------:R-:W-:Y:S01]  /*3430*/  FMUL.FTZ R19, R51, c[0x0][0x320] ;  /* 0x0000c80033137a20 */ /* 0x000fe20000410000 */
[----:B------:R4:W1:Y:S02]  /*3440*/  MUFU.TANH R165, R75 ;  /* 0x0000004b00a57308 */ /* 0x0008640000002400 */
[----:B------:R-:W-:-:S04]  /*3450*/  ISETP.LT.OR P0, PT, R23, 0x11, P0 ;  /* 0x000000111700780c */ /* 0x000fc80000701670 */
[----:B------:R-:W-:Y:S02]  /*3460*/  FSEL R12, R12, -INF , !P0 ;  /* 0xff8000000c0c7808 */ /* 0x000fe40004000000 */
[----:B------:R-:W-:Y:S01]  /*3470*/  ISETP.GT.AND P0, PT, R22, 0x11, P2 ;  /* 0x000000111600780c */ /* 0x000fe20001704270 */
[----:B------:R-:W1:Y:S03]  /*3480*/  MUFU.TANH R5, R5 ;  /* 0x0000000500057308 */ /* 0x000e660000002400 */
[----:B------:R-:W-:-:S04]  /*3490*/  ISETP.LT.OR P0, PT, R23, 0x12, P0 ;  /* 0x000000121700780c */ /* 0x000fc80000701670 */
[----:B------:R-:W-:Y:S01]  /*34a0*/  FSEL R10, R10, -INF , !P0 ;  /* 0xff8000000a0a7808 */ /* 0x000fe20004000000 */
[----:B------:R-:W1:Y:S01]  /*34b0*/  MUFU.TANH R19, R19 ;  /* 0x0000001300137308 */ /* 0x000e620000002400 */
[----:B------:R-:W-:-:S04]  /*34c0*/  ISETP.GT.AND P0, PT, R22, 0x18, P2 ;  /* 0x000000181600780c */ /* 0x000fc80001704270 */
[----:B------:R-:W-:-:S03]  /*34d0*/  ISETP.LT.OR P0, PT, R23, 0x19, P0 ;  /* 0x000000191700780c */ /* 0x000fc60000701670 */
[----:B------:R4:W1:Y:S01]  /*34e0*/  MUFU.TANH R167, R46 ;  /* 0x0000002e00a77308 */ /* 0x0008620000002400 */
[----:B------:R-:W-:Y:S02]  /*34f0*/  FSEL R8, R8, -INF , !P0 ;  /* 0xff80000008087808 */ /* 0x000fe40004000000 */
[----:B------:R-:W-:-:S04]  /*3500*/  ISETP.GT.AND P0, PT, R22, 0x19, P2 ;  /* 0x000000191600780c */ /* 0x000fc80001704270 */
[----:B------:R-:W-:Y:S01]  /*3510*/  ISETP.LT.OR P0, PT, R23, 0x1a, P0 ;  /* 0x0000001a1700780c */ /* 0x000fe20000701670 */
[----:B------:R4:W1:Y:S03]  /*3520*/  MUFU.TANH R143, R47 ;  /* 0x0000002f008f7308 */ /* 0x0008660000002400 */
[----:B------:R-:W-:Y:S02]  /*3530*/  FSEL R6, R6, -INF , !P0 ;  /* 0xff80000006067808 */ /* 0x000fe40004000000 */
[----:B------:R-:W-:-:S03]  /*3540*/  ISETP.GT.AND P0, PT, R22, 0x20, P2 ;  /* 0x000000201600780c */ /* 0x000fc60001704270 */
[----:B------:R-:W1:Y:S01]  /*3550*/  MUFU.TANH R26, R26 ;  /* 0x0000001a001a7308 */ /* 0x000e620000002400 */
[----:B------:R-:W-:-:S04]  /*3560*/  ISETP.LT.OR P0, PT, R23, 0x21, P0 ;  /* 0x000000211700780c */ /* 0x000fc80000701670 */
[----:B------:R-:W-:Y:S02]  /*3570*/  FSEL R156, R156, -INF , !P0 ;  /* 0xff8000009c9c7808 */ /* 0x000fe40004000000 */
[----:B------:R-:W-:Y:S01]  /*3580*/  ISETP.GT.AND P0, PT, R22, 0x21, P2 ;  /* 0x000000211600780c */ /* 0x000fe20001704270 */
[----:B------:R-:W1:Y:S03]  /*3590*/  MUFU.TANH R27, R27 ;  /* 0x0000001b001b7308 */ /* 0x000e660000002400 */
[----:B------:R-:W-:-:S04]  /*35a0*/  ISETP.LT.OR P0, PT, R23, 0x22, P0 ;  /* 0x000000221700780c */ /* 0x000fc80000701670 */
[----:B------:R-:W-:Y:S01]  /*35b0*/  FSEL R164, R164, -INF , !P0 ;  /* 0xff800000a4a47808 */ /* 0x000fe20004000000 */
[----:B------:R4:W1:Y:S01]  /*35c0*/  MUFU.TANH R141, R42 ;  /* 0x0000002a008d7308 */ /* 0x0008620000002400 */
[----:B------:R-:W-:-:S04]  /*35d0*/  ISETP.GT.AND P0, PT, R22, 0x28, P2 ;  /* 0x000000281600780c */ /* 0x000fc80001704270 */
[----:B------:R-:W-:-:S03]  /*35e0*/  ISETP.LT.OR P0, PT, R23, 0x29, P0 ;  /* 0x000000291700780c */ /* 0x000fc60000701670 */
[----:B------:R4:W1:Y:S01]  /*35f0*/  MUFU.TANH R161, R43 ;  /* 0x0000002b00a17308 */ /* 0x0008620000002400 */
[----:B------:R-:W-:Y:S02]  /*3600*/  FSEL R162, R162, -INF , !P0 ;  /* 0xff800000a2a27808 */ /* 0x000fe40004000000 */
[----:B------:R-:W-:-:S04]  /*3610*/  ISETP.GT.AND P0, PT, R22, 0x29, P2 ;  /* 0x000000291600780c */ /* 0x000fc80001704270 */
[----:B------:R-:W-:Y:S01]  /*3620*/  ISETP.LT.OR P0, PT, R23, 0x2a, P0 ;  /* 0x0000002a1700780c */ /* 0x000fe20000701670 */
[----:B------:R-:W1:Y:S03]  /*3630*/  MUFU.TANH R7, R7 ;  /* 0x0000000700077308 */ /* 0x000e660000002400 */
[----:B------:R-:W-:Y:S02]  /*3640*/  FSEL R158, R158, -INF , !P0 ;  /* 0xff8000009e9e7808 */ /* 0x000fe40004000000 */
[----:B------:R-:W-:-:S03]  /*3650*/  ISETP.GT.AND P0, PT, R22, 0x30, P2 ;  /* 0x000000301600780c */ /* 0x000fc60001704270 */
[----:B------:R4:W1:Y:S01]  /*3660*/  MUFU.TANH R173, R66 ;  /* 0x0000004200ad7308 */ /* 0x0008620000002400 */
[----:B------:R-:W-:-:S04]  /*3670*/  ISETP.LT.OR P0, PT, R23, 0x31, P0 ;  /* 0x000000311700780c */ /* 0x000fc80000701670 */
[----:B------:R-:W-:Y:S02]  /*3680*/  FSEL R168, R168, -INF , !P0 ;  /* 0xff800000a8a87808 */ /* 0x000fe40004000000 */
[----:B------:R-:W-:-:S04]  /*3690*/  ISETP.GT.AND P0, PT, R22, 0x31, P2 ;  /* 0x000000311600780c */ /* 0x000fc80001704270 */
[----:B------:R-:W-:-:S04]  /*36a0*/  ISETP.LT.OR P0, PT, R23, 0x32, P0 ;  /* 0x000000321700780c */ /* 0x000fc80000701670 */
[----:B------:R-:W-:Y:S02]  /*36b0*/  FSEL R166, R166, -INF , !P0 ;  /* 0xff800000a6a67808 */ /* 0x000fe40004000000 */
[----:B------:R-:W-:-:S04]  /*36c0*/  ISETP.GT.AND P0, PT, R22, 0x38, P2 ;  /* 0x000000381600780c */ /* 0x000fc80001704270 */
[----:B------:R-:W-:-:S04]  /*36d0*/  ISETP.LT.OR P0, PT, R23, 0x39, P0 ;  /* 0x000000391700780c */ /* 0x000fc80000701670 */
[----:B------:R-:W-:Y:S02]  /*36e0*/  FSEL R142, R142, -INF , !P0 ;  /* 0xff8000008e8e7808 */ /* 0x000fe40004000000 */
[----:B------:R-:W-:Y:S01]  /*36f0*/  ISETP.GT.AND P0, PT, R22, 0x39, P2 ;  /* 0x000000391600780c */ /* 0x000fe20001704270 */
[----:B------:R-:W-:-:S03]  /*3700*/  IMAD.IADD R22, R11, 0x1, R28 ;  /* 0x000000010b167824 */ /* 0x000fc600078e021c */
[----:B------:R-:W-:-:S04]  /*3710*/  ISETP.LT.OR P0, PT, R23, 0x3a, P0 ;  /* 0x0000003a1700780c */ /* 0x000fc80000701670 */
[----:B------:R-:W-:Y:S02]  /*3720*/  FSEL R140, R140, -INF , !P0 ;  /* 0xff8000008c8c7808 */ /* 0x000fe40004000000 */
[----:B------:R-:W-:-:S13]  /*3730*/  PLOP3.LUT P0, PT, PT, PT, UP1, 0x40, 0x0 ;  /* 0x000000000000781c */ /* 0x000fda0003f0e818 */
[----:B------:R-:W-:Y:S05]  /*3740*/  @P0 BRA `(.L_x_173) ;  /* 0x0000016000000947 */ /* 0x000fea0003800000 */
[----:B-1234-:R-:W-:Y:S01]  /*3750*/  IMAD.U32 R9, RZ, RZ, UR10 ;  /* 0x0000000aff097e24 */ /* 0x01efe2000f8e00ff */
        /* <DEDUP_REMOVED lines=11> */
.L_x_175:
[----:B------:R-:W-:-:S04]  /*3810*/  MOV R9, c[0x0][0x32c] ;  /* 0x0000cb0000097a02 */ /* 0x000fc80000000f00 */
[----:B------:R-:W-:-:S13]  /*3820*/  ISETP.NE.AND P0, PT, R9, 0x1, PT ;  /* 0x000000010900780c */ /* 0x000fda0003f05270 */
[----:B------:R-:W-:-:S05]  /*3830*/  @P0 IMAD.HI.U32 R9, R28, c[0x0][0x330], RZ ;  /* 0x0000cc001c090a27 */ /* 0x000fca00078e00ff */
[----:B------:R-:W-:Y:S02]  /*3840*/  @P0 SHF.R.U32.HI R28, RZ, c[0x0][0x334], R9 ;  /* 0x0000cd00ff1c0a19 */ /* 0x000fe40000011609 */
.L_x_176:
[----:B------:R-:W-:Y:S05]  /*3850*/  BSYNC B0 ;  /* 0x0000000000007941 */ /* 0x000fea0003800000 */
.L_x_174:
[----:B------:R-:W-:-:S04]  /*3860*/  IMAD R9, R28, c[0x0][0x32c], -R81 ;  /* 0x0000cb001c097a24 */ /* 0x000fc800078e0a51 */
[----:B------:R-:W-:-:S05]  /*3870*/  IMAD.IADD R9, R9, 0x1, -R212 ;  /* 0x0000000109097824 */ /* 0x000fca00078e0ad4 */
[----:B------:R-:W-:Y:S02]  /*3880*/  IADD3 R18, R9, c[0x0][0x32c], RZ ;  /* 0x0000cb0009127a10 */ /* 0x000fe40007ffe0ff */
[----:B------:R-:W-:Y:S02]  /*3890*/  IMNMX R22, R22, R9, !PT ;  /* 0x0000000916167217 */ /* 0x000fe40007800200 */
[----:B------:R-:W-:Y:S02]  /*38a0*/  IMNMX R21, R21, R18, PT ;  /* 0x0000001215157217 */ /* 0x000fe40003800200 */
.L_x_173:
[----:B-1234-:R-:W-:Y:S01]  /*38b0*/  ISETP.GT.AND P0, PT, R22, 0x1, P2 ;  /* 0x000000011600780c */ /* 0x01efe20001704270 */
[----:B------:R-:W-:Y:S01]  /*38c0*/  IMAD.SHL.U32 R203, R4, 0x2, RZ ;  /* 0x0000000204cb7824 */ /* 0x000fe200078e00ff */
[----:B------:R-:W-:Y:S01]  /*38d0*/  FMNMX.FTZ R23, R17, R20, !PT ;  /* 0x0000001411177209 */ /* 0x000fe20007810000 */
[----:B------:R-:W-:Y:S01]  /*38e0*/  ULDC.64 UR4, c[0x0][0x2c8] ;  /* 0x0000b20000047ab9 */ /* 0x000fe20000000a00 */
[----:B------:R-:W-:Y:S01]  /*38f0*/  ISETP.LT.OR P0, PT, R21, 0x2, P0 ;  /* 0x000000021500780c */ /* 0x000fe20000701670 */
[--C-:B------:R-:W-:Y:S01]  /*3900*/  IMAD R197, R3, 0x2, R203.reuse ;  /* 0x0000000203c57824 */ /* 0x100fe200078e02cb */
[----:B------:R-:W-:Y:S01]  /*3910*/  FMNMX.FTZ R23, R16, R23, !PT ;  /* 0x0000001710177209 */ /* 0x000fe20007810000 */
[----:B------:R-:W-:Y:S01]  /*3920*/  LDSM.16.MT88.4 R40, [R203+0x2100] ;  /* 0x00210000cb28783b */ /* 0x000fe20000004200 */
[----:B------:R-:W-:Y:S01]  /*3930*/  FSEL R19, R19, -INF , !P0 ;  /* 0xff80000013137808 */ /* 0x000fe20004000000 */
[----:B------:R-:W-:Y:S01]  /*3940*/  IMAD R198, R2, 0x2, R203 ;  /* 0x0000000202c67824 */ /* 0x000fe200078e02cb */
[----:B------:R-:W-:Y:S01]  /*3950*/  ISETP.GT.AND P0, PT, R22, 0x8, P2 ;  /* 0x000000081600780c */ /* 0x000fe20001704270 */
[----:B------:R-:W-:Y:S01]  /*3960*/  LDSM.16.MT88.4 R56, [R197+0x2100] ;  /* 0x00210000c538783b */ /* 0x000fe20000004200 */
[----:B------:R-:W-:Y:S01]  /*3970*/  FMNMX.FTZ R23, R14, R23, !PT ;  /* 0x000000170e177209 */ /* 0x000fe20007810000 */
[----:B------:R-:W-:Y:S01]  /*3980*/  IMAD R196, R3, 0x2, R198 ;  /* 0x0000000203c47824 */ /* 0x000fe200078e02c6 */
[----:B------:R-:W-:Y:S01]  /*3990*/  ISETP.LT.OR P0, PT, R21, 0x9, P0 ;  /* 0x000000091500780c */ /* 0x000fe20000701670 */
[----:B------:R-:W-:Y:S01]  /*39a0*/  LDSM.16.MT88.4 R124, [R203+0x100] ;  /* 0x00010000cb7c783b */ /* 0x000fe20000004200 */
[----:B------:R-:W-:Y:S01]  /*39b0*/  FMNMX.FTZ R23, R12, R23, !PT ;  /* 0x000000170c177209 */ /* 0x000fe20007810000 */
[----:B------:R-:W-:Y:S01]  /*39c0*/  UIMAD.WIDE.U32 UR26, UR25, UR4, URZ ;  /* 0x00000004191a72a5 */ /* 0x000fe2000f8e003f */
[----:B------:R-:W-:Y:S01]  /*39d0*/  FSEL R7, R7, -INF , !P0 ;  /* 0xff80000007077808 */ /* 0x000fe20004000000 */
[----:B------:R-:W-:Y:S01]  /*39e0*/  LDSM.16.MT88.4 R116, [R198+0x100] ;  /* 0x00010000c674783b */ /* 0x000fe20000004200 */
[----:B------:R-:W-:Y:S01]  /*39f0*/  ISETP.GT.AND P0, PT, R22, 0x9, P2 ;  /* 0x000000091600780c */ /* 0x000fe20001704270 */
[----:B------:R-:W-:Y:S01]  /*3a00*/  @UP2 USHF.R.U32.HI UR25, URZ, UR5, UR27 ;  /* 0x000000053f192299 */ /* 0x000fe2000801161b */
[----:B------:R-:W-:Y:S01]  /*3a10*/  FMNMX.FTZ R23, R10, R23, !PT ;  /* 0x000000170a177209 */ /* 0x000fe20007810000 */
[----:B------:R-:W-:Y:S01]  /*3a20*/  LDSM.16.MT88.4 R108, [R197+0x100] ;  /* 0x00010000c56c783b */ /* 0x000fe20000004200 */
[----:B------:R-:W-:Y:S01]  /*3a30*/  ISETP.LT.OR P0, PT, R21, 0xa, P0 ;  /* 0x0000000a1500780c */ /* 0x000fe20000701670 */
[----:B------:R-:W-:Y:S01]  /*3a40*/  UIADD3 UR4, UR24, UR25, URZ ;  /* 0x0000001918047290 */ /* 0x000fe2000fffe03f */
[----:B------:R-:W-:Y:S01]  /*3a50*/  FMNMX.FTZ R23, R8, R23, !PT ;  /* 0x0000001708177209 */ /* 0x000fe20007810000 */
[----:B------:R-:W-:Y:S01]  /*3a60*/  LDSM.16.MT88.4 R100, [R196+0x100] ;  /* 0x00010000c464783b */ /* 0x000fe20000004200 */
[----:B------:R-:W-:Y:S01]  /*3a70*/  FSEL R5, R5, -INF , !P0 ;  /* 0xff80000005057808 */ /* 0x000fe20004000000 */
[----:B------:R-:W-:Y:S01]  /*3a80*/  ULDC UR25, c[0x0][0x328] ;  /* 0x0000ca0000197ab9 */ /* 0x000fe20000000800 */
[----:B------:R-:W-:Y:S01]  /*3a90*/  ISETP.GT.AND P0, PT, R22, 0x10, P2 ;  /* 0x000000101600780c */ /* 0x000fe20001704270 */
[----:B------:R-:W-:Y:S01]  /*3aa0*/  LDSM.16.MT88.4 R48, [R198+0x2100] ;  /* 0x00210000c630783b */ /* 0x000fe20000004200 */
[----:B------:R-:W-:Y:S01]  /*3ab0*/  FMNMX.FTZ R23, R6, R23, !PT ;  /* 0x0000001706177209 */ /* 0x000fe20007810000 */
[----:B------:R-:W-:Y:S01]  /*3ac0*/  UIADD3 UR21, UR21, -0x2, URZ ;  /* 0xfffffffe15157890 */ /* 0x000fe2000fffe03f */
[----:B------:R-:W-:Y:S01]  /*3ad0*/  ISETP.LT.OR P0, PT, R21, 0x11, P0 ;  /* 0x000000111500780c */ /* 0x000fe20000701670 */
[----:B------:R-:W-:Y:S01]  /*3ae0*/  LDSM.16.MT88.4 R64, [R196+0x2100] ;  /* 0x00210000c440783b */ /* 0x000fe20000004200 */
[----:B------:R-:W-:Y:S01]  /*3af0*/  FMNMX.FTZ R23, R156, R23, !PT ;  /* 0x000000179c177209 */ /* 0x000fe20007810000 */
[----:B------:R-:W-:Y:S01]  /*3b00*/  UIADD3 UR25, UR4, UR25, URZ ;  /* 0x0000001904197290 */ /* 0x000fe2000fffe03f */
[----:B------:R-:W-:Y:S01]  /*3b10*/  FSEL R15, R24, -INF , !P0 ;  /* 0xff800000180f7808 */ /* 0x000fe20004000000 */
[----:B------:R-:W-:Y:S01]  /*3b20*/  LDSM.16.MT88.4 R72, [R203+0x4100] ;  /* 0x00410000cb48783b */ /* 0x000fe20000004200 */
[----:B------:R-:W-:-:S02]  /*3b30*/  ISETP.GT.AND P0, PT, R22, 0x11, P2 ;  /* 0x000000111600780c */ /* 0x000fc40001704270 */
[----:B------:R-:W-:Y:S01]  /*3b40*/  FMNMX.FTZ R23, R164, R23, !PT ;  /* 0x00000017a4177209 */ /* 0x000fe20007810000 */
[----:B------:R-:W-:Y:S01]  /*3b50*/  LDSM.16.MT88.4 R80, [R198+0x4100] ;  /* 0x00410000c650783b */ /* 0x000fe20000004200 */
[----:B------:R-:W-:Y:S02]  /*3b60*/  ISETP.LT.OR P0, PT, R21, 0x12, P0 ;  /* 0x000000121500780c */ /* 0x000fe40000701670 */
[----:B------:R-:W-:Y:S01]  /*3b70*/  FMNMX.FTZ R23, R162, R23, !PT ;  /* 0x00000017a2177209 */ /* 0x000fe20007810000 */
[----:B------:R-:W-:Y:S01]  /*3b80*/  LDSM.16.MT88.4 R88, [R197+0x4100] ;  /* 0x00410000c558783b */ /* 0x000fe20000004200 */
[----:B------:R-:W-:Y:S02]  /*3b90*/  FSEL R13, R25, -INF , !P0 ;  /* 0xff800000190d7808 */ /* 0x000fe40004000000 */
[----:B------:R-:W-:Y:S01]  /*3ba0*/  ISETP.GT.AND P0, PT, R22, 0x18, P2 ;  /* 0x000000181600780c */ /* 0x000fe20001704270 */
[----:B------:R-:W-:Y:S01]  /*3bb0*/  LDSM.16.MT88.4 R136, [R198+0x900] ;  /* 0x00090000c688783b */ /* 0x000fe20000004200 */
[----:B------:R-:W-:-:S02]  /*3bc0*/  FMNMX.FTZ R23, R158, R23, !PT ;  /* 0x000000179e177209 */ /* 0x000fc40007810000 */
[C---:B------:R-:W-:Y:S01]  /*3bd0*/  ISETP.LT.OR P0, PT, R21.reuse, 0x19, P0 ;  /* 0x000000191500780c */ /* 0x040fe20000701670 */
[----:B------:R-:W-:Y:S01]  /*3be0*/  LDSM.16.MT88.4 R32, [R197+0x900] ;  /* 0x00090000c520783b */ /* 0x000fe20000004200 */
[----:B------:R-:W-:Y:S02]  /*3bf0*/  FMNMX.FTZ R23, R168, R23, !PT ;  /* 0x00000017a8177209 */ /* 0x000fe40007810000 */
[----:B------:R-:W-:Y:S01]  /*3c00*/  FSEL R11, R26, -INF , !P0 ;  /* 0xff8000001a0b7808 */ /* 0x000fe20004000000 */
[----:B------:R-:W-:Y:S01]  /*3c10*/  LDSM.16.MT88.4 R28, [R196+0x900] ;  /* 0x00090000c41c783b */ /* 0x000fe20000004200 */
[----:B------:R-:W-:Y:S02]  /*3c20*/  ISETP.GT.AND P0, PT, R22, 0x19, P2 ;  /* 0x000000191600780c */ /* 0x000fe40001704270 */
[----:B------:R-:W-:Y:S02]  /*3c30*/  FMNMX.FTZ R23, R166, R23, !PT ;  /* 0x00000017a6177209 */ /* 0x000fe40007810000 */
[----:B------:R-:W-:-:S02]  /*3c40*/  ISETP.LT.OR P0, PT, R21, 0x1a, P0 ;  /* 0x0000001a1500780c */ /* 0x000fc40000701670 */
[----:B------:R-:W-:Y:S02]  /*3c50*/  FMNMX.FTZ R23, R142, R23, !PT ;  /* 0x000000178e177209 */ /* 0x000fe40007810000 */
[----:B------:R-:W-:Y:S02]  /*3c60*/  FSEL R9, R27, -INF , !P0 ;  /* 0xff8000001b097808 */ /* 0x000fe40004000000 */
[----:B------:R-:W-:Y:S02]  /*3c70*/  ISETP.GT.AND P0, PT, R22, 0x20, P2 ;  /* 0x000000201600780c */ /* 0x000fe40001704270 */
[----:B------:R-:W-:Y:S02]  /*3c80*/  FMNMX.FTZ R23, R140, R23, !PT ;  /* 0x000000178c177209 */ /* 0x000fe40007810000 */
[----:B------:R-:W-:-:S04]  /*3c90*/  ISETP.LT.OR P0, PT, R21, 0x21, P0 ;  /* 0x000000211500780c */ /* 0x000fc80000701670 */
[----:B------:R-:W-:Y:S02]  /*3ca0*/  FSEL R173, R173, -INF , !P0 ;  /* 0xff800000adad7808 */ /* 0x000fe40004000000 */
[----:B------:R-:W-:-:S04]  /*3cb0*/  ISETP.GT.AND P0, PT, R22, 0x21, P2 ;  /* 0x000000211600780c */ /* 0x000fc80001704270 */
[----:B------:R-:W-:-:S04]  /*3cc0*/  ISETP.LT.OR P0, PT, R21, 0x22, P0 ;  /* 0x000000221500780c */ /* 0x000fc80000701670 */
[----:B------:R-:W-:Y:S02]  /*3cd0*/  FSEL R163, R163, -INF , !P0 ;  /* 0xff800000a3a37808 */ /* 0x000fe40004000000 */
[----:B------:R-:W-:-:S04]  /*3ce0*/  ISETP.GT.AND P0, PT, R22, RZ, P2 ;  /* 0x000000ff1600720c */ /* 0x000fc80001704270 */
[----:B------:R-:W-:-:S04]  /*3cf0*/  ISETP.LT.OR P0, PT, R21, 0x1, P0 ;  /* 0x000000011500780c */ /* 0x000fc80000701670 */
[----:B------:R-:W-:Y:S02]  /*3d00*/  FSEL R18, R0, -INF , !P0 ;  /* 0xff80000000127808 */ /* 0x000fe40004000000 */
[----:B------:R-:W-:Y:S01]  /*3d10*/  ISETP.GT.AND P0, PT, R22, 0x28, P2 ;  /* 0x000000281600780c */ /* 0x000fe20001704270 */
[----:B------:R-:W1:Y:S01]  /*3d20*/  SHFL.BFLY PT, R0, R23, 0x2, 0x1f ;  /* 0x0c401f0017007f89 */ /* 0x000e6200000e0000 */
[----:B------:R-:W-:Y:S02]  /*3d30*/  FMNMX.FTZ R24, R18, R19, !PT ;  /* 0x0000001312187209 */ /* 0x000fe40007810000 */
[----:B------:R-:W-:Y:S02]  /*3d40*/  ISETP.LT.OR P0, PT, R21, 0x29, P0 ;  /* 0x000000291500780c */ /* 0x000fe40000701670 */
[----:B------:R-:W-:Y:S02]  /*3d50*/  FMNMX.FTZ R24, R7, R24, !PT ;  /* 0x0000001807187209 */ /* 0x000fe40007810000 */
[----:B------:R-:W-:-:S02]  /*3d60*/  FSEL R171, R171, -INF , !P0 ;  /* 0xff800000abab7808 */ /* 0x000fc40004000000 */
[----:B------:R-:W-:Y:S02]  /*3d70*/  FMNMX.FTZ R24, R5, R24, !PT ;  /* 0x0000001805187209 */ /* 0x000fe40007810000 */
[----:B------:R-:W-:Y:S02]  /*3d80*/  ISETP.GT.AND P0, PT, R22, 0x29, P2 ;  /* 0x000000291600780c */ /* 0x000fe40001704270 */
        /* <DEDUP_REMOVED lines=10> */
[C---:B------:R-:W-:Y:S02]  /*3e30*/  ISETP.GT.AND P0, PT, R22.reuse, 0x31, P2 ;  /* 0x000000311600780c */ /* 0x040fe40001704270 */
[----:B------:R-:W-:Y:S02]  /*3e40*/  FMNMX.FTZ R24, R163, R24, !PT ;  /* 0x00000018a3187209 */ /* 0x000fe40007810000 */
[----:B------:R-:W-:Y:S02]  /*3e50*/  ISETP.LT.OR P0, PT, R21, 0x32, P0 ;  /* 0x000000321500780c */ /* 0x000fe40000701670 */
[----:B------:R-:W-:Y:S02]  /*3e60*/  FMNMX.FTZ R24, R171, R24, !PT ;  /* 0x00000018ab187209 */ /* 0x000fe40007810000 */
[----:B------:R-:W-:Y:S02]  /*3e70*/  FSEL R143, R143, -INF , !P0 ;  /* 0xff8000008f8f7808 */ /* 0x000fe40004000000 */
[----:B------:R-:W-:-:S02]  /*3e80*/  ISETP.GT.AND P0, PT, R22, 0x38, P2 ;  /* 0x000000381600780c */ /* 0x000fc40001704270 */
[----:B------:R-:W-:Y:S02]  /*3e90*/  FMNMX.FTZ R24, R165, R24, !PT ;  /* 0x00000018a5187209 */ /* 0x000fe40007810000 */
[----:B------:R-:W-:Y:S02]  /*3ea0*/  ISETP.GT.AND P2, PT, R22, 0x39, P2 ;  /* 0x000000391600780c */ /* 0x000fe40001744270 */
[----:B------:R-:W-:Y:S02]  /*3eb0*/  ISETP.LT.OR P0, PT, R21, 0x39, P0 ;  /* 0x000000391500780c */ /* 0x000fe40000701670 */
[----:B------:R-:W-:Y:S02]  /*3ec0*/  FMNMX.FTZ R22, R167, R24, !PT ;  /* 0x00000018a7167209 */ /* 0x000fe40007810000 */
[----:B------:R-:W-:Y:S01]  /*3ed0*/  ISETP.LT.OR P2, PT, R21, 0x3a, P2 ;  /* 0x0000003a1500780c */ /* 0x000fe20001741670 */
[----:B------:R-:W-:Y:S01]  /*3ee0*/  LDSM.16.MT88.4 R24, [R198+0x2900] ;  /* 0x00290000c618783b */ /* 0x000fe20000004200 */
[----:B------:R-:W-:-:S02]  /*3ef0*/  FSEL R141, R141, -INF , !P0 ;  /* 0xff8000008d8d7808 */ /* 0x000fc40004000000 */
[----:B------:R-:W-:Y:S02]  /*3f00*/  FMNMX.FTZ R22, R143, R22, !PT ;  /* 0x000000168f167209 */ /* 0x000fe40007810000 */
[----:B------:R-:W-:Y:S02]  /*3f10*/  FSEL R161, R161, -INF , !P2 ;  /* 0xff800000a1a17808 */ /* 0x000fe40005000000 */
[----:B------:R-:W-:Y:S02]  /*3f20*/  FMNMX.FTZ R22, R141, R22, !PT ;  /* 0x000000168d167209 */ /* 0x000fe40007810000 */
[----:B-1----:R-:W-:Y:S02]  /*3f30*/  FMNMX.FTZ R23, R23, R0, !PT ;  /* 0x0000000017177209 */ /* 0x002fe40007810000 */
[----:B------:R-:W-:-:S03]  /*3f40*/  FMNMX.FTZ R22, R161, R22, !PT ;  /* 0x00000016a1167209 */ /* 0x000fc60007810000 */
[----:B------:R-:W1:Y:S04]  /*3f50*/  SHFL.BFLY PT, R0, R23, 0x1, 0x1f ;  /* 0x0c201f0017007f89 */ /* 0x000e6800000e0000 */
[----:B------:R-:W2:Y:S01]  /*3f60*/  SHFL.BFLY PT, R21, R22, 0x2, 0x1f ;  /* 0x0c401f0016157f89 */ /* 0x000ea200000e0000 */
[----:B-1----:R-:W-:Y:S02]  /*3f70*/  FMNMX.FTZ R0, R23, R0, !PT ;  /* 0x0000000017007209 */ /* 0x002fe40007810000 */
[----:B--2---:R-:W-:-:S03]  /*3f80*/  FMNMX.FTZ R21, R22, R21, !PT ;  /* 0x0000001516157209 */ /* 0x004fc60007810000 */
[C---:B------:R-:W-:Y:S01]  /*3f90*/  FMUL.FTZ R169, R0.reuse, c[0x0][0x2d0] ;  /* 0x0000b40000a97a20 */ /* 0x040fe20000410000 */
[----:B------:R-:W-:Y:S01]  /*3fa0*/  FSETP.NEU.FTZ.AND P0, PT, R0, -INF , PT ;  /* 0xff8000000000780b */ /* 0x000fe20003f1d000 */
[----:B------:R-:W1:Y:S03]  /*3fb0*/  SHFL.BFLY PT, R132, R21, 0x1, 0x1f ;  /* 0x0c201f0015847f89 */ /* 0x000e6600000e0000 */
[----:B------:R-:W-:-:S05]  /*3fc0*/  FSEL R169, R169, RZ, P0 ;  /* 0x000000ffa9a97208 */ /* 0x000fca0000000000 */
[--C-:B------:R-:W-:Y:S02]  /*3fd0*/  FFMA.FTZ R155, R17, c[0x0][0x2d0], -R169.reuse ;  /* 0x0000b400119b7a23 */ /* 0x100fe400000108a9 */
[--C-:B------:R-:W-:Y:S02]  /*3fe0*/  FFMA.FTZ R154, R20, c[0x0][0x2d0], -R169.reuse ;  /* 0x0000b400149a7a23 */ /* 0x100fe400000108a9 */
[--C-:B------:R-:W-:Y:S02]  /*3ff0*/  FFMA.FTZ R153, R16, c[0x0][0x2d0], -R169.reuse ;  /* 0x0000b40010997a23 */ /* 0x100fe400000108a9 */
[--C-:B------:R-:W-:Y:S01]  /*4000*/  FFMA.FTZ R148, R14, c[0x0][0x2d0], -R169.reuse ;  /* 0x0000b4000e947a23 */ /* 0x100fe200000108a9 */
[----:B------:R-:W-:Y:S01]  /*4010*/  MUFU.EX2 R155, R155 ;  /* 0x0000009b009b7308 */ /* 0x000fe20000000800 */
[--C-:B------:R-:W-:Y:S02]  /*4020*/  FFMA.FTZ R135, R6, c[0x0][0x2d0], -R169.reuse ;  /* 0x0000b40006877a23 */ /* 0x100fe400000108a9 */
[----:B------:R-:W-:-:S02]  /*4030*/  FFMA.FTZ R147, R10, c[0x0][0x2d0], -R169 ;  /* 0x0000b4000a937a23 */ /* 0x000fc400000108a9 */
[--C-:B------:R-:W-:Y:S02]  /*4040*/  FFMA.FTZ R146, R8, c[0x0][0x2d0], -R169.reuse ;  /* 0x0000b40008927a23 */ /* 0x100fe400000108a9 */
[--C-:B------:R-:W-:Y:S01]  /*4050*/  FFMA.FTZ R152, R12, c[0x0][0x2d0], -R169.reuse ;  /* 0x0000b4000c987a23 */ /* 0x100fe200000108a9 */
[----:B------:R-:W2:Y:S01]  /*4060*/  MUFU.EX2 R154, R154 ;  /* 0x0000009a009a7308 */ /* 0x000ea20000000800 */
[--C-:B------:R-:W-:Y:S01]  /*4070*/  FFMA.FTZ R159, R164, c[0x0][0x2d0], -R169.reuse ;  /* 0x0000b400a49f7a23 */ /* 0x100fe200000108a9 */
[----:B-1----:R-:W-:Y:S01]  /*4080*/  FMNMX.FTZ R132, R21, R132, !PT ;  /* 0x0000008415847209 */ /* 0x002fe20007810000 */
[--C-:B------:R-:W-:Y:S01]  /*4090*/  FFMA.FTZ R157, R162, c[0x0][0x2d0], -R169.reuse ;  /* 0x0000b400a29d7a23 */ /* 0x100fe200000108a9 */
[----:B------:R-:W-:Y:S01]  /*40a0*/  LDSM.16.MT88.4 R20, [R203+0x900] ;  /* 0x00090000cb14783b */ /* 0x000fe20000004200 */
[--C-:B------:R-:W-:Y:S01]  /*40b0*/  FFMA.FTZ R156, R156, c[0x0][0x2d0], -R169.reuse ;  /* 0x0000b4009c9c7a23 */ /* 0x100fe200000108a9 */
[C---:B------:R-:W-:Y:S01]  /*40c0*/  FSETP.NEU.FTZ.AND P0, PT, R132.reuse, -INF , PT ;  /* 0xff8000008400780b */ /* 0x040fe20003f1d000 */
[----:B------:R-:W-:Y:S01]  /*40d0*/  FMUL.FTZ R160, R132, c[0x0][0x2d0] ;  /* 0x0000b40084a07a20 */ /* 0x000fe20000410000 */
[----:B------:R-:W-:Y:S01]  /*40e0*/  MUFU.EX2 R153, R153 ;  /* 0x0000009900997308 */ /* 0x000fe20000000800 */
[----:B------:R-:W-:-:S02]  /*40f0*/  FFMA.FTZ R158, R158, c[0x0][0x2d0], -R169 ;  /* 0x0000b4009e9e7a23 */ /* 0x000fc400000108a9 */
[----:B------:R-:W-:Y:S01]  /*4100*/  FFMA.FTZ R168, R168, c[0x0][0x2d0], -R169 ;  /* 0x0000b400a8a87a23 */ /* 0x000fe200000108a9 */
[----:B------:R-:W-:Y:S02]  /*4110*/  FSEL R160, R160, RZ, P0 ;  /* 0x000000ffa0a07208 */ /* 0x000fe40000000000 */
[----:B------:R-:W-:Y:S02]  /*4120*/  PLOP3.LUT P0, PT, PT, PT, UP1, 0x40, 0x0 ;  /* 0x000000000000781c */ /* 0x000fe40003f0e818 */
[----:B------:R-:W1:Y:S01]  /*4130*/  MUFU.EX2 R148, R148 ;  /* 0x0000009400947308 */ /* 0x000e620000000800 */
[--C-:B------:R-:W-:Y:S01]  /*4140*/  FFMA.FTZ R149, R18, c[0x0][0x2d0], -R160.reuse ;  /* 0x0000b40012957a23 */ /* 0x100fe200000108a0 */
[----:B--2---:R-:W-:Y:S01]  /*4150*/  F2FP.PACK_AB R96, R154, R155 ;  /* 0x0000009b9a60723e */ /* 0x004fe200000000ff */
[--C-:B------:R-:W-:Y:S02]  /*4160*/  FFMA.FTZ R150, R19, c[0x0][0x2d0], -R160.reuse ;  /* 0x0000b40013967a23 */ /* 0x100fe400000108a0 */
[--C-:B------:R-:W-:Y:S01]  /*4170*/  FFMA.FTZ R151, R7, c[0x0][0x2d0], -R160.reuse ;  /* 0x0000b40007977a23 */ /* 0x100fe200000108a0 */
[----:B------:R-:W-:Y:S01]  /*4180*/  LDSM.16.MT88.4 R16, [R197+0x2900] ;  /* 0x00290000c510783b */ /* 0x000fe20000004200 */
[--C-:B------:R-:W-:Y:S01]  /*4190*/  FFMA.FTZ R144, R5, c[0x0][0x2d0], -R160.reuse ;  /* 0x0000b40005907a23 */ /* 0x100fe200000108a0 */
[----:B------:R-:W-:Y:S01]  /*41a0*/  MUFU.EX2 R149, R149 ;  /* 0x0000009500957308 */ /* 0x000fe20000000800 */
[--C-:B------:R-:W-:Y:S01]  /*41b0*/  FFMA.FTZ R3, R11, c[0x0][0x2d0], -R160.reuse ;  /* 0x0000b4000b037a23 */ /* 0x100fe200000108a0 */
[----:B------:R-:W2:Y:S01]  /*41c0*/  LDSM.16.MT88.4 R4, [R196+0x4100] ;  /* 0x00410000c404783b */ /* 0x000ea20000004200 */
[----:B------:R-:W-:-:S02]  /*41d0*/  FFMA.FTZ R2, R9, c[0x0][0x2d0], -R160 ;  /* 0x0000b40009027a23 */ /* 0x000fc400000108a0 */
[--C-:B------:R-:W-:Y:S01]  /*41e0*/  FFMA.FTZ R145, R15, c[0x0][0x2d0], -R160.reuse ;  /* 0x0000b4000f917a23 */ /* 0x100fe200000108a0 */
[----:B------:R-:W3:Y:S01]  /*41f0*/  LDSM.16.MT88.4 R8, [R203+0x2900] ;  /* 0x00290000cb08783b */ /* 0x000ee20000004200 */
[--C-:B------:R-:W-:Y:S01]  /*4200*/  FFMA.FTZ R134, R13, c[0x0][0x2d0], -R160.reuse ;  /* 0x0000b4000d867a23 */ /* 0x100fe200000108a0 */
[----:B------:R-:W4:Y:S01]  /*4210*/  MUFU.EX2 R150, R150 ;  /* 0x0000009600967308 */ /* 0x000f220000000800 */
[----:B-1----:R-:W-:Y:S01]  /*4220*/  F2FP.PACK_AB R98, R148, R153 ;  /* 0x000000999462723e */ /* 0x002fe200000000ff */
[----:B------:R-:W1:Y:S01]  /*4230*/  LDSM.16.MT88.4 R12, [R196+0x2900] ;  /* 0x00290000c40c783b */ /* 0x000e620000004200 */
[--C-:B------:R-:W-:Y:S02]  /*4240*/  FFMA.FTZ R162, R173, c[0x0][0x2d0], -R160.reuse ;  /* 0x0000b400ada27a23 */ /* 0x100fe400000108a0 */
[--C-:B------:R-:W-:Y:S02]  /*4250*/  FFMA.FTZ R163, R163, c[0x0][0x2d0], -R160.reuse ;  /* 0x0000b400a3a37a23 */ /* 0x100fe400000108a0 */
[--C-:B------:R-:W-:Y:S01]  /*4260*/  FFMA.FTZ R164, R171, c[0x0][0x2d0], -R160.reuse ;  /* 0x0000b400aba47a23 */ /* 0x100fe200000108a0 */
[----:B------:R-:W-:Y:S01]  /*4270*/  MUFU.EX2 R151, R151 ;  /* 0x0000009700977308 */ /* 0x000fe20000000800 */
[----:B------:R-:W-:-:S02]  /*4280*/  FFMA.FTZ R165, R165, c[0x0][0x2d0], -R160 ;  /* 0x0000b400a5a57a23 */ /* 0x000fc400000108a0 */
[--C-:B------:R-:W-:Y:S02]  /*4290*/  FFMA.FTZ R171, R166, c[0x0][0x2d0], -R169.reuse ;  /* 0x0000b400a6ab7a23 */ /* 0x100fe400000108a9 */
[--C-:B------:R-:W-:Y:S02]  /*42a0*/  FFMA.FTZ R166, R142, c[0x0][0x2d0], -R169.reuse ;  /* 0x0000b4008ea67a23 */ /* 0x100fe400000108a9 */
[----:B------:R-:W-:Y:S01]  /*42b0*/  FFMA.FTZ R169, R140, c[0x0][0x2d0], -R169 ;  /* 0x0000b4008ca97a23 */ /* 0x000fe200000108a9 */
[----:B------:R-:W5:Y:S01]  /*42c0*/  MUFU.EX2 R144, R144 ;  /* 0x0000009000907308 */ /* 0x000f620000000800 */
[----:B----4-:R-:W-:Y:S01]  /*42d0*/  F2FP.PACK_AB R97, R150, R149 ;  /* 0x000000959661723e */ /* 0x010fe200000000ff */
[--C-:B------:R-:W-:Y:S02]  /*42e0*/  FFMA.FTZ R167, R167, c[0x0][0x2d0], -R160.reuse ;  /* 0x0000b400a7a77a23 */ /* 0x100fe400000108a0 */
[--C-:B------:R-:W-:Y:S02]  /*42f0*/  FFMA.FTZ R170, R143, c[0x0][0x2d0], -R160.reuse ;  /* 0x0000b4008faa7a23 */ /* 0x100fe400000108a0 */
[----:B------:R-:W-:-:S02]  /*4300*/  FFMA.FTZ R172, R141, c[0x0][0x2d0], -R160 ;  /* 0x0000b4008dac7a23 */ /* 0x000fc400000108a0 */
[----:B------:R-:W-:Y:S01]  /*4310*/  MUFU.EX2 R152, R152 ;  /* 0x0000009800987308 */ /* 0x000fe20000000800 */
[----:B------:R-:W-:Y:S01]  /*4320*/  FFMA.FTZ R215, R161, c[0x0][0x2d0], -R160 ;  /* 0x0000b400a1d77a23 */ /* 0x000fe200000108a0 */
[----:B------:R-:W-:Y:S01]  /*4330*/  LDSM.16.MT88.4 R140, [R198+0x1900] ;  /* 0x00190000c68c783b */ /* 0x000fe20000004200 */
[----:B------:R-:W-:Y:S02]  /*4340*/  FADD.FTZ R154, R155, R154 ;  /* 0x0000009a9b9a7221 */ /* 0x000fe40000010000 */
[----:B------:R-:W-:Y:S02]  /*4350*/  FADD.FTZ R150, R149, R150 ;  /* 0x0000009695967221 */ /* 0x000fe40000010000 */
[----:B------:R-:W-:Y:S01]  /*4360*/  FADD.FTZ R153, R153, R154 ;  /* 0x0000009a99997221 */ /* 0x000fe20000010000 */
[----:B-----5:R-:W-:Y:S01]  /*4370*/  F2FP.PACK_AB R99, R144, R151 ;  /* 0x000000979063723e */ /* 0x020fe200000000ff */
[----:B------:R-:W4:Y:S01]  /*4380*/  MUFU.EX2 R147, R147 ;  /* 0x0000009300937308 */ /* 0x000f220000000800 */
[----:B------:R-:W-:-:S02]  /*4390*/  FADD.FTZ R151, R151, R150 ;  /* 0x0000009697977221 */ /* 0x000fc40000010000 */
        /* <DEDUP_REMOVED lines=46> */
[C---:B--2---:R-:W-:Y:S07]  /*4680*/  HMMA.16816.F32 R92, R96.reuse, R4, RZ ;  /* 0x00000004605c723c */ /* 0x044fee00000018ff */
[----:B----4-:R-:W-:Y:S01]  /*4690*/  F2FP.PACK_AB R4, R147, R152 ;  /* 0x000000989304723e */ /* 0x010fe200000000ff */
[----:B------:R-:W-:Y:S01]  /*46a0*/  HMMA.16816.F32 R96, R96, R6, RZ ;  /* 0x000000066060723c */ /* 0x000fe200000018ff */
[----:B-----5:R-:W-:Y:S01]  /*46b0*/  F2FP.PACK_AB R5, R134, R145 ;  /* 0x000000918605723e */ /* 0x020fe200000000ff */
[----:B------:R-:W-:-:S02]  /*46c0*/  FADD.FTZ R152, R152, R153 ;  /* 0x0000009998987221 */ /* 0x000fc40000010000 */
[----:B------:R-:W-:Y:S02]  /*46d0*/  FADD.FTZ R145, R145, R144 ;  /* 0x0000009091917221 */ /* 0x000fe40000010000 */
[----:B------:R-:W-:Y:S01]  /*46e0*/  FADD.FTZ R147, R147, R152 ;  /* 0x0000009893937221 */ /* 0x000fe20000010000 */
[----:B------:R-:W-:Y:S01]  /*46f0*/  F2FP.PACK_AB R6, R135, R146 ;  /* 0x000000928706723e */ /* 0x000fe200000000ff */
[----:B------:R-:W-:Y:S01]  /*4700*/  FADD.FTZ R134, R134, R145 ;  /* 0x0000009186867221 */ /* 0x000fe20000010000 */
[----:B-1----:R-:W-:Y:S01]  /*4710*/  F2FP.PACK_AB R7, R2, R3 ;  /* 0x000000030207723e */ /* 0x002fe200000000ff */
        /* <DEDUP_REMOVED lines=13> */
[C---:B------:R-:W-:Y:S08]  /*47f0*/  HMMA.16816.F32 R60, R4.reuse, R12, R60 ;  /* 0x0000000c043c723c */ /* 0x040ff0000000183c */
        /* <DEDUP_REMOVED lines=77> */
[C---:B------:R-:W-:Y:S01]  /*4cd0*/  F2FP.PACK_AB R5, R170.reuse, R167 ;  /* 0x000000a7aa05723e */ /* 0x040fe200000000ff */
        /* <DEDUP_REMOVED lines=35> */
[----:B------:R-:W-:Y:S07]  /*4f10*/  @P0 BRA `(.L_x_177) ;  /* 0x0000015000000947 */ /* 0x000fee0003800000 */
[----:B------:R-:W-:Y:S01]  /*4f20*/  ISETP.LT.AND P0, PT, RZ, UR4, PT ;  /* 0x00000004ff007c0c */ /* 0x000fe2000bf01270 */
[----:B------:R-:W-:-:S02]  /*4f30*/  UIADD3 UR26, UR4, -0x1, URZ ;  /* 0xffffffff041a7890 */ /* 0x000fc4000fffe03f */
[----:B------:R-:W-:-:S10]  /*4f40*/  ULDC UR24, c[0x0][0x32c] ;  /* 0x0000cb0000187ab9 */ /* 0x000fd40000000800 */
[----:B------:R-:W-:Y:S05]  /*4f50*/  @P0 BRA `(.L_x_178) ;  /* 0x0000008000000947 */ /* 0x000fea0003800000 */
[----:B------:R-:W-:Y:S02]  /*4f60*/  UISETP.NE.AND UP0, UPT, UR24, 0x1, UPT ;  /* 0x000000011800788c */ /* 0x000fe4000bf05270 */
[----:B------:R-:W-:-:S03]  /*4f70*/  UIADD3 UR26, -UR4, URZ, URZ ;  /* 0x0000003f041a7290 */ /* 0x000fc6000fffe13f */
[----:B------:R-:W-:Y:S02]  /*4f80*/  ULDC.64 UR4, c[0x0][0x330] ;  /* 0x0000cc0000047ab9 */ /* 0x000fe40000000a00 */
[----:B------:R-:W-:-:S07]  /*4f90*/  UIMAD.WIDE.U32 UR28, UR26, UR4, URZ ;  /* 0x000000041a1c72a5 */ /* 0x000fce000f8e003f */
[----:B------:R-:W-:Y:S02]  /*4fa0*/  @UP0 UMOV UR27, UR29 ;  /* 0x0000001d001b0c82 */ /* 0x000fe40008000000 */
[----:B------:R-:W-:-:S04]  /*4fb0*/  @UP0 USHF.R.U32.HI UR26, URZ, UR5, UR27 ;  /* 0x000000053f1a0299 */ /* 0x000fc8000801161b */
[----:B------:R-:W-:Y:S01]  /*4fc0*/  ULOP3.LUT UR26, URZ, UR26, URZ, 0x33, !UPT ;  /* 0x0000001a3f1a7292 */ /* 0x000fe2000f8e333f */
[----:B------:R-:W-:Y:S05]  /*4fd0*/  BRA `(.L_x_179) ;  /* 0x0000005000007947 */ /* 0x000fea0003800000 */
.L_x_178:
[----:B------:R-:W-:Y:S02]  /*4fe0*/  UISETP.NE.AND UP0, UPT, UR24, 0x1, UPT ;  /* 0x000000011800788c */ /* 0x000fe4000bf05270 */
[----:B------:R-:W-:Y:S02]  /*4ff0*/  ULDC.64 UR4, c[0x0][0x330] ;  /* 0x0000cc0000047ab9 */ /* 0x000fe40000000a00 */
[----:B------:R-:W-:-:S07]  /*5000*/  UIMAD.WIDE.U32 UR28, UR26, UR4, URZ ;  /* 0x000000041a1c72a5 */ /* 0x000fce000f8e003f */
[----:B------:R-:W-:Y:S02]  /*5010*/  @UP0 UMOV UR27, UR29 ;  /* 0x0000001d001b0c82 */ /* 0x000fe40008000000 */
[----:B------:R-:W-:Y:S02]  /*5020*/  @UP0 USHF.R.U32.HI UR26, URZ, UR5, UR27 ;  /* 0x000000053f1a0299 */ /* 0x000fe4000801161b */
.L_x_179:
[----:B------:R-:W-:Y:S02]  /*5030*/  ULDC UR4, c[0x0][0x32c] ;  /* 0x0000cb0000047ab9 */ /* 0x000fe40000000800 */
[----:B------:R-:W-:-:S04]  /*5040*/  UIMAD UR4, UR26, UR24, UR4 ;  /* 0x000000181a0472a4 */ /* 0x000fc8000f8e0204 */
[----:B------:R-:W-:-:S04]  /*5050*/  UISETP.LT.AND UP0, UPT, UR25, UR4, UPT ;  /* 0x000000041900728c */ /* 0x000fc8000bf01270 */
[----:B------:R-:W-:-:S04]  /*5060*/  USEL UR25, UR25, UR4, UP0 ;  /* 0x0000000419197287 */ /* 0x000fc80008000000 */
.L_x_177:
[----:B------:R-:W-:-:S04]  /*5070*/  USHF.R.S32.HI UR4, URZ, 0x1f, UR25 ;  /* 0x0000001f3f047899 */ /* 0x000fc80008011419 */
[----:B------:R-:W-:-:S04]  /*5080*/  ULEA.HI UR4, UR4, UR25, URZ, 0x6 ;  /* 0x0000001904047291 */ /* 0x000fc8000f8f303f */
[----:B------:R-:W-:-:S04]  /*5090*/  USHF.R.S32.HI UR4, URZ, 0x6, UR4 ;  /* 0x000000063f047899 */ /* 0x000fc80008011404 */
[----:B------:R-:W-:-:S04]  /*50a0*/  UISETP.LT.AND UP0, UPT, UR7, UR4, UPT ;  /* 0x000000040700728c */ /* 0x000fc8000bf01270 */
[----:B------:R-:W-:-:S04]  /*50b0*/  USEL UR4, UR7, UR4, !UP0 ;  /* 0x0000000407047287 */ /* 0x000fc8000c000000 */
[----:B------:R-:W-:-:S06]  /*50c0*/  UISETP.GE.AND UP0, UPT, UR21, UR4, UPT ;  /* 0x000000041500728c */ /* 0x000fcc000bf06270 */
[----:B------:R-:W-:-:S13]  /*50d0*/  PLOP3.LUT P0, PT, PT, PT, UP0, 0x40, 0x0 ;  /* 0x000000000000781c */ /* 0x000fda0003f0e808 */
[----:B------:R-:W-:Y:S05]  /*50e0*/  @P0 BRA `(.L_x_180) ;  /* 0x00003bb000000947 */ /* 0x000fea0003800000 */
[C---:B------:R-:W-:Y:S01]  /*50f0*/  SHF.L.U64.HI R224, R218.reuse, 0x1, R133 ;  /* 0x00000001dae07819 */ /* 0x040fe20000010285 */
[----:B------:R-:W-:Y:S01]  /*5100*/  IMAD.MOV.U32 R2, RZ, RZ, R132 ;  /* 0x000000ffff027224 */ /* 0x000fe200078e0084 */
[----:B------:R-:W-:Y:S01]  /*5110*/  SHF.L.U32 R223, R218, 0x1, RZ ;  /* 0x00000001dadf7819 */ /* 0x000fe200000006ff */
[----:B------:R-:W-:Y:S01]  /*5120*/  IMAD.MOV.U32 R3, RZ, RZ, R0 ;  /* 0x000000ffff037224 */ /* 0x000fe200078e0000 */
[C---:B------:R-:W-:Y:S01]  /*5130*/  SHF.L.U64.HI R222, R217.reuse, 0x1, R220 ;  /* 0x00000001d9de7819 */ /* 0x040fe200000102dc */
[----:B------:R-:W-:Y:S01]  /*5140*/  IMAD.SHL.U32 R183, R217, 0x2, RZ ;  /* 0x00000002d9b77824 */ /* 0x000fe200078e00ff */
[----:B------:R-:W-:Y:S02]  /*5150*/  SEL R182, RZ, 0x10, P5 ;  /* 0x00000010ffb67807 */ /* 0x000fe40002800000 */
[C---:B------:R-:W-:Y:S02]  /*5160*/  SHF.L.U64.HI R181, R216.reuse, 0x1, R219 ;  /* 0x00000001d8b57819 */ /* 0x040fe400000102db */
[----:B------:R-:W-:-:S02]  /*5170*/  SHF.L.U32 R180, R216, 0x1, RZ ;  /* 0x00000001d8b47819 */ /* 0x000fc400000006ff */
.L_x_191:
[----:B------:R-:W-:Y:S04]  /*5180*/  DEPBAR.LE SB0, 0x0 ;  /* 0x000080000000791a */ /* 0x000fe80000000000 */
[----:B------:R-:W-:Y:S01]  /*5190*/  BAR.SYNC.DEFER_BLOCKING 0x0 ;  /* 0x0000000000007b1d */ /* 0x000fe20000010000 */
[----:B------:R-:W-:Y:S06]  /*51a0*/  UISETP.GT.AND UP0, UPT, UR7, UR21, UPT ;  /* 0x000000150700728c */ /* 0x000fec000bf04270 */
[----:B------:R-:W-:Y:S01]  /*51b0*/  PLOP3.LUT P0, PT, PT, PT, UP0, 0x80, 0x0 ;  /* 0x000000000000781c */ /* 0x000fe20003f0f008 */
[----:B------:R1:W2:Y:S04]  /*51c0*/  LDSM.16.M88.4 R132, [R206+0xc100] ;  /* 0x00c10000ce84783b */ /* 0x0002a80000000200 */
[----:B------:R1:W3:Y:S04]  /*51d0*/  LDSM.16.M88.4 R136, [R205+0x6100] ;  /* 0x00610000cd88783b */ /* 0x0002e80000000200 */
[----:B------:R1:W4:Y:S04]  /*51e0*/  LDSM.16.M88.4 R140, [R205+0x6900] ;  /* 0x00690000cd8c783b */ /* 0x0003280000000200 */
[----:B------:R1:W1:Y:S04]  /*51f0*/  LDSM.16.M88.4 R144, [R205+0x7100] ;  /* 0x00710000cd90783b */ /* 0x0002680000000200 */
[----:B------:R1:W1:Y:S04]  /*5200*/  LDSM.16.M88.4 R148, [R205+0x7900] ;  /* 0x00790000cd94783b */ /* 0x0002680000000200 */
[----:B------:R1:W1:Y:S04]  /*5210*/  LDSM.16.M88.4 R152, [R202+0xc100] ;  /* 0x00c10000ca98783b */ /* 0x0002680000000200 */
[----:B------:R1:W1:Y:S04]  /*5220*/  LDSM.16.M88.4 R156, [R204] ;  /* 0x00000000cc9c783b */ /* 0x0002680000000200 */
[----:B------:R1:W1:Y:S04]  /*5230*/  LDSM.16.M88.4 R160, [R195] ;  /* 0x00000000c3a0783b */ /* 0x0002680000000200 */
[----:B------:R1:W1:Y:S04]  /*5240*/  LDSM.16.M88.4 R164, [R194] ;  /* 0x00000000c2a4783b */ /* 0x0002680000000200 */
[----:B------:R1:W1:Y:S01]  /*5250*/  LDSM.16.M88.4 R168, [R193] ;  /* 0x00000000c1a8783b */ /* 0x0002620000000200 */
[----:B------:R-:W-:-:S05]  /*5260*/  @P0 BRA `(.L_x_181) ;  /* 0x0000029000000947 */ /* 0x000fca0003800000 */
[----:B------:R-:W-:Y:S01]  /*5270*/  SHF.R.S32.HI R5, RZ, 0x1f, R208 ;  /* 0x0000001fff057819 */ /* 0x000fe200000114d0 */
[----:B------:R-:W-:Y:S01]  /*5280*/  IMAD.WIDE.U32 R8, R208, c[0x0][0x208], RZ ;  /* 0x00008200d0087a25 */ /* 0x000fe200078e00ff */
[----:B------:R-:W-:Y:S02]  /*5290*/  SHF.R.S32.HI R4, RZ, 0x1f, R207 ;  /* 0x0000001fff047819 */ /* 0x000fe400000114cf */
[----:B------:R-:W-:Y:S01]  /*52a0*/  IADD3 R10, -R182, 0x10, RZ ;  /* 0x00000010b60a7810 */ /* 0x000fe20007ffe1ff */
[----:B------:R-:W-:Y:S02]  /*52b0*/  IMAD R5, R5, c[0x0][0x208], RZ ;  /* 0x0000820005057a24 */ /* 0x000fe400078e02ff */
[----:B------:R-:W-:Y:S01]  /*52c0*/  IMAD R4, R4, c[0x0][0x218], RZ ;  /* 0x0000860004047a24 */ /* 0x000fe200078e02ff */
[----:B------:R-:W-:Y:S01]  /*52d0*/  LOP3.LUT R10, R10, 0xf, RZ, 0xc0, !PT ;  /* 0x0000000f0a0a7812 */ /* 0x000fe200078ec0ff */
[----:B------:R-:W-:Y:S02]  /*52e0*/  IMAD R5, R208, c[0x0][0x20c], R5 ;  /* 0x00008300d0057a24 */ /* 0x000fe400078e0205 */
[----:B------:R-:W-:Y:S02]  /*52f0*/  IMAD R4, R207, c[0x0][0x21c], R4 ;  /* 0x00008700cf047a24 */ /* 0x000fe400078e0204 */
[----:B------:R-:W-:Y:S04]  /*5300*/  IMAD.IADD R9, R9, 0x1, R5 ;  /* 0x0000000109097824 */ /* 0x000fe800078e0205 */
[----:B------:R-:W-:Y:S05]  /*5310*/  IMAD.WIDE.U32 R8, R207, c[0x0][0x218], R8 ;  /* 0x00008600cf087a25 */ /* 0x000fea00078e0008 */
[----:B------:R-:W-:Y:S04]  /*5320*/  IADD3 R0, P0, R8, UR16, RZ ;  /* 0x0000001008007c10 */ /* 0x000fe8000ff1e0ff */
[----:B------:R-:W-:Y:S02]  /*5330*/  IADD3.X R9, R9, UR9, R4, P0, !PT ;  /* 0x0000000909097c10 */ /* 0x000fe400087fe404 */
[C---:B------:R-:W-:Y:S04]  /*5340*/  LEA R12, P0, R0.reuse, c[0x0][0x1f8], 0x1 ;  /* 0x00007e00000c7a11 */ /* 0x040fe800078008ff */
[----:B------:R-:W-:Y:S01]  /*5350*/  LEA.HI.X R6, R0, c[0x0][0x1fc], R9, 0x1, P0 ;  /* 0x00007f0000067a11 */ /* 0x000fe200000f0c09 */
[----:B------:R-:W-:Y:S01]  /*5360*/  SHFL.IDX PT, R4, R12, RZ, 0x181f ;  /* 0x00181fff0c047589 */ /* 0x000fe200000e0000 */
[----:B------:R-:W-:Y:S03]  /*5370*/  IADD3 R9, -R221, 0x10, RZ ;  /* 0x00000010dd097810 */ /* 0x000fe60007ffe1ff */
[----:B------:R-:W5:Y:S01]  /*5380*/  SHFL.IDX PT, R0, R12, 0x1, 0x181f ;  /* 0x00381f000c007f89 */ /* 0x000f6200000e0000 */
[----:B------:R-:W-:Y:S03]  /*5390*/  LOP3.LUT R9, R9, 0xf, RZ, 0xc0, !PT ;  /* 0x0000000f09097812 */ /* 0x000fe600078ec0ff */
[----:B------:R-:W4:Y:S04]  /*53a0*/  SHFL.IDX PT, R5, R6, 0x1, 0x181f ;  /* 0x00381f0006057f89 */ /* 0x000f2800000e0000 */
[----:B------:R-:W3:Y:S01]  /*53b0*/  SHFL.IDX PT, R7, R6, RZ, 0x181f ;  /* 0x00181fff06077589 */ /* 0x000ee200000e0000 */
[-C--:B-----5:R-:W-:Y:S04]  /*53c0*/  IADD3 R10, P2, P0, R10, R0.reuse, R183 ;  /* 0x000000000a0a7210 */ /* 0x0a0fe8000785e0b7 */
[-C--:B----4-:R-:W-:Y:S02]  /*53d0*/  IADD3.X R11, RZ, R5.reuse, R222, P2, P0 ;  /* 0x00000005ff0b7210 */ /* 0x090fe400017e04de */
[----:B------:R-:W-:Y:S04]  /*53e0*/  IADD3 R8, P2, P0, R9, R0, R180 ;  /* 0x0000000009087210 */ /* 0x000fe8000785e0b4 */
[--C-:B------:R-:W-:Y:S02]  /*53f0*/  IADD3.X R9, RZ, R5, R181.reuse, P2, P0 ;  /* 0x00000005ff097210 */ /* 0x100fe400017e04b5 */
[C---:B------:R-:W-:Y:S02]  /*5400*/  IADD3 R14, P2, R4.reuse, R223, RZ ;  /* 0x000000df040e7210 */ /* 0x040fe40007f5e0ff */
[C---:B------:R-:W-:Y:S03]  /*5410*/  IADD3 R12, P0, R4.reuse, R183, RZ ;  /* 0x000000b7040c7210 */ /* 0x040fe60007f1e0ff */
[C---:B---3--:R-:W-:Y:S01]  /*5420*/  IMAD.X R15, R7.reuse, 0x1, R224, P2 ;  /* 0x00000001070f7824 */ /* 0x048fe200010e06e0 */
[----:B------:R-:W-:Y:S01]  /*5430*/  IADD3 R6, P2, R4, R180, RZ ;  /* 0x000000b404067210 */ /* 0x000fe20007f5e0ff */
[C---:B------:R-:W-:Y:S01]  /*5440*/  IMAD.X R13, R7.reuse, 0x1, R222, P0 ;  /* 0x00000001070d7824 */ /* 0x040fe200000e06de */
[----:B------:R-:W-:Y:S02]  /*5450*/  IADD3 R4, P0, R0, R223, RZ ;  /* 0x000000df00047210 */ /* 0x000fe40007f1e0ff */
[----:B------:R3:W-:Y:S01]  /*5460*/  LDGSTS.E.BYPASS.LTC128B.128 [R213], [R14.64], !P6 ;  /* 0x000000000ed57fae */ /* 0x0007e2000f101d56 */
[----:B------:R-:W-:Y:S01]  /*5470*/  IMAD.X R7, R7, 0x1, R181, P2 ;  /* 0x0000000107077824 */ /* 0x000fe200010e06b5 */
[----:B------:R-:W-:Y:S01]  /*5480*/  ISETP.NE.U32.AND P2, PT, R182, RZ, PT ;  /* 0x000000ffb600720c */ /* 0x000fe20003f45070 */
[----:B------:R-:W-:Y:S01]  /*5490*/  IMAD.X R5, R5, 0x1, R224, P0 ;  /* 0x0000000105057824 */ /* 0x000fe200000e06e0 */
[----:B------:R3:W-:Y:S01]  /*54a0*/  LDGSTS.E.BYPASS.LTC128B.128 [R213+0x2000], [R12.64], !P5 ;  /* 0x020000000cd57fae */ /* 0x0007e2000e901d56 */
[----:B------:R-:W-:Y:S03]  /*54b0*/  ISETP.NE.U32.AND P0, PT, R221, RZ, PT ;  /* 0x000000ffdd00720c */ /* 0x000fe60003f05070 */
[----:B------:R3:W-:Y:S04]  /*54c0*/  LDGSTS.E.BYPASS.LTC128B.128 [R213+0x4000], [R6.64], !P4 ;  /* 0x0400000006d57fae */ /* 0x0007e8000e101d56 */
[----:B------:R3:W-:Y:S04]  /*54d0*/  LDGSTS.E.BYPASS.LTC128B.128 [R213+0x1000], [R4.64], !P6 ;  /* 0x0100000004d57fae */ /* 0x0007e8000f101d56 */
[----:B------:R3:W-:Y:S04]  /*54e0*/  LDGSTS.E.BYPASS.LTC128B.128.ZFILL [R213+0x3000], [R10.64], P2 ;  /* 0x030000000ad57fae */ /* 0x0007e80009141d56 */
[----:B------:R3:W-:Y:S02]  /*54f0*/  LDGSTS.E.BYPASS.LTC128B.128.ZFILL [R213+0x5000], [R8.64], P0 ;  /* 0x0500000008d57fae */ /* 0x0007e40008141d56 */
.L_x_181:
[C---:B--23--:R-:W-:Y:S01]  /*5500*/  HMMA.16816.F32 R4, R132.reuse, R136, RZ ;  /* 0x000000888404723c */ /* 0x04cfe200000018ff */
[----:B------:R-:W-:Y:S01]  /*5510*/  LDSM.16.M88.4 R172, [R201+0xc100] ;  /* 0x00c10000c9ac783b */ /* 0x000fe20000000200 */
[----:B------:R-:W-:Y:S06]  /*5520*/  UISETP.GT.AND UP0, UPT, UR21, UR7, UPT ;  /* 0x000000071500728c */ /* 0x000fec000bf04270 */
[C---:B------:R-:W-:Y:S01]  /*5530*/  HMMA.16816.F32 R8, R132.reuse, R138, RZ ;  /* 0x0000008a8408723c */ /* 0x040fe200000018ff */
[----:B------:R-:W0:Y:S01]  /*5540*/  LDGDEPBAR ;  /* 0x00000000000079af */ /* 0x000e220000000000 */
[----:B------:R-:W-:Y:S06]  /*5550*/  PLOP3.LUT P0, PT, PT, PT, UP0, 0x40, 0x0 ;  /* 0x000000000000781c */ /* 0x000fec0003f0e808 */
[C---:B----4-:R-:W-:Y:S01]  /*5560*/  HMMA.16816.F32 R12, R132.reuse, R140, RZ ;  /* 0x0000008c840c723c */ /* 0x050fe200000018ff */
[----:B------:R-:W2:Y:S07]  /*5570*/  LDSM.16.M88.4 R176, [R200+0x6100] ;  /* 0x00610000c8b0783b */ /* 0x000eae0000000200 */
[C---:B------:R-:W-:Y:S01]  /*5580*/  HMMA.16816.F32 R16, R132.reuse, R142, RZ ;  /* 0x0000008e8410723c */ /* 0x040fe200000018ff */
[----:B------:R-:W-:Y:S07]  /*5590*/  LDSM.16.M88.4 R136, [R200+0x7100] ;  /* 0x00710000c888783b */ /* 0x000fee0000000200 */
[C---:B-1----:R-:W-:Y:S01]  /*55a0*/  HMMA.16816.F32 R20, R132.reuse, R144, RZ ;  /* 0x000000908414723c */ /* 0x042fe200000018ff */
[----:B------:R-:W-:Y:S07]  /*55b0*/  LDSM.16.M88.4 R140, [R200+0x7900] ;  /* 0x00790000c88c783b */ /* 0x000fee0000000200 */
[C---:B------:R-:W-:Y:S01]  /*55c0*/  HMMA.16816.F32 R24, R132.reuse, R146, RZ ;  /* 0x000000928418723c */ /* 0x040fe200000018ff */
[----:B------:R-:W-:Y:S07]  /*55d0*/  LDSM.16.M88.4 R144, [R199+0xc100] ;  /* 0x00c10000c790783b */ /* 0x000fee0000000200 */
[C---:B------:R-:W-:Y:S08]  /*55e0*/  HMMA.16816.F32 R28, R132.reuse, R148, RZ ;  /* 0x00000094841c723c */ /* 0x040ff000000018ff */
[----:B------:R-:W-:Y:S01]  /*55f0*/  HMMA.16816.F32 R32, R132, R150, RZ ;  /* 0x000000968420723c */ /* 0x000fe200000018ff */
[----:B------:R-:W1:Y:S07]  /*5600*/  LDSM.16.M88.4 R132, [R200+0x6900] ;  /* 0x00690000c884783b */ /* 0x000e6e0000000200 */
[C---:B------:R-:W-:Y:S01]  /*5610*/  HMMA.16816.F32 R4, R152.reuse, R156, R4 ;  /* 0x0000009c9804723c */ /* 0x040fe20000001804 */
[----:B------:R-:W3:Y:S07]  /*5620*/  LDSM.16.M88.4 R148, [R192] ;  /* 0x00000000c094783b */ /* 0x000eee0000000200 */
[C---:B------:R-:W-:Y:S01]  /*5630*/  HMMA.16816.F32 R8, R152.reuse, R158, R8 ;  /* 0x0000009e9808723c */ /* 0x040fe20000001808 */
[----:B------:R-:W-:Y:S07]  /*5640*/  LDSM.16.M88.4 R156, [R192+0x1000] ;  /* 0x00100000c09c783b */ /* 0x000fee0000000200 */
[C---:B------:R-:W-:Y:S08]  /*5650*/  HMMA.16816.F32 R12, R152.reuse, R160, R12 ;  /* 0x000000a0980c723c */ /* 0x040ff0000000180c */
[C---:B------:R-:W-:Y:S01]  /*5660*/  HMMA.16816.F32 R16, R152.reuse, R162, R16 ;  /* 0x000000a29810723c */ /* 0x040fe20000001810 */
[----:B------:R-:W-:Y:S07]  /*5670*/  LDSM.16.M88.4 R160, [R192+0x1800] ;  /* 0x00180000c0a0783b */ /* 0x000fee0000000200 */
[C---:B------:R-:W-:Y:S08]  /*5680*/  HMMA.16816.F32 R20, R152.reuse, R164, R20 ;  /* 0x000000a49814723c */ /* 0x040ff00000001814 */
[C---:B------:R-:W-:Y:S01]  /*5690*/  HMMA.16816.F32 R24, R152.reuse, R166, R24 ;  /* 0x000000a69818723c */ /* 0x040fe20000001818 */
[----:B------:R-:W-:Y:S07]  /*56a0*/  LDSM.16.M88.4 R164, [R206+0x10100] ;  /* 0x01010000cea4783b */ /* 0x000fee0000000200 */
[C---:B------:R-:W-:Y:S08]  /*56b0*/  HMMA.16816.F32 R28, R152.reuse, R168, R28 ;  /* 0x000000a8981c723c */ /* 0x040ff0000000181c */
[----:B------:R-:W-:Y:S01]  /*56c0*/  HMMA.16816.F32 R32, R152, R170, R32 ;  /* 0x000000aa9820723c */ /* 0x000fe20000001820 */
[----:B------:R-:W4:Y:S07]  /*56d0*/  LDSM.16.M88.4 R152, [R192+0x800] ;  /* 0x00080000c098783b */ /* 0x000f2e0000000200 */
[C---:B--2---:R-:W-:Y:S01]  /*56e0*/  HMMA.16816.F32 R4, R172.reuse, R176, R4 ;  /* 0x000000b0ac04723c */ /* 0x044fe20000001804 */
[----:B------:R-:W2:Y:S07]  /*56f0*/  LDSM.16.M88.4 R168, [R205+0x8100] ;  /* 0x00810000cda8783b */ /* 0x000eae0000000200 */
[C---:B------:R-:W-:Y:S01]  /*5700*/  HMMA.16816.F32 R8, R172.reuse, R178, R8 ;  /* 0x000000b2ac08723c */ /* 0x040fe20000001808 */
[----:B------:R-:W-:Y:S07]  /*5710*/  LDSM.16.M88.4 R176, [R191] ;  /* 0x00000000bfb0783b */ /* 0x000fee0000000200 */
[C---:B-1----:R-:W-:Y:S08]  /*5720*/  HMMA.16816.F32 R12, R172.reuse, R132, R12 ;  /* 0x00000084ac0c723c */ /* 0x042ff0000000180c */
[C---:B------:R-:W-:Y:S01]  /*5730*/  HMMA.16816.F32 R16, R172.reuse, R134, R16 ;  /* 0x00000086ac10723c */ /* 0x040fe20000001810 */
[----:B------:R-:W1:Y:S07]  /*5740*/  LDSM.16.M88.4 R132, [R205+0x8900] ;  /* 0x00890000cd84783b */ /* 0x000e6e0000000200 */
[C---:B------:R-:W-:Y:S08]  /*5750*/  HMMA.16816.F32 R20, R172.reuse, R136, R20 ;  /* 0x00000088ac14723c */ /* 0x040ff00000001814 */
[C---:B------:R-:W-:Y:S01]  /*5760*/  HMMA.16816.F32 R24, R172.reuse, R138, R24 ;  /* 0x0000008aac18723c */ /* 0x040fe20000001818 */
[----:B------:R-:W5:Y:S07]  /*5770*/  LDSM.16.M88.4 R136, [R205+0x9100] ;  /* 0x00910000cd88783b */ /* 0x000f6e0000000200 */
[C---:B------:R-:W-:Y:S08]  /*5780*/  HMMA.16816.F32 R28, R172.reuse, R140, R28 ;  /* 0x0000008cac1c723c */ /* 0x040ff0000000181c */
[----:B------:R-:W-:Y:S01]  /*5790*/  HMMA.16816.F32 R32, R172, R142, R32 ;  /* 0x0000008eac20723c */ /* 0x000fe20000001820 */
[----:B------:R-:W1:Y:S07]  /*57a0*/  LDSM.16.M88.4 R140, [R205+0x9900] ;  /* 0x00990000cd8c783b */ /* 0x000e6e0000000200 */
[C---:B---3--:R-:W-:Y:S01]  /*57b0*/  HMMA.16816.F32 R4, R144.reuse, R148, R4 ;  /* 0x000000949004723c */ /* 0x048fe20000001804 */
[----:B------:R-:W3:Y:S07]  /*57c0*/  LDSM.16.M88.4 R172, [R202+0x10100] ;  /* 0x01010000caac783b */ /* 0x000eee0000000200 */
[C---:B------:R-:W-:Y:S01]  /*57d0*/  HMMA.16816.F32 R8, R144.reuse, R150, R8 ;  /* 0x000000969008723c */ /* 0x040fe20000001808 */
[----:B------:R-:W-:Y:S07]  /*57e0*/  LDSM.16.M88.4 R148, [R189] ;  /* 0x00000000bd94783b */ /* 0x000fee0000000200 */
[C---:B----4-:R-:W-:Y:S08]  /*57f0*/  HMMA.16816.F32 R12, R144.reuse, R152, R12 ;  /* 0x00000098900c723c */ /* 0x050ff0000000180c */
[C---:B------:R-:W-:Y:S01]  /*5800*/  HMMA.16816.F32 R16, R144.reuse, R154, R16 ;  /* 0x0000009a9010723c */ /* 0x040fe20000001810 */
[----:B------:R-:W-:Y:S07]  /*5810*/  LDSM.16.M88.4 R152, [R188] ;  /* 0x00000000bc98783b */ /* 0x000fee0000000200 */
[C---:B------:R-:W-:Y:S08]  /*5820*/  HMMA.16816.F32 R20, R144.reuse, R156, R20 ;  /* 0x0000009c9014723c */ /* 0x040ff00000001814 */
[C---:B------:R-:W-:Y:S01]  /*5830*/  HMMA.16816.F32 R24, R144.reuse, R158, R24 ;  /* 0x0000009e9018723c */ /* 0x040fe20000001818 */
[----:B------:R-:W-:Y:S07]  /*5840*/  LDSM.16.M88.4 R156, [R201+0x10100] ;  /* 0x01010000c99c783b */ /* 0x000fee0000000200 */
[C---:B------:R-:W-:Y:S08]  /*5850*/  HMMA.16816.F32 R28, R144.reuse, R160, R28 ;  /* 0x000000a0901c723c */ /* 0x040ff0000000181c */
[----:B------:R-:W-:Y:S01]  /*5860*/  HMMA.16816.F32 R32, R144, R162, R32 ;  /* 0x000000a29020723c */ /* 0x000fe20000001820 */
[----:B------:R-:W4:Y:S07]  /*5870*/  LDSM.16.M88.4 R144, [R190] ;  /* 0x00000000be90783b */ /* 0x000f2e0000000200 */
[C---:B--2---:R-:W-:Y:S01]  /*5880*/  HMMA.16816.F32 R4, R164.reuse, R168, R4 ;  /* 0x000000a8a404723c */ /* 0x044fe20000001804 */
[----:B------:R-:W2:Y:S07]  /*5890*/  LDSM.16.M88.4 R160, [R200+0x8100] ;  /* 0x00810000c8a0783b */ /* 0x000eae0000000200 */
[C---:B------:R-:W-:Y:S01]  /*58a0*/  HMMA.16816.F32 R8, R164.reuse, R170, R8 ;  /* 0x000000aaa408723c */ /* 0x040fe20000001808 */
[----:B------:R-:W-:Y:S07]  /*58b0*/  LDSM.16.M88.4 R168, [R192+0x2000] ;  /* 0x00200000c0a8783b */ /* 0x000fee0000000200 */
[C---:B-1----:R-:W-:Y:S08]  /*58c0*/  HMMA.16816.F32 R12, R164.reuse, R132, R12 ;  /* 0x00000084a40c723c */ /* 0x042ff0000000180c */
[C---:B------:R-:W-:Y:S01]  /*58d0*/  HMMA.16816.F32 R16, R164.reuse, R134, R16 ;  /* 0x00000086a410723c */ /* 0x040fe20000001810 */
[----:B------:R-:W1:Y:S07]  /*58e0*/  LDSM.16.M88.4 R132, [R200+0x8900] ;  /* 0x00890000c884783b */ /* 0x000e6e0000000200 */
[C---:B-----5:R-:W-:Y:S08]  /*58f0*/  HMMA.16816.F32 R20, R164.reuse, R136, R20 ;  /* 0x00000088a414723c */ /* 0x060ff00000001814 */
        /* <DEDUP_REMOVED lines=8> */
[----:B------:R-:W-:Y:S07]  /*5980*/  LDSM.16.M88.4 R176, [R205+0xa100] ;  /* 0x00a10000cdb0783b */ /* 0x000fee0000000200 */
[C---:B----4-:R-:W-:Y:S08]  /*5990*/  HMMA.16816.F32 R12, R172.reuse, R144, R12 ;  /* 0x00000090ac0c723c */ /* 0x050ff0000000180c */
[C---:B------:R-:W-:Y:S01]  /*59a0*/  HMMA.16816.F32 R16, R172.reuse, R146, R16 ;  /* 0x00000092ac10723c */ /* 0x040fe20000001810 */
[----:B------:R-:W4:Y:S07]  /*59b0*/  LDSM.16.M88.4 R144, [R192+0x2800] ;  /* 0x00280000c090783b */ /* 0x000f2e0000000200 */
[C---:B------:R-:W-:Y:S08]  /*59c0*/  HMMA.16816.F32 R20, R172.reuse, R148, R20 ;  /* 0x00000094ac14723c */ /* 0x040ff00000001814 */
[C---:B------:R-:W-:Y:S01]  /*59d0*/  HMMA.16816.F32 R24, R172.reuse, R150, R24 ;  /* 0x00000096ac18723c */ /* 0x040fe20000001818 */
[----:B------:R-:W3:Y:S07]  /*59e0*/  LDSM.16.M88.4 R148, [R192+0x3000] ;  /* 0x00300000c094783b */ /* 0x000eee0000000200 */
[C---:B------:R-:W-:Y:S08]  /*59f0*/  HMMA.16816.F32 R28, R172.reuse, R152, R28 ;  /* 0x00000098ac1c723c */ /* 0x040ff0000000181c */
[----:B------:R-:W-:Y:S01]  /*5a00*/  HMMA.16816.F32 R32, R172, R154, R32 ;  /* 0x0000009aac20723c */ /* 0x000fe20000001820 */
[----:B------:R-:W3:Y:S07]  /*5a10*/  LDSM.16.M88.4 R152, [R192+0x3800] ;  /* 0x00380000c098783b */ /* 0x000eee0000000200 */
[C---:B--2---:R-:W-:Y:S01]  /*5a20*/  HMMA.16816.F32 R4, R156.reuse, R160, R4 ;  /* 0x000000a09c04723c */ /* 0x044fe20000001804 */
[----:B------:R-:W2:Y:S07]  /*5a30*/  LDSM.16.M88.4 R172, [R206+0x14100] ;  /* 0x01410000ceac783b */ /* 0x000eae0000000200 */
[C---:B------:R-:W-:Y:S01]  /*5a40*/  HMMA.16816.F32 R8, R156.reuse, R162, R8 ;  /* 0x000000a29c08723c */ /* 0x040fe20000001808 */
[----:B------:R-:W-:Y:S07]  /*5a50*/  LDSM.16.M88.4 R160, [R187] ;  /* 0x00000000bba0783b */ /* 0x000fee0000000200 */
        /* <DEDUP_REMOVED lines=15> */
[----:B------:R-:W4:Y:S07]  /*5b50*/  LDSM.16.M88.4 R144, [R186] ;  /* 0x00000000ba90783b */ /* 0x000f2e0000000200 */
[C---:B------:R-:W-:Y:S08]  /*5b60*/  HMMA.16816.F32 R20, R164.reuse, R148, R20 ;  /* 0x00000094a414723c */ /* 0x040ff00000001814 */
[C---:B------:R-:W-:Y:S01]  /*5b70*/  HMMA.16816.F32 R24, R164.reuse, R150, R24 ;  /* 0x00000096a418723c */ /* 0x040fe20000001818 */
[----:B------:R-:W3:Y:S07]  /*5b80*/  LDSM.16.M88.4 R148, [R185] ;  /* 0x00000000b994783b */ /* 0x000eee0000000200 */
[C---:B------:R-:W-:Y:S08]  /*5b90*/  HMMA.16816.F32 R28, R164.reuse, R152, R28 ;  /* 0x00000098a41c723c */ /* 0x040ff0000000181c */
[----:B------:R-:W-:Y:S01]  /*5ba0*/  HMMA.16816.F32 R32, R164, R154, R32 ;  /* 0x0000009aa420723c */ /* 0x000fe20000001820 */
[----:B------:R-:W3:Y:S07]  /*5bb0*/  LDSM.16.M88.4 R152, [R184] ;  /* 0x00000000b898783b */ /* 0x000eee0000000200 */
        /* <DEDUP_REMOVED lines=15> */
[C---:B------:R-:W-:Y:S08]  /*5cb0*/  HMMA.16816.F32 R8, R156.reuse, R162, R8 ;  /* 0x000000a29c08723c */ /* 0x040ff00000001808 */
[C---:B----4-:R-:W-:Y:S08]  /*5cc0*/  HMMA.16816.F32 R12, R156.reuse, R144, R12 ;  /* 0x000000909c0c723c */ /* 0x050ff0000000180c */
[C---:B------:R-:W-:Y:S08]  /*5cd0*/  HMMA.16816.F32 R16, R156.reuse, R146, R16 ;  /* 0x000000929c10723c */ /* 0x040ff00000001810 */
[C---:B------:R-:W-:Y:S08]  /*5ce0*/  HMMA.16816.F32 R20, R156.reuse, R148, R20 ;  /* 0x000000949c14723c */ /* 0x040ff00000001814 */
[C---:B------:R-:W-:Y:S08]  /*5cf0*/  HMMA.16816.F32 R24, R156.reuse, R150, R24 ;  /* 0x000000969c18723c */ /* 0x040ff00000001818 */
[C---:B------:R-:W-:Y:S08]  /*5d00*/  HMMA.16816.F32 R28, R156.reuse, R152, R28 ;  /* 0x000000989c1c723c */ /* 0x040ff0000000181c */
[----:B------:R-:W-:Y:S08]  /*5d10*/  HMMA.16816.F32 R32, R156, R154, R32 ;  /* 0x0000009a9c20723c */ /* 0x000ff00000001820 */
[C---:B--2---:R-:W-:Y:S08]  /*5d20*/  HMMA.16816.F32 R4, R164.reuse, R168, R4 ;  /* 0x000000a8a404723c */ /* 0x044ff00000001804 */
[C---:B------:R-:W-:Y:S08]  /*5d30*/  HMMA.16816.F32 R8, R164.reuse, R170, R8 ;  /* 0x000000aaa408723c */ /* 0x040ff00000001808 */
[C---:B-1----:R-:W-:Y:S08]  /*5d40*/  HMMA.16816.F32 R12, R164.reuse, R132, R12 ;  /* 0x00000084a40c723c */ /* 0x042ff0000000180c */
[C---:B------:R-:W-:Y:S01]  /*5d50*/  HMMA.16816.F32 R16, R164.reuse, R134, R16 ;  /* 0x00000086a410723c */ /* 0x040fe20000001810 */
[----:B------:R-:W1:Y:S07]  /*5d60*/  LDSM.16.M88.4 R132, [R192+0x4800] ;  /* 0x00480000c084783b */ /* 0x000e6e0000000200 */
[C---:B-----5:R-:W-:Y:S08]  /*5d70*/  HMMA.16816.F32 R20, R164.reuse, R136, R20 ;  /* 0x00000088a414723c */ /* 0x060ff00000001814 */
[C---:B------:R-:W-:Y:S01]  /*5d80*/  HMMA.16816.F32 R24, R164.reuse, R138, R24 ;  /* 0x0000008aa418723c */ /* 0x040fe20000001818 */
[----:B------:R-:W2:Y:S07]  /*5d90*/  LDSM.16.M88.4 R136, [R192+0x5000] ;  /* 0x00500000c088783b */ /* 0x000eae0000000200 */
[C---:B------:R-:W-:Y:S08]  /*5da0*/  HMMA.16816.F32 R28, R164.reuse, R140, R28 ;  /* 0x0000008ca41c723c */ /* 0x040ff0000000181c */
[----:B------:R-:W-:Y:S08]  /*5db0*/  HMMA.16816.F32 R32, R164, R142, R32 ;  /* 0x0000008ea420723c */ /* 0x000ff00000001820 */
[C---:B---3--:R-:W-:Y:S08]  /*5dc0*/  HMMA.16816.F32 R4, R172.reuse, R176, R4 ;  /* 0x000000b0ac04723c */ /* 0x048ff00000001804 */
[C---:B------:R-:W-:Y:S08]  /*5dd0*/  HMMA.16816.F32 R8, R172.reuse, R178, R8 ;  /* 0x000000b2ac08723c */ /* 0x040ff00000001808 */
[C---:B-1----:R-:W-:Y:S08]  /*5de0*/  HMMA.16816.F32 R12, R172.reuse, R132, R12 ;  /* 0x00000084ac0c723c */ /* 0x042ff0000000180c */
[C---:B------:R-:W-:Y:S01]  /*5df0*/  HMMA.16816.F32 R16, R172.reuse, R134, R16 ;  /* 0x00000086ac10723c */ /* 0x040fe20000001810 */
[----:B------:R-:W1:Y:S01]  /*5e00*/  LDSM.16.M88.4 R132, [R192+0x5800] ;  /* 0x00580000c084783b */ /* 0x000e620000000200 */
[----:B------:R-:W-:Y:S04]  /*5e10*/  DEPBAR.LE SB0, 0x0 ;  /* 0x000080000000791a */ /* 0x000fe80000000000 */
[----:B------:R-:W-:Y:S02]  /*5e20*/  FMUL.FTZ R227, R4, c[0x0][0x320] ;  /* 0x0000c80004e37a20 */ /* 0x000fe40000410000 */
[C---:B--2---:R-:W-:Y:S04]  /*5e30*/  HMMA.16816.F32 R20, R172.reuse, R136, R20 ;  /* 0x00000088ac14723c */ /* 0x044fe80000001814 */
        /* <DEDUP_REMOVED lines=10> */
[----:B------:R-:W4:Y:S01]  /*5ee0*/  MUFU.TANH R0, R0 ;  /* 0x0000000000007308 */ /* 0x000f220000002400 */
        /* <DEDUP_REMOVED lines=14> */
[----:B------:R-:W-:Y:S02]  /*5fd0*/  FMUL.FTZ R245, R21, c[0x0][0x320] ;  /* 0x0000c80015f57a20 */ /* 0x000fe40000410000 */
        /* <DEDUP_REMOVED lines=15> */
[----:B------:R-:W-:Y:S05]  /*60d0*/  FMUL.FTZ R249, R34, c[0x0][0x320] ;  /* 0x0000c80022f97a20 */ /* 0x000fea0000410000 */
[----:B------:R-:W1:Y:S01]  /*60e0*/  MUFU.TANH R228, R228 ;  /* 0x000000e400e47308 */ /* 0x000e620000002400 */
[----:B-----5:R-:W-:Y:S09]  /*60f0*/  FMUL.FTZ R248, R35, c[0x0][0x320] ;  /* 0x0000c80023f87a20 */ /* 0x020ff20000410000 */
        /* <DEDUP_REMOVED lines=22> */
[----:B------:R-:W1:Y:S01]  /*6260*/  MUFU.TANH R248, R248 ;  /* 0x000000f800f87308 */ /* 0x000e620000002400 */
[----:B------:R-:W-:-:S05]  /*6270*/  @P0 BRA `(.L_x_182) ;  /* 0x0000037000000947 */ /* 0x000fca0003800000 */
[----:B--234-:R-:W-:Y:S01]  /*6280*/  IADD3 R10, -R182, 0x10, RZ ;  /* 0x00000010b60a7810 */ /* 0x01cfe20007ffe1ff */
[----:B------:R-:W-:Y:S01]  /*6290*/  ULEA UR5, UR21, UR13, 0x6 ;  /* 0x0000000d15057291 */ /* 0x000fe2000f8e303f */
[----:B------:R-:W-:Y:S01]  /*62a0*/  IADD3 R9, -R221, 0x10, RZ ;  /* 0x00000010dd097810 */ /* 0x000fe20007ffe1ff */
[----:B------:R-:W-:Y:S01]  /*62b0*/  IMAD.MOV.U32 R207, RZ, RZ, RZ ;  /* 0x000000ffffcf7224 */ /* 0x000fe200078e00ff */
[----:B------:R-:W-:Y:S02]  /*62c0*/  LOP3.LUT R10, R10, 0xf, RZ, 0xc0, !PT ;  /* 0x0000000f0a0a7812 */ /* 0x000fe400078ec0ff */
[----:B------:R-:W-:Y:S01]  /*62d0*/  LOP3.LUT R9, R9, 0xf, RZ, 0xc0, !PT ;  /* 0x0000000f09097812 */ /* 0x000fe200078ec0ff */
[----:B------:R-:W-:Y:S05]  /*62e0*/  IMAD.U32 R5, RZ, RZ, UR5 ;  /* 0x00000005ff057e24 */ /* 0x000fea000f8e00ff */
[----:B------:R-:W-:Y:S05]  /*62f0*/  IADD3 R208, R5, -0x40, R210 ;  /* 0xffffffc005d07810 */ /* 0x000fea0007ffe0d2 */
[----:B------:R-:W-:Y:S04]  /*6300*/  @P3 IMAD.HI.U32 R5, R208, c[0x0][0x2bc], RZ ;  /* 0x0000af00d0053a27 */ /* 0x000fe800078e00ff */
[----:B------:R-:W-:Y:S01]  /*6310*/  IMAD.MOV.U32 R4, RZ, RZ, R208 ;  /* 0x000000ffff047224 */ /* 0x000fe200078e00d0 */
[----:B------:R-:W-:Y:S04]  /*6320*/  @P3 SHF.R.U32.HI R4, RZ, c[0x0][0x2c0], R5 ;  /* 0x0000b000ff043a19 */ /* 0x000fe80000011605 */
[C---:B------:R-:W-:Y:S04]  /*6330*/  @!P1 IADD3 R8, P0, R4.reuse, UR14, RZ ;  /* 0x0000000e04089c10 */ /* 0x040fe8000ff1e0ff */
[----:B------:R-:W-:Y:S02]  /*6340*/  @!P1 LEA.HI.X.SX32 R5, R4, UR6, 0x1, P0 ;  /* 0x0000000604059c11 */ /* 0x000fe400080f0eff */
[C---:B------:R-:W-:Y:S04]  /*6350*/  @!P1 LEA R6, P0, R8.reuse, c[0x0][0x2a0], 0x2 ;  /* 0x0000a80008069a11 */ /* 0x040fe800078010ff */
[----:B------:R-:W-:Y:S01]  /*6360*/  @!P1 LEA.HI.X R7, R8, c[0x0][0x2a4], R5, 0x2, P0 ;  /* 0x0000a90008079a11 */ /* 0x000fe200000f1405 */
[----:B------:R-:W-:Y:S04]  /*6370*/  IMAD.MOV R5, RZ, RZ, -R4 ;  /* 0x000000ffff057224 */ /* 0x000fe800078e0a04 */
[----:B------:R2:W3:Y:S01]  /*6380*/  @!P1 LDG.E R207, [R6.64] ;  /* 0x0000001606cf9981 */ /* 0x0004e2000c1e1900 */
[----:B------:R-:W-:Y:S05]  /*6390*/  IMAD R208, R5, c[0x0][0x2b8], R208 ;  /* 0x0000ae0005d07a24 */ /* 0x000fea00078e02d0 */
[----:B------:R-:W-:Y:S05]  /*63a0*/  SHF.R.S32.HI R5, RZ, 0x1f, R208 ;  /* 0x0000001fff057819 */ /* 0x000fea00000114d0 */
[----:B------:R-:W-:Y:S04]  /*63b0*/  IMAD R5, R5, c[0x0][0x1e0], RZ ;  /* 0x0000780005057a24 */ /* 0x000fe800078e02ff */
[C---:B------:R-:W-:Y:S02]  /*63c0*/  IMAD R5, R208.reuse, c[0x0][0x1e4], R5 ;  /* 0x00007900d0057a24 */ /* 0x040fe400078e0205 */
[----:B--2---:R-:W-:Y:S04]  /*63d0*/  IMAD.WIDE.U32 R6, R208, c[0x0][0x1e0], RZ ;  /* 0x00007800d0067a25 */ /* 0x004fe800078e00ff */
[----:B------:R-:W-:Y:S01]  /*63e0*/  IMAD.IADD R7, R7, 0x1, R5 ;  /* 0x0000000107077824 */ /* 0x000fe200078e0205 */
[----:B---3--:R-:W-:Y:S03]  /*63f0*/  SHF.R.S32.HI R4, RZ, 0x1f, R207 ;  /* 0x0000001fff047819 */ /* 0x008fe600000114cf */
[C---:B------:R-:W-:Y:S04]  /*6400*/  IMAD.WIDE.U32 R6, R207.reuse, c[0x0][0x1f0], R6 ;  /* 0x00007c00cf067a25 */ /* 0x040fe800078e0006 */
[----:B------:R-:W-:Y:S01]  /*6410*/  IMAD R4, R4, c[0x0][0x1f0], RZ ;  /* 0x00007c0004047a24 */ /* 0x000fe200078e02ff */
[----:B------:R-:W-:Y:S03]  /*6420*/  IADD3 R5, P0, R6, UR18, RZ ;  /* 0x0000001206057c10 */ /* 0x000fe6000ff1e0ff */
[----:B------:R-:W-:Y:S05]  /*6430*/  IMAD R4, R207, c[0x0][0x1f4], R4 ;  /* 0x00007d00cf047a24 */ /* 0x000fea00078e0204 */
[----:B------:R-:W-:Y:S02]  /*6440*/  IADD3.X R4, R7, UR8, R4, P0, !PT ;  /* 0x0000000807047c10 */ /* 0x000fe400087fe404 */
[C---:B------:R-:W-:Y:S04]  /*6450*/  LEA R12, P0, R5.reuse, c[0x0][0x1c8], 0x1 ;  /* 0x00007200050c7a11 */ /* 0x040fe800078008ff */
[----:B------:R-:W-:Y:S01]  /*6460*/  LEA.HI.X R16, R5, c[0x0][0x1cc], R4, 0x1, P0 ;  /* 0x0000730005107a11 */ /* 0x000fe200000f0c04 */
[----:B------:R-:W-:Y:S04]  /*6470*/  SHFL.IDX PT, R6, R12, RZ, 0x181f ;  /* 0x00181fff0c067589 */ /* 0x000fe800000e0000 */
[----:B------:R-:W2:Y:S04]  /*6480*/  SHFL.IDX PT, R4, R12, 0x1, 0x181f ;  /* 0x00381f000c047f89 */ /* 0x000ea800000e0000 */
[----:B------:R-:W3:Y:S04]  /*6490*/  SHFL.IDX PT, R5, R16, 0x1, 0x181f ;  /* 0x00381f0010057f89 */ /* 0x000ee800000e0000 */
[----:B------:R-:W4:Y:S01]  /*64a0*/  SHFL.IDX PT, R7, R16, RZ, 0x181f ;  /* 0x00181fff10077589 */ /* 0x000f2200000e0000 */
[-C--:B--2---:R-:W-:Y:S04]  /*64b0*/  IADD3 R10, P2, P0, R10, R4.reuse, R183 ;  /* 0x000000040a0a7210 */ /* 0x084fe8000785e0b7 */
[-C--:B---3--:R-:W-:Y:S02]  /*64c0*/  IADD3.X R11, RZ, R5.reuse, R222, P2, P0 ;  /* 0x00000005ff0b7210 */ /* 0x088fe400017e04de */
[----:B------:R-:W-:Y:S04]  /*64d0*/  IADD3 R8, P2, P0, R9, R4, R180 ;  /* 0x0000000409087210 */ /* 0x000fe8000785e0b4 */
[--C-:B------:R-:W-:Y:S02]  /*64e0*/  IADD3.X R9, RZ, R5, R181.reuse, P2, P0 ;  /* 0x00000005ff097210 */ /* 0x100fe400017e04b5 */
[C---:B------:R-:W-:Y:S02]  /*64f0*/  IADD3 R14, P2, R6.reuse, R223, RZ ;  /* 0x000000df060e7210 */ /* 0x040fe40007f5e0ff */
[C---:B------:R-:W-:Y:S03]  /*6500*/  IADD3 R12, P0, R6.reuse, R183, RZ ;  /* 0x000000b7060c7210 */ /* 0x040fe60007f1e0ff */
[C---:B----4-:R-:W-:Y:S01]  /*6510*/  IMAD.X R15, R7.reuse, 0x1, R224, P2 ;  /* 0x00000001070f7824 */ /* 0x050fe200010e06e0 */
[----:B------:R-:W-:Y:S01]  /*6520*/  IADD3 R6, P2, R6, R180, RZ ;  /* 0x000000b406067210 */ /* 0x000fe20007f5e0ff */
[C---:B------:R-:W-:Y:S01]  /*6530*/  IMAD.X R13, R7.reuse, 0x1, R222, P0 ;  /* 0x00000001070d7824 */ /* 0x040fe200000e06de */
[----:B------:R-:W-:Y:S02]  /*6540*/  IADD3 R4, P0, R4, R223, RZ ;  /* 0x000000df04047210 */ /* 0x000fe40007f1e0ff */
[----:B------:R2:W-:Y:S01]  /*6550*/  LDGSTS.E.BYPASS.LTC128B.128 [R209+0x6100], [R14.64], !P6 ;  /* 0x061000000ed17fae */ /* 0x0005e2000f101d56 */
        /* <DEDUP_REMOVED lines=9> */
.L_x_182:
[----:B--234-:R-:W-:Y:S01]  /*65f0*/  IMAD.MOV.U32 R11, RZ, RZ, R211 ;  /* 0x000000ffff0b7224 */ /* 0x01cfe200078e00d3 */
[----:B------:R-:W-:Y:S01]  /*6600*/  PLOP3.LUT P2, PT, PT, PT, UP2, 0x80, 0x0 ;  /* 0x000000000000781c */ /* 0x000fe20003f4f028 */
[----:B------:R-:W0:Y:S01]  /*6610*/  LDGDEPBAR ;  /* 0x00000000000079af */ /* 0x000e220000000000 */
[----:B------:R-:W-:Y:S01]  /*6620*/  PLOP3.LUT P0, PT, PT, PT, UP2, 0x80, 0x0 ;  /* 0x000000000000781c */ /* 0x000fe20003f0f028 */
[----:B------:R-:W-:Y:S06]  /*6630*/  USHF.L.U32 UR5, UR21, 0x6, URZ ;  /* 0x0000000615057899 */ /* 0x000fec000800063f */
[----:B------:R-:W-:Y:S04]  /*6640*/  IMAD.U32 R5, RZ, RZ, UR5 ;  /* 0x00000005ff057e24 */ /* 0x000fe8000f8e00ff */
[----:B------:R-:W-:Y:S01]  /*6650*/  @P2 IMAD.HI.U32 R4, R211, c[0x0][0x2c8], RZ ;  /* 0x0000b200d3042a27 */ /* 0x000fe200078e00ff */
[----:B------:R-:W-:Y:S04]  /*6660*/  IADD3 R5, -R212, 0x1, -R5 ;  /* 0x00000001d4057810 */ /* 0x000fe80007ffe905 */
[----:B------:R-:W-:Y:S01]  /*6670*/  @P0 SHF.R.U32.HI R11, RZ, c[0x0][0x2cc], R4 ;  /* 0x0000b300ff0b0a19 */ /* 0x000fe20000011604 */
[----:B------:R-:W-:Y:S01]  /*6680*/  IMAD.U32 R4, RZ, RZ, UR20 ;  /* 0x00000014ff047e24 */ /* 0x000fe2000f8e00ff */
[----:B------:R-:W-:Y:S03]  /*6690*/  PLOP3.LUT P0, PT, PT, PT, UP1, 0x40, 0x0 ;  /* 0x000000000000781c */ /* 0x000fe60003f0e818 */
[----:B------:R-:W2:Y:S01]  /*66a0*/  SHFL.IDX PT, R13, R11, RZ, 0x1c1f ;  /* 0x001c1fff0b0d7589 */ /* 0x000ea200000e0000 */
[----:B------:R-:W-:Y:S05]  /*66b0*/  IMAD R5, R4, c[0x0][0x1d0], R5 ;  /* 0x0000740004057a24 */ /* 0x000fea00078e0205 */
[----:B------:R-:W-:Y:S04]  /*66c0*/  IADD3 R4, R5, -c[0x0][0x168], RZ ;  /* 0x80005a0005047a10 */ /* 0x000fe80007ffe0ff */
[C---:B------:R-:W-:Y:S02]  /*66d0*/  IADD3 R5, R4.reuse, c[0x0][0x328], RZ ;  /* 0x0000ca0004057a10 */ /* 0x040fe40007ffe0ff */
[----:B------:R-:W-:Y:S03]  /*66e0*/  IADD3 R4, R4, UR12, RZ ;  /* 0x0000000c04047c10 */ /* 0x000fe6000fffe0ff */
[--C-:B--2---:R-:W-:Y:S02]  /*66f0*/  IMAD.IADD R9, R5, 0x1, R13.reuse ;  /* 0x0000000105097824 */ /* 0x104fe400078e020d */
[----:B------:R-:W-:Y:S01]  /*6700*/  IMAD.IADD R7, R4, 0x1, R13 ;  /* 0x0000000104077824 */ /* 0x000fe200078e020d */
[----:B------:R-:W-:-:S05]  /*6710*/  @P0 BRA `(.L_x_183) ;  /* 0x000001b000000947 */ /* 0x000fca0003800000 */
[----:B------:R-:W-:Y:S01]  /*6720*/  MOV R6, UR20 ;  /* 0x0000001400067c02 */ /* 0x000fe20008000f00 */
[----:B------:R-:W-:Y:S04]  /*6730*/  BSSY B0, `(.L_x_184) ;  /* 0x0000013000007945 */ /* 0x000fe80003800000 */
[----:B------:R-:W-:Y:S05]  /*6740*/  IMAD R13, R6, c[0x0][0x1d0], R13 ;  /* 0x00007400060d7a24 */ /* 0x000fea00078e020d */
[----:B------:R-:W-:Y:S04]  /*6750*/  IADD3 R13, R13, -c[0x0][0x168], RZ ;  /* 0x80005a000d0d7a10 */ /* 0x000fe80007ffe0ff */
[----:B------:R-:W-:Y:S11]  /*6760*/  ISETP.GT.AND P0, PT, R13, -0x1, PT ;  /* 0xffffffff0d00780c */ /* 0x000ff60003f04270 */
[----:B------:R-:W-:Y:S02]  /*6770*/  @!UPT UIADD3 URZ, URZ, URZ, URZ ;  /* 0x0000003f3f3ff290 */ /* 0x000fe4000fffe03f */
[----:B------:R-:W-:-:S05]  /*6780*/  @P0 BRA `(.L_x_185) ;  /* 0x0000008000000947 */ /* 0x000fca0003800000 */
[----:B------:R-:W-:Y:S01]  /*6790*/  LOP3.LUT R13, RZ, R13, RZ, 0x33, !PT ;  /* 0x0000000dff0d7212 */ /* 0x000fe200078e33ff */
[----:B------:R-:W-:Y:S05]  /*67a0*/  IMAD.MOV.U32 R6, RZ, RZ, c[0x0][0x32c] ;  /* 0x0000cb00ff067624 */ /* 0x000fea00078e00ff */
[----:B------:R-:W-:Y:S11]  /*67b0*/  ISETP.NE.AND P0, PT, R6, 0x1, PT ;  /* 0x000000010600780c */ /* 0x000ff60003f05270 */
[----:B------:R-:W-:Y:S02]  /*67c0*/  @!UPT UIADD3 URZ, URZ, URZ, URZ ;  /* 0x0000003f3f3ff290 */ /* 0x000fe4000fffe03f */
[----:B------:R-:W-:Y:S05]  /*67d0*/  @P0 IMAD.HI.U32 R6, R13, c[0x0][0x330], RZ ;  /* 0x0000cc000d060a27 */ /* 0x000fea00078e00ff */
[----:B------:R-:W-:Y:S04]  /*67e0*/  @P0 SHF.R.U32.HI R13, RZ, c[0x0][0x334], R6 ;  /* 0x0000cd00ff0d0a19 */ /* 0x000fe80000011606 */
[----:B------:R-:W-:Y:S01]  /*67f0*/  LOP3.LUT R13, RZ, R13, RZ, 0x33, !PT ;  /* 0x0000000dff0d7212 */ /* 0x000fe200078e33ff */
[----:B------:R-:W-:-:S05]  /*6800*/  BRA `(.L_x_186) ;  /* 0x0000005000007947 */ /* 0x000fca0003800000 */
.L_x_185:
[----:B------:R-:W-:Y:S04]  /*6810*/  MOV R6, c[0x0][0x32c] ;  /* 0x0000cb0000067a02 */ /* 0x000fe80000000f00 */
[----:B------:R-:W-:Y:S11]  /*6820*/  ISETP.NE.AND P0, PT, R6, 0x1, PT ;  /* 0x000000010600780c */ /* 0x000ff60003f05270 */
[----:B------:R-:W-:Y:S02]  /*6830*/  @!UPT UIADD3 URZ, URZ, URZ, URZ ;  /* 0x0000003f3f3ff290 */ /* 0x000fe4000fffe03f */
[----:B------:R-:W-:Y:S05]  /*6840*/  @P0 IMAD.HI.U32 R6, R13, c[0x0][0x330], RZ ;  /* 0x0000cc000d060a27 */ /* 0x000fea00078e00ff */
[----:B------:R-:W-:Y:S02]  /*6850*/  @P0 SHF.R.U32.HI R13, RZ, c[0x0][0x334], R6 ;  /* 0x0000cd00ff0d0a19 */ /* 0x000fe40000011606 */
.L_x_186:
[----:B------:R-:W-:Y:S05]  /*6860*/  BSYNC B0 ;  /* 0x0000000000007941 */ /* 0x000fea0003800000 */
.L_x_184:
[----:B------:R-:W-:Y:S04]  /*6870*/  IMAD.MOV.U32 R6, RZ, RZ, c[0x0][0x32c] ;  /* 0x0000cb00ff067624 */ /* 0x000fe800078e00ff */
[----:B------:R-:W-:Y:S04]  /*6880*/  IMAD R13, R13, R6, -UR5 ;  /* 0x800000050d0d7e24 */ /* 0x000fe8000f8e0206 */
[----:B------:R-:W-:Y:S05]  /*6890*/  IMAD.IADD R8, R13, 0x1, -R212 ;  /* 0x000000010d087824 */ /* 0x000fea00078e0ad4 */
[----:B------:R-:W-:Y:S02]  /*68a0*/  IADD3 R6, R8, c[0x0][0x32c], RZ ;  /* 0x0000cb0008067a10 */ /* 0x000fe40007ffe0ff */
[----:B------:R-:W-:Y:S02]  /*68b0*/  IMNMX R7, R7, R8, !PT ;  /* 0x0000000807077217 */ /* 0x000fe40007800200 */
[----:B------:R-:W-:Y:S02]  /*68c0*/  IMNMX R9, R9, R6, PT ;  /* 0x0000000609097217 */ /* 0x000fe40003800200 */
.L_x_183:
[----:B------:R-:W-:Y:S01]  /*68d0*/  UISETP.GT.AND UP0, UPT, UR21, -0x1, UPT ;  /* 0xffffffff1500788c */ /* 0x000fe2000bf04270 */
[----:B------:R-:W2:Y:S05]  /*68e0*/  SHFL.IDX PT, R11, R11, 0x1, 0x1c1f ;  /* 0x003c1f000b0b7f89 */ /* 0x000eaa00000e0000 */
[----:B------:R-:W-:Y:S02]  /*68f0*/  PLOP3.LUT P0, PT, PT, PT, UP0, 0x80, 0x0 ;  /* 0x000000000000781c */ /* 0x000fe40003f0f008 */
[----:B------:R-:W-:Y:S02]  /*6900*/  PLOP3.LUT P2, PT, PT, PT, UP0, 0x80, 0x0 ;  /* 0x000000000000781c */ /* 0x000fe40003f4f008 */
[C---:B------:R-:W-:Y:S02]  /*6910*/  ISETP.GT.AND P0, PT, R7.reuse, RZ, P0 ;  /* 0x000000ff0700720c */ /* 0x040fe40000704270 */
[----:B------:R-:W-:Y:S02]  /*6920*/  ISETP.GT.AND P2, PT, R7, 0x1, P2 ;  /* 0x000000010700780c */ /* 0x000fe40001744270 */
[C---:B------:R-:W-:Y:S02]  /*6930*/  ISETP.LT.OR P0, PT, R9.reuse, 0x1, P0 ;  /* 0x000000010900780c */ /* 0x040fe40000701670 */
[----:B------:R-:W-:Y:S02]  /*6940*/  ISETP.LT.OR P2, PT, R9, 0x2, P2 ;  /* 0x000000020900780c */ /* 0x000fe40001741670 */
[----:B------:R-:W-:Y:S02]  /*6950*/  FSEL R10, R227, -INF , !P0 ;  /* 0xff800000e30a7808 */ /* 0x000fe40004000000 */
[----:B------:R-:W-:Y:S02]  /*6960*/  PLOP3.LUT P0, PT, PT, PT, UP0, 0x80, 0x0 ;  /* 0x000000000000781c */ /* 0x000fe40003f0f008 */
[----:B------:R-:W-:Y:S02]  /*6970*/  FSEL R8, R229, -INF , !P2 ;  /* 0xff800000e5087808 */ /* 0x000fe40005000000 */
[----:B------:R-:W-:Y:S01]  /*6980*/  ISETP.GT.AND P0, PT, R7, 0x8, P0 ;  /* 0x000000080700780c */ /* 0x000fe20000704270 */
[--C-:B--2---:R-:W-:Y:S01]  /*6990*/  IMAD.IADD R5, R5, 0x1, R11.reuse ;  /* 0x0000000105057824 */ /* 0x104fe200078e020b */
[----:B------:R-:W-:Y:S01]  /*69a0*/  PLOP3.LUT P2, PT, PT, PT, UP0, 0x80, 0x0 ;  /* 0x000000000000781c */ /* 0x000fe20003f4f008 */
[----:B------:R-:W-:Y:S01]  /*69b0*/  IMAD.IADD R4, R4, 0x1, R11 ;  /* 0x0000000104047824 */ /* 0x000fe200078e020b */
[----:B------:R-:W-:Y:S02]  /*69c0*/  ISETP.LT.OR P0, PT, R9, 0x9, P0 ;  /* 0x000000090900780c */ /* 0x000fe40000701670 */
[----:B------:R-:W-:Y:S02]  /*69d0*/  ISETP.GT.AND P2, PT, R7, 0x9, P2 ;  /* 0x000000090700780c */ /* 0x000fe40001744270 */
[----:B-1----:R-:W-:Y:S02]  /*69e0*/  FSEL R230, R230, -INF , !P0 ;  /* 0xff800000e6e67808 */ /* 0x002fe40004000000 */
[----:B------:R-:W-:Y:S02]  /*69f0*/  PLOP3.LUT P0, PT, PT, PT, UP0, 0x80, 0x0 ;  /* 0x000000000000781c */ /* 0x000fe40003f0f008 */
[----:B------:R-:W-:Y:S02]  /*6a00*/  ISETP.LT.OR P2, PT, R9, 0xa, P2 ;  /* 0x0000000a0900780c */ /* 0x000fe40001741670 */
[----:B------:R-:W-:Y:S02]  /*6a10*/  ISETP.GT.AND P0, PT, R7, 0x10, P0 ;  /* 0x000000100700780c */ /* 0x000fe40000704270 */
[----:B------:R-:W-:Y:S02]  /*6a20*/  FSEL R6, R233, -INF , !P2 ;  /* 0xff800000e9067808 */ /* 0x000fe40005000000 */
[----:B------:R-:W-:Y:S02]  /*6a30*/  ISETP.LT.OR P0, PT, R9, 0x11, P0 ;  /* 0x000000110900780c */ /* 0x000fe40000701670 */
[----:B------:R-:W-:Y:S02]  /*6a40*/  PLOP3.LUT P2, PT, PT, PT, UP0, 0x80, 0x0 ;  /* 0x000000000000781c */ /* 0x000fe40003f4f008 */
[----:B------:R-:W-:Y:S02]  /*6a50*/  FSEL R164, R237, -INF , !P0 ;  /* 0xff800000eda47808 */ /* 0x000fe40004000000 */
[----:B------:R-:W-:Y:S02]  /*6a60*/  PLOP3.LUT P0, PT, PT, PT, UP0, 0x80, 0x0 ;  /* 0x000000000000781c */ /* 0x000fe40003f0f008 */
[C---:B------:R-:W-:Y:S02]  /*6a70*/  ISETP.GT.AND P2, PT, R7.reuse, 0x11, P2 ;  /* 0x000000110700780c */ /* 0x040fe40001744270 */
[----:B------:R-:W-:Y:S02]  /*6a80*/  ISETP.GT.AND P0, PT, R7, 0x18, P0 ;  /* 0x000000180700780c */ /* 0x000fe40000704270 */
[C---:B------:R-:W-:Y:S02]  /*6a90*/  ISETP.LT.OR P2, PT, R9.reuse, 0x12, P2 ;  /* 0x000000120900780c */ /* 0x040fe40001741670 */
[----:B------:R-:W-:Y:S02]  /*6aa0*/  ISETP.LT.OR P0, PT, R9, 0x19, P0 ;  /* 0x000000190900780c */ /* 0x000fe40000701670 */
[----:B------:R-:W-:Y:S02]  /*6ab0*/  FSEL R162, R236, -INF , !P2 ;  /* 0xff800000eca27808 */ /* 0x000fe40005000000 */
[----:B------:R-:W-:Y:S02]  /*6ac0*/  FSEL R142, R238, -INF , !P0 ;  /* 0xff800000ee8e7808 */ /* 0x000fe40004000000 */
[----:B------:R-:W-:Y:S02]  /*6ad0*/  PLOP3.LUT P0, PT, PT, PT, UP0, 0x80, 0x0 ;  /* 0x000000000000781c */ /* 0x000fe40003f0f008 */
[----:B------:R-:W-:Y:S02]  /*6ae0*/  PLOP3.LUT P2, PT, PT, PT, UP0, 0x80, 0x0 ;  /* 0x000000000000781c */ /* 0x000fe40003f4f008 */
[C---:B------:R-:W-:Y:S02]  /*6af0*/  ISETP.GT.AND P0, PT, R7.reuse, 0x20, P0 ;  /* 0x000000200700780c */ /* 0x040fe40000704270 */
[----:B------:R-:W-:Y:S02]  /*6b00*/  ISETP.GT.AND P2, PT, R7, 0x19, P2 ;  /* 0x000000190700780c */ /* 0x000fe40001744270 */
[C---:B------:R-:W-:Y:S02]  /*6b10*/  ISETP.LT.OR P0, PT, R9.reuse, 0x21, P0 ;  /* 0x000000210900780c */ /* 0x040fe40000701670 */
[----:B------:R-:W-:Y:S02]  /*6b20*/  ISETP.LT.OR P2, PT, R9, 0x1a, P2 ;  /* 0x0000001a0900780c */ /* 0x000fe40001741670 */
[----:B------:R-:W-:Y:S02]  /*6b30*/  FSEL R160, R242, -INF , !P0 ;  /* 0xff800000f2a07808 */ /* 0x000fe40004000000 */
        /* <DEDUP_REMOVED lines=26> */
[----:B------:R-:W-:Y:S04]  /*6ce0*/  PLOP3.LUT P2, PT, PT, PT, UP0, 0x80, 0x0 ;  /* 0x000000000000781c */ /* 0x000fe80003f4f008 */
[----:B------:R-:W-:Y:S04]  /*6cf0*/  ISETP.GT.AND P2, PT, R7, 0x39, P2 ;  /* 0x000000390700780c */ /* 0x000fe80001744270 */
[----:B------:R-:W-:Y:S04]  /*6d00*/  ISETP.LT.OR P2, PT, R9, 0x3a, P2 ;  /* 0x0000003a0900780c */ /* 0x000fe80001741670 */
[----:B------:R-:W-:Y:S01]  /*6d10*/  FSEL R146, R159, -INF , !P2 ;  /* 0xff8000009f927808 */ /* 0x000fe20005000000 */
        /* <DEDUP_REMOVED lines=16> */
.L_x_189:
[----:B------:R-:W-:Y:S04]  /*6e20*/  MOV R7, c[0x0][0x32c] ;  /* 0x0000cb0000077a02 */ /* 0x000fe80000000f00 */
[----:B------:R-:W-:Y:S11]  /*6e30*/  ISETP.NE.AND P0, PT, R7, 0x1, PT ;  /* 0x000000010700780c */ /* 0x000ff60003f05270 */
[----:B------:R-:W-:Y:S02]  /*6e40*/  @!UPT UIADD3 URZ, URZ, URZ, URZ ;  /* 0x0000003f3f3ff290 */ /* 0x000fe4000fffe03f */
[----:B------:R-:W-:Y:S05]  /*6e50*/  @P0 IMAD.HI.U32 R7, R12, c[0x0][0x330], RZ ;  /* 0x0000cc000c070a27 */ /* 0x000fea00078e00ff */
[----:B------:R-:W-:Y:S02]  /*6e60*/  @P0 SHF.R.U32.HI R12, RZ, c[0x0][0x334], R7 ;  /* 0x0000cd00ff0c0a19 */ /* 0x000fe40000011607 */
.L_x_190:
[----:B------:R-:W-:Y:S05]  /*6e70*/  BSYNC B0 ;  /* 0x0000000000007941 */ /* 0x000fea0003800000 */
.L_x_188:
[----:B------:R-:W-:Y:S04]  /*6e80*/  IMAD.MOV.U32 R7, RZ, RZ, c[0x0][0x32c] ;  /* 0x0000cb00ff077624 */ /* 0x000fe800078e00ff */
[----:B------:R-:W-:Y:S04]  /*6e90*/  IMAD R7, R12, R7, -UR5 ;  /* 0x800000050c077e24 */ /* 0x000fe8000f8e0207 */
[----:B------:R-:W-:Y:S05]  /*6ea0*/  IMAD.IADD R7, R7, 0x1, -R212 ;  /* 0x0000000107077824 */ /* 0x000fea00078e0ad4 */
[----:B------:R-:W-:Y:S02]  /*6eb0*/  IADD3 R12, R7, c[0x0][0x32c], RZ ;  /* 0x0000cb00070c7a10 */ /* 0x000fe40007ffe0ff */
[----:B------:R-:W-:Y:S02]  /*6ec0*/  IMNMX R4, R4, R7, !PT ;  /* 0x0000000704047217 */ /* 0x000fe40007800200 */
[----:B------:R-:W-:Y:S02]  /*6ed0*/  IMNMX R5, R5, R12, PT ;  /* 0x0000000c05057217 */ /* 0x000fe40003800200 */
.L_x_187:
[----:B------:R-:W-:Y:S01]  /*6ee0*/  PLOP3.LUT P2, PT, PT, PT, UP0, 0x80, 0x0 ;  /* 0x000000000000781c */ /* 0x000fe20003f4f008 */
[----:B------:R-:W-:Y:S01]  /*6ef0*/  LDSM.16.MT88.4 R20, [R198+0x100] ;  /* 0x00010000c614783b */ /* 0x000fe20000004200 */
[----:B------:R-:W-:Y:S02]  /*6f00*/  PLOP3.LUT P0, PT, PT, PT, UP0, 0x80, 0x0 ;  /* 0x000000000000781c */ /* 0x000fe40003f0f008 */
[----:B------:R-:W-:Y:S02]  /*6f10*/  ISETP.GT.AND P2, PT, R4, RZ, P2 ;  /* 0x000000ff0400720c */ /* 0x000fe40001744270 */
[----:B------:R-:W-:Y:S02]  /*6f20*/  FMNMX.FTZ R7, R10, R3, !PT ;  /* 0x000000030a077209 */ /* 0x000fe40007810000 */
[----:B------:R-:W-:Y:S01]  /*6f30*/  ISETP.GT.AND P0, PT, R4, 0x1, P0 ;  /* 0x000000010400780c */ /* 0x000fe20000704270 */
[----:B------:R-:W-:Y:S01]  /*6f40*/  LDSM.16.MT88.4 R28, [R197+0x100] ;  /* 0x00010000c51c783b */ /* 0x000fe20000004200 */
[C---:B------:R-:W-:Y:S02]  /*6f50*/  ISETP.LT.OR P2, PT, R5.reuse, 0x1, P2 ;  /* 0x000000010500780c */ /* 0x040fe40001741670 */
[----:B------:R-:W-:Y:S02]  /*6f60*/  FMNMX.FTZ R7, R8, R7, !PT ;  /* 0x0000000708077209 */ /* 0x000fe40007810000 */
[----:B------:R-:W-:Y:S02]  /*6f70*/  FSEL R13, R0, -INF , !P2 ;  /* 0xff800000000d7808 */ /* 0x000fe40005000000 */
[----:B------:R-:W-:Y:S02]  /*6f80*/  ISETP.LT.OR P0, PT, R5, 0x2, P0 ;  /* 0x000000020500780c */ /* 0x000fe40000701670 */
[----:B------:R-:W-:Y:S02]  /*6f90*/  PLOP3.LUT P2, PT, PT, PT, UP0, 0x80, 0x0 ;  /* 0x000000000000781c */ /* 0x000fe40003f4f008 */
[----:B------:R-:W-:Y:S02]  /*6fa0*/  FMNMX.FTZ R7, R230, R7, !PT ;  /* 0x00000007e6077209 */ /* 0x000fe40007810000 */
[----:B------:R-:W-:Y:S02]  /*6fb0*/  FSEL R225, R225, -INF , !P0 ;  /* 0xff800000e1e17808 */ /* 0x000fe40004000000 */
[----:B------:R-:W-:Y:S02]  /*6fc0*/  ISETP.GT.AND P2, PT, R4, 0x8, P2 ;  /* 0x000000080400780c */ /* 0x000fe40001744270 */
[----:B------:R-:W-:Y:S02]  /*6fd0*/  PLOP3.LUT P0, PT, PT, PT, UP0, 0x80, 0x0 ;  /* 0x000000000000781c */ /* 0x000fe40003f0f008 */
[----:B------:R-:W-:Y:S02]  /*6fe0*/  FMNMX.FTZ R7, R6, R7, !PT ;  /* 0x0000000706077209 */ /* 0x000fe40007810000 */
[----:B------:R-:W-:Y:S02]  /*6ff0*/  ISETP.GT.AND P0, PT, R4, 0x9, P0 ;  /* 0x000000090400780c */ /* 0x000fe40000704270 */
[C---:B------:R-:W-:Y:S02]  /*7000*/  ISETP.LT.OR P2, PT, R5.reuse, 0x9, P2 ;  /* 0x000000090500780c */ /* 0x040fe40001741670 */
[----:B------:R-:W-:Y:S02]  /*7010*/  FMNMX.FTZ R7, R164, R7, !PT ;  /* 0x00000007a4077209 */ /* 0x000fe40007810000 */
[----:B------:R-:W-:Y:S02]  /*7020*/  FSEL R11, R226, -INF , !P2 ;  /* 0xff800000e20b7808 */ /* 0x000fe40005000000 */
[C---:B------:R-:W-:Y:S02]  /*7030*/  ISETP.LT.OR P0, PT, R5.reuse, 0xa, P0 ;  /* 0x0000000a0500780c */ /* 0x040fe40000701670 */
        /* <DEDUP_REMOVED lines=17> */
[----:B------:R-:W-:Y:S02]  /*7150*/  FMNMX.FTZ R0, R13, R2, !PT ;  /* 0x000000020d007209 */ /* 0x000fe40007810000 */
[----:B------:R-:W-:Y:S02]  /*7160*/  ISETP.GT.AND P0, PT, R4, 0x19, P0 ;  /* 0x000000190400780c */ /* 0x000fe40000704270 */
[----:B------:R-:W-:Y:S02]  /*7170*/  ISETP.LT.OR P2, PT, R5, 0x19, P2 ;  /* 0x000000190500780c */ /* 0x000fe40001741670 */
[----:B------:R-:W-:Y:S02]  /*7180*/  FMNMX.FTZ R7, R156, R7, !PT ;  /* 0x000000079c077209 */ /* 0x000fe40007810000 */
[----:B------:R-:W-:Y:S02]  /*7190*/  FSEL R143, R235, -INF , !P2 ;  /* 0xff800000eb8f7808 */ /* 0x000fe40005000000 */
[----:B------:R-:W-:Y:S02]  /*71a0*/  ISETP.LT.OR P0, PT, R5, 0x1a, P0 ;  /* 0x0000001a0500780c */ /* 0x000fe40000701670 */
[----:B------:R-:W-:Y:S02]  /*71b0*/  FMNMX.FTZ R0, R225, R0, !PT ;  /* 0x00000000e1007209 */ /* 0x000fe40007810000 */
[----:B------:R-:W-:Y:S02]  /*71c0*/  PLOP3.LUT P2, PT, PT, PT, UP0, 0x80, 0x0 ;  /* 0x000000000000781c */ /* 0x000fe40003f4f008 */
[----:B------:R-:W-:Y:S02]  /*71d0*/  FMNMX.FTZ R7, R154, R7, !PT ;  /* 0x000000079a077209 */ /* 0x000fe40007810000 */
[----:B------:R-:W-:Y:S02]  /*71e0*/  FSEL R141, R234, -INF , !P0 ;  /* 0xff800000ea8d7808 */ /* 0x000fe40004000000 */
[----:B------:R-:W-:Y:S02]  /*71f0*/  ISETP.GT.AND P2, PT, R4, 0x20, P2 ;  /* 0x000000200400780c */ /* 0x000fe40001744270 */
[----:B------:R-:W-:Y:S02]  /*7200*/  FMNMX.FTZ R0, R11, R0, !PT ;  /* 0x000000000b007209 */ /* 0x000fe40007810000 */
[----:B------:R-:W-:Y:S02]  /*7210*/  PLOP3.LUT P0, PT, PT, PT, UP0, 0x80, 0x0 ;  /* 0x000000000000781c */ /* 0x000fe40003f0f008 */
[----:B------:R-:W-:Y:S02]  /*7220*/  FMNMX.FTZ R7, R152, R7, !PT ;  /* 0x0000000798077209 */ /* 0x000fe40007810000 */
[----:B------:R-:W-:Y:S02]  /*7230*/  ISETP.GT.AND P0, PT, R4, 0x21, P0 ;  /* 0x000000210400780c */ /* 0x000fe40000704270 */
[----:B------:R-:W-:Y:S02]  /*7240*/  ISETP.LT.OR P2, PT, R5, 0x21, P2 ;  /* 0x000000210500780c */ /* 0x000fe40001741670 */
[----:B------:R-:W-:Y:S02]  /*7250*/  FMNMX.FTZ R0, R9, R0, !PT ;  /* 0x0000000009007209 */ /* 0x000fe40007810000 */
[----:B------:R-:W-:Y:S02]  /*7260*/  FMNMX.FTZ R7, R150, R7, !PT ;  /* 0x0000000796077209 */ /* 0x000fe40007810000 */
[----:B------:R-:W-:Y:S02]  /*7270*/  FSEL R159, R240, -INF , !P2 ;  /* 0xff800000f09f7808 */ /* 0x000fe40005000000 */
[----:B------:R-:W-:Y:S02]  /*7280*/  FMNMX.FTZ R12, R163, R0, !PT ;  /* 0x00000000a30c7209 */ /* 0x000fe40007810000 */
[----:B------:R-:W-:Y:S02]  /*7290*/  ISETP.LT.OR P0, PT, R5, 0x22, P0 ;  /* 0x000000220500780c */ /* 0x000fe40000701670 */
[----:B------:R-:W-:Y:S02]  /*72a0*/  PLOP3.LUT P2, PT, PT, PT, UP0, 0x80, 0x0 ;  /* 0x000000000000781c */ /* 0x000fe40003f4f008 */
[----:B------:R-:W-:Y:S02]  /*72b0*/  FMNMX.FTZ R7, R148, R7, !PT ;  /* 0x0000000794077209 */ /* 0x000fe40007810000 */
[----:B------:R-:W-:Y:S02]  /*72c0*/  FSEL R157, R239, -INF , !P0 ;  /* 0xff800000ef9d7808 */ /* 0x000fe40004000000 */
[----:B------:R-:W-:Y:S02]  /*72d0*/  FMNMX.FTZ R12, R161, R12, !PT ;  /* 0x0000000ca10c7209 */ /* 0x000fe40007810000 */
[----:B------:R-:W-:Y:S02]  /*72e0*/  ISETP.GT.AND P2, PT, R4, 0x28, P2 ;  /* 0x000000280400780c */ /* 0x000fe40001744270 */
[----:B------:R-:W-:Y:S02]  /*72f0*/  PLOP3.LUT P0, PT, PT, PT, UP0, 0x80, 0x0 ;  /* 0x000000000000781c */ /* 0x000fe40003f0f008 */
[----:B------:R-:W-:Y:S02]  /*7300*/  FMNMX.FTZ R0, R146, R7, !PT ;  /* 0x0000000792007209 */ /* 0x000fe40007810000 */
[----:B------:R-:W-:Y:S02]  /*7310*/  FMNMX.FTZ R12, R143, R12, !PT ;  /* 0x0000000c8f0c7209 */ /* 0x000fe40007810000 */
[----:B------:R-:W-:Y:S01]  /*7320*/  ISETP.GT.AND P0, PT, R4, 0x29, P0 ;  /* 0x000000290400780c */ /* 0x000fe20000704270 */
[----:B------:R-:W1:Y:S01]  /*7330*/  SHFL.BFLY PT, R7, R0, 0x2, 0x1f ;  /* 0x0c401f0000077f89 */ /* 0x000e6200000e0000 */
[----:B------:R-:W-:Y:S02]  /*7340*/  ISETP.LT.OR P2, PT, R5, 0x29, P2 ;  /* 0x000000290500780c */ /* 0x000fe40001741670 */
[----:B------:R-:W-:Y:S02]  /*7350*/  FMNMX.FTZ R12, R141, R12, !PT ;  /* 0x0000000c8d0c7209 */ /* 0x000fe40007810000 */
[----:B------:R-:W-:Y:S02]  /*7360*/  FSEL R155, R244, -INF , !P2 ;  /* 0xff800000f49b7808 */ /* 0x000fe40005000000 */
[----:B------:R-:W-:Y:S02]  /*7370*/  ISETP.LT.OR P0, PT, R5, 0x2a, P0 ;  /* 0x0000002a0500780c */ /* 0x000fe40000701670 */
[----:B------:R-:W-:Y:S02]  /*7380*/  PLOP3.LUT P2, PT, PT, PT, UP0, 0x80, 0x0 ;  /* 0x000000000000781c */ /* 0x000fe40003f4f008 */
[----:B------:R-:W-:Y:S02]  /*7390*/  FSEL R153, R243, -INF , !P0 ;  /* 0xff800000f3997808 */ /* 0x000fe40004000000 */
[----:B------:R-:W-:Y:S02]  /*73a0*/  FMNMX.FTZ R12, R159, R12, !PT ;  /* 0x0000000c9f0c7209 */ /* 0x000fe40007810000 */
[C---:B------:R-:W-:Y:S02]  /*73b0*/  ISETP.GT.AND P2, PT, R4.reuse, 0x30, P2 ;  /* 0x000000300400780c */ /* 0x040fe40001744270 */
[----:B------:R-:W-:Y:S02]  /*73c0*/  PLOP3.LUT P0, PT, PT, PT, UP0, 0x80, 0x0 ;  /* 0x000000000000781c */ /* 0x000fe40003f0f008 */
[----:B------:R-:W-:Y:S02]  /*73d0*/  FMNMX.FTZ R12, R157, R12, !PT ;  /* 0x0000000c9d0c7209 */ /* 0x000fe40007810000 */
[----:B------:R-:W-:Y:S02]  /*73e0*/  ISETP.GT.AND P0, PT, R4, 0x31, P0 ;  /* 0x000000310400780c */ /* 0x000fe40000704270 */
        /* <DEDUP_REMOVED lines=8> */
[----:B------:R-:W-:Y:S01]  /*7470*/  PLOP3.LUT P0, PT, PT, PT, UP0, 0x80, 0x0 ;  /* 0x000000000000781c */ /* 0x000fe20003f0f008 */
[----:B------:R-:W-:Y:S01]  /*7480*/  UISETP.GT.AND UP0, UPT, UR21, UR4, UPT ;  /* 0x000000041500728c */ /* 0x000fe2000bf04270 */
[----:B------:R-:W-:Y:S01]  /*7490*/  ISETP.LT.OR P2, PT, R5, 0x39, P2 ;  /* 0x000000390500780c */ /* 0x000fe20001741670 */
[----:B------:R-:W-:Y:S01]  /*74a0*/  UIADD3 UR21, UR21, -0x1, URZ ;  /* 0xffffffff15157890 */ /* 0x000fe2000fffe03f */
[----:B------:R-:W-:Y:S02]  /*74b0*/  ISETP.GT.AND P0, PT, R4, 0x39, P0 ;  /* 0x000000390400780c */ /* 0x000fe40000704270 */
[----:B------:R-:W-:Y:S02]  /*74c0*/  FMNMX.FTZ R4, R149, R14, !PT ;  /* 0x0000000e95047209 */ /* 0x000fe40007810000 */
[----:B-1----:R-:W-:Y:S02]  /*74d0*/  FMNMX.FTZ R12, R0, R7, !PT ;  /* 0x00000007000c7209 */ /* 0x002fe40007810000 */
[----:B------:R-:W-:Y:S02]  /*74e0*/  FSEL R145, R249, -INF , !P2 ;  /* 0xff800000f9917808 */ /* 0x000fe40005000000 */
[----:B------:R-:W-:Y:S01]  /*74f0*/  FMNMX.FTZ R0, R147, R4, !PT ;  /* 0x0000000493007209 */ /* 0x000fe20007810000 */
[----:B------:R-:W1:Y:S01]  /*7500*/  SHFL.BFLY PT, R15, R12, 0x1, 0x1f ;  /* 0x0c201f000c0f7f89 */ /* 0x000e6200000e0000 */
[----:B------:R-:W-:Y:S02]  /*7510*/  ISETP.LT.OR P0, PT, R5, 0x3a, P0 ;  /* 0x0000003a0500780c */ /* 0x000fe40000701670 */
[----:B------:R-:W-:Y:S02]  /*7520*/  FMNMX.FTZ R0, R145, R0, !PT ;  /* 0x0000000091007209 */ /* 0x000fe40007810000 */
[----:B------:R-:W-:Y:S04]  /*7530*/  FSEL R133, R248, -INF , !P0 ;  /* 0xff800000f8857808 */ /* 0x000fe80004000000 */
[----:B------:R-:W-:Y:S05]  /*7540*/  FMNMX.FTZ R7, R133, R0, !PT ;  /* 0x0000000085077209 */ /* 0x000fea0007810000 */
[----:B------:R-:W2:Y:S01]  /*7550*/  SHFL.BFLY PT, R4, R7, 0x2, 0x1f ;  /* 0x0c401f0007047f89 */ /* 0x000ea200000e0000 */
[----:B-1----:R-:W-:Y:S04]  /*7560*/  FMNMX.FTZ R0, R12, R15, !PT ;  /* 0x0000000f0c007209 */ /* 0x002fe80007810000 */
[C---:B------:R-:W-:Y:S01]  /*7570*/  FSETP.NEU.FTZ.AND P0, PT, R0.reuse, -INF , PT ;  /* 0xff8000000000780b */ /* 0x040fe20003f1d000 */
[----:B------:R-:W-:Y:S05]  /*7580*/  FMUL.FTZ R151, R0, c[0x0][0x2d0] ;  /* 0x0000b40000977a20 */ /* 0x000fea0000410000 */
[----:B------:R-:W-:Y:S02]  /*7590*/  FSEL R151, R151, RZ, P0 ;  /* 0x000000ff97977208 */ /* 0x000fe40000000000 */
[----:B--2---:R-:W-:Y:S03]  /*75a0*/  FMNMX.FTZ R5, R7, R4, !PT ;  /* 0x0000000407057209 */ /* 0x004fe60007810000 */
[--C-:B------:R-:W-:Y:S01]  /*75b0*/  FFMA.FTZ R168, R10, c[0x0][0x2d0], -R151.reuse ;  /* 0x0000b4000aa87a23 */ /* 0x100fe20000010897 */
[----:B------:R-:W-:Y:S01]  /*75c0*/  FSEL R4, R0, RZ, P0 ;  /* 0x000000ff00047208 */ /* 0x000fe20000000000 */
[--C-:B------:R-:W-:Y:S01]  /*75d0*/  FFMA.FTZ R135, R8, c[0x0][0x2d0], -R151.reuse ;  /* 0x0000b40008877a23 */ /* 0x100fe20000010897 */
[----:B------:R-:W1:Y:S01]  /*75e0*/  SHFL.BFLY PT, R132, R5, 0x1, 0x1f ;  /* 0x0c201f0005847f89 */ /* 0x000e6200000e0000 */
[----:B------:R-:W-:Y:S02]  /*75f0*/  FFMA.FTZ R134, R230, c[0x0][0x2d0], -R151 ;  /* 0x0000b400e6867a23 */ /* 0x000fe40000010897 */
[----:B------:R-:W-:Y:S01]  /*7600*/  MUFU.EX2 R168, R168 ;  /* 0x000000a800a87308 */ /* 0x000fe20000000800 */
[----:B------:R-:W-:Y:S02]  /*7610*/  FADD.FTZ R3, -R4, R3 ;  /* 0x0000000304037221 */ /* 0x000fe40000010100 */
[--C-:B------:R-:W-:Y:S02]  /*7620*/  FFMA.FTZ R169, R6, c[0x0][0x2d0], -R151.reuse ;  /* 0x0000b40006a97a23 */ /* 0x100fe40000010897 */
[----:B------:R-:W-:Y:S02]  /*7630*/  FMUL.FTZ R6, R3, c[0x0][0x2d0] ;  /* 0x0000b40003067a20 */ /* 0x000fe40000410000 */
[--C-:B------:R-:W-:Y:S02]  /*7640*/  FFMA.FTZ R174, R164, c[0x0][0x2d0], -R151.reuse ;  /* 0x0000b400a4ae7a23 */ /* 0x100fe40000010897 */
[----:B------:R-:W-:Y:S01]  /*7650*/  LDSM.16.MT88.4 R164, [R203+0x5900] ;  /* 0x00590000cba4783b */ /* 0x000fe20000004200 */
[----:B------:R-:W2:Y:S01]  /*7660*/  MUFU.EX2 R135, R135 ;  /* 0x0000008700877308 */ /* 0x000ea20000000800 */
[--C-:B------:R-:W-:Y:S02]  /*7670*/  FFMA.FTZ R175, R162, c[0x0][0x2d0], -R151.reuse ;  /* 0x0000b400a2af7a23 */ /* 0x100fe40000010897 */
[--C-:B------:R-:W-:Y:S02]  /*7680*/  FFMA.FTZ R176, R142, c[0x0][0x2d0], -R151.reuse ;  /* 0x0000b4008eb07a23 */ /* 0x100fe40000010897 */
[--C-:B------:R-:W-:Y:S02]  /*7690*/  FFMA.FTZ R177, R140, c[0x0][0x2d0], -R151.reuse ;  /* 0x0000b4008cb17a23 */ /* 0x100fe40000010897 */
[--C-:B------:R-:W-:Y:S02]  /*76a0*/  FFMA.FTZ R227, R160, c[0x0][0x2d0], -R151.reuse ;  /* 0x0000b400a0e37a23 */ /* 0x100fe40000010897 */
[--C-:B------:R-:W-:Y:S01]  /*76b0*/  FFMA.FTZ R228, R158, c[0x0][0x2d0], -R151.reuse ;  /* 0x0000b4009ee47a23 */ /* 0x100fe20000010897 */
[----:B------:R-:W-:Y:S01]  /*76c0*/  MUFU.EX2 R134, R134 ;  /* 0x0000008600867308 */ /* 0x000fe20000000800 */
[--C-:B------:R-:W-:Y:S01]  /*76d0*/  FFMA.FTZ R229, R156, c[0x0][0x2d0], -R151.reuse ;  /* 0x0000b4009ce57a23 */ /* 0x100fe20000010897 */
[----:B-1----:R-:W-:Y:S01]  /*76e0*/  FMNMX.FTZ R132, R5, R132, !PT ;  /* 0x0000008405847209 */ /* 0x002fe20007810000 */
[--C-:B------:R-:W-:Y:S02]  /*76f0*/  FFMA.FTZ R230, R154, c[0x0][0x2d0], -R151.reuse ;  /* 0x0000b4009ae67a23 */ /* 0x100fe40000010897 */
[--C-:B------:R-:W-:Y:S01]  /*7700*/  FFMA.FTZ R235, R152, c[0x0][0x2d0], -R151.reuse ;  /* 0x0000b40098eb7a23 */ /* 0x100fe20000010897 */
[C---:B------:R-:W-:Y:S01]  /*7710*/  FSETP.NEU.FTZ.AND P0, PT, R132.reuse, -INF , PT ;  /* 0xff8000008400780b */ /* 0x040fe20003f1d000 */
[----:B------:R-:W-:Y:S02]  /*7720*/  FMUL.FTZ R144, R132, c[0x0][0x2d0] ;  /* 0x0000b40084907a20 */ /* 0x000fe40000410000 */
[--C-:B------:R-:W-:Y:S01]  /*7730*/  FFMA.FTZ R236, R150, c[0x0][0x2d0], -R151.reuse ;  /* 0x0000b40096ec7a23 */ /* 0x100fe20000010897 */
[----:B------:R-:W-:Y:S01]  /*7740*/  FSEL R5, R132, RZ, P0 ;  /* 0x000000ff84057208 */ /* 0x000fe20000000000 */
[----:B------:R-:W1:Y:S01]  /*7750*/  MUFU.EX2 R169, R169 ;  /* 0x000000a900a97308 */ /* 0x000e620000000800 */
[----:B------:R-:W-:Y:S01]  /*7760*/  FSEL R144, R144, RZ, P0 ;  /* 0x000000ff90907208 */ /* 0x000fe20000000000 */
[--C-:B------:R-:W-:Y:S01]  /*7770*/  FFMA.FTZ R237, R148, c[0x0][0x2d0], -R151.reuse ;  /* 0x0000b40094ed7a23 */ /* 0x100fe20000010897 */
[----:B--2---:R-:W-:Y:S01]  /*7780*/  F2FP.PACK_AB R136, R135, R168 ;  /* 0x000000a88788723e */ /* 0x004fe200000000ff */
[----:B------:R-:W-:Y:S01]  /*7790*/  FADD.FTZ R5, -R5, R2 ;  /* 0x0000000205057221 */ /* 0x000fe20000010100 */
[----:B------:R-:W-:Y:S01]  /*77a0*/  PLOP3.LUT P0, PT, PT, PT, UP0, 0x80, 0x0 ;  /* 0x000000000000781c */ /* 0x000fe20003f0f008 */
[--C-:B------:R-:W-:Y:S02]  /*77b0*/  FFMA.FTZ R173, R13, c[0x0][0x2d0], -R144.reuse ;  /* 0x0000b4000dad7a23 */ /* 0x100fe40000010890 */
[----:B------:R-:W2:Y:S01]  /*77c0*/  LDSM.16.MT88.4 R12, [R203+0x100] ;  /* 0x00010000cb0c783b */ /* 0x000ea20000004200 */
[--C-:B------:R-:W-:Y:S01]  /*77d0*/  FFMA.FTZ R172, R225, c[0x0][0x2d0], -R144.reuse ;  /* 0x0000b400e1ac7a23 */ /* 0x100fe20000010890 */
[----:B------:R-:W3:Y:S01]  /*77e0*/  MUFU.EX2 R3, R6 ;  /* 0x0000000600037308 */ /* 0x000ee20000000800 */
[--C-:B------:R-:W-:Y:S02]  /*77f0*/  FFMA.FTZ R171, R11, c[0x0][0x2d0], -R144.reuse ;  /* 0x0000b4000bab7a23 */ /* 0x100fe40000010890 */
[--C-:B------:R-:W-:Y:S02]  /*7800*/  FFMA.FTZ R170, R9, c[0x0][0x2d0], -R144.reuse ;  /* 0x0000b40009aa7a23 */ /* 0x100fe40000010890 */
[----:B------:R-:W-:Y:S02]  /*7810*/  FMUL.FTZ R2, R5, c[0x0][0x2d0] ;  /* 0x0000b40005027a20 */ /* 0x000fe40000410000 */
[--C-:B------:R-:W-:Y:S02]  /*7820*/  FFMA.FTZ R178, R163, c[0x0][0x2d0], -R144.reuse ;  /* 0x0000b400a3b27a23 */ /* 0x100fe40000010890 */
[--C-:B------:R-:W-:Y:S01]  /*7830*/  FFMA.FTZ R179, R161, c[0x0][0x2d0], -R144.reuse ;  /* 0x0000b400a1b37a23 */ /* 0x100fe20000010890 */
[----:B------:R-:W-:Y:S01]  /*7840*/  MUFU.EX2 R173, R173 ;  /* 0x000000ad00ad7308 */ /* 0x000fe20000000800 */
[----:B------:R-:W-:Y:S01]  /*7850*/  LDSM.16.MT88.4 R160, [R196+0x3900] ;  /* 0x00390000c4a0783b */ /* 0x000fe20000004200 */
[--C-:B------:R-:W-:Y:S01]  /*7860*/  FFMA.FTZ R225, R143, c[0x0][0x2d0], -R144.reuse ;  /* 0x0000b4008fe17a23 */ /* 0x100fe20000010890 */
[----:B-1----:R-:W-:Y:S01]  /*7870*/  F2FP.PACK_AB R138, R169, R134 ;  /* 0x00000086a98a723e */ /* 0x002fe200000000ff */
[--C-:B------:R-:W-:Y:S02]  /*7880*/  FFMA.FTZ R226, R141, c[0x0][0x2d0], -R144.reuse ;  /* 0x0000b4008de27a23 */ /* 0x100fe40000010890 */
[--C-:B------:R-:W-:Y:S03]  /*7890*/  FFMA.FTZ R231, R159, c[0x0][0x2d0], -R144.reuse ;  /* 0x0000b4009fe77a23 */ /* 0x100fe60000010890 */
[----:B------:R-:W-:Y:S01]  /*78a0*/  LDSM.16.MT88.4 R140, [R197+0x2900] ;  /* 0x00290000c58c783b */ /* 0x000fe20000004200 */
[----:B------:R-:W1:Y:S01]  /*78b0*/  MUFU.EX2 R172, R172 ;  /* 0x000000ac00ac7308 */ /* 0x000e620000000800 */
[--C-:B------:R-:W-:Y:S02]  /*78c0*/  FFMA.FTZ R232, R157, c[0x0][0x2d0], -R144.reuse ;  /* 0x0000b4009de87a23 */ /* 0x100fe40000010890 */
[--C-:B------:R-:W-:Y:S02]  /*78d0*/  FFMA.FTZ R233, R155, c[0x0][0x2d0], -R144.reuse ;  /* 0x0000b4009be97a23 */ /* 0x100fe40000010890 */
[C---:B---3--:R-:W-:Y:S02]  /*78e0*/  FMUL.FTZ R4, R3.reuse, R128 ;  /* 0x0000008003047220 */ /* 0x048fe40000410000 */
[C---:B------:R-:W-:Y:S01]  /*78f0*/  FMUL.FTZ R5, R3.reuse, R129 ;  /* 0x0000008103057220 */ /* 0x040fe20000410000 */
[----:B------:R-:W-:Y:S01]  /*7900*/  LDSM.16.MT88.4 R156, [R197+0x3900] ;  /* 0x00390000c59c783b */ /* 0x000fe20000004200 */
[C---:B------:R-:W-:Y:S01]  /*7910*/  FMUL.FTZ R8, R3.reuse, R124 ;  /* 0x0000007c03087220 */ /* 0x040fe20000410000 */
[----:B------:R-:W-:Y:S01]  /*7920*/  MUFU.EX2 R171, R171 ;  /* 0x000000ab00ab7308 */ /* 0x000fe20000000800 */
[C---:B------:R-:W-:Y:S02]  /*7930*/  FMUL.FTZ R9, R3.reuse, R125 ;  /* 0x0000007d03097220 */ /* 0x040fe40000410000 */
[C---:B------:R-:W-:Y:S02]  /*7940*/  FMUL.FTZ R16, R3.reuse, R116 ;  /* 0x0000007403107220 */ /* 0x040fe40000410000 */
[C---:B------:R-:W-:Y:S02]  /*7950*/  FMUL.FTZ R17, R3.reuse, R117 ;  /* 0x0000007503117220 */ /* 0x040fe40000410000 */
[C---:B------:R-:W-:Y:S02]  /*7960*/  FMUL.FTZ R24, R3.reuse, R108 ;  /* 0x0000006c03187220 */ /* 0x040fe40000410000 */
[C---:B------:R-:W-:Y:S01]  /*7970*/  FMUL.FTZ R25, R3.reuse, R109 ;  /* 0x0000006d03197220 */ /* 0x040fe20000410000 */
[----:B------:R-:W3:Y:S01]  /*7980*/  MUFU.EX2 R170, R170 ;  /* 0x000000aa00aa7308 */ /* 0x000ee20000000800 */
[C---:B------:R-:W-:Y:S02]  /*7990*/  FMUL.FTZ R32, R3.reuse, R100 ;  /* 0x0000006403207220 */ /* 0x040fe40000410000 */
[----:B------:R-:W-:Y:S01]  /*79a0*/  FMUL.FTZ R33, R3, R101 ;  /* 0x0000006503217220 */ /* 0x000fe20000410000 */
[----:B-1----:R-:W-:Y:S01]  /*79b0*/  F2FP.PACK_AB R137, R172, R173 ;  /* 0x000000adac89723e */ /* 0x002fe200000000ff */
[--C-:B------:R-:W-:Y:S02]  /*79c0*/  FFMA.FTZ R234, R153, c[0x0][0x2d0], -R144.reuse ;  /* 0x0000b40099ea7a23 */ /* 0x100fe40000010890 */
[----:B------:R-:W-:Y:S01]  /*79d0*/  LDSM.16.MT88.4 R152, [R198+0x3900] ;  /* 0x00390000c698783b */ /* 0x000fe20000004200 */
[--C-:B------:R-:W-:Y:S02]  /*79e0*/  FFMA.FTZ R239, R149, c[0x0][0x2d0], -R144.reuse ;  /* 0x0000b40095ef7a23 */ /* 0x100fe40000010890 */
[----:B------:R-:W1:Y:S01]  /*79f0*/  MUFU.EX2 R2, R2 ;  /* 0x0000000200027308 */ /* 0x000e620000000800 */
[--C-:B------:R-:W-:Y:S02]  /*7a00*/  FFMA.FTZ R240, R147, c[0x0][0x2d0], -R144.reuse ;  /* 0x0000b40093f07a23 */ /* 0x100fe40000010890 */
[--C-:B------:R-:W-:Y:S02]  /*7a10*/  FFMA.FTZ R241, R145, c[0x0][0x2d0], -R144.reuse ;  /* 0x0000b40091f17a23 */ /* 0x100fe40000010890 */
[----:B------:R-:W-:Y:S02]  /*7a20*/  FFMA.FTZ R151, R146, c[0x0][0x2d0], -R151 ;  /* 0x0000b40092977a23 */ /* 0x000fe40000010897 */
[----:B------:R-:W-:Y:S02]  /*7a30*/  FFMA.FTZ R144, R133, c[0x0][0x2d0], -R144 ;  /* 0x0000b40085907a23 */ /* 0x000fe40000010890 */
[C---:B------:R-:W-:Y:S01]  /*7a40*/  FMUL.FTZ R36, R3.reuse, R36 ;  /* 0x0000002403247220 */ /* 0x040fe20000410000 */
[----:B------:R-:W-:Y:S01]  /*7a50*/  MUFU.EX2 R238, R151 ;  /* 0x0000009700ee7308 */ /* 0x000fe20000000800 */
[C---:B------:R-:W-:Y:S02]  /*7a60*/  FMUL.FTZ R37, R3.reuse, R37 ;  /* 0x0000002503257220 */ /* 0x040fe40000410000 */
[C---:B------:R-:W-:Y:S01]  /*7a70*/  FMUL.FTZ R40, R3.reuse, R40 ;  /* 0x0000002803287220 */ /* 0x040fe20000410000 */
[----:B---3--:R-:W-:Y:S01]  /*7a80*/  F2FP.PACK_AB R139, R170, R171 ;  /* 0x000000abaa8b723e */ /* 0x008fe200000000ff */
[C---:B------:R-:W-:Y:S02]  /*7a90*/  FMUL.FTZ R41, R3.reuse, R41 ;  /* 0x0000002903297220 */ /* 0x040fe40000410000 */
[C---:B------:R-:W-:Y:S02]  /*7aa0*/  FMUL.FTZ R44, R3.reuse, R44 ;  /* 0x0000002c032c7220 */ /* 0x040fe40000410000 */
[C---:B------:R-:W-:Y:S01]  /*7ab0*/  FMUL.FTZ R45, R3.reuse, R45 ;  /* 0x0000002d032d7220 */ /* 0x040fe20000410000 */
[----:B------:R3:W-:Y:S01]  /*7ac0*/  MUFU.EX2 R242, R144 ;  /* 0x0000009000f27308 */ /* 0x0007e20000000800 */
[C---:B------:R-:W-:Y:S02]  /*7ad0*/  FMUL.FTZ R48, R3.reuse, R48 ;  /* 0x0000003003307220 */ /* 0x040fe40000410000 */
[C---:B------:R-:W-:Y:S02]  /*7ae0*/  FMUL.FTZ R49, R3.reuse, R49 ;  /* 0x0000003103317220 */ /* 0x040fe40000410000 */
[C---:B-1----:R-:W-:Y:S02]  /*7af0*/  FMUL.FTZ R6, R2.reuse, R130 ;  /* 0x0000008202067220 */ /* 0x042fe40000410000 */
[C---:B------:R-:W-:Y:S02]  /*7b00*/  FMUL.FTZ R7, R2.reuse, R131 ;  /* 0x0000008302077220 */ /* 0x040fe40000410000 */
[----:B------:R-:W-:Y:S01]  /*7b10*/  LDSM.16.MT88.4 R128, [R198+0x2900] ;  /* 0x00290000c680783b */ /* 0x000fe20000004200 */
[C---:B------:R-:W-:Y:S01]  /*7b20*/  FMUL.FTZ R10, R2.reuse, R126 ;  /* 0x0000007e020a7220 */ /* 0x040fe20000410000 */
[----:B------:R-:W-:Y:S01]  /*7b30*/  MUFU.EX2 R174, R174 ;  /* 0x000000ae00ae7308 */ /* 0x000fe20000000800 */
[C---:B------:R-:W-:Y:S02]  /*7b40*/  FMUL.FTZ R11, R2.reuse, R127 ;  /* 0x0000007f020b7220 */ /* 0x040fe40000410000 */
[C---:B--2---:R-:W-:Y:S03]  /*7b50*/  HMMA.16816.F32 R4, R136.reuse, R12, R4 ;  /* 0x0000000c8804723c */ /* 0x044fe60000001804 */
[----:B------:R-:W-:Y:S02]  /*7b60*/  LDSM.16.MT88.4 R124, [R203+0x2900] ;  /* 0x00290000cb7c783b */ /* 0x000fe40000004200 */
[C---:B------:R-:W-:Y:S02]  /*7b70*/  FMUL.FTZ R18, R2.reuse, R118 ;  /* 0x0000007602127220 */ /* 0x040fe40000410000 */
[C---:B------:R-:W-:Y:S01]  /*7b80*/  FMUL.FTZ R12, R3.reuse, R120 ;  /* 0x00000078030c7220 */ /* 0x040fe20000410000 */
[C---:B------:R-:W-:Y:S01]  /*7b90*/  HMMA.16816.F32 R8, R136.reuse, R14, R8 ;  /* 0x0000000e8808723c */ /* 0x040fe20000001808 */
[----:B------:R-:W1:Y:S02]  /*7ba0*/  MUFU.EX2 R175, R175 ;  /* 0x000000af00af7308 */ /* 0x000e640000000800 */
[----:B---3--:R-:W-:Y:S01]  /*7bb0*/  LDSM.16.MT88.4 R144, [R196+0x1900] ;  /* 0x00190000c490783b */ /* 0x008fe20000004200 */
[C---:B------:R-:W-:Y:S02]  /*7bc0*/  FMUL.FTZ R13, R3.reuse, R121 ;  /* 0x00000079030d7220 */ /* 0x040fe40000410000 */
[C---:B------:R-:W-:Y:S02]  /*7bd0*/  FMUL.FTZ R19, R2.reuse, R119 ;  /* 0x0000007702137220 */ /* 0x040fe40000410000 */
[C---:B------:R-:W-:Y:S03]  /*7be0*/  FMUL.FTZ R14, R2.reuse, R122 ;  /* 0x0000007a020e7220 */ /* 0x040fe60000410000 */
[----:B------:R-:W-:Y:S01]  /*7bf0*/  LDSM.16.MT88.4 R116, [R198+0x900] ;  /* 0x00090000c674783b */ /* 0x000fe20000004200 */
[C---:B------:R-:W-:Y:S01]  /*7c00*/  FMUL.FTZ R15, R2.reuse, R123 ;  /* 0x0000007b020f7220 */ /* 0x040fe20000410000 */
[----:B------:R-:W-:Y:S01]  /*7c10*/  MUFU.EX2 R176, R176 ;  /* 0x000000b000b07308 */ /* 0x000fe20000000800 */
[C---:B------:R-:W-:Y:S02]  /*7c20*/  FMUL.FTZ R26, R2.reuse, R110 ;  /* 0x0000006e021a7220 */ /* 0x040fe40000410000 */
[C---:B------:R-:W-:Y:S02]  /*7c30*/  FMUL.FTZ R27, R2.reuse, R111 ;  /* 0x0000006f021b7220 */ /* 0x040fe40000410000 */
[C---:B------:R-:W-:Y:S01]  /*7c40*/  FMUL.FTZ R34, R2.reuse, R102 ;  /* 0x0000006602227220 */ /* 0x040fe20000410000 */
[C---:B------:R-:W-:Y:S01]  /*7c50*/  HMMA.16816.F32 R12, R136.reuse, R20, R12 ;  /* 0x00000014880c723c */ /* 0x040fe2000000180c */
[----:B------:R-:W2:Y:S02]  /*7c60*/  LDSM.16.MT88.4 R120, [R196+0x100] ;  /* 0x00010000c478783b */ /* 0x000ea40000004200 */
[C---:B------:R-:W-:Y:S01]  /*7c70*/  FMUL.FTZ R35, R2.reuse, R103 ;  /* 0x0000006702237220 */ /* 0x040fe20000410000 */
[----:B------:R-:W-:Y:S01]  /*7c80*/  MUFU.EX2 R177, R177 ;  /* 0x000000b100b17308 */ /* 0x000fe20000000800 */
[C---:B------:R-:W-:Y:S02]  /*7c90*/  FMUL.FTZ R38, R2.reuse, R38 ;  /* 0x0000002602267220 */ /* 0x040fe40000410000 */
[C---:B------:R-:W-:Y:S01]  /*7ca0*/  FMUL.FTZ R20, R3.reuse, R112 ;  /* 0x0000007003147220 */ /* 0x040fe20000410000 */
[C---:B------:R-:W-:Y:S01]  /*7cb0*/  HMMA.16816.F32 R16, R136.reuse, R22, R16 ;  /* 0x000000168810723c */ /* 0x040fe20000001810 */
[----:B------:R-:W-:Y:S03]  /*7cc0*/  LDSM.16.MT88.4 R100, [R197+0x2100] ;  /* 0x00210000c564783b */ /* 0x000fe60000004200 */
[C---:B------:R-:W-:Y:S02]  /*7cd0*/  FMUL.FTZ R21, R3.reuse, R113 ;  /* 0x0000007103157220 */ /* 0x040fe40000410000 */
[C---:B------:R-:W-:Y:S01]  /*7ce0*/  FMUL.FTZ R39, R2.reuse, R39 ;  /* 0x0000002702277220 */ /* 0x040fe20000410000 */
[----:B------:R-:W-:Y:S01]  /*7cf0*/  MUFU.EX2 R178, R178 ;  /* 0x000000b200b27308 */ /* 0x000fe20000000800 */
[C---:B------:R-:W-:Y:S01]  /*7d00*/  FMUL.FTZ R22, R2.reuse, R114 ;  /* 0x0000007202167220 */ /* 0x040fe20000410000 */
[----:B------:R-:W-:Y:S03]  /*7d10*/  LDSM.16.MT88.4 R108, [R196+0x2100] ;  /* 0x00210000c46c783b */ /* 0x000fe60000004200 */
[C---:B------:R-:W-:Y:S02]  /*7d20*/  FMUL.FTZ R23, R2.reuse, R115 ;  /* 0x0000007302177220 */ /* 0x040fe40000410000 */
[C---:B------:R-:W-:Y:S02]  /*7d30*/  FMUL.FTZ R42, R2.reuse, R42 ;  /* 0x0000002a022a7220 */ /* 0x040fe40000410000 */
[C---:B------:R-:W-:Y:S01]  /*7d40*/  FMUL.FTZ R43, R2.reuse, R43 ;  /* 0x0000002b022b7220 */ /* 0x040fe20000410000 */
[----:B------:R-:W3:Y:S01]  /*7d50*/  LDSM.16.MT88.4 R112, [R203+0x2100] ;  /* 0x00210000cb70783b */ /* 0x000ee20000004200 */
[C---:B------:R-:W-:Y:S01]  /*7d60*/  FMUL.FTZ R46, R2.reuse, R46 ;  /* 0x0000002e022e7220 */ /* 0x040fe20000410000 */
[C---:B------:R-:W-:Y:S01]  /*7d70*/  HMMA.16816.F32 R20, R136.reuse, R28, R20 ;  /* 0x0000001c8814723c */ /* 0x040fe20000001814 */
[----:B------:R-:W4:Y:S02]  /*7d80*/  MUFU.EX2 R179, R179 ;  /* 0x000000b300b37308 */ /* 0x000f240000000800 */
[C---:B------:R-:W-:Y:S02]  /*7d90*/  FMUL.FTZ R47, R2.reuse, R47 ;  /* 0x0000002f022f7220 */ /* 0x040fe40000410000 */
[C---:B------:R-:W-:Y:S01]  /*7da0*/  FMUL.FTZ R50, R2.reuse, R50 ;  /* 0x0000003202327220 */ /* 0x040fe20000410000 */
[----:B------:R-:W-:Y:S01]  /*7db0*/  LDSM.16.MT88.4 R148, [R203+0x3900] ;  /* 0x00390000cb94783b */ /* 0x000fe20000004200 */
[C---:B------:R-:W-:Y:S01]  /*7dc0*/  FMUL.FTZ R28, R3.reuse, R104 ;  /* 0x00000068031c7220 */ /* 0x040fe20000410000 */
[C---:B------:R-:W-:Y:S03]  /*7dd0*/  HMMA.16816.F32 R24, R136.reuse, R30, R24 ;  /* 0x0000001e8818723c */ /* 0x040fe60000001818 */
[----:B------:R-:W-:Y:S01]  /*7de0*/  MUFU.EX2 R225, R225 ;  /* 0x000000e100e17308 */ /* 0x000fe20000000800 */
[C---:B------:R-:W-:Y:S02]  /*7df0*/  FMUL.FTZ R29, R3.reuse, R105 ;  /* 0x00000069031d7220 */ /* 0x040fe40000410000 */
[C---:B------:R-:W-:Y:S02]  /*7e00*/  FMUL.FTZ R51, R2.reuse, R51 ;  /* 0x0000003302337220 */ /* 0x040fe40000410000 */
[C---:B------:R-:W-:Y:S04]  /*7e10*/  FMUL.FTZ R30, R2.reuse, R106 ;  /* 0x0000006a021e7220 */ /* 0x040fe80000410000 */
[C---:B------:R-:W-:Y:S01]  /*7e20*/  FMUL.FTZ R31, R2.reuse, R107 ;  /* 0x0000006b021f7220 */ /* 0x040fe20000410000 */
[----:B------:R-:W5:Y:S01]  /*7e30*/  MUFU.EX2 R226, R226 ;  /* 0x000000e200e27308 */ /* 0x000f620000000800 */
[----:B------:R-:W1:Y:S01]  /*7e40*/  LDSM.16.MT88.4 R104, [R198+0x2100] ;  /* 0x00210000c668783b */ /* 0x000e620000004200 */
[C---:B------:R-:W-:Y:S02]  /*7e50*/  FMUL.FTZ R52, R3.reuse, R52 ;  /* 0x0000003403347220 */ /* 0x040fe40000410000 */
[C---:B------:R-:W-:Y:S02]  /*7e60*/  FMUL.FTZ R53, R3.reuse, R53 ;  /* 0x0000003503357220 */ /* 0x040fe40000410000 */
[C---:B--2---:R-:W-:Y:S03]  /*7e70*/  HMMA.16816.F32 R28, R136.reuse, R120, R28 ;  /* 0x00000078881c723c */ /* 0x044fe6000000181c */
        /* <DEDUP_REMOVED lines=8> */
[----:B------:R-:W2:Y:S01]  /*7f00*/  MUFU.EX2 R228, R228 ;  /* 0x000000e400e47308 */ /* 0x000ea20000000800 */
[C---:B---3--:R-:W-:Y:S04]  /*7f10*/  HMMA.16816.F32 R36, R136.reuse, R112, R36 ;  /* 0x000000708824723c */ /* 0x048fe80000001824 */
[C---:B------:R-:W-:Y:S02]  /*7f20*/  FMUL.FTZ R59, R2.reuse, R59 ;  /* 0x0000003b023b7220 */ /* 0x040fe40000410000 */
[C---:B------:R-:W-:Y:S02]  /*7f30*/  FMUL.FTZ R60, R3.reuse, R60 ;  /* 0x0000003c033c7220 */ /* 0x040fe40000410000 */
[C---:B------:R-:W-:Y:S01]  /*7f40*/  HMMA.16816.F32 R40, R136.reuse, R114, R40 ;  /* 0x000000728828723c */ /* 0x040fe20000001828 */
[----:B------:R-:W-:Y:S01]  /*7f50*/  LDSM.16.MT88.4 R112, [R203+0x900] ;  /* 0x00090000cb70783b */ /* 0x000fe20000004200 */
[----:B------:R-:W-:Y:S02]  /*7f60*/  MUFU.EX2 R229, R229 ;  /* 0x000000e500e57308 */ /* 0x000fe40000000800 */
[C---:B------:R-:W-:Y:S02]  /*7f70*/  FMUL.FTZ R61, R3.reuse, R61 ;  /* 0x0000003d033d7220 */ /* 0x040fe40000410000 */
[C---:B------:R-:W-:Y:S02]  /*7f80*/  FMUL.FTZ R62, R2.reuse, R62 ;  /* 0x0000003e023e7220 */ /* 0x040fe40000410000 */
[C---:B------:R-:W-:Y:S01]  /*7f90*/  FMUL.FTZ R63, R2.reuse, R63 ;  /* 0x0000003f023f7220 */ /* 0x040fe20000410000 */
[C---:B-1----:R-:W-:Y:S03]  /*7fa0*/  HMMA.16816.F32 R44, R136.reuse, R104, R44 ;  /* 0x00000068882c723c */ /* 0x042fe6000000182c */
[----:B------:R-:W1:Y:S01]  /*7fb0*/  MUFU.EX2 R230, R230 ;  /* 0x000000e600e67308 */ /* 0x000e620000000800 */
[C---:B------:R-:W-:Y:S02]  /*7fc0*/  FMUL.FTZ R64, R3.reuse, R64 ;  /* 0x0000004003407220 */ /* 0x040fe40000410000 */
[C---:B------:R-:W-:Y:S02]  /*7fd0*/  FMUL.FTZ R65, R3.reuse, R65 ;  /* 0x0000004103417220 */ /* 0x040fe40000410000 */
[C---:B------:R-:W-:Y:S01]  /*7fe0*/  FMUL.FTZ R66, R2.reuse, R66 ;  /* 0x0000004202427220 */ /* 0x040fe20000410000 */
[C---:B------:R-:W-:Y:S01]  /*7ff0*/  HMMA.16816.F32 R48, R136.reuse, R106, R48 ;  /* 0x0000006a8830723c */ /* 0x040fe20000001830 */
[----:B------:R-:W3:Y:S03]  /*8000*/  LDSM.16.MT88.4 R104, [R203+0x4100] ;  /* 0x00410000cb68783b */ /* 0x000ee60000004200 */
[----:B------:R-:W-:Y:S01]  /*8010*/  MUFU.EX2 R231, R231 ;  /* 0x000000e700e77308 */ /* 0x000fe20000000800 */
[C---:B------:R-:W-:Y:S02]  /*8020*/  FMUL.FTZ R67, R2.reuse, R67 ;  /* 0x0000004302437220 */ /* 0x040fe40000410000 */
[C---:B------:R-:W-:Y:S01]  /*8030*/  FMUL.FTZ R68, R3.reuse, R68 ;  /* 0x0000004403447220 */ /* 0x040fe20000410000 */
[C---:B------:R-:W-:Y:S04]  /*8040*/  HMMA.16816.F32 R52, R136.reuse, R100, R52 ;  /* 0x000000648834723c */ /* 0x040fe80000001834 */
[C---:B------:R-:W-:Y:S02]  /*8050*/  FMUL.FTZ R69, R3.reuse, R69 ;  /* 0x0000004503457220 */ /* 0x040fe40000410000 */
[----:B------:R-:W1:Y:S01]  /*8060*/  MUFU.EX2 R232, R232 ;  /* 0x000000e800e87308 */ /* 0x000e620000000800 */
[C---:B------:R-:W-:Y:S01]  /*8070*/  FMUL.FTZ R70, R2.reuse, R70 ;  /* 0x0000004602467220 */ /* 0x040fe20000410000 */
[C---:B------:R-:W-:Y:S01]  /*8080*/  HMMA.16816.F32 R56, R136.reuse, R102, R56 ;  /* 0x000000668838723c */ /* 0x040fe20000001838 */
[----:B------:R-:W1:Y:S03]  /*8090*/  LDSM.16.MT88.4 R100, [R198+0x4100] ;  /* 0x00410000c664783b */ /* 0x000e660000004200 */
[C---:B------:R-:W-:Y:S02]  /*80a0*/  FMUL.FTZ R71, R2.reuse, R71 ;  /* 0x0000004702477220 */ /* 0x040fe40000410000 */
[C---:B------:R-:W-:Y:S02]  /*80b0*/  FMUL.FTZ R72, R3.reuse, R72 ;  /* 0x0000004803487220 */ /* 0x040fe40000410000 */
[----:B------:R-:W-:Y:S01]  /*80c0*/  MUFU.EX2 R233, R233 ;  /* 0x000000e900e97308 */ /* 0x000fe20000000800 */
[C---:B------:R-:W-:Y:S03]  /*80d0*/  HMMA.16816.F32 R60, R136.reuse, R108, R60 ;  /* 0x0000006c883c723c */ /* 0x040fe6000000183c */
[C---:B------:R-:W-:Y:S02]  /*80e0*/  FMUL.FTZ R73, R3.reuse, R73 ;  /* 0x0000004903497220 */ /* 0x040fe40000410000 */
[C---:B------:R-:W-:Y:S03]  /*80f0*/  FMUL.FTZ R74, R2.reuse, R74 ;  /* 0x0000004a024a7220 */ /* 0x040fe60000410000 */
[C---:B------:R-:W-:Y:S01]  /*8100*/  HMMA.16816.F32 R64, R136.reuse, R110, R64 ;  /* 0x0000006e8840723c */ /* 0x040fe20000001840 */
[----:B------:R-:W2:Y:S01]  /*8110*/  LDSM.16.MT88.4 R108, [R197+0x4100] ;  /* 0x00410000c56c783b */ /* 0x000ea20000004200 */
[----:B------:R-:W2:Y:S02]  /*8120*/  MUFU.EX2 R234, R234 ;  /* 0x000000ea00ea7308 */ /* 0x000ea40000000800 */
[C---:B------:R-:W-:Y:S02]  /*8130*/  FMUL.FTZ R75, R2.reuse, R75 ;  /* 0x0000004b024b7220 */ /* 0x040fe40000410000 */
[C---:B------:R-:W-:Y:S02]  /*8140*/  FMUL.FTZ R76, R3.reuse, R76 ;  /* 0x0000004c034c7220 */ /* 0x040fe40000410000 */
[C---:B------:R-:W-:Y:S01]  /*8150*/  FMUL.FTZ R77, R3.reuse, R77 ;  /* 0x0000004d034d7220 */ /* 0x040fe20000410000 */
[C---:B---3--:R-:W-:Y:S03]  /*8160*/  HMMA.16816.F32 R68, R136.reuse, R104, R68 ;  /* 0x000000688844723c */ /* 0x048fe60000001844 */
[C---:B------:R-:W-:Y:S01]  /*8170*/  FMUL.FTZ R78, R2.reuse, R78 ;  /* 0x0000004e024e7220 */ /* 0x040fe20000410000 */
[----:B------:R-:W-:Y:S01]  /*8180*/  MUFU.EX2 R235, R235 ;  /* 0x000000eb00eb7308 */ /* 0x000fe20000000800 */
[C---:B------:R-:W-:Y:S02]  /*8190*/  FMUL.FTZ R79, R2.reuse, R79 ;  /* 0x0000004f024f7220 */ /* 0x040fe40000410000 */
[C---:B------:R-:W-:Y:S01]  /*81a0*/  FMUL.FTZ R80, R3.reuse, R80 ;  /* 0x0000005003507220 */ /* 0x040fe20000410000 */
[C---:B------:R-:W-:Y:S01]  /*81b0*/  HMMA.16816.F32 R72, R136.reuse, R106, R72 ;  /* 0x0000006a8848723c */ /* 0x040fe20000001848 */
[----:B------:R-:W3:Y:S03]  /*81c0*/  LDSM.16.MT88.4 R104, [R196+0x4100] ;  /* 0x00410000c468783b */ /* 0x000ee60000004200 */
[C---:B------:R-:W-:Y:S02]  /*81d0*/  FMUL.FTZ R81, R3.reuse, R81 ;  /* 0x0000005103517220 */ /* 0x040fe40000410000 */
[C---:B------:R-:W-:Y:S01]  /*81e0*/  FMUL.FTZ R82, R2.reuse, R82 ;  /* 0x0000005202527220 */ /* 0x040fe20000410000 */
[----:B------:R-:W2:Y:S01]  /*81f0*/  MUFU.EX2 R236, R236 ;  /* 0x000000ec00ec7308 */ /* 0x000ea20000000800 */
[C---:B-1----:R-:W-:Y:S04]  /*8200*/  HMMA.16816.F32 R76, R136.reuse, R100, R76 ;  /* 0x00000064884c723c */ /* 0x042fe8000000184c */
[C---:B------:R-:W-:Y:S02]  /*8210*/  FMUL.FTZ R83, R2.reuse, R83 ;  /* 0x0000005302537220 */ /* 0x040fe40000410000 */
[----:B------:R-:W-:Y:S01]  /*8220*/  FMUL.FTZ R84, R3, R84 ;  /* 0x0000005403547220 */ /* 0x000fe20000410000 */
[----:B------:R-:W-:Y:S01]  /*8230*/  F2FP.PACK_AB R100, R175, R174 ;  /* 0x000000aeaf64723e */ /* 0x000fe200000000ff */
[----:B------:R-:W-:Y:S01]  /*8240*/  FMUL.FTZ R85, R3, R85 ;  /* 0x0000005503557220 */ /* 0x000fe20000410000 */
[----:B----4-:R-:W-:Y:S01]  /*8250*/  F2FP.PACK_AB R101, R179, R178 ;  /* 0x000000b2b365723e */ /* 0x010fe200000000ff */
[----:B------:R-:W-:Y:S01]  /*8260*/  MUFU.EX2 R237, R237 ;  /* 0x000000ed00ed7308 */ /* 0x000fe20000000800 */
[C---:B------:R-:W-:Y:S03]  /*8270*/  HMMA.16816.F32 R80, R136.reuse, R102, R80 ;  /* 0x000000668850723c */ /* 0x040fe60000001850 */
[C---:B------:R-:W-:Y:S02]  /*8280*/  FMUL.FTZ R86, R2.reuse, R86 ;  /* 0x0000005602567220 */ /* 0x040fe40000410000 */
[C---:B------:R-:W-:Y:S02]  /*8290*/  FMUL.FTZ R87, R2.reuse, R87 ;  /* 0x0000005702577220 */ /* 0x040fe40000410000 */
[----:B------:R-:W-:Y:S01]  /*82a0*/  FMUL.FTZ R88, R3, R88 ;  /* 0x0000005803587220 */ /* 0x000fe20000410000 */
[----:B------:R-:W-:Y:S01]  /*82b0*/  F2FP.PACK_AB R102, R177, R176 ;  /* 0x000000b0b166723e */ /* 0x000fe200000000ff */
[C---:B------:R-:W-:Y:S01]  /*82c0*/  FMUL.FTZ R89, R3.reuse, R89 ;  /* 0x0000005903597220 */ /* 0x040fe20000410000 */
[----:B------:R-:W-:Y:S02]  /*82d0*/  MUFU.EX2 R239, R239 ;  /* 0x000000ef00ef7308 */ /* 0x000fe40000000800 */
[C---:B--2---:R-:W-:Y:S03]  /*82e0*/  HMMA.16816.F32 R84, R136.reuse, R108, R84 ;  /* 0x0000006c8854723c */ /* 0x044fe60000001854 */
[----:B------:R-:W-:Y:S01]  /*82f0*/  FMUL.FTZ R90, R2, R90 ;  /* 0x0000005a025a7220 */ /* 0x000fe20000410000 */
[----:B-----5:R-:W-:Y:S01]  /*8300*/  F2FP.PACK_AB R103, R226, R225 ;  /* 0x000000e1e267723e */ /* 0x020fe200000000ff */
[C---:B------:R-:W-:Y:S02]  /*8310*/  FMUL.FTZ R91, R2.reuse, R91 ;  /* 0x0000005b025b7220 */ /* 0x040fe40000410000 */
[C---:B------:R-:W-:Y:S01]  /*8320*/  FMUL.FTZ R92, R3.reuse, R92 ;  /* 0x0000005c035c7220 */ /* 0x040fe20000410000 */
[----:B------:R-:W1:Y:S01]  /*8330*/  MUFU.EX2 R240, R240 ;  /* 0x000000f000f07308 */ /* 0x000e620000000800 */
[C---:B------:R-:W-:Y:S03]  /*8340*/  FMUL.FTZ R93, R3.reuse, R93 ;  /* 0x0000005d035d7220 */ /* 0x040fe60000410000 */
[C---:B------:R-:W-:Y:S01]  /*8350*/  HMMA.16816.F32 R88, R136.reuse, R110, R88 ;  /* 0x0000006e8858723c */ /* 0x040fe20000001858 */
[----:B------:R-:W2:Y:S02]  /*8360*/  LDSM.16.MT88.4 R108, [R197+0x900] ;  /* 0x00090000c56c783b */ /* 0x000ea40000004200 */
[C---:B------:R-:W-:Y:S02]  /*8370*/  FMUL.FTZ R94, R2.reuse, R94 ;  /* 0x0000005e025e7220 */ /* 0x040fe40000410000 */
[C---:B------:R-:W-:Y:S01]  /*8380*/  FMUL.FTZ R95, R2.reuse, R95 ;  /* 0x0000005f025f7220 */ /* 0x040fe20000410000 */
[----:B------:R-:W4:Y:S01]  /*8390*/  MUFU.EX2 R241, R241 ;  /* 0x000000f100f17308 */ /* 0x000f220000000800 */
[C---:B------:R-:W-:Y:S02]  /*83a0*/  FMUL.FTZ R96, R3.reuse, R96 ;  /* 0x0000006003607220 */ /* 0x040fe40000410000 */
[C---:B------:R-:W-:Y:S03]  /*83b0*/  FMUL.FTZ R97, R3.reuse, R97 ;  /* 0x0000006103617220 */ /* 0x040fe60000410000 */
[C---:B---3--:R-:W-:Y:S03]  /*83c0*/  HMMA.16816.F32 R92, R136.reuse, R104, R92 ;  /* 0x00000068885c723c */ /* 0x048fe6000000185c */
[C---:B------:R-:W-:Y:S02]  /*83d0*/  FMUL.FTZ R98, R2.reuse, R98 ;  /* 0x0000006202627220 */ /* 0x040fe40000410000 */
[C---:B------:R-:W-:Y:S02]  /*83e0*/  FMUL.FTZ R99, R2.reuse, R99 ;  /* 0x0000006302637220 */ /* 0x040fe40000410000 */
[----:B------:R-:W-:Y:S02]  /*83f0*/  FFMA.FTZ R168, R3, R214, R168 ;  /* 0x000000d603a87223 */ /* 0x000fe400000100a8 */
[----:B------:R-:W-:Y:S03]  /*8400*/  FFMA.FTZ R173, R2, R215, R173 ;  /* 0x000000d702ad7223 */ /* 0x000fe600000100ad */
[----:B------:R-:W-:Y:S01]  /*8410*/  HMMA.16816.F32 R96, R136, R106, R96 ;  /* 0x0000006a8860723c */ /* 0x000fe20000001860 */
[----:B------:R-:W3:Y:S02]  /*8420*/  LDSM.16.MT88.4 R104, [R196+0x2900] ;  /* 0x00290000c468783b */ /* 0x000ee40000004200 */
[----:B------:R-:W-:Y:S02]  /*8430*/  FADD.FTZ R135, R135, R168 ;  /* 0x000000a887877221 */ /* 0x000fe40000010000 */
[----:B------:R-:W-:Y:S02]  /*8440*/  FADD.FTZ R172, R172, R173 ;  /* 0x000000adacac7221 */ /* 0x000fe40000010000 */
[----:B------:R-:W-:Y:S01]  /*8450*/  FADD.FTZ R134, R134, R135 ;  /* 0x0000008786867221 */ /* 0x000fe20000010000 */
[C---:B------:R-:W-:Y:S01]  /*8460*/  HMMA.16816.F32 R4, R100.reuse, R112, R4 ;  /* 0x000000706404723c */ /* 0x040fe20000001804 */
[----:B------:R-:W-:Y:S04]  /*8470*/  LDSM.16.MT88.4 R136, [R197+0x3100] ;  /* 0x00310000c588783b */ /* 0x000fe80000004200 */
[----:B------:R-:W-:Y:S02]  /*8480*/  FADD.FTZ R3, R171, R172 ;  /* 0x000000acab037221 */ /* 0x000fe40000010000 */
[----:B------:R-:W-:Y:S01]  /*8490*/  FADD.FTZ R169, R169, R134 ;  /* 0x00000086a9a97221 */ /* 0x000fe20000010000 */
[C---:B------:R-:W-:Y:S01]  /*84a0*/  HMMA.16816.F32 R8, R100.reuse, R114, R8 ;  /* 0x000000726408723c */ /* 0x040fe20000001808 */
[----:B------:R-:W-:Y:S03]  /*84b0*/  LDSM.16.MT88.4 R112, [R198+0x4900] ;  /* 0x00490000c670783b */ /* 0x000fe60000004200 */
[----:B------:R-:W-:Y:S02]  /*84c0*/  FADD.FTZ R3, R170, R3 ;  /* 0x00000003aa037221 */ /* 0x000fe40000010000 */
[----:B------:R-:W-:Y:S02]  /*84d0*/  FADD.FTZ R174, R174, R169 ;  /* 0x000000a9aeae7221 */ /* 0x000fe40000010000 */
[C---:B------:R-:W-:Y:S04]  /*84e0*/  HMMA.16816.F32 R12, R100.reuse, R116, R12 ;  /* 0x00000074640c723c */ /* 0x040fe8000000180c */
[----:B------:R-:W-:Y:S01]  /*84f0*/  FADD.FTZ R2, R178, R3 ;  /* 0x00000003b2027221 */ /* 0x000fe20000010000 */
[----:B------:R-:W-:Y:S01]  /*8500*/  MOV R3, R0 ;  /* 0x0000000000037202 */ /* 0x000fe20000000f00 */
[----:B------:R-:W-:Y:S02]  /*8510*/  FADD.FTZ R175, R175, R174 ;  /* 0x000000aeafaf7221 */ /* 0x000fe40000010000 */
[C---:B------:R-:W-:Y:S01]  /*8520*/  HMMA.16816.F32 R16, R100.reuse, R118, R16 ;  /* 0x000000766410723c */ /* 0x040fe20000001810 */
[----:B------:R-:W-:Y:S03]  /*8530*/  LDSM.16.MT88.4 R116, [R197+0x4900] ;  /* 0x00490000c574783b */ /* 0x000fe60000004200 */
[----:B------:R-:W-:Y:S02]  /*8540*/  FADD.FTZ R2, R179, R2 ;  /* 0x00000002b3027221 */ /* 0x000fe40000010000 */
[----:B------:R-:W-:Y:S02]  /*8550*/  FADD.FTZ R176, R176, R175 ;  /* 0x000000afb0b07221 */ /* 0x000fe40000010000 */
[C---:B--2---:R-:W-:Y:S04]  /*8560*/  HMMA.16816.F32 R20, R100.reuse, R108, R20 ;  /* 0x0000006c6414723c */ /* 0x044fe80000001814 */
[----:B------:R-:W-:Y:S01]  /*8570*/  FADD.FTZ R225, R225, R2 ;  /* 0x00000002e1e17221 */ /* 0x000fe20000010000 */
[----:B------:R-:W-:Y:S01]  /*8580*/  MOV R2, R132 ;  /* 0x0000008400027202 */ /* 0x000fe20000000f00 */
[----:B------:R-:W-:Y:S02]  /*8590*/  FADD.FTZ R176, R177, R176 ;  /* 0x000000b0b1b07221 */ /* 0x000fe40000010000 */
[C---:B------:R-:W-:Y:S01]  /*85a0*/  HMMA.16816.F32 R24, R100.reuse, R110, R24 ;  /* 0x0000006e6418723c */ /* 0x040fe20000001818 */
[----:B------:R-:W2:Y:S03]  /*85b0*/  LDSM.16.MT88.4 R108, [R203+0x4900] ;  /* 0x00490000cb6c783b */ /* 0x000ea60000004200 */
[----:B------:R-:W-:Y:S04]  /*85c0*/  FADD.FTZ R226, R226, R225 ;  /* 0x000000e1e2e27221 */ /* 0x000fe80000010000 */
        /* <DEDUP_REMOVED lines=20> */
[----:B------:R-:W5:Y:S07]  /*8710*/  LDSM.16.MT88.4 R112, [R197+0x1100] ;  /* 0x00110000c570783b */ /* 0x000f6e0000004200 */
[C---:B------:R-:W-:Y:S08]  /*8720*/  HMMA.16816.F32 R84, R100.reuse, R116, R84 ;  /* 0x000000746454723c */ /* 0x040ff00000001854 */
[C---:B------:R-:W-:Y:S01]  /*8730*/  HMMA.16816.F32 R88, R100.reuse, R118, R88 ;  /* 0x000000766458723c */ /* 0x040fe20000001858 */
[----:B------:R-:W1:Y:S07]  /*8740*/  LDSM.16.MT88.4 R116, [R203+0x3100] ;  /* 0x00310000cb74783b */ /* 0x000e6e0000004200 */
[C---:B---3--:R-:W-:Y:S08]  /*8750*/  HMMA.16816.F32 R92, R100.reuse, R104, R92 ;  /* 0x00000068645c723c */ /* 0x048ff0000000185c */
[----:B------:R-:W-:Y:S01]  /*8760*/  HMMA.16816.F32 R96, R100, R106, R96 ;  /* 0x0000006a6460723c */ /* 0x000fe20000001860 */
[----:B------:R-:W3:Y:S06]  /*8770*/  LDSM.16.MT88.4 R104, [R196+0x3100] ;  /* 0x00310000c468783b */ /* 0x000eec0000004200 */
[----:B------:R-:W-:Y:S01]  /*8780*/  F2FP.PACK_AB R100, R228, R227 ;  /* 0x000000e3e464723e */ /* 0x000fe200000000ff */
[----:B------:R-:W-:Y:S01]  /*8790*/  FADD.FTZ R227, R227, R176 ;  /* 0x000000b0e3e37221 */ /* 0x000fe20000010000 */
[----:B------:R-:W-:Y:S03]  /*87a0*/  F2FP.PACK_AB R102, R230, R229 ;  /* 0x000000e5e666723e */ /* 0x000fe600000000ff */
[----:B------:R-:W-:Y:S01]  /*87b0*/  F2FP.PACK_AB R101, R232, R231 ;  /* 0x000000e7e865723e */ /* 0x000fe200000000ff */
[----:B------:R-:W-:Y:S01]  /*87c0*/  FADD.FTZ R231, R231, R226 ;  /* 0x000000e2e7e77221 */ /* 0x000fe20000010000 */
[----:B------:R-:W-:Y:S01]  /*87d0*/  F2FP.PACK_AB R103, R234, R233 ;  /* 0x000000e9ea67723e */ /* 0x000fe200000000ff */
[----:B------:R-:W-:Y:S02]  /*87e0*/  FADD.FTZ R228, R228, R227 ;  /* 0x000000e3e4e47221 */ /* 0x000fe40000010000 */
[----:B------:R-:W-:Y:S02]  /*87f0*/  FADD.FTZ R232, R232, R231 ;  /* 0x000000e7e8e87221 */ /* 0x000fe40000010000 */
[----:B------:R-:W-:Y:S02]  /*8800*/  FADD.FTZ R229, R229, R228 ;  /* 0x000000e4e5e57221 */ /* 0x000fe40000010000 */
[C---:B--2---:R-:W-:Y:S03]  /*8810*/  HMMA.16816.F32 R4, R100.reuse, R108, R4 ;  /* 0x0000006c6404723c */ /* 0x044fe60000001804 */
[----:B------:R-:W-:Y:S02]  /*8820*/  FADD.FTZ R233, R233, R232 ;  /* 0x000000e8e9e97221 */ /* 0x000fe40000010000 */
[----:B------:R-:W-:Y:S02]  /*8830*/  FADD.FTZ R230, R230, R229 ;  /* 0x000000e5e6e67221 */ /* 0x000fe40000010000 */
[----:B------:R-:W-:Y:S01]  /*8840*/  FADD.FTZ R234, R234, R233 ;  /* 0x000000e9eaea7221 */ /* 0x000fe20000010000 */
[C---:B------:R-:W-:Y:S01]  /*8850*/  HMMA.16816.F32 R8, R100.reuse, R110, R8 ;  /* 0x0000006e6408723c */ /* 0x040fe20000001808 */
[----:B------:R-:W2:Y:S07]  /*8860*/  LDSM.16.MT88.4 R108, [R203+0x5100] ;  /* 0x00510000cb6c783b */ /* 0x000eae0000004200 */
[C---:B------:R-:W-:Y:S08]  /*8870*/  HMMA.16816.F32 R12, R100.reuse, R120, R12 ;  /* 0x00000078640c723c */ /* 0x040ff0000000180c */
[C---:B------:R-:W-:Y:S08]  /*8880*/  HMMA.16816.F32 R16, R100.reuse, R122, R16 ;  /* 0x0000007a6410723c */ /* 0x040ff00000001810 */
[C---:B-----5:R-:W-:Y:S08]  /*8890*/  HMMA.16816.F32 R20, R100.reuse, R112, R20 ;  /* 0x000000706414723c */ /* 0x060ff00000001814 */
[C---:B------:R-:W-:Y:S01]  /*88a0*/  HMMA.16816.F32 R24, R100.reuse, R114, R24 ;  /* 0x000000726418723c */ /* 0x040fe20000001818 */
[----:B------:R-:W5:Y:S07]  /*88b0*/  LDSM.16.MT88.4 R112, [R198+0x5100] ;  /* 0x00510000c670783b */ /* 0x000f6e0000004200 */
[C---:B------:R-:W-:Y:S08]  /*88c0*/  HMMA.16816.F32 R28, R100.reuse, R124, R28 ;  /* 0x0000007c641c723c */ /* 0x040ff0000000181c */
[C---:B------:R-:W-:Y:S01]  /*88d0*/  HMMA.16816.F32 R32, R100.reuse, R126, R32 ;  /* 0x0000007e6420723c */ /* 0x040fe20000001820 */
[----:B------:R-:W-:Y:S07]  /*88e0*/  LDSM.16.MT88.4 R124, [R203+0x1900] ;  /* 0x00190000cb7c783b */ /* 0x000fee0000004200 */
[C---:B-1----:R-:W-:Y:S08]  /*88f0*/  HMMA.16816.F32 R36, R100.reuse, R116, R36 ;  /* 0x000000746424723c */ /* 0x042ff00000001824 */
[C---:B------:R-:W-:Y:S01]  /*8900*/  HMMA.16816.F32 R40, R100.reuse, R118, R40 ;  /* 0x000000766428723c */ /* 0x040fe20000001828 */
[----:B------:R-:W1:Y:S07]  /*8910*/  LDSM.16.MT88.4 R116, [R197+0x5100] ;  /* 0x00510000c574783b */ /* 0x000e6e0000004200 */
        /* <DEDUP_REMOVED lines=9> */
[----:B----4-:R-:W-:Y:S01]  /*89b0*/  F2FP.PACK_AB R139, R242, R241 ;  /* 0x000000f1f28b723e */ /* 0x010fe200000000ff */
[----:B------:R-:W-:Y:S02]  /*89c0*/  FADD.FTZ R239, R239, R234 ;  /* 0x000000eaefef7221 */ /* 0x000fe40000010000 */
[----:B------:R-:W-:Y:S01]  /*89d0*/  FADD.FTZ R236, R236, R235 ;  /* 0x000000ebecec7221 */ /* 0x000fe20000010000 */
[C---:B------:R-:W-:Y:S01]  /*89e0*/  HMMA.16816.F32 R64, R100.reuse, R106, R64 ;  /* 0x0000006a6440723c */ /* 0x040fe20000001840 */
[----:B------:R-:W3:Y:S03]  /*89f0*/  LDSM.16.MT88.4 R104, [R196+0x5100] ;  /* 0x00510000c468783b */ /* 0x000ee60000004200 */
[----:B------:R-:W-:Y:S02]  /*8a00*/  FADD.FTZ R240, R240, R239 ;  /* 0x000000eff0f07221 */ /* 0x000fe40000010000 */
[----:B------:R-:W-:Y:S02]  /*8a10*/  FADD.FTZ R237, R237, R236 ;  /* 0x000000eceded7221 */ /* 0x000fe40000010000 */
[C---:B--2---:R-:W-:Y:S04]  /*8a20*/  HMMA.16816.F32 R68, R100.reuse, R108, R68 ;  /* 0x0000006c6444723c */ /* 0x044fe80000001844 */
[----:B------:R-:W-:Y:S02]  /*8a30*/  FADD.FTZ R215, R241, R240 ;  /* 0x000000f0f1d77221 */ /* 0x000fe40000010000 */
[----:B------:R-:W-:Y:S02]  /*8a40*/  FADD.FTZ R214, R238, R237 ;  /* 0x000000edeed67221 */ /* 0x000fe40000010000 */
[C---:B------:R-:W-:Y:S01]  /*8a50*/  HMMA.16816.F32 R72, R100.reuse, R110, R72 ;  /* 0x0000006e6448723c */ /* 0x040fe20000001848 */
[----:B------:R-:W2:Y:S03]  /*8a60*/  LDSM.16.MT88.4 R108, [R198+0x1900] ;  /* 0x00190000c66c783b */ /* 0x000ea60000004200 */
[----:B------:R-:W-:Y:S04]  /*8a70*/  FADD.FTZ R215, R242, R215 ;  /* 0x000000d7f2d77221 */ /* 0x000fe80000010000 */
[C---:B-----5:R-:W-:Y:S08]  /*8a80*/  HMMA.16816.F32 R76, R100.reuse, R112, R76 ;  /* 0x00000070644c723c */ /* 0x060ff0000000184c */
[C---:B------:R-:W-:Y:S08]  /*8a90*/  HMMA.16816.F32 R80, R100.reuse, R114, R80 ;  /* 0x000000726450723c */ /* 0x040ff00000001850 */
[C---:B-1----:R-:W-:Y:S08]  /*8aa0*/  HMMA.16816.F32 R84, R100.reuse, R116, R84 ;  /* 0x000000746454723c */ /* 0x042ff00000001854 */
[C---:B------:R-:W-:Y:S08]  /*8ab0*/  HMMA.16816.F32 R88, R100.reuse, R118, R88 ;  /* 0x000000766458723c */ /* 0x040ff00000001858 */
[C---:B---3--:R-:W-:Y:S08]  /*8ac0*/  HMMA.16816.F32 R92, R100.reuse, R104, R92 ;  /* 0x00000068645c723c */ /* 0x048ff0000000185c */
[----:B------:R-:W-:Y:S08]  /*8ad0*/  HMMA.16816.F32 R96, R100, R106, R96 ;  /* 0x0000006a6460723c */ /* 0x000ff00000001860 */
[C---:B------:R-:W-:Y:S01]  /*8ae0*/  HMMA.16816.F32 R128, R136.reuse, R124, R4 ;  /* 0x0000007c8880723c */ /* 0x040fe20000001804 */
[----:B------:R-:W1:Y:S07]  /*8af0*/  LDSM.16.MT88.4 R4, [R198+0x5900] ;  /* 0x00590000c604783b */ /* 0x000e6e0000004200 */
[C---:B------:R-:W-:Y:S01]  /*8b00*/  HMMA.16816.F32 R124, R136.reuse, R126, R8 ;  /* 0x0000007e887c723c */ /* 0x040fe20000001808 */
[----:B------:R-:W3:Y:S07]  /*8b10*/  LDSM.16.MT88.4 R8, [R197+0x5900] ;  /* 0x00590000c508783b */ /* 0x000eee0000004200 */
[C---:B--2---:R-:W-:Y:S01]  /*8b20*/  HMMA.16816.F32 R120, R136.reuse, R108, R12 ;  /* 0x0000006c8878723c */ /* 0x044fe2000000180c */
[----:B------:R-:W2:Y:S07]  /*8b30*/  LDSM.16.MT88.4 R12, [R196+0x5900] ;  /* 0x00590000c40c783b */ /* 0x000eae0000004200 */
        /* <DEDUP_REMOVED lines=15> */
[C---:B-1----:R-:W-:Y:S08]  /*8c30*/  HMMA.16816.F32 R76, R136.reuse, R4, R76 ;  /* 0x00000004884c723c */ /* 0x042ff0000000184c */
[C---:B------:R-:W-:Y:S08]  /*8c40*/  HMMA.16816.F32 R80, R136.reuse, R6, R80 ;  /* 0x000000068850723c */ /* 0x040ff00000001850 */
[C---:B---3--:R-:W-:Y:S08]  /*8c50*/  HMMA.16816.F32 R84, R136.reuse, R8, R84 ;  /* 0x000000088854723c */ /* 0x048ff00000001854 */
[C---:B------:R-:W-:Y:S08]  /*8c60*/  HMMA.16816.F32 R88, R136.reuse, R10, R88 ;  /* 0x0000000a8858723c */ /* 0x040ff00000001858 */
[C---:B--2---:R-:W-:Y:S08]  /*8c70*/  HMMA.16816.F32 R92, R136.reuse, R12, R92 ;  /* 0x0000000c885c723c */ /* 0x044ff0000000185c */
[----:B------:R-:W-:Y:S01]  /*8c80*/  HMMA.16816.F32 R96, R136, R14, R96 ;  /* 0x0000000e8860723c */ /* 0x000fe20000001860 */
[----:B------:R-:W-:-:S07]  /*8c90*/  @P0 BRA `(.L_x_191) ;  /* 0xffffc4e000000947 */ /* 0x000fce000383ffff */
.L_x_180:
[----:B------:R-:W1:Y:S01]  /*8ca0*/  S2UR UR24, SR_CTAID.X ;  /* 0x00000000001879c3 */ /* 0x000e620000002500 */
[----:B------:R-:W-:Y:S01]  /*8cb0*/  ULDC UR25, c[0x0][0x168] ;  /* 0x00005a0000197ab9 */ /* 0x000fe20000000800 */
[----:B------:R-:W-:Y:S01]  /*8cc0*/  PLOP3.LUT P0, PT, PT, PT, UP1, 0x40, 0x0 ;  /* 0x000000000000781c */ /* 0x000fe20003f0e818 */
[----:B------:R-:W-:-:S02]  /*8cd0*/  ULDC.64 UR4, c[0x0][0x2c8] ;  /* 0x0000b20000047ab9 */ /* 0x000fc40000000a00 */
[----:B------:R-:W-:Y:S02]  /*8ce0*/  UIADD3 UR25, -UR25, 0x1, URZ ;  /* 0x0000000119197890 */ /* 0x000fe4000fffe13f */
[----:B-1----:R-:W-:-:S04]  /*8cf0*/  ULEA UR24, UR24, 0x7f, 0x7 ;  /* 0x0000007f18187891 */ /* 0x002fc8000f8e383f */
[----:B------:R-:W-:-:S03]  /*8d00*/  UIMAD.WIDE.U32 UR26, UR24, UR4, URZ ;  /* 0x00000004181a72a5 */ /* 0x000fc6000f8e003f */
[----:B------:R-:W-:Y:S02]  /*8d10*/  ULDC UR4, c[0x0][0x1d0] ;  /* 0x0000740000047ab9 */ /* 0x000fe40000000800 */
[----:B------:R-:W-:Y:S02]  /*8d20*/  UIMAD UR4, UR20, UR4, UR25 ;  /* 0x00000004140472a4 */ /* 0x000fe4000f8e0219 */
[----:B------:R-:W-:Y:S02]  /*8d30*/  @UP2 USHF.R.U32.HI UR24, URZ, UR5, UR27 ;  /* 0x000000053f182299 */ /* 0x000fe4000801161b */
[----:B------:R-:W-:Y:S02]  /*8d40*/  ULDC UR20, c[0x0][0x324] ;  /* 0x0000c90000147ab9 */ /* 0x000fe40000000800 */
[----:B------:R-:W-:-:S04]  /*8d50*/  UIADD3 UR24, UR4, UR24, URZ ;  /* 0x0000001804187290 */ /* 0x000fc8000fffe03f */
[----:B------:R-:W-:Y:S01]  /*8d60*/  UIADD3 UR20, UR24, -UR20, URZ ;  /* 0x8000001418147290 */ /* 0x000fe2000fffe03f */
[----:B------:R-:W-:Y:S05]  /*8d70*/  @P0 BRA `(.L_x_192) ;  /* 0x0000016000000947 */ /* 0x000fea0003800000 */
[----:B------:R-:W-:-:S06]  /*8d80*/  UISETP.GT.AND UP0, UPT, UR24, -0x1, UPT ;  /* 0xffffffff1800788c */ /* 0x000fcc000bf04270 */
[----:B------:R-:W-:-:S13]  /*8d90*/  PLOP3.LUT P0, PT, PT, PT, UP0, 0x80, 0x0 ;  /* 0x000000000000781c */ /* 0x000fda0003f0f008 */
[----:B------:R-:W-:Y:S05]  /*8da0*/  @P0 BRA `(.L_x_193) ;  /* 0x0000009000000947 */ /* 0x000fea0003800000 */
[----:B------:R-:W-:Y:S02]  /*8db0*/  ULDC UR4, c[0x0][0x32c] ;  /* 0x0000cb0000047ab9 */ /* 0x000fe40000000800 */
[----:B------:R-:W-:Y:S02]  /*8dc0*/  UISETP.NE.AND UP0, UPT, UR4, 0x1, UPT ;  /* 0x000000010400788c */ /* 0x000fe4000bf05270 */
[----:B------:R-:W-:Y:S02]  /*8dd0*/  ULOP3.LUT UR24, URZ, UR24, URZ, 0x33, !UPT ;  /* 0x000000183f187292 */ /* 0x000fe4000f8e333f */
[----:B------:R-:W-:Y:S02]  /*8de0*/  ULDC.64 UR4, c[0x0][0x330] ;  /* 0x0000cc0000047ab9 */ /* 0x000fe40000000a00 */
[----:B------:R-:W-:-:S07]  /*8df0*/  UIMAD.WIDE.U32 UR26, UR24, UR4, URZ ;  /* 0x00000004181a72a5 */ /* 0x000fce000f8e003f */
[----:B------:R-:W-:Y:S02]  /*8e00*/  @UP0 UMOV UR25, UR27 ;  /* 0x0000001b00190c82 */ /* 0x000fe40008000000 */
[----:B------:R-:W-:-:S04]  /*8e10*/  @UP0 USHF.R.U32.HI UR24, URZ, UR5, UR25 ;  /* 0x000000053f180299 */ /* 0x000fc80008011619 */
[----:B------:R-:W-:Y:S01]  /*8e20*/  ULOP3.LUT UR24, URZ, UR24, URZ, 0x33, !UPT ;  /* 0x000000183f187292 */ /* 0x000fe2000f8e333f */
[----:B------:R-:W-:Y:S05]  /*8e30*/  BRA `(.L_x_194) ;  /* 0x0000006000007947 */ /* 0x000fea0003800000 */
.L_x_193:
[----:B------:R-:W-:Y:S02]  /*8e40*/  ULDC UR4, c[0x0][0x32c] ;  /* 0x0000cb0000047ab9 */ /* 0x000fe40000000800 */
[----:B------:R-:W-:-:S03]  /*8e50*/  UISETP.NE.AND UP0, UPT, UR4, 0x1, UPT ;  /* 0x000000010400788c */ /* 0x000fc6000bf05270 */
[----:B------:R-:W-:Y:S02]  /*8e60*/  ULDC.64 UR4, c[0x0][0x330] ;  /* 0x0000cc0000047ab9 */ /* 0x000fe40000000a00 */
[----:B------:R-:W-:-:S07]  /*8e70*/  UIMAD.WIDE.U32 UR26, UR24, UR4, URZ ;  /* 0x00000004181a72a5 */ /* 0x000fce000f8e003f */
[----:B------:R-:W-:Y:S02]  /*8e80*/  @UP0 UMOV UR25, UR27 ;  /* 0x0000001b00190c82 */ /* 0x000fe40008000000 */
[----:B------:R-:W-:Y:S02]  /*8e90*/  @UP0 USHF.R.U32.HI UR24, URZ, UR5, UR25 ;  /* 0x000000053f180299 */ /* 0x000fe40008011619 */
.L_x_194:
[----:B------:R-:W-:Y:S02]  /*8ea0*/  ULDC UR4, c[0x0][0x32c] ;  /* 0x0000cb0000047ab9 */ /* 0x000fe40000000800 */
[----:B------:R-:W-:-:S04]  /*8eb0*/  UIMAD UR4, UR24, UR4, URZ ;  /* 0x00000004180472a4 */ /* 0x000fc8000f8e023f */
[----:B------:R-:W-:-:S04]  /*8ec0*/  UISETP.LT.AND UP0, UPT, UR20, UR4, UPT ;  /* 0x000000041400728c */ /* 0x000fc8000bf01270 */
[----:B------:R-:W-:-:S04]  /*8ed0*/  USEL UR20, UR20, UR4, !UP0 ;  /* 0x0000000414147287 */ /* 0x000fc8000c000000 */
.L_x_192:
[----:B------:R-:W-:-:S04]  /*8ee0*/  UIADD3 UR20, UR20, 0x3f, URZ ;  /* 0x0000003f14147890 */ /* 0x000fc8000fffe03f */
        /* <DEDUP_REMOVED lines=8> */
[----:B------:R-:W-:Y:S01]  /*8f70*/  SHF.R.S32.HI R5, RZ, 0x1f, R218 ;  /* 0x0000001fff057819 */ /* 0x000fe200000114da */
[----:B------:R-:W-:Y:S01]  /*8f80*/  IMAD.MOV.U32 R135, RZ, RZ, R132 ;  /* 0x000000ffff877224 */ /* 0x000fe200078e0084 */
[C---:B------:R-:W-:Y:S01]  /*8f90*/  SHF.L.U64.HI R226, R217.reuse, 0x1, R220 ;  /* 0x00000001d9e27819 */ /* 0x040fe200000102dc */
[----:B------:R-:W-:Y:S01]  /*8fa0*/  IMAD.MOV.U32 R3, RZ, RZ, R0 ;  /* 0x000000ffff037224 */ /* 0x000fe200078e0000 */
[----:B------:R-:W-:Y:S01]  /*8fb0*/  SEL R224, RZ, 0x10, P5 ;  /* 0x00000010ffe07807 */ /* 0x000fe20002800000 */
[----:B------:R-:W-:Y:S01]  /*8fc0*/  IMAD.SHL.U32 R227, R218, 0x2, RZ ;  /* 0x00000002dae37824 */ /* 0x000fe200078e00ff */
[----:B------:R-:W-:Y:S01]  /*8fd0*/  SHF.L.U64.HI R223, R216, 0x1, R219 ;  /* 0x00000001d8df7819 */ /* 0x000fe200000102db */
[----:B------:R-:W-:Y:S01]  /*8fe0*/  IMAD.SHL.U32 R225, R217, 0x2, RZ ;  /* 0x00000002d9e17824 */ /* 0x000fe200078e00ff */
[----:B------:R-:W-:Y:S01]  /*8ff0*/  SHF.L.U64.HI R228, R218, 0x1, R5 ;  /* 0x00000001dae47819 */ /* 0x000fe20000010205 */
[----:B------:R-:W-:Y:S02]  /*9000*/  IMAD.SHL.U32 R222, R216, 0x2, RZ ;  /* 0x00000002d8de7824 */ /* 0x000fe400078e00ff */
.L_x_198:
        /* <DEDUP_REMOVED lines=56> */
.L_x_196:
        /* <DEDUP_REMOVED lines=14> */
[C---:B------:R-:W-:Y:S01]  /*9470*/  HMMA.16816.F32 R28, R136.reuse, R32, RZ ;  /* 0x00000020881c723c */ /* 0x040fe200000018ff */
[----:B------:R-:W-:Y:S07]  /*9480*/  LDSM.16.M88.4 R180, [R192] ;  /* 0x00000000c0b4783b */ /* 0x000fee0000000200 */
[----:B------:R-:W-:Y:S01]  /*9490*/  HMMA.16816.F32 R32, R136, R34, RZ ;  /* 0x000000228820723c */ /* 0x000fe200000018ff */
[----:B------:R-:W1:Y:S07]  /*94a0*/  LDSM.16.M88.4 R136, [R200+0x6900] ;  /* 0x00690000c888783b */ /* 0x000e6e0000000200 */
[C---:B------:R-:W-:Y:S08]  /*94b0*/  HMMA.16816.F32 R4, R144.reuse, R148, R4 ;  /* 0x000000949004723c */ /* 0x040ff00000001804 */
        /* <DEDUP_REMOVED lines=10> */
[----:B------:R-:W3:Y:S07]  /*9560*/  LDSM.16.M88.4 R144, [R192+0x800] ;  /* 0x00080000c090783b */ /* 0x000eee0000000200 */
[C---:B--2---:R-:W-:Y:S01]  /*9570*/  HMMA.16816.F32 R4, R164.reuse, R168, R4 ;  /* 0x000000a8a404723c */ /* 0x044fe20000001804 */
        /* <DEDUP_REMOVED lines=8> */
[----:B------:R-:W4:Y:S07]  /*9600*/  LDSM.16.M88.4 R140, [R205+0x9100] ;  /* 0x00910000cd8c783b */ /* 0x000f2e0000000200 */
[C---:B------:R-:W-:Y:S08]  /*9610*/  HMMA.16816.F32 R28, R164.reuse, R172, R28 ;  /* 0x000000aca41c723c */ /* 0x040ff0000000181c */
[----:B------:R-:W-:Y:S01]  /*9620*/  HMMA.16816.F32 R32, R164, R174, R32 ;  /* 0x000000aea420723c */ /* 0x000fe20000001820 */
[----:B------:R-:W5:Y:S07]  /*9630*/  LDSM.16.M88.4 R164, [R205+0x9900] ;  /* 0x00990000cda4783b */ /* 0x000f6e0000000200 */
[C---:B------:R-:W-:Y:S01]  /*9640*/  HMMA.16816.F32 R4, R176.reuse, R180, R4 ;  /* 0x000000b4b004723c */ /* 0x040fe20000001804 */
[----:B------:R-:W1:Y:S07]  /*9650*/  LDSM.16.M88.4 R172, [R191] ;  /* 0x00000000bfac783b */ /* 0x000e6e0000000200 */
[C---:B------:R-:W-:Y:S01]  /*9660*/  HMMA.16816.F32 R8, R176.reuse, R182, R8 ;  /* 0x000000b6b008723c */ /* 0x040fe20000001808 */
[----:B------:R-:W-:Y:S07]  /*9670*/  LDSM.16.M88.4 R180, [R200+0x8100] ;  /* 0x00810000c8b4783b */ /* 0x000fee0000000200 */
[C---:B---3--:R-:W-:Y:S08]  /*9680*/  HMMA.16816.F32 R12, R176.reuse, R144, R12 ;  /* 0x00000090b00c723c */ /* 0x048ff0000000180c */
[C---:B------:R-:W-:Y:S01]  /*9690*/  HMMA.16816.F32 R16, R176.reuse, R146, R16 ;  /* 0x00000092b010723c */ /* 0x040fe20000001810 */
[----:B------:R-:W3:Y:S07]  /*96a0*/  LDSM.16.M88.4 R144, [R190] ;  /* 0x00000000be90783b */ /* 0x000eee0000000200 */
        /* <DEDUP_REMOVED lines=13> */
[C---:B----4-:R-:W-:Y:S08]  /*9780*/  HMMA.16816.F32 R20, R156.reuse, R140, R20 ;  /* 0x0000008c9c14723c */ /* 0x050ff00000001814 */
[C---:B------:R-:W-:Y:S01]  /*9790*/  HMMA.16816.F32 R24, R156.reuse, R142, R24 ;  /* 0x0000008e9c18723c */ /* 0x040fe20000001818 */
[----:B------:R-:W4:Y:S07]  /*97a0*/  LDSM.16.M88.4 R140, [R200+0x9100] ;  /* 0x00910000c88c783b */ /* 0x000f2e0000000200 */
[C---:B-----5:R-:W-:Y:S08]  /*97b0*/  HMMA.16816.F32 R28, R156.reuse, R164, R28 ;  /* 0x000000a49c1c723c */ /* 0x060ff0000000181c */
[----:B------:R-:W-:Y:S01]  /*97c0*/  HMMA.16816.F32 R32, R156, R166, R32 ;  /* 0x000000a69c20723c */ /* 0x000fe20000001820 */
[----:B------:R-:W5:Y:S07]  /*97d0*/  LDSM.16.M88.4 R156, [R200+0x9900] ;  /* 0x00990000c89c783b */ /* 0x000f6e0000000200 */
        /* <DEDUP_REMOVED lines=54> */
[C---:B------:R-:W-:Y:S08]  /*9b40*/  HMMA.16816.F32 R8, R176.reuse, R182, R8 ;  /* 0x000000b6b008723c */ /* 0x040ff00000001808 */
[C---:B---3--:R-:W-:Y:S08]  /*9b50*/  HMMA.16816.F32 R12, R176.reuse, R144, R12 ;  /* 0x00000090b00c723c */ /* 0x048ff0000000180c */
        /* <DEDUP_REMOVED lines=10> */
[C---:B----4-:R-:W-:Y:S08]  /*9c00*/  HMMA.16816.F32 R20, R160.reuse, R140, R20 ;  /* 0x0000008ca014723c */ /* 0x050ff00000001814 */
        /* <DEDUP_REMOVED lines=22> */
[----:B------:R-:W3:Y:S01]  /*9d70*/  MUFU.TANH R179, R10 ;  /* 0x0000000a00b37308 */ /* 0x000ee20000002400 */
        /* <DEDUP_REMOVED lines=17> */
[----:B----4-:R-:W4:Y:S01]  /*9e90*/  LDSM.16.M88.4 R8, [R192+0x5800] ;  /* 0x00580000c008783b */ /* 0x010f220000000200 */
[----:B------:R-:W-:Y:S08]  /*9ea0*/  DEPBAR.LE SB0, 0x0 ;  /* 0x000080000000791a */ /* 0x000ff00000000000 */
[----:B------:R-:W1:Y:S01]  /*9eb0*/  MUFU.TANH R175, R175 ;  /* 0x000000af00af7308 */ /* 0x000e620000002400 */
[----:B------:R-:W-:Y:S09]  /*9ec0*/  BAR.SYNC.DEFER_BLOCKING 0x0 ;  /* 0x0000000000007b1d */ /* 0x000ff20000010000 */
[----:B------:R-:W1:Y:S10]  /*9ed0*/  MUFU.TANH R178, R178 ;  /* 0x000000b200b27308 */ /* 0x000e740000002400 */
[----:B------:R-:W1:Y:S10]  /*9ee0*/  MUFU.TANH R166, R166 ;  /* 0x000000a600a67308 */ /* 0x000e740000002400 */
[----:B------:R1:W1:Y:S01]  /*9ef0*/  MUFU.TANH R164, R13 ;  /* 0x0000000d00a47308 */ /* 0x0002620000002400 */
[C---:B----4-:R-:W-:Y:S09]  /*9f00*/  HMMA.16816.F32 R28, R168.reuse, R8, R28 ;  /* 0x00000008a81c723c */ /* 0x050ff2000000181c */
        /* <DEDUP_REMOVED lines=30> */
[----:B------:R4:W1:Y:S01]  /*a0f0*/  MUFU.TANH R133, R35 ;  /* 0x0000002300857308 */ /* 0x0008620000002400 */
[----:B------:R-:W-:-:S05]  /*a100*/  @P0 BRA `(.L_x_197) ;  /* 0x0000037000000947 */ /* 0x000fca0003800000 */
[----:B--23--:R-:W-:Y:S01]  /*a110*/  IADD3 R10, -R224, 0x10, RZ ;  /* 0x00000010e00a7810 */ /* 0x00cfe20007ffe1ff */
[----:B------:R-:W-:Y:S01]  /*a120*/  ULEA UR5, UR21, UR13, 0x6 ;  /* 0x0000000d15057291 */ /* 0x000fe2000f8e303f */
[----:B------:R-:W-:Y:S02]  /*a130*/  IMAD.MOV.U32 R207, RZ, RZ, RZ ;  /* 0x000000ffffcf7224 */ /* 0x000fe400078e00ff */
[----:B------:R-:W-:Y:S03]  /*a140*/  LOP3.LUT R10, R10, 0xf, RZ, 0xc0, !PT ;  /* 0x0000000f0a0a7812 */ /* 0x000fe600078ec0ff */
        /* <DEDUP_REMOVED lines=10> */
[----:B------:R-:W2:Y:S01]  /*a1f0*/  @!P1 LDG.E R207, [R4.64] ;  /* 0x0000001604cf9981 */ /* 0x000ea2000c1e1900 */
[----:B------:R-:W-:Y:S04]  /*a200*/  IMAD R208, R7, c[0x0][0x2b8], R208 ;  /* 0x0000ae0007d07a24 */ /* 0x000fe800078e02d0 */
[C---:B------:R-:W-:Y:S01]  /*a210*/  IMAD.WIDE.U32 R8, R208.reuse, c[0x0][0x1e0], RZ ;  /* 0x00007800d0087a25 */ /* 0x040fe200078e00ff */
[----:B------:R-:W-:Y:S05]  /*a220*/  SHF.R.S32.HI R7, RZ, 0x1f, R208 ;  /* 0x0000001fff077819 */ /* 0x000fea00000114d0 */
[----:B------:R-:W-:Y:S04]  /*a230*/  IMAD R7, R7, c[0x0][0x1e0], RZ ;  /* 0x0000780007077a24 */ /* 0x000fe800078e02ff */
[----:B------:R-:W-:Y:S04]  /*a240*/  IMAD R7, R208, c[0x0][0x1e4], R7 ;  /* 0x00007900d0077a24 */ /* 0x000fe800078e0207 */
[----:B------:R-:W-:Y:S01]  /*a250*/  IMAD.IADD R9, R9, 0x1, R7 ;  /* 0x0000000109097824 */ /* 0x000fe200078e0207 */
[----:B--2---:R-:W-:Y:S03]  /*a260*/  SHF.R.S32.HI R0, RZ, 0x1f, R207 ;  /* 0x0000001fff007819 */ /* 0x004fe600000114cf */
[C---:B------:R-:W-:Y:S04]  /*a270*/  IMAD.WIDE.U32 R8, R207.reuse, c[0x0][0x1f0], R8 ;  /* 0x00007c00cf087a25 */ /* 0x040fe800078e0008 */
[----:B------:R-:W-:Y:S01]  /*a280*/  IMAD R0, R0, c[0x0][0x1f0], RZ ;  /* 0x00007c0000007a24 */ /* 0x000fe200078e02ff */
[----:B------:R-:W-:Y:S03]  /*a290*/  IADD3 R5, P0, R8, UR18, RZ ;  /* 0x0000001208057c10 */ /* 0x000fe6000ff1e0ff */
[----:B------:R-:W-:Y:S05]  /*a2a0*/  IMAD R0, R207, c[0x0][0x1f4], R0 ;  /* 0x00007d00cf007a24 */ /* 0x000fea00078e0200 */
[----:B------:R-:W-:Y:S02]  /*a2b0*/  IADD3.X R0, R9, UR8, R0, P0, !PT ;  /* 0x0000000809007c10 */ /* 0x000fe400087fe400 */
[----:B------:R-:W-:Y:S02]  /*a2c0*/  LEA R6, P0, R5, c[0x0][0x1c8], 0x1 ;  /* 0x0000720005067a11 */ /* 0x000fe400078008ff */
[----:B------:R-:W-:Y:S02]  /*a2d0*/  IADD3 R9, -R221, 0x10, RZ ;  /* 0x00000010dd097810 */ /* 0x000fe40007ffe1ff */
[----:B------:R-:W-:Y:S01]  /*a2e0*/  LEA.HI.X R4, R5, c[0x0][0x1cc], R0, 0x1, P0 ;  /* 0x0000730005047a11 */ /* 0x000fe200000f0c00 */
[----:B------:R-:W-:Y:S01]  /*a2f0*/  SHFL.IDX PT, R2, R6, RZ, 0x181f ;  /* 0x00181fff06027589 */ /* 0x000fe200000e0000 */
[----:B------:R-:W-:Y:S03]  /*a300*/  LOP3.LUT R9, R9, 0xf, RZ, 0xc0, !PT ;  /* 0x0000000f09097812 */ /* 0x000fe600078ec0ff */
[----:B------:R-:W2:Y:S04]  /*a310*/  SHFL.IDX PT, R0, R6, 0x1, 0x181f ;  /* 0x00381f0006007f89 */ /* 0x000ea800000e0000 */
[----:B------:R-:W3:Y:S04]  /*a320*/  SHFL.IDX PT, R5, R4, 0x1, 0x181f ;  /* 0x00381f0004057f89 */ /* 0x000ee800000e0000 */
[----:B------:R-:W5:Y:S01]  /*a330*/  SHFL.IDX PT, R7, R4, RZ, 0x181f ;  /* 0x00181fff04077589 */ /* 0x000f6200000e0000 */
[-C--:B--2---:R-:W-:Y:S04]  /*a340*/  IADD3 R10, P2, P0, R10, R0.reuse, R225 ;  /* 0x000000000a0a7210 */ /* 0x084fe8000785e0e1 */
[-C--:B---3--:R-:W-:Y:S02]  /*a350*/  IADD3.X R11, RZ, R5.reuse, R226, P2, P0 ;  /* 0x00000005ff0b7210 */ /* 0x088fe400017e04e2 */
[----:B------:R-:W-:Y:S04]  /*a360*/  IADD3 R8, P2, P0, R9, R0, R222 ;  /* 0x0000000009087210 */ /* 0x000fe8000785e0de */
[--C-:B------:R-:W-:Y:S02]  /*a370*/  IADD3.X R9, RZ, R5, R223.reuse, P2, P0 ;  /* 0x00000005ff097210 */ /* 0x100fe400017e04df */
[C---:B----4-:R-:W-:Y:S02]  /*a380*/  IADD3 R14, P2, R2.reuse, R227, RZ ;  /* 0x000000e3020e7210 */ /* 0x050fe40007f5e0ff */
[C---:B------:R-:W-:Y:S03]  /*a390*/  IADD3 R12, P0, R2.reuse, R225, RZ ;  /* 0x000000e1020c7210 */ /* 0x040fe60007f1e0ff */
[C---:B-----5:R-:W-:Y:S01]  /*a3a0*/  IMAD.X R15, R7.reuse, 0x1, R228, P2 ;  /* 0x00000001070f7824 */ /* 0x060fe200010e06e4 */
[----:B------:R-:W-:Y:S01]  /*a3b0*/  IADD3 R6, P2, R2, R222, RZ ;  /* 0x000000de02067210 */ /* 0x000fe20007f5e0ff */
[C---:B-1----:R-:W-:Y:S01]  /*a3c0*/  IMAD.X R13, R7.reuse, 0x1, R226, P0 ;  /* 0x00000001070d7824 */ /* 0x042fe200000e06e2 */
        /* <DEDUP_REMOVED lines=11> */
.L_x_197:
[----:B-123--:R-:W-:Y:S01]  /*a480*/  FMNMX.FTZ R5, R172, R3, !PT ;  /* 0x00000003ac057209 */ /* 0x00efe20007810000 */
[----:B----4-:R-:W-:Y:S01]  /*a490*/  LDSM.16.MT88.4 R12, [R203+0x100] ;  /* 0x00010000cb0c783b */ /* 0x010fe20000004200 */
[----:B------:R-:W-:Y:S01]  /*a4a0*/  FMNMX.FTZ R2, R176, R135, !PT ;  /* 0x00000087b0027209 */ /* 0x000fe20007810000 */
[----:B------:R-:W-:Y:S01]  /*a4b0*/  UISETP.GT.AND UP0, UPT, UR21, UR4, UPT ;  /* 0x000000041500728c */ /* 0x000fe2000bf04270 */
[----:B------:R-:W-:Y:S01]  /*a4c0*/  FMNMX.FTZ R5, R144, R5, !PT ;  /* 0x0000000590057209 */ /* 0x000fe20007810000 */
[----:B------:R-:W-:Y:S01]  /*a4d0*/  UIADD3 UR21, UR21, -0x1, URZ ;  /* 0xffffffff15157890 */ /* 0x000fe2000fffe03f */
        /* <DEDUP_REMOVED lines=22> */
[----:B------:R-:W0:Y:S01]  /*a640*/  LDGDEPBAR ;  /* 0x00000000000079af */ /* 0x000e220000000000 */
[----:B------:R-:W-:Y:S02]  /*a650*/  FMNMX.FTZ R2, R155, R2, !PT ;  /* 0x000000029b027209 */ /* 0x000fe40007810000 */
[----:B------:R-:W-:Y:S02]  /*a660*/  FMNMX.FTZ R5, R152, R5, !PT ;  /* 0x0000000598057209 */ /* 0x000fe40007810000 */
[----:B------:R-:W-:Y:S02]  /*a670*/  FMNMX.FTZ R2, R153, R2, !PT ;  /* 0x0000000299027209 */ /* 0x000fe40007810000 */
[----:B------:R-:W-:Y:S02]  /*a680*/  FMNMX.FTZ R5, R148, R5, !PT ;  /* 0x0000000594057209 */ /* 0x000fe40007810000 */
[----:B------:R-:W-:Y:S02]  /*a690*/  FMNMX.FTZ R2, R149, R2, !PT ;  /* 0x0000000295027209 */ /* 0x000fe40007810000 */
[----:B------:R-:W-:Y:S02]  /*a6a0*/  FMNMX.FTZ R5, R150, R5, !PT ;  /* 0x0000000596057209 */ /* 0x000fe40007810000 */
[----:B------:R-:W-:Y:S02]  /*a6b0*/  FMNMX.FTZ R9, R147, R2, !PT ;  /* 0x0000000293097209 */ /* 0x000fe40007810000 */
[----:B------:R-:W-:Y:S02]  /*a6c0*/  FMNMX.FTZ R0, R146, R5, !PT ;  /* 0x0000000592007209 */ /* 0x000fe40007810000 */
[----:B------:R-:W-:Y:S02]  /*a6d0*/  PLOP3.LUT P0, PT, PT, PT, UP0, 0x80, 0x0 ;  /* 0x000000000000781c */ /* 0x000fe40003f0f008 */
[----:B------:R-:W-:Y:S02]  /*a6e0*/  FMNMX.FTZ R4, R145, R0, !PT ;  /* 0x0000000091047209 */ /* 0x000fe40007810000 */
[----:B------:R-:W-:Y:S03]  /*a6f0*/  FMNMX.FTZ R0, R134, R9, !PT ;  /* 0x0000000986007209 */ /* 0x000fe60007810000 */
[----:B------:R-:W-:Y:S01]  /*a700*/  SHFL.BFLY PT, R9, R4, 0x2, 0x1f ;  /* 0x0c401f0004097f89 */ /* 0x000fe200000e0000 */
[----:B------:R-:W-:Y:S07]  /*a710*/  FMNMX.FTZ R7, R133, R0, !PT ;  /* 0x0000000085077209 */ /* 0x000fee0007810000 */
[----:B------:R-:W1:Y:S02]  /*a720*/  SHFL.BFLY PT, R0, R7, 0x2, 0x1f ;  /* 0x0c401f0007007f89 */ /* 0x000e6400000e0000 */
[----:B-1----:R-:W-:Y:S02]  /*a730*/  FMNMX.FTZ R5, R7, R0, !PT ;  /* 0x0000000007057209 */ /* 0x002fe40007810000 */
[----:B------:R-:W-:Y:S04]  /*a740*/  FMNMX.FTZ R11, R4, R9, !PT ;  /* 0x00000009040b7209 */ /* 0x000fe80007810000 */
[----:B------:R-:W1:Y:S08]  /*a750*/  SHFL.BFLY PT, R132, R5, 0x1, 0x1f ;  /* 0x0c201f0005847f89 */ /* 0x000e7000000e0000 */
[----:B------:R-:W2:Y:S01]  /*a760*/  SHFL.BFLY PT, R2, R11, 0x1, 0x1f ;  /* 0x0c201f000b027f89 */ /* 0x000ea200000e0000 */
[----:B-1----:R-:W-:Y:S02]  /*a770*/  FMNMX.FTZ R132, R5, R132, !PT ;  /* 0x0000008405847209 */ /* 0x002fe40007810000 */
[----:B--2---:R-:W-:Y:S05]  /*a780*/  FMNMX.FTZ R0, R11, R2, !PT ;  /* 0x000000020b007209 */ /* 0x004fea0007810000 */
[C---:B------:R-:W-:Y:S02]  /*a790*/  FMUL.FTZ R151, R0.reuse, c[0x0][0x2d0] ;  /* 0x0000b40000977a20 */ /* 0x040fe40000410000 */
[----:B------:R-:W-:Y:S02]  /*a7a0*/  FADD.FTZ R2, -R0, R3 ;  /* 0x0000000300027221 */ /* 0x000fe40000010100 */
[----:B------:R-:W-:Y:S02]  /*a7b0*/  FFMA.FTZ R173, R144, c[0x0][0x2d0], -R151 ;  /* 0x0000b40090ad7a23 */ /* 0x000fe40000010897 */
[----:B------:R-:W-:Y:S02]  /*a7c0*/  FMUL.FTZ R144, R132, c[0x0][0x2d0] ;  /* 0x0000b40084907a20 */ /* 0x000fe40000410000 */
[----:B------:R-:W-:Y:S02]  /*a7d0*/  FMUL.FTZ R3, R2, c[0x0][0x2d0] ;  /* 0x0000b40002037a20 */ /* 0x000fe40000410000 */
[----:B------:R-:W-:Y:S01]  /*a7e0*/  FADD.FTZ R2, -R132, R135 ;  /* 0x0000008784027221 */ /* 0x000fe20000010100 */
[----:B------:R-:W-:Y:S01]  /*a7f0*/  MUFU.EX2 R173, R173 ;  /* 0x000000ad00ad7308 */ /* 0x000fe20000000800 */
[--C-:B------:R-:W-:Y:S02]  /*a800*/  FFMA.FTZ R174, R172, c[0x0][0x2d0], -R151.reuse ;  /* 0x0000b400acae7a23 */ /* 0x100fe40000010897 */
[--C-:B------:R-:W-:Y:S02]  /*a810*/  FFMA.FTZ R172, R178, c[0x0][0x2d0], -R151.reuse ;  /* 0x0000b400b2ac7a23 */ /* 0x100fe40000010897 */
[--C-:B------:R-:W-:Y:S02]  /*a820*/  FFMA.FTZ R171, R180, c[0x0][0x2d0], -R151.reuse ;  /* 0x0000b400b4ab7a23 */ /* 0x100fe40000010897 */
[--C-:B------:R-:W-:Y:S02]  /*a830*/  FFMA.FTZ R170, R176, c[0x0][0x2d0], -R144.reuse ;  /* 0x0000b400b0aa7a23 */ /* 0x100fe40000010890 */
[--C-:B------:R-:W-:Y:S01]  /*a840*/  FFMA.FTZ R169, R175, c[0x0][0x2d0], -R144.reuse ;  /* 0x0000b400afa97a23 */ /* 0x100fe20000010890 */
[----:B------:R-:W1:Y:S01]  /*a850*/  MUFU.EX2 R3, R3 ;  /* 0x0000000300037308 */ /* 0x000e620000000800 */
[--C-:B------:R-:W-:Y:S02]  /*a860*/  FFMA.FTZ R168, R179, c[0x0][0x2d0], -R144.reuse ;  /* 0x0000b400b3a87a23 */ /* 0x100fe40000010890 */
[--C-:B------:R-:W-:Y:S02]  /*a870*/  FFMA.FTZ R135, R177, c[0x0][0x2d0], -R144.reuse ;  /* 0x0000b400b1877a23 */ /* 0x100fe40000010890 */
[----:B------:R-:W-:Y:S02]  /*a880*/  FMUL.FTZ R4, R2, c[0x0][0x2d0] ;  /* 0x0000b40002047a20 */ /* 0x000fe40000410000 */
[--C-:B------:R-:W-:Y:S02]  /*a890*/  FFMA.FTZ R175, R166, c[0x0][0x2d0], -R151.reuse ;  /* 0x0000b400a6af7a23 */ /* 0x100fe40000010897 */
[--C-:B------:R-:W-:Y:S01]  /*a8a0*/  FFMA.FTZ R176, R164, c[0x0][0x2d0], -R151.reuse ;  /* 0x0000b400a4b07a23 */ /* 0x100fe20000010897 */
[----:B------:R2:W3:Y:S01]  /*a8b0*/  MUFU.EX2 R2, R4 ;  /* 0x0000000400027308 */ /* 0x0004e20000000800 */
[--C-:B------:R-:W-:Y:S02]  /*a8c0*/  FFMA.FTZ R177, R167, c[0x0][0x2d0], -R144.reuse ;  /* 0x0000b400a7b17a23 */ /* 0x100fe40000010890 */
[--C-:B------:R-:W-:Y:S02]  /*a8d0*/  FFMA.FTZ R178, R165, c[0x0][0x2d0], -R144.reuse ;  /* 0x0000b400a5b27a23 */ /* 0x100fe40000010890 */
[----:B------:R-:W-:Y:S01]  /*a8e0*/  LDSM.16.MT88.4 R164, [R203+0x5900] ;  /* 0x00590000cba4783b */ /* 0x000fe20000004200 */
[--C-:B------:R-:W-:Y:S02]  /*a8f0*/  FFMA.FTZ R179, R162, c[0x0][0x2d0], -R151.reuse ;  /* 0x0000b400a2b37a23 */ /* 0x100fe40000010897 */
[--C-:B------:R-:W-:Y:S02]  /*a900*/  FFMA.FTZ R180, R160, c[0x0][0x2d0], -R151.reuse ;  /* 0x0000b400a0b47a23 */ /* 0x100fe40000010897 */
[----:B------:R-:W4:Y:S01]  /*a910*/  MUFU.EX2 R174, R174 ;  /* 0x000000ae00ae7308 */ /* 0x000f220000000800 */
[--C-:B------:R-:W-:Y:S02]  /*a920*/  FFMA.FTZ R181, R163, c[0x0][0x2d0], -R144.reuse ;  /* 0x0000b400a3b57a23 */ /* 0x100fe40000010890 */
[--C-:B------:R-:W-:Y:S02]  /*a930*/  FFMA.FTZ R182, R161, c[0x0][0x2d0], -R144.reuse ;  /* 0x0000b400a1b67a23 */ /* 0x100fe40000010890 */
[C---:B-1----:R-:W-:Y:S01]  /*a940*/  FMUL.FTZ R5, R3.reuse, R129 ;  /* 0x0000008103057220 */ /* 0x042fe20000410000 */
[----:B------:R-:W-:Y:S01]  /*a950*/  LDSM.16.MT88.4 R160, [R196+0x3900] ;  /* 0x00390000c4a0783b */ /* 0x000fe20000004200 */
[C---:B------:R-:W-:Y:S02]  /*a960*/  FMUL.FTZ R8, R3.reuse, R124 ;  /* 0x0000007c03087220 */ /* 0x040fe40000410000 */
[C---:B------:R-:W-:Y:S01]  /*a970*/  FMUL.FTZ R9, R3.reuse, R125 ;  /* 0x0000007d03097220 */ /* 0x040fe20000410000 */
[----:B------:R-:W-:Y:S01]  /*a980*/  MUFU.EX2 R172, R172 ;  /* 0x000000ac00ac7308 */ /* 0x000fe20000000800 */
[C---:B------:R-:W-:Y:S02]  /*a990*/  FMUL.FTZ R16, R3.reuse, R116 ;  /* 0x0000007403107220 */ /* 0x040fe40000410000 */
[C---:B------:R-:W-:Y:S02]  /*a9a0*/  FMUL.FTZ R17, R3.reuse, R117 ;  /* 0x0000007503117220 */ /* 0x040fe40000410000 */
[----:B--2---:R-:W-:Y:S02]  /*a9b0*/  FMUL.FTZ R4, R3, R128 ;  /* 0x0000008003047220 */ /* 0x004fe40000410000 */
[C---:B---3--:R-:W-:Y:S02]  /*a9c0*/  FMUL.FTZ R6, R2.reuse, R130 ;  /* 0x0000008202067220 */ /* 0x048fe40000410000 */
[C---:B------:R-:W-:Y:S01]  /*a9d0*/  FMUL.FTZ R7, R2.reuse, R131 ;  /* 0x0000008302077220 */ /* 0x040fe20000410000 */
[----:B------:R-:W1:Y:S01]  /*a9e0*/  MUFU.EX2 R171, R171 ;  /* 0x000000ab00ab7308 */ /* 0x000e620000000800 */
[C---:B------:R-:W-:Y:S02]  /*a9f0*/  FMUL.FTZ R10, R2.reuse, R126 ;  /* 0x0000007e020a7220 */ /* 0x040fe40000410000 */
[C---:B------:R-:W-:Y:S01]  /*aa00*/  FMUL.FTZ R11, R2.reuse, R127 ;  /* 0x0000007f020b7220 */ /* 0x040fe20000410000 */
[----:B----4-:R-:W-:Y:S01]  /*aa10*/  F2FP.PACK_AB R128, R173, R174 ;  /* 0x000000aead80723e */ /* 0x010fe200000000ff */
[C---:B------:R-:W-:Y:S01]  /*aa20*/  FMUL.FTZ R18, R2.reuse, R118 ;  /* 0x0000007602127220 */ /* 0x040fe20000410000 */
[----:B------:R-:W-:Y:S01]  /*aa30*/  LDSM.16.MT88.4 R124, [R203+0x2900] ;  /* 0x00290000cb7c783b */ /* 0x000fe20000004200 */
[C---:B------:R-:W-:Y:S02]  /*aa40*/  FMUL.FTZ R19, R2.reuse, R119 ;  /* 0x0000007702137220 */ /* 0x040fe40000410000 */
[C---:B------:R-:W-:Y:S01]  /*aa50*/  FMUL.FTZ R24, R3.reuse, R108 ;  /* 0x0000006c03187220 */ /* 0x040fe20000410000 */
[----:B------:R-:W-:Y:S01]  /*aa60*/  MUFU.EX2 R170, R170 ;  /* 0x000000aa00aa7308 */ /* 0x000fe20000000800 */
[C---:B------:R-:W-:Y:S02]  /*aa70*/  FMUL.FTZ R25, R3.reuse, R109 ;  /* 0x0000006d03197220 */ /* 0x040fe40000410000 */
[C---:B------:R-:W-:Y:S01]  /*aa80*/  FMUL.FTZ R26, R2.reuse, R110 ;  /* 0x0000006e021a7220 */ /* 0x040fe20000410000 */
[----:B------:R-:W-:Y:S01]  /*aa90*/  LDSM.16.MT88.4 R116, [R198+0x900] ;  /* 0x00090000c674783b */ /* 0x000fe20000004200 */
[C---:B------:R-:W-:Y:S02]  /*aaa0*/  FMUL.FTZ R27, R2.reuse, R111 ;  /* 0x0000006f021b7220 */ /* 0x040fe40000410000 */
[C---:B------:R-:W-:Y:S02]  /*aab0*/  FMUL.FTZ R32, R3.reuse, R100 ;  /* 0x0000006403207220 */ /* 0x040fe40000410000 */
[----:B------:R-:W-:Y:S01]  /*aac0*/  FMUL.FTZ R33, R3, R101 ;  /* 0x0000006503217220 */ /* 0x000fe20000410000 */
[----:B------:R-:W2:Y:S01]  /*aad0*/  MUFU.EX2 R169, R169 ;  /* 0x000000a900a97308 */ /* 0x000ea20000000800 */
[C---:B------:R-:W-:Y:S01]  /*aae0*/  FMUL.FTZ R34, R2.reuse, R102 ;  /* 0x0000006602227220 */ /* 0x040fe20000410000 */
[----:B------:R-:W-:Y:S01]  /*aaf0*/  LDSM.16.MT88.4 R108, [R196+0x2100] ;  /* 0x00210000c46c783b */ /* 0x000fe20000004200 */
[----:B------:R-:W-:Y:S01]  /*ab00*/  FMUL.FTZ R35, R2, R103 ;  /* 0x0000006702237220 */ /* 0x000fe20000410000 */
[----:B-1----:R-:W-:Y:S01]  /*ab10*/  F2FP.PACK_AB R130, R171, R172 ;  /* 0x000000acab82723e */ /* 0x002fe200000000ff */
[--C-:B------:R-:W-:Y:S02]  /*ab20*/  FFMA.FTZ R183, R158, c[0x0][0x2d0], -R151.reuse ;  /* 0x0000b4009eb77a23 */ /* 0x100fe40000010897 */
[--C-:B------:R-:W-:Y:S02]  /*ab30*/  FFMA.FTZ R230, R156, c[0x0][0x2d0], -R151.reuse ;  /* 0x0000b4009ce67a23 */ /* 0x100fe40000010897 */
[--C-:B------:R-:W-:Y:S01]  /*ab40*/  FFMA.FTZ R229, R159, c[0x0][0x2d0], -R144.reuse ;  /* 0x0000b4009fe57a23 */ /* 0x100fe20000010890 */
[----:B------:R-:W-:Y:S01]  /*ab50*/  MUFU.EX2 R168, R168 ;  /* 0x000000a800a87308 */ /* 0x000fe20000000800 */
[----:B------:R-:W-:Y:S01]  /*ab60*/  LDSM.16.MT88.4 R100, [R197+0x2100] ;  /* 0x00210000c564783b */ /* 0x000fe20000004200 */
[--C-:B------:R-:W-:Y:S02]  /*ab70*/  FFMA.FTZ R232, R157, c[0x0][0x2d0], -R144.reuse ;  /* 0x0000b4009de87a23 */ /* 0x100fe40000010890 */
[--C-:B------:R-:W-:Y:S02]  /*ab80*/  FFMA.FTZ R231, R154, c[0x0][0x2d0], -R151.reuse ;  /* 0x0000b4009ae77a23 */ /* 0x100fe40000010897 */
[--C-:B------:R-:W-:Y:S02]  /*ab90*/  FFMA.FTZ R234, R152, c[0x0][0x2d0], -R151.reuse ;  /* 0x0000b40098ea7a23 */ /* 0x100fe40000010897 */
[--C-:B------:R-:W-:Y:S01]  /*aba0*/  FFMA.FTZ R233, R155, c[0x0][0x2d0], -R144.reuse ;  /* 0x0000b4009be97a23 */ /* 0x100fe20000010890 */
[----:B------:R-:W-:Y:S01]  /*abb0*/  LDSM.16.MT88.4 R156, [R197+0x3900] ;  /* 0x00390000c59c783b */ /* 0x000fe20000004200 */
[----:B------:R-:W1:Y:S01]  /*abc0*/  MUFU.EX2 R135, R135 ;  /* 0x0000008700877308 */ /* 0x000e620000000800 */
[--C-:B------:R-:W-:Y:S02]  /*abd0*/  FFMA.FTZ R236, R153, c[0x0][0x2d0], -R144.reuse ;  /* 0x0000b40099ec7a23 */ /* 0x100fe40000010890 */
[--C-:B------:R-:W-:Y:S01]  /*abe0*/  FFMA.FTZ R235, R148, c[0x0][0x2d0], -R151.reuse ;  /* 0x0000b40094eb7a23 */ /* 0x100fe20000010897 */
[----:B--2---:R-:W-:Y:S01]  /*abf0*/  F2FP.PACK_AB R129, R169, R170 ;  /* 0x000000aaa981723e */ /* 0x004fe200000000ff */
[--C-:B------:R-:W-:Y:S02]  /*ac00*/  FFMA.FTZ R238, R150, c[0x0][0x2d0], -R151.reuse ;  /* 0x0000b40096ee7a23 */ /* 0x100fe40000010897 */
[----:B------:R-:W-:Y:S01]  /*ac10*/  LDSM.16.MT88.4 R152, [R198+0x3900] ;  /* 0x00390000c698783b */ /* 0x000fe20000004200 */
[--C-:B------:R-:W-:Y:S02]  /*ac20*/  FFMA.FTZ R237, R149, c[0x0][0x2d0], -R144.reuse ;  /* 0x0000b40095ed7a23 */ /* 0x100fe40000010890 */
[--C-:B------:R-:W-:Y:S01]  /*ac30*/  FFMA.FTZ R240, R147, c[0x0][0x2d0], -R144.reuse ;  /* 0x0000b40093f07a23 */ /* 0x100fe20000010890 */
[----:B------:R-:W-:Y:S01]  /*ac40*/  MUFU.EX2 R175, R175 ;  /* 0x000000af00af7308 */ /* 0x000fe20000000800 */
[--C-:B------:R-:W-:Y:S02]  /*ac50*/  FFMA.FTZ R239, R146, c[0x0][0x2d0], -R151.reuse ;  /* 0x0000b40092ef7a23 */ /* 0x100fe40000010897 */
[----:B------:R-:W-:Y:S02]  /*ac60*/  FFMA.FTZ R151, R145, c[0x0][0x2d0], -R151 ;  /* 0x0000b40091977a23 */ /* 0x000fe40000010897 */
[C---:B------:R-:W-:Y:S02]  /*ac70*/  FMUL.FTZ R36, R3.reuse, R36 ;  /* 0x0000002403247220 */ /* 0x040fe40000410000 */
[----:B------:R-:W-:Y:S02]  /*ac80*/  FMUL.FTZ R37, R3, R37 ;  /* 0x0000002503257220 */ /* 0x000fe40000410000 */
[C---:B------:R-:W-:Y:S01]  /*ac90*/  FMUL.FTZ R38, R2.reuse, R38 ;  /* 0x0000002602267220 */ /* 0x040fe20000410000 */
[----:B------:R2:W-:Y:S01]  /*aca0*/  MUFU.EX2 R242, R151 ;  /* 0x0000009700f27308 */ /* 0x0005e20000000800 */
[C---:B------:R-:W-:Y:S01]  /*acb0*/  FMUL.FTZ R39, R2.reuse, R39 ;  /* 0x0000002702277220 */ /* 0x040fe20000410000 */
[----:B-1----:R-:W-:Y:S01]  /*acc0*/  F2FP.PACK_AB R131, R135, R168 ;  /* 0x000000a88783723e */ /* 0x002fe200000000ff */
[C---:B------:R-:W-:Y:S02]  /*acd0*/  FMUL.FTZ R40, R3.reuse, R40 ;  /* 0x0000002803287220 */ /* 0x040fe40000410000 */
[C---:B------:R-:W-:Y:S02]  /*ace0*/  FMUL.FTZ R41, R3.reuse, R41 ;  /* 0x0000002903297220 */ /* 0x040fe40000410000 */
[C---:B------:R-:W-:Y:S02]  /*acf0*/  FMUL.FTZ R42, R2.reuse, R42 ;  /* 0x0000002a022a7220 */ /* 0x040fe40000410000 */
[C---:B------:R-:W-:Y:S01]  /*ad00*/  HMMA.16816.F32 R4, R128.reuse, R12, R4 ;  /* 0x0000000c8004723c */ /* 0x040fe20000001804 */
[----:B------:R-:W1:Y:S04]  /*ad10*/  MUFU.EX2 R176, R176 ;  /* 0x000000b000b07308 */ /* 0x000e680000000800 */
[C---:B------:R-:W-:Y:S02]  /*ad20*/  FMUL.FTZ R43, R2.reuse, R43 ;  /* 0x0000002b022b7220 */ /* 0x040fe40000410000 */
[C---:B------:R-:W-:Y:S01]  /*ad30*/  FMUL.FTZ R12, R3.reuse, R120 ;  /* 0x00000078030c7220 */ /* 0x040fe20000410000 */
[C---:B------:R-:W-:Y:S03]  /*ad40*/  HMMA.16816.F32 R8, R128.reuse, R14, R8 ;  /* 0x0000000e8008723c */ /* 0x040fe60000001808 */
[----:B------:R-:W-:Y:S01]  /*ad50*/  MUFU.EX2 R177, R177 ;  /* 0x000000b100b17308 */ /* 0x000fe20000000800 */
[C---:B------:R-:W-:Y:S01]  /*ad60*/  FMUL.FTZ R13, R3.reuse, R121 ;  /* 0x00000079030d7220 */ /* 0x040fe20000410000 */
[----:B--2---:R-:W-:Y:S02]  /*ad70*/  LDSM.16.MT88.4 R148, [R203+0x3900] ;  /* 0x00390000cb94783b */ /* 0x004fe40000004200 */
[C---:B------:R-:W-:Y:S02]  /*ad80*/  FMUL.FTZ R14, R2.reuse, R122 ;  /* 0x0000007a020e7220 */ /* 0x040fe40000410000 */
[C---:B------:R-:W-:Y:S03]  /*ad90*/  FMUL.FTZ R15, R2.reuse, R123 ;  /* 0x0000007b020f7220 */ /* 0x040fe60000410000 */
[C---:B------:R-:W-:Y:S01]  /*ada0*/  FMUL.FTZ R44, R3.reuse, R44 ;  /* 0x0000002c032c7220 */ /* 0x040fe20000410000 */
[----:B------:R-:W2:Y:S01]  /*adb0*/  MUFU.EX2 R178, R178 ;  /* 0x000000b200b27308 */ /* 0x000ea20000000800 */
[----:B------:R-:W3:Y:S01]  /*adc0*/  LDSM.16.MT88.4 R120, [R196+0x100] ;  /* 0x00010000c478783b */ /* 0x000ee20000004200 */
[C---:B------:R-:W-:Y:S01]  /*add0*/  FMUL.FTZ R45, R3.reuse, R45 ;  /* 0x0000002d032d7220 */ /* 0x040fe20000410000 */
[C---:B------:R-:W-:Y:S03]  /*ade0*/  HMMA.16816.F32 R12, R128.reuse, R20, R12 ;  /* 0x00000014800c723c */ /* 0x040fe6000000180c */
[C---:B------:R-:W-:Y:S02]  /*adf0*/  FMUL.FTZ R46, R2.reuse, R46 ;  /* 0x0000002e022e7220 */ /* 0x040fe40000410000 */
[C---:B------:R-:W-:Y:S02]  /*ae00*/  FMUL.FTZ R47, R2.reuse, R47 ;  /* 0x0000002f022f7220 */ /* 0x040fe40000410000 */
[C---:B------:R-:W-:Y:S01]  /*ae10*/  FMUL.FTZ R20, R3.reuse, R112 ;  /* 0x0000007003147220 */ /* 0x040fe20000410000 */
[C---:B------:R-:W-:Y:S01]  /*ae20*/  HMMA.16816.F32 R16, R128.reuse, R22, R16 ;  /* 0x000000168010723c */ /* 0x040fe20000001810 */
[----:B------:R-:W-:Y:S03]  /*ae30*/  MUFU.EX2 R179, R179 ;  /* 0x000000b300b37308 */ /* 0x000fe60000000800 */
[C---:B------:R-:W-:Y:S02]  /*ae40*/  FMUL.FTZ R21, R3.reuse, R113 ;  /* 0x0000007103157220 */ /* 0x040fe40000410000 */
[C---:B------:R-:W-:Y:S02]  /*ae50*/  FMUL.FTZ R48, R3.reuse, R48 ;  /* 0x0000003003307220 */ /* 0x040fe40000410000 */
[C---:B------:R-:W-:Y:S03]  /*ae60*/  FMUL.FTZ R22, R2.reuse, R114 ;  /* 0x0000007202167220 */ /* 0x040fe60000410000 */
[----:B------:R-:W4:Y:S01]  /*ae70*/  MUFU.EX2 R180, R180 ;  /* 0x000000b400b47308 */ /* 0x000f220000000800 */
[C---:B------:R-:W-:Y:S02]  /*ae80*/  FMUL.FTZ R23, R2.reuse, R115 ;  /* 0x0000007302177220 */ /* 0x040fe40000410000 */
[----:B------:R-:W5:Y:S01]  /*ae90*/  LDSM.16.MT88.4 R112, [R203+0x2100] ;  /* 0x00210000cb70783b */ /* 0x000f620000004200 */
[C---:B------:R-:W-:Y:S02]  /*aea0*/  FMUL.FTZ R49, R3.reuse, R49 ;  /* 0x0000003103317220 */ /* 0x040fe40000410000 */
[C---:B------:R-:W-:Y:S02]  /*aeb0*/  FMUL.FTZ R50, R2.reuse, R50 ;  /* 0x0000003202327220 */ /* 0x040fe40000410000 */
[C---:B------:R-:W-:Y:S02]  /*aec0*/  HMMA.16816.F32 R20, R128.reuse, R28, R20 ;  /* 0x0000001c8014723c */ /* 0x040fe40000001814 */
[----:B------:R-:W-:Y:S01]  /*aed0*/  MUFU.EX2 R181, R181 ;  /* 0x000000b500b57308 */ /* 0x000fe20000000800 */
[C---:B------:R-:W-:Y:S02]  /*aee0*/  FMUL.FTZ R51, R2.reuse, R51 ;  /* 0x0000003302337220 */ /* 0x040fe40000410000 */
[C---:B------:R-:W-:Y:S02]  /*aef0*/  FMUL.FTZ R52, R3.reuse, R52 ;  /* 0x0000003403347220 */ /* 0x040fe40000410000 */
[C---:B------:R-:W-:Y:S01]  /*af00*/  FMUL.FTZ R28, R3.reuse, R104 ;  /* 0x00000068031c7220 */ /* 0x040fe20000410000 */
[C---:B------:R-:W-:Y:S04]  /*af10*/  HMMA.16816.F32 R24, R128.reuse, R30, R24 ;  /* 0x0000001e8018723c */ /* 0x040fe80000001818 */
[C---:B------:R-:W-:Y:S01]  /*af20*/  FMUL.FTZ R29, R3.reuse, R105 ;  /* 0x00000069031d7220 */ /* 0x040fe20000410000 */
[----:B------:R-:W1:Y:S01]  /*af30*/  MUFU.EX2 R182, R182 ;  /* 0x000000b600b67308 */ /* 0x000e620000000800 */
[C---:B------:R-:W-:Y:S02]  /*af40*/  FMUL.FTZ R53, R3.reuse, R53 ;  /* 0x0000003503357220 */ /* 0x040fe40000410000 */
[C---:B------:R-:W-:Y:S04]  /*af50*/  FMUL.FTZ R30, R2.reuse, R106 ;  /* 0x0000006a021e7220 */ /* 0x040fe80000410000 */
[C---:B------:R-:W-:Y:S02]  /*af60*/  FMUL.FTZ R31, R2.reuse, R107 ;  /* 0x0000006b021f7220 */ /* 0x040fe40000410000 */
[----:B------:R-:W1:Y:S01]  /*af70*/  LDSM.16.MT88.4 R104, [R198+0x2100] ;  /* 0x00210000c668783b */ /* 0x000e620000004200 */
[C---:B------:R-:W-:Y:S01]  /*af80*/  FMUL.FTZ R54, R2.reuse, R54 ;  /* 0x0000003602367220 */ /* 0x040fe20000410000 */
[----:B------:R-:W-:Y:S01]  /*af90*/  MUFU.EX2 R183, R183 ;  /* 0x000000b700b77308 */ /* 0x000fe20000000800 */
[C---:B------:R-:W-:Y:S02]  /*afa0*/  FMUL.FTZ R55, R2.reuse, R55 ;  /* 0x0000003702377220 */ /* 0x040fe40000410000 */
[C---:B---3--:R-:W-:Y:S03]  /*afb0*/  HMMA.16816.F32 R28, R128.reuse, R120, R28 ;  /* 0x00000078801c723c */ /* 0x048fe6000000181c */
[C---:B------:R-:W-:Y:S02]  /*afc0*/  FMUL.FTZ R56, R3.reuse, R56 ;  /* 0x0000003803387220 */ /* 0x040fe40000410000 */
[C---:B------:R-:W-:Y:S02]  /*afd0*/  FMUL.FTZ R57, R3.reuse, R57 ;  /* 0x0000003903397220 */ /* 0x040fe40000410000 */
[C---:B------:R-:W-:Y:S01]  /*afe0*/  FMUL.FTZ R58, R2.reuse, R58 ;  /* 0x0000003a023a7220 */ /* 0x040fe20000410000 */
[C---:B------:R-:W-:Y:S01]  /*aff0*/  HMMA.16816.F32 R32, R128.reuse, R122, R32 ;  /* 0x0000007a8020723c */ /* 0x040fe20000001820 */
[----:B------:R-:W-:Y:S01]  /*b000*/  LDSM.16.MT88.4 R120, [R196+0x900] ;  /* 0x00090000c478783b */ /* 0x000fe20000004200 */
[----:B------:R-:W3:Y:S02]  /*b010*/  MUFU.EX2 R230, R230 ;  /* 0x000000e600e67308 */ /* 0x000ee40000000800 */
[C---:B------:R-:W-:Y:S02]  /*b020*/  FMUL.FTZ R59, R2.reuse, R59 ;  /* 0x0000003b023b7220 */ /* 0x040fe40000410000 */
[C---:B------:R-:W-:Y:S02]  /*b030*/  FMUL.FTZ R60, R3.reuse, R60 ;  /* 0x0000003c033c7220 */ /* 0x040fe40000410000 */
[C---:B-----5:R-:W-:Y:S04]  /*b040*/  HMMA.16816.F32 R36, R128.reuse, R112, R36 ;  /* 0x000000708024723c */ /* 0x060fe80000001824 */
[C---:B------:R-:W-:Y:S01]  /*b050*/  FMUL.FTZ R61, R3.reuse, R61 ;  /* 0x0000003d033d7220 */ /* 0x040fe20000410000 */
[----:B------:R-:W-:Y:S01]  /*b060*/  MUFU.EX2 R229, R229 ;  /* 0x000000e500e57308 */ /* 0x000fe20000000800 */
[C---:B------:R-:W-:Y:S02]  /*b070*/  FMUL.FTZ R62, R2.reuse, R62 ;  /* 0x0000003e023e7220 */ /* 0x040fe40000410000 */
[C---:B------:R-:W-:Y:S01]  /*b080*/  HMMA.16816.F32 R40, R128.reuse, R114, R40 ;  /* 0x000000728028723c */ /* 0x040fe20000001828 */
[----:B------:R-:W-:Y:S03]  /*b090*/  LDSM.16.MT88.4 R112, [R203+0x900] ;  /* 0x00090000cb70783b */ /* 0x000fe60000004200 */
[C---:B------:R-:W-:Y:S02]  /*b0a0*/  FMUL.FTZ R63, R2.reuse, R63 ;  /* 0x0000003f023f7220 */ /* 0x040fe40000410000 */
[C---:B------:R-:W-:Y:S01]  /*b0b0*/  FMUL.FTZ R64, R3.reuse, R64 ;  /* 0x0000004003407220 */ /* 0x040fe20000410000 */
[----:B------:R-:W5:Y:S01]  /*b0c0*/  MUFU.EX2 R232, R232 ;  /* 0x000000e800e87308 */ /* 0x000f620000000800 */
[C---:B------:R-:W-:Y:S01]  /*b0d0*/  FMUL.FTZ R65, R3.reuse, R65 ;  /* 0x0000004103417220 */ /* 0x040fe20000410000 */
[C---:B-1----:R-:W-:Y:S03]  /*b0e0*/  HMMA.16816.F32 R44, R128.reuse, R104, R44 ;  /* 0x00000068802c723c */ /* 0x042fe6000000182c */
[C---:B------:R-:W-:Y:S02]  /*b0f0*/  FMUL.FTZ R66, R2.reuse, R66 ;  /* 0x0000004202427220 */ /* 0x040fe40000410000 */
[C---:B------:R-:W-:Y:S03]  /*b100*/  FMUL.FTZ R67, R2.reuse, R67 ;  /* 0x0000004302437220 */ /* 0x040fe60000410000 */
[----:B------:R-:W-:Y:S01]  /*b110*/  MUFU.EX2 R231, R231 ;  /* 0x000000e700e77308 */ /* 0x000fe20000000800 */
[C---:B------:R-:W-:Y:S01]  /*b120*/  FMUL.FTZ R68, R3.reuse, R68 ;  /* 0x0000004403447220 */ /* 0x040fe20000410000 */
[C---:B------:R-:W-:Y:S01]  /*b130*/  HMMA.16816.F32 R48, R128.reuse, R106, R48 ;  /* 0x0000006a8030723c */ /* 0x040fe20000001830 */
[----:B------:R-:W1:Y:S02]  /*b140*/  LDSM.16.MT88.4 R104, [R203+0x4100] ;  /* 0x00410000cb68783b */ /* 0x000e640000004200 */
[C---:B------:R-:W-:Y:S02]  /*b150*/  FMUL.FTZ R69, R3.reuse, R69 ;  /* 0x0000004503457220 */ /* 0x040fe40000410000 */
[C---:B------:R-:W-:Y:S03]  /*b160*/  FMUL.FTZ R70, R2.reuse, R70 ;  /* 0x0000004602467220 */ /* 0x040fe60000410000 */
[C---:B------:R-:W-:Y:S01]  /*b170*/  HMMA.16816.F32 R52, R128.reuse, R100, R52 ;  /* 0x000000648034723c */ /* 0x040fe20000001834 */
[----:B------:R-:W1:Y:S03]  /*b180*/  MUFU.EX2 R234, R234 ;  /* 0x000000ea00ea7308 */ /* 0x000e660000000800 */
[C---:B------:R-:W-:Y:S02]  /*b190*/  FMUL.FTZ R71, R2.reuse, R71 ;  /* 0x0000004702477220 */ /* 0x040fe40000410000 */
[C---:B------:R-:W-:Y:S02]  /*b1a0*/  FMUL.FTZ R72, R3.reuse, R72 ;  /* 0x0000004803487220 */ /* 0x040fe40000410000 */
[C---:B------:R-:W-:Y:S01]  /*b1b0*/  HMMA.16816.F32 R56, R128.reuse, R102, R56 ;  /* 0x000000668038723c */ /* 0x040fe20000001838 */
[----:B------:R-:W2:Y:S02]  /*b1c0*/  LDSM.16.MT88.4 R100, [R198+0x4100] ;  /* 0x00410000c664783b */ /* 0x000ea40000004200 */
[----:B------:R-:W-:Y:S01]  /*b1d0*/  MUFU.EX2 R233, R233 ;  /* 0x000000e900e97308 */ /* 0x000fe20000000800 */
[C---:B------:R-:W-:Y:S02]  /*b1e0*/  FMUL.FTZ R73, R3.reuse, R73 ;  /* 0x0000004903497220 */ /* 0x040fe40000410000 */
[C---:B------:R-:W-:Y:S02]  /*b1f0*/  FMUL.FTZ R74, R2.reuse, R74 ;  /* 0x0000004a024a7220 */ /* 0x040fe40000410000 */
[C---:B------:R-:W-:Y:S04]  /*b200*/  HMMA.16816.F32 R60, R128.reuse, R108, R60 ;  /* 0x0000006c803c723c */ /* 0x040fe8000000183c */
[C---:B------:R-:W-:Y:S01]  /*b210*/  FMUL.FTZ R75, R2.reuse, R75 ;  /* 0x0000004b024b7220 */ /* 0x040fe20000410000 */
[----:B------:R-:W2:Y:S01]  /*b220*/  MUFU.EX2 R236, R236 ;  /* 0x000000ec00ec7308 */ /* 0x000ea20000000800 */
[C---:B------:R-:W-:Y:S02]  /*b230*/  FMUL.FTZ R76, R3.reuse, R76 ;  /* 0x0000004c034c7220 */ /* 0x040fe40000410000 */
[C---:B------:R-:W-:Y:S01]  /*b240*/  HMMA.16816.F32 R64, R128.reuse, R110, R64 ;  /* 0x0000006e8040723c */ /* 0x040fe20000001840 */
[----:B------:R-:W3:Y:S03]  /*b250*/  LDSM.16.MT88.4 R108, [R197+0x4100] ;  /* 0x00410000c56c783b */ /* 0x000ee60000004200 */
[C---:B------:R-:W-:Y:S02]  /*b260*/  FMUL.FTZ R77, R3.reuse, R77 ;  /* 0x0000004d034d7220 */ /* 0x040fe40000410000 */
[C---:B------:R-:W-:Y:S01]  /*b270*/  FMUL.FTZ R78, R2.reuse, R78 ;  /* 0x0000004e024e7220 */ /* 0x040fe20000410000 */
[----:B------:R-:W-:Y:S01]  /*b280*/  MUFU.EX2 R235, R235 ;  /* 0x000000eb00eb7308 */ /* 0x000fe20000000800 */
[C---:B------:R-:W-:Y:S01]  /*b290*/  FMUL.FTZ R79, R2.reuse, R79 ;  /* 0x0000004f024f7220 */ /* 0x040fe20000410000 */
[C---:B-1----:R-:W-:Y:S03]  /*b2a0*/  HMMA.16816.F32 R68, R128.reuse, R104, R68 ;  /* 0x000000688044723c */ /* 0x042fe60000001844 */
[C---:B------:R-:W-:Y:S02]  /*b2b0*/  FMUL.FTZ R80, R3.reuse, R80 ;  /* 0x0000005003507220 */ /* 0x040fe40000410000 */
[C---:B------:R-:W-:Y:S02]  /*b2c0*/  FMUL.FTZ R81, R3.reuse, R81 ;  /* 0x0000005103517220 */ /* 0x040fe40000410000 */
[C---:B------:R-:W-:Y:S01]  /*b2d0*/  FMUL.FTZ R82, R2.reuse, R82 ;  /* 0x0000005202527220 */ /* 0x040fe20000410000 */
[C---:B------:R-:W-:Y:S01]  /*b2e0*/  HMMA.16816.F32 R72, R128.reuse, R106, R72 ;  /* 0x0000006a8048723c */ /* 0x040fe20000001848 */
[----:B------:R-:W1:Y:S01]  /*b2f0*/  LDSM.16.MT88.4 R104, [R196+0x4100] ;  /* 0x00410000c468783b */ /* 0x000e620000004200 */
[----:B------:R-:W1:Y:S02]  /*b300*/  MUFU.EX2 R238, R238 ;  /* 0x000000ee00ee7308 */ /* 0x000e640000000800 */
[C---:B------:R-:W-:Y:S02]  /*b310*/  FMUL.FTZ R83, R2.reuse, R83 ;  /* 0x0000005302537220 */ /* 0x040fe40000410000 */
[C---:B------:R-:W-:Y:S02]  /*b320*/  FMUL.FTZ R84, R3.reuse, R84 ;  /* 0x0000005403547220 */ /* 0x040fe40000410000 */
[C---:B--2---:R-:W-:Y:S04]  /*b330*/  HMMA.16816.F32 R76, R128.reuse, R100, R76 ;  /* 0x00000064804c723c */ /* 0x044fe8000000184c */
[C---:B------:R-:W-:Y:S01]  /*b340*/  FMUL.FTZ R85, R3.reuse, R85 ;  /* 0x0000005503557220 */ /* 0x040fe20000410000 */
[----:B------:R-:W-:Y:S01]  /*b350*/  MUFU.EX2 R237, R237 ;  /* 0x000000ed00ed7308 */ /* 0x000fe20000000800 */
[----:B------:R-:W-:Y:S01]  /*b360*/  FMUL.FTZ R86, R2, R86 ;  /* 0x0000005602567220 */ /* 0x000fe20000410000 */
[----:B------:R-:W-:Y:S01]  /*b370*/  F2FP.PACK_AB R100, R176, R175 ;  /* 0x000000afb064723e */ /* 0x000fe200000000ff */
[C---:B------:R-:W-:Y:S04]  /*b380*/  HMMA.16816.F32 R80, R128.reuse, R102, R80 ;  /* 0x000000668050723c */ /* 0x040fe80000001850 */
[----:B------:R-:W-:Y:S01]  /*b390*/  FMUL.FTZ R87, R2, R87 ;  /* 0x0000005702577220 */ /* 0x000fe20000410000 */
[----:B------:R-:W-:Y:S01]  /*b3a0*/  F2FP.PACK_AB R101, R178, R177 ;  /* 0x000000b1b265723e */ /* 0x000fe200000000ff */
[C---:B------:R-:W-:Y:S01]  /*b3b0*/  FMUL.FTZ R88, R3.reuse, R88 ;  /* 0x0000005803587220 */ /* 0x040fe20000410000 */
[----:B----4-:R-:W-:Y:S01]  /*b3c0*/  F2FP.PACK_AB R102, R180, R179 ;  /* 0x000000b3b466723e */ /* 0x010fe200000000ff */
[C---:B------:R-:W-:Y:S01]  /*b3d0*/  FMUL.FTZ R89, R3.reuse, R89 ;  /* 0x0000005903597220 */ /* 0x040fe20000410000 */
[----:B------:R-:W-:Y:S01]  /*b3e0*/  F2FP.PACK_AB R103, R182, R181 ;  /* 0x000000b5b667723e */ /* 0x000fe200000000ff */
[----:B------:R-:W2:Y:S01]  /*b3f0*/  MUFU.EX2 R240, R240 ;  /* 0x000000f000f07308 */ /* 0x000ea20000000800 */
[C---:B---3--:R-:W-:Y:S03]  /*b400*/  HMMA.16816.F32 R84, R128.reuse, R108, R84 ;  /* 0x0000006c8054723c */ /* 0x048fe60000001854 */
[C---:B------:R-:W-:Y:S02]  /*b410*/  FMUL.FTZ R90, R2.reuse, R90 ;  /* 0x0000005a025a7220 */ /* 0x040fe40000410000 */
[C---:B------:R-:W-:Y:S02]  /*b420*/  FMUL.FTZ R91, R2.reuse, R91 ;  /* 0x0000005b025b7220 */ /* 0x040fe40000410000 */
[C---:B------:R-:W-:Y:S02]  /*b430*/  FMUL.FTZ R92, R3.reuse, R92 ;  /* 0x0000005c035c7220 */ /* 0x040fe40000410000 */
[C---:B------:R-:W-:Y:S01]  /*b440*/  FMUL.FTZ R93, R3.reuse, R93 ;  /* 0x0000005d035d7220 */ /* 0x040fe20000410000 */
[----:B------:R-:W3:Y:S02]  /*b450*/  MUFU.EX2 R239, R239 ;  /* 0x000000ef00ef7308 */ /* 0x000ee40000000800 */
[C---:B------:R-:W-:Y:S01]  /*b460*/  HMMA.16816.F32 R88, R128.reuse, R110, R88 ;  /* 0x0000006e8058723c */ /* 0x040fe20000001858 */
[----:B------:R-:W4:Y:S02]  /*b470*/  LDSM.16.MT88.4 R108, [R197+0x900] ;  /* 0x00090000c56c783b */ /* 0x000f240000004200 */
[C---:B------:R-:W-:Y:S02]  /*b480*/  FMUL.FTZ R94, R2.reuse, R94 ;  /* 0x0000005e025e7220 */ /* 0x040fe40000410000 */
[C---:B------:R-:W-:Y:S02]  /*b490*/  FMUL.FTZ R95, R2.reuse, R95 ;  /* 0x0000005f025f7220 */ /* 0x040fe40000410000 */
[C---:B------:R-:W-:Y:S02]  /*b4a0*/  FMUL.FTZ R96, R3.reuse, R96 ;  /* 0x0000006003607220 */ /* 0x040fe40000410000 */
[----:B------:R-:W-:Y:S03]  /*b4b0*/  FMUL.FTZ R97, R3, R97 ;  /* 0x0000006103617220 */ /* 0x000fe60000410000 */
[C---:B-1----:R-:W-:Y:S03]  /*b4c0*/  HMMA.16816.F32 R92, R128.reuse, R104, R92 ;  /* 0x00000068805c723c */ /* 0x042fe6000000185c */
[C---:B------:R-:W-:Y:S02]  /*b4d0*/  FMUL.FTZ R98, R2.reuse, R98 ;  /* 0x0000006202627220 */ /* 0x040fe40000410000 */
[----:B------:R-:W-:Y:S02]  /*b4e0*/  FMUL.FTZ R99, R2, R99 ;  /* 0x0000006302637220 */ /* 0x000fe40000410000 */
[--C-:B------:R-:W-:Y:S02]  /*b4f0*/  FFMA.FTZ R134, R134, c[0x0][0x2d0], -R144.reuse ;  /* 0x0000b40086867a23 */ /* 0x100fe40000010890 */
[----:B------:R-:W-:Y:S03]  /*b500*/  FFMA.FTZ R144, R133, c[0x0][0x2d0], -R144 ;  /* 0x0000b40085907a23 */ /* 0x000fe60000010890 */
[----:B------:R-:W-:Y:S01]  /*b510*/  HMMA.16816.F32 R96, R128, R106, R96 ;  /* 0x0000006a8060723c */ /* 0x000fe20000001860 */
[----:B------:R-:W1:Y:S01]  /*b520*/  LDSM.16.MT88.4 R104, [R196+0x2900] ;  /* 0x00290000c468783b */ /* 0x000e620000004200 */
[----:B------:R2:W-:Y:S01]  /*b530*/  MUFU.EX2 R133, R144 ;  /* 0x0000009000857308 */ /* 0x0005e20000000800 */
[----:B------:R-:W-:Y:S01]  /*b540*/  FFMA.FTZ R174, R3, R214, R174 ;  /* 0x000000d603ae7223 */ /* 0x000fe200000100ae */
[----:B------:R-:W-:Y:S01]  /*b550*/  MOV R3, R0 ;  /* 0x0000000000037202 */ /* 0x000fe20000000f00 */
[----:B------:R-:W-:Y:S02]  /*b560*/  FFMA.FTZ R170, R2, R215, R170 ;  /* 0x000000d702aa7223 */ /* 0x000fe400000100aa */
[----:B------:R-:W-:Y:S01]  /*b570*/  FADD.FTZ R173, R173, R174 ;  /* 0x000000aeadad7221 */ /* 0x000fe20000010000 */
[C---:B------:R-:W-:Y:S01]  /*b580*/  HMMA.16816.F32 R4, R100.reuse, R112, R4 ;  /* 0x000000706404723c */ /* 0x040fe20000001804 */
[----:B------:R-:W-:Y:S03]  /*b590*/  LDSM.16.MT88.4 R128, [R198+0x3100] ;  /* 0x00310000c680783b */ /* 0x000fe60000004200 */
[----:B------:R-:W1:Y:S01]  /*b5a0*/  MUFU.EX2 R134, R134 ;  /* 0x0000008600867308 */ /* 0x000e620000000800 */
[----:B------:R-:W-:Y:S02]  /*b5b0*/  FADD.FTZ R169, R169, R170 ;  /* 0x000000aaa9a97221 */ /* 0x000fe40000010000 */
[----:B------:R-:W-:Y:S01]  /*b5c0*/  FADD.FTZ R172, R172, R173 ;  /* 0x000000adacac7221 */ /* 0x000fe20000010000 */
[C---:B------:R-:W-:Y:S01]  /*b5d0*/  HMMA.16816.F32 R8, R100.reuse, R114, R8 ;  /* 0x000000726408723c */ /* 0x040fe20000001808 */
[----:B------:R-:W-:Y:S03]  /*b5e0*/  LDSM.16.MT88.4 R112, [R198+0x4900] ;  /* 0x00490000c670783b */ /* 0x000fe60000004200 */
[----:B------:R-:W-:Y:S02]  /*b5f0*/  FADD.FTZ R2, R168, R169 ;  /* 0x000000a9a8027221 */ /* 0x000fe40000010000 */
[----:B------:R-:W-:Y:S02]  /*b600*/  FADD.FTZ R172, R171, R172 ;  /* 0x000000acabac7221 */ /* 0x000fe40000010000 */
[C---:B------:R-:W-:Y:S01]  /*b610*/  HMMA.16816.F32 R12, R100.reuse, R116, R12 ;  /* 0x00000074640c723c */ /* 0x040fe2000000180c */
[----:B--2---:R-:W-:Y:S03]  /*b620*/  LDSM.16.MT88.4 R144, [R196+0x1900] ;  /* 0x00190000c490783b */ /* 0x004fe60000004200 */
[----:B------:R-:W-:Y:S01]  /*b630*/  FADD.FTZ R2, R135, R2 ;  /* 0x0000000287027221 */ /* 0x000fe20000010000 */
[----:B------:R-:W-:Y:S01]  /*b640*/  MOV R135, R132 ;  /* 0x0000008400877202 */ /* 0x000fe20000000f00 */
[----:B------:R-:W-:Y:S02]  /*b650*/  FADD.FTZ R175, R175, R172 ;  /* 0x000000acafaf7221 */ /* 0x000fe40000010000 */
[C---:B------:R-:W-:Y:S01]  /*b660*/  HMMA.16816.F32 R16, R100.reuse, R118, R16 ;  /* 0x000000766410723c */ /* 0x040fe20000001810 */
[----:B------:R-:W-:Y:S03]  /*b670*/  LDSM.16.MT88.4 R116, [R197+0x4900] ;  /* 0x00490000c574783b */ /* 0x000fe60000004200 */
[----:B------:R-:W-:Y:S02]  /*b680*/  FADD.FTZ R177, R177, R2 ;  /* 0x00000002b1b17221 */ /* 0x000fe40000010000 */
[----:B------:R-:W-:Y:S02]  /*b690*/  FADD.FTZ R176, R176, R175 ;  /* 0x000000afb0b07221 */ /* 0x000fe40000010000 */
[C---:B----4-:R-:W-:Y:S04]  /*b6a0*/  HMMA.16816.F32 R20, R100.reuse, R108, R20 ;  /* 0x0000006c6414723c */ /* 0x050fe80000001814 */
[----:B------:R-:W-:Y:S02]  /*b6b0*/  FADD.FTZ R178, R178, R177 ;  /* 0x000000b1b2b27221 */ /* 0x000fe40000010000 */
[----:B------:R-:W-:Y:S02]  /*b6c0*/  FADD.FTZ R179, R179, R176 ;  /* 0x000000b0b3b37221 */ /* 0x000fe40000010000 */
[C---:B------:R-:W-:Y:S01]  /*b6d0*/  HMMA.16816.F32 R24, R100.reuse, R110, R24 ;  /* 0x0000006e6418723c */ /* 0x040fe20000001818 */
[----:B------:R-:W2:Y:S03]  /*b6e0*/  LDSM.16.MT88.4 R108, [R203+0x4900] ;  /* 0x00490000cb6c783b */ /* 0x000ea60000004200 */
[----:B------:R-:W-:Y:S02]  /*b6f0*/  FADD.FTZ R181, R181, R178 ;  /* 0x000000b2b5b57221 */ /* 0x000fe40000010000 */
[----:B------:R-:W-:Y:S02]  /*b700*/  FADD.FTZ R180, R180, R179 ;  /* 0x000000b3b4b47221 */ /* 0x000fe40000010000 */
[C---:B------:R-:W-:Y:S04]  /*b710*/  HMMA.16816.F32 R28, R100.reuse, R120, R28 ;  /* 0x00000078641c723c */ /* 0x040fe8000000181c */
[----:B------:R-:W-:Y:S04]  /*b720*/  FADD.FTZ R182, R182, R181 ;  /* 0x000000b5b6b67221 */ /* 0x000fe80000010000 */
        /* <DEDUP_REMOVED lines=22> */
[----:B------:R-:W3:Y:S07]  /*b890*/  LDSM.16.MT88.4 R116, [R203+0x3100] ;  /* 0x00310000cb74783b */ /* 0x000eee0000004200 */
[C---:B-1----:R-:W-:Y:S08]  /*b8a0*/  HMMA.16816.F32 R92, R100.reuse, R104, R92 ;  /* 0x00000068645c723c */ /* 0x042ff0000000185c */
[----:B------:R-:W-:Y:S01]  /*b8b0*/  HMMA.16816.F32 R96, R100, R106, R96 ;  /* 0x0000006a6460723c */ /* 0x000fe20000001860 */
[----:B------:R-:W1:Y:S06]  /*b8c0*/  LDSM.16.MT88.4 R104, [R196+0x3100] ;  /* 0x00310000c468783b */ /* 0x000e6c0000004200 */
[----:B------:R-:W-:Y:S01]  /*b8d0*/  F2FP.PACK_AB R100, R230, R183 ;  /* 0x000000b7e664723e */ /* 0x000fe200000000ff */
[----:B------:R-:W-:Y:S01]  /*b8e0*/  FADD.FTZ R183, R183, R180 ;  /* 0x000000b4b7b77221 */ /* 0x000fe20000010000 */
[----:B-----5:R-:W-:Y:S03]  /*b8f0*/  F2FP.PACK_AB R101, R232, R229 ;  /* 0x000000e5e865723e */ /* 0x020fe600000000ff */
        /* <DEDUP_REMOVED lines=14> */
[C---:B----4-:R-:W-:Y:S08]  /*b9e0*/  HMMA.16816.F32 R20, R100.reuse, R112, R20 ;  /* 0x000000706414723c */ /* 0x050ff00000001814 */
[C---:B------:R-:W-:Y:S01]  /*b9f0*/  HMMA.16816.F32 R24, R100.reuse, R114, R24 ;  /* 0x000000726418723c */ /* 0x040fe20000001818 */
[----:B------:R-:W4:Y:S07]  /*ba00*/  LDSM.16.MT88.4 R112, [R198+0x5100] ;  /* 0x00510000c670783b */ /* 0x000f2e0000004200 */
[C---:B------:R-:W-:Y:S08]  /*ba10*/  HMMA.16816.F32 R28, R100.reuse, R124, R28 ;  /* 0x0000007c641c723c */ /* 0x040ff0000000181c */
[C---:B------:R-:W-:Y:S01]  /*ba20*/  HMMA.16816.F32 R32, R100.reuse, R126, R32 ;  /* 0x0000007e6420723c */ /* 0x040fe20000001820 */
[----:B------:R-:W-:Y:S07]  /*ba30*/  LDSM.16.MT88.4 R124, [R203+0x1900] ;  /* 0x00190000cb7c783b */ /* 0x000fee0000004200 */
[C---:B---3--:R-:W-:Y:S08]  /*ba40*/  HMMA.16816.F32 R36, R100.reuse, R116, R36 ;  /* 0x000000746424723c */ /* 0x048ff00000001824 */
[C---:B------:R-:W-:Y:S01]  /*ba50*/  HMMA.16816.F32 R40, R100.reuse, R118, R40 ;  /* 0x000000766428723c */ /* 0x040fe20000001828 */
[----:B------:R-:W3:Y:S07]  /*ba60*/  LDSM.16.MT88.4 R116, [R197+0x5100] ;  /* 0x00510000c574783b */ /* 0x000eee0000004200 */
        /* <DEDUP_REMOVED lines=8> */
[C---:B-1----:R-:W-:Y:S04]  /*baf0*/  HMMA.16816.F32 R60, R100.reuse, R104, R60 ;  /* 0x00000068643c723c */ /* 0x042fe8000000183c */
[----:B------:R-:W-:Y:S01]  /*bb00*/  F2FP.PACK_AB R139, R133, R134 ;  /* 0x00000086858b723e */ /* 0x000fe200000000ff */
[----:B------:R-:W-:Y:S02]  /*bb10*/  FADD.FTZ R237, R237, R236 ;  /* 0x000000eceded7221 */ /* 0x000fe40000010000 */
[----:B------:R-:W-:Y:S01]  /*bb20*/  FADD.FTZ R238, R238, R235 ;  /* 0x000000ebeeee7221 */ /* 0x000fe20000010000 */
[C---:B------:R-:W-:Y:S01]  /*bb30*/  HMMA.16816.F32 R64, R100.reuse, R106, R64 ;  /* 0x0000006a6440723c */ /* 0x040fe20000001840 */
[----:B------:R-:W1:Y:S03]  /*bb40*/  LDSM.16.MT88.4 R104, [R196+0x5100] ;  /* 0x00510000c468783b */ /* 0x000e660000004200 */
        /* <DEDUP_REMOVED lines=8> */
[C---:B----4-:R-:W-:Y:S08]  /*bbd0*/  HMMA.16816.F32 R76, R100.reuse, R112, R76 ;  /* 0x00000070644c723c */ /* 0x050ff0000000184c */
[C---:B------:R-:W-:Y:S08]  /*bbe0*/  HMMA.16816.F32 R80, R100.reuse, R114, R80 ;  /* 0x000000726450723c */ /* 0x040ff00000001850 */
[C---:B---3--:R-:W-:Y:S08]  /*bbf0*/  HMMA.16816.F32 R84, R100.reuse, R116, R84 ;  /* 0x000000746454723c */ /* 0x048ff00000001854 */
[C---:B------:R-:W-:Y:S08]  /*bc00*/  HMMA.16816.F32 R88, R100.reuse, R118, R88 ;  /* 0x000000766458723c */ /* 0x040ff00000001858 */
[C---:B-1----:R-:W-:Y:S08]  /*bc10*/  HMMA.16816.F32 R92, R100.reuse, R104, R92 ;  /* 0x00000068645c723c */ /* 0x042ff0000000185c */
        /* <DEDUP_REMOVED lines=29> */
.L_x_195:
[----:B------:R-:W-:-:S06]  /*bdf0*/  UISETP.GE.AND UP0, UPT, UR21, UR7, UPT ;  /* 0x000000071500728c */ /* 0x000fcc000bf06270 */
[----:B------:R-:W-:-:S13]  /*be00*/  PLOP3.LUT P0, PT, PT, PT, UP0, 0x40, 0x0 ;  /* 0x000000000000781c */ /* 0x000fda0003f0e808 */
[----:B------:R-:W-:Y:S05]  /*be10*/  @P0 BRA `(.L_x_199) ;  /* 0x00003ac000000947 */ /* 0x000fea0003800000 */
[----:B------:R-:W-:Y:S01]  /*be20*/  SHF.R.S32.HI R5, RZ, 0x1f, R218 ;  /* 0x0000001fff057819 */ /* 0x000fe200000114da */
[----:B------:R-:W-:Y:S01]  /*be30*/  IMAD.MOV.U32 R2, RZ, RZ, R132 ;  /* 0x000000ffff027224 */ /* 0x000fe200078e0084 */
[C---:B------:R-:W-:Y:S01]  /*be40*/  SHF.L.U64.HI R220, R217.reuse, 0x1, R220 ;  /* 0x00000001d9dc7819 */ /* 0x040fe200000102dc */
[----:B------:R-:W-:Y:S01]  /*be50*/  IMAD.MOV.U32 R3, RZ, RZ, R0 ;  /* 0x000000ffff037224 */ /* 0x000fe200078e0000 */
[----:B------:R-:W-:Y:S01]  /*be60*/  SHF.L.U64.HI R180, R218, 0x1, R5 ;  /* 0x00000001dab47819 */ /* 0x000fe20000010205 */
[----:B------:R-:W-:Y:S01]  /*be70*/  IMAD.SHL.U32 R217, R217, 0x2, RZ ;  /* 0x00000002d9d97824 */ /* 0x000fe200078e00ff */
[----:B------:R-:W-:Y:S02]  /*be80*/  SHF.L.U64.HI R219, R216, 0x1, R219 ;  /* 0x00000001d8db7819 */ /* 0x000fe400000102db */
[----:B------:R-:W-:Y:S02]  /*be90*/  SHF.L.U32 R218, R218, 0x1, RZ ;  /* 0x00000001dada7819 */ /* 0x000fe400000006ff */
[----:B------:R-:W-:-:S02]  /*bea0*/  SHF.L.U32 R216, R216, 0x1, RZ ;  /* 0x00000001d8d87819 */ /* 0x000fc400000006ff */
.L_x_209:
[----:B------:R-:W-:Y:S01]  /*beb0*/  SHF.R.S32.HI R5, RZ, 0x1f, R208 ;  /* 0x0000001fff057819 */ /* 0x000fe200000114d0 */
[----:B------:R-:W-:Y:S01]  /*bec0*/  IMAD.WIDE.U32 R8, R208, c[0x0][0x208], RZ ;  /* 0x00008200d0087a25 */ /* 0x000fe200078e00ff */
[----:B------:R-:W-:Y:S01]  /*bed0*/  SHF.R.S32.HI R6, RZ, 0x1f, R207 ;  /* 0x0000001fff067819 */ /* 0x000fe200000114cf */
[----:B------:R-:W-:Y:S04]  /*bee0*/  DEPBAR.LE SB0, 0x0 ;  /* 0x000080000000791a */ /* 0x000fe80000000000 */
[----:B------:R-:W-:Y:S01]  /*bef0*/  IMAD R5, R5, c[0x0][0x208], RZ ;  /* 0x0000820005057a24 */ /* 0x000fe200078e02ff */
[----:B------:R-:W-:Y:S01]  /*bf00*/  BAR.SYNC.DEFER_BLOCKING 0x0 ;  /* 0x0000000000007b1d */ /* 0x000fe20000010000 */
[----:B------:R-:W-:Y:S01]  /*bf10*/  IMAD R6, R6, c[0x0][0x218], RZ ;  /* 0x0000860006067a24 */ /* 0x000fe200078e02ff */
[----:B------:R-:W-:Y:S01]  /*bf20*/  UISETP.GT.AND UP0, UPT, UR21, UR7, UPT ;  /* 0x000000071500728c */ /* 0x000fe2000bf04270 */
[----:B------:R-:W-:Y:S02]  /*bf30*/  IMAD R5, R208, c[0x0][0x20c], R5 ;  /* 0x00008300d0057a24 */ /* 0x000fe400078e0205 */
[----:B------:R-:W-:Y:S03]  /*bf40*/  IMAD R6, R207, c[0x0][0x21c], R6 ;  /* 0x00008700cf067a24 */ /* 0x000fe600078e0206 */
[----:B------:R-:W-:Y:S05]  /*bf50*/  IADD3 R9, R9, R5, RZ ;  /* 0x0000000509097210 */ /* 0x000fea0007ffe0ff */
[----:B------:R-:W-:Y:S05]  /*bf60*/  IMAD.WIDE.U32 R8, R207, c[0x0][0x218], R8 ;  /* 0x00008600cf087a25 */ /* 0x000fea00078e0008 */
[----:B------:R-:W-:Y:S04]  /*bf70*/  IADD3 R5, P0, R8, UR16, RZ ;  /* 0x0000001008057c10 */ /* 0x000fe8000ff1e0ff */
[----:B------:R-:W-:Y:S02]  /*bf80*/  IADD3.X R6, R9, UR9, R6, P0, !PT ;  /* 0x0000000909067c10 */ /* 0x000fe400087fe406 */
[C---:B------:R-:W-:Y:S01]  /*bf90*/  LEA R4, P0, R5.reuse, c[0x0][0x1f8], 0x1 ;  /* 0x00007e0005047a11 */ /* 0x040fe200078008ff */
[----:B------:R-:W-:Y:S03]  /*bfa0*/  LDSM.16.M88.4 R32, [R206+0xc100] ;  /* 0x00c10000ce20783b */ /* 0x000fe60000000200 */
[----:B------:R-:W-:Y:S04]  /*bfb0*/  LEA.HI.X R0, R5, c[0x0][0x1fc], R6, 0x1, P0 ;  /* 0x00007f0005007a11 */ /* 0x000fe800000f0c06 */
[----:B------:R-:W1:Y:S07]  /*bfc0*/  SHFL.IDX PT, R21, R4, RZ, 0x181f ;  /* 0x00181fff04157589 */ /* 0x000e6e00000e0000 */
[----:B------:R-:W2:Y:S07]  /*bfd0*/  SHFL.IDX PT, R7, R0, RZ, 0x181f ;  /* 0x00181fff00077589 */ /* 0x000eae00000e0000 */
[----:B------:R-:W-:Y:S07]  /*bfe0*/  LDSM.16.M88.4 R8, [R205+0x6100] ;  /* 0x00610000cd08783b */ /* 0x000fee0000000200 */
[----:B------:R-:W3:Y:S07]  /*bff0*/  SHFL.IDX PT, R165, R4, 0x1, 0x181f ;  /* 0x00381f0004a57f89 */ /* 0x000eee00000e0000 */
[----:B------:R-:W4:Y:S07]  /*c000*/  SHFL.IDX PT, R5, R0, 0x1, 0x181f ;  /* 0x00381f0000057f89 */ /* 0x000f2e00000e0000 */
[----:B------:R-:W5:Y:S07]  /*c010*/  LDSM.16.M88.4 R16, [R205+0x6900] ;  /* 0x00690000cd10783b */ /* 0x000f6e0000000200 */
[----:B------:R-:W1:Y:S07]  /*c020*/  LDSM.16.M88.4 R24, [R205+0x7100] ;  /* 0x00710000cd18783b */ /* 0x000e6e0000000200 */
[----:B------:R-:W2:Y:S07]  /*c030*/  LDSM.16.M88.4 R132, [R205+0x7900] ;  /* 0x00790000cd84783b */ /* 0x000eae0000000200 */
[----:B------:R-:W-:Y:S07]  /*c040*/  LDSM.16.M88.4 R136, [R202+0xc100] ;  /* 0x00c10000ca88783b */ /* 0x000fee0000000200 */
[----:B------:R-:W5:Y:S07]  /*c050*/  LDSM.16.M88.4 R140, [R204] ;  /* 0x00000000cc8c783b */ /* 0x000f6e0000000200 */
[----:B------:R-:W5:Y:S07]  /*c060*/  LDSM.16.M88.4 R144, [R195] ;  /* 0x00000000c390783b */ /* 0x000f6e0000000200 */
[----:B------:R-:W5:Y:S07]  /*c070*/  LDSM.16.M88.4 R148, [R194] ;  /* 0x00000000c294783b */ /* 0x000f6e0000000200 */
[----:B------:R-:W5:Y:S01]  /*c080*/  LDSM.16.M88.4 R152, [R193] ;  /* 0x00000000c198783b */ /* 0x000f620000000200 */
[C---:B-1----:R-:W-:Y:S02]  /*c090*/  IADD3 R14, P2, R21.reuse, R218, RZ ;  /* 0x000000da150e7210 */ /* 0x042fe40007f5e0ff */
[----:B------:R-:W-:Y:S02]  /*c0a0*/  IADD3 R12, P0, R21, R217, RZ ;  /* 0x000000d9150c7210 */ /* 0x000fe40007f1e0ff */
[C---:B--2---:R-:W-:Y:S02]  /*c0b0*/  IADD3.X R15, R7.reuse, R180, RZ, P2, !PT ;  /* 0x000000b4070f7210 */ /* 0x044fe400017fe4ff */
[----:B------:R-:W-:Y:S02]  /*c0c0*/  IADD3.X R13, R7, R220, RZ, P0, !PT ;  /* 0x000000dc070d7210 */ /* 0x000fe400007fe4ff */
[----:B------:R-:W-:Y:S01]  /*c0d0*/  IADD3 R20, P2, R21, R216, RZ ;  /* 0x000000d815147210 */ /* 0x000fe20007f5e0ff */
[----:B------:R-:W-:Y:S01]  /*c0e0*/  @!PT LDS RZ, [RZ] ;  /* 0x00000000fffff984 */ /* 0x000fe20000000800 */
[----:B------:R-:W-:Y:S01]  /*c0f0*/  @!PT LDS RZ, [RZ] ;  /* 0x00000000fffff984 */ /* 0x000fe20000000800 */
[----:B------:R-:W-:Y:S01]  /*c100*/  @!PT LDS RZ, [RZ] ;  /* 0x00000000fffff984 */ /* 0x000fe20000000800 */
[----:B------:R5:W-:Y:S01]  /*c110*/  LDGSTS.E.BYPASS.LTC128B.128 [R213], [R14.64], !P6 ;  /* 0x000000000ed57fae */ /* 0x000be2000f101d56 */
[----:B---3--:R-:W-:Y:S02]  /*c120*/  IADD3 R168, P0, R165, R218, RZ ;  /* 0x000000daa5a87210 */ /* 0x008fe40007f1e0ff */
[----:B------:R-:W-:Y:S02]  /*c130*/  IADD3.X R21, R7, R219, RZ, P2, !PT ;  /* 0x000000db07157210 */ /* 0x000fe400017fe4ff */
[----:B------:R-:W-:Y:S02]  /*c140*/  IADD3 R166, P2, R165, R217, RZ ;  /* 0x000000d9a5a67210 */ /* 0x000fe40007f5e0ff */
[----:B------:R5:W-:Y:S01]  /*c150*/  LDGSTS.E.BYPASS.LTC128B.128 [R213+0x2000], [R12.64], !P5 ;  /* 0x020000000cd57fae */ /* 0x000be2000e901d56 */
[----:B----4-:R-:W-:Y:S02]  /*c160*/  IADD3.X R169, R5, R180, RZ, P0, !PT ;  /* 0x000000b405a97210 */ /* 0x010fe400007fe4ff */
[----:B------:R-:W-:Y:S02]  /*c170*/  IADD3 R164, P0, R165, R216, RZ ;  /* 0x000000d8a5a47210 */ /* 0x000fe40007f1e0ff */
[C---:B------:R-:W-:Y:S02]  /*c180*/  IADD3.X R167, R5.reuse, R220, RZ, P2, !PT ;  /* 0x000000dc05a77210 */ /* 0x040fe400017fe4ff */
[----:B------:R-:W-:Y:S01]  /*c190*/  IADD3.X R165, R5, R219, RZ, P0, !PT ;  /* 0x000000db05a57210 */ /* 0x000fe200007fe4ff */
[----:B------:R1:W-:Y:S01]  /*c1a0*/  LDGSTS.E.BYPASS.LTC128B.128 [R213+0x4000], [R20.64], !P4 ;  /* 0x0400000014d57fae */ /* 0x0003e2000e101d56 */
[C---:B------:R-:W-:Y:S01]  /*c1b0*/  HMMA.16816.F32 R4, R32.reuse, R8, RZ ;  /* 0x000000082004723c */ /* 0x040fe200000018ff */
[----:B------:R-:W-:Y:S05]  /*c1c0*/  PLOP3.LUT P0, PT, PT, PT, UP0, 0x40, 0x0 ;  /* 0x000000000000781c */ /* 0x000fea0003f0e808 */
[----:B------:R2:W-:Y:S02]  /*c1d0*/  LDGSTS.E.BYPASS.LTC128B.128 [R213+0x1000], [R168.64], !P6 ;  /* 0x01000000a8d57fae */ /* 0x0005e4000f101d56 */
[C---:B------:R-:W-:Y:S05]  /*c1e0*/  HMMA.16816.F32 R8, R32.reuse, R10, RZ ;  /* 0x0000000a2008723c */ /* 0x040fea00000018ff */
[----:B------:R3:W-:Y:S03]  /*c1f0*/  LDGSTS.E.BYPASS.LTC128B.128 [R213+0x3000], [R166.64], !P5 ;  /* 0x03000000a6d57fae */ /* 0x0007e6000e901d56 */
[C---:B-----5:R-:W-:Y:S04]  /*c200*/  HMMA.16816.F32 R12, R32.reuse, R16, RZ ;  /* 0x00000010200c723c */ /* 0x060fe800000018ff */
[----:B------:R3:W-:Y:S04]  /*c210*/  LDGSTS.E.BYPASS.LTC128B.128 [R213+0x5000], [R164.64], !P4 ;  /* 0x05000000a4d57fae */ /* 0x0007e8000e101d56 */
[C---:B------:R-:W-:Y:S03]  /*c220*/  HMMA.16816.F32 R16, R32.reuse, R18, RZ ;  /* 0x000000122010723c */ /* 0x040fe600000018ff */
[----:B------:R-:W-:Y:S05]  /*c230*/  LDSM.16.M88.4 R156, [R201+0xc100] ;  /* 0x00c10000c99c783b */ /* 0x000fea0000000200 */
[C---:B-1----:R-:W-:Y:S02]  /*c240*/  HMMA.16816.F32 R20, R32.reuse, R24, RZ ;  /* 0x000000182014723c */ /* 0x042fe400000018ff */
[----:B------:R-:W0:Y:S06]  /*c250*/  LDGDEPBAR ;  /* 0x00000000000079af */ /* 0x000e2c0000000000 */
[C---:B------:R-:W-:Y:S01]  /*c260*/  HMMA.16816.F32 R24, R32.reuse, R26, RZ ;  /* 0x0000001a2018723c */ /* 0x040fe200000018ff */
[----:B------:R-:W1:Y:S07]  /*c270*/  LDSM.16.M88.4 R160, [R200+0x6100] ;  /* 0x00610000c8a0783b */ /* 0x000e6e0000000200 */
[C---:B------:R-:W-:Y:S01]  /*c280*/  HMMA.16816.F32 R28, R32.reuse, R132, RZ ;  /* 0x00000084201c723c */ /* 0x040fe200000018ff */
[----:B---3--:R-:W-:Y:S07]  /*c290*/  LDSM.16.M88.4 R164, [R200+0x7100] ;  /* 0x00710000c8a4783b */ /* 0x008fee0000000200 */
[----:B------:R-:W-:Y:S01]  /*c2a0*/  HMMA.16816.F32 R32, R32, R134, RZ ;  /* 0x000000862020723c */ /* 0x000fe200000018ff */
[----:B------:R-:W3:Y:S07]  /*c2b0*/  LDSM.16.M88.4 R132, [R200+0x6900] ;  /* 0x00690000c884783b */ /* 0x000eee0000000200 */
[C---:B------:R-:W-:Y:S01]  /*c2c0*/  HMMA.16816.F32 R4, R136.reuse, R140, R4 ;  /* 0x0000008c8804723c */ /* 0x040fe20000001804 */
[----:B--2---:R-:W2:Y:S07]  /*c2d0*/  LDSM.16.M88.4 R168, [R200+0x7900] ;  /* 0x00790000c8a8783b */ /* 0x004eae0000000200 */
[C---:B------:R-:W-:Y:S01]  /*c2e0*/  HMMA.16816.F32 R8, R136.reuse, R142, R8 ;  /* 0x0000008e8808723c */ /* 0x040fe20000001808 */
[----:B------:R-:W-:Y:S07]  /*c2f0*/  LDSM.16.M88.4 R172, [R199+0xc100] ;  /* 0x00c10000c7ac783b */ /* 0x000fee0000000200 */
[C---:B------:R-:W-:Y:S01]  /*c300*/  HMMA.16816.F32 R12, R136.reuse, R144, R12 ;  /* 0x00000090880c723c */ /* 0x040fe2000000180c */
[----:B------:R-:W4:Y:S07]  /*c310*/  LDSM.16.M88.4 R176, [R192] ;  /* 0x00000000c0b0783b */ /* 0x000f2e0000000200 */
        /* <DEDUP_REMOVED lines=8> */
[----:B------:R-:W5:Y:S07]  /*c3a0*/  LDSM.16.M88.4 R136, [R192+0x800] ;  /* 0x00080000c088783b */ /* 0x000f6e0000000200 */
[C---:B-1----:R-:W-:Y:S01]  /*c3b0*/  HMMA.16816.F32 R4, R156.reuse, R160, R4 ;  /* 0x000000a09c04723c */ /* 0x042fe20000001804 */
        /* <DEDUP_REMOVED lines=8> */
[----:B------:R-:W-:Y:S07]  /*c440*/  LDSM.16.M88.4 R164, [R202+0x10100] ;  /* 0x01010000caa4783b */ /* 0x000fee0000000200 */
[C---:B--2---:R-:W-:Y:S08]  /*c450*/  HMMA.16816.F32 R28, R156.reuse, R168, R28 ;  /* 0x000000a89c1c723c */ /* 0x044ff0000000181c */
[----:B------:R-:W-:Y:S01]  /*c460*/  HMMA.16816.F32 R32, R156, R170, R32 ;  /* 0x000000aa9c20723c */ /* 0x000fe20000001820 */
[----:B------:R-:W2:Y:S07]  /*c470*/  LDSM.16.M88.4 R156, [R205+0x9100] ;  /* 0x00910000cd9c783b */ /* 0x000eae0000000200 */
[C---:B----4-:R-:W-:Y:S01]  /*c480*/  HMMA.16816.F32 R4, R172.reuse, R176, R4 ;  /* 0x000000b0ac04723c */ /* 0x050fe20000001804 */
[----:B------:R-:W4:Y:S07]  /*c490*/  LDSM.16.M88.4 R168, [R191] ;  /* 0x00000000bfa8783b */ /* 0x000f2e0000000200 */
[C---:B------:R-:W-:Y:S01]  /*c4a0*/  HMMA.16816.F32 R8, R172.reuse, R178, R8 ;  /* 0x000000b2ac08723c */ /* 0x040fe20000001808 */
[----:B------:R-:W-:Y:S07]  /*c4b0*/  LDSM.16.M88.4 R176, [R200+0x8100] ;  /* 0x00810000c8b0783b */ /* 0x000fee0000000200 */
[C---:B-----5:R-:W-:Y:S08]  /*c4c0*/  HMMA.16816.F32 R12, R172.reuse, R136, R12 ;  /* 0x00000088ac0c723c */ /* 0x060ff0000000180c */
[C---:B------:R-:W-:Y:S01]  /*c4d0*/  HMMA.16816.F32 R16, R172.reuse, R138, R16 ;  /* 0x0000008aac10723c */ /* 0x040fe20000001810 */
[----:B------:R-:W5:Y:S07]  /*c4e0*/  LDSM.16.M88.4 R136, [R190] ;  /* 0x00000000be88783b */ /* 0x000f6e0000000200 */
[C---:B------:R-:W-:Y:S08]  /*c4f0*/  HMMA.16816.F32 R20, R172.reuse, R140, R20 ;  /* 0x0000008cac14723c */ /* 0x040ff00000001814 */
[C---:B------:R-:W-:Y:S01]  /*c500*/  HMMA.16816.F32 R24, R172.reuse, R142, R24 ;  /* 0x0000008eac18723c */ /* 0x040fe20000001818 */
[----:B------:R-:W2:Y:S07]  /*c510*/  LDSM.16.M88.4 R140, [R189] ;  /* 0x00000000bd8c783b */ /* 0x000eae0000000200 */
[C---:B------:R-:W-:Y:S08]  /*c520*/  HMMA.16816.F32 R28, R172.reuse, R144, R28 ;  /* 0x00000090ac1c723c */ /* 0x040ff0000000181c */
[----:B------:R-:W-:Y:S01]  /*c530*/  HMMA.16816.F32 R32, R172, R146, R32 ;  /* 0x00000092ac20723c */ /* 0x000fe20000001820 */
[----:B------:R-:W4:Y:S07]  /*c540*/  LDSM.16.M88.4 R144, [R188] ;  /* 0x00000000bc90783b */ /* 0x000f2e0000000200 */
[C---:B-1----:R-:W-:Y:S01]  /*c550*/  HMMA.16816.F32 R4, R148.reuse, R152, R4 ;  /* 0x000000989404723c */ /* 0x042fe20000001804 */
[----:B------:R-:W1:Y:S07]  /*c560*/  LDSM.16.M88.4 R172, [R201+0x10100] ;  /* 0x01010000c9ac783b */ /* 0x000e6e0000000200 */
[C---:B------:R-:W-:Y:S01]  /*c570*/  HMMA.16816.F32 R8, R148.reuse, R154, R8 ;  /* 0x0000009a9408723c */ /* 0x040fe20000001808 */
[----:B------:R-:W-:Y:S07]  /*c580*/  LDSM.16.M88.4 R152, [R200+0x9900] ;  /* 0x00990000c898783b */ /* 0x000fee0000000200 */
[C---:B---3--:R-:W-:Y:S08]  /*c590*/  HMMA.16816.F32 R12, R148.reuse, R132, R12 ;  /* 0x00000084940c723c */ /* 0x048ff0000000180c */
[C---:B------:R-:W-:Y:S01]  /*c5a0*/  HMMA.16816.F32 R16, R148.reuse, R134, R16 ;  /* 0x000000869410723c */ /* 0x040fe20000001810 */
[----:B------:R-:W3:Y:S07]  /*c5b0*/  LDSM.16.M88.4 R132, [R200+0x8900] ;  /* 0x00890000c884783b */ /* 0x000eee0000000200 */
[C---:B--2---:R-:W-:Y:S08]  /*c5c0*/  HMMA.16816.F32 R20, R148.reuse, R156, R20 ;  /* 0x0000009c9414723c */ /* 0x044ff00000001814 */
[C---:B------:R-:W-:Y:S01]  /*c5d0*/  HMMA.16816.F32 R24, R148.reuse, R158, R24 ;  /* 0x0000009e9418723c */ /* 0x040fe20000001818 */
[----:B------:R-:W-:Y:S07]  /*c5e0*/  LDSM.16.M88.4 R156, [R199+0x10100] ;  /* 0x01010000c79c783b */ /* 0x000fee0000000200 */
[C---:B------:R-:W-:Y:S08]  /*c5f0*/  HMMA.16816.F32 R28, R148.reuse, R160, R28 ;  /* 0x000000a0941c723c */ /* 0x040ff0000000181c */
[----:B------:R-:W-:Y:S01]  /*c600*/  HMMA.16816.F32 R32, R148, R162, R32 ;  /* 0x000000a29420723c */ /* 0x000fe20000001820 */
[----:B------:R-:W2:Y:S07]  /*c610*/  LDSM.16.M88.4 R148, [R200+0x9100] ;  /* 0x00910000c894783b */ /* 0x000eae0000000200 */
[C---:B----4-:R-:W-:Y:S01]  /*c620*/  HMMA.16816.F32 R4, R164.reuse, R168, R4 ;  /* 0x000000a8a404723c */ /* 0x050fe20000001804 */
[----:B------:R-:W4:Y:S07]  /*c630*/  LDSM.16.M88.4 R160, [R192+0x2000] ;  /* 0x00200000c0a0783b */ /* 0x000f2e0000000200 */
[C---:B------:R-:W-:Y:S01]  /*c640*/  HMMA.16816.F32 R8, R164.reuse, R170, R8 ;  /* 0x000000aaa408723c */ /* 0x040fe20000001808 */
[----:B------:R-:W-:Y:S07]  /*c650*/  LDSM.16.M88.4 R168, [R205+0xa100] ;  /* 0x00a10000cda8783b */ /* 0x000fee0000000200 */
[C---:B-----5:R-:W-:Y:S08]  /*c660*/  HMMA.16816.F32 R12, R164.reuse, R136, R12 ;  /* 0x00000088a40c723c */ /* 0x060ff0000000180c */
[C---:B------:R-:W-:Y:S01]  /*c670*/  HMMA.16816.F32 R16, R164.reuse, R138, R16 ;  /* 0x0000008aa410723c */ /* 0x040fe20000001810 */
[----:B------:R-:W5:Y:S07]  /*c680*/  LDSM.16.M88.4 R136, [R192+0x2800] ;  /* 0x00280000c088783b */ /* 0x000f6e0000000200 */
[C---:B------:R-:W-:Y:S08]  /*c690*/  HMMA.16816.F32 R20, R164.reuse, R140, R20 ;  /* 0x0000008ca414723c */ /* 0x040ff00000001814 */
[C---:B------:R-:W-:Y:S01]  /*c6a0*/  HMMA.16816.F32 R24, R164.reuse, R142, R24 ;  /* 0x0000008ea418723c */ /* 0x040fe20000001818 */
[----:B------:R-:W2:Y:S07]  /*c6b0*/  LDSM.16.M88.4 R140, [R192+0x3000] ;  /* 0x00300000c08c783b */ /* 0x000eae0000000200 */
[C---:B------:R-:W-:Y:S08]  /*c6c0*/  HMMA.16816.F32 R28, R164.reuse, R144, R28 ;  /* 0x00000090a41c723c */ /* 0x040ff0000000181c */
[----:B------:R-:W-:Y:S01]  /*c6d0*/  HMMA.16816.F32 R32, R164, R146, R32 ;  /* 0x00000092a420723c */ /* 0x000fe20000001820 */
[----:B------:R-:W4:Y:S07]  /*c6e0*/  LDSM.16.M88.4 R144, [R192+0x3800] ;  /* 0x00380000c090783b */ /* 0x000f2e0000000200 */
[C---:B-1----:R-:W-:Y:S01]  /*c6f0*/  HMMA.16816.F32 R4, R172.reuse, R176, R4 ;  /* 0x000000b0ac04723c */ /* 0x042fe20000001804 */
[----:B------:R-:W1:Y:S07]  /*c700*/  LDSM.16.M88.4 R164, [R206+0x14100] ;  /* 0x01410000cea4783b */ /* 0x000e6e0000000200 */
[C---:B------:R-:W-:Y:S01]  /*c710*/  HMMA.16816.F32 R8, R172.reuse, R178, R8 ;  /* 0x000000b2ac08723c */ /* 0x040fe20000001808 */
[----:B------:R-:W-:Y:S07]  /*c720*/  LDSM.16.M88.4 R176, [R187] ;  /* 0x00000000bbb0783b */ /* 0x000fee0000000200 */
[C---:B---3--:R-:W-:Y:S08]  /*c730*/  HMMA.16816.F32 R12, R172.reuse, R132, R12 ;  /* 0x00000084ac0c723c */ /* 0x048ff0000000180c */
[C---:B------:R-:W-:Y:S01]  /*c740*/  HMMA.16816.F32 R16, R172.reuse, R134, R16 ;  /* 0x00000086ac10723c */ /* 0x040fe20000001810 */
[----:B------:R-:W3:Y:S07]  /*c750*/  LDSM.16.M88.4 R132, [R205+0xa900] ;  /* 0x00a90000cd84783b */ /* 0x000eee0000000200 */
[C---:B--2---:R-:W-:Y:S08]  /*c760*/  HMMA.16816.F32 R20, R172.reuse, R148, R20 ;  /* 0x00000094ac14723c */ /* 0x044ff00000001814 */
[C---:B------:R-:W-:Y:S01]  /*c770*/  HMMA.16816.F32 R24, R172.reuse, R150, R24 ;  /* 0x00000096ac18723c */ /* 0x040fe20000001818 */
[----:B------:R-:W2:Y:S07]  /*c780*/  LDSM.16.M88.4 R148, [R205+0xb100] ;  /* 0x00b10000cd94783b */ /* 0x000eae0000000200 */
[C---:B------:R-:W-:Y:S08]  /*c790*/  HMMA.16816.F32 R28, R172.reuse, R152, R28 ;  /* 0x00000098ac1c723c */ /* 0x040ff0000000181c */
[----:B------:R-:W-:Y:S01]  /*c7a0*/  HMMA.16816.F32 R32, R172, R154, R32 ;  /* 0x0000009aac20723c */ /* 0x000fe20000001820 */
[----:B------:R-:W1:Y:S07]  /*c7b0*/  LDSM.16.M88.4 R152, [R205+0xb900] ;  /* 0x00b90000cd98783b */ /* 0x000e6e0000000200 */
[C---:B----4-:R-:W-:Y:S01]  /*c7c0*/  HMMA.16816.F32 R4, R156.reuse, R160, R4 ;  /* 0x000000a09c04723c */ /* 0x050fe20000001804 */
[----:B------:R-:W4:Y:S07]  /*c7d0*/  LDSM.16.M88.4 R172, [R202+0x14100] ;  /* 0x01410000caac783b */ /* 0x000f2e0000000200 */
        /* <DEDUP_REMOVED lines=24> */
[----:B------:R-:W1:Y:S01]  /*c960*/  LDSM.16.M88.4 R164, [R199+0x14100] ;  /* 0x01410000c7a4783b */ /* 0x000e620000000200 */
[C---:B----4-:R-:W-:Y:S08]  /*c970*/  HMMA.16816.F32 R4, R172.reuse, R176, R4 ;  /* 0x000000b0ac04723c */ /* 0x050ff00000001804 */
[C---:B------:R-:W-:Y:S08]  /*c980*/  HMMA.16816.F32 R8, R172.reuse, R178, R8 ;  /* 0x000000b2ac08723c */ /* 0x040ff00000001808 */
[C---:B-----5:R-:W-:Y:S08]  /*c990*/  HMMA.16816.F32 R12, R172.reuse, R136, R12 ;  /* 0x00000088ac0c723c */ /* 0x060ff0000000180c */
[C---:B------:R-:W-:Y:S08]  /*c9a0*/  HMMA.16816.F32 R16, R172.reuse, R138, R16 ;  /* 0x0000008aac10723c */ /* 0x040ff00000001810 */
[C---:B------:R-:W-:Y:S08]  /*c9b0*/  HMMA.16816.F32 R20, R172.reuse, R140, R20 ;  /* 0x0000008cac14723c */ /* 0x040ff00000001814 */
[C---:B------:R-:W-:Y:S08]  /*c9c0*/  HMMA.16816.F32 R24, R172.reuse, R142, R24 ;  /* 0x0000008eac18723c */ /* 0x040ff00000001818 */
[C---:B------:R-:W-:Y:S08]  /*c9d0*/  HMMA.16816.F32 R28, R172.reuse, R144, R28 ;  /* 0x00000090ac1c723c */ /* 0x040ff0000000181c */
[----:B------:R-:W-:Y:S08]  /*c9e0*/  HMMA.16816.F32 R32, R172, R146, R32 ;  /* 0x00000092ac20723c */ /* 0x000ff00000001820 */
[C---:B-1----:R-:W-:Y:S08]  /*c9f0*/  HMMA.16816.F32 R4, R156.reuse, R160, R4 ;  /* 0x000000a09c04723c */ /* 0x042ff00000001804 */
[C---:B------:R-:W-:Y:S08]  /*ca00*/  HMMA.16816.F32 R8, R156.reuse, R162, R8 ;  /* 0x000000a29c08723c */ /* 0x040ff00000001808 */
[C---:B---3--:R-:W-:Y:S08]  /*ca10*/  HMMA.16816.F32 R12, R156.reuse, R132, R12 ;  /* 0x000000849c0c723c */ /* 0x048ff0000000180c */
[C---:B------:R-:W-:Y:S01]  /*ca20*/  HMMA.16816.F32 R16, R156.reuse, R134, R16 ;  /* 0x000000869c10723c */ /* 0x040fe20000001810 */
[----:B------:R-:W1:Y:S07]  /*ca30*/  LDSM.16.M88.4 R132, [R192+0x4800] ;  /* 0x00480000c084783b */ /* 0x000e6e0000000200 */
[C---:B--2---:R-:W-:Y:S08]  /*ca40*/  HMMA.16816.F32 R20, R156.reuse, R148, R20 ;  /* 0x000000949c14723c */ /* 0x044ff00000001814 */
[C---:B------:R-:W-:Y:S08]  /*ca50*/  HMMA.16816.F32 R24, R156.reuse, R150, R24 ;  /* 0x000000969c18723c */ /* 0x040ff00000001818 */
[C---:B------:R-:W-:Y:S08]  /*ca60*/  HMMA.16816.F32 R28, R156.reuse, R152, R28 ;  /* 0x000000989c1c723c */ /* 0x040ff0000000181c */
[----:B------:R-:W-:Y:S08]  /*ca70*/  HMMA.16816.F32 R32, R156, R154, R32 ;  /* 0x0000009a9c20723c */ /* 0x000ff00000001820 */
[C---:B------:R-:W-:Y:S08]  /*ca80*/  HMMA.16816.F32 R4, R164.reuse, R168, R4 ;  /* 0x000000a8a404723c */ /* 0x040ff00000001804 */
[C---:B------:R-:W-:Y:S08]  /*ca90*/  HMMA.16816.F32 R8, R164.reuse, R170, R8 ;  /* 0x000000aaa408723c */ /* 0x040ff00000001808 */
[C---:B-1----:R-:W-:Y:S08]  /*caa0*/  HMMA.16816.F32 R12, R164.reuse, R132, R12 ;  /* 0x00000084a40c723c */ /* 0x042ff0000000180c */
[----:B------:R-:W-:Y:S01]  /*cab0*/  FMUL.FTZ R137, R4, c[0x0][0x320] ;  /* 0x0000c80004897a20 */ /* 0x000fe20000410000 */
[C---:B------:R-:W-:Y:S03]  /*cac0*/  HMMA.16816.F32 R16, R164.reuse, R134, R16 ;  /* 0x00000086a410723c */ /* 0x040fe60000001810 */
[----:B------:R-:W-:Y:S02]  /*cad0*/  FMUL.FTZ R138, R5, c[0x0][0x320] ;  /* 0x0000c800058a7a20 */ /* 0x000fe40000410000 */
[----:B------:R-:W1:Y:S01]  /*cae0*/  MUFU.TANH R137, R137 ;  /* 0x0000008900897308 */ /* 0x000e620000002400 */
[----:B------:R-:W-:Y:S02]  /*caf0*/  FMUL.FTZ R0, R6, c[0x0][0x320] ;  /* 0x0000c80006007a20 */ /* 0x000fe40000410000 */
[----:B------:R-:W-:Y:S04]  /*cb00*/  FMUL.FTZ R9, R9, c[0x0][0x320] ;  /* 0x0000c80009097a20 */ /* 0x000fe80000410000 */
[----:B------:R-:W-:Y:S02]  /*cb10*/  FMUL.FTZ R10, R10, c[0x0][0x320] ;  /* 0x0000c8000a0a7a20 */ /* 0x000fe40000410000 */
[----:B------:R-:W-:Y:S01]  /*cb20*/  FMUL.FTZ R11, R11, c[0x0][0x320] ;  /* 0x0000c8000b0b7a20 */ /* 0x000fe20000410000 */
[----:B------:R-:W2:Y:S01]  /*cb30*/  MUFU.TANH R140, R9 ;  /* 0x00000009008c7308 */ /* 0x000ea20000002400 */
[----:B------:R-:W-:Y:S02]  /*cb40*/  FMUL.FTZ R136, R7, c[0x0][0x320] ;  /* 0x0000c80007887a20 */ /* 0x000fe40000410000 */
[----:B------:R-:W3:Y:S01]  /*cb50*/  LDSM.16.M88.4 R4, [R192+0x5000] ;  /* 0x00500000c004783b */ /* 0x000ee20000000200 */
[----:B------:R-:W-:Y:S02]  /*cb60*/  FMUL.FTZ R139, R8, c[0x0][0x320] ;  /* 0x0000c800088b7a20 */ /* 0x000fe40000410000 */
[----:B------:R-:W-:Y:S02]  /*cb70*/  FMUL.FTZ R8, R12, c[0x0][0x320] ;  /* 0x0000c8000c087a20 */ /* 0x000fe40000410000 */
[----:B------:R-:W-:Y:S02]  /*cb80*/  FMUL.FTZ R13, R13, c[0x0][0x320] ;  /* 0x0000c8000d0d7a20 */ /* 0x000fe40000410000 */
[----:B------:R-:W4:Y:S01]  /*cb90*/  MUFU.TANH R132, R10 ;  /* 0x0000000a00847308 */ /* 0x000f220000002400 */
[----:B------:R-:W-:Y:S02]  /*cba0*/  FMUL.FTZ R142, R16, c[0x0][0x320] ;  /* 0x0000c800108e7a20 */ /* 0x000fe40000410000 */
[----:B------:R-:W-:Y:S02]  /*cbb0*/  FMUL.FTZ R14, R14, c[0x0][0x320] ;  /* 0x0000c8000e0e7a20 */ /* 0x000fe40000410000 */
[----:B------:R-:W-:Y:S02]  /*cbc0*/  FMUL.FTZ R15, R15, c[0x0][0x320] ;  /* 0x0000c8000f0f7a20 */ /* 0x000fe40000410000 */
[----:B------:R-:W-:Y:S02]  /*cbd0*/  FMUL.FTZ R18, R18, c[0x0][0x320] ;  /* 0x0000c80012127a20 */ /* 0x000fe40000410000 */
[----:B------:R-:W-:Y:S01]  /*cbe0*/  FMUL.FTZ R19, R19, c[0x0][0x320] ;  /* 0x0000c80013137a20 */ /* 0x000fe20000410000 */
[----:B------:R-:W1:Y:S10]  /*cbf0*/  MUFU.TANH R133, R11 ;  /* 0x0000000b00857308 */ /* 0x000e740000002400 */
[----:B------:R5:W1:Y:S10]  /*cc00*/  MUFU.TANH R12, R8 ;  /* 0x00000008000c7308 */ /* 0x000a740000002400 */
[----:B------:R-:W1:Y:S01]  /*cc10*/  MUFU.TANH R138, R138 ;  /* 0x0000008a008a7308 */ /* 0x000e620000002400 */
[C---:B---3--:R-:W-:Y:S09]  /*cc20*/  HMMA.16816.F32 R20, R164.reuse, R4, R20 ;  /* 0x00000004a414723c */ /* 0x048ff20000001814 */
[----:B------:R-:W3:Y:S01]  /*cc30*/  MUFU.TANH R0, R0 ;  /* 0x0000000000007308 */ /* 0x000ee20000002400 */
[C---:B------:R-:W-:Y:S01]  /*cc40*/  HMMA.16816.F32 R24, R164.reuse, R6, R24 ;  /* 0x00000006a418723c */ /* 0x040fe20000001818 */
[----:B-----5:R-:W5:Y:S01]  /*cc50*/  LDSM.16.M88.4 R8, [R192+0x5800] ;  /* 0x00580000c008783b */ /* 0x020f620000000200 */
[----:B------:R-:W-:Y:S04]  /*cc60*/  DEPBAR.LE SB0, 0x0 ;  /* 0x000080000000791a */ /* 0x000fe80000000000 */
[----:B------:R-:W-:Y:S03]  /*cc70*/  FMUL.FTZ R4, R17, c[0x0][0x320] ;  /* 0x0000c80011047a20 */ /* 0x000fe60000410000 */
[----:B------:R-:W1:Y:S01]  /*cc80*/  MUFU.TANH R136, R136 ;  /* 0x0000008800887308 */ /* 0x000e620000002400 */
[----:B------:R-:W-:Y:S04]  /*cc90*/  BAR.SYNC.DEFER_BLOCKING 0x0 ;  /* 0x0000000000007b1d */ /* 0x000fe80000010000 */
[----:B------:R-:W-:Y:S02]  /*cca0*/  FMUL.FTZ R160, R20, c[0x0][0x320] ;  /* 0x0000c80014a07a20 */ /* 0x000fe40000410000 */
[----:B------:R-:W-:Y:S03]  /*ccb0*/  FMUL.FTZ R21, R21, c[0x0][0x320] ;  /* 0x0000c80015157a20 */ /* 0x000fe60000410000 */
[----:B------:R-:W1:Y:S01]  /*ccc0*/  MUFU.TANH R139, R139 ;  /* 0x0000008b008b7308 */ /* 0x000e620000002400 */
[----:B------:R-:W-:Y:S02]  /*ccd0*/  FMUL.FTZ R22, R22, c[0x0][0x320] ;  /* 0x0000c80016167a20 */ /* 0x000fe40000410000 */
[----:B------:R-:W-:Y:S02]  /*cce0*/  FMUL.FTZ R23, R23, c[0x0][0x320] ;  /* 0x0000c80017177a20 */ /* 0x000fe40000410000 */
[----:B------:R-:W-:Y:S02]  /*ccf0*/  FMUL.FTZ R156, R24, c[0x0][0x320] ;  /* 0x0000c800189c7a20 */ /* 0x000fe40000410000 */
[----:B------:R-:W-:Y:S02]  /*cd00*/  FMUL.FTZ R25, R25, c[0x0][0x320] ;  /* 0x0000c80019197a20 */ /* 0x000fe40000410000 */
[----:B------:R-:W-:Y:S01]  /*cd10*/  FMUL.FTZ R26, R26, c[0x0][0x320] ;  /* 0x0000c8001a1a7a20 */ /* 0x000fe20000410000 */
[----:B------:R1:W1:Y:S01]  /*cd20*/  MUFU.TANH R162, R13 ;  /* 0x0000000d00a27308 */ /* 0x0002620000002400 */
[----:B------:R-:W-:Y:S09]  /*cd30*/  FMUL.FTZ R27, R27, c[0x0][0x320] ;  /* 0x0000c8001b1b7a20 */ /* 0x000ff20000410000 */
[----:B------:R1:W1:Y:S01]  /*cd40*/  MUFU.TANH R163, R14 ;  /* 0x0000000e00a37308 */ /* 0x0002620000002400 */
[C---:B-----5:R-:W-:Y:S09]  /*cd50*/  HMMA.16816.F32 R28, R164.reuse, R8, R28 ;  /* 0x00000008a41c723c */ /* 0x060ff2000000181c */
[----:B------:R1:W1:Y:S01]  /*cd60*/  MUFU.TANH R161, R15 ;  /* 0x0000000f00a17308 */ /* 0x0002620000002400 */
[----:B------:R-:W-:Y:S09]  /*cd70*/  HMMA.16816.F32 R32, R164, R10, R32 ;  /* 0x0000000aa420723c */ /* 0x000ff20000001820 */
[----:B------:R-:W1:Y:S05]  /*cd80*/  MUFU.TANH R142, R142 ;  /* 0x0000008e008e7308 */ /* 0x000e6a0000002400 */
        /* <DEDUP_REMOVED lines=26> */
[----:B------:R-:W1:Y:S01]  /*cf30*/  MUFU.TANH R5, R5 ;  /* 0x0000000500057308 */ /* 0x000e620000002400 */
[----:B------:R-:W-:-:S05]  /*cf40*/  @P0 BRA `(.L_x_200) ;  /* 0x0000031000000947 */ /* 0x000fca0003800000 */
[----:B--234-:R-:W-:Y:S01]  /*cf50*/  ULEA UR4, UR21, UR13, 0x6 ;  /* 0x0000000d15047291 */ /* 0x01cfe2000f8e303f */
[----:B------:R-:W-:Y:S05]  /*cf60*/  IMAD.MOV.U32 R207, RZ, RZ, RZ ;  /* 0x000000ffffcf7224 */ /* 0x000fea00078e00ff */
        /* <DEDUP_REMOVED lines=25> */
[----:B------:R-:W2:Y:S04]  /*d100*/  SHFL.IDX PT, R11, R20, RZ, 0x181f ;  /* 0x00181fff140b7589 */ /* 0x000ea800000e0000 */
[----:B-1----:R-:W1:Y:S04]  /*d110*/  SHFL.IDX PT, R13, R8, RZ, 0x181f ;  /* 0x00181fff080d7589 */ /* 0x002e6800000e0000 */
[----:B------:R-:W3:Y:S04]  /*d120*/  SHFL.IDX PT, R7, R20, 0x1, 0x181f ;  /* 0x00381f0014077f89 */ /* 0x000ee800000e0000 */
[----:B------:R-:W4:Y:S01]  /*d130*/  SHFL.IDX PT, R9, R8, 0x1, 0x181f ;  /* 0x00381f0008097f89 */ /* 0x000f2200000e0000 */
[C---:B--2---:R-:W-:Y:S02]  /*d140*/  IADD3 R14, P2, R11.reuse, R218, RZ ;  /* 0x000000da0b0e7210 */ /* 0x044fe40007f5e0ff */
[-C--:B------:R-:W-:Y:S02]  /*d150*/  IADD3 R10, P0, R11, R217.reuse, RZ ;  /* 0x000000d90b0a7210 */ /* 0x080fe40007f1e0ff */
[----:B-1----:R-:W-:Y:S02]  /*d160*/  IADD3.X R15, R13, R180, RZ, P2, !PT ;  /* 0x000000b40d0f7210 */ /* 0x002fe400017fe4ff */
[----:B------:R-:W-:Y:S01]  /*d170*/  IADD3 R18, P2, R11, R216, RZ ;  /* 0x000000d80b127210 */ /* 0x000fe20007f5e0ff */
[----:B------:R-:W-:Y:S01]  /*d180*/  IMAD.X R11, R13, 0x1, R220, P0 ;  /* 0x000000010d0b7824 */ /* 0x000fe200000e06dc */
[----:B---3--:R-:W-:Y:S01]  /*d190*/  IADD3 R16, P0, R7, R218, RZ ;  /* 0x000000da07107210 */ /* 0x008fe20007f1e0ff */
[----:B------:R1:W-:Y:S02]  /*d1a0*/  LDGSTS.E.BYPASS.LTC128B.128 [R209+0x6100], [R14.64], !P6 ;  /* 0x061000000ed17fae */ /* 0x0003e4000f101d56 */
[--C-:B------:R-:W-:Y:S01]  /*d1b0*/  IMAD.X R19, R13, 0x1, R219.reuse, P2 ;  /* 0x000000010d137824 */ /* 0x100fe200010e06db */
[----:B------:R-:W-:Y:S01]  /*d1c0*/  IADD3 R6, P2, R7, R217, RZ ;  /* 0x000000d907067210 */ /* 0x000fe20007f5e0ff */
[----:B------:R1:W-:Y:S01]  /*d1d0*/  LDGSTS.E.BYPASS.LTC128B.128 [R209+0x8100], [R10.64], !P5 ;  /* 0x081000000ad17fae */ /* 0x0003e2000e901d56 */
[----:B----4-:R-:W-:Y:S01]  /*d1e0*/  IMAD.X R17, R9, 0x1, R180, P0 ;  /* 0x0000000109117824 */ /* 0x010fe200000e06b4 */
[----:B------:R-:W-:Y:S02]  /*d1f0*/  IADD3 R8, P0, R7, R216, RZ ;  /* 0x000000d807087210 */ /* 0x000fe40007f1e0ff */
[----:B------:R1:W-:Y:S01]  /*d200*/  LDGSTS.E.BYPASS.LTC128B.128 [R209+0xa100], [R18.64], !P4 ;  /* 0x0a10000012d17fae */ /* 0x0003e2000e101d56 */
[C---:B------:R-:W-:Y:S02]  /*d210*/  IADD3.X R7, R9.reuse, R220, RZ, P2, !PT ;  /* 0x000000dc09077210 */ /* 0x040fe400017fe4ff */
[----:B------:R-:W-:Y:S01]  /*d220*/  IMAD.X R9, R9, 0x1, R219, P0 ;  /* 0x0000000109097824 */ /* 0x000fe200000e06db */
[----:B------:R1:W-:Y:S04]  /*d230*/  LDGSTS.E.BYPASS.LTC128B.128 [R209+0x7100], [R16.64], !P6 ;  /* 0x0710000010d17fae */ /* 0x0003e8000f101d56 */
[----:B------:R1:W-:Y:S04]  /*d240*/  LDGSTS.E.BYPASS.LTC128B.128 [R209+0x9100], [R6.64], !P5 ;  /* 0x0910000006d17fae */ /* 0x0003e8000e901d56 */
[----:B------:R1:W-:Y:S02]  /*d250*/  LDGSTS.E.BYPASS.LTC128B.128 [R209+0xb100], [R8.64], !P4 ;  /* 0x0b10000008d17fae */ /* 0x0003e4000e101d56 */
.L_x_200:
[----:B--234-:R-:W-:Y:S01]  /*d260*/  PLOP3.LUT P2, PT, PT, PT, UP2, 0x80, 0x0 ;  /* 0x000000000000781c */ /* 0x01cfe20003f4f028 */
[----:B------:R-:W0:Y:S01]  /*d270*/  LDGDEPBAR ;  /* 0x00000000000079af */ /* 0x000e220000000000 */
[----:B------:R-:W-:Y:S01]  /*d280*/  PLOP3.LUT P0, PT, PT, PT, UP2, 0x80, 0x0 ;  /* 0x000000000000781c */ /* 0x000fe20003f0f028 */
[----:B-1----:R-:W-:Y:S01]  /*d290*/  IMAD.MOV.U32 R15, RZ, RZ, R211 ;  /* 0x000000ffff0f7224 */ /* 0x002fe200078e00d3 */
[----:B------:R-:W-:Y:S01]  /*d2a0*/  USHF.L.U32 UR4, UR21, 0x6, URZ ;  /* 0x0000000615047899 */ /* 0x000fe2000800063f */
[----:B------:R-:W-:Y:S05]  /*d2b0*/  IMAD.U32 R9, RZ, RZ, UR10 ;  /* 0x0000000aff097e24 */ /* 0x000fea000f8e00ff */
[----:B------:R-:W-:Y:S03]  /*d2c0*/  IMAD.U32 R7, RZ, RZ, UR4 ;  /* 0x00000004ff077e24 */ /* 0x000fe6000f8e00ff */
[----:B------:R-:W-:Y:S05]  /*d2d0*/  @P2 IMAD.HI.U32 R6, R211, c[0x0][0x2c8], RZ ;  /* 0x0000b200d3062a27 */ /* 0x000fea00078e00ff */
[----:B------:R-:W-:Y:S02]  /*d2e0*/  @P0 SHF.R.U32.HI R15, RZ, c[0x0][0x2cc], R6 ;  /* 0x0000b300ff0f0a19 */ /* 0x000fe40000011606 */
[----:B------:R-:W-:Y:S02]  /*d2f0*/  PLOP3.LUT P0, PT, PT, PT, UP1, 0x40, 0x0 ;  /* 0x000000000000781c */ /* 0x000fe40003f0e818 */
[----:B------:R-:W-:Y:S01]  /*d300*/  IADD3 R6, -R212, 0x1, -R7 ;  /* 0x00000001d4067810 */ /* 0x000fe20007ffe907 */
[----:B------:R-:W1:Y:S03]  /*d310*/  SHFL.IDX PT, R8, R15, RZ, 0x1c1f ;  /* 0x001c1fff0f087589 */ /* 0x000e6600000e0000 */
[----:B------:R-:W-:Y:S04]  /*d320*/  IADD3 R9, R6, -c[0x0][0x168], R9 ;  /* 0x80005a0006097a10 */ /* 0x000fe80007ffe009 */
[C---:B------:R-:W-:Y:S02]  /*d330*/  IADD3 R11, R9.reuse, c[0x0][0x328], RZ ;  /* 0x0000ca00090b7a10 */ /* 0x040fe40007ffe0ff */
[----:B------:R-:W-:Y:S03]  /*d340*/  IADD3 R9, R9, UR12, RZ ;  /* 0x0000000c09097c10 */ /* 0x000fe6000fffe0ff */
[--C-:B-1----:R-:W-:Y:S02]  /*d350*/  IMAD.IADD R14, R11, 0x1, R8.reuse ;  /* 0x000000010b0e7824 */ /* 0x102fe400078e0208 */
[----:B------:R-:W-:Y:S01]  /*d360*/  IMAD.IADD R13, R9, 0x1, R8 ;  /* 0x00000001090d7824 */ /* 0x000fe200078e0208 */
[----:B------:R-:W-:-:S05]  /*d370*/  @P0 BRA `(.L_x_201) ;  /* 0x000001a000000947 */ /* 0x000fca0003800000 */
[----:B------:R-:W-:Y:S01]  /*d380*/  MOV R6, c[0x0][0x2ac] ;  /* 0x0000ab0000067a02 */ /* 0x000fe20000000f00 */
        /* <DEDUP_REMOVED lines=14> */
.L_x_203:
[----:B------:R-:W-:Y:S04]  /*d470*/  MOV R6, c[0x0][0x32c] ;  /* 0x0000cb0000067a02 */ /* 0x000fe80000000f00 */
[----:B------:R-:W-:Y:S11]  /*d480*/  ISETP.NE.AND P0, PT, R6, 0x1, PT ;  /* 0x000000010600780c */ /* 0x000ff60003f05270 */
[----:B------:R-:W-:Y:S02]  /*d490*/  @!UPT UIADD3 URZ, URZ, URZ, URZ ;  /* 0x0000003f3f3ff290 */ /* 0x000fe4000fffe03f */
[----:B------:R-:W-:Y:S05]  /*d4a0*/  @P0 IMAD.HI.U32 R6, R8, c[0x0][0x330], RZ ;  /* 0x0000cc0008060a27 */ /* 0x000fea00078e00ff */
[----:B------:R-:W-:Y:S02]  /*d4b0*/  @P0 SHF.R.U32.HI R8, RZ, c[0x0][0x334], R6 ;  /* 0x0000cd00ff080a19 */ /* 0x000fe40000011606 */
.L_x_204:
[----:B------:R-:W-:Y:S05]  /*d4c0*/  BSYNC B0 ;  /* 0x0000000000007941 */ /* 0x000fea0003800000 */
.L_x_202:
[----:B------:R-:W-:Y:S04]  /*d4d0*/  IMAD R17, R8, c[0x0][0x32c], -R7 ;  /* 0x0000cb0008117a24 */ /* 0x000fe800078e0a07 */
[----:B------:R-:W-:Y:S05]  /*d4e0*/  IMAD.IADD R6, R17, 0x1, -R212 ;  /* 0x0000000111067824 */ /* 0x000fea00078e0ad4 */
[----:B------:R-:W-:Y:S02]  /*d4f0*/  IADD3 R17, R6, c[0x0][0x32c], RZ ;  /* 0x0000cb0006117a10 */ /* 0x000fe40007ffe0ff */
[----:B------:R-:W-:Y:S02]  /*d500*/  IMNMX R13, R13, R6, !PT ;  /* 0x000000060d0d7217 */ /* 0x000fe40007800200 */
[----:B------:R-:W-:Y:S02]  /*d510*/  IMNMX R14, R14, R17, PT ;  /* 0x000000110e0e7217 */ /* 0x000fe40003800200 */
.L_x_201:
[----:B------:R-:W-:Y:S01]  /*d520*/  UISETP.GT.AND UP0, UPT, UR21, -0x1, UPT ;  /* 0xffffffff1500788c */ /* 0x000fe2000bf04270 */
[----:B------:R-:W1:Y:S05]  /*d530*/  SHFL.IDX PT, R16, R15, 0x1, 0x1c1f ;  /* 0x003c1f000f107f89 */ /* 0x000e6a00000e0000 */
        /* <DEDUP_REMOVED lines=9> */
[C---:B------:R-:W-:Y:S02]  /*d5d0*/  ISETP.GT.AND P0, PT, R13.reuse, 0x8, P0 ;  /* 0x000000080d00780c */ /* 0x040fe40000704270 */
[----:B------:R-:W-:Y:S02]  /*d5e0*/  PLOP3.LUT P2, PT, PT, PT, UP0, 0x80, 0x0 ;  /* 0x000000000000781c */ /* 0x000fe40003f4f008 */
[C---:B------:R-:W-:Y:S02]  /*d5f0*/  ISETP.LT.OR P0, PT, R14.reuse, 0x9, P0 ;  /* 0x000000090e00780c */ /* 0x040fe40000701670 */
[----:B------:R-:W-:Y:S02]  /*d600*/  ISETP.GT.AND P2, PT, R13, 0x9, P2 ;  /* 0x000000090d00780c */ /* 0x000fe40001744270 */
[----:B------:R-:W-:Y:S02]  /*d610*/  FSEL R8, R139, -INF , !P0 ;  /* 0xff8000008b087808 */ /* 0x000fe40004000000 */
[----:B------:R-:W-:Y:S02]  /*d620*/  PLOP3.LUT P0, PT, PT, PT, UP0, 0x80, 0x0 ;  /* 0x000000000000781c */ /* 0x000fe40003f0f008 */
[----:B------:R-:W-:Y:S02]  /*d630*/  ISETP.LT.OR P2, PT, R14, 0xa, P2 ;  /* 0x0000000a0e00780c */ /* 0x000fe40001741670 */
[----:B------:R-:W-:Y:S02]  /*d640*/  ISETP.GT.AND P0, PT, R13, 0x10, P0 ;  /* 0x000000100d00780c */ /* 0x000fe40000704270 */
[----:B------:R-:W-:Y:S02]  /*d650*/  FSEL R6, R140, -INF , !P2 ;  /* 0xff8000008c067808 */ /* 0x000fe40005000000 */
[----:B------:R-:W-:Y:S02]  /*d660*/  ISETP.LT.OR P0, PT, R14, 0x11, P0 ;  /* 0x000000110e00780c */ /* 0x000fe40000701670 */
[----:B------:R-:W-:Y:S02]  /*d670*/  PLOP3.LUT P2, PT, PT, PT, UP0, 0x80, 0x0 ;  /* 0x000000000000781c */ /* 0x000fe40003f4f008 */
[----:B------:R-:W-:Y:S01]  /*d680*/  FSEL R164, R12, -INF , !P0 ;  /* 0xff8000000ca47808 */ /* 0x000fe20004000000 */
[--C-:B-1----:R-:W-:Y:S01]  /*d690*/  IMAD.IADD R12, R9, 0x1, R16.reuse ;  /* 0x00000001090c7824 */ /* 0x102fe200078e0210 */
[----:B------:R-:W-:Y:S02]  /*d6a0*/  PLOP3.LUT P0, PT, PT, PT, UP0, 0x80, 0x0 ;  /* 0x000000000000781c */ /* 0x000fe40003f0f008 */
[C---:B------:R-:W-:Y:S02]  /*d6b0*/  ISETP.GT.AND P2, PT, R13.reuse, 0x11, P2 ;  /* 0x000000110d00780c */ /* 0x040fe40001744270 */
[C---:B------:R-:W-:Y:S02]  /*d6c0*/  ISETP.GT.AND P0, PT, R13.reuse, 0x18, P0 ;  /* 0x000000180d00780c */ /* 0x040fe40000704270 */
        /* <DEDUP_REMOVED lines=12> */
[----:B------:R-:W-:Y:S01]  /*d790*/  FSEL R140, R4, -INF , !P2 ;  /* 0xff800000048c7808 */ /* 0x000fe20005000000 */
[----:B------:R-:W-:Y:S01]  /*d7a0*/  IMAD.IADD R4, R11, 0x1, R16 ;  /* 0x000000010b047824 */ /* 0x000fe200078e0210 */
[----:B------:R-:W-:Y:S02]  /*d7b0*/  PLOP3.LUT P2, PT, PT, PT, UP0, 0x80, 0x0 ;  /* 0x000000000000781c */ /* 0x000fe40003f4f008 */
[C---:B------:R-:W-:Y:S02]  /*d7c0*/  ISETP.GT.AND P0, PT, R13.reuse, 0x28, P0 ;  /* 0x000000280d00780c */ /* 0x040fe40000704270 */
[C---:B------:R-:W-:Y:S02]  /*d7d0*/  ISETP.GT.AND P2, PT, R13.reuse, 0x21, P2 ;  /* 0x000000210d00780c */ /* 0x040fe40001744270 */
[C---:B------:R-:W-:Y:S02]  /*d7e0*/  ISETP.LT.OR P0, PT, R14.reuse, 0x29, P0 ;  /* 0x000000290e00780c */ /* 0x040fe40000701670 */
[----:B------:R-:W-:Y:S02]  /*d7f0*/  ISETP.LT.OR P2, PT, R14, 0x22, P2 ;  /* 0x000000220e00780c */ /* 0x000fe40001741670 */
[----:B------:R-:W-:Y:S02]  /*d800*/  FSEL R156, R156, -INF , !P0 ;  /* 0xff8000009c9c7808 */ /* 0x000fe40004000000 */
[----:B------:R-:W-:Y:S02]  /*d810*/  PLOP3.LUT P0, PT, PT, PT, UP0, 0x80, 0x0 ;  /* 0x000000000000781c */ /* 0x000fe40003f0f008 */
[----:B------:R-:W-:Y:S02]  /*d820*/  FSEL R158, R158, -INF , !P2 ;  /* 0xff8000009e9e7808 */ /* 0x000fe40005000000 */
        /* <DEDUP_REMOVED lines=36> */
.L_x_207:
[----:B------:R-:W-:Y:S04]  /*da70*/  MOV R9, c[0x0][0x32c] ;  /* 0x0000cb0000097a02 */ /* 0x000fe80000000f00 */
[----:B------:R-:W-:Y:S11]  /*da80*/  ISETP.NE.AND P0, PT, R9, 0x1, PT ;  /* 0x000000010900780c */ /* 0x000ff60003f05270 */
[----:B------:R-:W-:Y:S02]  /*da90*/  @!UPT UIADD3 URZ, URZ, URZ, URZ ;  /* 0x0000003f3f3ff290 */ /* 0x000fe4000fffe03f */
[----:B------:R-:W-:Y:S05]  /*daa0*/  @P0 IMAD.HI.U32 R9, R16, c[0x0][0x330], RZ ;  /* 0x0000cc0010090a27 */ /* 0x000fea00078e00ff */
[----:B------:R-:W-:Y:S02]  /*dab0*/  @P0 SHF.R.U32.HI R16, RZ, c[0x0][0x334], R9 ;  /* 0x0000cd00ff100a19 */ /* 0x000fe40000011609 */
.L_x_208:
[----:B------:R-:W-:Y:S05]  /*dac0*/  BSYNC B0 ;  /* 0x0000000000007941 */ /* 0x000fea0003800000 */
.L_x_206:
[----:B------:R-:W-:Y:S04]  /*dad0*/  IMAD R7, R16, c[0x0][0x32c], -R7 ;  /* 0x0000cb0010077a24 */ /* 0x000fe800078e0a07 */
[----:B------:R-:W-:Y:S05]  /*dae0*/  IMAD.IADD R9, R7, 0x1, -R212 ;  /* 0x0000000107097824 */ /* 0x000fea00078e0ad4 */
[----:B------:R-:W-:Y:S02]  /*daf0*/  IADD3 R7, R9, c[0x0][0x32c], RZ ;  /* 0x0000cb0009077a10 */ /* 0x000fe40007ffe0ff */
[----:B------:R-:W-:Y:S02]  /*db00*/  IMNMX R12, R12, R9, !PT ;  /* 0x000000090c0c7217 */ /* 0x000fe40007800200 */
[----:B------:R-:W-:Y:S02]  /*db10*/  IMNMX R4, R4, R7, PT ;  /* 0x0000000704047217 */ /* 0x000fe40003800200 */
.L_x_205:
[----:B------:R-:W-:Y:S01]  /*db20*/  PLOP3.LUT P2, PT, PT, PT, UP0, 0x80, 0x0 ;  /* 0x000000000000781c */ /* 0x000fe20003f4f008 */
[----:B------:R-:W-:Y:S01]  /*db30*/  LDSM.16.MT88.4 R20, [R198+0x100] ;  /* 0x00010000c614783b */ /* 0x000fe20000004200 */
[----:B------:R-:W-:Y:S02]  /*db40*/  PLOP3.LUT P0, PT, PT, PT, UP0, 0x80, 0x0 ;  /* 0x000000000000781c */ /* 0x000fe40003f0f008 */
[----:B------:R-:W-:Y:S02]  /*db50*/  ISETP.GT.AND P2, PT, R12, RZ, P2 ;  /* 0x000000ff0c00720c */ /* 0x000fe40001744270 */
[----:B------:R-:W-:Y:S02]  /*db60*/  FMNMX.FTZ R7, R10, R3, !PT ;  /* 0x000000030a077209 */ /* 0x000fe40007810000 */
[----:B------:R-:W-:Y:S01]  /*db70*/  ISETP.GT.AND P0, PT, R12, 0x1, P0 ;  /* 0x000000010c00780c */ /* 0x000fe20000704270 */
[----:B------:R-:W-:Y:S01]  /*db80*/  LDSM.16.MT88.4 R28, [R197+0x100] ;  /* 0x00010000c51c783b */ /* 0x000fe20000004200 */
[----:B------:R-:W-:Y:S02]  /*db90*/  ISETP.LT.OR P2, PT, R4, 0x1, P2 ;  /* 0x000000010400780c */ /* 0x000fe40001741670 */
        /* <DEDUP_REMOVED lines=36> */
[----:B------:R-:W-:Y:S02]  /*dde0*/  FMNMX.FTZ R0, R13, R0, !PT ;  /* 0x000000000d007209 */ /* 0x000fe40007810000 */
[----:B------:R-:W-:Y:S02]  /*ddf0*/  ISETP.LT.OR P0, PT, R4, 0x1a, P0 ;  /* 0x0000001a0400780c */ /* 0x000fe40000701670 */
        /* <DEDUP_REMOVED lines=24> */
[C---:B------:R-:W-:Y:S02]  /*df80*/  ISETP.LT.OR P2, PT, R4.reuse, 0x29, P2 ;  /* 0x000000290400780c */ /* 0x040fe40001741670 */
        /* <DEDUP_REMOVED lines=20> */
[----:B------:R-:W-:Y:S01]  /*e0d0*/  FMNMX.FTZ R14, R149, R14, !PT ;  /* 0x0000000e950e7209 */ /* 0x000fe20007810000 */
[----:B------:R-:W-:Y:S01]  /*e0e0*/  UIADD3 UR21, UR21, -0x1, URZ ;  /* 0xffffffff15157890 */ /* 0x000fe2000fffe03f */
[----:B------:R-:W-:Y:S02]  /*e0f0*/  ISETP.GT.AND P0, PT, R12, 0x39, P0 ;  /* 0x000000390c00780c */ /* 0x000fe40000704270 */
[----:B------:R-:W-:Y:S02]  /*e100*/  ISETP.LT.OR P2, PT, R4, 0x39, P2 ;  /* 0x000000390400780c */ /* 0x000fe40001741670 */
        /* <DEDUP_REMOVED lines=47> */
[--C-:B------:R-:W-:Y:S02]  /*e400*/  FFMA.FTZ R172, R13, c[0x0][0x2d0], -R144.reuse ;  /* 0x0000b4000dac7a23 */ /* 0x100fe40000010890 */
[----:B------:R-:W2:Y:S01]  /*e410*/  LDSM.16.MT88.4 R12, [R203+0x100] ;  /* 0x00010000cb0c783b */ /* 0x000ea20000004200 */
[--C-:B------:R-:W-:Y:S01]  /*e420*/  FFMA.FTZ R171, R11, c[0x0][0x2d0], -R144.reuse ;  /* 0x0000b4000bab7a23 */ /* 0x100fe20000010890 */
[----:B------:R-:W3:Y:S01]  /*e430*/  MUFU.EX2 R3, R6 ;  /* 0x0000000600037308 */ /* 0x000ee20000000800 */
[--C-:B------:R-:W-:Y:S02]  /*e440*/  FFMA.FTZ R170, R9, c[0x0][0x2d0], -R144.reuse ;  /* 0x0000b40009aa7a23 */ /* 0x100fe40000010890 */
[----:B------:R-:W-:Y:S02]  /*e450*/  FMUL.FTZ R2, R5, c[0x0][0x2d0] ;  /* 0x0000b40005027a20 */ /* 0x000fe40000410000 */
[--C-:B------:R-:W-:Y:S02]  /*e460*/  FFMA.FTZ R178, R163, c[0x0][0x2d0], -R144.reuse ;  /* 0x0000b400a3b27a23 */ /* 0x100fe40000010890 */
[--C-:B------:R-:W-:Y:S02]  /*e470*/  FFMA.FTZ R179, R161, c[0x0][0x2d0], -R144.reuse ;  /* 0x0000b400a1b37a23 */ /* 0x100fe40000010890 */
[----:B------:R-:W-:Y:S01]  /*e480*/  LDSM.16.MT88.4 R160, [R196+0x3900] ;  /* 0x00390000c4a0783b */ /* 0x000fe20000004200 */
[----:B------:R-:W-:Y:S01]  /*e490*/  MUFU.EX2 R173, R173 ;  /* 0x000000ad00ad7308 */ /* 0x000fe20000000800 */
[--C-:B------:R-:W-:Y:S01]  /*e4a0*/  FFMA.FTZ R181, R143, c[0x0][0x2d0], -R144.reuse ;  /* 0x0000b4008fb57a23 */ /* 0x100fe20000010890 */
[----:B-1----:R-:W-:Y:S01]  /*e4b0*/  F2FP.PACK_AB R138, R169, R134 ;  /* 0x00000086a98a723e */ /* 0x002fe200000000ff */
[--C-:B------:R-:W-:Y:S02]  /*e4c0*/  FFMA.FTZ R182, R141, c[0x0][0x2d0], -R144.reuse ;  /* 0x0000b4008db67a23 */ /* 0x100fe40000010890 */
[--C-:B------:R-:W-:Y:S02]  /*e4d0*/  FFMA.FTZ R223, R159, c[0x0][0x2d0], -R144.reuse ;  /* 0x0000b4009fdf7a23 */ /* 0x100fe40000010890 */
[----:B------:R-:W-:Y:S01]  /*e4e0*/  LDSM.16.MT88.4 R140, [R197+0x2900] ;  /* 0x00290000c58c783b */ /* 0x000fe20000004200 */
[--C-:B------:R-:W-:Y:S02]  /*e4f0*/  FFMA.FTZ R226, R157, c[0x0][0x2d0], -R144.reuse ;  /* 0x0000b4009de27a23 */ /* 0x100fe40000010890 */
[----:B------:R-:W1:Y:S01]  /*e500*/  MUFU.EX2 R172, R172 ;  /* 0x000000ac00ac7308 */ /* 0x000e620000000800 */
[--C-:B------:R-:W-:Y:S02]  /*e510*/  FFMA.FTZ R225, R155, c[0x0][0x2d0], -R144.reuse ;  /* 0x0000b4009be17a23 */ /* 0x100fe40000010890 */
[--C-:B------:R-:W-:Y:S02]  /*e520*/  FFMA.FTZ R228, R153, c[0x0][0x2d0], -R144.reuse ;  /* 0x0000b40099e47a23 */ /* 0x100fe40000010890 */
[C---:B---3--:R-:W-:Y:S01]  /*e530*/  FMUL.FTZ R4, R3.reuse, R128 ;  /* 0x0000008003047220 */ /* 0x048fe20000410000 */
        /* <DEDUP_REMOVED lines=15> */
[--C-:B------:R-:W-:Y:S02]  /*e630*/  FFMA.FTZ R234, R147, c[0x0][0x2d0], -R144.reuse ;  /* 0x0000b40093ea7a23 */ /* 0x100fe40000010890 */
[--C-:B------:R-:W-:Y:S01]  /*e640*/  FFMA.FTZ R233, R145, c[0x0][0x2d0], -R144.reuse ;  /* 0x0000b40091e97a23 */ /* 0x100fe20000010890 */
[----:B------:R-:W1:Y:S01]  /*e650*/  MUFU.EX2 R2, R2 ;  /* 0x0000000200027308 */ /* 0x000e620000000800 */
[----:B------:R-:W-:Y:S02]  /*e660*/  FFMA.FTZ R151, R146, c[0x0][0x2d0], -R151 ;  /* 0x0000b40092977a23 */ /* 0x000fe40000010897 */
[----:B------:R-:W-:Y:S02]  /*e670*/  FFMA.FTZ R144, R133, c[0x0][0x2d0], -R144 ;  /* 0x0000b40085907a23 */ /* 0x000fe40000010890 */
[C---:B------:R-:W-:Y:S02]  /*e680*/  FMUL.FTZ R36, R3.reuse, R36 ;  /* 0x0000002403247220 */ /* 0x040fe40000410000 */
[C---:B------:R-:W-:Y:S02]  /*e690*/  FMUL.FTZ R37, R3.reuse, R37 ;  /* 0x0000002503257220 */ /* 0x040fe40000410000 */
        /* <DEDUP_REMOVED lines=123> */
[----:B------:R-:W3:Y:S01]  /*ee50*/  MUFU.EX2 R230, R230 ;  /* 0x000000e600e67308 */ /* 0x000ee20000000800 */
[C---:B-1----:R-:W-:Y:S04]  /*ee60*/  HMMA.16816.F32 R76, R136.reuse, R100, R76 ;  /* 0x00000064884c723c */ /* 0x042fe8000000184c */
[----:B------:R-:W-:Y:S02]  /*ee70*/  FMUL.FTZ R85, R3, R85 ;  /* 0x0000005503557220 */ /* 0x000fe40000410000 */
[C---:B------:R-:W-:Y:S01]  /*ee80*/  FMUL.FTZ R86, R2.reuse, R86 ;  /* 0x0000005602567220 */ /* 0x040fe20000410000 */
[----:B------:R-:W-:Y:S01]  /*ee90*/  F2FP.PACK_AB R100, R175, R174 ;  /* 0x000000aeaf64723e */ /* 0x000fe200000000ff */
[C---:B------:R-:W-:Y:S01]  /*eea0*/  HMMA.16816.F32 R80, R136.reuse, R102, R80 ;  /* 0x000000668850723c */ /* 0x040fe20000001850 */
[----:B------:R-:W-:Y:S03]  /*eeb0*/  MUFU.EX2 R229, R229 ;  /* 0x000000e500e57308 */ /* 0x000fe60000000800 */
[----:B------:R-:W-:Y:S01]  /*eec0*/  FMUL.FTZ R87, R2, R87 ;  /* 0x0000005702577220 */ /* 0x000fe20000410000 */
[----:B----4-:R-:W-:Y:S01]  /*eed0*/  F2FP.PACK_AB R101, R179, R178 ;  /* 0x000000b2b365723e */ /* 0x010fe200000000ff */
[----:B------:R-:W-:Y:S01]  /*eee0*/  FMUL.FTZ R88, R3, R88 ;  /* 0x0000005803587220 */ /* 0x000fe20000410000 */
[----:B------:R-:W-:Y:S01]  /*eef0*/  F2FP.PACK_AB R102, R177, R176 ;  /* 0x000000b0b166723e */ /* 0x000fe200000000ff */
[C---:B------:R-:W-:Y:S01]  /*ef00*/  FMUL.FTZ R89, R3.reuse, R89 ;  /* 0x0000005903597220 */ /* 0x040fe20000410000 */
[----:B-----5:R-:W-:Y:S02]  /*ef10*/  F2FP.PACK_AB R103, R182, R181 ;  /* 0x000000b5b667723e */ /* 0x020fe400000000ff */
[C---:B--2---:R-:W-:Y:S01]  /*ef20*/  HMMA.16816.F32 R84, R136.reuse, R108, R84 ;  /* 0x0000006c8854723c */ /* 0x044fe20000001854 */
[----:B------:R-:W-:Y:S02]  /*ef30*/  MUFU.EX2 R231, R231 ;  /* 0x000000e700e77308 */ /* 0x000fe40000000800 */
[C---:B------:R-:W-:Y:S02]  /*ef40*/  FMUL.FTZ R90, R2.reuse, R90 ;  /* 0x0000005a025a7220 */ /* 0x040fe40000410000 */
[C---:B------:R-:W-:Y:S02]  /*ef50*/  FMUL.FTZ R91, R2.reuse, R91 ;  /* 0x0000005b025b7220 */ /* 0x040fe40000410000 */
[C---:B------:R-:W-:Y:S02]  /*ef60*/  FMUL.FTZ R92, R3.reuse, R92 ;  /* 0x0000005c035c7220 */ /* 0x040fe40000410000 */
[C---:B------:R-:W-:Y:S02]  /*ef70*/  FMUL.FTZ R93, R3.reuse, R93 ;  /* 0x0000005d035d7220 */ /* 0x040fe40000410000 */
[----:B------:R-:W1:Y:S01]  /*ef80*/  MUFU.EX2 R234, R234 ;  /* 0x000000ea00ea7308 */ /* 0x000e620000000800 */
[C---:B------:R-:W-:Y:S01]  /*ef90*/  HMMA.16816.F32 R88, R136.reuse, R110, R88 ;  /* 0x0000006e8858723c */ /* 0x040fe20000001858 */
[----:B------:R-:W2:Y:S02]  /*efa0*/  LDSM.16.MT88.4 R108, [R197+0x900] ;  /* 0x00090000c56c783b */ /* 0x000ea40000004200 */
[C---:B------:R-:W-:Y:S02]  /*efb0*/  FMUL.FTZ R94, R2.reuse, R94 ;  /* 0x0000005e025e7220 */ /* 0x040fe40000410000 */
[C---:B------:R-:W-:Y:S02]  /*efc0*/  FMUL.FTZ R95, R2.reuse, R95 ;  /* 0x0000005f025f7220 */ /* 0x040fe40000410000 */
[C---:B------:R-:W-:Y:S02]  /*efd0*/  FMUL.FTZ R96, R3.reuse, R96 ;  /* 0x0000006003607220 */ /* 0x040fe40000410000 */
[C---:B------:R-:W-:Y:S01]  /*efe0*/  FMUL.FTZ R97, R3.reuse, R97 ;  /* 0x0000006103617220 */ /* 0x040fe20000410000 */
[----:B------:R-:W4:Y:S02]  /*eff0*/  MUFU.EX2 R233, R233 ;  /* 0x000000e900e97308 */ /* 0x000f240000000800 */
        /* <DEDUP_REMOVED lines=142> */
.L_x_199:
[----:B------:R-:W1:Y:S01]  /*f8e0*/  SHFL.BFLY PT, R3, R214, 0x2, 0x1f ;  /* 0x0c401f00d6037f89 */ /* 0x000e6200000e0000 */
[----:B------:R-:W-:Y:S01]  /*f8f0*/  CS2R R4, SRZ ;  /* 0x0000000000047805 */ /* 0x000fe2000001ff00 */
[----:B------:R-:W-:-:S02]  /*f900*/  MOV R8, 0xff800000 ;  /* 0xff80000000087802 */ /* 0x000fc40000000f00 */
[----:B------:R-:W2:Y:S01]  /*f910*/  SHFL.BFLY PT, R2, R215, 0x2, 0x1f ;  /* 0x0c401f00d7027f89 */ /* 0x000ea200000e0000 */
        /* <DEDUP_REMOVED lines=8> */
[----:B------:R-:W-:Y:S02]  /*f9a0*/  MOV R7, 0xff800000 ;  /* 0xff80000000077802 */ /* 0x000fe40000000f00 */
[----:B------:R-:W-:-:S09]  /*f9b0*/  FSETP.NE.FTZ.AND P0, PT, R2, RZ, PT ;  /* 0x000000ff0200720b */ /* 0x000fd20003f15000 */
[----:B------:R-:W1:Y:S01]  /*f9c0*/  @P1 MUFU.RCP R5, R3 ;  /* 0x0000000300051308 */ /* 0x000e620000001000 */
[----:B------:R-:W-:-:S03]  /*f9d0*/  @P1 MOV R10, 0x3f317218 ;  /* 0x3f317218000a1802 */ /* 0x000fc60000000f00 */
[----:B------:R-:W-:Y:S02]  /*f9e0*/  @P0 MOV R9, 0x3f317218 ;  /* 0x3f31721800090802 */ /* 0x000fe40000000f00 */
[----:B------:R-:W-:Y:S02]  /*f9f0*/  @P1 FMUL.FTZ R10, R10, c[0x0][0x2d0] ;  /* 0x0000b4000a0a1a20 */ /* 0x000fe40000410000 */
[----:B------:R-:W-:Y:S01]  /*fa00*/  @P0 MUFU.RCP R4, R2 ;  /* 0x0000000200040308 */ /* 0x000fe20000001000 */
[----:B------:R-:W-:-:S07]  /*fa10*/  @P0 FMUL.FTZ R9, R9, c[0x0][0x2d0] ;  /* 0x0000b40009090a20 */ /* 0x000fce0000410000 */
[----:B------:R-:W2:Y:S01]  /*fa20*/  @P1 MUFU.LG2 R3, R3 ;  /* 0x0000000300031308 */ /* 0x000ea20000000c00 */
[C---:B-1----:R-:W-:Y:S02]  /*fa30*/  FMUL.FTZ R128, R5.reuse, R128 ;  /* 0x0000008005807220 */ /* 0x042fe40000410000 */
[C---:B------:R-:W-:Y:S02]  /*fa40*/  FMUL.FTZ R129, R5.reuse, R129 ;  /* 0x0000008105817220 */ /* 0x040fe40000410000 */
[C---:B------:R-:W-:Y:S02]  /*fa50*/  FMUL.FTZ R124, R5.reuse, R124 ;  /* 0x0000007c057c7220 */ /* 0x040fe40000410000 */
[C---:B------:R-:W-:Y:S01]  /*fa60*/  FMUL.FTZ R125, R5.reuse, R125 ;  /* 0x0000007d057d7220 */ /* 0x040fe20000410000 */
[----:B------:R-:W1:Y:S01]  /*fa70*/  @P0 MUFU.LG2 R2, R2 ;  /* 0x0000000200020308 */ /* 0x000e620000000c00 */
[C---:B------:R-:W-:Y:S02]  /*fa80*/  FMUL.FTZ R120, R5.reuse, R120 ;  /* 0x0000007805787220 */ /* 0x040fe40000410000 */
[----:B------:R-:W-:-:S02]  /*fa90*/  FMUL.FTZ R121, R5, R121 ;  /* 0x0000007905797220 */ /* 0x000fc40000410000 */
[C---:B------:R-:W-:Y:S02]  /*faa0*/  FMUL.FTZ R116, R5.reuse, R116 ;  /* 0x0000007405747220 */ /* 0x040fe40000410000 */
[----:B------:R-:W-:Y:S02]  /*fab0*/  FMUL.FTZ R117, R5, R117 ;  /* 0x0000007505757220 */ /* 0x000fe40000410000 */
[----:B--2---:R-:W-:Y:S02]  /*fac0*/  @P1 FMUL.FTZ R3, R3, 0.69314718246459960938 ;  /* 0x3f31721803031820 */ /* 0x004fe40000410000 */
[C---:B------:R-:W-:Y:S02]  /*fad0*/  FMUL.FTZ R112, R5.reuse, R112 ;  /* 0x0000007005707220 */ /* 0x040fe40000410000 */
[C---:B------:R-:W-:Y:S02]  /*fae0*/  FMUL.FTZ R113, R5.reuse, R113 ;  /* 0x0000007105717220 */ /* 0x040fe40000410000 */
[----:B------:R-:W-:-:S02]  /*faf0*/  FMUL.FTZ R108, R5, R108 ;  /* 0x0000006c056c7220 */ /* 0x000fc40000410000 */
[----:B-1----:R-:W-:Y:S02]  /*fb00*/  @P0 FMUL.FTZ R11, R2, 0.69314718246459960938 ;  /* 0x3f317218020b0820 */ /* 0x002fe40000410000 */
        /* <DEDUP_REMOVED lines=87> */
.L_x_167:
[----:B------:R-:W-:Y:S01]  /*10080*/  USHF.R.S32.HI UR6, URZ, 0x1f, UR11 ;  /* 0x0000001f3f067899 */ /* 0x000fe2000801140b */
[----:B------:R-:W-:Y:S05]  /*10090*/  @P2 BRA `(.L_x_210) ;  /* 0x0000157000002947 */ /* 0x000fea0003800000 */
[----:B------:R-:W3:Y:S01]  /*100a0*/  S2R R0, SR_TID.X ;  /* 0x0000000000007919 */ /* 0x000ee20000002100 */
[----:B------:R-:W-:Y:S01]  /*100b0*/  ULDC.64 UR4, c[0x0][0x490] ;  /* 0x0001240000047ab9 */ /* 0x000fe20000000a00 */
[----:B------:R-:W-:Y:S01]  /*100c0*/  IMAD.MOV.U32 R12, RZ, RZ, c[0x0][0x4e8] ;  /* 0x00013a00ff0c7624 */ /* 0x000fe200078e00ff */
[----:B------:R-:W-:Y:S01]  /*100d0*/  UIMAD UR7, UR6, UR4, URZ ;  /* 0x00000004060772a4 */ /* 0x000fe2000f8e023f */
[----:B------:R-:W4:Y:S01]  /*100e0*/  S2R R22, SR_CTAID.Z ;  /* 0x0000000000167919 */ /* 0x000f220000002700 */
[----:B------:R-:W-:Y:S01]  /*100f0*/  UIMAD.WIDE.U32 UR8, UR11, UR4, URZ ;  /* 0x000000040b0872a5 */ /* 0x000fe2000f8e003f */
[----:B------:R-:W-:Y:S01]  /*10100*/  F2FP.PACK_AB R128, R129, R128 ;  /* 0x000000808180723e */ /* 0x000fe200000000ff */
[----:B------:R-:W-:Y:S01]  /*10110*/  UIMAD UR7, UR11, UR5, UR7 ;  /* 0x000000050b0772a4 */ /* 0x000fe2000f8e0207 */
[C---:B------:R-:W-:Y:S01]  /*10120*/  ISETP.NE.AND P0, PT, R12.reuse, 0x1, PT ;  /* 0x000000010c00780c */ /* 0x040fe20003f05270 */
[----:B------:R-:W-:Y:S01]  /*10130*/  IMAD R12, R12, c[0x0][0x388], RZ ;  /* 0x0000e2000c0c7a24 */ /* 0x000fe200078e02ff */
[----:B------:R-:W-:Y:S01]  /*10140*/  ULDC.64 UR4, c[0x0][0x3e8] ;  /* 0x0000fa0000047ab9 */ /* 0x000fe20000000a00 */
[----:B------:R-:W-:Y:S01]  /*10150*/  IMAD.U32 R25, RZ, RZ, UR9 ;  /* 0x00000009ff197e24 */ /* 0x000fe2000f8e00ff */
[----:B------:R-:W-:Y:S01]  /*10160*/  UIMAD UR6, UR6, UR4, URZ ;  /* 0x00000004060672a4 */ /* 0x000fe2000f8e023f */
[----:B------:R-:W-:Y:S01]  /*10170*/  IMAD.U32 R24, RZ, RZ, UR8 ;  /* 0x00000008ff187e24 */ /* 0x000fe2000f8e00ff */
[----:B--2---:R-:W-:Y:S01]  /*10180*/  UIMAD.WIDE.U32 UR12, UR11, UR4, URZ ;  /* 0x000000040b0c72a5 */ /* 0x004fe2000f8e003f */
[----:B------:R-:W-:Y:S01]  /*10190*/  F2FP.PACK_AB R130, R131, R130 ;  /* 0x000000828382723e */ /* 0x000fe200000000ff */
[----:B------:R-:W-:Y:S01]  /*101a0*/  UIMAD UR5, UR11, UR5, UR6 ;  /* 0x000000050b0572a4 */ /* 0x000fe2000f8e0206 */
[----:B------:R-:W-:Y:S01]  /*101b0*/  F2FP.PACK_AB R124, R125, R124 ;  /* 0x0000007c7d7c723e */ /* 0x000fe200000000ff */
[----:B------:R-:W-:Y:S01]  /*101c0*/  UIADD3 UR7, UR9, UR7, URZ ;  /* 0x0000000709077290 */ /* 0x000fe2000fffe03f */
[----:B------:R-:W-:Y:S01]  /*101d0*/  F2FP.PACK_AB R126, R127, R126 ;  /* 0x0000007e7f7e723e */ /* 0x000fe200000000ff */
[----:B------:R-:W-:Y:S01]  /*101e0*/  UIADD3 UR5, UR13, UR5, URZ ;  /* 0x000000050d057290 */ /* 0x000fe2000fffe03f */
[----:B------:R-:W-:Y:S01]  /*101f0*/  IMAD.U32 R17, RZ, RZ, UR13 ;  /* 0x0000000dff117e24 */ /* 0x000fe2000f8e00ff */
[----:B------:R-:W-:Y:S01]  /*10200*/  F2FP.PACK_AB R120, R121, R120 ;  /* 0x000000787978723e */ /* 0x000fe200000000ff */
[----:B------:R-:W-:Y:S01]  /*10210*/  IMAD.U32 R16, RZ, RZ, UR12 ;  /* 0x0000000cff107e24 */ /* 0x000fe2000f8e00ff */
[----:B---3--:R-:W-:Y:S01]  /*10220*/  SHF.R.S32.HI R3, RZ, 0x1f, R0 ;  /* 0x0000001fff037819 */ /* 0x008fe20000011400 */
[----:B------:R-:W-:Y:S01]  /*10230*/  IMAD.U32 R25, RZ, RZ, UR7 ;  /* 0x00000007ff197e24 */ /* 0x000fe2000f8e00ff */
[----:B------:R-:W-:Y:S01]  /*10240*/  F2FP.PACK_AB R122, R123, R122 ;  /* 0x0000007a7b7a723e */ /* 0x000fe200000000ff */
[----:B------:R-:W-:Y:S01]  /*10250*/  IMAD.U32 R17, RZ, RZ, UR5 ;  /* 0x00000005ff117e24 */ /* 0x000fe2000f8e00ff */
[CC--:B------:R-:W-:Y:S01]  /*10260*/  LEA.HI R9, R3.reuse, R0.reuse, RZ, 0x2 ;  /* 0x0000000003097211 */ /* 0x0c0fe200078f10ff */
[----:B----4-:R-:W-:Y:S01]  /*10270*/  IMAD.WIDE.U32 R24, R22, c[0x0][0x498], R24 ;  /* 0x0001260016187a25 */ /* 0x010fe200078e0018 */
[----:B------:R-:W-:Y:S01]  /*10280*/  LEA.HI R19, R3, R0, RZ, 0x5 ;  /* 0x0000000003137211 */ /* 0x000fe200078f28ff */
[----:B------:R-:W-:Y:S01]  /*10290*/  BSSY B0, `(.L_x_211) ;  /* 0x00000ef000007945 */ /* 0x000fe20003800000 */
[----:B------:R-:W-:-:S02]  /*102a0*/  SHF.R.S32.HI R21, RZ, 0x2, R9 ;  /* 0x00000002ff157819 */ /* 0x000fc40000011409 */
[----:B------:R-:W-:Y:S02]  /*102b0*/  SHF.R.S32.HI R10, RZ, 0x1f, R9 ;  /* 0x0000001fff0a7819 */ /* 0x000fe40000011409 */
[----:B------:R-:W-:Y:S02]  /*102c0*/  LOP3.LUT R11, R19, 0xffffffe0, RZ, 0xc0, !PT ;  /* 0xffffffe0130b7812 */ /* 0x000fe400078ec0ff */
[CC--:B------:R-:W-:Y:S02]  /*102d0*/  LEA.HI R4, R3.reuse, R0.reuse, RZ, 0x3 ;  /* 0x0000000003047211 */ /* 0x0c0fe400078f18ff */
[----:B-1----:R-:W-:Y:S02]  /*102e0*/  LEA.HI R2, R3, R0, RZ, 0x6 ;  /* 0x0000000003027211 */ /* 0x002fe400078f30ff */
[----:B------:R-:W-:Y:S01]  /*102f0*/  LEA.HI R3, R10, R21, RZ, 0x3 ;  /* 0x000000150a037211 */ /* 0x000fe200078f18ff */
[----:B------:R-:W-:Y:S01]  /*10300*/  IMAD.IADD R10, R0, 0x1, -R11 ;  /* 0x00000001000a7824 */ /* 0x000fe200078e0a0b */
[----:B------:R-:W-:Y:S01]  /*10310*/  LOP3.LUT R9, R9, 0xfffffffc, RZ, 0xc0, !PT ;  /* 0xfffffffc09097812 */ /* 0x000fe200078ec0ff */
[----:B------:R-:W1:Y:S01]  /*10320*/  S2R R11, SR_CTAID.X ;  /* 0x00000000000b7919 */ /* 0x000e620000002500 */
[----:B------:R-:W-:-:S02]  /*10330*/  LOP3.LUT R15, R4, 0xfffffff8, RZ, 0xc0, !PT ;  /* 0xfffffff8040f7812 */ /* 0x000fc400078ec0ff */
[----:B------:R-:W-:Y:S01]  /*10340*/  SHF.R.S32.HI R13, RZ, 0x1f, R22 ;  /* 0x0000001fff0d7819 */ /* 0x000fe20000011416 */
[----:B------:R-:W-:Y:S01]  /*10350*/  IMAD.IADD R9, R0, 0x1, -R9 ;  /* 0x0000000100097824 */ /* 0x000fe200078e0a09 */
[----:B------:R-:W-:Y:S01]  /*10360*/  LOP3.LUT P4, RZ, R10, 0x3, RZ, 0xc0, !PT ;  /* 0x000000030aff7812 */ /* 0x000fe2000788c0ff */
[----:B------:R-:W-:Y:S01]  /*10370*/  IMAD.IADD R15, R0, 0x1, -R15 ;  /* 0x00000001000f7824 */ /* 0x000fe200078e0a0f */
[----:B------:R-:W-:Y:S02]  /*10380*/  LOP3.LUT R0, R3, 0xfffffff8, RZ, 0xc0, !PT ;  /* 0xfffffff803007812 */ /* 0x000fe400078ec0ff */
[----:B------:R-:W-:Y:S02]  /*10390*/  SHF.R.S32.HI R3, RZ, 0x1f, R10 ;  /* 0x0000001fff037819 */ /* 0x000fe4000001140a */
[----:B------:R-:W-:Y:S01]  /*103a0*/  SHF.R.S32.HI R4, RZ, 0x3, R4 ;  /* 0x00000003ff047819 */ /* 0x000fe20000011404 */
[----:B------:R-:W-:Y:S01]  /*103b0*/  IMAD.IADD R21, R21, 0x1, -R0 ;  /* 0x0000000115157824 */ /* 0x000fe200078e0a00 */
[----:B------:R-:W-:Y:S01]  /*103c0*/  LEA.HI R10, R3, R10, RZ, 0x2 ;  /* 0x0000000a030a7211 */ /* 0x000fe200078f10ff */
[C---:B------:R-:W-:Y:S01]  /*103d0*/  IMAD R3, R13.reuse, c[0x0][0x498], RZ ;  /* 0x000126000d037a24 */ /* 0x040fe200078e02ff */
[--C-:B------:R-:W-:Y:S01]  /*103e0*/  SHF.R.S32.HI R20, RZ, 0x5, R19.reuse ;  /* 0x00000005ff147819 */ /* 0x100fe20000011413 */
[----:B------:R-:W-:Y:S01]  /*103f0*/  IMAD R13, R13, c[0x0][0x3f0], RZ ;  /* 0x0000fc000d0d7a24 */ /* 0x000fe200078e02ff */
[----:B------:R-:W-:Y:S01]  /*10400*/  SHF.R.S32.HI R19, RZ, 0x1f, R19 ;  /* 0x0000001fff137819 */ /* 0x000fe20000011413 */
[C---:B------:R-:W-:Y:S01]  /*10410*/  IMAD R14, R22.reuse, c[0x0][0x49c], R3 ;  /* 0x00012700160e7a24 */ /* 0x040fe200078e0203 */
[----:B------:R-:W-:Y:S01]  /*10420*/  SHF.R.S32.HI R10, RZ, 0x2, R10 ;  /* 0x00000002ff0a7819 */ /* 0x000fe2000001140a */
[C---:B------:R-:W-:Y:S01]  /*10430*/  IMAD R13, R22.reuse, c[0x0][0x3f4], R13 ;  /* 0x0000fd00160d7a24 */ /* 0x040fe200078e020d */
[----:B------:R-:W-:Y:S01]  /*10440*/  LEA.HI R19, R19, R20, RZ, 0x3 ;  /* 0x0000001413137211 */ /* 0x000fe200078f18ff */
[----:B------:R-:W-:Y:S01]  /*10450*/  IMAD.WIDE.U32 R22, R22, c[0x0][0x3f0], R16 ;  /* 0x0000fc0016167a25 */ /* 0x000fe200078e0010 */
[----:B------:R-:W-:-:S02]  /*10460*/  LEA.HI R16, R9, R9, RZ, 0x1 ;  /* 0x0000000909107211 */ /* 0x000fc400078f08ff */
[----:B------:R-:W-:Y:S01]  /*10470*/  LOP3.LUT R19, R19, 0xffffff8, RZ, 0xc0, !PT ;  /* 0x0ffffff813137812 */ /* 0x000fe200078ec0ff */
[----:B------:R-:W-:Y:S01]  /*10480*/  IMAD.SHL.U32 R26, R4, 0x40, RZ ;  /* 0x00000040041a7824 */ /* 0x000fe200078e00ff */
[----:B------:R-:W-:Y:S01]  /*10490*/  LOP3.LUT R16, R16, 0x1ffffffe, RZ, 0xc0, !PT ;  /* 0x1ffffffe10107812 */ /* 0x000fe200078ec0ff */
[----:B------:R-:W-:Y:S01]  /*104a0*/  IMAD R18, R15, 0x20, R4 ;  /* 0x000000200f127824 */ /* 0x000fe200078e0204 */
[----:B------:R-:W-:Y:S01]  /*104b0*/  R2P PR, R21, 0x6 ;  /* 0x0000000615007804 */ /* 0x000fe20000000000 */
[----:B------:R-:W-:Y:S01]  /*104c0*/  IMAD.SHL.U32 R3, R15, 0x8, RZ ;  /* 0x000000080f037824 */ /* 0x000fe200078e00ff */
[----:B------:R-:W-:Y:S01]  /*104d0*/  LOP3.LUT R26, R26, 0x1c0, RZ, 0xc0, !PT ;  /* 0x000001c01a1a7812 */ /* 0x000fe200078ec0ff */
[----:B-1----:R-:W-:Y:S01]  /*104e0*/  IMAD R18, R11, 0x80, R18 ;  /* 0x000000800b127824 */ /* 0x002fe200078e0212 */
[----:B------:R-:W-:Y:S01]  /*104f0*/  F2FP.PACK_AB R116, R117, R116 ;  /* 0x000000747574723e */ /* 0x000fe200000000ff */
[----:B------:R-:W-:Y:S01]  /*10500*/  IMAD R15, R20, 0x200, R9 ;  /* 0x00000200140f7824 */ /* 0x000fe200078e0209 */
[----:B------:R-:W-:Y:S01]  /*10510*/  SHF.R.U32.HI R0, RZ, 0x3, R26 ;  /* 0x00000003ff007819 */ /* 0x000fe2000001161a */
[----:B------:R-:W-:Y:S01]  /*10520*/  IMAD.IADD R9, R9, 0x1, -R16 ;  /* 0x0000000109097824 */ /* 0x000fe200078e0a10 */
[----:B------:R-:W-:Y:S01]  /*10530*/  LOP3.LUT R17, R26, 0x38, R3, 0xf8, !PT ;  /* 0x000000381a117812 */ /* 0x000fe200078ef803 */
[----:B------:R-:W-:Y:S01]  /*10540*/  @P0 IMAD.HI.U32 R16, R18, c[0x0][0x4ec], RZ ;  /* 0x00013b0012100a27 */ /* 0x000fe200078e00ff */
[----:B------:R-:W-:-:S02]  /*10550*/  F2FP.PACK_AB R118, R119, R118 ;  /* 0x000000767776723e */ /* 0x000fc400000000ff */
[----:B------:R-:W-:Y:S01]  /*10560*/  LOP3.LUT R0, R17, R0, RZ, 0x3c, !PT ;  /* 0x0000000011007212 */ /* 0x000fe200078e3cff */
[----:B------:R-:W-:Y:S01]  /*10570*/  IMAD.IADD R23, R23, 0x1, R13 ;  /* 0x0000000117177824 */ /* 0x000fe200078e020d */
[----:B------:R-:W-:Y:S01]  /*10580*/  F2FP.PACK_AB R112, R113, R112 ;  /* 0x000000707170723e */ /* 0x000fe200000000ff */
[----:B------:R-:W-:Y:S01]  /*10590*/  IMAD.IADD R19, R20, 0x1, -R19 ;  /* 0x0000000114137824 */ /* 0x000fe200078e0a13 */
[----:B------:R-:W-:Y:S01]  /*105a0*/  LOP3.LUT R20, R21, 0x1, RZ, 0xc0, !PT ;  /* 0x0000000115147812 */ /* 0x000fe200078ec0ff */
[----:B------:R-:W-:Y:S01]  /*105b0*/  IMAD.SHL.U32 R13, R2, 0x8, RZ ;  /* 0x00000008020d7824 */ /* 0x000fe200078e00ff */
[----:B------:R-:W-:Y:S01]  /*105c0*/  F2FP.PACK_AB R114, R115, R114 ;  /* 0x000000727372723e */ /* 0x000fe200000000ff */
[----:B------:R-:W-:Y:S01]  /*105d0*/  IMAD.MOV.U32 R17, RZ, RZ, R18 ;  /* 0x000000ffff117224 */ /* 0x000fe200078e0012 */
[----:B------:R-:W-:Y:S01]  /*105e0*/  @P0 SHF.R.U32.HI R17, RZ, c[0x0][0x4f0], R16 ;  /* 0x00013c00ff110a19 */ /* 0x000fe20000011610 */
[----:B------:R-:W-:Y:S01]  /*105f0*/  IMAD.SHL.U32 R21, R21, 0x40, RZ ;  /* 0x0000004015157824 */ /* 0x000fe200078e00ff */
[----:B------:R-:W-:Y:S01]  /*10600*/  LOP3.LUT R13, R0, 0x7ffffe00, R13, 0xf8, !PT ;  /* 0x7ffffe00000d7812 */ /* 0x000fe200078ef80d */
[----:B------:R-:W-:Y:S01]  /*10610*/  IMAD R10, R19, 0x10, R10 ;  /* 0x00000010130a7824 */ /* 0x000fe200078e020a */
[--C-:B------:R-:W-:Y:S01]  /*10620*/  SHF.R.S32.HI R0, RZ, 0x1f, R17.reuse ;  /* 0x0000001fff007819 */ /* 0x100fe20000011411 */
[----:B------:R-:W-:Y:S01]  /*10630*/  IMAD.MOV R19, RZ, RZ, -R17 ;  /* 0x000000ffff137224 */ /* 0x000fe200078e0a11 */
[----:B------:R-:W-:Y:S01]  /*10640*/  LOP3.LUT R21, R21, 0x1c0, RZ, 0xc0, !PT ;  /* 0x000001c015157812 */ /* 0x000fe200078ec0ff */
[----:B------:R-:W-:Y:S01]  /*10650*/  IMAD R16, R9, 0x8, R10 ;  /* 0x0000000809107824 */ /* 0x000fe200078e020a */
[----:B------:R-:W-:Y:S01]  /*10660*/  ISETP.NE.U32.AND P3, PT, R20, 0x1, PT ;  /* 0x000000011400780c */ /* 0x000fe20003f65070 */
[----:B------:R-:W-:Y:S01]  /*10670*/  IMAD R0, R0, c[0x0][0x3e0], RZ ;  /* 0x0000f80000007a24 */ /* 0x000fe200078e02ff */
[----:B------:R-:W-:Y:S01]  /*10680*/  LEA.HI R2, R21, R21, RZ, 0x1d ;  /* 0x0000001515027211 */ /* 0x000fe200078fe8ff */
[----:B------:R-:W-:Y:S01]  /*10690*/  IMAD R16, R11, 0x80, R16 ;  /* 0x000000800b107824 */ /* 0x000fe200078e0210 */
[----:B------:R-:W-:Y:S01]  /*106a0*/  F2FP.PACK_AB R108, R109, R108 ;  /* 0x0000006c6d6c723e */ /* 0x000fe200000000ff */
[----:B------:R-:W-:Y:S01]  /*106b0*/  IMAD R9, R11, 0x80, R10 ;  /* 0x000000800b097824 */ /* 0x000fe200078e020a */
[----:B------:R-:W-:Y:S01]  /*106c0*/  F2FP.PACK_AB R110, R111, R110 ;  /* 0x0000006e6f6e723e */ /* 0x000fe200000000ff */
[----:B------:R-:W-:Y:S01]  /*106d0*/  IMAD.WIDE.U32 R22, R17, c[0x0][0x3e0], R22 ;  /* 0x0000f80011167a25 */ /* 0x000fe200078e0016 */
[----:B------:R-:W-:-:S02]  /*106e0*/  F2FP.PACK_AB R104, R105, R104 ;  /* 0x000000686968723e */ /* 0x000fc400000000ff */
[----:B------:R-:W-:Y:S01]  /*106f0*/  ISETP.GE.OR P5, PT, R9, R12, P4 ;  /* 0x0000000c0900720c */ /* 0x000fe200027a6670 */
[----:B------:R-:W-:Y:S01]  /*10700*/  IMAD R17, R17, c[0x0][0x3e4], R0 ;  /* 0x0000f90011117a24 */ /* 0x000fe200078e0200 */
[----:B------:R-:W-:Y:S01]  /*10710*/  IADD3 R9, R9, 0x8, RZ ;  /* 0x0000000809097810 */ /* 0x000fe20007ffe0ff */
[----:B------:R-:W-:Y:S01]  /*10720*/  @P0 IMAD.HI.U32 R0, R16, c[0x0][0x4ec], RZ ;  /* 0x00013b0010000a27 */ /* 0x000fe200078e00ff */
[----:B------:R-:W-:Y:S02]  /*10730*/  F2FP.PACK_AB R106, R107, R106 ;  /* 0x0000006a6b6a723e */ /* 0x000fe400000000ff */
[----:B------:R-:W-:Y:S01]  /*10740*/  ISETP.GE.OR P4, PT, R9, R12, P4 ;  /* 0x0000000c0900720c */ /* 0x000fe20002786670 */
[----:B------:R-:W-:Y:S01]  /*10750*/  IMAD.U32 R2, R15, 0x2, R2 ;  /* 0x000000020f027824 */ /* 0x000fe200078e0002 */
[----:B------:R-:W-:Y:S01]  /*10760*/  F2FP.PACK_AB R100, R101, R100 ;  /* 0x000000646564723e */ /* 0x000fe200000000ff */
[----:B------:R-:W-:Y:S01]  /*10770*/  IMAD.MOV.U32 R15, RZ, RZ, R16 ;  /* 0x000000ffff0f7224 */ /* 0x000fe200078e0010 */
[----:B------:R-:W-:Y:S01]  /*10780*/  @P0 SHF.R.U32.HI R15, RZ, c[0x0][0x4f0], R0 ;  /* 0x00013c00ff0f0a19 */ /* 0x000fe20000011600 */
[----:B------:R-:W-:Y:S01]  /*10790*/  IMAD.SHL.U32 R21, R2, 0x2, RZ ;  /* 0x0000000202157824 */ /* 0x000fe200078e00ff */
[----:B------:R-:W-:Y:S01]  /*107a0*/  BAR.SYNC.DEFER_BLOCKING 0x1, 0x100 ;  /* 0x0044000000007b1d */ /* 0x000fe20000010000 */
[----:B------:R-:W-:Y:S01]  /*107b0*/  IMAD.IADD R23, R23, 0x1, R17 ;  /* 0x0000000117177824 */ /* 0x000fe200078e0211 */
[----:B------:R-:W-:Y:S01]  /*107c0*/  SHF.R.S32.HI R9, RZ, 0x1f, R15 ;  /* 0x0000001fff097819 */ /* 0x000fe2000001140f */
[----:B------:R-:W-:Y:S01]  /*107d0*/  IMAD R19, R19, c[0x0][0x4e8], R18 ;  /* 0x00013a0013137a24 */ /* 0x000fe200078e0212 */
[----:B------:R-:W-:-:S02]  /*107e0*/  IADD3 R24, P0, R15, R24, RZ ;  /* 0x000000180f187210 */ /* 0x000fc40007f1e0ff */
[C---:B------:R-:W-:Y:S02]  /*107f0*/  IADD3 R0, R21.reuse, 0x80, RZ ;  /* 0x0000008015007810 */ /* 0x040fe40007ffe0ff */
[----:B------:R-:W-:Y:S02]  /*10800*/  IADD3 R17, R21, 0x70, RZ ;  /* 0x0000007015117810 */ /* 0x000fe40007ffe0ff */
[----:B------:R-:W-:Y:S01]  /*10810*/  IADD3.X R25, R9, R25, R14, P0, !PT ;  /* 0x0000001909197210 */ /* 0x000fe200007fe40e */
[----:B------:R-:W-:Y:S01]  /*10820*/  IMAD.MOV R9, RZ, RZ, -R15 ;  /* 0x000000ffff097224 */ /* 0x000fe200078e0a0f */
[----:B------:R-:W-:Y:S01]  /*10830*/  @P3 IADD3 R17, R0, 0x10, RZ ;  /* 0x0000001000113810 */ /* 0x000fe20007ffe0ff */
[----:B------:R-:W-:Y:S01]  /*10840*/  IMAD.MOV.U32 R0, RZ, RZ, 0x20 ;  /* 0x00000020ff007424 */ /* 0x000fe200078e00ff */
[----:B------:R-:W-:Y:S01]  /*10850*/  SHF.R.S32.HI R2, RZ, 0x1f, R19 ;  /* 0x0000001fff027819 */ /* 0x000fe20000011413 */
[----:B------:R-:W-:Y:S01]  /*10860*/  IMAD R27, R9, c[0x0][0x4e8], R16 ;  /* 0x00013a00091b7a24 */ /* 0x000fe200078e0210 */
[----:B------:R-:W-:Y:S01]  /*10870*/  F2FP.PACK_AB R102, R103, R102 ;  /* 0x000000666766723e */ /* 0x000fe200000000ff */
[----:B------:R-:W-:Y:S01]  /*10880*/  IMAD.MOV.U32 R9, RZ, RZ, 0x40 ;  /* 0x00000040ff097424 */ /* 0x000fe200078e00ff */
[----:B------:R-:W-:Y:S01]  /*10890*/  SEL R0, R0, 0xffffffe0, !P1 ;  /* 0xffffffe000007807 */ /* 0x000fe20004800000 */
[----:B------:R-:W-:Y:S01]  /*108a0*/  IMAD R2, R2, c[0x0][0x3d8], RZ ;  /* 0x0000f60002027a24 */ /* 0x000fe200078e02ff */
[----:B------:R-:W-:Y:S01]  /*108b0*/  F2FP.PACK_AB R36, R37, R36 ;  /* 0x000000242524723e */ /* 0x000fe200000000ff */
[----:B------:R-:W-:Y:S01]  /*108c0*/  IMAD.WIDE.U32 R24, R27, c[0x0][0x488], R24 ;  /* 0x000122001b187a25 */ /* 0x000fe200078e0018 */
[----:B------:R-:W-:Y:S01]  /*108d0*/  SEL R10, R9, 0xffffffc0, !P2 ;  /* 0xffffffc0090a7807 */ /* 0x000fe20005000000 */
[----:B------:R-:W-:Y:S02]  /*108e0*/  STS [R21+0x80], R128 ;  /* 0x0000808015007388 */ /* 0x000fe40000000800 */
[----:B------:R-:W-:Y:S01]  /*108f0*/  IMAD.IADD R15, R21, 0x1, R0 ;  /* 0x00000001150f7824 */ /* 0x000fe200078e0200 */
[----:B------:R-:W-:Y:S01]  /*10900*/  F2FP.PACK_AB R38, R39, R38 ;  /* 0x000000262726723e */ /* 0x000fe200000000ff */
[----:B------:R-:W-:Y:S01]  /*10910*/  IMAD.IADD R9, R0, 0x1, R17 ;  /* 0x0000000100097824 */ /* 0x000fe200078e0211 */
[----:B------:R-:W-:Y:S01]  /*10920*/  SHF.R.S32.HI R0, RZ, 0x1f, R27 ;  /* 0x0000001fff007819 */ /* 0x000fe2000001141b */
[C---:B------:R-:W-:Y:S01]  /*10930*/  IMAD R2, R19.reuse, c[0x0][0x3dc], R2 ;  /* 0x0000f70013027a24 */ /* 0x040fe200078e0202 */
[----:B------:R-:W-:Y:S01]  /*10940*/  STS [R21+0x480], R130 ;  /* 0x0004808215007388 */ /* 0x000fe20000000800 */
[----:B------:R-:W-:Y:S01]  /*10950*/  IMAD.WIDE.U32 R18, R19, c[0x0][0x3d8], R22 ;  /* 0x0000f60013127a25 */ /* 0x000fe200078e0016 */
[----:B------:R-:W-:-:S02]  /*10960*/  F2FP.PACK_AB R40, R41, R40 ;  /* 0x000000282928723e */ /* 0x000fc400000000ff */
[----:B------:R-:W-:Y:S01]  /*10970*/  STS [R17], R124 ;  /* 0x0000007c11007388 */ /* 0x000fe20000000800 */
[----:B------:R-:W-:Y:S01]  /*10980*/  IMAD R0, R0, c[0x0][0x488], RZ ;  /* 0x0001220000007a24 */ /* 0x000fe200078e02ff */
[----:B------:R-:W-:Y:S01]  /*10990*/  F2FP.PACK_AB R42, R43, R42 ;  /* 0x0000002a2b2a723e */ /* 0x000fe200000000ff */
[----:B------:R-:W-:Y:S01]  /*109a0*/  IMAD.IADD R23, R21, 0x1, R10 ;  /* 0x0000000115177824 */ /* 0x000fe200078e020a */
[----:B------:R-:W-:Y:S01]  /*109b0*/  STS [R17+0x400], R126 ;  /* 0x0004007e11007388 */ /* 0x000fe20000000800 */
[----:B------:R-:W-:Y:S01]  /*109c0*/  IMAD R0, R27, c[0x0][0x48c], R0 ;  /* 0x000123001b007a24 */ /* 0x000fe200078e0200 */
[----:B------:R-:W-:Y:S01]  /*109d0*/  F2FP.PACK_AB R44, R45, R44 ;  /* 0x0000002c2d2c723e */ /* 0x000fe200000000ff */
[C---:B------:R-:W-:Y:S01]  /*109e0*/  IMAD.IADD R27, R10.reuse, 0x1, R17 ;  /* 0x000000010a1b7824 */ /* 0x040fe200078e0211 */
[----:B------:R-:W-:Y:S01]  /*109f0*/  STS [R15+0x80], R120 ;  /* 0x000080780f007388 */ /* 0x000fe20000000800 */
[----:B------:R-:W-:Y:S01]  /*10a00*/  IMAD.IADD R29, R10, 0x1, R15 ;  /* 0x000000010a1d7824 */ /* 0x000fe200078e020f */
[----:B------:R-:W-:Y:S01]  /*10a10*/  F2FP.PACK_AB R46, R47, R46 ;  /* 0x0000002e2f2e723e */ /* 0x000fe200000000ff */
[----:B------:R-:W-:Y:S01]  /*10a20*/  IMAD.IADD R31, R9, 0x1, R10 ;  /* 0x00000001091f7824 */ /* 0x000fe200078e020a */
[----:B------:R-:W-:Y:S01]  /*10a30*/  STS [R15+0x480], R122 ;  /* 0x0004807a0f007388 */ /* 0x000fe20000000800 */
[----:B------:R-:W-:Y:S01]  /*10a40*/  F2FP.PACK_AB R48, R49, R48 ;  /* 0x000000303130723e */ /* 0x000fe200000000ff */
[----:B------:R-:W-:Y:S01]  /*10a50*/  IMAD.IADD R25, R25, 0x1, R0 ;  /* 0x0000000119197824 */ /* 0x000fe200078e0200 */
[----:B------:R-:W-:Y:S01]  /*10a60*/  F2FP.PACK_AB R50, R51, R50 ;  /* 0x000000323332723e */ /* 0x000fe200000000ff */
[----:B------:R-:W-:Y:S01]  /*10a70*/  STS [R9], R116 ;  /* 0x0000007409007388 */ /* 0x000fe20000000800 */
[----:B------:R-:W-:-:S02]  /*10a80*/  F2FP.PACK_AB R52, R53, R52 ;  /* 0x000000343534723e */ /* 0x000fc400000000ff */
[----:B------:R-:W-:Y:S01]  /*10a90*/  F2FP.PACK_AB R54, R55, R54 ;  /* 0x000000363736723e */ /* 0x000fe200000000ff */
[----:B------:R-:W-:Y:S01]  /*10aa0*/  STS [R9+0x400], R118 ;  /* 0x0004007609007388 */ /* 0x000fe20000000800 */
[----:B------:R-:W-:Y:S01]  /*10ab0*/  F2FP.PACK_AB R56, R57, R56 ;  /* 0x000000383938723e */ /* 0x000fe200000000ff */
[----:B------:R-:W-:Y:S01]  /*10ac0*/  IMAD R57, R11, 0x80, R4 ;  /* 0x000000800b397824 */ /* 0x000fe200078e0204 */
        /* <DEDUP_REMOVED lines=23> */
[----:B------:R-:W-:-:S02]  /*10c40*/  LEA R14, P0, R24, c[0x0][0x450], 0x2 ;  /* 0x00011400180e7a11 */ /* 0x000fc400078010ff */
        /* <DEDUP_REMOVED lines=9> */
[----:B------:R-:W-:Y:S01]  /*10ce0*/  LEA.HI.X R25, R24, c[0x0][0x454], R25, 0x2, P0 ;  /* 0x0001150018197a11 */ /* 0x000fe200000f1419 */
[----:B------:R-:W-:Y:S01]  /*10cf0*/  STS [R17+0x4400], R42 ;  /* 0x0044002a11007388 */ /* 0x000fe20000000800 */
[----:B------:R-:W-:-:S03]  /*10d00*/  LEA R0, P0, R18, c[0x0][0x380], 0x1 ;  /* 0x0000e00012007a11 */ /* 0x000fc600078008ff */
        /* <DEDUP_REMOVED lines=14> */
[----:B-1----:R-:W-:-:S03]  /*10df0*/  IMAD.SHL.U32 R58, R13, 0x2, RZ ;  /* 0x000000020d3a7824 */ /* 0x002fc600078e00ff */
        /* <DEDUP_REMOVED lines=14> */
[----:B------:R-:W-:Y:S04]  /*10ee0*/  SHFL.IDX PT, R82, R14, RZ, 0x1c1f ;  /* 0x001c1fff0e527589 */ /* 0x000fe800000e0000 */
[----:B------:R-:W2:Y:S04]  /*10ef0*/  SHFL.IDX PT, R83, R25, RZ, 0x1c1f ;  /* 0x001c1fff19537589 */ /* 0x000ea800000e0000 */
[----:B------:R-:W-:Y:S06]  /*10f00*/  BAR.SYNC.DEFER_BLOCKING 0x1, 0x100 ;  /* 0x0044000000007b1d */ /* 0x000fec0000010000 */
[----:B------:R-:W-:Y:S01]  /*10f10*/  SHFL.IDX PT, R96, R14, 0x1, 0x1c1f ;  /* 0x003c1f000e607f89 */ /* 0x000fe200000e0000 */
[----:B-1----:R-:W-:-:S03]  /*10f20*/  IMAD.IADD R5, R19, 0x1, R2 ;  /* 0x0000000113057824 */ /* 0x002fc600078e0202 */
[----:B------:R-:W1:Y:S02]  /*10f30*/  SHFL.IDX PT, R97, R25, 0x1, 0x1c1f ;  /* 0x003c1f0019617f89 */ /* 0x000e6400000e0000 */
[----:B------:R-:W-:Y:S02]  /*10f40*/  LEA.HI.X R2, R18, c[0x0][0x384], R5, 0x1, P0 ;  /* 0x0000e10012027a11 */ /* 0x000fe400000f0c05 */
[----:B------:R3:W4:Y:S01]  /*10f50*/  SHFL.IDX PT, R60, R0, RZ, 0x181f ;  /* 0x00181fff003c7589 */ /* 0x00072200000e0000 */
[----:B------:R-:W-:-:S03]  /*10f60*/  ISETP.GE.AND P0, PT, R57, R12, PT ;  /* 0x0000000c3900720c */ /* 0x000fc60003f06270 */
[----:B------:R3:W3:Y:S04]  /*10f70*/  SHFL.IDX PT, R61, R2, RZ, 0x181f ;  /* 0x00181fff023d7589 */ /* 0x0006e800000e0000 */
[----:B--2---:R2:W-:Y:S04]  /*10f80*/  @!P5 ST.E [R82.64], R7 ;  /* 0x000000075200d985 */ /* 0x0045e8000c101916 */
[----:B-1----:R2:W-:Y:S04]  /*10f90*/  @!P4 ST.E [R96.64], R8 ;  /* 0x000000086000c985 */ /* 0x0025e8000c101916 */
[----:B------:R2:W1:Y:S04]  /*10fa0*/  LDS.128 R52, [R58+0x1080] ;  /* 0x001080003a347984 */ /* 0x0004680000000c00 */
[----:B------:R2:W1:Y:S04]  /*10fb0*/  LDS.128 R48, [R58+0x2080] ;  /* 0x002080003a307984 */ /* 0x0004680000000c00 */
[----:B------:R2:W1:Y:S04]  /*10fc0*/  LDS.128 R44, [R58+0x3080] ;  /* 0x003080003a2c7984 */ /* 0x0004680000000c00 */
[----:B------:R2:W1:Y:S04]  /*10fd0*/  LDS.128 R40, [R58+0x5080] ;  /* 0x005080003a287984 */ /* 0x0004680000000c00 */
[----:B------:R2:W1:Y:S04]  /*10fe0*/  LDS.128 R36, [R58+0x6080] ;  /* 0x006080003a247984 */ /* 0x0004680000000c00 */
[----:B------:R2:W1:Y:S04]  /*10ff0*/  LDS.128 R32, [R58+0x7080] ;  /* 0x007080003a207984 */ /* 0x0004680000000c00 */
[----:B------:R2:W1:Y:S04]  /*11000*/  LDS.128 R28, [R58+0x9080] ;  /* 0x009080003a1c7984 */ /* 0x0004680000000c00 */
[----:B------:R2:W1:Y:S04]  /*11010*/  LDS.128 R24, [R58+0xa080] ;  /* 0x00a080003a187984 */ /* 0x0004680000000c00 */
[----:B------:R2:W1:Y:S01]  /*11020*/  LDS.128 R20, [R58+0xb080] ;  /* 0x00b080003a147984 */ /* 0x0004620000000c00 */
[----:B------:R-:W-:Y:S05]  /*11030*/  @P0 BRA `(.L_x_212) ;  /* 0x0000014000000947 */ /* 0x000fea0003800000 */
[----:B---34-:R-:W3:Y:S01]  /*11040*/  LDS.128 R16, [R58+0x80] ;  /* 0x000080003a107984 */ /* 0x018ee20000000c00 */
[----:B------:R-:W-:-:S02]  /*11050*/  IADD3 R56, R3, 0x40, RZ ;  /* 0x0000004003387810 */ /* 0x000fc40007ffe0ff */
[C---:B------:R-:W-:Y:S01]  /*11060*/  IADD3 R14, R3.reuse, 0x80, RZ ;  /* 0x00000080030e7810 */ /* 0x040fe20007ffe0ff */
[----:B--2---:R-:W2:Y:S01]  /*11070*/  LDS.128 R8, [R58+0x4080] ;  /* 0x004080003a087984 */ /* 0x004ea20000000c00 */
[----:B------:R-:W-:Y:S02]  /*11080*/  ISETP.GE.AND P1, PT, R56, c[0x0][0x3c8], PT ;  /* 0x0000f20038007a0c */ /* 0x000fe40003f26270 */
[----:B------:R-:W-:Y:S01]  /*11090*/  ISETP.GE.AND P0, PT, R14, c[0x0][0x3c8], PT ;  /* 0x0000f2000e007a0c */ /* 0x000fe20003f06270 */
[----:B------:R4:W5:Y:S01]  /*110a0*/  LDS.128 R4, [R58+0x8080] ;  /* 0x008080003a047984 */ /* 0x0009620000000c00 */
[----:B------:R-:W-:-:S09]  /*110b0*/  ISETP.GE.AND P2, PT, R3, c[0x0][0x3c8], PT ;  /* 0x0000f20003007a0c */ /* 0x000fd20003f46270 */
[----:B------:R-:W-:Y:S02]  /*110c0*/  @!P1 SHF.R.S32.HI R15, RZ, 0x1f, R56 ;  /* 0x0000001fff0f9819 */ /* 0x000fe40000011438 */
[----:B------:R-:W-:Y:S02]  /*110d0*/  @!P0 SHF.R.S32.HI R13, RZ, 0x1f, R14 ;  /* 0x0000001fff0d8819 */ /* 0x000fe4000001140e */
[----:B------:R-:W-:Y:S02]  /*110e0*/  @!P1 LEA.HI R15, R15, R56, RZ, 0x3 ;  /* 0x000000380f0f9211 */ /* 0x000fe400078f18ff */
[----:B------:R-:W-:Y:S02]  /*110f0*/  @!P0 LEA.HI R13, R13, R14, RZ, 0x3 ;  /* 0x0000000e0d0d8211 */ /* 0x000fe400078f18ff */
[----:B------:R-:W-:Y:S02]  /*11100*/  @!P1 LOP3.LUT R15, R15, 0xfffffff8, RZ, 0xc0, !PT ;  /* 0xfffffff80f0f9812 */ /* 0x000fe400078ec0ff */
[----:B------:R-:W-:Y:S01]  /*11110*/  @!P0 LOP3.LUT R13, R13, 0xfffffff8, RZ, 0xc0, !PT ;  /* 0xfffffff80d0d8812 */ /* 0x000fe200078ec0ff */
[----:B----4-:R-:W-:-:S04]  /*11120*/  @!P2 IMAD.WIDE R58, R3, 0x2, R60 ;  /* 0x00000002033aa825 */ /* 0x010fc800078e023c */
[----:B------:R-:W-:-:S04]  /*11130*/  @!P1 IMAD.WIDE R14, R15, 0x2, R60 ;  /* 0x000000020f0e9825 */ /* 0x000fc800078e023c */
[----:B------:R-:W-:Y:S01]  /*11140*/  @!P0 IMAD.WIDE R60, R13, 0x2, R60 ;  /* 0x000000020d3c8825 */ /* 0x000fe200078e023c */
[----:B---3--:R3:W-:Y:S04]  /*11150*/  @!P2 ST.E.128 [R58.64], R16 ;  /* 0x000000103a00a985 */ /* 0x0087e8000c101d16 */
[----:B--2---:R3:W-:Y:S04]  /*11160*/  @!P1 ST.E.128 [R14.64], R8 ;  /* 0x000000080e009985 */ /* 0x0047e8000c101d16 */
[----:B-----5:R3:W-:Y:S02]  /*11170*/  @!P0 ST.E.128 [R60.64], R4 ;  /* 0x000000043c008985 */ /* 0x0207e4000c101d16 */
.L_x_212:
[----:B---34-:R-:W-:Y:S05]  /*11180*/  BSYNC B0 ;  /* 0x0000000000007941 */ /* 0x018fea0003800000 */
.L_x_211:
[----:B------:R-:W-:Y:S01]  /*11190*/  IADD3 R5, R57, 0x20, RZ ;  /* 0x0000002039057810 */ /* 0x000fe20007ffe0ff */
[----:B------:R3:W4:Y:S01]  /*111a0*/  SHFL.IDX PT, R9, R2, 0x1, 0x181f ;  /* 0x00381f0002097f89 */ /* 0x00072200000e0000 */
[----:B------:R-:W-:Y:S02]  /*111b0*/  BSSY B0, `(.L_x_213) ;  /* 0x0000015000007945 */ /* 0x000fe40003800000 */
[----:B------:R-:W-:Y:S01]  /*111c0*/  ISETP.GE.AND P0, PT, R5, R12, PT ;  /* 0x0000000c0500720c */ /* 0x000fe20003f06270 */
[----:B--2---:R3:W2:-:S12]  /*111d0*/  SHFL.IDX PT, R8, R0, 0x1, 0x181f ;  /* 0x00381f0000087f89 */ /* 0x00469800000e0000 */
        /* <DEDUP_REMOVED lines=13> */
[----:B-1----:R1:W-:Y:S02]  /*112b0*/  @!P2 ST.E.128 [R10.64], R52 ;  /* 0x000000340a00a985 */ /* 0x0023e4000c101d16 */
[----:B------:R-:W-:-:S04]  /*112c0*/  @!P1 IMAD.WIDE R6, R6, 0x2, R8 ;  /* 0x0000000206069825 */ /* 0x000fc800078e0208 */
[----:B------:R-:W-:Y:S01]  /*112d0*/  @!P0 IMAD.WIDE R4, R4, 0x2, R8 ;  /* 0x0000000204048825 */ /* 0x000fe200078e0208 */
[----:B------:R1:W-:Y:S04]  /*112e0*/  @!P1 ST.E.128 [R6.64], R40 ;  /* 0x0000002806009985 */ /* 0x0003e8000c101d16 */
[----:B------:R1:W-:Y:S02]  /*112f0*/  @!P0 ST.E.128 [R4.64], R28 ;  /* 0x0000001c04008985 */ /* 0x0003e4000c101d16 */
.L_x_214:
[----:B------:R-:W-:Y:S05]  /*11300*/  BSYNC B0 ;  /* 0x0000000000007941 */ /* 0x000fea0003800000 */
.L_x_213:
[----:B-1----:R-:W-:Y:S01]  /*11310*/  IADD3 R5, R57, 0x40, RZ ;  /* 0x0000004039057810 */ /* 0x002fe20007ffe0ff */
[----:B----4-:R1:W4:Y:S01]  /*11320*/  SHFL.IDX PT, R9, R2, 0x2, 0x181f ;  /* 0x00581f0002097f89 */ /* 0x01032200000e0000 */
        /* <DEDUP_REMOVED lines=21> */
.L_x_216:
[----:B------:R-:W-:Y:S05]  /*11480*/  BSYNC B0 ;  /* 0x0000000000007941 */ /* 0x000fea0003800000 */
.L_x_215:
[----:B------:R-:W-:Y:S01]  /*11490*/  IADD3 R57, R57, 0x60, RZ ;  /* 0x0000006039397810 */ /* 0x000fe20007ffe0ff */
[----:B--2---:R2:W1:Y:S03]  /*114a0*/  SHFL.IDX PT, R7, R2, 0x3, 0x181f ;  /* 0x00781f0002077f89 */ /* 0x00446600000e0000 */
[----:B------:R-:W-:Y:S01]  /*114b0*/  ISETP.GE.AND P0, PT, R57, R12, PT ;  /* 0x0000000c3900720c */ /* 0x000fe20003f06270 */
[----:B------:R2:W3:-:S12]  /*114c0*/  SHFL.IDX PT, R6, R0, 0x3, 0x181f ;  /* 0x00781f0000067f89 */ /* 0x0004d800000e0000 */
[----:B------:R-:W-:Y:S05]  /*114d0*/  @P0 EXIT ;  /* 0x000000000000094d */ /* 0x000fea0003800000 */
[C---:B------:R-:W-:Y:S02]  /*114e0*/  IADD3 R5, R3.reuse, 0x40, RZ ;  /* 0x0000004003057810 */ /* 0x040fe40007ffe0ff */
[----:B------:R-:W-:Y:S02]  /*114f0*/  ISETP.GE.AND P1, PT, R3, c[0x0][0x3c8], PT ;  /* 0x0000f20003007a0c */ /* 0x000fe40003f26270 */
[----:B------:R-:W-:-:S13]  /*11500*/  ISETP.GE.AND P0, PT, R5, c[0x0][0x3c8], PT ;  /* 0x0000f20005007a0c */ /* 0x000fda0003f06270 */
[----:B-123--:R-:W-:-:S04]  /*11510*/  @!P0 SHF.R.S32.HI R0, RZ, 0x1f, R5 ;  /* 0x0000001fff008819 */ /* 0x00efc80000011405 */
[----:B------:R-:W-:Y:S01]  /*11520*/  @!P0 LEA.HI R0, R0, R5, RZ, 0x3 ;  /* 0x0000000500008211 */ /* 0x000fe200078f18ff */
[C-C-:B------:R-:W-:Y:S01]  /*11530*/  @!P1 IMAD.WIDE R4, R3.reuse, 0x2, R6.reuse ;  /* 0x0000000203049825 */ /* 0x140fe200078e0206 */
[----:B------:R-:W-:Y:S02]  /*11540*/  IADD3 R3, R3, 0x80, RZ ;  /* 0x0000008003037810 */ /* 0x000fe40007ffe0ff */
[----:B------:R-:W-:Y:S02]  /*11550*/  @!P0 LOP3.LUT R0, R0, 0xfffffff8, RZ, 0xc0, !PT ;  /* 0xfffffff800008812 */ /* 0x000fe400078ec0ff */
[----:B------:R1:W-:Y:S03]  /*11560*/  @!P1 ST.E.128 [R4.64], R44 ;  /* 0x0000002c04009985 */ /* 0x0003e6000c101d16 */
[----:B----4-:R-:W-:-:S05]  /*11570*/  @!P0 IMAD.WIDE R8, R0, 0x2, R6 ;  /* 0x0000000200088825 */ /* 0x010fca00078e0206 */
        /* <DEDUP_REMOVED lines=9> */
.L_x_210:
[----:B------:R-:W3:Y:S01]  /*11610*/  S2R R7, SR_TID.X ;  /* 0x0000000000077919 */ /* 0x000ee20000002100 */
[----:B------:R-:W-:Y:S03]  /*11620*/  BSSY B0, `(.L_x_217) ;  /* 0x0000029000007945 */ /* 0x000fe60003800000 */
[----:B------:R-:W4:Y:S01]  /*11630*/  S2R R8, SR_CTAID.Z ;  /* 0x0000000000087919 */ /* 0x000f220000002700 */
[----:B---3--:R-:W-:Y:S02]  /*11640*/  ISETP.GT.AND P0, PT, R7, 0x7f, PT ;  /* 0x0000007f0700780c */ /* 0x008fe40003f04270 */
[----:B----4-:R-:W-:-:S11]  /*11650*/  SHF.R.S32.HI R11, RZ, 0x1f, R8 ;  /* 0x0000001fff0b7819 */ /* 0x010fd60000011408 */
[----:B------:R-:W-:Y:S05]  /*11660*/  @P0 BRA `(.L_x_218) ;  /* 0x0000024000000947 */ /* 0x000fea0003800000 */
[----:B------:R-:W3:Y:S01]  /*11670*/  S2R R4, SR_CTAID.X ;  /* 0x0000000000047919 */ /* 0x000ee20000002500 */
[----:B-1----:R-:W-:-:S05]  /*11680*/  MOV R2, c[0x0][0x4e8] ;  /* 0x00013a0000027a02 */ /* 0x002fca0000000f00 */
[----:B------:R-:W-:Y:S01]  /*11690*/  IMAD R0, R2, c[0x0][0x388], RZ ;  /* 0x0000e20002007a24 */ /* 0x000fe200078e02ff */
[----:B---3--:R-:W-:-:S04]  /*116a0*/  LEA R9, R4, R7, 0x7 ;  /* 0x0000000704097211 */ /* 0x008fc800078e38ff */
[----:B------:R-:W-:-:S13]  /*116b0*/  ISETP.GE.AND P0, PT, R9, R0, PT ;  /* 0x000000000900720c */ /* 0x000fda0003f06270 */
[----:B------:R-:W-:Y:S05]  /*116c0*/  @P0 BRA `(.L_x_218) ;  /* 0x000001e000000947 */ /* 0x000fea0003800000 */
[----:B------:R-:W-:Y:S01]  /*116d0*/  ISETP.NE.AND P0, PT, R2, 0x1, PT ;  /* 0x000000010200780c */ /* 0x000fe20003f05270 */
[----:B------:R-:W-:Y:S01]  /*116e0*/  ULDC.64 UR4, c[0x0][0x490] ;  /* 0x0001240000047ab9 */ /* 0x000fe20000000a00 */
[----:B------:R-:W-:Y:S01]  /*116f0*/  IMAD.MOV.U32 R5, RZ, RZ, R9 ;  /* 0x000000ffff057224 */ /* 0x000fe200078e0009 */
[----:B------:R-:W-:Y:S02]  /*11700*/  UIMAD UR7, UR6, UR4, URZ ;  /* 0x00000004060772a4 */ /* 0x000fe4000f8e023f */
[----:B------:R-:W-:Y:S02]  /*11710*/  UIMAD.WIDE.U32 UR8, UR11, UR4, URZ ;  /* 0x000000040b0872a5 */ /* 0x000fe4000f8e003f */
[----:B------:R-:W-:-:S04]  /*11720*/  UIMAD UR4, UR11, UR5, UR7 ;  /* 0x000000050b0472a4 */ /* 0x000fc8000f8e0207 */
[----:B------:R-:W-:Y:S01]  /*11730*/  UIADD3 UR4, UR9, UR4, URZ ;  /* 0x0000000409047290 */ /* 0x000fe2000fffe03f */
[----:B------:R-:W-:Y:S01]  /*11740*/  MOV R2, UR8 ;  /* 0x0000000800027c02 */ /* 0x000fe20008000f00 */
[----:B------:R-:W-:-:S04]  /*11750*/  @P0 IMAD.HI.U32 R0, R9, c[0x0][0x4ec], RZ ;  /* 0x00013b0009000a27 */ /* 0x000fc800078e00ff */
[----:B------:R-:W-:Y:S01]  /*11760*/  MOV R13, UR4 ;  /* 0x00000004000d7c02 */ /* 0x000fe20008000f00 */
[----:B------:R-:W-:Y:S01]  /*11770*/  IMAD.MOV.U32 R12, RZ, RZ, R2 ;  /* 0x000000ffff0c7224 */ /* 0x000fe200078e0002 */
[----:B------:R-:W-:Y:S01]  /*11780*/  @P0 SHF.R.U32.HI R5, RZ, c[0x0][0x4f0], R0 ;  /* 0x00013c00ff050a19 */ /* 0x000fe20000011600 */
[----:B------:R-:W-:Y:S02]  /*11790*/  IMAD.U32 R3, RZ, RZ, UR9 ;  /* 0x00000009ff037e24 */ /* 0x000fe4000f8e00ff */
[----:B------:R-:W-:Y:S02]  /*117a0*/  IMAD R3, R11, c[0x0][0x498], RZ ;  /* 0x000126000b037a24 */ /* 0x000fe400078e02ff */
[----:B------:R-:W-:Y:S02]  /*117b0*/  IMAD.MOV R4, RZ, RZ, -R5 ;  /* 0x000000ffff047224 */ /* 0x000fe400078e0a05 */
[----:B------:R-:W-:-:S04]  /*117c0*/  IMAD.WIDE.U32 R12, R8, c[0x0][0x498], R12 ;  /* 0x00012600080c7a25 */ /* 0x000fc800078e000c */
[----:B------:R-:W-:Y:S01]  /*117d0*/  IMAD R4, R4, c[0x0][0x4e8], R9 ;  /* 0x00013a0004047a24 */ /* 0x000fe200078e0209 */
[----:B------:R-:W-:Y:S01]  /*117e0*/  IADD3 R12, P0, R5, R12, RZ ;  /* 0x0000000c050c7210 */ /* 0x000fe20007f1e0ff */
[----:B------:R-:W-:Y:S01]  /*117f0*/  IMAD R0, R8, c[0x0][0x49c], R3 ;  /* 0x0001270008007a24 */ /* 0x000fe200078e0203 */
[----:B------:R-:W-:Y:S02]  /*11800*/  SHF.R.S32.HI R3, RZ, 0x1f, R5 ;  /* 0x0000001fff037819 */ /* 0x000fe40000011405 */
[----:B------:R-:W-:Y:S02]  /*11810*/  SHF.R.S32.HI R2, RZ, 0x1f, R4 ;  /* 0x0000001fff027819 */ /* 0x000fe40000011404 */
[----:B------:R-:W-:-:S03]  /*11820*/  IADD3.X R13, R3, R13, R0, P0, !PT ;  /* 0x0000000d030d7210 */ /* 0x000fc600007fe400 */
[----:B------:R-:W-:Y:S02]  /*11830*/  IMAD R5, R2, c[0x0][0x488], RZ ;  /* 0x0001220002057a24 */ /* 0x000fe400078e02ff */
[----:B------:R-:W-:-:S04]  /*11840*/  IMAD.WIDE.U32 R12, R4, c[0x0][0x488], R12 ;  /* 0x00012200040c7a25 */ /* 0x000fc800078e000c */
[----:B------:R-:W-:Y:S01]  /*11850*/  IMAD R5, R4, c[0x0][0x48c], R5 ;  /* 0x0001230004057a24 */ /* 0x000fe200078e0205 */
[----:B------:R-:W-:-:S04]  /*11860*/  LEA R2, P0, R12, c[0x0][0x450], 0x2 ;  /* 0x000114000c027a11 */ /* 0x000fc800078010ff */
[----:B------:R-:W-:-:S04]  /*11870*/  IADD3 R5, R13, R5, RZ ;  /* 0x000000050d057210 */ /* 0x000fc80007ffe0ff */
[----:B------:R-:W-:Y:S02]  /*11880*/  LEA.HI.X R3, R12, c[0x0][0x454], R5, 0x2, P0 ;  /* 0x000115000c037a11 */ /* 0x000fe400000f1405 */
[----:B------:R-:W-:-:S05]  /*11890*/  MOV R5, 0xff800000 ;  /* 0xff80000000057802 */ /* 0x000fca0000000f00 */
[----:B------:R1:W-:Y:S02]  /*118a0*/  STG.E [R2.64], R5 ;  /* 0x0000000502007986 */ /* 0x0003e4000c101916 */
.L_x_218:
[----:B------:R-:W-:Y:S05]  /*118b0*/  BSYNC B0 ;  /* 0x0000000000007941 */ /* 0x000fea0003800000 */
.L_x_217:
[----:B-1----:R-:W1:Y:S01]  /*118c0*/  S2R R5, SR_CTAID.X ;  /* 0x0000000000057919 */ /* 0x002e620000002500 */
[----:B------:R-:W-:Y:S01]  /*118d0*/  SHF.R.S32.HI R4, RZ, 0x1f, R7 ;  /* 0x0000001fff047819 */ /* 0x000fe20000011407 */
[----:B------:R-:W-:Y:S01]  /*118e0*/  IMAD.MOV.U32 R3, RZ, RZ, c[0x0][0x4e8] ;  /* 0x00013a00ff037624 */ /* 0x000fe200078e00ff */
[----:B------:R-:W-:Y:S01]  /*118f0*/  ULDC.64 UR4, c[0x0][0x3e8] ;  /* 0x0000fa0000047ab9 */ /* 0x000fe20000000a00 */
[----:B------:R-:W-:Y:S01]  /*11900*/  IMAD R11, R11, c[0x0][0x3f0], RZ ;  /* 0x0000fc000b0b7a24 */ /* 0x000fe200078e02ff */
[----:B------:R-:W-:Y:S01]  /*11910*/  LEA.HI R4, R4, R7, RZ, 0x3 ;  /* 0x0000000704047211 */ /* 0x000fe200078f18ff */
[----:B------:R-:W-:Y:S01]  /*11920*/  UIMAD UR6, UR6, UR4, URZ ;  /* 0x00000004060672a4 */ /* 0x000fe2000f8e023f */
[C---:B------:R-:W-:Y:S01]  /*11930*/  ISETP.NE.AND P0, PT, R3.reuse, 0x1, PT ;  /* 0x000000010300780c */ /* 0x040fe20003f05270 */
[----:B------:R-:W-:Y:S01]  /*11940*/  UIMAD.WIDE.U32 UR8, UR11, UR4, URZ ;  /* 0x000000040b0872a5 */ /* 0x000fe2000f8e003f */
[----:B------:R-:W-:Y:S01]  /*11950*/  LOP3.LUT R0, R4, 0xfffffff8, RZ, 0xc0, !PT ;  /* 0xfffffff804007812 */ /* 0x000fe200078ec0ff */
[----:B------:R-:W-:Y:S01]  /*11960*/  UIMAD UR4, UR11, UR5, UR6 ;  /* 0x000000050b0472a4 */ /* 0x000fe2000f8e0206 */
[----:B------:R-:W-:Y:S01]  /*11970*/  SHF.R.S32.HI R4, RZ, 0x3, R4 ;  /* 0x00000003ff047819 */ /* 0x000fe20000011404 */
[----:B------:R-:W-:Y:S01]  /*11980*/  IMAD R3, R3, c[0x0][0x388], RZ ;  /* 0x0000e20003037a24 */ /* 0x000fe200078e02ff */
[----:B------:R-:W-:Y:S01]  /*11990*/  BSSY B0, `(.L_x_219) ;  /* 0x0000033000007945 */ /* 0x000fe20003800000 */
[----:B------:R-:W-:Y:S01]  /*119a0*/  IMAD.IADD R7, R7, 0x1, -R0 ;  /* 0x0000000107077824 */ /* 0x000fe200078e0a00 */
[----:B------:R-:W-:Y:S01]  /*119b0*/  UIADD3 UR4, UR9, UR4, URZ ;  /* 0x0000000409047290 */ /* 0x000fe2000fffe03f */
[----:B------:R-:W-:Y:S01]  /*119c0*/  IMAD.U32 R13, RZ, RZ, UR9 ;  /* 0x00000009ff0d7e24 */ /* 0x000fe2000f8e00ff */
[----:B------:R-:W-:Y:S01]  /*119d0*/  MOV R12, UR8 ;  /* 0x00000008000c7c02 */ /* 0x000fe20008000f00 */
[----:B------:R-:W-:Y:S01]  /*119e0*/  IMAD R0, R8, c[0x0][0x3f4], R11 ;  /* 0x0000fd0008007a24 */ /* 0x000fe200078e020b */
[----:B------:R-:W-:-:S02]  /*119f0*/  LEA R6, R7, R4, 0x5 ;  /* 0x0000000407067211 */ /* 0x000fc400078e28ff */
[----:B------:R-:W-:Y:S02]  /*11a00*/  MOV R13, UR4 ;  /* 0x00000004000d7c02 */ /* 0x000fe40008000f00 */
[----:B------:R-:W-:Y:S01]  /*11a10*/  SHF.L.U32 R7, R7, 0x3, RZ ;  /* 0x0000000307077819 */ /* 0x000fe200000006ff */
[C---:B-1----:R-:W-:Y:S01]  /*11a20*/  IMAD R6, R5.reuse, 0x80, R6 ;  /* 0x0000008005067824 */ /* 0x042fe200078e0206 */
[----:B------:R-:W-:Y:S01]  /*11a30*/  LEA R4, R5, R4, 0x7 ;  /* 0x0000000405047211 */ /* 0x000fe200078e38ff */
[----:B------:R-:W-:Y:S01]  /*11a40*/  IMAD.WIDE.U32 R12, R8, c[0x0][0x3f0], R12 ;  /* 0x0000fc00080c7a25 */ /* 0x000fe200078e000c */
[----:B------:R-:W-:-:S03]  /*11a50*/  IADD3 R5, R7, 0x80, RZ ;  /* 0x0000008007057810 */ /* 0x000fc60007ffe0ff */
[----:B------:R-:W-:-:S04]  /*11a60*/  @P0 IMAD.HI.U32 R2, R6, c[0x0][0x4ec], RZ ;  /* 0x00013b0006020a27 */ /* 0x000fc800078e00ff */
[----:B------:R-:W-:Y:S01]  /*11a70*/  IMAD.MOV.U32 R9, RZ, RZ, R6 ;  /* 0x000000ffff097224 */ /* 0x000fe200078e0006 */
[----:B------:R-:W-:Y:S01]  /*11a80*/  @P0 SHF.R.U32.HI R9, RZ, c[0x0][0x4f0], R2 ;  /* 0x00013c00ff090a19 */ /* 0x000fe20000011602 */
[----:B------:R-:W-:-:S03]  /*11a90*/  IMAD.IADD R13, R13, 0x1, R0 ;  /* 0x000000010d0d7824 */ /* 0x000fc600078e0200 */
[----:B------:R-:W-:Y:S01]  /*11aa0*/  SHF.R.S32.HI R2, RZ, 0x1f, R9 ;  /* 0x0000001fff027819 */ /* 0x000fe20000011409 */
[C---:B------:R-:W-:Y:S01]  /*11ab0*/  IMAD.WIDE.U32 R12, R9.reuse, c[0x0][0x3e0], R12 ;  /* 0x0000f800090c7a25 */ /* 0x040fe200078e000c */
[----:B------:R-:W-:-:S03]  /*11ac0*/  IADD3 R11, -R9, RZ, RZ ;  /* 0x000000ff090b7210 */ /* 0x000fc60007ffe1ff */
[----:B------:R-:W-:Y:S02]  /*11ad0*/  IMAD R2, R2, c[0x0][0x3e0], RZ ;  /* 0x0000f80002027a24 */ /* 0x000fe400078e02ff */
[----:B------:R-:W-:Y:S01]  /*11ae0*/  IMAD R11, R11, c[0x0][0x4e8], R6 ;  /* 0x00013a000b0b7a24 */ /* 0x000fe200078e0206 */
[----:B------:R-:W-:Y:S01]  /*11af0*/  IADD3 R6, R7, 0x40, RZ ;  /* 0x0000004007067810 */ /* 0x000fe20007ffe0ff */
[----:B------:R-:W-:-:S03]  /*11b00*/  IMAD R9, R9, c[0x0][0x3e4], R2 ;  /* 0x0000f90009097a24 */ /* 0x000fc600078e0202 */
[----:B------:R-:W-:Y:S02]  /*11b10*/  SHF.R.S32.HI R0, RZ, 0x1f, R11 ;  /* 0x0000001fff007819 */ /* 0x000fe4000001140b */
[----:B------:R-:W-:-:S03]  /*11b20*/  IADD3 R13, R13, R9, RZ ;  /* 0x000000090d0d7210 */ /* 0x000fc60007ffe0ff */
[----:B------:R-:W-:Y:S02]  /*11b30*/  IMAD R0, R0, c[0x0][0x3d8], RZ ;  /* 0x0000f60000007a24 */ /* 0x000fe400078e02ff */
[----:B------:R-:W-:-:S04]  /*11b40*/  IMAD.WIDE.U32 R8, R11, c[0x0][0x3d8], R12 ;  /* 0x0000f6000b087a25 */ /* 0x000fc800078e000c */
[----:B------:R-:W-:-:S04]  /*11b50*/  IMAD R0, R11, c[0x0][0x3dc], R0 ;  /* 0x0000f7000b007a24 */ /* 0x000fc800078e0200 */
[----:B------:R-:W-:Y:S01]  /*11b60*/  IMAD.IADD R11, R9, 0x1, R0 ;  /* 0x00000001090b7824 */ /* 0x000fe200078e0200 */
[----:B------:R-:W-:-:S04]  /*11b70*/  LEA R9, P0, R8, c[0x0][0x380], 0x1 ;  /* 0x0000e00008097a11 */ /* 0x000fc800078008ff */
[----:B------:R-:W-:Y:S01]  /*11b80*/  LEA.HI.X R8, R8, c[0x0][0x384], R11, 0x1, P0 ;  /* 0x0000e10008087a11 */ /* 0x000fe200000f0c0b */
[----:B------:R1:W3:Y:S01]  /*11b90*/  SHFL.IDX PT, R10, R9, RZ, 0x181f ;  /* 0x00181fff090a7589 */ /* 0x0002e200000e0000 */
[----:B------:R-:W-:-:S03]  /*11ba0*/  ISETP.GE.AND P0, PT, R4, R3, PT ;  /* 0x000000030400720c */ /* 0x000fc60003f06270 */
[----:B------:R1:W4:Y:S10]  /*11bb0*/  SHFL.IDX PT, R11, R8, RZ, 0x181f ;  /* 0x00181fff080b7589 */ /* 0x00033400000e0000 */
[----:B------:R-:W-:Y:S05]  /*11bc0*/  @P0 BRA `(.L_x_220) ;  /* 0x000000f000000947 */ /* 0x000fea0003800000 */
[----:B------:R-:W-:Y:S02]  /*11bd0*/  ISETP.GE.AND P1, PT, R6, c[0x0][0x3c8], PT ;  /* 0x0000f20006007a0c */ /* 0x000fe40003f26270 */
[----:B------:R-:W-:-:S02]  /*11be0*/  ISETP.GE.AND P0, PT, R5, c[0x0][0x3c8], PT ;  /* 0x0000f20005007a0c */ /* 0x000fc40003f06270 */
        /* <DEDUP_REMOVED lines=13> */
.L_x_220:
[----:B------:R-:W-:Y:S05]  /*11cc0*/  BSYNC B0 ;  /* 0x0000000000007941 */ /* 0x000fea0003800000 */
.L_x_219:
[----:B------:R-:W-:Y:S01]  /*11cd0*/  IADD3 R0, R4, 0x20, RZ ;  /* 0x0000002004007810 */ /* 0x000fe20007ffe0ff */
[----:B---34-:R3:W4:Y:S01]  /*11ce0*/  SHFL.IDX PT, R11, R8, 0x1, 0x181f ;  /* 0x00381f00080b7f89 */ /* 0x01872200000e0000 */
[----:B------:R-:W-:Y:S02]  /*11cf0*/  BSSY B0, `(.L_x_221) ;  /* 0x0000013000007945 */ /* 0x000fe40003800000 */
[----:B------:R-:W-:Y:S01]  /*11d00*/  ISETP.GE.AND P0, PT, R0, R3, PT ;  /* 0x000000030000720c */ /* 0x000fe20003f06270 */
[----:B------:R3:W1:-:S12]  /*11d10*/  SHFL.IDX PT, R10, R9, 0x1, 0x181f ;  /* 0x00381f00090a7f89 */ /* 0x00065800000e0000 */
        /* <DEDUP_REMOVED lines=16> */
.L_x_222:
[----:B------:R-:W-:Y:S05]  /*11e20*/  BSYNC B0 ;  /* 0x0000000000007941 */ /* 0x000fea0003800000 */
.L_x_221:
[----:B------:R-:W-:Y:S01]  /*11e30*/  IADD3 R0, R4, 0x40, RZ ;  /* 0x0000004004007810 */ /* 0x000fe20007ffe0ff */
[----:B-1--4-:R1:W4:Y:S01]  /*11e40*/  SHFL.IDX PT, R11, R8, 0x2, 0x181f ;  /* 0x00581f00080b7f89 */ /* 0x01232200000e0000 */
[----:B------:R-:W-:Y:S02]  /*11e50*/  BSSY B0, `(.L_x_223) ;  /* 0x0000013000007945 */ /* 0x000fe40003800000 */
[----:B------:R-:W-:Y:S01]  /*11e60*/  ISETP.GE.AND P0, PT, R0, R3, PT ;  /* 0x000000030000720c */ /* 0x000fe20003f06270 */
[----:B------:R1:W3:-:S12]  /*11e70*/  SHFL.IDX PT, R10, R9, 0x2, 0x181f ;  /* 0x00581f00090a7f89 */ /* 0x0002d800000e0000 */
        /* <DEDUP_REMOVED lines=16> */
.L_x_224:
[----:B------:R-:W-:Y:S05]  /*11f80*/  BSYNC B0 ;  /* 0x0000000000007941 */ /* 0x000fea0003800000 */
.L_x_223:
[----:B------:R-:W-:Y:S01]  /*11f90*/  IADD3 R4, R4, 0x60, RZ ;  /* 0x0000006004047810 */ /* 0x000fe20007ffe0ff */
[----:B---34-:R3:W4:Y:S03]  /*11fa0*/  SHFL.IDX PT, R11, R8, 0x3, 0x181f ;  /* 0x00781f00080b7f89 */ /* 0x01872600000e0000 */
[----:B------:R-:W-:Y:S01]  /*11fb0*/  ISETP.GE.AND P0, PT, R4, R3, PT ;  /* 0x000000030400720c */ /* 0x000fe20003f06270 */
[----:B------:R3:W1:-:S12]  /*11fc0*/  SHFL.IDX PT, R10, R9, 0x3, 0x181f ;  /* 0x00781f00090a7f89 */ /* 0x00065800000e0000 */
[----:B------:R-:W-:Y:S05]  /*11fd0*/  @P0 EXIT ;  /* 0x000000000000094d */ /* 0x000fea0003800000 */
[----:B------:R-:W-:Y:S02]  /*11fe0*/  ISETP.GE.AND P0, PT, R6, c[0x0][0x3c8], PT ;  /* 0x0000f20006007a0c */ /* 0x000fe40003f06270 */
[----:B------:R-:W-:-:S11]  /*11ff0*/  ISETP.GE.AND P1, PT, R7, c[0x0][0x3c8], PT ;  /* 0x0000f20007007a0c */ /* 0x000fd60003f26270 */
[----:B------:R-:W-:-:S04]  /*12000*/  @!P0 SHF.R.S32.HI R3, RZ, 0x1f, R6 ;  /* 0x0000001fff038819 */ /* 0x000fc80000011406 */
[----:B------:R-:W-:Y:S01]  /*12010*/  @!P0 LEA.HI R3, R3, R6, RZ, 0x3 ;  /* 0x0000000603038211 */ /* 0x000fe200078f18ff */
[----:B-1--4-:R-:W-:-:S03]  /*12020*/  @!P1 IMAD.WIDE R6, R7, 0x2, R10 ;  /* 0x0000000207069825 */ /* 0x012fc600078e020a */
        /* <DEDUP_REMOVED lines=8> */
[----:B-1----:R-:W-:-:S05]  /*120b0*/  LOP3.LUT R3, R0, 0xfffffff8, RZ, 0xc0, !PT ;  /* 0xfffffff800037812 */ /* 0x002fca00078ec0ff */
[----:B------:R-:W-:-:S05]  /*120c0*/  IMAD.WIDE R10, R3, 0x2, R10 ;  /* 0x00000002030a7825 */ /* 0x000fca00078e020a */
[----:B------:R-:W-:Y:S01]  /*120d0*/  ST.E.128 [R10.64], RZ ;  /* 0x000000ff0a007985 */ /* 0x000fe2000c101d16 */
[----:B------:R-:W-:Y:S05]  /*120e0*/  EXIT ;  /* 0x000000000000794d */ /* 0x000fea0003800000 */
.L_x_225:
        /* <DEDUP_REMOVED lines=9> */
.L_x_2991:


//--------------------- .text._ZN7cutlass13device_kernelIN5flash19enable_sm80_to_sm89INS1_16FlashAttnFwdSm80INS1_25CollectiveMainloopFwdSm80ILi8ELi1ELb0EN4cute5tupleIJNS5_1CILi128EEENS7_ILi64EEENS7_ILi192EEEEEELi192ENS_6half_tEfNS_4arch4Sm80ELb0ELb1ELb1ELb1ELb1ELb0ELb1ELb0EEENS1_21CollectiveEpilogueFwdINS6_IJS8_SA_S9_EEENS6_IJNS7_ILi1EEESI_SI_EEESC_SE_Li256ELb1ELb1ELb0ELb0EEENS1_19SingleTileSchedulerILb1ELb0ELb1ELi128EEEEEEEEEvNT_6ParamsE --------------------------
	.section	.text._ZN7cutlass13device_kernelIN5flash19enable_sm80_to_sm89INS1_16FlashAttnFwdSm80INS1_25CollectiveMainloopFwdSm80ILi8ELi1ELb0EN4cute5tupleIJNS5_1CILi128EEENS7_ILi64EEENS7_ILi192EEEEEELi192ENS_6half_tEfNS_4arch4Sm80ELb0ELb1ELb1ELb1ELb1ELb0ELb1ELb0EEENS1_21CollectiveEpilogueFwdINS6_IJS8_SA_S9_EEENS6_IJNS7_ILi1EEESI_SI_EEESC_SE_Li256ELb1ELb1ELb0ELb0EEENS1_19SingleTileSchedulerILb1ELb0ELb1ELi128EEEEEEEEEvNT_6ParamsE,"ax",@progbits
	.sectioninfo	@"SHI_REGISTERS=255"
	.align	128
.text._ZN7cutlass13device_kernelIN5flash19enable_sm80_to_sm89INS1_16FlashAttnFwdSm80INS1_25CollectiveMainloopFwdSm80ILi8ELi1ELb0EN4cute5tupleIJNS5_1CILi128EEENS7_ILi64EEENS7_ILi192EEEEEELi192ENS_6half_tEfNS_4arch4Sm80ELb0ELb1ELb1ELb1ELb1ELb0ELb1ELb0EEENS1_21CollectiveEpilogueFwdINS6_IJS8_SA_S9_EEENS6_IJNS7_ILi1EEESI_SI_EEESC_SE_Li256ELb1ELb1ELb0ELb0EEENS1_19SingleTileSchedulerILb1ELb0ELb1ELi128EEEEEEEEEvNT_6ParamsE:
        .type           _ZN7cutlass13device_kernelIN5flash19enable_sm80_to_sm89INS1_16FlashAttnFwdSm80INS1_25CollectiveMainloopFwdSm80ILi8ELi1ELb0EN4cute5tupleIJNS5_1CILi128EEENS7_ILi64EEENS7_ILi192EEEEEELi192ENS_6half_tEfNS_4arch4Sm80ELb0ELb1ELb1ELb1ELb1ELb0ELb1ELb0EEENS1_21CollectiveEpilogueFwdINS6_IJS8_SA_S9_EEENS6_IJNS7_ILi1EEESI_SI_EEESC_SE_Li256ELb1ELb1ELb0ELb0EEENS1_19SingleTileSchedulerILb1ELb0ELb1ELi128EEEEEEEEEvNT_6ParamsE,@function
        .size           _ZN7cutlass13device_kernelIN5flash19enable_sm80_to_sm89INS1_16FlashAttnFwdSm80INS1_25CollectiveMainloopFwdSm80ILi8ELi1ELb0EN4cute5tupleIJNS5_1CILi128EEENS7_ILi64EEENS7_ILi192EEEEEELi192ENS_6half_tEfNS_4arch4Sm80ELb0ELb1ELb1ELb1ELb1ELb0ELb1ELb0EEENS1_21CollectiveEpilogueFwdINS6_IJS8_SA_S9_EEENS6_IJNS7_ILi1EEESI_SI_EEESC_SE_Li256ELb1ELb1ELb0ELb0EEENS1_19SingleTileSchedulerILb1ELb0ELb1ELi128EEEEEEEEEvNT_6ParamsE,(.L_x_2992 - _ZN7cutlass13device_kernelIN5flash19enable_sm80_to_sm89INS1_16FlashAttnFwdSm80INS1_25CollectiveMainloopFwdSm80ILi8ELi1ELb0EN4cute5tupleIJNS5_1CILi128EEENS7_ILi64EEENS7_ILi192EEEEEELi192ENS_6half_tEfNS_4arch4Sm80ELb0ELb1ELb1ELb1ELb1ELb0ELb1ELb0EEENS1_21CollectiveEpilogueFwdINS6_IJS8_SA_S9_EEENS6_IJNS7_ILi1EEESI_SI_EEESC_SE_Li256ELb1ELb1ELb0ELb0EEENS1_19SingleTileSchedulerILb1ELb0ELb1ELi128EEEEEEEEEvNT_6ParamsE)
        .other          _ZN7cutlass13device_kernelIN5flash19enable_sm80_to_sm89INS1_16FlashAttnFwdSm80INS1_25CollectiveMainloopFwdSm80ILi8ELi1ELb0EN4cute5tupleIJNS5_1CILi128EEENS7_ILi64EEENS7_ILi192EEEEEELi192ENS_6half_tEfNS_4arch4Sm80ELb0ELb1ELb1ELb1ELb1ELb0ELb1ELb0EEENS1_21CollectiveEpilogueFwdINS6_IJS8_SA_S9_EEENS6_IJNS7_ILi1EEESI_SI_EEESC_SE_Li256ELb1ELb1ELb0ELb0EEENS1_19SingleTileSchedulerILb1ELb0ELb1ELi128EEEEEEEEEvNT_6ParamsE,@"STO_CUDA_ENTRY STV_DEFAULT"
_ZN7cutlass13device_kernelIN5flash19enable_sm80_to_sm89INS1_16FlashAttnFwdSm80INS1_25CollectiveMainloopFwdSm80ILi8ELi1ELb0EN4cute5tupleIJNS5_1CILi128EEENS7_ILi64EEENS7_ILi192EEEEEELi192ENS_6half_tEfNS_4arch4Sm80ELb0ELb1ELb1ELb1ELb1ELb0ELb1ELb0EEENS1_21CollectiveEpilogueFwdINS6_IJS8_SA_S9_EEENS6_IJNS7_ILi1EEESI_SI_EEESC_SE_Li256ELb1ELb1ELb0ELb0EEENS1_19SingleTileSchedulerILb1ELb0ELb1ELi128EEEEEEEEEvNT_6ParamsE:
        /* <DEDUP_REMOVED lines=11> */
[----:B------:R-:W-:Y:S05]  /*00b0*/  @!P0 BRA `(.L_x_226) ;  /* 0x000001c000008947 */ /* 0x000fea0003800000 */
[----:B---3--:R-:W-:-:S04]  /*00c0*/  ISETP.NE.U32.AND P0, PT, RZ, c[0x0][0x568], PT ;  /* 0x00015a00ff007a0c */ /* 0x008fc80003f05070 */
[----:B------:R-:W-:-:S13]  /*00d0*/  ISETP.NE.AND.EX P0, PT, RZ, c[0x0][0x56c], PT, P0 ;  /* 0x00015b00ff007a0c */ /* 0x000fda0003f05300 */
[----:B------:R-:W-:Y:S05]  /*00e0*/  @!P0 BRA `(.L_x_227) ;  /* 0x0000005000008947 */ /* 0x000fea0003800000 */
[----:B------:R-:W-:Y:S02]  /*00f0*/  MOV R2, UR4 ;  /* 0x0000000400027c02 */ /* 0x000fe40008000f00 */
[----:B------:R-:W-:-:S05]  /*0100*/  MOV R3, UR5 ;  /* 0x0000000500037c02 */ /* 0x000fca0008000f00 */
[----:B------:R-:W2:Y:S02]  /*0110*/  LDG.E R2, [R2.64] ;  /* 0x0000001402027981 */ /* 0x000ea4000c1e1900 */
[----:B--2---:R1:W2:Y:S02]  /*0120*/  R2UR UR5, R2 ;  /* 0x00000000020573c2 */ /* 0x0042a400000e0000 */
[----:B-12---:R-:W-:Y:S05]  /*0130*/  BRA `(.L_x_228) ;  /* 0x000000e000007947 */ /* 0x006fea0003800000 */
.L_x_227:
        /* <DEDUP_REMOVED lines=13> */
.L_x_229:
[----:B------:R-:W-:Y:S02]  /*0210*/  ULDC UR5, c[0x0][0x54c] ;  /* 0x0001530000057ab9 */ /* 0x000fe40000000800 */
.L_x_228:
[----:B------:R-:W-:Y:S02]  /*0220*/  ULDC UR4, c[0x0][0x548] ;  /* 0x0001520000047ab9 */ /* 0x000fe40000000800 */
[----:B------:R-:W-:-:S02]  /*0230*/  USHF.L.U32 UR26, UR27, 0x7, URZ ;  /* 0x000000071b1a7899 */ /* 0x000fc4000800063f */
[----:B------:R-:W-:-:S04]  /*0240*/  UIMAD UR4, UR5, UR4, URZ ;  /* 0x00000004050472a4 */ /* 0x000fc8000f8e023f */
[----:B------:R-:W-:-:S04]  /*0250*/  UISETP.GE.AND UP0, UPT, UR26, UR4, UPT ;  /* 0x000000041a00728c */ /* 0x000fc8000bf06270 */
[----:B------:R-:W-:Y:S01]  /*0260*/  USEL UR13, UR13, 0xffffffff, !UP0 ;  /* 0xffffffff0d0d7887 */ /* 0x000fe2000c000000 */
[----:B------:R-:W-:Y:S05]  /*0270*/  BRA `(.L_x_230) ;  /* 0x000001b000007947 */ /* 0x000fea0003800000 */
.L_x_226:
        /* <DEDUP_REMOVED lines=8> */
.L_x_231:
        /* <DEDUP_REMOVED lines=13> */
.L_x_233:
[----:B------:R-:W-:Y:S02]  /*03d0*/  ULDC UR5, c[0x0][0x54c] ;  /* 0x0001530000057ab9 */ /* 0x000fe40000000800 */
.L_x_232:
[----:B------:R-:W-:Y:S02]  /*03e0*/  ULDC UR4, c[0x0][0x548] ;  /* 0x0001520000047ab9 */ /* 0x000fe40000000800 */
[----:B------:R-:W-:-:S02]  /*03f0*/  USHF.L.U32 UR26, UR27, 0x7, URZ ;  /* 0x000000071b1a7899 */ /* 0x000fc4000800063f */
[----:B------:R-:W-:-:S04]  /*0400*/  UIMAD UR4, UR5, UR4, URZ ;  /* 0x00000004050472a4 */ /* 0x000fc8000f8e023f */
[----:B------:R-:W-:-:S04]  /*0410*/  UISETP.GE.AND UP0, UPT, UR26, UR4, UPT ;  /* 0x000000041a00728c */ /* 0x000fc8000bf06270 */
[----:B------:R-:W-:-:S06]  /*0420*/  USEL UR13, UR13, 0xffffffff, !UP0 ;  /* 0xffffffff0d0d7887 */ /* 0x000fcc000c000000 */
.L_x_230:
[----:B------:R-:W-:-:S13]  /*0430*/  ISETP.LE.AND P0, PT, RZ, UR13, PT ;  /* 0x0000000dff007c0c */ /* 0x000fda000bf03270 */
[----:B------:R-:W-:Y:S05]  /*0440*/  @!P0 EXIT ;  /* 0x000000000000894d */ /* 0x000fea0003800000 */
[----:B------:R-:W-:Y:S02]  /*0450*/  ULDC.64 UR8, c[0x0][0x370] ;  /* 0x0000dc0000087ab9 */ /* 0x000fe40000000a00 */
[----:B------:R-:W-:Y:S02]  /*0460*/  ULDC.64 UR4, c[0x0][0x360] ;  /* 0x0000d80000047ab9 */ /* 0x000fe40000000a00 */
[----:B------:R-:W-:Y:S02]  /*0470*/  UISETP.NE.U32.AND UP1, UPT, URZ, UR8, UPT ;  /* 0x000000083f00728c */ /* 0x000fe4000bf25070 */
[----:B------:R-:W-:Y:S02]  /*0480*/  UISETP.NE.U32.AND UP0, UPT, URZ, UR4, UPT ;  /* 0x000000043f00728c */ /* 0x000fe4000bf05070 */
[----:B------:R-:W-:Y:S02]  /*0490*/  ULDC.64 UR6, c[0x0][0x348] ;  /* 0x0000d20000067ab9 */ /* 0x000fe40000000a00 */
[----:B------:R-:W-:-:S02]  /*04a0*/  UISETP.NE.U32.AND UP3, UPT, URZ, UR6, UPT ;  /* 0x000000063f00728c */ /* 0x000fc4000bf65070 */
[----:B------:R-:W-:Y:S02]  /*04b0*/  UISETP.NE.AND.EX UP1, UPT, URZ, UR9, UPT, UP1 ;  /* 0x000000093f00728c */ /* 0x000fe4000bf25310 */
[----:B------:R-:W-:Y:S02]  /*04c0*/  UISETP.NE.AND.EX UP0, UPT, URZ, UR5, UPT, UP0 ;  /* 0x000000053f00728c */ /* 0x000fe4000bf05300 */
[----:B------:R-:W-:Y:S02]  /*04d0*/  UISETP.NE.AND.EX UP3, UPT, URZ, UR7, UPT, UP3 ;  /* 0x000000073f00728c */ /* 0x000fe4000bf65330 */
[----:B------:R-:W-:Y:S01]  /*04e0*/  ULDC.64 UR8, c[0x0][0x370] ;  /* 0x0000dc0000087ab9 */ /* 0x000fe20000000a00 */
[----:B------:R-:W-:Y:S01]  /*04f0*/  PLOP3.LUT P2, PT, PT, PT, UP1, 0x80, 0x0 ;  /* 0x000000000000781c */ /* 0x000fe20003f4f018 */
[----:B------:R-:W-:Y:S01]  /*0500*/  ULDC.64 UR6, c[0x0][0x348] ;  /* 0x0000d20000067ab9 */ /* 0x000fe20000000a00 */
[----:B------:R-:W-:Y:S01]  /*0510*/  PLOP3.LUT P0, PT, PT, PT, UP0, 0x80, 0x0 ;  /* 0x000000000000781c */ /* 0x000fe20003f0f008 */
[----:B------:R-:W-:Y:S01]  /*0520*/  ULDC.64 UR4, c[0x0][0x360] ;  /* 0x0000d80000047ab9 */ /* 0x000fe20000000a00 */
[----:B------:R-:W-:Y:S01]  /*0530*/  PLOP3.LUT P1, PT, PT, PT, UP3, 0x80, 0x0 ;  /* 0x000000000000781c */ /* 0x000fe20003f2f038 */
[----:B------:R-:W-:-:S02]  /*0540*/  @UP1 UIMAD.WIDE UR8, UR13, UR14, UR8 ;  /* 0x0000000e0d0812a5 */ /* 0x000fc4000f8e0208 */
[----:B------:R-:W-:Y:S02]  /*0550*/  @UP0 UIMAD.WIDE UR4, UR13, UR14, UR4 ;  /* 0x0000000e0d0402a5 */ /* 0x000fe4000f8e0204 */
[----:B------:R-:W-:Y:S02]  /*0560*/  UIMAD.WIDE UR6, UR13, UR14, UR6 ;  /* 0x0000000e0d0672a5 */ /* 0x000fe4000f8e0206 */
[----:B------:R-:W-:Y:S02]  /*0570*/  IMAD.U32 R8, RZ, RZ, UR8 ;  /* 0x00000008ff087e24 */ /* 0x000fe4000f8e00ff */
[----:B------:R-:W-:Y:S01]  /*0580*/  IMAD.U32 R9, RZ, RZ, UR9 ;  /* 0x00000009ff097e24 */ /* 0x000fe2000f8e00ff */
[----:B------:R-:W-:Y:S01]  /*0590*/  MOV R6, UR4 ;  /* 0x0000000400067c02 */ /* 0x000fe20008000f00 */
[----:B------:R-:W-:Y:S01]  /*05a0*/  IMAD.U32 R7, RZ, RZ, UR5 ;  /* 0x00000005ff077e24 */ /* 0x000fe2000f8e00ff */
[----:B------:R-:W-:Y:S01]  /*05b0*/  MOV R4, UR6 ;  /* 0x0000000600047c02 */ /* 0x000fe20008000f00 */
[----:B------:R-:W-:Y:S01]  /*05c0*/  IMAD.U32 R5, RZ, RZ, UR7 ;  /* 0x00000007ff057e24 */ /* 0x000fe2000f8e00ff */
[----:B------:R-:W2:Y:S04]  /*05d0*/  @P2 LDG.E R3, [R8.64] ;  /* 0x0000001408032981 */ /* 0x000ea8000c1e1900 */
[----:B------:R-:W3:Y:S04]  /*05e0*/  @P0 LDG.E R0, [R6.64] ;  /* 0x0000001406000981 */ /* 0x000ee8000c1e1900 */
[----:B------:R-:W4:Y:S01]  /*05f0*/  @P1 LDG.E R2, [R4.64] ;  /* 0x0000001404021981 */ /* 0x000f22000c1e1900 */
[----:B------:R-:W1:Y:S01]  /*0600*/  S2UR UR10, SR_CTAID.Y ;  /* 0x00000000000a79c3 */ /* 0x000e620000002600 */
[----:B------:R-:W-:-:S02]  /*0610*/  UMOV UR11, URZ ;  /* 0x0000003f000b7c82 */ /* 0x000fc40008000000 */
[----:B------:R-:W-:Y:S02]  /*0620*/  ULDC UR12, c[0x0][0x168] ;  /* 0x00005a00000c7ab9 */ /* 0x000fe40000000800 */
[----:B------:R-:W-:Y:S02]  /*0630*/  UMOV UR9, URZ ;  /* 0x0000003f00097c82 */ /* 0x000fe40008000000 */
[----:B------:R-:W-:Y:S02]  /*0640*/  ULDC UR4, c[0x0][0x2ac] ;  /* 0x0000ab0000047ab9 */ /* 0x000fe40000000800 */
[----:B------:R-:W-:Y:S02]  /*0650*/  ULDC UR8, c[0x0][0x1d0] ;  /* 0x0000740000087ab9 */ /* 0x000fe40000000800 */
[----:B------:R-:W-:Y:S02]  /*0660*/  UIMAD UR8, UR4, UR8, URZ ;  /* 0x00000008040872a4 */ /* 0x000fe4000f8e023f */
[----:B-1----:R-:W-:Y:S01]  /*0670*/  USHF.R.S32.HI UR18, URZ, 0x1f, UR10 ;  /* 0x0000001f3f127899 */ /* 0x002fe2000801140a */
[----:B--2---:R1:W2:Y:S08]  /*0680*/  @P2 R2UR UR11, R3 ;  /* 0x00000000030b23c2 */ /* 0x0042b000000e0000 */
[----:B---3--:R1:W3:Y:S08]  /*0690*/  @P0 R2UR UR12, R0 ;  /* 0x00000000000c03c2 */ /* 0x0082f000000e0000 */
[----:B----4-:R1:W4:Y:S02]  /*06a0*/  @P1 R2UR UR9, R2 ;  /* 0x00000000020913c2 */ /* 0x01032400000e0000 */
[----:B-1--4-:R-:W-:Y:S05]  /*06b0*/  @P0 BRA `(.L_x_234) ;  /* 0x0000006000000947 */ /* 0x012fea0003800000 */
[----:B------:R-:W-:Y:S05]  /*06c0*/  @!P1 BRA `(.L_x_234) ;  /* 0x0000005000009947 */ /* 0x000fea0003800000 */
[----:B------:R-:W4:Y:S04]  /*06d0*/  LDG.E R0, [R4.64] ;  /* 0x0000001404007981 */ /* 0x000f28000c1e1900 */
[----:B------:R-:W5:Y:S01]  /*06e0*/  LDG.E R2, [R4.64+0x4] ;  /* 0x0000041404027981 */ /* 0x000f62000c1e1900 */
[----:B---34-:R-:W1:Y:S08]  /*06f0*/  R2UR UR12, R0 ;  /* 0x00000000000c73c2 */ /* 0x018e7000000e0000 */
[----:B-----5:R-:W1:Y:S02]  /*0700*/  R2UR UR4, R2 ;  /* 0x00000000020473c2 */ /* 0x020e6400000e0000 */
[----:B-1----:R-:W-:-:S06]  /*0710*/  UIADD3 UR12, -UR12, UR4, URZ ;  /* 0x000000040c0c7290 */ /* 0x002fcc000fffe13f */
.L_x_234:
[----:B------:R-:W-:-:S04]  /*0720*/  ISETP.NE.U32.AND P0, PT, RZ, c[0x0][0x368], PT ;  /* 0x0000da00ff007a0c */ /* 0x000fc80003f05070 */
[----:B------:R-:W-:-:S13]  /*0730*/  ISETP.NE.AND.EX P0, PT, RZ, c[0x0][0x36c], PT, P0 ;  /* 0x0000db00ff007a0c */ /* 0x000fda0003f05300 */
[----:B------:R-:W-:Y:S05]  /*0740*/  @!P0 BRA `(.L_x_235) ;  /* 0x0000007000008947 */ /* 0x000fea0003800000 */
[----:B------:R-:W-:Y:S02]  /*0750*/  ULDC.64 UR4, c[0x0][0x368] ;  /* 0x0000da0000047ab9 */ /* 0x000fe40000000a00 */
[----:B------:R-:W-:-:S06]  /*0760*/  UIMAD.WIDE UR4, UR13, UR14, UR4 ;  /* 0x0000000e0d0472a5 */ /* 0x000fcc000f8e0204 */
[----:B------:R-:W-:Y:S02]  /*0770*/  MOV R2, UR4 ;  /* 0x0000000400027c02 */ /* 0x000fe40008000f00 */
[----:B------:R-:W-:-:S05]  /*0780*/  MOV R3, UR5 ;  /* 0x0000000500037c02 */ /* 0x000fca0008000f00 */
[----:B------:R-:W4:Y:S02]  /*0790*/  LDG.E R2, [R2.64] ;  /* 0x0000001402027981 */ /* 0x000f24000c1e1900 */
[----:B----4-:R1:W4:Y:S02]  /*07a0*/  R2UR UR8, R2 ;  /* 0x00000000020873c2 */ /* 0x01032400000e0000 */
[----:B-1--4-:R-:W-:Y:S05]  /*07b0*/  BRA `(.L_x_236) ;  /* 0x000000c000007947 */ /* 0x012fea0003800000 */
.L_x_235:
[----:B------:R-:W-:-:S04]  /*07c0*/  ISETP.NE.U32.AND P0, PT, RZ, c[0x0][0x350], PT ;  /* 0x0000d400ff007a0c */ /* 0x000fc80003f05070 */
[----:B------:R-:W-:-:S13]  /*07d0*/  ISETP.NE.AND.EX P0, PT, RZ, c[0x0][0x354], PT, P0 ;  /* 0x0000d500ff007a0c */ /* 0x000fda0003f05300 */
[----:B------:R-:W-:Y:S05]  /*07e0*/  @!P0 BRA `(.L_x_236) ;  /* 0x0000009000008947 */ /* 0x000fea0003800000 */
[----:B------:R-:W-:Y:S02]  /*07f0*/  ULDC.64 UR4, c[0x0][0x350] ;  /* 0x0000d40000047ab9 */ /* 0x000fe40000000a00 */
[----:B------:R-:W-:-:S06]  /*0800*/  UIMAD.WIDE UR4, UR13, UR14, UR4 ;  /* 0x0000000e0d0472a5 */ /* 0x000fcc000f8e0204 */
[----:B------:R-:W-:Y:S02]  /*0810*/  MOV R4, UR4 ;  /* 0x0000000400047c02 */ /* 0x000fe40008000f00 */
[----:B------:R-:W-:-:S05]  /*0820*/  MOV R5, UR5 ;  /* 0x0000000500057c02 */ /* 0x000fca0008000f00 */
[----:B------:R-:W4:Y:S04]  /*0830*/  LDG.E R2, [R4.64] ;  /* 0x0000001404027981 */ /* 0x000f28000c1e1900 */
[----:B------:R-:W5:Y:S01]  /*0840*/  LDG.E R0, [R4.64+0x4] ;  /* 0x0000041404007981 */ /* 0x000f62000c1e1900 */
[----:B----4-:R-:W1:Y:S08]  /*0850*/  R2UR UR4, R2 ;  /* 0x00000000020473c2 */ /* 0x010e7000000e0000 */
[----:B-----5:R-:W1:Y:S02]  /*0860*/  R2UR UR8, R0 ;  /* 0x00000000000873c2 */ /* 0x020e6400000e0000 */
[----:B-1----:R-:W-:-:S06]  /*0870*/  UIADD3 UR8, -UR4, UR8, URZ ;  /* 0x0000000804087290 */ /* 0x002fcc000fffe13f */
.L_x_236:
[----:B------:R-:W-:Y:S02]  /*0880*/  ULDC UR4, c[0x0][0x2c4] ;  /* 0x0000b10000047ab9 */ /* 0x000fe40000000800 */
[----:B------:R-:W-:-:S02]  /*0890*/  UISETP.NE.AND UP2, UPT, UR4, 0x1, UPT ;  /* 0x000000010400788c */ /* 0x000fc4000bf45270 */
[----:B------:R-:W-:Y:S02]  /*08a0*/  ULDC.64 UR6, c[0x0][0x2c8] ;  /* 0x0000b20000067ab9 */ /* 0x000fe40000000a00 */
[----:B------:R-:W-:Y:S02]  /*08b0*/  ULDC.64 UR4, c[0x0][0x328] ;  /* 0x0000ca0000047ab9 */ /* 0x000fe40000000a00 */
[----:B------:R-:W-:Y:S02]  /*08c0*/  UISETP.GE.AND UP1, UPT, UR5, 0x1, UPT ;  /* 0x000000010500788c */ /* 0x000fe4000bf26270 */
[----:B--2---:R-:W-:Y:S02]  /*08d0*/  UIADD3 UR8, -UR11, UR8, URZ ;  /* 0x000000080b087290 */ /* 0x004fe4000fffe13f */
[----:B------:R-:W-:Y:S02]  /*08e0*/  UIADD3 UR15, UR26, 0x7f, URZ ;  /* 0x0000007f1a0f7890 */ /* 0x000fe4000fffe03f */
[----:B------:R-:W-:Y:S01]  /*08f0*/  @UP2 UIADD3 UR16, UR26, 0x7f, URZ ;  /* 0x0000007f1a102890 */ /* 0x000fe2000fffe03f */
[----:B------:R-:W-:-:S03]  /*0900*/  PLOP3.LUT P0, PT, PT, PT, UP1, 0x40, 0x0 ;  /* 0x000000000000781c */ /* 0x000fc60003f0e818 */
[----:B------:R-:W-:Y:S02]  /*0910*/  UIMAD.WIDE.U32 UR16, UR16, UR6, URZ ;  /* 0x00000006101072a5 */ /* 0x000fe4000f8e003f */
[----:B---3--:R-:W-:Y:S02]  /*0920*/  UIADD3 UR6, UR8, 0x1, -UR12 ;  /* 0x0000000108067890 */ /* 0x008fe4000fffe80c */
[----:B------:R-:W-:-:S04]  /*0930*/  @UP2 USHF.R.U32.HI UR15, URZ, UR7, UR17 ;  /* 0x000000073f0f2299 */ /* 0x000fc80008011611 */
[----:B------:R-:W-:-:S04]  /*0940*/  UIADD3 UR6, UR6, UR15, URZ ;  /* 0x0000000f06067290 */ /* 0x000fc8000fffe03f */
[----:B------:R-:W-:Y:S01]  /*0950*/  UIADD3 UR4, UR6, UR4, URZ ;  /* 0x0000000406047290 */ /* 0x000fe2000fffe03f */
[----:B------:R-:W-:Y:S05]  /*0960*/  @P0 BRA `(.L_x_237) ;  /* 0x0000012000000947 */ /* 0x000fea0003800000 */
[----:B------:R-:W-:Y:S01]  /*0970*/  ISETP.LT.AND P0, PT, RZ, UR6, PT ;  /* 0x00000006ff007c0c */ /* 0x000fe2000bf01270 */
[----:B------:R-:W-:-:S12]  /*0980*/  UIADD3 UR15, UR6, -0x1, URZ ;  /* 0xffffffff060f7890 */ /* 0x000fd8000fffe03f */
[----:B------:R-:W-:Y:S05]  /*0990*/  @P0 BRA `(.L_x_238) ;  /* 0x0000007000000947 */ /* 0x000fea0003800000 */
[----:B------:R-:W-:Y:S02]  /*09a0*/  UISETP.NE.AND UP0, UPT, UR5, 0x1, UPT ;  /* 0x000000010500788c */ /* 0x000fe4000bf05270 */
[----:B------:R-:W-:-:S03]  /*09b0*/  UIADD3 UR15, -UR6, URZ, URZ ;  /* 0x0000003f060f7290 */ /* 0x000fc6000fffe13f */
[----:B------:R-:W-:Y:S02]  /*09c0*/  ULDC.64 UR6, c[0x0][0x330] ;  /* 0x0000cc0000067ab9 */ /* 0x000fe40000000a00 */
[----:B------:R-:W-:-:S04]  /*09d0*/  UIMAD.WIDE.U32 UR16, UR15, UR6, URZ ;  /* 0x000000060f1072a5 */ /* 0x000fc8000f8e003f */
[----:B------:R-:W-:-:S04]  /*09e0*/  @UP0 USHF.R.U32.HI UR15, URZ, UR7, UR17 ;  /* 0x000000073f0f0299 */ /* 0x000fc80008011611 */
[----:B------:R-:W-:Y:S01]  /*09f0*/  ULOP3.LUT UR15, URZ, UR15, URZ, 0x33, !UPT ;  /* 0x0000000f3f0f7292 */ /* 0x000fe2000f8e333f */
[----:B------:R-:W-:Y:S05]  /*0a00*/  BRA `(.L_x_239) ;  /* 0x0000004000007947 */ /* 0x000fea0003800000 */
.L_x_238:
[----:B------:R-:W-:Y:S02]  /*0a10*/  UISETP.NE.AND UP0, UPT, UR5, 0x1, UPT ;  /* 0x000000010500788c */ /* 0x000fe4000bf05270 */
[----:B------:R-:W-:Y:S02]  /*0a20*/  ULDC.64 UR6, c[0x0][0x330] ;  /* 0x0000cc0000067ab9 */ /* 0x000fe40000000a00 */
[----:B------:R-:W-:-:S07]  /*0a30*/  UIMAD.WIDE.U32 UR16, UR15, UR6, URZ ;  /* 0x000000060f1072a5 */ /* 0x000fce000f8e003f */
[----:B------:R-:W-:Y:S02]  /*0a40*/  @UP0 USHF.R.U32.HI UR15, URZ, UR7, UR17 ;  /* 0x000000073f0f0299 */ /* 0x000fe40008011611 */
.L_x_239:
[----:B------:R-:W-:Y:S02]  /*0a50*/  ULDC UR6, c[0x0][0x32c] ;  /* 0x0000cb0000067ab9 */ /* 0x000fe40000000800 */
[----:B------:R-:W-:-:S04]  /*0a60*/  UIMAD UR6, UR15, UR5, UR6 ;  /* 0x000000050f0672a4 */ /* 0x000fc8000f8e0206 */
[----:B------:R-:W-:-:S04]  /*0a70*/  UISETP.LT.AND UP0, UPT, UR4, UR6, UPT ;  /* 0x000000060400728c */ /* 0x000fc8000bf01270 */
[----:B------:R-:W-:Y:S02]  /*0a80*/  USEL UR4, UR4, UR6, UP0 ;  /* 0x0000000604047287 */ /* 0x000fe40008000000 */
.L_x_237:
[----:B------:R-:W-:Y:S01]  /*0a90*/  UIADD3 UR17, UR8, 0x3f, URZ ;  /* 0x0000003f08117890 */ /* 0x000fe2000fffe03f */
[----:B------:R-:W-:Y:S01]  /*0aa0*/  PLOP3.LUT P0, PT, PT, PT, UP1, 0x40, 0x0 ;  /* 0x000000000000781c */ /* 0x000fe20003f0e818 */
[----:B------:R-:W-:Y:S02]  /*0ab0*/  UIADD3 UR15, UR4, 0x3f, URZ ;  /* 0x0000003f040f7890 */ /* 0x000fe4000fffe03f */
[----:B------:R-:W-:Y:S02]  /*0ac0*/  ULDC.64 UR6, c[0x0][0x2c8] ;  /* 0x0000b20000067ab9 */ /* 0x000fe40000000a00 */
[----:B------:R-:W-:Y:S02]  /*0ad0*/  UIMAD.WIDE.U32 UR22, UR26, UR6, URZ ;  /* 0x000000061a1672a5 */ /* 0x000fe4000f8e003f */
[----:B------:R-:W-:Y:S02]  /*0ae0*/  USHF.R.S32.HI UR16, URZ, 0x1f, UR17 ;  /* 0x0000001f3f107899 */ /* 0x000fe40008011411 */
[----:B------:R-:W-:-:S02]  /*0af0*/  USHF.R.S32.HI UR6, URZ, 0x1f, UR15 ;  /* 0x0000001f3f067899 */ /* 0x000fc4000801140f */
[----:B------:R-:W-:Y:S02]  /*0b00*/  ULEA.HI UR16, UR16, UR17, URZ, 0x6 ;  /* 0x0000001110107291 */ /* 0x000fe4000f8f303f */
[----:B------:R-:W-:Y:S02]  /*0b10*/  ULEA.HI UR6, UR6, UR15, URZ, 0x6 ;  /* 0x0000000f06067291 */ /* 0x000fe4000f8f303f */
[----:B------:R-:W-:Y:S02]  /*0b20*/  UMOV UR4, UR26 ;  /* 0x0000001a00047c82 */ /* 0x000fe40008000000 */
[----:B------:R-:W-:Y:S02]  /*0b30*/  @UP2 USHF.R.U32.HI UR4, URZ, UR7, UR23 ;  /* 0x000000073f042299 */ /* 0x000fe40008011617 */
[----:B------:R-:W-:Y:S02]  /*0b40*/  USHF.R.S32.HI UR16, URZ, 0x6, UR16 ;  /* 0x000000063f107899 */ /* 0x000fe40008011410 */
[----:B------:R-:W-:-:S02]  /*0b50*/  USHF.R.S32.HI UR22, URZ, 0x6, UR6 ;  /* 0x000000063f167899 */ /* 0x000fc40008011406 */
[----:B------:R-:W-:Y:S02]  /*0b60*/  UIADD3 UR23, UR8, -UR12, URZ ;  /* 0x8000000c08177290 */ /* 0x000fe4000fffe03f */
[----:B------:R-:W-:Y:S02]  /*0b70*/  UISETP.LT.AND UP0, UPT, UR16, UR22, UPT ;  /* 0x000000161000728c */ /* 0x000fe4000bf01270 */
[----:B------:R-:W-:Y:S02]  /*0b80*/  UIADD3 UR7, UR23, UR4, URZ ;  /* 0x0000000417077290 */ /* 0x000fe4000fffe03f */
[----:B------:R-:W-:Y:S02]  /*0b90*/  ULDC UR6, c[0x0][0x324] ;  /* 0x0000c90000067ab9 */ /* 0x000fe40000000800 */
[----:B------:R-:W-:Y:S02]  /*0ba0*/  USEL UR22, UR16, UR22, UP0 ;  /* 0x0000001610167287 */ /* 0x000fe40008000000 */
[----:B------:R-:W-:Y:S01]  /*0bb0*/  UIADD3 UR6, UR7, -UR6, URZ ;  /* 0x8000000607067290 */ /* 0x000fe2000fffe03f */
[----:B------:R-:W-:Y:S05]  /*0bc0*/  @P0 BRA `(.L_x_240) ;  /* 0x0000014000000947 */ /* 0x000fea0003800000 */
[----:B------:R-:W-:-:S06]  /*0bd0*/  UISETP.GT.AND UP0, UPT, UR7, -0x1, UPT ;  /* 0xffffffff0700788c */ /* 0x000fcc000bf04270 */
[----:B------:R-:W-:-:S13]  /*0be0*/  PLOP3.LUT P0, PT, PT, PT, UP0, 0x80, 0x0 ;  /* 0x000000000000781c */ /* 0x000fda0003f0f008 */
[----:B------:R-:W-:Y:S05]  /*0bf0*/  @P0 BRA `(.L_x_241) ;  /* 0x0000008000000947 */ /* 0x000fea0003800000 */
        /* <DEDUP_REMOVED lines=8> */
.L_x_241:
[----:B------:R-:W-:-:S03]  /*0c80*/  UISETP.NE.AND UP0, UPT, UR5, 0x1, UPT ;  /* 0x000000010500788c */ /* 0x000fc6000bf05270 */
[----:B------:R-:W-:Y:S02]  /*0c90*/  ULDC.64 UR4, c[0x0][0x330] ;  /* 0x0000cc0000047ab9 */ /* 0x000fe40000000a00 */
[----:B------:R-:W-:-:S07]  /*0ca0*/  UIMAD.WIDE.U32 UR16, UR7, UR4, URZ ;  /* 0x00000004071072a5 */ /* 0x000fce000f8e003f */
[----:B------:R-:W-:Y:S02]  /*0cb0*/  @UP0 UMOV UR15, UR17 ;  /* 0x00000011000f0c82 */ /* 0x000fe40008000000 */
[----:B------:R-:W-:Y:S02]  /*0cc0*/  @UP0 USHF.R.U32.HI UR7, URZ, UR5, UR15 ;  /* 0x000000053f070299 */ /* 0x000fe4000801160f */
.L_x_242:
[----:B------:R-:W-:Y:S02]  /*0cd0*/  ULDC UR4, c[0x0][0x32c] ;  /* 0x0000cb0000047ab9 */ /* 0x000fe40000000800 */
[----:B------:R-:W-:-:S04]  /*0ce0*/  UIMAD UR4, UR7, UR4, URZ ;  /* 0x00000004070472a4 */ /* 0x000fc8000f8e023f */
[----:B------:R-:W-:-:S04]  /*0cf0*/  UISETP.LT.AND UP0, UPT, UR6, UR4, UPT ;  /* 0x000000040600728c */ /* 0x000fc8000bf01270 */
[----:B------:R-:W-:-:S04]  /*0d00*/  USEL UR6, UR6, UR4, !UP0 ;  /* 0x0000000406067287 */ /* 0x000fc8000c000000 */
.L_x_240:
[----:B------:R-:W-:Y:S01]  /*0d10*/  USHF.R.S32.HI UR4, URZ, 0x1f, UR6 ;  /* 0x0000001f3f047899 */ /* 0x000fe20008011406 */
[----:B------:R-:W-:Y:S01]  /*0d20*/  PLOP3.LUT P2, PT, PT, PT, PT, 0x80, 0x0 ;  /* 0x000000000000781c */ /* 0x000fe20003f4f070 */
[----:B------:R-:W-:Y:S01]  /*0d30*/  IMAD.MOV.U32 R3, RZ, RZ, RZ ;  /* 0x000000ffff037224 */ /* 0x000fe200078e00ff */
[----:B------:R-:W-:Y:S01]  /*0d40*/  CS2R R96, SRZ ;  /* 0x0000000000607805 */ /* 0x000fe2000001ff00 */
[----:B------:R-:W-:Y:S01]  /*0d50*/  ULEA.HI UR4, UR4, UR6, URZ, 0x6 ;  /* 0x0000000604047291 */ /* 0x000fe2000f8f303f */
[----:B------:R-:W-:Y:S01]  /*0d60*/  IMAD.MOV.U32 R98, RZ, RZ, RZ ;  /* 0x000000ffff627224 */ /* 0x000fe200078e00ff */
[----:B------:R-:W-:Y:S01]  /*0d70*/  CS2R R94, SRZ ;  /* 0x00000000005e7805 */ /* 0x000fe2000001ff00 */
[----:B------:R-:W-:Y:S01]  /*0d80*/  CS2R R92, SRZ ;  /* 0x00000000005c7805 */ /* 0x000fe2000001ff00 */
[----:B------:R-:W-:Y:S01]  /*0d90*/  USHF.R.S32.HI UR7, URZ, 0x6, UR4 ;  /* 0x000000063f077899 */ /* 0x000fe20008011404 */
[----:B------:R-:W-:Y:S01]  /*0da0*/  CS2R R90, SRZ ;  /* 0x00000000005a7805 */ /* 0x000fe2000001ff00 */
[----:B------:R-:W-:Y:S01]  /*0db0*/  CS2R R88, SRZ ;  /* 0x0000000000587805 */ /* 0x000fe2000001ff00 */
[----:B------:R-:W-:Y:S01]  /*0dc0*/  MOV R87, RZ ;  /* 0x000000ff00577202 */ /* 0x000fe20000000f00 */
[----:B------:R-:W-:Y:S01]  /*0dd0*/  UISETP.LT.AND UP0, UPT, URZ, UR7, UPT ;  /* 0x000000073f00728c */ /* 0x000fe2000bf01270 */
[----:B------:R-:W-:Y:S01]  /*0de0*/  IMAD.MOV.U32 R4, RZ, RZ, RZ ;  /* 0x000000ffff047224 */ /* 0x000fe200078e00ff */
[----:B------:R-:W-:Y:S01]  /*0df0*/  CS2R R84, SRZ ;  /* 0x0000000000547805 */ /* 0x000fe2000001ff00 */
        /* <DEDUP_REMOVED lines=44> */
[----:B------:R-:W-:Y:S05]  /*10c0*/  @!P0 BRA `(.L_x_243) ;  /* 0x0000f8e000008947 */ /* 0x000fea0003800000 */
[----:B------:R-:W-:Y:S02]  /*10d0*/  ULDC.64 UR4, c[0x0][0x340] ;  /* 0x0000d00000047ab9 */ /* 0x000fe40000000a00 */
[----:B------:R-:W-:-:S04]  /*10e0*/  UISETP.NE.U32.AND UP0, UPT, URZ, UR4, UPT ;  /* 0x000000043f00728c */ /* 0x000fc8000bf05070 */
[----:B------:R-:W-:-:S03]  /*10f0*/  UISETP.NE.AND.EX UP0, UPT, URZ, UR5, UPT, UP0 ;  /* 0x000000053f00728c */ /* 0x000fc6000bf05300 */
[----:B------:R-:W-:-:S03]  /*1100*/  ULDC.64 UR4, c[0x0][0x340] ;  /* 0x0000d00000047ab9 */ /* 0x000fc60000000a00 */
[----:B------:R-:W-:-:S05]  /*1110*/  PLOP3.LUT P2, PT, PT, PT, UP0, 0x80, 0x0 ;  /* 0x000000000000781c */ /* 0x000fca0003f4f008 */
[----:B------:R-:W-:-:S06]  /*1120*/  @UP0 UIMAD.WIDE UR4, UR13, UR14, UR4 ;  /* 0x0000000e0d0402a5 */ /* 0x000fcc000f8e0204 */
[----:B------:R-:W-:Y:S02]  /*1130*/  IMAD.U32 R3, RZ, RZ, UR5 ;  /* 0x00000005ff037e24 */ /* 0x000fe4000f8e00ff */
[----:B------:R-:W-:Y:S01]  /*1140*/  IMAD.U32 R2, RZ, RZ, UR4 ;  /* 0x00000004ff027e24 */ /* 0x000fe2000f8e00ff */
[----:B------:R-:W-:Y:S01]  /*1150*/  SHF.R.S32.HI R89, RZ, 0x1f, R86 ;  /* 0x0000001fff597819 */ /* 0x000fe20000011456 */
[----:B------:R-:W-:Y:S02]  /*1160*/  USHF.R.S32.HI UR6, URZ, 0x1f, UR9 ;  /* 0x0000001f3f067899 */ /* 0x000fe40008011409 */
[----:B------:R-:W-:Y:S01]  /*1170*/  ULDC.64 UR4, c[0x0][0x178] ;  /* 0x00005e0000047ab9 */ /* 0x000fe20000000a00 */
[----:B------:R1:W2:Y:S01]  /*1180*/  @P2 LDG.E R3, [R2.64] ;  /* 0x0000001402032981 */ /* 0x0002a2000c1e1900 */
[-C--:B------:R-:W-:Y:S01]  /*1190*/  LEA.HI R13, R89, R86.reuse, RZ, 0x3 ;  /* 0x00000056590d7211 */ /* 0x080fe200078f18ff */
[----:B------:R-:W-:Y:S01]  /*11a0*/  UIMAD UR6, UR6, UR4, URZ ;  /* 0x00000004060672a4 */ /* 0x000fe2000f8e023f */
[----:B------:R-:W-:Y:S01]  /*11b0*/  PLOP3.LUT P1, PT, PT, PT, UP2, 0x80, 0x0 ;  /* 0x000000000000781c */ /* 0x000fe20003f2f028 */
[----:B------:R-:W-:Y:S01]  /*11c0*/  UIMAD.WIDE.U32 UR14, UR9, UR4, URZ ;  /* 0x00000004090e72a5 */ /* 0x000fe2000f8e003f */
[----:B------:R-:W-:Y:S01]  /*11d0*/  LOP3.LUT R5, R13, 0xfffffff8, RZ, 0xc0, !PT ;  /* 0xfffffff80d057812 */ /* 0x000fe200078ec0ff */
[----:B------:R-:W-:Y:S01]  /*11e0*/  UIMAD UR6, UR9, UR5, UR6 ;  /* 0x00000005090672a4 */ /* 0x000fe2000f8e0206 */
[----:B------:R-:W-:Y:S01]  /*11f0*/  SHF.R.S32.HI R13, RZ, 0x3, R13 ;  /* 0x00000003ff0d7819 */ /* 0x000fe2000001140d */
[----:B------:R-:W-:Y:S01]  /*1200*/  USHF.R.S32.HI UR9, URZ, 0x1f, UR13 ;  /* 0x0000001f3f097899 */ /* 0x000fe2000801140d */
[----:B------:R-:W-:Y:S01]  /*1210*/  PLOP3.LUT P0, PT, PT, PT, UP2, 0x80, 0x0 ;  /* 0x000000000000781c */ /* 0x000fe20003f0f028 */
[----:B------:R-:W-:Y:S01]  /*1220*/  IMAD.IADD R12, R86, 0x1, -R5 ;  /* 0x00000001560c7824 */ /* 0x000fe200078e0a05 */
[----:B------:R-:W-:Y:S01]  /*1230*/  ULDC.64 UR4, c[0x0][0x1b8] ;  /* 0x00006e0000047ab9 */ /* 0x000fe20000000a00 */
[----:B------:R-:W-:Y:S01]  /*1240*/  IMAD.SHL.U32 R207, R13, 0x40, RZ ;  /* 0x000000400dcf7824 */ /* 0x000fe200078e00ff */
[----:B------:R-:W-:Y:S01]  /*1250*/  UIADD3 UR15, UR15, UR6, URZ ;  /* 0x000000060f0f7290 */ /* 0x000fe2000fffe03f */
[C---:B------:R-:W-:Y:S01]  /*1260*/  IMAD R210, R12.reuse, 0x20, R13 ;  /* 0x000000200cd27824 */ /* 0x040fe200078e020d */
[----:B------:R-:W-:Y:S01]  /*1270*/  UIMAD UR6, UR18, UR4, URZ ;  /* 0x00000004120672a4 */ /* 0x000fe2000f8e023f */
[----:B------:R-:W-:Y:S01]  /*1280*/  IMAD.SHL.U32 R218, R12, 0x8, RZ ;  /* 0x000000080cda7824 */ /* 0x000fe200078e00ff */
[----:B------:R-:W-:Y:S01]  /*1290*/  USEL UR9, UR9, URZ, !UP3 ;  /* 0x0000003f09097287 */ /* 0x000fe2000d800000 */
[----:B------:R-:W-:Y:S01]  /*12a0*/  LOP3.LUT R207, R207, 0x1c0, RZ, 0xc0, !PT ;  /* 0x000001c0cfcf7812 */ /* 0x000fe200078ec0ff */
[----:B------:R-:W-:Y:S01]  /*12b0*/  UIMAD UR6, UR10, UR5, UR6 ;  /* 0x000000050a0672a4 */ /* 0x000fe2000f8e0206 */
[----:B------:R-:W-:Y:S01]  /*12c0*/  IADD3 R0, R210, UR26, RZ ;  /* 0x0000001ad2007c10 */ /* 0x000fe2000fffe0ff */
[----:B------:R-:W-:Y:S01]  /*12d0*/  UIMAD.WIDE.U32 UR16, UR10, UR4, UR14 ;  /* 0x000000040a1072a5 */ /* 0x000fe2000f8e000e */
[----:B------:R-:W-:Y:S01]  /*12e0*/  IADD3 R4, R218, 0x40, RZ ;  /* 0x00000040da047810 */ /* 0x000fe20007ffe0ff */
[----:B------:R-:W-:Y:S01]  /*12f0*/  USEL UR14, UR13, URZ, !UP3 ;  /* 0x0000003f0d0e7287 */ /* 0x000fe2000d800000 */
[-C--:B------:R-:W-:Y:S01]  /*1300*/  LEA.HI R10, R89, R86.reuse, RZ, 0x6 ;  /* 0x00000056590a7211 */ /* 0x080fe200078f30ff */
[----:B------:R-:W-:Y:S01]  /*1310*/  ULDC.64 UR4, c[0x0][0x1c0] ;  /* 0x0000700000047ab9 */ /* 0x000fe20000000a00 */
[----:B-1----:R-:W-:Y:S01]  /*1320*/  @P1 IMAD.HI.U32 R2, R0, c[0x0][0x2c8], RZ ;  /* 0x0000b20000021a27 */ /* 0x002fe200078e00ff */
[----:B------:R-:W-:Y:S01]  /*1330*/  UIMAD UR9, UR9, UR4, URZ ;  /* 0x00000004090972a4 */ /* 0x000fe2000f8e023f */
[----:B------:R-:W-:Y:S01]  /*1340*/  ISETP.GE.AND P4, PT, R218, c[0x0][0x198], PT ;  /* 0x00006600da007a0c */ /* 0x000fe20003f86270 */
[----:B------:R-:W-:Y:S01]  /*1350*/  UIADD3 UR17, UR17, UR6, URZ ;  /* 0x0000000611117290 */ /* 0x000fe2000fffe03f */
[----:B------:R-:W-:Y:S01]  /*1360*/  IMAD.MOV.U32 R7, RZ, RZ, R0 ;  /* 0x000000ffff077224 */ /* 0x000fe200078e0000 */
[----:B------:R-:W-:Y:S01]  /*1370*/  UIMAD UR5, UR14, UR5, UR9 ;  /* 0x000000050e0572a4 */ /* 0x000fe2000f8e0209 */
[----:B------:R-:W-:Y:S01]  /*1380*/  @P0 SHF.R.U32.HI R7, RZ, c[0x0][0x2cc], R2 ;  /* 0x0000b300ff070a19 */ /* 0x000fe20000011602 */
[----:B------:R-:W-:Y:S01]  /*1390*/  UIMAD.WIDE.U32 UR14, UR14, UR4, UR16 ;  /* 0x000000040e0e72a5 */ /* 0x000fe2000f8e0010 */
[----:B------:R-:W-:Y:S01]  /*13a0*/  ISETP.GE.AND P3, PT, R4, c[0x0][0x198], PT ;  /* 0x0000660004007a0c */ /* 0x000fe20003f66270 */
[----:B------:R-:W-:Y:S01]  /*13b0*/  IMAD.SHL.U32 R10, R10, 0x8, RZ ;  /* 0x000000080a0a7824 */ /* 0x000fe200078e00ff */
[--C-:B------:R-:W-:Y:S01]  /*13c0*/  SHF.R.S32.HI R2, RZ, 0x1f, R7.reuse ;  /* 0x0000001fff027819 */ /* 0x100fe20000011407 */
[----:B------:R-:W-:Y:S01]  /*13d0*/  UIADD3 UR5, UR15, UR5, URZ ;  /* 0x000000050f057290 */ /* 0x000fe2000fffe03f */
[----:B------:R-:W-:Y:S01]  /*13e0*/  IMAD.MOV R5, RZ, RZ, -R7 ;  /* 0x000000ffff057224 */ /* 0x000fe200078e0a07 */
[----:B------:R-:W-:Y:S01]  /*13f0*/  ULDC UR4, c[0x0][0x2c4] ;  /* 0x0000b10000047ab9 */ /* 0x000fe20000000800 */
[----:B------:R-:W-:Y:S01]  /*1400*/  IMAD.U32 R9, RZ, RZ, UR15 ;  /* 0x0000000fff097e24 */ /* 0x000fe2000f8e00ff */
[----:B------:R-:W-:Y:S01]  /*1410*/  UIMAD UR4, UR12, UR4, URZ ;  /* 0x000000040c0472a4 */ /* 0x000fe2000f8e023f */
[----:B------:R-:W-:Y:S01]  /*1420*/  IMAD R0, R5, c[0x0][0x2c4], R0 ;  /* 0x0000b10005007a24 */ /* 0x000fe200078e0200 */
[----:B------:R-:W-:Y:S01]  /*1430*/  LEA.HI R5, R89, R86, RZ, 0x4 ;  /* 0x0000005659057211 */ /* 0x000fe200078f20ff */
[----:B------:R-:W-:Y:S01]  /*1440*/  IMAD R2, R2, c[0x0][0x1b0], RZ ;  /* 0x00006c0002027a24 */ /* 0x000fe200078e02ff */
[----:B------:R-:W-:Y:S01]  /*1450*/  BSSY B0, `(.L_x_244) ;  /* 0x0000033000007945 */ /* 0x000fe20003800000 */
[----:B------:R-:W-:Y:S01]  /*1460*/  IMAD.U32 R8, RZ, RZ, UR14 ;  /* 0x0000000eff087e24 */ /* 0x000fe2000f8e00ff */
[----:B------:R-:W-:Y:S01]  /*1470*/  SHF.R.S32.HI R11, RZ, 0x1f, R0 ;  /* 0x0000001fff0b7819 */ /* 0x000fe20000011400 */
[----:B------:R-:W-:-:S02]  /*1480*/  IMAD.U32 R9, RZ, RZ, UR5 ;  /* 0x00000005ff097e24 */ /* 0x000fc4000f8e00ff */
[C---:B------:R-:W-:Y:S02]  /*1490*/  IMAD R2, R7.reuse, c[0x0][0x1b4], R2 ;  /* 0x00006d0007027a24 */ /* 0x040fe400078e0202 */
[----:B------:R-:W-:Y:S01]  /*14a0*/  IMAD.WIDE.U32 R6, R7, c[0x0][0x1b0], R8 ;  /* 0x00006c0007067a25 */ /* 0x000fe200078e0008 */
[----:B------:R-:W-:-:S03]  /*14b0*/  LOP3.LUT R9, R5, 0xfffffff0, RZ, 0xc0, !PT ;  /* 0xfffffff005097812 */ /* 0x000fc600078ec0ff */
[----:B------:R-:W-:Y:S01]  /*14c0*/  IMAD.IADD R7, R7, 0x1, R2 ;  /* 0x0000000107077824 */ /* 0x000fe200078e0202 */
[----:B------:R-:W-:Y:S01]  /*14d0*/  SHF.R.U32.HI R2, RZ, 0x3, R207 ;  /* 0x00000003ff027819 */ /* 0x000fe200000116cf */
[----:B------:R-:W-:Y:S01]  /*14e0*/  IMAD R11, R11, c[0x0][0x1a8], RZ ;  /* 0x00006a000b0b7a24 */ /* 0x000fe200078e02ff */
[----:B------:R-:W-:Y:S01]  /*14f0*/  LOP3.LUT R207, R207, 0x38, R218, 0xf8, !PT ;  /* 0x00000038cfcf7812 */ /* 0x000fe200078ef8da */
[----:B------:R-:W-:-:S03]  /*1500*/  IMAD.WIDE.U32 R6, R0, c[0x0][0x1a8], R6 ;  /* 0x00006a0000067a25 */ /* 0x000fc600078e0006 */
[----:B------:R-:W-:Y:S01]  /*1510*/  LOP3.LUT R207, R207, R2, RZ, 0x3c, !PT ;  /* 0x00000002cfcf7212 */ /* 0x000fe200078e3cff */
[----:B------:R-:W-:Y:S01]  /*1520*/  IMAD R11, R0, c[0x0][0x1ac], R11 ;  /* 0x00006b00000b7a24 */ /* 0x000fe200078e020b */
[----:B------:R-:W-:Y:S01]  /*1530*/  LEA R15, P0, R6, c[0x0][0x160], 0x1 ;  /* 0x00005800060f7a11 */ /* 0x000fe200078008ff */
[----:B------:R-:W-:Y:S01]  /*1540*/  IMAD.IADD R0, R86, 0x1, -R9 ;  /* 0x0000000156007824 */ /* 0x000fe200078e0a09 */
[----:B------:R-:W-:Y:S01]  /*1550*/  LOP3.LUT R207, R207, 0xfffffe00, R10, 0xf8, !PT ;  /* 0xfffffe00cfcf7812 */ /* 0x000fe200078ef80a */
[----:B------:R-:W-:Y:S02]  /*1560*/  IMAD.IADD R8, R7, 0x1, R11 ;  /* 0x0000000107087824 */ /* 0x000fe400078e020b */
[----:B------:R-:W-:Y:S01]  /*1570*/  IMAD.MOV.U32 R2, RZ, RZ, 0x10 ;  /* 0x00000010ff027424 */ /* 0x000fe200078e00ff */
[----:B------:R-:W-:Y:S01]  /*1580*/  SHF.R.S32.HI R7, RZ, 0x1f, R0 ;  /* 0x0000001fff077819 */ /* 0x000fe20000011400 */
[----:B------:R1:W3:Y:S01]  /*1590*/  SHFL.IDX PT, R16, R15, RZ, 0x181f ;  /* 0x00181fff0f107589 */ /* 0x0002e200000e0000 */
[----:B------:R-:W-:-:S02]  /*15a0*/  LEA.HI.X R8, R6, c[0x0][0x164], R8, 0x1, P0 ;  /* 0x0000590006087a11 */ /* 0x000fc400000f0c08 */
[----:B------:R-:W-:Y:S02]  /*15b0*/  LEA.HI R7, R7, R0, RZ, 0x3 ;  /* 0x0000000007077211 */ /* 0x000fe400078f18ff */
[----:B------:R-:W-:Y:S01]  /*15c0*/  IADD3 R6, R13, UR26, RZ ;  /* 0x0000001a0d067c10 */ /* 0x000fe2000fffe0ff */
[----:B------:R1:W4:Y:S01]  /*15d0*/  SHFL.IDX PT, R17, R8, RZ, 0x181f ;  /* 0x00181fff08117589 */ /* 0x00032200000e0000 */
[----:B------:R-:W-:Y:S02]  /*15e0*/  LOP3.LUT R9, R7, 0xfffffff8, RZ, 0xc0, !PT ;  /* 0xfffffff807097812 */ /* 0x000fe400078ec0ff */
[----:B------:R-:W-:-:S03]  /*15f0*/  ISETP.GE.AND P5, PT, R6, UR4, PT ;  /* 0x0000000406007c0c */ /* 0x000fc6000bfa6270 */
[----:B------:R-:W-:Y:S01]  /*1600*/  IMAD.IADD R9, R0, 0x1, -R9 ;  /* 0x0000000100097824 */ /* 0x000fe200078e0a09 */
[----:B------:R-:W-:-:S04]  /*1610*/  IADD3 R0, R218, 0x80, RZ ;  /* 0x00000080da007810 */ /* 0x000fc80007ffe0ff */
[----:B------:R-:W-:Y:S01]  /*1620*/  ISETP.GE.AND P0, PT, R0, c[0x0][0x198], PT ;  /* 0x0000660000007a0c */ /* 0x000fe20003f06270 */
[----:B--2---:R2:W5:Y:S03]  /*1630*/  @P2 R2UR UR9, R3 ;  /* 0x00000000030923c2 */ /* 0x00456600000e0000 */
[----:B------:R-:W-:Y:S01]  /*1640*/  R2P PR, R9, 0x6 ;  /* 0x0000000609007804 */ /* 0x000fe20000000000 */
[----:B-----5:R-:W-:-:S04]  /*1650*/  @!UP0 UMOV UR9, UR13 ;  /* 0x0000000d00098c82 */ /* 0x020fc80008000000 */
[----:B------:R-:W-:Y:S01]  /*1660*/  SEL R2, R2, 0xfffffff0, !P1 ;  /* 0xfffffff002027807 */ /* 0x000fe20004800000 */
[----:B--2---:R-:W-:-:S05]  /*1670*/  IMAD.MOV.U32 R3, RZ, RZ, 0x20 ;  /* 0x00000020ff037424 */ /* 0x004fca00078e00ff */
[----:B------:R-:W-:Y:S01]  /*1680*/  SEL R3, R3, 0xffffffe0, !P2 ;  /* 0xffffffe003037807 */ /* 0x000fe20005000000 */
[----:B------:R-:W-:Y:S05]  /*1690*/  @P5 BRA `(.L_x_245) ;  /* 0x000000e000005947 */ /* 0x000fea0003800000 */
[----:B-1-34-:R-:W-:Y:S01]  /*16a0*/  SHF.R.S32.HI R11, RZ, 0x1f, R4 ;  /* 0x0000001fff0b7819 */ /* 0x01afe20000011404 */
[----:B------:R-:W-:Y:S01]  /*16b0*/  IMAD.SHL.U32 R14, R207, 0x2, RZ ;  /* 0x00000002cf0e7824 */ /* 0x000fe200078e00ff */
[----:B------:R-:W-:Y:S02]  /*16c0*/  SHF.R.S32.HI R19, RZ, 0x1f, R0 ;  /* 0x0000001fff137819 */ /* 0x000fe40000011400 */
[----:B------:R-:W-:Y:S02]  /*16d0*/  LEA.HI R11, R11, R4, RZ, 0x3 ;  /* 0x000000040b0b7211 */ /* 0x000fe400078f18ff */
[----:B------:R-:W-:Y:S01]  /*16e0*/  LEA.HI R10, R19, R0, RZ, 0x3 ;  /* 0x00000000130a7211 */ /* 0x000fe200078f18ff */
[----:B------:R-:W-:Y:S01]  /*16f0*/  IMAD.WIDE R18, R218, 0x2, R16 ;  /* 0x00000002da127825 */ /* 0x000fe200078e0210 */
        /* <DEDUP_REMOVED lines=8> */
.L_x_245:
[----:B-1-34-:R-:W-:Y:S05]  /*1780*/  BSYNC B0 ;  /* 0x0000000000007941 */ /* 0x01afea0003800000 */
.L_x_244:
[----:B------:R-:W-:Y:S01]  /*1790*/  IADD3 R10, R6, 0x20, RZ ;  /* 0x00000020060a7810 */ /* 0x000fe20007ffe0ff */
[----:B------:R1:W2:Y:S01]  /*17a0*/  SHFL.IDX PT, R17, R8, 0x1, 0x181f ;  /* 0x00381f0008117f89 */ /* 0x0002a200000e0000 */
[----:B------:R-:W-:Y:S02]  /*17b0*/  BSSY B0, `(.L_x_246) ;  /* 0x0000012000007945 */ /* 0x000fe40003800000 */
[----:B------:R-:W-:Y:S01]  /*17c0*/  ISETP.GE.AND P1, PT, R10, UR4, PT ;  /* 0x000000040a007c0c */ /* 0x000fe2000bf26270 */
[----:B------:R1:W3:-:S12]  /*17d0*/  SHFL.IDX PT, R16, R15, 0x1, 0x181f ;  /* 0x00381f000f107f89 */ /* 0x0002d800000e0000 */
[----:B------:R-:W-:Y:S05]  /*17e0*/  @P1 BRA `(.L_x_247) ;  /* 0x000000e000001947 */ /* 0x000fea0003800000 */
[----:B------:R-:W-:Y:S01]  /*17f0*/  SHF.R.S32.HI R11, RZ, 0x1f, R4 ;  /* 0x0000001fff0b7819 */ /* 0x000fe20000011404 */
[----:B------:R-:W-:Y:S01]  /*1800*/  IMAD.SHL.U32 R14, R207, 0x2, RZ ;  /* 0x00000002cf0e7824 */ /* 0x000fe200078e00ff */
[----:B------:R-:W-:Y:S02]  /*1810*/  SHF.R.S32.HI R19, RZ, 0x1f, R0 ;  /* 0x0000001fff137819 */ /* 0x000fe40000011400 */
[----:B------:R-:W-:Y:S02]  /*1820*/  LEA.HI R11, R11, R4, RZ, 0x3 ;  /* 0x000000040b0b7211 */ /* 0x000fe400078f18ff */
[----:B------:R-:W-:Y:S01]  /*1830*/  LEA.HI R10, R19, R0, RZ, 0x3 ;  /* 0x00000000130a7211 */ /* 0x000fe200078f18ff */
[----:B--23--:R-:W-:Y:S01]  /*1840*/  IMAD.WIDE R18, R218, 0x2, R16 ;  /* 0x00000002da127825 */ /* 0x00cfe200078e0210 */
        /* <DEDUP_REMOVED lines=8> */
.L_x_247:
[----:B------:R-:W-:Y:S05]  /*18d0*/  BSYNC B0 ;  /* 0x0000000000007941 */ /* 0x000fea0003800000 */
.L_x_246:
[----:B--2---:R-:W-:Y:S01]  /*18e0*/  IADD3 R10, R6, 0x40, RZ ;  /* 0x00000040060a7810 */ /* 0x004fe20007ffe0ff */
[----:B------:R2:W4:Y:S01]  /*18f0*/  SHFL.IDX PT, R17, R8, 0x2, 0x181f ;  /* 0x00581f0008117f89 */ /* 0x00052200000e0000 */
[----:B------:R-:W-:Y:S02]  /*1900*/  BSSY B0, `(.L_x_248) ;  /* 0x0000012000007945 */ /* 0x000fe40003800000 */
[----:B------:R-:W-:Y:S01]  /*1910*/  ISETP.GE.AND P1, PT, R10, UR4, PT ;  /* 0x000000040a007c0c */ /* 0x000fe2000bf26270 */
[----:B---3--:R2:W3:-:S12]  /*1920*/  SHFL.IDX PT, R16, R15, 0x2, 0x181f ;  /* 0x00581f000f107f89 */ /* 0x0084d800000e0000 */
[----:B------:R-:W-:Y:S05]  /*1930*/  @P1 BRA `(.L_x_249) ;  /* 0x000000e000001947 */ /* 0x000fea0003800000 */
[----:B------:R-:W-:Y:S01]  /*1940*/  SHF.R.S32.HI R11, RZ, 0x1f, R4 ;  /* 0x0000001fff0b7819 */ /* 0x000fe20000011404 */
[----:B------:R-:W-:Y:S01]  /*1950*/  IMAD.SHL.U32 R14, R207, 0x2, RZ ;  /* 0x00000002cf0e7824 */ /* 0x000fe200078e00ff */
[----:B------:R-:W-:Y:S02]  /*1960*/  SHF.R.S32.HI R19, RZ, 0x1f, R0 ;  /* 0x0000001fff137819 */ /* 0x000fe40000011400 */
[----:B------:R-:W-:Y:S02]  /*1970*/  LEA.HI R11, R11, R4, RZ, 0x3 ;  /* 0x000000040b0b7211 */ /* 0x000fe400078f18ff */
[----:B------:R-:W-:Y:S01]  /*1980*/  LEA.HI R10, R19, R0, RZ, 0x3 ;  /* 0x00000000130a7211 */ /* 0x000fe200078f18ff */
[----:B---34-:R-:W-:Y:S01]  /*1990*/  IMAD.WIDE R18, R218, 0x2, R16 ;  /* 0x00000002da127825 */ /* 0x018fe200078e0210 */
        /* <DEDUP_REMOVED lines=8> */
.L_x_249:
[----:B------:R-:W-:Y:S05]  /*1a20*/  BSYNC B0 ;  /* 0x0000000000007941 */ /* 0x000fea0003800000 */
.L_x_248:
[----:B---3--:R-:W-:Y:S01]  /*1a30*/  SHFL.IDX PT, R18, R15, 0x3, 0x181f ;  /* 0x00781f000f127f89 */ /* 0x008fe200000e0000 */
[----:B------:R-:W-:Y:S01]  /*1a40*/  IMAD.MOV.U32 R10, RZ, RZ, c[0x0][0x2b8] ;  /* 0x0000ae00ff0a7624 */ /* 0x000fe200078e00ff */
[----:B------:R-:W-:Y:S01]  /*1a50*/  UIADD3 UR28, UR22, -0x1, URZ ;  /* 0xffffffff161c7890 */ /* 0x000fe2000fffe03f */
[----:B------:R-:W-:Y:S01]  /*1a60*/  SHF.R.S32.HI R217, RZ, 0x1f, R4 ;  /* 0x0000001fffd97819 */ /* 0x000fe20000011404 */
[----:B------:R-:W3:Y:S01]  /*1a70*/  SHFL.IDX PT, R19, R8, 0x3, 0x181f ;  /* 0x00781f0008137f89 */ /* 0x000ee200000e0000 */
[----:B------:R-:W-:Y:S01]  /*1a80*/  SHF.R.S32.HI R11, RZ, 0x1f, R0 ;  /* 0x0000001fff0b7819 */ /* 0x000fe20000011400 */
[----:B------:R-:W-:Y:S01]  /*1a90*/  USHF.L.U32 UR19, UR28, 0x6, URZ ;  /* 0x000000061c137899 */ /* 0x000fe2000800063f */
[----:B------:R-:W-:Y:S01]  /*1aa0*/  ISETP.NE.AND P2, PT, R10, 0x1, PT ;  /* 0x000000010a00780c */ /* 0x000fe20003f45270 */
[----:B------:R-:W-:Y:S01]  /*1ab0*/  IMAD.SHL.U32 R207, R207, 0x2, RZ ;  /* 0x00000002cfcf7824 */ /* 0x000fe200078e00ff */
[----:B------:R-:W-:Y:S01]  /*1ac0*/  IADD3 R10, R6, 0x60, RZ ;  /* 0x00000060060a7810 */ /* 0x000fe20007ffe0ff */
[----:B------:R-:W-:Y:S01]  /*1ad0*/  USHF.R.S32.HI UR6, URZ, 0x1f, UR9 ;  /* 0x0000001f3f067899 */ /* 0x000fe20008011409 */
[----:B------:R-:W-:Y:S01]  /*1ae0*/  LEA.HI R217, R217, R4, RZ, 0x3 ;  /* 0x00000004d9d97211 */ /* 0x000fe200078f18ff */
[----:B------:R-:W-:Y:S01]  /*1af0*/  IMAD.MOV.U32 R208, RZ, RZ, RZ ;  /* 0x000000ffffd07224 */ /* 0x000fe200078e00ff */
[----:B------:R-:W-:Y:S01]  /*1b00*/  ISETP.GE.AND P5, PT, R10, UR4, PT ;  /* 0x000000040a007c0c */ /* 0x000fe2000bfa6270 */
[----:B------:R-:W-:Y:S01]  /*1b10*/  ULDC.64 UR4, c[0x0][0x2b0] ;  /* 0x0000ac0000047ab9 */ /* 0x000fe20000000a00 */
[----:B------:R-:W-:Y:S01]  /*1b20*/  LEA.HI R216, R11, R0, RZ, 0x3 ;  /* 0x000000000bd87211 */ /* 0x000fe200078f18ff */
[----:B------:R-:W-:Y:S01]  /*1b30*/  UIMAD UR6, UR6, UR4, URZ ;  /* 0x00000004060672a4 */ /* 0x000fe2000f8e023f */
[----:B------:R-:W-:Y:S01]  /*1b40*/  LOP3.LUT R217, R217, 0xfffffff8, RZ, 0xc0, !PT ;  /* 0xfffffff8d9d97812 */ /* 0x000fe200078ec0ff */
[----:B------:R-:W-:Y:S01]  /*1b50*/  UIMAD.WIDE.U32 UR14, UR9, UR4, URZ ;  /* 0x00000004090e72a5 */ /* 0x000fe2000f8e003f */
[----:B------:R-:W-:Y:S01]  /*1b60*/  LOP3.LUT R216, R216, 0xfffffff8, RZ, 0xc0, !PT ;  /* 0xfffffff8d8d87812 */ /* 0x000fe200078ec0ff */
[----:B------:R-:W-:Y:S01]  /*1b70*/  UIMAD UR6, UR9, UR5, UR6 ;  /* 0x00000005090672a4 */ /* 0x000fe2000f8e0206 */
[----:B------:R-:W-:-:S02]  /*1b80*/  IADD3 R6, R210, UR19, RZ ;  /* 0x00000013d2067c10 */ /* 0x000fc4000fffe0ff */
[----:B------:R-:W-:Y:S02]  /*1b90*/  ULDC.64 UR4, c[0x0][0x1e8] ;  /* 0x00007a0000047ab9 */ /* 0x000fe40000000a00 */
[C---:B------:R-:W-:Y:S01]  /*1ba0*/  ISETP.GE.AND P6, PT, R6.reuse, UR8, PT ;  /* 0x0000000806007c0c */ /* 0x040fe2000bfc6270 */
[----:B------:R-:W-:Y:S01]  /*1bb0*/  UIADD3 UR6, UR15, UR6, URZ ;  /* 0x000000060f067290 */ /* 0x000fe2000fffe03f */
[----:B------:R-:W-:Y:S01]  /*1bc0*/  IADD3 R209, R6, UR11, RZ ;  /* 0x0000000b06d17c10 */ /* 0x000fe2000fffe0ff */
[----:B-123--:R-:W-:Y:S01]  /*1bd0*/  @!P5 IMAD.WIDE R14, R218, 0x2, R18 ;  /* 0x00000002da0ed825 */ /* 0x00efe200078e0212 */
[----:B------:R-:W-:-:S03]  /*1be0*/  ISETP.GT.OR P6, PT, R210, 0x3f, P6 ;  /* 0x0000003fd200780c */ /* 0x000fc600037c4670 */
[--C-:B----4-:R-:W-:Y:S01]  /*1bf0*/  @!P5 IMAD.WIDE R16, R217, 0x2, R18.reuse ;  /* 0x00000002d910d825 */ /* 0x110fe200078e0212 */
        /* <DEDUP_REMOVED lines=12> */
[----:B------:R-:W-:Y:S01]  /*1cc0*/  @!P6 LEA.HI.X R11, R11, c[0x0][0x2a4], R8, 0x2, P1 ;  /* 0x0000a9000b0bea11 */ /* 0x000fe200008f1408 */
[----:B------:R-:W-:Y:S06]  /*1cd0*/  BAR.SYNC.DEFER_BLOCKING 0x0 ;  /* 0x0000000000007b1d */ /* 0x000fec0000010000 */
[----:B------:R4:W5:Y:S01]  /*1ce0*/  @!P6 LDG.E R208, [R10.64] ;  /* 0x000000140ad0e981 */ /* 0x000962000c1e1900 */
[----:B------:R-:W-:Y:S01]  /*1cf0*/  IMAD.MOV R6, RZ, RZ, -R6 ;  /* 0x000000ffff067224 */ /* 0x000fe200078e0a06 */
[----:B------:R-:W-:Y:S01]  /*1d00*/  UIMAD UR9, UR18, UR4, URZ ;  /* 0x00000004120972a4 */ /* 0x000fe2000f8e023f */
[----:B-1----:R-:W-:Y:S01]  /*1d10*/  IMAD.SHL.U32 R15, R12, 0x40, RZ ;  /* 0x000000400c0f7824 */ /* 0x002fe200078e00ff */
[----:B------:R-:W-:Y:S01]  /*1d20*/  UIMAD.WIDE.U32 UR16, UR10, UR4, URZ ;  /* 0x000000040a1072a5 */ /* 0x000fe2000f8e003f */
[----:B------:R-:W-:Y:S01]  /*1d30*/  IMAD R209, R6, c[0x0][0x2b8], R209 ;  /* 0x0000ae0006d17a24 */ /* 0x000fe200078e02d1 */
[----:B------:R-:W-:Y:S01]  /*1d40*/  UIMAD UR9, UR10, UR5, UR9 ;  /* 0x000000050a0972a4 */ /* 0x000fe2000f8e0209 */
[----:B------:R-:W-:Y:S01]  /*1d50*/  IMAD.SHL.U32 R8, R13, 0x8, RZ ;  /* 0x000000080d087824 */ /* 0x000fe200078e00ff */
[----:B------:R-:W-:Y:S01]  /*1d60*/  LOP3.LUT R15, R15, 0x1c0, RZ, 0xc0, !PT ;  /* 0x000001c00f0f7812 */ /* 0x000fe200078ec0ff */
[----:B------:R-:W-:Y:S01]  /*1d70*/  IMAD.WIDE.U32 R20, R209, c[0x0][0x1e0], RZ ;  /* 0x00007800d1147a25 */ /* 0x000fe200078e00ff */
[----:B------:R-:W-:Y:S01]  /*1d80*/  SHF.R.S32.HI R14, RZ, 0x1f, R209 ;  /* 0x0000001fff0e7819 */ /* 0x000fe200000114d1 */
[----:B------:R-:W-:Y:S01]  /*1d90*/  UIADD3 UR9, UR17, UR9, URZ ;  /* 0x0000000911097290 */ /* 0x000fe2000fffe03f */
[----:B------:R-:W-:Y:S01]  /*1da0*/  LOP3.LUT R8, R15, 0x8, R8, 0xf8, !PT ;  /* 0x000000080f087812 */ /* 0x000fe200078ef808 */
[C---:B---3--:R-:W-:Y:S01]  /*1db0*/  IMAD.WIDE.U32 R18, R209.reuse, c[0x0][0x208], RZ ;  /* 0x00008200d1127a25 */ /* 0x048fe200078e00ff */
[----:B------:R-:W-:Y:S01]  /*1dc0*/  SHF.R.U32.HI R15, RZ, 0x3, R15 ;  /* 0x00000003ff0f7819 */ /* 0x000fe2000001160f */
[----:B------:R-:W-:Y:S01]  /*1dd0*/  ULDC.64 UR4, c[0x0][0x210] ;  /* 0x0000840000047ab9 */ /* 0x000fe20000000a00 */
[----:B------:R-:W-:Y:S01]  /*1de0*/  LOP3.LUT P3, RZ, R12, 0x2, RZ, 0xc0, !PT ;  /* 0x000000020cff7812 */ /* 0x000fe2000786c0ff */
[C---:B------:R-:W-:Y:S01]  /*1df0*/  IMAD R6, R14.reuse, c[0x0][0x1e0], RZ ;  /* 0x000078000e067a24 */ /* 0x040fe200078e02ff */
[----:B------:R-:W-:Y:S01]  /*1e00*/  UIMAD UR18, UR18, UR4, URZ ;  /* 0x00000004121272a4 */ /* 0x000fe2000f8e023f */
[----:B------:R-:W-:Y:S01]  /*1e10*/  IMAD R14, R14, c[0x0][0x208], RZ ;  /* 0x000082000e0e7a24 */ /* 0x000fe200078e02ff */
[----:B------:R-:W-:Y:S01]  /*1e20*/  LOP3.LUT R8, R8, R15, RZ, 0x3c, !PT ;  /* 0x0000000f08087212 */ /* 0x000fe200078e3cff */
[----:B--2---:R-:W-:Y:S01]  /*1e30*/  IMAD R16, R209, c[0x0][0x1e4], R6 ;  /* 0x00007900d1107a24 */ /* 0x004fe200078e0206 */
[----:B------:R-:W-:Y:S01]  /*1e40*/  UIMAD.WIDE.U32 UR24, UR10, UR4, URZ ;  /* 0x000000040a1872a5 */ /* 0x000fe2000f8e003f */
[----:B------:R-:W-:Y:S01]  /*1e50*/  IMAD.SHL.U32 R9, R9, 0x40, RZ ;  /* 0x0000004009097824 */ /* 0x000fe200078e00ff */
[----:B------:R-:W-:Y:S01]  /*1e60*/  UIMAD UR18, UR10, UR5, UR18 ;  /* 0x000000050a1272a4 */ /* 0x000fe2000f8e0212 */
[----:B------:R-:W-:Y:S01]  /*1e70*/  IMAD.IADD R17, R21, 0x1, R16 ;  /* 0x0000000115117824 */ /* 0x000fe200078e0210 */
[----:B----4-:R-:W-:Y:S01]  /*1e80*/  SHF.R.S32.HI R10, RZ, 0x4, R5 ;  /* 0x00000004ff0a7819 */ /* 0x010fe20000011405 */
[----:B------:R-:W-:Y:S01]  /*1e90*/  IMAD.MOV.U32 R16, RZ, RZ, R20 ;  /* 0x000000ffff107224 */ /* 0x000fe200078e0014 */
[----:B------:R-:W-:Y:S01]  /*1ea0*/  UIADD3 UR18, UR25, UR18, URZ ;  /* 0x0000001219127290 */ /* 0x000fe2000fffe03f */
[----:B------:R-:W-:Y:S01]  /*1eb0*/  IMAD R11, R209, c[0x0][0x20c], R14 ;  /* 0x00008300d10b7a24 */ /* 0x000fe200078e020e */
[----:B------:R-:W-:Y:S01]  /*1ec0*/  LEA.HI R5, R5, R10, RZ, 0x1 ;  /* 0x0000000a05057211 */ /* 0x000fe200078f08ff */
[----:B------:R-:W-:Y:S01]  /*1ed0*/  IMAD.U32 R85, RZ, RZ, UR19 ;  /* 0x00000013ff557e24 */ /* 0x000fe2000f8e00ff */
[----:B------:R-:W-:Y:S01]  /*1ee0*/  ISETP.GE.AND P5, PT, R218, c[0x0][0x1d4], PT ;  /* 0x00007500da007a0c */ /* 0x000fe20003fa6270 */
[----:B------:R-:W-:Y:S01]  /*1ef0*/  IMAD.IADD R11, R19, 0x1, R11 ;  /* 0x00000001130b7824 */ /* 0x000fe200078e020b */
[----:B------:R-:W-:Y:S01]  /*1f00*/  LOP3.LUT R5, R5, 0xfffffffe, RZ, 0xc0, !PT ;  /* 0xfffffffe05057812 */ /* 0x000fe200078ec0ff */
[----:B------:R-:W-:Y:S01]  /*1f10*/  IMAD.SHL.U32 R87, R7, 0x40, RZ ;  /* 0x0000004007577824 */ /* 0x000fe200078e00ff */
[----:B------:R-:W-:Y:S01]  /*1f20*/  IADD3 R13, -R13, UR8, -R85 ;  /* 0x000000080d0d7c10 */ /* 0x000fe2000fffe955 */
[----:B------:R-:W-:Y:S01]  /*1f30*/  UISETP.GT.AND UP0, UPT, UR28, UR7, UPT ;  /* 0x000000071c00728c */ /* 0x000fe2000bf04270 */
[----:B------:R-:W-:Y:S01]  /*1f40*/  ISETP.GE.AND P4, PT, R4, c[0x0][0x1d4], PT ;  /* 0x0000750004007a0c */ /* 0x000fe20003f86270 */
[----:B------:R-:W-:Y:S01]  /*1f50*/  IMAD.IADD R5, R10, 0x1, -R5 ;  /* 0x000000010a057824 */ /* 0x000fe200078e0a05 */
[----:B------:R-:W-:Y:S01]  /*1f60*/  ISETP.GE.AND P1, PT, R13, 0x1, PT ;  /* 0x000000010d00780c */ /* 0x000fe20003f26270 */
[----:B------:R-:W-:Y:S01]  /*1f70*/  IMAD.MOV.U32 R10, RZ, RZ, R18 ;  /* 0x000000ffff0a7224 */ /* 0x000fe200078e0012 */
[----:B------:R-:W-:Y:S01]  /*1f80*/  LEA.HI R90, R89, R86, RZ, 0x5 ;  /* 0x00000056595a7211 */ /* 0x000fe200078f28ff */
[----:B------:R-:W-:Y:S01]  /*1f90*/  IMAD R205, R5, 0x200, R8 ;  /* 0x0000020005cd7824 */ /* 0x000fe200078e0208 */
[----:B------:R-:W-:Y:S01]  /*1fa0*/  LOP3.LUT R87, R87, 0xfffffe00, RZ, 0xc0, !PT ;  /* 0xfffffe0057577812 */ /* 0x000fe200078ec0ff */
[----:B------:R-:W-:Y:S01]  /*1fb0*/  IMAD.SHL.U32 R84, R5, 0x8, RZ ;  /* 0x0000000805547824 */ /* 0x000fe200078e00ff */
[----:B------:R-:W-:Y:S01]  /*1fc0*/  SHF.R.S32.HI R88, RZ, 0x5, R90 ;  /* 0x00000005ff587819 */ /* 0x000fe2000001145a */
[----:B------:R-:W-:Y:S01]  /*1fd0*/  IMAD.SHL.U32 R205, R205, 0x2, RZ ;  /* 0x00000002cdcd7824 */ /* 0x000fe200078e00ff */
[----:B------:R-:W-:-:S02]  /*1fe0*/  SHF.R.S32.HI R133, RZ, 0x1f, R218 ;  /* 0x0000001fff857819 */ /* 0x000fc400000114da */
[----:B------:R-:W-:Y:S01]  /*1ff0*/  IADD3 R213, R207, 0x100, RZ ;  /* 0x00000100cfd57810 */ /* 0x000fe20007ffe0ff */
[----:B------:R-:W-:Y:S01]  /*2000*/  IMAD R7, R88, 0x400, R87 ;  /* 0x0000040058077824 */ /* 0x000fe200078e0257 */
[----:B------:R-:W-:Y:S02]  /*2010*/  IADD3 R204, R205, 0x6120, RZ ;  /* 0x00006120cdcc7810 */ /* 0x000fe40007ffe0ff */
[----:B------:R-:W-:Y:S02]  /*2020*/  SHF.R.S32.HI R220, RZ, 0x1f, R217 ;  /* 0x0000001fffdc7819 */ /* 0x000fe400000114d9 */
[----:B------:R-:W-:Y:S02]  /*2030*/  SHF.R.S32.HI R219, RZ, 0x1f, R216 ;  /* 0x0000001fffdb7819 */ /* 0x000fe400000114d8 */
[----:B-----5:R-:W-:Y:S01]  /*2040*/  SHF.R.S32.HI R6, RZ, 0x1f, R208 ;  /* 0x0000001fff067819 */ /* 0x020fe200000114d0 */
[----:B------:R-:W-:-:S04]  /*2050*/  IMAD.WIDE.U32 R16, R208, c[0x0][0x1f0], R16 ;  /* 0x00007c00d0107a25 */ /* 0x000fc800078e0010 */
[----:B------:R-:W-:Y:S01]  /*2060*/  IMAD R21, R6, c[0x0][0x1f0], RZ ;  /* 0x00007c0006157a24 */ /* 0x000fe200078e02ff */
[----:B------:R-:W-:-:S03]  /*2070*/  IADD3 R16, P0, R16, UR16, RZ ;  /* 0x0000001010107c10 */ /* 0x000fc6000ff1e0ff */
[----:B------:R-:W-:-:S05]  /*2080*/  IMAD R14, R208, c[0x0][0x1f4], R21 ;  /* 0x00007d00d00e7a24 */ /* 0x000fca00078e0215 */
[----:B------:R-:W-:Y:S01]  /*2090*/  IADD3.X R17, R17, UR9, R14, P0, !PT ;  /* 0x0000000911117c10 */ /* 0x000fe200087fe40e */
[----:B------:R-:W-:Y:S01]  /*20a0*/  IMAD.WIDE.U32 R14, R208, c[0x0][0x218], R10 ;  /* 0x00008600d00e7a25 */ /* 0x000fe200078e000a */
[----:B------:R-:W-:-:S04]  /*20b0*/  LEA R18, P0, R16, c[0x0][0x1c8], 0x1 ;  /* 0x0000720010127a11 */ /* 0x000fc800078008ff */
[----:B------:R-:W-:Y:S01]  /*20c0*/  LEA.HI.X R16, R16, c[0x0][0x1cc], R17, 0x1, P0 ;  /* 0x0000730010107a11 */ /* 0x000fe200000f0c11 */
[----:B------:R-:W-:Y:S01]  /*20d0*/  SHFL.IDX PT, R10, R18, RZ, 0x181f ;  /* 0x00181fff120a7589 */ /* 0x000fe200000e0000 */
[----:B------:R-:W-:Y:S01]  /*20e0*/  LOP3.LUT R17, R9, 0x1c0, RZ, 0xc0, !PT ;  /* 0x000001c009117812 */ /* 0x000fe200078ec0ff */
[----:B------:R-:W-:Y:S01]  /*20f0*/  IMAD R9, R6, c[0x0][0x218], RZ ;  /* 0x0000860006097a24 */ /* 0x000fe200078e02ff */
[----:B------:R-:W-:Y:S01]  /*2100*/  IADD3 R6, P0, R14, UR24, RZ ;  /* 0x000000180e067c10 */ /* 0x000fe2000ff1e0ff */
[----:B------:R-:W1:Y:S01]  /*2110*/  SHFL.IDX PT, R11, R16, RZ, 0x181f ;  /* 0x00181fff100b7589 */ /* 0x000e6200000e0000 */
[----:B------:R-:W-:Y:S01]  /*2120*/  LOP3.LUT R84, R17, 0x8, R84, 0xf8, !PT ;  /* 0x0000000811547812 */ /* 0x000fe200078ef854 */
[----:B------:R-:W-:Y:S01]  /*2130*/  IMAD R5, R208, c[0x0][0x21c], R9 ;  /* 0x00008700d0057a24 */ /* 0x000fe200078e0209 */
[----:B------:R-:W-:Y:S01]  /*2140*/  SHF.R.U32.HI R17, RZ, 0x3, R17 ;  /* 0x00000003ff117819 */ /* 0x000fe20000011611 */
[----:B------:R2:W-:Y:S03]  /*2150*/  SHFL.IDX PT, R8, R18, 0x1, 0x181f ;  /* 0x00381f0012087f89 */ /* 0x0005e600000e0000 */
[----:B------:R-:W-:Y:S01]  /*2160*/  IADD3.X R5, R15, UR18, R5, P0, !PT ;  /* 0x000000120f057c10 */ /* 0x000fe200087fe405 */
[----:B------:R3:W4:Y:S01]  /*2170*/  SHFL.IDX PT, R9, R16, 0x1, 0x181f ;  /* 0x00381f0010097f89 */ /* 0x00072200000e0000 */
[----:B------:R-:W-:-:S02]  /*2180*/  IADD3 R15, R205, 0x6100, RZ ;  /* 0x00006100cd0f7810 */ /* 0x000fc40007ffe0ff */
[C---:B------:R-:W-:Y:S02]  /*2190*/  LEA R14, P0, R6.reuse, c[0x0][0x1f8], 0x1 ;  /* 0x00007e00060e7a11 */ /* 0x040fe400078008ff */
[----:B------:R-:W-:Y:S02]  /*21a0*/  @P3 IADD3 R204, R15, -0x20, RZ ;  /* 0xffffffe00fcc3810 */ /* 0x000fe40007ffe0ff */
[----:B------:R-:W-:Y:S01]  /*21b0*/  LEA.HI.X R15, R6, c[0x0][0x1fc], R5, 0x1, P0 ;  /* 0x00007f00060f7a11 */ /* 0x000fe200000f0c05 */
[----:B------:R-:W5:Y:S01]  /*21c0*/  SHFL.IDX PT, R30, R14, RZ, 0x181f ;  /* 0x00181fff0e1e7589 */ /* 0x000f6200000e0000 */
[----:B------:R-:W-:Y:S02]  /*21d0*/  ISETP.GT.AND P0, PT, R13, 0x20, PT ;  /* 0x000000200d00780c */ /* 0x000fe40003f04270 */
[----:B------:R-:W-:Y:S01]  /*21e0*/  ISETP.GE.AND P3, PT, R0, c[0x0][0x1d4], PT ;  /* 0x0000750000007a0c */ /* 0x000fe20003f66270 */
[----:B------:R-:W5:Y:S01]  /*21f0*/  SHFL.IDX PT, R20, R14, 0x1, 0x181f ;  /* 0x00381f000e147f89 */ /* 0x000f6200000e0000 */
[----:B------:R-:W-:-:S02]  /*2200*/  LOP3.LUT R84, R84, R17, RZ, 0x3c, !PT ;  /* 0x0000001154547212 */ /* 0x000fc400078e3cff */
[----:B------:R-:W-:Y:S01]  /*2210*/  SEL R221, RZ, 0x10, P3 ;  /* 0x00000010ffdd7807 */ /* 0x000fe20001800000 */
[--C-:B-1----:R-:W-:Y:S01]  /*2220*/  @P1 IMAD.WIDE R24, R216, 0x2, R10.reuse ;  /* 0x00000002d8181825 */ /* 0x102fe200078e020a */
[----:B------:R-:W1:Y:S01]  /*2230*/  SHFL.IDX PT, R6, R15, RZ, 0x181f ;  /* 0x00181fff0f067589 */ /* 0x000e6200000e0000 */
[----:B------:R-:W-:Y:S02]  /*2240*/  IADD3 R195, R204, 0x800, RZ ;  /* 0x00000800ccc37810 */ /* 0x000fe40007ffe0ff */
[--C-:B--2---:R-:W-:Y:S01]  /*2250*/  @P1 IMAD.WIDE R18, R218, 0x2, R10.reuse ;  /* 0x00000002da121825 */ /* 0x104fe200078e020a */
[----:B------:R2:W1:Y:S01]  /*2260*/  SHFL.IDX PT, R5, R15, 0x1, 0x181f ;  /* 0x00381f000f057f89 */ /* 0x00046200000e0000 */
[C---:B------:R-:W-:Y:S02]  /*2270*/  IADD3 R194, R204.reuse, 0x1000, RZ ;  /* 0x00001000ccc27810 */ /* 0x040fe40007ffe0ff */
[----:B---3--:R-:W-:Y:S01]  /*2280*/  @P1 IMAD.WIDE R16, R217, 0x2, R10 ;  /* 0x00000002d9101825 */ /* 0x008fe200078e020a */
[----:B------:R3:W-:Y:S01]  /*2290*/  @P1 LDGSTS.E.BYPASS.LTC128B.128 [R207+0x6100], [R18.64], !P5 ;  /* 0x0610000012cf1fae */ /* 0x0007e2000e901d54 */
[----:B------:R-:W-:-:S02]  /*22a0*/  IADD3 R193, R204, 0x1800, RZ ;  /* 0x00001800ccc17810 */ /* 0x000fc40007ffe0ff */
[--C-:B----4-:R-:W-:Y:S01]  /*22b0*/  @P0 IMAD.WIDE R22, R218, 0x2, R8.reuse ;  /* 0x00000002da160825 */ /* 0x110fe200078e0208 */
[----:B------:R3:W-:Y:S01]  /*22c0*/  @P1 LDGSTS.E.BYPASS.LTC128B.128 [R207+0x8100], [R16.64], !P4 ;  /* 0x0810000010cf1fae */ /* 0x0007e2000e101d54 */
[C---:B------:R-:W-:Y:S02]  /*22d0*/  IADD3 R191, R204.reuse, 0x2000, RZ ;  /* 0x00002000ccbf7810 */ /* 0x040fe40007ffe0ff */
[--C-:B------:R-:W-:Y:S01]  /*22e0*/  @P0 IMAD.WIDE R26, R217, 0x2, R8.reuse ;  /* 0x00000002d91a0825 */ /* 0x100fe200078e0208 */
[----:B------:R4:W-:Y:S01]  /*22f0*/  @P1 LDGSTS.E.BYPASS.LTC128B.128 [R207+0xa100], [R24.64], !P3 ;  /* 0x0a10000018cf1fae */ /* 0x0009e2000d901d54 */
[----:B------:R-:W-:Y:S02]  /*2300*/  IADD3 R190, R204, 0x2800, RZ ;  /* 0x00002800ccbe7810 */ /* 0x000fe40007ffe0ff */
[----:B------:R-:W-:Y:S01]  /*2310*/  @P0 IMAD.WIDE R8, R216, 0x2, R8 ;  /* 0x00000002d8080825 */ /* 0x000fe200078e0208 */
[----:B------:R3:W-:Y:S01]  /*2320*/  @P0 LDGSTS.E.BYPASS.LTC128B.128 [R207+0x7100], [R22.64], !P5 ;  /* 0x0710000016cf0fae */ /* 0x0007e2000e901d54 */
[----:B------:R-:W-:-:S02]  /*2330*/  IADD3 R189, R204, 0x3000, RZ ;  /* 0x00003000ccbd7810 */ /* 0x000fc40007ffe0ff */
[----:B------:R-:W-:Y:S01]  /*2340*/  IMAD.WIDE R10, R217, 0x2, RZ ;  /* 0x00000002d90a7825 */ /* 0x000fe200078e02ff */
[----:B------:R4:W-:Y:S01]  /*2350*/  @P0 LDGSTS.E.BYPASS.LTC128B.128 [R207+0x9100], [R26.64], !P4 ;  /* 0x091000001acf0fae */ /* 0x0009e2000e101d54 */
[----:B------:R-:W-:Y:S02]  /*2360*/  IADD3 R188, R204, 0x3800, RZ ;  /* 0x00003800ccbc7810 */ /* 0x000fe40007ffe0ff */
[----:B--2---:R-:W-:Y:S01]  /*2370*/  IMAD.WIDE R14, R218, 0x2, RZ ;  /* 0x00000002da0e7825 */ /* 0x004fe200078e02ff */
[----:B------:R2:W-:Y:S01]  /*2380*/  @P0 LDGSTS.E.BYPASS.LTC128B.128 [R207+0xb100], [R8.64], !P3 ;  /* 0x0b10000008cf0fae */ /* 0x0005e2000d901d54 */
[----:B------:R-:W-:Y:S02]  /*2390*/  IADD3 R187, R204, 0x4000, RZ ;  /* 0x00004000ccbb7810 */ /* 0x000fe40007ffe0ff */
[----:B------:R-:W-:Y:S01]  /*23a0*/  IMAD.IADD R206, R84, 0x1, R7 ;  /* 0x0000000154ce7824 */ /* 0x000fe200078e0207 */
[----:B------:R-:W0:Y:S01]  /*23b0*/  LDGDEPBAR ;  /* 0x00000000000079af */ /* 0x000e220000000000 */
[----:B-----5:R-:W-:-:S02]  /*23c0*/  IADD3 R36, P0, R30, R14, RZ ;  /* 0x0000000e1e247210 */ /* 0x020fc40007f1e0ff */
[----:B------:R-:W-:Y:S01]  /*23d0*/  IADD3 R28, P1, R14, R20, RZ ;  /* 0x000000140e1c7210 */ /* 0x000fe20007f3e0ff */
[----:B------:R-:W-:Y:S01]  /*23e0*/  IMAD.SHL.U32 R206, R206, 0x2, RZ ;  /* 0x00000002cece7824 */ /* 0x000fe200078e00ff */
[----:B------:R-:W-:Y:S01]  /*23f0*/  IADD3 R14, P6, R30, R10, RZ ;  /* 0x0000000a1e0e7210 */ /* 0x000fe20007fde0ff */
[----:B-1----:R-:W-:Y:S01]  /*2400*/  IMAD.X R37, R6, 0x1, R15, P0 ;  /* 0x0000000106257824 */ /* 0x002fe200000e060f */
[C---:B------:R-:W-:Y:S01]  /*2410*/  IADD3 R186, R204.reuse, 0x4800, RZ ;  /* 0x00004800ccba7810 */ /* 0x040fe20007ffe0ff */
[----:B------:R-:W-:Y:S01]  /*2420*/  IMAD.X R29, R15, 0x1, R5, P1 ;  /* 0x000000010f1d7824 */ /* 0x000fe200008e0605 */
[----:B------:R-:W-:Y:S01]  /*2430*/  IADD3 R185, R204, 0x5000, RZ ;  /* 0x00005000ccb97810 */ /* 0x000fe20007ffe0ff */
[--C-:B------:R-:W-:Y:S01]  /*2440*/  IMAD R202, R2, 0x2, R206.reuse ;  /* 0x0000000202ca7824 */ /* 0x100fe200078e02ce */
[----:B------:R-:W-:Y:S01]  /*2450*/  IADD3 R184, R204, 0x5800, RZ ;  /* 0x00005800ccb87810 */ /* 0x000fe20007ffe0ff */
[----:B------:R-:W-:Y:S01]  /*2460*/  IMAD.X R15, R6, 0x1, R11, P6 ;  /* 0x00000001060f7824 */ /* 0x000fe200030e060b */
[----:B------:R-:W-:Y:S01]  /*2470*/  ISETP.GE.AND P6, PT, R4, c[0x0][0x1d4], PT ;  /* 0x0000750004007a0c */ /* 0x000fe20003fc6270 */
[C---:B------:R-:W-:Y:S01]  /*2480*/  IMAD R201, R3.reuse, 0x2, R206 ;  /* 0x0000000203c97824 */ /* 0x040fe200078e02ce */
[----:B---3--:R-:W-:Y:S01]  /*2490*/  IADD3 R22, P0, R10, R20, RZ ;  /* 0x000000140a167210 */ /* 0x008fe20007f1e0ff */
[----:B------:R-:W-:-:S04]  /*24a0*/  IMAD R199, R3, 0x2, R202 ;  /* 0x0000000203c77824 */ /* 0x000fc800078e02ca */
[----:B------:R-:W-:Y:S02]  /*24b0*/  IMAD.X R23, R11, 0x1, R5, P0 ;  /* 0x000000010b177824 */ /* 0x000fe400000e0605 */
[----:B--2---:R-:W-:Y:S01]  /*24c0*/  IMAD.WIDE R8, R216, 0x2, RZ ;  /* 0x00000002d8087825 */ /* 0x004fe200078e02ff */
[----:B------:R-:W-:-:S04]  /*24d0*/  DEPBAR.LE SB0, 0x1 ;  /* 0x000080400000791a */ /* 0x000fc80000000000 */
[----:B------:R-:W-:-:S04]  /*24e0*/  DEPBAR.LE SB0, 0x0 ;  /* 0x000080000000791a */ /* 0x000fc80000000000 */
[----:B------:R-:W-:Y:S01]  /*24f0*/  BAR.SYNC.DEFER_BLOCKING 0x0 ;  /* 0x0000000000007b1d */ /* 0x000fe20000010000 */
[----:B------:R-:W-:Y:S02]  /*2500*/  IADD3 R30, P1, R30, R8, RZ ;  /* 0x000000081e1e7210 */ /* 0x000fe40007f3e0ff */
[----:B------:R-:W-:-:S03]  /*2510*/  IADD3 R20, P0, R8, R20, RZ ;  /* 0x0000001408147210 */ /* 0x000fc60007f1e0ff */
[----:B------:R-:W-:Y:S01]  /*2520*/  IMAD.X R31, R6, 0x1, R9, P1 ;  /* 0x00000001061f7824 */ /* 0x000fe200008e0609 */
[----:B------:R-:W-:Y:S01]  /*2530*/  ISETP.GE.AND P1, PT, R218, c[0x0][0x1d4], PT ;  /* 0x00007500da007a0c */ /* 0x000fe20003f26270 */
[----:B------:R-:W-:-:S03]  /*2540*/  IMAD.X R21, R9, 0x1, R5, P0 ;  /* 0x0000000109157824 */ /* 0x000fc600000e0605 */
[C---:B------:R-:W-:Y:S02]  /*2550*/  ISETP.LT.OR P0, PT, R13.reuse, 0x1, P1 ;  /* 0x000000010d00780c */ /* 0x040fe40000f01670 */
[----:B------:R-:W-:Y:S01]  /*2560*/  ISETP.GE.AND P1, PT, R0, c[0x0][0x1d4], PT ;  /* 0x0000750000007a0c */ /* 0x000fe20003f26270 */
[----:B------:R-:W-:Y:S01]  /*2570*/  IMAD.MOV.U32 R0, RZ, RZ, 0x40 ;  /* 0x00000040ff007424 */ /* 0x000fe200078e00ff */
[----:B------:R-:W-:Y:S04]  /*2580*/  LDSM.16.M88.4 R4, [R206+0xc100] ;  /* 0x00c10000ce04783b */ /* 0x000fe80000000200 */
[----:B------:R-:W-:Y:S04]  /*2590*/  LDSM.16.M88.4 R16, [R202+0xc100] ;  /* 0x00c10000ca10783b */ /* 0x000fe80000000200 */
[----:B------:R-:W-:Y:S04]  /*25a0*/  LDSM.16.M88.4 R60, [R205+0x6100] ;  /* 0x00610000cd3c783b */ /* 0x000fe80000000200 */
[----:B------:R-:W1:Y:S04]  /*25b0*/  LDSM.16.M88.4 R52, [R205+0x6900] ;  /* 0x00690000cd34783b */ /* 0x000e680000000200 */
[----:B------:R-:W2:Y:S04]  /*25c0*/  LDSM.16.M88.4 R44, [R205+0x7100] ;  /* 0x00710000cd2c783b */ /* 0x000ea80000000200 */
[----:B------:R-:W3:Y:S04]  /*25d0*/  LDSM.16.M88.4 R8, [R205+0x7900] ;  /* 0x00790000cd08783b */ /* 0x000ee80000000200 */
[----:B------:R-:W5:Y:S04]  /*25e0*/  LDSM.16.M88.4 R76, [R204] ;  /* 0x00000000cc4c783b */ /* 0x000f680000000200 */
[----:B------:R-:W3:Y:S04]  /*25f0*/  LDSM.16.M88.4 R64, [R204+0x800] ;  /* 0x00080000cc40783b */ /* 0x000ee80000000200 */
[----:B------:R-:W-:Y:S04]  /*2600*/  LDSM.16.M88.4 R32, [R204+0x1000] ;  /* 0x00100000cc20783b */ /* 0x000fe80000000200 */
[----:B----4-:R-:W-:Y:S04]  /*2610*/  LDSM.16.M88.4 R24, [R204+0x1800] ;  /* 0x00180000cc18783b */ /* 0x010fe80000000200 */
[----:B------:R-:W-:Y:S01]  /*2620*/  @!PT LDS RZ, [RZ] ;  /* 0x00000000fffff984 */ /* 0x000fe20000000800 */
[----:B------:R-:W-:Y:S01]  /*2630*/  @!PT LDS RZ, [RZ] ;  /* 0x00000000fffff984 */ /* 0x000fe20000000800 */
[----:B------:R-:W-:Y:S01]  /*2640*/  @!PT LDS RZ, [RZ] ;  /* 0x00000000fffff984 */ /* 0x000fe20000000800 */
[----:B------:R4:W-:Y:S01]  /*2650*/  LDGSTS.E.BYPASS.LTC128B.128 [R207+0x100], [R36.64], !P0 ;  /* 0x0010000024cf7fae */ /* 0x0009e2000c101d54 */
[----:B------:R-:W-:-:S02]  /*2660*/  ISETP.LT.OR P0, PT, R13, 0x1, P6 ;  /* 0x000000010d00780c */ /* 0x000fc40003701670 */
[C---:B------:R-:W-:Y:S01]  /*2670*/  ISETP.LT.OR P6, PT, R13.reuse, 0x21, P6 ;  /* 0x000000210d00780c */ /* 0x040fe200037c1670 */
[----:B-1----:R-:W-:Y:S10]  /*2680*/  HMMA.16816.F32 R56, R4, R52, RZ ;  /* 0x000000340438723c */ /* 0x002ff400000018ff */
[----:B------:R1:W-:Y:S01]  /*2690*/  LDGSTS.E.BYPASS.LTC128B.128 [R207+0x2100], [R14.64], !P0 ;  /* 0x021000000ecf7fae */ /* 0x0003e2000c101d54 */
[----:B------:R-:W-:-:S02]  /*26a0*/  ISETP.LT.OR P0, PT, R13, 0x1, P1 ;  /* 0x000000010d00780c */ /* 0x000fc40000f01670 */
[C---:B------:R-:W-:Y:S01]  /*26b0*/  ISETP.LT.OR P1, PT, R13.reuse, 0x21, P1 ;  /* 0x000000210d00780c */ /* 0x040fe20000f21670 */
[C---:B--2---:R-:W-:Y:S10]  /*26c0*/  HMMA.16816.F32 R48, R4.reuse, R44, RZ ;  /* 0x0000002c0430723c */ /* 0x044ff400000018ff */
[----:B------:R2:W-:Y:S01]  /*26d0*/  LDGSTS.E.BYPASS.LTC128B.128 [R207+0x4100], [R30.64], !P0 ;  /* 0x041000001ecf7fae */ /* 0x0005e2000c101d54 */
[----:B------:R-:W-:Y:S01]  /*26e0*/  ISETP.GE.AND P0, PT, R218, c[0x0][0x1d4], PT ;  /* 0x00007500da007a0c */ /* 0x000fe20003f06270 */
[----:B------:R-:W-:Y:S03]  /*26f0*/  HMMA.16816.F32 R52, R4, R54, RZ ;  /* 0x000000360434723c */ /* 0x000fe600000018ff */
[----:B------:R-:W-:-:S05]  /*2700*/  ISETP.LT.OR P0, PT, R13, 0x21, P0 ;  /* 0x000000210d00780c */ /* 0x000fca0000701670 */
[C---:B------:R-:W-:Y:S08]  /*2710*/  HMMA.16816.F32 R44, R4.reuse, R46, RZ ;  /* 0x0000002e042c723c */ /* 0x040ff000000018ff */
[----:B------:R2:W-:Y:S01]  /*2720*/  LDGSTS.E.BYPASS.LTC128B.128 [R207+0x1100], [R28.64], !P0 ;  /* 0x011000001ccf7fae */ /* 0x0005e2000c101d54 */
[----:B------:R-:W-:Y:S01]  /*2730*/  LOP3.LUT P0, RZ, R12, 0x4, RZ, 0xc0, !PT ;  /* 0x000000040cff7812 */ /* 0x000fe2000780c0ff */
[----:B---3--:R-:W-:Y:S02]  /*2740*/  HMMA.16816.F32 R40, R4, R8, RZ ;  /* 0x000000080428723c */ /* 0x008fe400000018ff */
[----:B------:R3:W-:Y:S01]  /*2750*/  LDGSTS.E.BYPASS.LTC128B.128 [R207+0x3100], [R22.64], !P6 ;  /* 0x0310000016cf7fae */ /* 0x0007e2000f101d54 */
[----:B------:R-:W-:-:S02]  /*2760*/  SEL R0, R0, 0xffffffc0, !P0 ;  /* 0xffffffc000007807 */ /* 0x000fc40004000000 */
[----:B------:R-:W-:Y:S01]  /*2770*/  PLOP3.LUT P0, PT, PT, PT, UP0, 0x40, 0x0 ;  /* 0x000000000000781c */ /* 0x000fe20003f0e808 */
[----:B------:R3:W-:Y:S01]  /*2780*/  LDGSTS.E.BYPASS.LTC128B.128 [R207+0x5100], [R20.64], !P1 ;  /* 0x0510000014cf7fae */ /* 0x0007e2000c901d54 */
[----:B------:R-:W-:Y:S01]  /*2790*/  ISETP.GT.AND P1, PT, R210, 0x3f, PT ;  /* 0x0000003fd200780c */ /* 0x000fe20003f24270 */
[----:B-1----:R-:W-:Y:S01]  /*27a0*/  HMMA.16816.F32 R12, R4, R60, RZ ;  /* 0x0000003c040c723c */ /* 0x002fe200000018ff */
[----:B------:R-:W-:Y:S01]  /*27b0*/  IMAD.IADD R200, R205, 0x1, R0 ;  /* 0x00000001cdc87824 */ /* 0x000fe200078e0200 */
[----:B----4-:R-:W-:Y:S01]  /*27c0*/  LDSM.16.M88.4 R36, [R201+0xc100] ;  /* 0x00c10000c924783b */ /* 0x010fe20000000200 */
[----:B------:R-:W-:-:S03]  /*27d0*/  IMAD.IADD R192, R0, 0x1, R204 ;  /* 0x0000000100c07824 */ /* 0x000fc600078e02cc */
[----:B------:R-:W1:Y:S02]  /*27e0*/  LDSM.16.M88.4 R72, [R200+0x6100] ;  /* 0x00610000c848783b */ /* 0x000e640000000200 */
[C---:B------:R-:W-:Y:S02]  /*27f0*/  HMMA.16816.F32 R60, R4.reuse, R62, RZ ;  /* 0x0000003e043c723c */ /* 0x040fe400000018ff */
[----:B------:R-:W-:Y:S04]  /*2800*/  LDSM.16.M88.4 R80, [R192] ;  /* 0x00000000c050783b */ /* 0x000fe80000000200 */
[----:B------:R-:W-:Y:S02]  /*2810*/  LDSM.16.M88.4 R68, [R200+0x6900] ;  /* 0x00690000c844783b */ /* 0x000fe40000000200 */
[----:B------:R-:W-:Y:S02]  /*2820*/  HMMA.16816.F32 R4, R4, R10, RZ ;  /* 0x0000000a0404723c */ /* 0x000fe400000018ff */
[----:B------:R-:W4:Y:S04]  /*2830*/  LDSM.16.M88.4 R8, [R199+0xc100] ;  /* 0x00c10000c708783b */ /* 0x000f280000000200 */
[----:B--2---:R-:W2:Y:S02]  /*2840*/  LDSM.16.M88.4 R28, [R200+0x7100] ;  /* 0x00710000c81c783b */ /* 0x004ea40000000200 */
[C---:B-----5:R-:W-:Y:S02]  /*2850*/  HMMA.16816.F32 R12, R16.reuse, R76, R12 ;  /* 0x0000004c100c723c */ /* 0x060fe4000000180c */
[----:B---3--:R-:W3:Y:S04]  /*2860*/  LDSM.16.M88.4 R20, [R200+0x7900] ;  /* 0x00790000c814783b */ /* 0x008ee80000000200 */
[----:B------:R-:W0:Y:S02]  /*2870*/  LDGDEPBAR ;  /* 0x00000000000079af */ /* 0x000e240000000000 */
[C---:B------:R-:W-:Y:S02]  /*2880*/  HMMA.16816.F32 R60, R16.reuse, R78, R60 ;  /* 0x0000004e103c723c */ /* 0x040fe4000000183c */
[----:B------:R-:W-:Y:S06]  /*2890*/  LDSM.16.M88.4 R76, [R205+0x8100] ;  /* 0x00810000cd4c783b */ /* 0x000fec0000000200 */
[----:B------:R-:W-:Y:S08]  /*28a0*/  HMMA.16816.F32 R56, R16, R64, R56 ;  /* 0x000000401038723c */ /* 0x000ff00000001838 */
[----:B-1----:R-:W-:Y:S08]  /*28b0*/  HMMA.16816.F32 R12, R36, R72, R12 ;  /* 0x00000048240c723c */ /* 0x002ff0000000180c */
[C---:B------:R-:W-:Y:S01]  /*28c0*/  HMMA.16816.F32 R52, R16.reuse, R66, R52 ;  /* 0x000000421034723c */ /* 0x040fe20000001834 */
[----:B------:R-:W-:Y:S07]  /*28d0*/  LDSM.16.M88.4 R64, [R192+0x800] ;  /* 0x00080000c040783b */ /* 0x000fee0000000200 */
[C---:B------:R-:W-:Y:S08]  /*28e0*/  HMMA.16816.F32 R48, R16.reuse, R32, R48 ;  /* 0x000000201030723c */ /* 0x040ff00000001830 */
[C---:B------:R-:W-:Y:S01]  /*28f0*/  HMMA.16816.F32 R44, R16.reuse, R34, R44 ;  /* 0x00000022102c723c */ /* 0x040fe2000000182c */
[----:B------:R-:W-:Y:S07]  /*2900*/  LDSM.16.M88.4 R32, [R192+0x1000] ;  /* 0x00100000c020783b */ /* 0x000fee0000000200 */
[C---:B------:R-:W-:Y:S08]  /*2910*/  HMMA.16816.F32 R40, R16.reuse, R24, R40 ;  /* 0x000000181028723c */ /* 0x040ff00000001828 */
[----:B------:R-:W-:Y:S01]  /*2920*/  HMMA.16816.F32 R4, R16, R26, R4 ;  /* 0x0000001a1004723c */ /* 0x000fe20000001804 */
[----:B------:R-:W1:Y:S04]  /*2930*/  LDSM.16.M88.4 R16, [R206+0x10100] ;  /* 0x01010000ce10783b */ /* 0x000e680000000200 */
[----:B------:R-:W5:Y:S03]  /*2940*/  LDSM.16.M88.4 R24, [R192+0x1800] ;  /* 0x00180000c018783b */ /* 0x000f660000000200 */
[----:B------:R-:W-:Y:S01]  /*2950*/  HMMA.16816.F32 R60, R36, R74, R60 ;  /* 0x0000004a243c723c */ /* 0x000fe2000000183c */
[----:B------:R-:W-:Y:S07]  /*2960*/  LDSM.16.M88.4 R72, [R205+0x8900] ;  /* 0x00890000cd48783b */ /* 0x000fee0000000200 */
[----:B----4-:R-:W-:Y:S08]  /*2970*/  HMMA.16816.F32 R12, R8, R80, R12 ;  /* 0x00000050080c723c */ /* 0x010ff0000000180c */
[C---:B------:R-:W-:Y:S08]  /*2980*/  HMMA.16816.F32 R56, R36.reuse, R68, R56 ;  /* 0x000000442438723c */ /* 0x040ff00000001838 */
[C---:B------:R-:W-:Y:S01]  /*2990*/  HMMA.16816.F32 R52, R36.reuse, R70, R52 ;  /* 0x000000462434723c */ /* 0x040fe20000001834 */
[----:B------:R-:W-:Y:S07]  /*29a0*/  LDSM.16.M88.4 R68, [R204+0x2000] ;  /* 0x00200000cc44783b */ /* 0x000fee0000000200 */
[C---:B--2---:R-:W-:Y:S08]  /*29b0*/  HMMA.16816.F32 R48, R36.reuse, R28, R48 ;  /* 0x0000001c2430723c */ /* 0x044ff00000001830 */
[C---:B------:R-:W-:Y:S01]  /*29c0*/  HMMA.16816.F32 R44, R36.reuse, R30, R44 ;  /* 0x0000001e242c723c */ /* 0x040fe2000000182c */
[----:B------:R-:W-:Y:S07]  /*29d0*/  LDSM.16.M88.4 R28, [R205+0x9100] ;  /* 0x00910000cd1c783b */ /* 0x000fee0000000200 */
[C---:B---3--:R-:W-:Y:S08]  /*29e0*/  HMMA.16816.F32 R40, R36.reuse, R20, R40 ;  /* 0x000000142428723c */ /* 0x048ff00000001828 */
[----:B------:R-:W-:Y:S01]  /*29f0*/  HMMA.16816.F32 R36, R36, R22, R4 ;  /* 0x000000162424723c */ /* 0x000fe20000001804 */
[----:B------:R-:W2:Y:S04]  /*2a00*/  LDSM.16.M88.4 R4, [R202+0x10100] ;  /* 0x01010000ca04783b */ /* 0x000ea80000000200 */
[----:B------:R-:W3:Y:S03]  /*2a10*/  LDSM.16.M88.4 R20, [R205+0x9900] ;  /* 0x00990000cd14783b */ /* 0x000ee60000000200 */
[----:B------:R-:W-:Y:S01]  /*2a20*/  HMMA.16816.F32 R60, R8, R82, R60 ;  /* 0x00000052083c723c */ /* 0x000fe2000000183c */
[----:B------:R-:W-:Y:S07]  /*2a30*/  LDSM.16.M88.4 R80, [R200+0x8100] ;  /* 0x00810000c850783b */ /* 0x000fee0000000200 */
[----:B-1----:R-:W-:Y:S08]  /*2a40*/  HMMA.16816.F32 R12, R16, R76, R12 ;  /* 0x0000004c100c723c */ /* 0x002ff0000000180c */
[C---:B------:R-:W-:Y:S08]  /*2a50*/  HMMA.16816.F32 R56, R8.reuse, R64, R56 ;  /* 0x000000400838723c */ /* 0x040ff00000001838 */
[C---:B------:R-:W-:Y:S01]  /*2a60*/  HMMA.16816.F32 R52, R8.reuse, R66, R52 ;  /* 0x000000420834723c */ /* 0x040fe20000001834 */
[----:B------:R-:W-:Y:S07]  /*2a70*/  LDSM.16.M88.4 R64, [R204+0x2800] ;  /* 0x00280000cc40783b */ /* 0x000fee0000000200 */
[C---:B------:R-:W-:Y:S08]  /*2a80*/  HMMA.16816.F32 R48, R8.reuse, R32, R48 ;  /* 0x000000200830723c */ /* 0x040ff00000001830 */
[C---:B------:R-:W-:Y:S01]  /*2a90*/  HMMA.16816.F32 R44, R8.reuse, R34, R44 ;  /* 0x00000022082c723c */ /* 0x040fe2000000182c */
[----:B------:R-:W-:Y:S07]  /*2aa0*/  LDSM.16.M88.4 R32, [R204+0x3000] ;  /* 0x00300000cc20783b */ /* 0x000fee0000000200 */
[C---:B-----5:R-:W-:Y:S08]  /*2ab0*/  HMMA.16816.F32 R40, R8.reuse, R24, R40 ;  /* 0x000000180828723c */ /* 0x060ff00000001828 */
[----:B------:R-:W-:Y:S01]  /*2ac0*/  HMMA.16816.F32 R36, R8, R26, R36 ;  /* 0x0000001a0824723c */ /* 0x000fe20000001824 */
[----:B------:R-:W1:Y:S04]  /*2ad0*/  LDSM.16.M88.4 R8, [R201+0x10100] ;  /* 0x01010000c908783b */ /* 0x000e680000000200 */
[----:B------:R-:W4:Y:S03]  /*2ae0*/  LDSM.16.M88.4 R24, [R204+0x3800] ;  /* 0x00380000cc18783b */ /* 0x000f260000000200 */
[----:B------:R-:W-:Y:S01]  /*2af0*/  HMMA.16816.F32 R60, R16, R78, R60 ;  /* 0x0000004e103c723c */ /* 0x000fe2000000183c */
[----:B------:R-:W-:Y:S07]  /*2b00*/  LDSM.16.M88.4 R76, [R200+0x8900] ;  /* 0x00890000c84c783b */ /* 0x000fee0000000200 */
[----:B--2---:R-:W-:Y:S08]  /*2b10*/  HMMA.16816.F32 R12, R4, R68, R12 ;  /* 0x00000044040c723c */ /* 0x004ff0000000180c */
[C---:B------:R-:W-:Y:S08]  /*2b20*/  HMMA.16816.F32 R56, R16.reuse, R72, R56 ;  /* 0x000000481038723c */ /* 0x040ff00000001838 */
[C---:B------:R-:W-:Y:S01]  /*2b30*/  HMMA.16816.F32 R52, R16.reuse, R74, R52 ;  /* 0x0000004a1034723c */ /* 0x040fe20000001834 */
[----:B------:R-:W-:Y:S07]  /*2b40*/  LDSM.16.M88.4 R72, [R192+0x2000] ;  /* 0x00200000c048783b */ /* 0x000fee0000000200 */
[C---:B------:R-:W-:Y:S08]  /*2b50*/  HMMA.16816.F32 R48, R16.reuse, R28, R48 ;  /* 0x0000001c1030723c */ /* 0x040ff00000001830 */
[C---:B------:R-:W-:Y:S01]  /*2b60*/  HMMA.16816.F32 R44, R16.reuse, R30, R44 ;  /* 0x0000001e102c723c */ /* 0x040fe2000000182c */
[----:B------:R-:W2:Y:S07]  /*2b70*/  LDSM.16.M88.4 R28, [R199+0x10100] ;  /* 0x01010000c71c783b */ /* 0x000eae0000000200 */
[C---:B---3--:R-:W-:Y:S08]  /*2b80*/  HMMA.16816.F32 R40, R16.reuse, R20, R40 ;  /* 0x000000141028723c */ /* 0x048ff00000001828 */
[----:B------:R-:W-:Y:S01]  /*2b90*/  HMMA.16816.F32 R36, R16, R22, R36 ;  /* 0x000000161024723c */ /* 0x000fe20000001824 */
[----:B------:R-:W3:Y:S04]  /*2ba0*/  LDSM.16.M88.4 R20, [R200+0x9100] ;  /* 0x00910000c814783b */ /* 0x000ee80000000200 */
[----:B------:R-:W5:Y:S03]  /*2bb0*/  LDSM.16.M88.4 R16, [R200+0x9900] ;  /* 0x00990000c810783b */ /* 0x000f660000000200 */
        /* <DEDUP_REMOVED lines=9> */
[C---:B----4-:R-:W-:Y:S08]  /*2c50*/  HMMA.16816.F32 R40, R4.reuse, R24, R40 ;  /* 0x000000180428723c */ /* 0x050ff00000001828 */
[----:B------:R-:W-:Y:S01]  /*2c60*/  HMMA.16816.F32 R36, R4, R26, R36 ;  /* 0x0000001a0424723c */ /* 0x000fe20000001824 */
[----:B------:R-:W-:Y:S04]  /*2c70*/  LDSM.16.M88.4 R4, [R206+0x14100] ;  /* 0x01410000ce04783b */ /* 0x000fe80000000200 */
[----:B------:R-:W1:Y:S03]  /*2c80*/  LDSM.16.M88.4 R24, [R205+0xa100] ;  /* 0x00a10000cd18783b */ /* 0x000e660000000200 */
[----:B------:R-:W-:Y:S01]  /*2c90*/  HMMA.16816.F32 R60, R8, R82, R60 ;  /* 0x00000052083c723c */ /* 0x000fe2000000183c */
[----:B------:R-:W-:Y:S07]  /*2ca0*/  LDSM.16.M88.4 R80, [R204+0x4000] ;  /* 0x00400000cc50783b */ /* 0x000fee0000000200 */
[----:B--2---:R-:W-:Y:S08]  /*2cb0*/  HMMA.16816.F32 R12, R28, R72, R12 ;  /* 0x000000481c0c723c */ /* 0x004ff0000000180c */
[C---:B------:R-:W-:Y:S08]  /*2cc0*/  HMMA.16816.F32 R56, R8.reuse, R76, R56 ;  /* 0x0000004c0838723c */ /* 0x040ff00000001838 */
[C---:B------:R-:W-:Y:S01]  /*2cd0*/  HMMA.16816.F32 R52, R8.reuse, R78, R52 ;  /* 0x0000004e0834723c */ /* 0x040fe20000001834 */
[----:B------:R-:W2:Y:S07]  /*2ce0*/  LDSM.16.M88.4 R76, [R202+0x14100] ;  /* 0x01410000ca4c783b */ /* 0x000eae0000000200 */
[C---:B---3--:R-:W-:Y:S08]  /*2cf0*/  HMMA.16816.F32 R48, R8.reuse, R20, R48 ;  /* 0x000000140830723c */ /* 0x048ff00000001830 */
[C---:B------:R-:W-:Y:S01]  /*2d00*/  HMMA.16816.F32 R44, R8.reuse, R22, R44 ;  /* 0x00000016082c723c */ /* 0x040fe2000000182c */
[----:B------:R-:W3:Y:S07]  /*2d10*/  LDSM.16.M88.4 R20, [R205+0xa900] ;  /* 0x00a90000cd14783b */ /* 0x000eee0000000200 */
[C---:B-----5:R-:W-:Y:S08]  /*2d20*/  HMMA.16816.F32 R40, R8.reuse, R16, R40 ;  /* 0x000000100828723c */ /* 0x060ff00000001828 */
[----:B------:R-:W-:Y:S01]  /*2d30*/  HMMA.16816.F32 R36, R8, R18, R36 ;  /* 0x000000120824723c */ /* 0x000fe20000001824 */
[----:B------:R-:W4:Y:S04]  /*2d40*/  LDSM.16.M88.4 R16, [R205+0xb100] ;  /* 0x00b10000cd10783b */ /* 0x000f280000000200 */
        /* <DEDUP_REMOVED lines=12> */
[----:B------:R-:W-:Y:S04]  /*2e10*/  LDSM.16.M88.4 R32, [R201+0x14100] ;  /* 0x01410000c920783b */ /* 0x000fe80000000200 */
[----:B------:R-:W1:Y:S03]  /*2e20*/  LDSM.16.M88.4 R28, [R200+0xa100] ;  /* 0x00a10000c81c783b */ /* 0x000e660000000200 */
[----:B------:R-:W-:Y:S01]  /*2e30*/  HMMA.16816.F32 R60, R4, R26, R60 ;  /* 0x0000001a043c723c */ /* 0x000fe2000000183c */
[----:B------:R-:W-:Y:S07]  /*2e40*/  LDSM.16.M88.4 R24, [R200+0xa900] ;  /* 0x00a90000c818783b */ /* 0x000fee0000000200 */
[----:B--2---:R-:W-:Y:S08]  /*2e50*/  HMMA.16816.F32 R12, R76, R80, R12 ;  /* 0x000000504c0c723c */ /* 0x004ff0000000180c */
[C---:B---3--:R-:W-:Y:S08]  /*2e60*/  HMMA.16816.F32 R56, R4.reuse, R20, R56 ;  /* 0x000000140438723c */ /* 0x048ff00000001838 */
[C---:B------:R-:W-:Y:S01]  /*2e70*/  HMMA.16816.F32 R52, R4.reuse, R22, R52 ;  /* 0x000000160434723c */ /* 0x040fe20000001834 */
[----:B------:R-:W-:Y:S07]  /*2e80*/  LDSM.16.M88.4 R20, [R200+0xb100] ;  /* 0x00b10000c814783b */ /* 0x000fee0000000200 */
[C---:B----4-:R-:W-:Y:S08]  /*2e90*/  HMMA.16816.F32 R48, R4.reuse, R16, R48 ;  /* 0x000000100430723c */ /* 0x050ff00000001830 */
[C---:B------:R-:W-:Y:S01]  /*2ea0*/  HMMA.16816.F32 R44, R4.reuse, R18, R44 ;  /* 0x00000012042c723c */ /* 0x040fe2000000182c */
[----:B------:R-:W-:Y:S07]  /*2eb0*/  LDSM.16.M88.4 R16, [R200+0xb900] ;  /* 0x00b90000c810783b */ /* 0x000fee0000000200 */
[C---:B-----5:R-:W-:Y:S08]  /*2ec0*/  HMMA.16816.F32 R40, R4.reuse, R8, R40 ;  /* 0x000000080428723c */ /* 0x060ff00000001828 */
[----:B------:R-:W-:Y:S01]  /*2ed0*/  HMMA.16816.F32 R36, R4, R10, R36 ;  /* 0x0000000a0424723c */ /* 0x000fe20000001824 */
[----:B------:R-:W-:Y:S04]  /*2ee0*/  LDSM.16.M88.4 R8, [R199+0x14100] ;  /* 0x01410000c708783b */ /* 0x000fe80000000200 */
[----:B------:R-:W2:Y:S03]  /*2ef0*/  LDSM.16.M88.4 R4, [R192+0x4000] ;  /* 0x00400000c004783b */ /* 0x000ea60000000200 */
[----:B------:R-:W-:Y:S08]  /*2f00*/  HMMA.16816.F32 R60, R76, R82, R60 ;  /* 0x000000524c3c723c */ /* 0x000ff0000000183c */
[----:B-1----:R-:W-:Y:S08]  /*2f10*/  HMMA.16816.F32 R12, R32, R28, R12 ;  /* 0x0000001c200c723c */ /* 0x002ff0000000180c */
[C---:B------:R-:W-:Y:S08]  /*2f20*/  HMMA.16816.F32 R56, R76.reuse, R72, R56 ;  /* 0x000000484c38723c */ /* 0x040ff00000001838 */
[C---:B------:R-:W-:Y:S01]  /*2f30*/  HMMA.16816.F32 R52, R76.reuse, R74, R52 ;  /* 0x0000004a4c34723c */ /* 0x040fe20000001834 */
[----:B------:R-:W1:Y:S07]  /*2f40*/  LDSM.16.M88.4 R72, [R192+0x4800] ;  /* 0x00480000c048783b */ /* 0x000e6e0000000200 */
[C---:B------:R-:W-:Y:S08]  /*2f50*/  HMMA.16816.F32 R48, R76.reuse, R68, R48 ;  /* 0x000000444c30723c */ /* 0x040ff00000001830 */
[C---:B------:R-:W-:Y:S01]  /*2f60*/  HMMA.16816.F32 R44, R76.reuse, R70, R44 ;  /* 0x000000464c2c723c */ /* 0x040fe2000000182c */
[----:B------:R-:W3:Y:S07]  /*2f70*/  LDSM.16.M88.4 R68, [R192+0x5000] ;  /* 0x00500000c044783b */ /* 0x000eee0000000200 */
[C---:B------:R-:W-:Y:S08]  /*2f80*/  HMMA.16816.F32 R40, R76.reuse, R64, R40 ;  /* 0x000000404c28723c */ /* 0x040ff00000001828 */
[----:B------:R-:W-:Y:S01]  /*2f90*/  HMMA.16816.F32 R36, R76, R66, R36 ;  /* 0x000000424c24723c */ /* 0x000fe20000001824 */
[----:B------:R-:W4:Y:S01]  /*2fa0*/  LDSM.16.M88.4 R64, [R192+0x5800] ;  /* 0x00580000c040783b */ /* 0x000f220000000200 */
[----:B------:R-:W-:-:S06]  /*2fb0*/  DEPBAR.LE SB0, 0x0 ;  /* 0x000080000000791a */ /* 0x000fcc0000000000 */
[----:B------:R-:W-:Y:S08]  /*2fc0*/  HMMA.16816.F32 R60, R32, R30, R60 ;  /* 0x0000001e203c723c */ /* 0x000ff0000000183c */
[----:B--2---:R-:W-:Y:S08]  /*2fd0*/  HMMA.16816.F32 R12, R8, R4, R12 ;  /* 0x00000004080c723c */ /* 0x004ff0000000180c */
[C---:B------:R-:W-:Y:S08]  /*2fe0*/  HMMA.16816.F32 R56, R32.reuse, R24, R56 ;  /* 0x000000182038723c */ /* 0x040ff00000001838 */
[C---:B------:R-:W-:Y:S08]  /*2ff0*/  HMMA.16816.F32 R52, R32.reuse, R26, R52 ;  /* 0x0000001a2034723c */ /* 0x040ff00000001834 */
[----:B------:R-:W-:Y:S01]  /*3000*/  HMMA.16816.F32 R48, R32, R20, R48 ;  /* 0x000000142030723c */ /* 0x000fe20000001830 */
[----:B------:R-:W-:-:S02]  /*3010*/  FMUL.FTZ R0, R14, c[0x0][0x320] ;  /* 0x0000c8000e007a20 */ /* 0x000fc40000410000 */
[----:B------:R-:W-:-:S04]  /*3020*/  FMUL.FTZ R13, R13, c[0x0][0x320] ;  /* 0x0000c8000d0d7a20 */ /* 0x000fc80000410000 */
[----:B------:R-:W2:Y:S01]  /*3030*/  MUFU.TANH R0, R0 ;  /* 0x0000000000007308 */ /* 0x000ea20000002400 */
[C---:B------:R-:W-:Y:S08]  /*3040*/  HMMA.16816.F32 R44, R32.reuse, R22, R44 ;  /* 0x00000016202c723c */ /* 0x040ff0000000182c */
[C---:B------:R-:W-:Y:S08]  /*3050*/  HMMA.16816.F32 R40, R32.reuse, R16, R40 ;  /* 0x000000102028723c */ /* 0x040ff00000001828 */
[----:B------:R-:W-:Y:S01]  /*3060*/  HMMA.16816.F32 R36, R32, R18, R36 ;  /* 0x000000122024723c */ /* 0x000fe20000001824 */
[----:B------:R2:W2:Y:S07]  /*3070*/  MUFU.TANH R19, R13 ;  /* 0x0000000d00137308 */ /* 0x0004ae0000002400 */
[C---:B------:R-:W-:Y:S07]  /*3080*/  HMMA.16816.F32 R60, R8.reuse, R6, R60 ;  /* 0x00000006083c723c */ /* 0x040fee000000183c */
[----:B------:R-:W-:Y:S01]  /*3090*/  FMUL.FTZ R6, R12, c[0x0][0x320] ;  /* 0x0000c8000c067a20 */ /* 0x000fe20000410000 */
[C---:B-1----:R-:W-:Y:S05]  /*30a0*/  HMMA.16816.F32 R56, R8.reuse, R72, R56 ;  /* 0x000000480838723c */ /* 0x042fea0000001838 */
[----:B------:R-:W1:Y:S03]  /*30b0*/  MUFU.TANH R6, R6 ;  /* 0x0000000600067308 */ /* 0x000e660000002400 */
[C---:B------:R-:W-:Y:S08]  /*30c0*/  HMMA.16816.F32 R52, R8.reuse, R74, R52 ;  /* 0x0000004a0834723c */ /* 0x040ff00000001834 */
[C---:B---3--:R-:W-:Y:S08]  /*30d0*/  HMMA.16816.F32 R48, R8.reuse, R68, R48 ;  /* 0x000000440830723c */ /* 0x048ff00000001830 */
[C---:B------:R-:W-:Y:S08]  /*30e0*/  HMMA.16816.F32 R44, R8.reuse, R70, R44 ;  /* 0x00000046082c723c */ /* 0x040ff0000000182c */
[C---:B----4-:R-:W-:Y:S08]  /*30f0*/  HMMA.16816.F32 R40, R8.reuse, R64, R40 ;  /* 0x000000400828723c */ /* 0x050ff00000001828 */
[----:B------:R-:W-:Y:S01]  /*3100*/  HMMA.16816.F32 R36, R8, R66, R36 ;  /* 0x000000420824723c */ /* 0x000fe20000001824 */
        /* <DEDUP_REMOVED lines=14> */
[----:B------:R-:W-:Y:S01]  /*31f0*/  IADD3 R13, -R221, 0x10, RZ ;  /* 0x00000010dd0d7810 */ /* 0x000fe20007ffe1ff */
[----:B------:R-:W-:Y:S02]  /*3200*/  IMAD.SHL.U32 R7, R217, 0x2, RZ ;  /* 0x00000002d9077824 */ /* 0x000fe400078e00ff */
[----:B------:R-:W-:Y:S01]  /*3210*/  IMAD R209, R4, c[0x0][0x2b8], R209 ;  /* 0x0000ae0004d17a24 */ /* 0x000fe200078e02d1 */
[----:B------:R-:W-:-:S03]  /*3220*/  LOP3.LUT R13, R13, 0xf, RZ, 0xc0, !PT ;  /* 0x0000000f0d0d7812 */ /* 0x000fc600078ec0ff */
[----:B------:R-:W-:Y:S01]  /*3230*/  IMAD.WIDE.U32 R10, R209, c[0x0][0x1e0], RZ ;  /* 0x00007800d10a7a25 */ /* 0x000fe200078e00ff */
[----:B------:R-:W-:-:S05]  /*3240*/  SHF.R.S32.HI R4, RZ, 0x1f, R209 ;  /* 0x0000001fff047819 */ /* 0x000fca00000114d1 */
[----:B------:R-:W-:-:S04]  /*3250*/  IMAD R4, R4, c[0x0][0x1e0], RZ ;  /* 0x0000780004047a24 */ /* 0x000fc800078e02ff */
[----:B------:R-:W-:-:S04]  /*3260*/  IMAD R5, R209, c[0x0][0x1e4], R4 ;  /* 0x00007900d1057a24 */ /* 0x000fc800078e0204 */
[----:B------:R-:W-:Y:S01]  /*3270*/  IMAD.IADD R11, R11, 0x1, R5 ;  /* 0x000000010b0b7824 */ /* 0x000fe200078e0205 */
[----:B--2---:R-:W-:-:S03]  /*3280*/  SHF.R.S32.HI R5, RZ, 0x1f, R208 ;  /* 0x0000001fff057819 */ /* 0x004fc600000114d0 */
[----:B------:R-:W-:Y:S01]  /*3290*/  IMAD.WIDE.U32 R8, R208, c[0x0][0x1f0], R10 ;  /* 0x00007c00d0087a25 */ /* 0x000fe200078e000a */
[----:B------:R-:W-:-:S03]  /*32a0*/  SHF.L.U64.HI R11, R218, 0x1, R133 ;  /* 0x00000001da0b7819 */ /* 0x000fc60000010285 */
[----:B------:R-:W-:Y:S01]  /*32b0*/  IMAD R5, R5, c[0x0][0x1f0], RZ ;  /* 0x00007c0005057a24 */ /* 0x000fe200078e02ff */
[----:B------:R-:W-:Y:S01]  /*32c0*/  IADD3 R18, P0, R8, UR16, RZ ;  /* 0x0000001008127c10 */ /* 0x000fe2000ff1e0ff */
[----:B------:R-:W-:Y:S01]  /*32d0*/  IMAD.SHL.U32 R10, R218, 0x2, RZ ;  /* 0x00000002da0a7824 */ /* 0x000fe200078e00ff */
[----:B------:R-:W-:Y:S01]  /*32e0*/  SHF.L.U64.HI R8, R217, 0x1, R220 ;  /* 0x00000001d9087819 */ /* 0x000fe200000102dc */
[----:B------:R-:W-:Y:S01]  /*32f0*/  IMAD R4, R208, c[0x0][0x1f4], R5 ;  /* 0x00007d00d0047a24 */ /* 0x000fe200078e0205 */
[----:B------:R-:W-:-:S04]  /*3300*/  SEL R5, RZ, 0x10, P4 ;  /* 0x00000010ff057807 */ /* 0x000fc80002000000 */
[----:B------:R-:W-:Y:S02]  /*3310*/  IADD3.X R9, R9, UR9, R4, P0, !PT ;  /* 0x0000000909097c10 */ /* 0x000fe400087fe404 */
[C---:B------:R-:W-:Y:S02]  /*3320*/  LEA R4, P0, R18.reuse, c[0x0][0x1c8], 0x1 ;  /* 0x0000720012047a11 */ /* 0x040fe400078008ff */
[----:B------:R-:W-:Y:S02]  /*3330*/  IADD3 R20, -R5, 0x10, RZ ;  /* 0x0000001005147810 */ /* 0x000fe40007ffe1ff */
[----:B------:R-:W-:Y:S01]  /*3340*/  LEA.HI.X R18, R18, c[0x0][0x1cc], R9, 0x1, P0 ;  /* 0x0000730012127a11 */ /* 0x000fe200000f0c09 */
[----:B------:R-:W1:Y:S01]  /*3350*/  SHFL.IDX PT, R12, R4, 0x1, 0x181f ;  /* 0x00381f00040c7f89 */ /* 0x000e6200000e0000 */
[----:B------:R-:W-:Y:S02]  /*3360*/  SEL R9, RZ, 0x10, P5 ;  /* 0x00000010ff097807 */ /* 0x000fe40002800000 */
[----:B------:R-:W-:Y:S01]  /*3370*/  LOP3.LUT R20, R20, 0xf, RZ, 0xc0, !PT ;  /* 0x0000000f14147812 */ /* 0x000fe200078ec0ff */
[----:B------:R-:W2:Y:S01]  /*3380*/  SHFL.IDX PT, R14, R18, 0x1, 0x181f ;  /* 0x00381f00120e7f89 */ /* 0x000ea200000e0000 */
[----:B------:R-:W-:-:S03]  /*3390*/  IADD3 R23, -R9, 0x10, RZ ;  /* 0x0000001009177810 */ /* 0x000fc60007ffe1ff */
[----:B------:R3:W4:Y:S01]  /*33a0*/  SHFL.IDX PT, R17, R4, RZ, 0x181f ;  /* 0x00181fff04117589 */ /* 0x00072200000e0000 */
[----:B------:R-:W-:-:S03]  /*33b0*/  LOP3.LUT R23, R23, 0xf, RZ, 0xc0, !PT ;  /* 0x0000000f17177812 */ /* 0x000fc600078ec0ff */
[----:B------:R-:W5:Y:S01]  /*33c0*/  SHFL.IDX PT, R16, R18, RZ, 0x181f ;  /* 0x00181fff12107589 */ /* 0x000f6200000e0000 */
[----:B-1----:R-:W-:-:S04]  /*33d0*/  IADD3 R22, P6, P0, R23, R12, R10 ;  /* 0x0000000c17167210 */ /* 0x002fc800078de00a */
[----:B--2---:R-:W-:Y:S02]  /*33e0*/  IADD3.X R23, RZ, R14, R11, P6, P0 ;  /* 0x0000000eff177210 */ /* 0x004fe400037e040b */
[----:B------:R-:W-:Y:S01]  /*33f0*/  IADD3 R20, P6, P0, R20, R12, R7 ;  /* 0x0000000c14147210 */ /* 0x000fe200078de007 */
[----:B---3--:R-:W-:-:S03]  /*3400*/  IMAD.SHL.U32 R4, R216, 0x2, RZ ;  /* 0x00000002d8047824 */ /* 0x008fc600078e00ff */
[----:B------:R-:W-:Y:S02]  /*3410*/  IADD3.X R21, RZ, R14, R8, P6, P0 ;  /* 0x0000000eff157210 */ /* 0x000fe400037e0408 */
[----:B------:R-:W-:Y:S02]  /*3420*/  IADD3 R24, P6, P0, R13, R12, R4 ;  /* 0x0000000c0d187210 */ /* 0x000fe400078de004 */
[----:B------:R-:W-:-:S04]  /*3430*/  SHF.L.U64.HI R13, R216, 0x1, R219 ;  /* 0x00000001d80d7819 */ /* 0x000fc800000102db */
[----:B------:R-:W-:Y:S02]  /*3440*/  IADD3.X R25, RZ, R14, R13, P6, P0 ;  /* 0x0000000eff197210 */ /* 0x000fe400037e040d */
[C---:B----4-:R-:W-:Y:S02]  /*3450*/  IADD3 R10, P6, R17.reuse, R10, RZ ;  /* 0x0000000a110a7210 */ /* 0x050fe40007fde0ff */
[----:B------:R-:W-:-:S03]  /*3460*/  IADD3 R26, P0, R17, R7, RZ ;  /* 0x00000007111a7210 */ /* 0x000fc60007f1e0ff */
[C---:B-----5:R-:W-:Y:S01]  /*3470*/  IMAD.X R11, R16.reuse, 0x1, R11, P6 ;  /* 0x00000001100b7824 */ /* 0x060fe200030e060b */
        /* <DEDUP_REMOVED lines=12> */
.L_x_250:
[----:B-12---:R-:W-:Y:S01]  /*3540*/  LOP3.LUT R23, R90, 0xffffffe0, RZ, 0xc0, !PT ;  /* 0xffffffe05a177812 */ /* 0x006fe200078ec0ff */
[----:B------:R-:W-:Y:S01]  /*3550*/  UIADD3 UR19, UR8, 0x1, -UR19 ;  /* 0x0000000108137890 */ /* 0x000fe2000fffe813 */
[----:B------:R-:W-:Y:S01]  /*3560*/  LEA.HI R89, R89, R86, RZ, 0x2 ;  /* 0x0000005659597211 */ /* 0x000fe200078f10ff */
[----:B------:R-:W-:Y:S01]  /*3570*/  FMUL.FTZ R17, R60, c[0x0][0x320] ;  /* 0x0000c8003c117a20 */ /* 0x000fe20000410000 */
[----:B------:R-:W-:Y:S01]  /*3580*/  SHF.R.S32.HI R21, RZ, 0x1f, R88 ;  /* 0x0000001fff157819 */ /* 0x000fe20000011458 */
[----:B------:R-:W-:Y:S01]  /*3590*/  IMAD.IADD R8, R86, 0x1, -R23 ;  /* 0x0000000156087824 */ /* 0x000fe200078e0a17 */
[----:B------:R-:W-:Y:S01]  /*35a0*/  LOP3.LUT R89, R89, 0xfffffffc, RZ, 0xc0, !PT ;  /* 0xfffffffc59597812 */ /* 0x000fe200078ec0ff */
[----:B------:R-:W-:Y:S01]  /*35b0*/  FMUL.FTZ R13, R61, c[0x0][0x320] ;  /* 0x0000c8003d0d7a20 */ /* 0x000fe20000410000 */
        /* <DEDUP_REMOVED lines=8> */
[----:B------:R-:W-:Y:S01]  /*3640*/  LEA.HI R4, R89, R89, RZ, 0x1 ;  /* 0x0000005959047211 */ /* 0x000fe200078f08ff */
[----:B------:R-:W-:Y:S01]  /*3650*/  FMUL.FTZ R5, R53, c[0x0][0x320] ;  /* 0x0000c80035057a20 */ /* 0x000fe20000410000 */
[----:B------:R-:W-:Y:S01]  /*3660*/  IADD3 R21, -R21, R88, RZ ;  /* 0x0000005815157210 */ /* 0x000fe20007ffe1ff */
[----:B------:R-:W-:Y:S01]  /*3670*/  FMUL.FTZ R44, R44, c[0x0][0x320] ;  /* 0x0000c8002c2c7a20 */ /* 0x000fe20000410000 */
[----:B------:R-:W-:Y:S01]  /*3680*/  LEA.HI.SX32 R12, R10, UR26, 0x1e ;  /* 0x0000001a0a0c7c11 */ /* 0x000fe2000f8ff2ff */
[----:B------:R-:W-:Y:S01]  /*3690*/  FMUL.FTZ R45, R45, c[0x0][0x320] ;  /* 0x0000c8002d2d7a20 */ /* 0x000fe20000410000 */
[----:B------:R-:W-:Y:S01]  /*36a0*/  LOP3.LUT R4, R4, 0x1ffffffe, RZ, 0xc0, !PT ;  /* 0x1ffffffe04047812 */ /* 0x000fe200078ec0ff */
[----:B------:R-:W-:Y:S01]  /*36b0*/  FMUL.FTZ R40, R40, c[0x0][0x320] ;  /* 0x0000c80028287a20 */ /* 0x000fe20000410000 */
[----:B------:R-:W-:Y:S01]  /*36c0*/  PLOP3.LUT P6, PT, PT, PT, UP2, 0x80, 0x0 ;  /* 0x000000000000781c */ /* 0x000fe20003fcf028 */
[----:B------:R-:W-:Y:S01]  /*36d0*/  IMAD R12, R21, 0x10, R12 ;  /* 0x00000010150c7824 */ /* 0x000fe200078e020c */
[----:B------:R-:W-:Y:S01]  /*36e0*/  PLOP3.LUT P0, PT, PT, PT, UP2, 0x80, 0x0 ;  /* 0x000000000000781c */ /* 0x000fe20003f0f028 */
[----:B------:R-:W-:Y:S01]  /*36f0*/  IMAD.IADD R211, R89, 0x1, -R4 ;  /* 0x0000000159d37824 */ /* 0x000fe200078e0a04 */
[----:B------:R-:W-:Y:S01]  /*3700*/  LOP3.LUT R23, R10, 0x7ffffffc, RZ, 0xc0, !PT ;  /* 0x7ffffffc0a177812 */ /* 0x000fe200078ec0ff */
[----:B------:R-:W-:Y:S01]  /*3710*/  FMUL.FTZ R41, R41, c[0x0][0x320] ;  /* 0x0000c80029297a20 */ /* 0x000fe20000410000 */
[----:B------:R-:W1:Y:S01]  /*3720*/  MUFU.TANH R17, R17 ;  /* 0x0000001100117308 */ /* 0x000e620000002400 */
[----:B------:R-:W-:Y:S01]  /*3730*/  FMUL.FTZ R36, R36, c[0x0][0x320] ;  /* 0x0000c80024247a20 */ /* 0x000fe20000410000 */
[----:B------:R-:W-:Y:S01]  /*3740*/  LEA R211, R211, R12, 0x3 ;  /* 0x0000000cd3d37211 */ /* 0x000fe200078e18ff */
[----:B------:R-:W-:Y:S01]  /*3750*/  IMAD.IADD R212, R8, 0x1, -R23 ;  /* 0x0000000108d47824 */ /* 0x000fe200078e0a17 */
[----:B------:R-:W-:Y:S01]  /*3760*/  MOV R23, UR19 ;  /* 0x0000001300177c02 */ /* 0x000fe20008000f00 */
[----:B------:R-:W-:Y:S01]  /*3770*/  FMUL.FTZ R37, R37, c[0x0][0x320] ;  /* 0x0000c80025257a20 */ /* 0x000fe20000410000 */
[----:B------:R-:W-:Y:S01]  /*3780*/  ULDC UR19, c[0x0][0x324] ;  /* 0x0000c90000137ab9 */ /* 0x000fe20000000800 */
[----:B------:R-:W-:Y:S01]  /*3790*/  @P6 IMAD.HI.U32 R12, R211, c[0x0][0x2c8], RZ ;  /* 0x0000b200d30c6a27 */ /* 0x000fe200078e00ff */
[----:B------:R-:W2:Y:S01]  /*37a0*/  MUFU.TANH R13, R13 ;  /* 0x0000000d000d7308 */ /* 0x000ea20000002400 */
[----:B------:R-:W-:Y:S01]  /*37b0*/  ULOP3.LUT UR19, URZ, UR19, URZ, 0x33, !UPT ;  /* 0x000000133f137292 */ /* 0x000fe2000f8e333f */
[----:B------:R-:W0:Y:S01]  /*37c0*/  LDGDEPBAR ;  /* 0x00000000000079af */ /* 0x000e220000000000 */
[----:B------:R-:W-:Y:S01]  /*37d0*/  IMAD.MOV.U32 R4, RZ, RZ, R211 ;  /* 0x000000ffff047224 */ /* 0x000fe200078e00d3 */
[----:B------:R-:W-:Y:S01]  /*37e0*/  @P0 SHF.R.U32.HI R4, RZ, c[0x0][0x2cc], R12 ;  /* 0x0000b300ff040a19 */ /* 0x000fe2000001160c */
[----:B------:R-:W-:Y:S01]  /*37f0*/  IMAD.SHL.U32 R212, R212, 0x2, RZ ;  /* 0x00000002d4d47824 */ /* 0x000fe200078e00ff */
[----:B------:R-:W-:Y:S01]  /*3800*/  PLOP3.LUT P0, PT, PT, PT, UP1, 0x40, 0x0 ;  /* 0x000000000000781c */ /* 0x000fe20003f0e818 */
[----:B------:R-:W-:Y:S01]  /*3810*/  FMUL.FTZ R49, R49, c[0x0][0x320] ;  /* 0x0000c80031317a20 */ /* 0x000fe20000410000 */
[----:B------:R-:W3:Y:S01]  /*3820*/  MUFU.TANH R11, R11 ;  /* 0x0000000b000b7308 */ /* 0x000ee20000002400 */
[----:B------:R-:W4:Y:S01]  /*3830*/  SHFL.IDX PT, R21, R4, RZ, 0x1c1f ;  /* 0x001c1fff04157589 */ /* 0x000f2200000e0000 */
[----:B------:R-:W-:Y:S01]  /*3840*/  FMUL.FTZ R48, R48, c[0x0][0x320] ;  /* 0x0000c80030307a20 */ /* 0x000fe20000410000 */
[----:B------:R-:W-:Y:S01]  /*3850*/  IADD3 R10, R23, -UR12, -R212 ;  /* 0x8000000c170a7c10 */ /* 0x000fe2000fffe8d4 */
[----:B------:R-:W-:Y:S01]  /*3860*/  IMAD.IADD R203, R87, 0x1, R84 ;  /* 0x0000000157cb7824 */ /* 0x000fe200078e0254 */
[----:B------:R-:W-:-:S02]  /*3870*/  IADD3 R8, -R212, UR8, -R85 ;  /* 0x00000008d4087c10 */ /* 0x000fc4000fffe955 */
[C---:B------:R-:W-:Y:S01]  /*3880*/  IADD3 R12, R10.reuse, c[0x0][0x328], RZ ;  /* 0x0000ca000a0c7a10 */ /* 0x040fe20007ffe0ff */
[----:B------:R-:W1:Y:S01]  /*3890*/  MUFU.TANH R9, R9 ;  /* 0x0000000900097308 */ /* 0x000e620000002400 */
[----:B------:R-:W-:-:S07]  /*38a0*/  IADD3 R10, R10, UR19, RZ ;  /* 0x000000130a0a7c10 */ /* 0x000fce000fffe0ff */
[----:B------:R-:W1:Y:S08]  /*38b0*/  MUFU.TANH R7, R7 ;  /* 0x0000000700077308 */ /* 0x000e700000002400 */
[----:B------:R-:W1:Y:S01]  /*38c0*/  MUFU.TANH R5, R5 ;  /* 0x0000000500057308 */ /* 0x000e620000002400 */
[-C--:B----4-:R-:W-:Y:S02]  /*38d0*/  IADD3 R23, R12, R21.reuse, RZ ;  /* 0x000000150c177210 */ /* 0x090fe40007ffe0ff */
[----:B------:R-:W-:-:S02]  /*38e0*/  IADD3 R14, R10, R21, RZ ;  /* 0x000000150a0e7210 */ /* 0x000fc40007ffe0ff */
[----:B------:R-:W-:-:S03]  /*38f0*/  IMNMX R16, R23, R8, PT ;  /* 0x0000000817107217 */ /* 0x000fc60003800200 */
        /* <DEDUP_REMOVED lines=9> */
[----:B--23--:R-:W-:Y:S01]  /*3990*/  IMAD.U32 R18, RZ, RZ, UR12 ;  /* 0x0000000cff127e24 */ /* 0x00cfe2000f8e00ff */
[----:B------:R-:W-:Y:S04]  /*39a0*/  BSSY B0, `(.L_x_252) ;  /* 0x000000f000007945 */ /* 0x000fe80003800000 */
[----:B------:R-:W-:-:S04]  /*39b0*/  IADD3 R20, -R18, UR8, R21 ;  /* 0x0000000812147c10 */ /* 0x000fc8000fffe115 */
[----:B------:R-:W-:-:S13]  /*39c0*/  ISETP.GT.AND P0, PT, R20, -0x1, PT ;  /* 0xffffffff1400780c */ /* 0x000fda0003f04270 */
[----:B------:R-:W-:Y:S05]  /*39d0*/  @P0 BRA `(.L_x_253) ;  /* 0x0000007000000947 */ /* 0x000fea0003800000 */
[----:B------:R-:W-:Y:S01]  /*39e0*/  IMAD.MOV.U32 R18, RZ, RZ, 0x1 ;  /* 0x00000001ff127424 */ /* 0x000fe200078e00ff */
[----:B------:R-:W-:-:S04]  /*39f0*/  LOP3.LUT R20, RZ, R20, RZ, 0x33, !PT ;  /* 0x00000014ff147212 */ /* 0x000fc800078e33ff */
[----:B------:R-:W-:-:S13]  /*3a00*/  ISETP.NE.AND P0, PT, R18, c[0x0][0x32c], PT ;  /* 0x0000cb0012007a0c */ /* 0x000fda0003f05270 */
[----:B------:R-:W-:-:S05]  /*3a10*/  @P0 IMAD.HI.U32 R18, R20, c[0x0][0x330], RZ ;  /* 0x0000cc0014120a27 */ /* 0x000fca00078e00ff */
[----:B------:R-:W-:-:S04]  /*3a20*/  @P0 SHF.R.U32.HI R20, RZ, c[0x0][0x334], R18 ;  /* 0x0000cd00ff140a19 */ /* 0x000fc80000011612 */
[----:B------:R-:W-:Y:S01]  /*3a30*/  LOP3.LUT R20, RZ, R20, RZ, 0x33, !PT ;  /* 0x00000014ff147212 */ /* 0x000fe200078e33ff */
[----:B------:R-:W-:Y:S05]  /*3a40*/  BRA `(.L_x_254) ;  /* 0x0000004000007947 */ /* 0x000fea0003800000 */
.L_x_253:
[----:B------:R-:W-:-:S04]  /*3a50*/  MOV R18, 0x1 ;  /* 0x0000000100127802 */ /* 0x000fc80000000f00 */
[----:B------:R-:W-:-:S13]  /*3a60*/  ISETP.NE.AND P0, PT, R18, c[0x0][0x32c], PT ;  /* 0x0000cb0012007a0c */ /* 0x000fda0003f05270 */
[----:B------:R-:W-:-:S05]  /*3a70*/  @P0 IMAD.HI.U32 R18, R20, c[0x0][0x330], RZ ;  /* 0x0000cc0014120a27 */ /* 0x000fca00078e00ff */
[----:B------:R-:W-:Y:S02]  /*3a80*/  @P0 SHF.R.U32.HI R20, RZ, c[0x0][0x334], R18 ;  /* 0x0000cd00ff140a19 */ /* 0x000fe40000011612 */
.L_x_254:
[----:B------:R-:W-:Y:S05]  /*3a90*/  BSYNC B0 ;  /* 0x0000000000007941 */ /* 0x000fea0003800000 */
.L_x_252:
[----:B------:R-:W-:-:S04]  /*3aa0*/  IMAD R23, R20, c[0x0][0x32c], -R85 ;  /* 0x0000cb0014177a24 */ /* 0x000fc800078e0a55 */
[----:B------:R-:W-:-:S05]  /*3ab0*/  IMAD.IADD R23, R23, 0x1, -R212 ;  /* 0x0000000117177824 */ /* 0x000fca00078e0ad4 */
[----:B------:R-:W-:Y:S02]  /*3ac0*/  IADD3 R21, R23, c[0x0][0x32c], RZ ;  /* 0x0000cb0017157a10 */ /* 0x000fe40007ffe0ff */
[----:B------:R-:W-:Y:S02]  /*3ad0*/  IMNMX R14, R14, R23, !PT ;  /* 0x000000170e0e7217 */ /* 0x000fe40007800200 */
[----:B------:R-:W-:Y:S02]  /*3ae0*/  IMNMX R16, R16, R21, PT ;  /* 0x0000001510107217 */ /* 0x000fe40003800200 */
.L_x_251:
[----:B--23--:R-:W-:Y:S01]  /*3af0*/  ISETP.LT.AND P6, PT, RZ, UR22, PT ;  /* 0x00000016ff007c0c */ /* 0x00cfe2000bfc1270 */
[----:B------:R-:W2:Y:S01]  /*3b00*/  SHFL.IDX PT, R27, R4, 0x1, 0x1c1f ;  /* 0x003c1f00041b7f89 */ /* 0x000ea200000e0000 */
[----:B------:R-:W-:Y:S02]  /*3b10*/  FMUL.FTZ R22, R15, c[0x0][0x320] ;  /* 0x0000c8000f167a20 */ /* 0x000fe40000410000 */
        /* <DEDUP_REMOVED lines=20> */
[----:B------:R-:W-:Y:S01]  /*3c60*/  FMUL.FTZ R38, R38, c[0x0][0x320] ;  /* 0x0000c80026267a20 */ /* 0x000fe20000410000 */
[----:B------:R-:W-:Y:S01]  /*3c70*/  ISETP.LT.OR P0, PT, R16, 0x9, P0 ;  /* 0x000000091000780c */ /* 0x000fe20000701670 */
[----:B------:R-:W-:Y:S01]  /*3c80*/  FMUL.FTZ R39, R39, c[0x0][0x320] ;  /* 0x0000c80027277a20 */ /* 0x000fe20000410000 */
[----:B------:R4:W1:Y:S01]  /*3c90*/  MUFU.TANH R172, R51 ;  /* 0x0000003300ac7308 */ /* 0x0008620000002400 */
[----:B------:R-:W-:Y:S01]  /*3ca0*/  FMUL.FTZ R42, R42, c[0x0][0x320] ;  /* 0x0000c8002a2a7a20 */ /* 0x000fe20000410000 */
[----:B-1----:R-:W-:Y:S01]  /*3cb0*/  FSEL R17, R17, -INF , !P0 ;  /* 0xff80000011117808 */ /* 0x002fe20004000000 */
[----:B--2---:R-:W-:Y:S01]  /*3cc0*/  IMAD.IADD R25, R12, 0x1, R27 ;  /* 0x000000010c197824 */ /* 0x004fe200078e021b */
[----:B------:R-:W-:-:S04]  /*3cd0*/  ISETP.GT.AND P0, PT, R14, 0x9, P6 ;  /* 0x000000090e00780c */ /* 0x000fc80003704270 */
[----:B------:R-:W-:Y:S01]  /*3ce0*/  ISETP.LT.OR P0, PT, R16, 0xa, P0 ;  /* 0x0000000a1000780c */ /* 0x000fe20000701670 */
[----:B------:R-:W1:Y:S01]  /*3cf0*/  MUFU.TANH R20, R20 ;  /* 0x0000001400147308 */ /* 0x000e620000002400 */
[----:B------:R-:W-:Y:S01]  /*3d00*/  IMNMX R24, R25, R8, PT ;  /* 0x0000000819187217 */ /* 0x000fe20003800200 */
[----:B------:R-:W-:Y:S01]  /*3d10*/  IMAD.IADD R25, R10, 0x1, R27 ;  /* 0x000000010a197824 */ /* 0x000fe200078e021b */
[----:B------:R-:W-:Y:S02]  /*3d20*/  FSEL R13, R13, -INF , !P0 ;  /* 0xff8000000d0d7808 */ /* 0x000fe40004000000 */
[----:B------:R-:W-:-:S03]  /*3d30*/  ISETP.GT.AND P0, PT, R14, 0x10, P6 ;  /* 0x000000100e00780c */ /* 0x000fc60003704270 */
[----:B------:R-:W2:Y:S01]  /*3d40*/  MUFU.TANH R18, R18 ;  /* 0x0000001200127308 */ /* 0x000ea20000002400 */
[----:B------:R-:W-:-:S04]  /*3d50*/  ISETP.LT.OR P0, PT, R16, 0x11, P0 ;  /* 0x000000111000780c */ /* 0x000fc80000701670 */
[----:B------:R-:W-:Y:S02]  /*3d60*/  FSEL R11, R11, -INF , !P0 ;  /* 0xff8000000b0b7808 */ /* 0x000fe40004000000 */
[----:B------:R-:W-:Y:S01]  /*3d70*/  ISETP.GT.AND P0, PT, R14, 0x11, P6 ;  /* 0x000000110e00780c */ /* 0x000fe20003704270 */
[----:B------:R4:W1:Y:S03]  /*3d80*/  MUFU.TANH R164, R46 ;  /* 0x0000002e00a47308 */ /* 0x0008660000002400 */
[----:B------:R-:W-:-:S04]  /*3d90*/  ISETP.LT.OR P0, PT, R16, 0x12, P0 ;  /* 0x000000121000780c */ /* 0x000fc80000701670 */
[----:B------:R-:W-:Y:S01]  /*3da0*/  FSEL R9, R9, -INF , !P0 ;  /* 0xff80000009097808 */ /* 0x000fe20004000000 */
[----:B------:R4:W1:Y:S01]  /*3db0*/  MUFU.TANH R170, R47 ;  /* 0x0000002f00aa7308 */ /* 0x0008620000002400 */
[----:B------:R-:W-:-:S04]  /*3dc0*/  ISETP.GT.AND P0, PT, R14, 0x18, P6 ;  /* 0x000000180e00780c */ /* 0x000fc80003704270 */
[----:B------:R-:W-:-:S03]  /*3dd0*/  ISETP.LT.OR P0, PT, R16, 0x19, P0 ;  /* 0x000000191000780c */ /* 0x000fc60000701670 */
[----:B------:R-:W1:Y:S01]  /*3de0*/  MUFU.TANH R21, R21 ;  /* 0x0000001500157308 */ /* 0x000e620000002400 */
[----:B------:R-:W-:Y:S02]  /*3df0*/  FSEL R7, R7, -INF , !P0 ;  /* 0xff80000007077808 */ /* 0x000fe40004000000 */
[----:B------:R-:W-:-:S04]  /*3e00*/  ISETP.GT.AND P0, PT, R14, 0x19, P6 ;  /* 0x000000190e00780c */ /* 0x000fc80003704270 */
[----:B------:R-:W-:Y:S01]  /*3e10*/  ISETP.LT.OR P0, PT, R16, 0x1a, P0 ;  /* 0x0000001a1000780c */ /* 0x000fe20000701670 */
[----:B------:R4:W1:Y:S03]  /*3e20*/  MUFU.TANH R144, R63 ;  /* 0x0000003f00907308 */ /* 0x0008660000002400 */
[----:B------:R-:W-:Y:S02]  /*3e30*/  FSEL R5, R5, -INF , !P0 ;  /* 0xff80000005057808 */ /* 0x000fe40004000000 */
[----:B------:R-:W-:-:S03]  /*3e40*/  ISETP.GT.AND P0, PT, R14, 0x20, P6 ;  /* 0x000000200e00780c */ /* 0x000fc60003704270 */
[----:B------:R4:W1:Y:S01]  /*3e50*/  MUFU.TANH R142, R43 ;  /* 0x0000002b008e7308 */ /* 0x0008620000002400 */
        /* <DEDUP_REMOVED lines=28> */
[----:B------:R-:W-:-:S13]  /*4020*/  PLOP3.LUT P0, PT, PT, PT, UP1, 0x40, 0x0 ;  /* 0x000000000000781c */ /* 0x000fda0003f0e818 */
[----:B------:R-:W-:Y:S05]  /*4030*/  @P0 BRA `(.L_x_255) ;  /* 0x0000016000000947 */ /* 0x000fea0003800000 */
[----:B-1234-:R-:W-:Y:S01]  /*4040*/  IMAD.U32 R4, RZ, RZ, UR12 ;  /* 0x0000000cff047e24 */ /* 0x01efe2000f8e00ff */
        /* <DEDUP_REMOVED lines=11> */
.L_x_257:
[----:B------:R-:W-:-:S04]  /*4100*/  MOV R4, 0x1 ;  /* 0x0000000100047802 */ /* 0x000fc80000000f00 */
[----:B------:R-:W-:-:S13]  /*4110*/  ISETP.NE.AND P0, PT, R4, c[0x0][0x32c], PT ;  /* 0x0000cb0004007a0c */ /* 0x000fda0003f05270 */
[----:B------:R-:W-:-:S05]  /*4120*/  @P0 IMAD.HI.U32 R4, R8, c[0x0][0x330], RZ ;  /* 0x0000cc0008040a27 */ /* 0x000fca00078e00ff */
[----:B------:R-:W-:Y:S02]  /*4130*/  @P0 SHF.R.U32.HI R8, RZ, c[0x0][0x334], R4 ;  /* 0x0000cd00ff080a19 */ /* 0x000fe40000011604 */
.L_x_258:
[----:B------:R-:W-:Y:S05]  /*4140*/  BSYNC B0 ;  /* 0x0000000000007941 */ /* 0x000fea0003800000 */
.L_x_256:
[----:B------:R-:W-:-:S04]  /*4150*/  IMAD R85, R8, c[0x0][0x32c], -R85 ;  /* 0x0000cb0008557a24 */ /* 0x000fc800078e0a55 */
[----:B------:R-:W-:-:S05]  /*4160*/  IMAD.IADD R4, R85, 0x1, -R212 ;  /* 0x0000000155047824 */ /* 0x000fca00078e0ad4 */
[----:B------:R-:W-:Y:S02]  /*4170*/  IADD3 R27, R4, c[0x0][0x32c], RZ ;  /* 0x0000cb00041b7a10 */ /* 0x000fe40007ffe0ff */
[----:B------:R-:W-:Y:S02]  /*4180*/  IMNMX R25, R25, R4, !PT ;  /* 0x0000000419197217 */ /* 0x000fe40007800200 */
[----:B------:R-:W-:Y:S02]  /*4190*/  IMNMX R24, R24, R27, PT ;  /* 0x0000001b18187217 */ /* 0x000fe40003800200 */
.L_x_255:
[----:B-1234-:R-:W-:Y:S01]  /*41a0*/  ISETP.GT.AND P0, PT, R25, 0x1, P6 ;  /* 0x000000011900780c */ /* 0x01efe20003704270 */
[----:B------:R-:W-:Y:S01]  /*41b0*/  IMAD.SHL.U32 R203, R203, 0x2, RZ ;  /* 0x00000002cbcb7824 */ /* 0x000fe200078e00ff */
[----:B------:R-:W-:Y:S02]  /*41c0*/  @UP2 USHF.L.U32 UR27, UR27, 0x7, URZ ;  /* 0x000000071b1b2899 */ /* 0x000fe4000800063f */
[----:B------:R-:W-:Y:S01]  /*41d0*/  ISETP.LT.OR P0, PT, R24, 0x2, P0 ;  /* 0x000000021800780c */ /* 0x000fe20000701670 */
[--C-:B------:R-:W-:Y:S01]  /*41e0*/  IMAD R197, R3, 0x2, R203.reuse ;  /* 0x0000000203c57824 */ /* 0x100fe200078e02cb */
[----:B------:R-:W-:Y:S01]  /*41f0*/  LDSM.16.MT88.4 R40, [R203+0x2100] ;  /* 0x00210000cb28783b */ /* 0x000fe20000004200 */
[----:B------:R-:W-:Y:S01]  /*4200*/  IMAD R198, R2, 0x2, R203 ;  /* 0x0000000202c67824 */ /* 0x000fe200078e02cb */
[----:B------:R-:W-:Y:S01]  /*4210*/  FSEL R16, R22, -INF , !P0 ;  /* 0xff80000016107808 */ /* 0x000fe20004000000 */
[----:B------:R-:W-:Y:S01]  /*4220*/  ULDC.64 UR4, c[0x0][0x2c8] ;  /* 0x0000b20000047ab9 */ /* 0x000fe20000000a00 */
[----:B------:R-:W-:Y:S01]  /*4230*/  ISETP.GT.AND P0, PT, R25, 0x8, P6 ;  /* 0x000000081900780c */ /* 0x000fe20003704270 */
[----:B------:R-:W-:Y:S01]  /*4240*/  LDSM.16.MT88.4 R56, [R197+0x2100] ;  /* 0x00210000c538783b */ /* 0x000fe20000004200 */
[----:B------:R-:W-:Y:S01]  /*4250*/  IMAD R196, R3, 0x2, R198 ;  /* 0x0000000203c47824 */ /* 0x000fe200078e02c6 */
[----:B------:R-:W-:Y:S01]  /*4260*/  UIMAD.WIDE.U32 UR28, UR27, UR4, URZ ;  /* 0x000000041b1c72a5 */ /* 0x000fe2000f8e003f */
[----:B------:R-:W-:Y:S01]  /*4270*/  ISETP.LT.OR P0, PT, R24, 0x9, P0 ;  /* 0x000000091800780c */ /* 0x000fe20000701670 */
[----:B------:R-:W-:Y:S01]  /*4280*/  LDSM.16.MT88.4 R124, [R203+0x100] ;  /* 0x00010000cb7c783b */ /* 0x000fe20000004200 */
[----:B------:R-:W-:-:S02]  /*4290*/  UIADD3 UR22, UR22, -0x2, URZ ;  /* 0xfffffffe16167890 */ /* 0x000fc4000fffe03f */
[----:B------:R-:W-:Y:S01]  /*42a0*/  FSEL R4, R20, -INF , !P0 ;  /* 0xff80000014047808 */ /* 0x000fe20004000000 */
[----:B------:R-:W-:Y:S01]  /*42b0*/  LDSM.16.MT88.4 R116, [R198+0x100] ;  /* 0x00010000c674783b */ /* 0x000fe20000004200 */
[C---:B------:R-:W-:Y:S01]  /*42c0*/  ISETP.GT.AND P0, PT, R25.reuse, 0x9, P6 ;  /* 0x000000091900780c */ /* 0x040fe20003704270 */
[----:B------:R-:W-:Y:S02]  /*42d0*/  @UP2 UMOV UR27, UR29 ;  /* 0x0000001d001b2c82 */ /* 0x000fe40008000000 */
[----:B------:R-:W-:Y:S01]  /*42e0*/  LDSM.16.MT88.4 R108, [R197+0x100] ;  /* 0x00010000c56c783b */ /* 0x000fe20000004200 */
[----:B------:R-:W-:Y:S01]  /*42f0*/  ISETP.LT.OR P0, PT, R24, 0xa, P0 ;  /* 0x0000000a1800780c */ /* 0x000fe20000701670 */
[----:B------:R-:W-:Y:S02]  /*4300*/  @UP2 USHF.R.U32.HI UR26, URZ, UR5, UR27 ;  /* 0x000000053f1a2299 */ /* 0x000fe4000801161b */
[----:B------:R-:W-:Y:S01]  /*4310*/  LDSM.16.MT88.4 R100, [R196+0x100] ;  /* 0x00010000c464783b */ /* 0x000fe20000004200 */
[----:B------:R-:W-:Y:S01]  /*4320*/  FSEL R144, R144, -INF , !P0 ;  /* 0xff80000090907808 */ /* 0x000fe20004000000 */
[----:B------:R-:W-:Y:S01]  /*4330*/  UIADD3 UR4, UR23, UR26, URZ ;  /* 0x0000001a17047290 */ /* 0x000fe2000fffe03f */
[----:B------:R-:W-:Y:S01]  /*4340*/  ISETP.GT.AND P0, PT, R25, 0x10, P6 ;  /* 0x000000101900780c */ /* 0x000fe20003704270 */
[----:B------:R-:W-:Y:S01]  /*4350*/  LDSM.16.MT88.4 R48, [R198+0x2100] ;  /* 0x00210000c630783b */ /* 0x000fe20000004200 */
[----:B------:R-:W-:-:S02]  /*4360*/  ULDC UR23, c[0x0][0x328] ;  /* 0x0000ca0000177ab9 */ /* 0x000fc40000000800 */
[----:B------:R-:W-:Y:S01]  /*4370*/  ISETP.LT.OR P0, PT, R24, 0x11, P0 ;  /* 0x000000111800780c */ /* 0x000fe20000701670 */
[----:B------:R-:W-:Y:S01]  /*4380*/  LDSM.16.MT88.4 R64, [R196+0x2100] ;  /* 0x00210000c440783b */ /* 0x000fe20000004200 */
[----:B------:R-:W-:Y:S02]  /*4390*/  UIADD3 UR23, UR4, UR23, URZ ;  /* 0x0000001704177290 */ /* 0x000fe4000fffe03f */
[----:B------:R-:W-:Y:S01]  /*43a0*/  FSEL R14, R18, -INF , !P0 ;  /* 0xff800000120e7808 */ /* 0x000fe20004000000 */
[----:B------:R-:W-:Y:S01]  /*43b0*/  LDSM.16.MT88.4 R72, [R203+0x4100] ;  /* 0x00410000cb48783b */ /* 0x000fe20000004200 */
[----:B------:R-:W-:Y:S02]  /*43c0*/  ISETP.GT.AND P0, PT, R25, 0x11, P6 ;  /* 0x000000111900780c */ /* 0x000fe40003704270 */
[----:B------:R-:W-:Y:S01]  /*43d0*/  FMNMX.FTZ R18, R6, R19, !PT ;  /* 0x0000001306127209 */ /* 0x000fe20007810000 */
[----:B------:R-:W-:Y:S01]  /*43e0*/  LDSM.16.MT88.4 R80, [R198+0x4100] ;  /* 0x00410000c650783b */ /* 0x000fe20000004200 */
[----:B------:R-:W-:-:S02]  /*43f0*/  ISETP.LT.OR P0, PT, R24, 0x12, P0 ;  /* 0x000000121800780c */ /* 0x000fc40000701670 */
[----:B------:R-:W-:Y:S01]  /*4400*/  FMNMX.FTZ R18, R17, R18, !PT ;  /* 0x0000001211127209 */ /* 0x000fe20007810000 */
[----:B------:R-:W-:Y:S01]  /*4410*/  LDSM.16.MT88.4 R88, [R197+0x4100] ;  /* 0x00410000c558783b */ /* 0x000fe20000004200 */
[----:B------:R-:W-:Y:S02]  /*4420*/  FSEL R12, R21, -INF , !P0 ;  /* 0xff800000150c7808 */ /* 0x000fe40004000000 */
[----:B------:R-:W-:Y:S01]  /*4430*/  ISETP.GT.AND P0, PT, R25, 0x18, P6 ;  /* 0x000000181900780c */ /* 0x000fe20003704270 */
[----:B------:R-:W-:Y:S01]  /*4440*/  LDSM.16.MT88.4 R136, [R198+0x900] ;  /* 0x00090000c688783b */ /* 0x000fe20000004200 */
[----:B------:R-:W-:Y:S02]  /*4450*/  FMNMX.FTZ R18, R13, R18, !PT ;  /* 0x000000120d127209 */ /* 0x000fe40007810000 */
[----:B------:R-:W-:Y:S01]  /*4460*/  ISETP.LT.OR P0, PT, R24, 0x19, P0 ;  /* 0x000000191800780c */ /* 0x000fe20000701670 */
[----:B------:R-:W-:Y:S01]  /*4470*/  LDSM.16.MT88.4 R32, [R197+0x900] ;  /* 0x00090000c520783b */ /* 0x000fe20000004200 */
[----:B------:R-:W-:-:S02]  /*4480*/  FMNMX.FTZ R18, R11, R18, !PT ;  /* 0x000000120b127209 */ /* 0x000fc40007810000 */
[----:B------:R-:W-:Y:S01]  /*4490*/  FSEL R10, R15, -INF , !P0 ;  /* 0xff8000000f0a7808 */ /* 0x000fe20004000000 */
[----:B------:R-:W-:Y:S01]  /*44a0*/  LDSM.16.MT88.4 R28, [R196+0x900] ;  /* 0x00090000c41c783b */ /* 0x000fe20000004200 */
[----:B------:R-:W-:Y:S02]  /*44b0*/  ISETP.GT.AND P0, PT, R25, 0x19, P6 ;  /* 0x000000191900780c */ /* 0x000fe40003704270 */
[----:B------:R-:W-:Y:S02]  /*44c0*/  FMNMX.FTZ R18, R9, R18, !PT ;  /* 0x0000001209127209 */ /* 0x000fe40007810000 */
        /* <DEDUP_REMOVED lines=11> */
[----:B------:R-:W-:Y:S02]  /*4580*/  FMNMX.FTZ R0, R7, R18, !PT ;  /* 0x0000001207007209 */ /* 0x000fe40007810000 */
[----:B------:R-:W-:Y:S02]  /*4590*/  FMNMX.FTZ R23, R15, R16, !PT ;  /* 0x000000100f177209 */ /* 0x000fe40007810000 */
[----:B------:R-:W-:Y:S02]  /*45a0*/  FMNMX.FTZ R0, R5, R0, !PT ;  /* 0x0000000005007209 */ /* 0x000fe40007810000 */
[----:B------:R-:W-:Y:S02]  /*45b0*/  ISETP.GT.AND P0, PT, R25, 0x28, P6 ;  /* 0x000000281900780c */ /* 0x000fe40003704270 */
[----:B------:R-:W-:-:S02]  /*45c0*/  FMNMX.FTZ R0, R165, R0, !PT ;  /* 0x00000000a5007209 */ /* 0x000fc40007810000 */
[----:B------:R-:W-:Y:S02]  /*45d0*/  FMNMX.FTZ R23, R4, R23, !PT ;  /* 0x0000001704177209 */ /* 0x000fe40007810000 */
[----:B------:R-:W-:Y:S02]  /*45e0*/  FMNMX.FTZ R0, R159, R0, !PT ;  /* 0x000000009f007209 */ /* 0x000fe40007810000 */
[----:B------:R-:W-:Y:S02]  /*45f0*/  ISETP.LT.OR P0, PT, R24, 0x29, P0 ;  /* 0x000000291800780c */ /* 0x000fe40000701670 */
[----:B------:R-:W-:Y:S02]  /*4600*/  FMNMX.FTZ R23, R144, R23, !PT ;  /* 0x0000001790177209 */ /* 0x000fe40007810000 */
[----:B------:R-:W-:Y:S02]  /*4610*/  FMNMX.FTZ R0, R157, R0, !PT ;  /* 0x000000009d007209 */ /* 0x000fe40007810000 */
[----:B------:R-:W-:-:S02]  /*4620*/  FSEL R164, R164, -INF , !P0 ;  /* 0xff800000a4a47808 */ /* 0x000fc40004000000 */
[----:B------:R-:W-:Y:S02]  /*4630*/  FMNMX.FTZ R23, R14, R23, !PT ;  /* 0x000000170e177209 */ /* 0x000fe40007810000 */
[----:B------:R-:W-:Y:S02]  /*4640*/  ISETP.GT.AND P0, PT, R25, 0x29, P6 ;  /* 0x000000291900780c */ /* 0x000fe40003704270 */
[----:B------:R-:W-:Y:S02]  /*4650*/  FMNMX.FTZ R0, R163, R0, !PT ;  /* 0x00000000a3007209 */ /* 0x000fe40007810000 */
[----:B------:R-:W-:Y:S02]  /*4660*/  FMNMX.FTZ R23, R12, R23, !PT ;  /* 0x000000170c177209 */ /* 0x000fe40007810000 */
[----:B------:R-:W-:Y:S02]  /*4670*/  ISETP.LT.OR P0, PT, R24, 0x2a, P0 ;  /* 0x0000002a1800780c */ /* 0x000fe40000701670 */
[----:B------:R-:W-:-:S02]  /*4680*/  FMNMX.FTZ R0, R169, R0, !PT ;  /* 0x00000000a9007209 */ /* 0x000fc40007810000 */
[----:B------:R-:W-:Y:S02]  /*4690*/  FMNMX.FTZ R23, R10, R23, !PT ;  /* 0x000000170a177209 */ /* 0x000fe40007810000 */
[----:B------:R-:W-:Y:S02]  /*46a0*/  FSEL R170, R170, -INF , !P0 ;  /* 0xff800000aaaa7808 */ /* 0x000fe40004000000 */
[----:B------:R-:W-:Y:S02]  /*46b0*/  ISETP.GT.AND P0, PT, R25, 0x30, P6 ;  /* 0x000000301900780c */ /* 0x000fe40003704270 */
[----:B------:R-:W-:Y:S02]  /*46c0*/  FMNMX.FTZ R0, R167, R0, !PT ;  /* 0x00000000a7007209 */ /* 0x000fe40007810000 */
[----:B------:R-:W-:Y:S02]  /*46d0*/  FMNMX.FTZ R23, R8, R23, !PT ;  /* 0x0000001708177209 */ /* 0x000fe40007810000 */
[----:B------:R-:W-:-:S02]  /*46e0*/  ISETP.LT.OR P0, PT, R24, 0x31, P0 ;  /* 0x000000311800780c */ /* 0x000fc40000701670 */
[----:B------:R-:W-:Y:S02]  /*46f0*/  FMNMX.FTZ R0, R143, R0, !PT ;  /* 0x000000008f007209 */ /* 0x000fe40007810000 */
[----:B------:R-:W-:Y:S02]  /*4700*/  FMNMX.FTZ R23, R162, R23, !PT ;  /* 0x00000017a2177209 */ /* 0x000fe40007810000 */
[----:B------:R-:W-:Y:S02]  /*4710*/  FSEL R166, R166, -INF , !P0 ;  /* 0xff800000a6a67808 */ /* 0x000fe40004000000 */
[----:B------:R-:W-:Y:S02]  /*4720*/  ISETP.GT.AND P0, PT, R25, 0x31, P6 ;  /* 0x000000311900780c */ /* 0x000fe40003704270 */
[----:B------:R-:W-:Y:S02]  /*4730*/  FMNMX.FTZ R0, R141, R0, !PT ;  /* 0x000000008d007209 */ /* 0x000fe40007810000 */
[----:B------:R-:W-:-:S02]  /*4740*/  FMNMX.FTZ R23, R172, R23, !PT ;  /* 0x00000017ac177209 */ /* 0x000fc40007810000 */
[----:B------:R-:W-:Y:S01]  /*4750*/  ISETP.LT.OR P0, PT, R24, 0x32, P0 ;  /* 0x000000321800780c */ /* 0x000fe20000701670 */
[----:B------:R-:W1:Y:S01]  /*4760*/  SHFL.BFLY PT, R21, R0, 0x2, 0x1f ;  /* 0x0c401f0000157f89 */ /* 0x000e6200000e0000 */
[----:B------:R-:W-:Y:S02]  /*4770*/  FMNMX.FTZ R23, R164, R23, !PT ;  /* 0x00000017a4177209 */ /* 0x000fe40007810000 */
[----:B------:R-:W-:Y:S02]  /*4780*/  FSEL R142, R142, -INF , !P0 ;  /* 0xff8000008e8e7808 */ /* 0x000fe40004000000 */
[C---:B------:R-:W-:Y:S02]  /*4790*/  ISETP.GT.AND P0, PT, R25.reuse, 0x38, P6 ;  /* 0x000000381900780c */ /* 0x040fe40003704270 */
[----:B------:R-:W-:Y:S02]  /*47a0*/  FMNMX.FTZ R23, R170, R23, !PT ;  /* 0x00000017aa177209 */ /* 0x000fe40007810000 */
[----:B------:R-:W-:-:S02]  /*47b0*/  ISETP.GT.AND P6, PT, R25, 0x39, P6 ;  /* 0x000000391900780c */ /* 0x000fc400037c4270 */
[----:B------:R-:W-:Y:S02]  /*47c0*/  ISETP.LT.OR P0, PT, R24, 0x39, P0 ;  /* 0x000000391800780c */ /* 0x000fe40000701670 */
[----:B------:R-:W-:Y:S02]  /*47d0*/  FMNMX.FTZ R23, R166, R23, !PT ;  /* 0x00000017a6177209 */ /* 0x000fe40007810000 */
[----:B------:R-:W-:Y:S02]  /*47e0*/  ISETP.LT.OR P6, PT, R24, 0x3a, P6 ;  /* 0x0000003a1800780c */ /* 0x000fe400037c1670 */
[----:B------:R-:W-:Y:S01]  /*47f0*/  FSEL R140, R140, -INF , !P0 ;  /* 0xff8000008c8c7808 */ /* 0x000fe20004000000 */
[----:B------:R-:W-:Y:S01]  /*4800*/  LDSM.16.MT88.4 R24, [R198+0x2900] ;  /* 0x00290000c618783b */ /* 0x000fe20000004200 */
[----:B------:R-:W-:Y:S02]  /*4810*/  FMNMX.FTZ R23, R142, R23, !PT ;  /* 0x000000178e177209 */ /* 0x000fe40007810000 */
[----:B------:R-:W-:-:S02]  /*4820*/  FSEL R160, R160, -INF , !P6 ;  /* 0xff800000a0a07808 */ /* 0x000fc40007000000 */
        /* <DEDUP_REMOVED lines=30> */
[--C-:B------:R-:W-:Y:S01]  /*4a10*/  FFMA.FTZ R169, R169, c[0x0][0x2d0], -R168.reuse ;  /* 0x0000b400a9a97a23 */ /* 0x100fe200000108a8 */
[----:B------:R-:W-:Y:S01]  /*4a20*/  FSEL R161, R161, RZ, P0 ;  /* 0x000000ffa1a17208 */ /* 0x000fe20000000000 */
[----:B------:R-:W-:Y:S01]  /*4a30*/  FFMA.FTZ R214, R141, c[0x0][0x2d0], -R168 ;  /* 0x0000b4008dd67a23 */ /* 0x000fe200000108a8 */
        /* <DEDUP_REMOVED lines=24> */
[----:B------:R-:W-:Y:S02]  /*4bc0*/  FFMA.FTZ R167, R143, c[0x0][0x2d0], -R168 ;  /* 0x0000b4008fa77a23 */ /* 0x000fe400000108a8 */
[--C-:B------:R-:W-:Y:S01]  /*4bd0*/  FFMA.FTZ R166, R166, c[0x0][0x2d0], -R161.reuse ;  /* 0x0000b400a6a67a23 */ /* 0x100fe200000108a1 */
[----:B------:R-:W5:Y:S01]  /*4be0*/  MUFU.EX2 R144, R144 ;  /* 0x0000009000907308 */ /* 0x000f620000000800 */
[----:B----4-:R-:W-:Y:S01]  /*4bf0*/  F2FP.PACK_AB R97, R150, R149 ;  /* 0x000000959661723e */ /* 0x010fe200000000ff */
[--C-:B------:R-:W-:Y:S02]  /*4c00*/  FFMA.FTZ R171, R142, c[0x0][0x2d0], -R161.reuse ;  /* 0x0000b4008eab7a23 */ /* 0x100fe400000108a1 */
[--C-:B------:R-:W-:Y:S02]  /*4c10*/  FFMA.FTZ R168, R140, c[0x0][0x2d0], -R161.reuse ;  /* 0x0000b4008ca87a23 */ /* 0x100fe400000108a1 */
[----:B------:R-:W-:Y:S01]  /*4c20*/  FFMA.FTZ R215, R160, c[0x0][0x2d0], -R161 ;  /* 0x0000b400a0d77a23 */ /* 0x000fe200000108a1 */
[----:B------:R-:W-:Y:S01]  /*4c30*/  LDSM.16.MT88.4 R140, [R198+0x1900] ;  /* 0x00190000c68c783b */ /* 0x000fe20000004200 */
[----:B------:R-:W-:Y:S01]  /*4c40*/  MUFU.EX2 R152, R152 ;  /* 0x0000009800987308 */ /* 0x000fe20000000800 */
[----:B------:R-:W-:-:S02]  /*4c50*/  FADD.FTZ R154, R155, R154 ;  /* 0x0000009a9b9a7221 */ /* 0x000fc40000010000 */
[----:B------:R-:W-:Y:S02]  /*4c60*/  FADD.FTZ R150, R149, R150 ;  /* 0x0000009695967221 */ /* 0x000fe40000010000 */
[----:B------:R-:W-:Y:S01]  /*4c70*/  FADD.FTZ R153, R153, R154 ;  /* 0x0000009a99997221 */ /* 0x000fe20000010000 */
[----:B-----5:R-:W-:Y:S02]  /*4c80*/  F2FP.PACK_AB R99, R144, R151 ;  /* 0x000000979063723e */ /* 0x020fe400000000ff */
[----:B------:R-:W4:Y:S01]  /*4c90*/  MUFU.EX2 R147, R147 ;  /* 0x0000009300937308 */ /* 0x000f220000000800 */
        /* <DEDUP_REMOVED lines=186> */
[----:B------:R-:W-:-:S12]  /*5840*/  UIADD3 UR26, UR4, -0x1, URZ ;  /* 0xffffffff041a7890 */ /* 0x000fd8000fffe03f */
[----:B------:R-:W-:Y:S05]  /*5850*/  @P0 BRA `(.L_x_260) ;  /* 0x000000a000000947 */ /* 0x000fea0003800000 */
[----:B------:R-:W-:Y:S02]  /*5860*/  UMOV UR26, 0x1 ;  /* 0x00000001001a7882 */ /* 0x000fe40000000000 */
        /* <DEDUP_REMOVED lines=9> */
.L_x_260:
[----:B------:R-:W-:Y:S02]  /*5900*/  UMOV UR5, 0x1 ;  /* 0x0000000100057882 */ /* 0x000fe40000000000 */
[----:B------:R-:W-:Y:S02]  /*5910*/  ULDC UR4, c[0x0][0x32c] ;  /* 0x0000cb0000047ab9 */ /* 0x000fe40000000800 */
[----:B------:R-:W-:-:S03]  /*5920*/  UISETP.NE.AND UP0, UPT, UR5, UR4, UPT ;  /* 0x000000040500728c */ /* 0x000fc6000bf05270 */
[----:B------:R-:W-:Y:S02]  /*5930*/  ULDC.64 UR4, c[0x0][0x330] ;  /* 0x0000cc0000047ab9 */ /* 0x000fe40000000a00 */
[----:B------:R-:W-:-:S07]  /*5940*/  UIMAD.WIDE.U32 UR28, UR26, UR4, URZ ;  /* 0x000000041a1c72a5 */ /* 0x000fce000f8e003f */
[----:B------:R-:W-:Y:S02]  /*5950*/  @UP0 UMOV UR27, UR29 ;  /* 0x0000001d001b0c82 */ /* 0x000fe40008000000 */
[----:B------:R-:W-:Y:S02]  /*5960*/  @UP0 USHF.R.U32.HI UR26, URZ, UR5, UR27 ;  /* 0x000000053f1a0299 */ /* 0x000fe4000801161b */
.L_x_261:
[----:B------:R-:W-:Y:S02]  /*5970*/  ULDC UR4, c[0x0][0x32c] ;  /* 0x0000cb0000047ab9 */ /* 0x000fe40000000800 */
[----:B------:R-:W-:-:S04]  /*5980*/  UIMAD UR4, UR26, UR4, UR4 ;  /* 0x000000041a0472a4 */ /* 0x000fc8000f8e0204 */
[----:B------:R-:W-:-:S04]  /*5990*/  UISETP.LT.AND UP0, UPT, UR23, UR4, UPT ;  /* 0x000000041700728c */ /* 0x000fc8000bf01270 */
[----:B------:R-:W-:-:S04]  /*59a0*/  USEL UR23, UR23, UR4, UP0 ;  /* 0x0000000417177287 */ /* 0x000fc80008000000 */
.L_x_259:
        /* <DEDUP_REMOVED lines=17> */
.L_x_273:
        /* <DEDUP_REMOVED lines=23> */
[C---:B------:R-:W-:Y:S02]  /*5c30*/  IMAD R4, R208.reuse, c[0x0][0x21c], R4 ;  /* 0x00008700d0047a24 */ /* 0x040fe400078e0204 */
        /* <DEDUP_REMOVED lines=32> */
.L_x_263:
        /* <DEDUP_REMOVED lines=232> */
[----:B------:R-:W-:Y:S04]  /*6cc0*/  @!P1 LEA.HI.X R7, R8, c[0x0][0x2a4], R5, 0x2, P0 ;  /* 0x0000a90008079a11 */ /* 0x000fe800000f1405 */
[----:B------:R-:W-:Y:S01]  /*6cd0*/  SHF.R.S32.HI R5, RZ, 0x1f, R209 ;  /* 0x0000001fff057819 */ /* 0x000fe200000114d1 */
[----:B------:R2:W3:Y:S04]  /*6ce0*/  @!P1 LDG.E R208, [R6.64] ;  /* 0x0000001406d09981 */ /* 0x0004e8000c1e1900 */
[----:B------:R-:W-:Y:S04]  /*6cf0*/  IMAD R5, R5, c[0x0][0x1e0], RZ ;  /* 0x0000780005057a24 */ /* 0x000fe800078e02ff */
[C---:B------:R-:W-:Y:S02]  /*6d00*/  IMAD R5, R209.reuse, c[0x0][0x1e4], R5 ;  /* 0x00007900d1057a24 */ /* 0x040fe400078e0205 */
[----:B--2---:R-:W-:Y:S04]  /*6d10*/  IMAD.WIDE.U32 R6, R209, c[0x0][0x1e0], RZ ;  /* 0x00007800d1067a25 */ /* 0x004fe800078e00ff */
[----:B------:R-:W-:Y:S01]  /*6d20*/  IMAD.IADD R7, R7, 0x1, R5 ;  /* 0x0000000107077824 */ /* 0x000fe200078e0205 */
[----:B---3--:R-:W-:Y:S03]  /*6d30*/  SHF.R.S32.HI R4, RZ, 0x1f, R208 ;  /* 0x0000001fff047819 */ /* 0x008fe600000114d0 */
[----:B------:R-:W-:Y:S04]  /*6d40*/  IMAD.WIDE.U32 R6, R208, c[0x0][0x1f0], R6 ;  /* 0x00007c00d0067a25 */ /* 0x000fe800078e0006 */
        /* <DEDUP_REMOVED lines=30> */
.L_x_264:
[----:B--234-:R-:W-:Y:S01]  /*6f30*/  PLOP3.LUT P6, PT, PT, PT, UP2, 0x80, 0x0 ;  /* 0x000000000000781c */ /* 0x01cfe20003fcf028 */
[----:B------:R-:W0:Y:S01]  /*6f40*/  LDGDEPBAR ;  /* 0x00000000000079af */ /* 0x000e220000000000 */
[----:B------:R-:W-:Y:S01]  /*6f50*/  PLOP3.LUT P0, PT, PT, PT, UP2, 0x80, 0x0 ;  /* 0x000000000000781c */ /* 0x000fe20003f0f028 */
[----:B------:R-:W-:Y:S01]  /*6f60*/  IMAD.MOV.U32 R11, RZ, RZ, R211 ;  /* 0x000000ffff0b7224 */ /* 0x000fe200078e00d3 */
[----:B------:R-:W-:Y:S06]  /*6f70*/  USHF.L.U32 UR5, UR22, 0x6, URZ ;  /* 0x0000000616057899 */ /* 0x000fec000800063f */
[----:B------:R-:W-:Y:S03]  /*6f80*/  IMAD.U32 R5, RZ, RZ, UR5 ;  /* 0x00000005ff057e24 */ /* 0x000fe6000f8e00ff */
[----:B------:R-:W-:Y:S02]  /*6f90*/  @P6 IMAD.HI.U32 R4, R211, c[0x0][0x2c8], RZ ;  /* 0x0000b200d3046a27 */ /* 0x000fe400078e00ff */
[----:B------:R-:W-:Y:S03]  /*6fa0*/  IADD3 R5, -R212, 0x1, -R5 ;  /* 0x00000001d4057810 */ /* 0x000fe60007ffe905 */
[----:B------:R-:W-:Y:S01]  /*6fb0*/  @P0 SHF.R.U32.HI R11, RZ, c[0x0][0x2cc], R4 ;  /* 0x0000b300ff0b0a19 */ /* 0x000fe20000011604 */
[----:B------:R-:W-:Y:S01]  /*6fc0*/  IMAD.U32 R4, RZ, RZ, UR12 ;  /* 0x0000000cff047e24 */ /* 0x000fe2000f8e00ff */
[----:B------:R-:W-:Y:S03]  /*6fd0*/  PLOP3.LUT P0, PT, PT, PT, UP1, 0x40, 0x0 ;  /* 0x000000000000781c */ /* 0x000fe60003f0e818 */
[----:B------:R-:W2:Y:S01]  /*6fe0*/  SHFL.IDX PT, R6, R11, RZ, 0x1c1f ;  /* 0x001c1fff0b067589 */ /* 0x000ea200000e0000 */
[----:B------:R-:W-:Y:S04]  /*6ff0*/  IADD3 R4, -R4, UR8, R5 ;  /* 0x0000000804047c10 */ /* 0x000fe8000fffe105 */
[C---:B------:R-:W-:Y:S02]  /*7000*/  IADD3 R5, R4.reuse, c[0x0][0x328], RZ ;  /* 0x0000ca0004057a10 */ /* 0x040fe40007ffe0ff */
[----:B------:R-:W-:Y:S03]  /*7010*/  IADD3 R4, R4, UR19, RZ ;  /* 0x0000001304047c10 */ /* 0x000fe6000fffe0ff */
[--C-:B--2---:R-:W-:Y:S02]  /*7020*/  IMAD.IADD R9, R5, 0x1, R6.reuse ;  /* 0x0000000105097824 */ /* 0x104fe400078e0206 */
[----:B------:R-:W-:Y:S01]  /*7030*/  IMAD.IADD R7, R4, 0x1, R6 ;  /* 0x0000000104077824 */ /* 0x000fe200078e0206 */
[----:B------:R-:W-:-:S05]  /*7040*/  @P0 BRA `(.L_x_265) ;  /* 0x000001a000000947 */ /* 0x000fca0003800000 */
[----:B------:R-:W-:Y:S01]  /*7050*/  IMAD.U32 R13, RZ, RZ, UR12 ;  /* 0x0000000cff0d7e24 */ /* 0x000fe2000f8e00ff */
[----:B------:R-:W-:Y:S04]  /*7060*/  BSSY B0, `(.L_x_266) ;  /* 0x0000012000007945 */ /* 0x000fe80003800000 */
[----:B------:R-:W-:Y:S04]  /*7070*/  IADD3 R13, -R13, UR8, R6 ;  /* 0x000000080d0d7c10 */ /* 0x000fe8000fffe106 */
[----:B------:R-:W-:Y:S11]  /*7080*/  ISETP.GT.AND P0, PT, R13, -0x1, PT ;  /* 0xffffffff0d00780c */ /* 0x000ff60003f04270 */
[----:B------:R-:W-:Y:S02]  /*7090*/  @!UPT UIADD3 URZ, URZ, URZ, URZ ;  /* 0x0000003f3f3ff290 */ /* 0x000fe4000fffe03f */
[----:B------:R-:W-:-:S05]  /*70a0*/  @P0 BRA `(.L_x_267) ;  /* 0x0000008000000947 */ /* 0x000fca0003800000 */
[----:B------:R-:W-:Y:S01]  /*70b0*/  LOP3.LUT R13, RZ, R13, RZ, 0x33, !PT ;  /* 0x0000000dff0d7212 */ /* 0x000fe200078e33ff */
[----:B------:R-:W-:Y:S05]  /*70c0*/  IMAD.MOV.U32 R6, RZ, RZ, 0x1 ;  /* 0x00000001ff067424 */ /* 0x000fea00078e00ff */
[----:B------:R-:W-:Y:S11]  /*70d0*/  ISETP.NE.AND P0, PT, R6, c[0x0][0x32c], PT ;  /* 0x0000cb0006007a0c */ /* 0x000ff60003f05270 */
[----:B------:R-:W-:Y:S02]  /*70e0*/  @!UPT UIADD3 URZ, URZ, URZ, URZ ;  /* 0x0000003f3f3ff290 */ /* 0x000fe4000fffe03f */
[----:B------:R-:W-:Y:S05]  /*70f0*/  @P0 IMAD.HI.U32 R6, R13, c[0x0][0x330], RZ ;  /* 0x0000cc000d060a27 */ /* 0x000fea00078e00ff */
[----:B------:R-:W-:Y:S04]  /*7100*/  @P0 SHF.R.U32.HI R13, RZ, c[0x0][0x334], R6 ;  /* 0x0000cd00ff0d0a19 */ /* 0x000fe80000011606 */
[----:B------:R-:W-:Y:S01]  /*7110*/  LOP3.LUT R13, RZ, R13, RZ, 0x33, !PT ;  /* 0x0000000dff0d7212 */ /* 0x000fe200078e33ff */
[----:B------:R-:W-:-:S05]  /*7120*/  BRA `(.L_x_268) ;  /* 0x0000005000007947 */ /* 0x000fca0003800000 */
.L_x_267:
[----:B------:R-:W-:Y:S04]  /*7130*/  MOV R6, 0x1 ;  /* 0x0000000100067802 */ /* 0x000fe80000000f00 */
[----:B------:R-:W-:Y:S11]  /*7140*/  ISETP.NE.AND P0, PT, R6, c[0x0][0x32c], PT ;  /* 0x0000cb0006007a0c */ /* 0x000ff60003f05270 */
[----:B------:R-:W-:Y:S02]  /*7150*/  @!UPT UIADD3 URZ, URZ, URZ, URZ ;  /* 0x0000003f3f3ff290 */ /* 0x000fe4000fffe03f */
[----:B------:R-:W-:Y:S05]  /*7160*/  @P0 IMAD.HI.U32 R6, R13, c[0x0][0x330], RZ ;  /* 0x0000cc000d060a27 */ /* 0x000fea00078e00ff */
[----:B------:R-:W-:Y:S02]  /*7170*/  @P0 SHF.R.U32.HI R13, RZ, c[0x0][0x334], R6 ;  /* 0x0000cd00ff0d0a19 */ /* 0x000fe40000011606 */
.L_x_268:
[----:B------:R-:W-:Y:S05]  /*7180*/  BSYNC B0 ;  /* 0x0000000000007941 */ /* 0x000fea0003800000 */
.L_x_266:
[----:B------:R-:W-:Y:S04]  /*7190*/  IMAD.MOV.U32 R6, RZ, RZ, c[0x0][0x32c] ;  /* 0x0000cb00ff067624 */ /* 0x000fe800078e00ff */
[----:B------:R-:W-:Y:S04]  /*71a0*/  IMAD R13, R13, R6, -UR5 ;  /* 0x800000050d0d7e24 */ /* 0x000fe8000f8e0206 */
[----:B------:R-:W-:Y:S05]  /*71b0*/  IMAD.IADD R8, R13, 0x1, -R212 ;  /* 0x000000010d087824 */ /* 0x000fea00078e0ad4 */
[----:B------:R-:W-:Y:S02]  /*71c0*/  IADD3 R6, R8, c[0x0][0x32c], RZ ;  /* 0x0000cb0008067a10 */ /* 0x000fe40007ffe0ff */
[----:B------:R-:W-:Y:S02]  /*71d0*/  IMNMX R7, R7, R8, !PT ;  /* 0x0000000807077217 */ /* 0x000fe40007800200 */
[----:B------:R-:W-:Y:S02]  /*71e0*/  IMNMX R9, R9, R6, PT ;  /* 0x0000000609097217 */ /* 0x000fe40003800200 */
.L_x_265:
        /* <DEDUP_REMOVED lines=84> */
.L_x_271:
[----:B------:R-:W-:Y:S04]  /*7730*/  MOV R7, 0x1 ;  /* 0x0000000100077802 */ /* 0x000fe80000000f00 */
[----:B------:R-:W-:Y:S11]  /*7740*/  ISETP.NE.AND P0, PT, R7, c[0x0][0x32c], PT ;  /* 0x0000cb0007007a0c */ /* 0x000ff60003f05270 */
[----:B------:R-:W-:Y:S02]  /*7750*/  @!UPT UIADD3 URZ, URZ, URZ, URZ ;  /* 0x0000003f3f3ff290 */ /* 0x000fe4000fffe03f */
[----:B------:R-:W-:Y:S05]  /*7760*/  @P0 IMAD.HI.U32 R7, R12, c[0x0][0x330], RZ ;  /* 0x0000cc000c070a27 */ /* 0x000fea00078e00ff */
[----:B------:R-:W-:Y:S02]  /*7770*/  @P0 SHF.R.U32.HI R12, RZ, c[0x0][0x334], R7 ;  /* 0x0000cd00ff0c0a19 */ /* 0x000fe40000011607 */
.L_x_272:
[----:B------:R-:W-:Y:S05]  /*7780*/  BSYNC B0 ;  /* 0x0000000000007941 */ /* 0x000fea0003800000 */
.L_x_270:
[----:B------:R-:W-:Y:S04]  /*7790*/  IMAD.MOV.U32 R7, RZ, RZ, c[0x0][0x32c] ;  /* 0x0000cb00ff077624 */ /* 0x000fe800078e00ff */
[----:B------:R-:W-:Y:S04]  /*77a0*/  IMAD R7, R12, R7, -UR5 ;  /* 0x800000050c077e24 */ /* 0x000fe8000f8e0207 */
[----:B------:R-:W-:Y:S05]  /*77b0*/  IMAD.IADD R7, R7, 0x1, -R212 ;  /* 0x0000000107077824 */ /* 0x000fea00078e0ad4 */
[----:B------:R-:W-:Y:S02]  /*77c0*/  IADD3 R12, R7, c[0x0][0x32c], RZ ;  /* 0x0000cb00070c7a10 */ /* 0x000fe40007ffe0ff */
[----:B------:R-:W-:Y:S02]  /*77d0*/  IMNMX R4, R4, R7, !PT ;  /* 0x0000000704047217 */ /* 0x000fe40007800200 */
[----:B------:R-:W-:Y:S02]  /*77e0*/  IMNMX R5, R5, R12, PT ;  /* 0x0000000c05057217 */ /* 0x000fe40003800200 */
.L_x_269:
[----:B------:R-:W-:Y:S01]  /*77f0*/  PLOP3.LUT P6, PT, PT, PT, UP0, 0x80, 0x0 ;  /* 0x000000000000781c */ /* 0x000fe20003fcf008 */
[----:B------:R-:W-:Y:S01]  /*7800*/  LDSM.16.MT88.4 R20, [R198+0x100] ;  /* 0x00010000c614783b */ /* 0x000fe20000004200 */
[----:B------:R-:W-:Y:S02]  /*7810*/  PLOP3.LUT P0, PT, PT, PT, UP0, 0x80, 0x0 ;  /* 0x000000000000781c */ /* 0x000fe40003f0f008 */
[----:B------:R-:W-:Y:S02]  /*7820*/  ISETP.GT.AND P6, PT, R4, RZ, P6 ;  /* 0x000000ff0400720c */ /* 0x000fe400037c4270 */
[----:B------:R-:W-:Y:S02]  /*7830*/  FMNMX.FTZ R7, R10, R3, !PT ;  /* 0x000000030a077209 */ /* 0x000fe40007810000 */
[C---:B------:R-:W-:Y:S01]  /*7840*/  ISETP.LT.OR P6, PT, R5.reuse, 0x1, P6 ;  /* 0x000000010500780c */ /* 0x040fe200037c1670 */
[----:B------:R-:W-:Y:S01]  /*7850*/  LDSM.16.MT88.4 R28, [R197+0x100] ;  /* 0x00010000c51c783b */ /* 0x000fe20000004200 */
[----:B------:R-:W-:Y:S02]  /*7860*/  ISETP.GT.AND P0, PT, R4, 0x1, P0 ;  /* 0x000000010400780c */ /* 0x000fe40000704270 */
        /* <DEDUP_REMOVED lines=20> */
[C---:B------:R-:W-:Y:S02]  /*79b0*/  ISETP.LT.OR P6, PT, R5.reuse, 0x11, P6 ;  /* 0x000000110500780c */ /* 0x040fe400037c1670 */
        /* <DEDUP_REMOVED lines=11> */
[----:B------:R-:W-:Y:S02]  /*7a70*/  ISETP.LT.OR P6, PT, R5, 0x19, P6 ;  /* 0x000000190500780c */ /* 0x000fe400037c1670 */
[----:B------:R-:W-:Y:S02]  /*7a80*/  ISETP.GT.AND P0, PT, R4, 0x19, P0 ;  /* 0x000000190400780c */ /* 0x000fe40000704270 */
[----:B------:R-:W-:Y:S02]  /*7a90*/  FMNMX.FTZ R7, R156, R7, !PT ;  /* 0x000000079c077209 */ /* 0x000fe40007810000 */
[----:B------:R-:W-:Y:S02]  /*7aa0*/  FSEL R143, R235, -INF , !P6 ;  /* 0xff800000eb8f7808 */ /* 0x000fe40007000000 */
[----:B------:R-:W-:Y:S02]  /*7ab0*/  ISETP.LT.OR P0, PT, R5, 0x1a, P0 ;  /* 0x0000001a0500780c */ /* 0x000fe40000701670 */
[----:B------:R-:W-:Y:S02]  /*7ac0*/  FMNMX.FTZ R0, R225, R0, !PT ;  /* 0x00000000e1007209 */ /* 0x000fe40007810000 */
[----:B------:R-:W-:Y:S02]  /*7ad0*/  PLOP3.LUT P6, PT, PT, PT, UP0, 0x80, 0x0 ;  /* 0x000000000000781c */ /* 0x000fe40003fcf008 */
[----:B------:R-:W-:Y:S02]  /*7ae0*/  FMNMX.FTZ R7, R154, R7, !PT ;  /* 0x000000079a077209 */ /* 0x000fe40007810000 */
[----:B------:R-:W-:Y:S02]  /*7af0*/  FSEL R141, R234, -INF , !P0 ;  /* 0xff800000ea8d7808 */ /* 0x000fe40004000000 */
[----:B------:R-:W-:Y:S02]  /*7b00*/  FMNMX.FTZ R0, R11, R0, !PT ;  /* 0x000000000b007209 */ /* 0x000fe40007810000 */
[----:B------:R-:W-:Y:S02]  /*7b10*/  ISETP.GT.AND P6, PT, R4, 0x20, P6 ;  /* 0x000000200400780c */ /* 0x000fe400037c4270 */
[----:B------:R-:W-:Y:S02]  /*7b20*/  PLOP3.LUT P0, PT, PT, PT, UP0, 0x80, 0x0 ;  /* 0x000000000000781c */ /* 0x000fe40003f0f008 */
[----:B------:R-:W-:Y:S02]  /*7b30*/  FMNMX.FTZ R7, R152, R7, !PT ;  /* 0x0000000798077209 */ /* 0x000fe40007810000 */
[----:B------:R-:W-:Y:S02]  /*7b40*/  ISETP.LT.OR P6, PT, R5, 0x21, P6 ;  /* 0x000000210500780c */ /* 0x000fe400037c1670 */
[----:B------:R-:W-:Y:S02]  /*7b50*/  FMNMX.FTZ R0, R9, R0, !PT ;  /* 0x0000000009007209 */ /* 0x000fe40007810000 */
[----:B------:R-:W-:Y:S02]  /*7b60*/  ISETP.GT.AND P0, PT, R4, 0x21, P0 ;  /* 0x000000210400780c */ /* 0x000fe40000704270 */
        /* <DEDUP_REMOVED lines=12> */
[----:B------:R-:W-:Y:S01]  /*7c30*/  ISETP.LT.OR P6, PT, R5, 0x29, P6 ;  /* 0x000000290500780c */ /* 0x000fe200037c1670 */
[----:B------:R-:W1:Y:S01]  /*7c40*/  SHFL.BFLY PT, R7, R0, 0x2, 0x1f ;  /* 0x0c401f0000077f89 */ /* 0x000e6200000e0000 */
[----:B------:R-:W-:Y:S02]  /*7c50*/  ISETP.GT.AND P0, PT, R4, 0x29, P0 ;  /* 0x000000290400780c */ /* 0x000fe40000704270 */
[----:B------:R-:W-:Y:S02]  /*7c60*/  FSEL R155, R244, -INF , !P6 ;  /* 0xff800000f49b7808 */ /* 0x000fe40007000000 */
[----:B------:R-:W-:Y:S02]  /*7c70*/  FMNMX.FTZ R12, R141, R12, !PT ;  /* 0x0000000c8d0c7209 */ /* 0x000fe40007810000 */
[----:B------:R-:W-:Y:S02]  /*7c80*/  ISETP.LT.OR P0, PT, R5, 0x2a, P0 ;  /* 0x0000002a0500780c */ /* 0x000fe40000701670 */
[----:B------:R-:W-:Y:S02]  /*7c90*/  PLOP3.LUT P6, PT, PT, PT, UP0, 0x80, 0x0 ;  /* 0x000000000000781c */ /* 0x000fe40003fcf008 */
[----:B------:R-:W-:Y:S02]  /*7ca0*/  FSEL R153, R243, -INF , !P0 ;  /* 0xff800000f3997808 */ /* 0x000fe40004000000 */
[----:B------:R-:W-:Y:S02]  /*7cb0*/  FMNMX.FTZ R12, R159, R12, !PT ;  /* 0x0000000c9f0c7209 */ /* 0x000fe40007810000 */
[C---:B------:R-:W-:Y:S02]  /*7cc0*/  ISETP.GT.AND P6, PT, R4.reuse, 0x30, P6 ;  /* 0x000000300400780c */ /* 0x040fe400037c4270 */
[----:B------:R-:W-:Y:S02]  /*7cd0*/  PLOP3.LUT P0, PT, PT, PT, UP0, 0x80, 0x0 ;  /* 0x000000000000781c */ /* 0x000fe40003f0f008 */
[----:B------:R-:W-:Y:S02]  /*7ce0*/  FMNMX.FTZ R12, R157, R12, !PT ;  /* 0x0000000c9d0c7209 */ /* 0x000fe40007810000 */
[----:B------:R-:W-:Y:S02]  /*7cf0*/  ISETP.LT.OR P6, PT, R5, 0x31, P6 ;  /* 0x000000310500780c */ /* 0x000fe400037c1670 */
        /* <DEDUP_REMOVED lines=12> */
[----:B------:R-:W-:Y:S02]  /*7dc0*/  ISETP.LT.OR P6, PT, R5, 0x39, P6 ;  /* 0x000000390500780c */ /* 0x000fe400037c1670 */
[----:B------:R-:W-:Y:S02]  /*7dd0*/  ISETP.GT.AND P0, PT, R4, 0x39, P0 ;  /* 0x000000390400780c */ /* 0x000fe40000704270 */
        /* <DEDUP_REMOVED lines=381> */
.L_x_262:
[----:B------:R-:W1:Y:S01]  /*95b0*/  S2UR UR23, SR_CTAID.X ;  /* 0x00000000001779c3 */ /* 0x000e620000002500 */
[----:B------:R-:W-:Y:S01]  /*95c0*/  ULDC.64 UR4, c[0x0][0x2c8] ;  /* 0x0000b20000047ab9 */ /* 0x000fe20000000a00 */
[----:B------:R-:W-:Y:S01]  /*95d0*/  PLOP3.LUT P0, PT, PT, PT, UP1, 0x40, 0x0 ;  /* 0x000000000000781c */ /* 0x000fe20003f0e818 */
[----:B-1----:R-:W-:-:S04]  /*95e0*/  ULEA UR23, UR23, 0x7f, 0x7 ;  /* 0x0000007f17177891 */ /* 0x002fc8000f8e383f */
[----:B------:R-:W-:Y:S02]  /*95f0*/  UIMAD.WIDE.U32 UR28, UR23, UR4, URZ ;  /* 0x00000004171c72a5 */ /* 0x000fe4000f8e003f */
[----:B------:R-:W-:Y:S02]  /*9600*/  UIADD3 UR4, UR8, 0x1, -UR12 ;  /* 0x0000000108047890 */ /* 0x000fe4000fffe80c */
[----:B------:R-:W-:-:S03]  /*9610*/  UMOV UR26, UR23 ;  /* 0x00000017001a7c82 */ /* 0x000fc60008000000 */
[----:B------:R-:W-:Y:S02]  /*9620*/  @UP2 UMOV UR23, UR29 ;  /* 0x0000001d00172c82 */ /* 0x000fe40008000000 */
[----:B------:R-:W-:-:S03]  /*9630*/  @UP2 USHF.R.U32.HI UR26, URZ, UR5, UR23 ;  /* 0x000000053f1a2299 */ /* 0x000fc60008011617 */
[----:B------:R-:W-:Y:S02]  /*9640*/  ULDC UR23, c[0x0][0x324] ;  /* 0x0000c90000177ab9 */ /* 0x000fe40000000800 */
[----:B------:R-:W-:-:S04]  /*9650*/  UIADD3 UR26, UR4, UR26, URZ ;  /* 0x0000001a041a7290 */ /* 0x000fc8000fffe03f */
[----:B------:R-:W-:Y:S01]  /*9660*/  UIADD3 UR23, UR26, -UR23, URZ ;  /* 0x800000171a177290 */ /* 0x000fe2000fffe03f */
[----:B------:R-:W-:Y:S05]  /*9670*/  @P0 BRA `(.L_x_274) ;  /* 0x0000018000000947 */ /* 0x000fea0003800000 */
[----:B------:R-:W-:-:S06]  /*9680*/  UISETP.GT.AND UP0, UPT, UR26, -0x1, UPT ;  /* 0xffffffff1a00788c */ /* 0x000fcc000bf04270 */
[----:B------:R-:W-:-:S13]  /*9690*/  PLOP3.LUT P0, PT, PT, PT, UP0, 0x80, 0x0 ;  /* 0x000000000000781c */ /* 0x000fda0003f0f008 */
[----:B------:R-:W-:Y:S05]  /*96a0*/  @P0 BRA `(.L_x_275) ;  /* 0x000000a000000947 */ /* 0x000fea0003800000 */
[----:B------:R-:W-:Y:S02]  /*96b0*/  UMOV UR5, 0x1 ;  /* 0x0000000100057882 */ /* 0x000fe40000000000 */
[----:B------:R-:W-:Y:S02]  /*96c0*/  ULDC UR4, c[0x0][0x32c] ;  /* 0x0000cb0000047ab9 */ /* 0x000fe40000000800 */
[----:B------:R-:W-:Y:S02]  /*96d0*/  UISETP.NE.AND UP0, UPT, UR5, UR4, UPT ;  /* 0x000000040500728c */ /* 0x000fe4000bf05270 */
[----:B------:R-:W-:Y:S02]  /*96e0*/  ULOP3.LUT UR26, URZ, UR26, URZ, 0x33, !UPT ;  /* 0x0000001a3f1a7292 */ /* 0x000fe4000f8e333f */
[----:B------:R-:W-:Y:S02]  /*96f0*/  ULDC.64 UR4, c[0x0][0x330] ;  /* 0x0000cc0000047ab9 */ /* 0x000fe40000000a00 */
[----:B------:R-:W-:-:S07]  /*9700*/  UIMAD.WIDE.U32 UR28, UR26, UR4, URZ ;  /* 0x000000041a1c72a5 */ /* 0x000fce000f8e003f */
[----:B------:R-:W-:Y:S02]  /*9710*/  @UP0 UMOV UR27, UR29 ;  /* 0x0000001d001b0c82 */ /* 0x000fe40008000000 */
[----:B------:R-:W-:-:S04]  /*9720*/  @UP0 USHF.R.U32.HI UR26, URZ, UR5, UR27 ;  /* 0x000000053f1a0299 */ /* 0x000fc8000801161b */
[----:B------:R-:W-:Y:S01]  /*9730*/  ULOP3.LUT UR26, URZ, UR26, URZ, 0x33, !UPT ;  /* 0x0000001a3f1a7292 */ /* 0x000fe2000f8e333f */
[----:B------:R-:W-:Y:S05]  /*9740*/  BRA `(.L_x_276) ;  /* 0x0000007000007947 */ /* 0x000fea0003800000 */
.L_x_275:
[----:B------:R-:W-:Y:S02]  /*9750*/  UMOV UR5, 0x1 ;  /* 0x0000000100057882 */ /* 0x000fe40000000000 */
[----:B------:R-:W-:Y:S02]  /*9760*/  ULDC UR4, c[0x0][0x32c] ;  /* 0x0000cb0000047ab9 */ /* 0x000fe40000000800 */
[----:B------:R-:W-:-:S03]  /*9770*/  UISETP.NE.AND UP0, UPT, UR5, UR4, UPT ;  /* 0x000000040500728c */ /* 0x000fc6000bf05270 */
[----:B------:R-:W-:Y:S02]  /*9780*/  ULDC.64 UR4, c[0x0][0x330] ;  /* 0x0000cc0000047ab9 */ /* 0x000fe40000000a00 */
[----:B------:R-:W-:-:S07]  /*9790*/  UIMAD.WIDE.U32 UR28, UR26, UR4, URZ ;  /* 0x000000041a1c72a5 */ /* 0x000fce000f8e003f */
[----:B------:R-:W-:Y:S02]  /*97a0*/  @UP0 UMOV UR27, UR29 ;  /* 0x0000001d001b0c82 */ /* 0x000fe40008000000 */
[----:B------:R-:W-:Y:S02]  /*97b0*/  @UP0 USHF.R.U32.HI UR26, URZ, UR5, UR27 ;  /* 0x000000053f1a0299 */ /* 0x000fe4000801161b */
.L_x_276:
[----:B------:R-:W-:Y:S02]  /*97c0*/  ULDC UR4, c[0x0][0x32c] ;  /* 0x0000cb0000047ab9 */ /* 0x000fe40000000800 */
[----:B------:R-:W-:-:S04]  /*97d0*/  UIMAD UR4, UR26, UR4, URZ ;  /* 0x000000041a0472a4 */ /* 0x000fc8000f8e023f */
[----:B------:R-:W-:-:S04]  /*97e0*/  UISETP.LT.AND UP0, UPT, UR23, UR4, UPT ;  /* 0x000000041700728c */ /* 0x000fc8000bf01270 */
[----:B------:R-:W-:-:S04]  /*97f0*/  USEL UR23, UR23, UR4, !UP0 ;  /* 0x0000000417177287 */ /* 0x000fc8000c000000 */
.L_x_274:
        /* <DEDUP_REMOVED lines=19> */
.L_x_280:
        /* <DEDUP_REMOVED lines=56> */
.L_x_278:
        /* <DEDUP_REMOVED lines=223> */
[--C-:B------:R-:W-:Y:S01]  /*aaa0*/  IMAD.MOV.U32 R0, RZ, RZ, R209.reuse ;  /* 0x000000ffff007224 */ /* 0x100fe200078e00d1 */
[----:B------:R-:W-:Y:S04]  /*aab0*/  @P2 SHF.R.U32.HI R0, RZ, c[0x0][0x2c0], R2 ;  /* 0x0000b000ff002a19 */ /* 0x000fe80000011602 */
[C---:B------:R-:W-:Y:S04]  /*aac0*/  @!P1 IADD3 R7, P0, R0.reuse, UR14, RZ ;  /* 0x0000000e00079c10 */ /* 0x040fe8000ff1e0ff */
[----:B------:R-:W-:Y:S01]  /*aad0*/  @!P1 LEA.HI.X.SX32 R2, R0, UR6, 0x1, P0 ;  /* 0x0000000600029c11 */ /* 0x000fe200080f0eff */
[----:B------:R-:W-:Y:S01]  /*aae0*/  IMAD.MOV R0, RZ, RZ, -R0 ;  /* 0x000000ffff007224 */ /* 0x000fe200078e0a00 */
[C---:B------:R-:W-:Y:S03]  /*aaf0*/  @!P1 LEA R4, P0, R7.reuse, c[0x0][0x2a0], 0x2 ;  /* 0x0000a80007049a11 */ /* 0x040fe600078010ff */
        /* <DEDUP_REMOVED lines=42> */
.L_x_279:
        /* <DEDUP_REMOVED lines=407> */
.L_x_277:
        /* <DEDUP_REMOVED lines=12> */
.L_x_291:
        /* <DEDUP_REMOVED lines=9> */
[C---:B------:R-:W-:Y:S03]  /*c860*/  IMAD R6, R208.reuse, c[0x0][0x21c], R6 ;  /* 0x00008700d0067a24 */ /* 0x040fe600078e0206 */
        /* <DEDUP_REMOVED lines=305> */
.L_x_282:
[----:B--234-:R-:W-:Y:S01]  /*db80*/  PLOP3.LUT P6, PT, PT, PT, UP2, 0x80, 0x0 ;  /* 0x000000000000781c */ /* 0x01cfe20003fcf028 */
[----:B------:R-:W0:Y:S01]  /*db90*/  LDGDEPBAR ;  /* 0x00000000000079af */ /* 0x000e220000000000 */
[----:B------:R-:W-:Y:S01]  /*dba0*/  PLOP3.LUT P0, PT, PT, PT, UP2, 0x80, 0x0 ;  /* 0x000000000000781c */ /* 0x000fe20003f0f028 */
[----:B-1----:R-:W-:Y:S01]  /*dbb0*/  IMAD.MOV.U32 R14, RZ, RZ, R211 ;  /* 0x000000ffff0e7224 */ /* 0x002fe200078e00d3 */
[----:B------:R-:W-:Y:S01]  /*dbc0*/  USHF.L.U32 UR4, UR22, 0x6, URZ ;  /* 0x0000000616047899 */ /* 0x000fe2000800063f */
[----:B------:R-:W-:Y:S05]  /*dbd0*/  IMAD.U32 R7, RZ, RZ, UR12 ;  /* 0x0000000cff077e24 */ /* 0x000fea000f8e00ff */
[----:B------:R-:W-:Y:S03]  /*dbe0*/  IMAD.U32 R9, RZ, RZ, UR4 ;  /* 0x00000004ff097e24 */ /* 0x000fe6000f8e00ff */
[----:B------:R-:W-:Y:S02]  /*dbf0*/  @P6 IMAD.HI.U32 R6, R211, c[0x0][0x2c8], RZ ;  /* 0x0000b200d3066a27 */ /* 0x000fe400078e00ff */
[----:B------:R-:W-:Y:S03]  /*dc00*/  IADD3 R8, -R212, 0x1, -R9 ;  /* 0x00000001d4087810 */ /* 0x000fe60007ffe909 */
[----:B------:R-:W-:Y:S02]  /*dc10*/  @P0 SHF.R.U32.HI R14, RZ, c[0x0][0x2cc], R6 ;  /* 0x0000b300ff0e0a19 */ /* 0x000fe40000011606 */
[----:B------:R-:W-:Y:S02]  /*dc20*/  PLOP3.LUT P0, PT, PT, PT, UP1, 0x40, 0x0 ;  /* 0x000000000000781c */ /* 0x000fe40003f0e818 */
[----:B------:R-:W-:Y:S01]  /*dc30*/  IADD3 R7, -R7, UR8, R8 ;  /* 0x0000000807077c10 */ /* 0x000fe2000fffe108 */
[----:B------:R-:W1:Y:S03]  /*dc40*/  SHFL.IDX PT, R6, R14, RZ, 0x1c1f ;  /* 0x001c1fff0e067589 */ /* 0x000e6600000e0000 */
[C---:B------:R-:W-:Y:S02]  /*dc50*/  IADD3 R9, R7.reuse, c[0x0][0x328], RZ ;  /* 0x0000ca0007097a10 */ /* 0x040fe40007ffe0ff */
[----:B------:R-:W-:Y:S03]  /*dc60*/  IADD3 R7, R7, UR19, RZ ;  /* 0x0000001307077c10 */ /* 0x000fe6000fffe0ff */
[--C-:B-1----:R-:W-:Y:S02]  /*dc70*/  IMAD.IADD R13, R9, 0x1, R6.reuse ;  /* 0x00000001090d7824 */ /* 0x102fe400078e0206 */
        /* <DEDUP_REMOVED lines=16> */
.L_x_285:
[----:B------:R-:W-:Y:S04]  /*dd80*/  MOV R6, 0x1 ;  /* 0x0000000100067802 */ /* 0x000fe80000000f00 */
[----:B------:R-:W-:Y:S11]  /*dd90*/  ISETP.NE.AND P0, PT, R6, c[0x0][0x32c], PT ;  /* 0x0000cb0006007a0c */ /* 0x000ff60003f05270 */
[----:B------:R-:W-:Y:S02]  /*dda0*/  @!UPT UIADD3 URZ, URZ, URZ, URZ ;  /* 0x0000003f3f3ff290 */ /* 0x000fe4000fffe03f */
[----:B------:R-:W-:Y:S05]  /*ddb0*/  @P0 IMAD.HI.U32 R6, R15, c[0x0][0x330], RZ ;  /* 0x0000cc000f060a27 */ /* 0x000fea00078e00ff */
[----:B------:R-:W-:Y:S02]  /*ddc0*/  @P0 SHF.R.U32.HI R15, RZ, c[0x0][0x334], R6 ;  /* 0x0000cd00ff0f0a19 */ /* 0x000fe40000011606 */
.L_x_286:
[----:B------:R-:W-:Y:S05]  /*ddd0*/  BSYNC B0 ;  /* 0x0000000000007941 */ /* 0x000fea0003800000 */
.L_x_284:
[----:B------:R-:W-:Y:S04]  /*dde0*/  IMAD.MOV.U32 R6, RZ, RZ, c[0x0][0x32c] ;  /* 0x0000cb00ff067624 */ /* 0x000fe800078e00ff */
[----:B------:R-:W-:Y:S04]  /*ddf0*/  IMAD R15, R15, R6, -UR4 ;  /* 0x800000040f0f7e24 */ /* 0x000fe8000f8e0206 */
[----:B------:R-:W-:Y:S05]  /*de00*/  IMAD.IADD R8, R15, 0x1, -R212 ;  /* 0x000000010f087824 */ /* 0x000fea00078e0ad4 */
[----:B------:R-:W-:Y:S02]  /*de10*/  IADD3 R6, R8, c[0x0][0x32c], RZ ;  /* 0x0000cb0008067a10 */ /* 0x000fe40007ffe0ff */
[----:B------:R-:W-:Y:S02]  /*de20*/  IMNMX R11, R11, R8, !PT ;  /* 0x000000080b0b7217 */ /* 0x000fe40007800200 */
[----:B------:R-:W-:Y:S02]  /*de30*/  IMNMX R13, R13, R6, PT ;  /* 0x000000060d0d7217 */ /* 0x000fe40003800200 */
.L_x_283:
[----:B------:R-:W-:Y:S06]  /*de40*/  UISETP.GT.AND UP0, UPT, UR22, -0x1, UPT ;  /* 0xffffffff1600788c */ /* 0x000fec000bf04270 */
        /* <DEDUP_REMOVED lines=9> */
[----:B------:R-:W-:Y:S02]  /*dee0*/  ISETP.GT.AND P0, PT, R11, 0x8, P0 ;  /* 0x000000080b00780c */ /* 0x000fe40000704270 */
[----:B------:R-:W-:Y:S02]  /*def0*/  PLOP3.LUT P6, PT, PT, PT, UP0, 0x80, 0x0 ;  /* 0x000000000000781c */ /* 0x000fe40003fcf008 */
[----:B------:R-:W-:Y:S02]  /*df00*/  ISETP.LT.OR P0, PT, R13, 0x9, P0 ;  /* 0x000000090d00780c */ /* 0x000fe40000701670 */
        /* <DEDUP_REMOVED lines=8> */
[----:B------:R-:W-:Y:S02]  /*df90*/  FSEL R164, R12, -INF , !P0 ;  /* 0xff8000000ca47808 */ /* 0x000fe40004000000 */
[----:B------:R-:W-:Y:S01]  /*dfa0*/  PLOP3.LUT P0, PT, PT, PT, UP0, 0x80, 0x0 ;  /* 0x000000000000781c */ /* 0x000fe20003f0f008 */
[----:B------:R-:W1:Y:S01]  /*dfb0*/  SHFL.IDX PT, R12, R14, 0x1, 0x1c1f ;  /* 0x003c1f000e0c7f89 */ /* 0x000e6200000e0000 */
        /* <DEDUP_REMOVED lines=11> */
[----:B------:R-:W-:Y:S01]  /*e070*/  ISETP.LT.OR P6, PT, R13, 0x1a, P6 ;  /* 0x0000001a0d00780c */ /* 0x000fe200037c1670 */
[--C-:B-1----:R-:W-:Y:S01]  /*e080*/  IMAD.IADD R7, R7, 0x1, R12.reuse ;  /* 0x0000000107077824 */ /* 0x102fe200078e020c */
[----:B------:R-:W-:Y:S02]  /*e090*/  FSEL R160, R160, -INF , !P0 ;  /* 0xff800000a0a07808 */ /* 0x000fe40004000000 */
[----:B------:R-:W-:Y:S02]  /*e0a0*/  PLOP3.LUT P0, PT, PT, PT, UP0, 0x80, 0x0 ;  /* 0x000000000000781c */ /* 0x000fe40003f0f008 */
[----:B------:R-:W-:Y:S01]  /*e0b0*/  FSEL R140, R4, -INF , !P6 ;  /* 0xff800000048c7808 */ /* 0x000fe20007000000 */
[----:B------:R-:W-:Y:S01]  /*e0c0*/  IMAD.IADD R4, R9, 0x1, R12 ;  /* 0x0000000109047824 */ /* 0x000fe200078e020c */
        /* <DEDUP_REMOVED lines=43> */
.L_x_289:
[----:B------:R-:W-:Y:S04]  /*e380*/  MOV R9, 0x1 ;  /* 0x0000000100097802 */ /* 0x000fe80000000f00 */
[----:B------:R-:W-:Y:S11]  /*e390*/  ISETP.NE.AND P0, PT, R9, c[0x0][0x32c], PT ;  /* 0x0000cb0009007a0c */ /* 0x000ff60003f05270 */
[----:B------:R-:W-:Y:S02]  /*e3a0*/  @!UPT UIADD3 URZ, URZ, URZ, URZ ;  /* 0x0000003f3f3ff290 */ /* 0x000fe4000fffe03f */
[----:B------:R-:W-:Y:S05]  /*e3b0*/  @P0 IMAD.HI.U32 R9, R12, c[0x0][0x330], RZ ;  /* 0x0000cc000c090a27 */ /* 0x000fea00078e00ff */
[----:B------:R-:W-:Y:S02]  /*e3c0*/  @P0 SHF.R.U32.HI R12, RZ, c[0x0][0x334], R9 ;  /* 0x0000cd00ff0c0a19 */ /* 0x000fe40000011609 */
.L_x_290:
[----:B------:R-:W-:Y:S05]  /*e3d0*/  BSYNC B0 ;  /* 0x0000000000007941 */ /* 0x000fea0003800000 */
.L_x_288:
[----:B------:R-:W-:Y:S04]  /*e3e0*/  IMAD.MOV.U32 R9, RZ, RZ, c[0x0][0x32c] ;  /* 0x0000cb00ff097624 */ /* 0x000fe800078e00ff */
[----:B------:R-:W-:Y:S04]  /*e3f0*/  IMAD R9, R12, R9, -UR4 ;  /* 0x800000040c097e24 */ /* 0x000fe8000f8e0209 */
[----:B------:R-:W-:Y:S05]  /*e400*/  IMAD.IADD R12, R9, 0x1, -R212 ;  /* 0x00000001090c7824 */ /* 0x000fea00078e0ad4 */
[----:B------:R-:W-:Y:S02]  /*e410*/  IADD3 R9, R12, c[0x0][0x32c], RZ ;  /* 0x0000cb000c097a10 */ /* 0x000fe40007ffe0ff */
[----:B------:R-:W-:Y:S02]  /*e420*/  IMNMX R7, R7, R12, !PT ;  /* 0x0000000c07077217 */ /* 0x000fe40007800200 */
[----:B------:R-:W-:Y:S02]  /*e430*/  IMNMX R4, R4, R9, PT ;  /* 0x0000000904047217 */ /* 0x000fe40003800200 */
.L_x_287:
[----:B------:R-:W-:Y:S01]  /*e440*/  PLOP3.LUT P6, PT, PT, PT, UP0, 0x80, 0x0 ;  /* 0x000000000000781c */ /* 0x000fe20003fcf008 */
[----:B------:R-:W-:Y:S01]  /*e450*/  LDSM.16.MT88.4 R20, [R198+0x100] ;  /* 0x00010000c614783b */ /* 0x000fe20000004200 */
[----:B------:R-:W-:Y:S02]  /*e460*/  PLOP3.LUT P0, PT, PT, PT, UP0, 0x80, 0x0 ;  /* 0x000000000000781c */ /* 0x000fe40003f0f008 */
[C---:B------:R-:W-:Y:S02]  /*e470*/  ISETP.GT.AND P6, PT, R7.reuse, RZ, P6 ;  /* 0x000000ff0700720c */ /* 0x040fe400037c4270 */
[----:B------:R-:W-:Y:S02]  /*e480*/  FMNMX.FTZ R17, R10, R3, !PT ;  /* 0x000000030a117209 */ /* 0x000fe40007810000 */
[----:B------:R-:W-:Y:S01]  /*e490*/  ISETP.LT.OR P6, PT, R4, 0x1, P6 ;  /* 0x000000010400780c */ /* 0x000fe200037c1670 */
[----:B------:R-:W-:Y:S01]  /*e4a0*/  LDSM.16.MT88.4 R28, [R197+0x100] ;  /* 0x00010000c51c783b */ /* 0x000fe20000004200 */
[C---:B------:R-:W-:Y:S02]  /*e4b0*/  ISETP.GT.AND P0, PT, R7.reuse, 0x1, P0 ;  /* 0x000000010700780c */ /* 0x040fe40000704270 */
[----:B------:R-:W-:Y:S02]  /*e4c0*/  FMNMX.FTZ R17, R138, R17, !PT ;  /* 0x000000118a117209 */ /* 0x000fe40007810000 */
[----:B------:R-:W-:Y:S02]  /*e4d0*/  FSEL R15, R0, -INF , !P6 ;  /* 0xff800000000f7808 */ /* 0x000fe40007000000 */
[----:B------:R-:W-:Y:S02]  /*e4e0*/  ISETP.LT.OR P0, PT, R4, 0x2, P0 ;  /* 0x000000020400780c */ /* 0x000fe40000701670 */
[----:B------:R-:W-:Y:S02]  /*e4f0*/  PLOP3.LUT P6, PT, PT, PT, UP0, 0x80, 0x0 ;  /* 0x000000000000781c */ /* 0x000fe40003fcf008 */
[----:B------:R-:W-:Y:S02]  /*e500*/  FMNMX.FTZ R17, R8, R17, !PT ;  /* 0x0000001108117209 */ /* 0x000fe40007810000 */
[----:B------:R-:W-:Y:S02]  /*e510*/  FSEL R13, R136, -INF , !P0 ;  /* 0xff800000880d7808 */ /* 0x000fe40004000000 */
        /* <DEDUP_REMOVED lines=14> */
[----:B------:R-:W-:Y:S02]  /*e600*/  ISETP.LT.OR P6, PT, R4, 0x11, P6 ;  /* 0x000000110400780c */ /* 0x000fe400037c1670 */
        /* <DEDUP_REMOVED lines=39> */
[C---:B------:R-:W-:Y:S01]  /*e880*/  ISETP.LT.OR P6, PT, R4.reuse, 0x29, P6 ;  /* 0x000000290400780c */ /* 0x040fe200037c1670 */
[----:B------:R-:W1:Y:S01]  /*e890*/  SHFL.BFLY PT, R17, R0, 0x2, 0x1f ;  /* 0x0c401f0000117f89 */ /* 0x000e6200000e0000 */
[----:B------:R-:W-:Y:S02]  /*e8a0*/  ISETP.GT.AND P0, PT, R7, 0x29, P0 ;  /* 0x000000290700780c */ /* 0x000fe40000704270 */
[----:B------:R-:W-:Y:S02]  /*e8b0*/  FSEL R155, R155, -INF , !P6 ;  /* 0xff8000009b9b7808 */ /* 0x000fe40007000000 */
[----:B------:R-:W-:Y:S02]  /*e8c0*/  FMNMX.FTZ R12, R141, R12, !PT ;  /* 0x0000000c8d0c7209 */ /* 0x000fe40007810000 */
[C---:B------:R-:W-:Y:S02]  /*e8d0*/  ISETP.LT.OR P0, PT, R4.reuse, 0x2a, P0 ;  /* 0x0000002a0400780c */ /* 0x040fe40000701670 */
[----:B------:R-:W-:Y:S02]  /*e8e0*/  PLOP3.LUT P6, PT, PT, PT, UP0, 0x80, 0x0 ;  /* 0x000000000000781c */ /* 0x000fe40003fcf008 */
[----:B------:R-:W-:Y:S02]  /*e8f0*/  FSEL R153, R153, -INF , !P0 ;  /* 0xff80000099997808 */ /* 0x000fe40004000000 */
[----:B------:R-:W-:Y:S02]  /*e900*/  FMNMX.FTZ R12, R159, R12, !PT ;  /* 0x0000000c9f0c7209 */ /* 0x000fe40007810000 */
[----:B------:R-:W-:Y:S02]  /*e910*/  ISETP.GT.AND P6, PT, R7, 0x30, P6 ;  /* 0x000000300700780c */ /* 0x000fe400037c4270 */
[----:B------:R-:W-:Y:S02]  /*e920*/  PLOP3.LUT P0, PT, PT, PT, UP0, 0x80, 0x0 ;  /* 0x000000000000781c */ /* 0x000fe40003f0f008 */
[----:B------:R-:W-:Y:S02]  /*e930*/  FMNMX.FTZ R12, R157, R12, !PT ;  /* 0x0000000c9d0c7209 */ /* 0x000fe40007810000 */
[C---:B------:R-:W-:Y:S02]  /*e940*/  ISETP.LT.OR P6, PT, R4.reuse, 0x31, P6 ;  /* 0x000000310400780c */ /* 0x040fe400037c1670 */
        /* <DEDUP_REMOVED lines=8> */
[----:B------:R-:W-:Y:S01]  /*e9d0*/  PLOP3.LUT P0, PT, PT, PT, UP0, 0x80, 0x0 ;  /* 0x000000000000781c */ /* 0x000fe20003f0f008 */
[----:B------:R-:W-:Y:S01]  /*e9e0*/  UISETP.GT.AND UP0, UPT, UR22, UR7, UPT ;  /* 0x000000071600728c */ /* 0x000fe2000bf04270 */
[----:B------:R-:W-:Y:S01]  /*e9f0*/  FMNMX.FTZ R12, R149, R12, !PT ;  /* 0x0000000c950c7209 */ /* 0x000fe20007810000 */
[----:B------:R-:W-:Y:S01]  /*ea00*/  UIADD3 UR22, UR22, -0x1, URZ ;  /* 0xffffffff16167890 */ /* 0x000fe2000fffe03f */
[----:B------:R-:W-:Y:S02]  /*ea10*/  ISETP.LT.OR P6, PT, R4, 0x39, P6 ;  /* 0x000000390400780c */ /* 0x000fe400037c1670 */
[----:B------:R-:W-:Y:S02]  /*ea20*/  ISETP.GT.AND P0, PT, R7, 0x39, P0 ;  /* 0x000000390700780c */ /* 0x000fe40000704270 */
[----:B------:R-:W-:Y:S02]  /*ea30*/  FSEL R145, R145, -INF , !P6 ;  /* 0xff80000091917808 */ /* 0x000fe40007000000 */
[----:B-1----:R-:W-:Y:S02]  /*ea40*/  FMNMX.FTZ R17, R0, R17, !PT ;  /* 0x0000001100117209 */ /* 0x002fe40007810000 */
[----:B------:R-:W-:Y:S02]  /*ea50*/  FMNMX.FTZ R0, R147, R12, !PT ;  /* 0x0000000c93007209 */ /* 0x000fe40007810000 */
[----:B------:R-:W-:Y:S01]  /*ea60*/  ISETP.LT.OR P0, PT, R4, 0x3a, P0 ;  /* 0x0000003a0400780c */ /* 0x000fe20000701670 */
[----:B------:R-:W1:Y:S01]  /*ea70*/  SHFL.BFLY PT, R12, R17, 0x1, 0x1f ;  /* 0x0c201f00110c7f89 */ /* 0x000e6200000e0000 */
        /* <DEDUP_REMOVED lines=8> */
[----:B--2---:R-:W-:Y:S02]  /*eb00*/  FMNMX.FTZ R5, R4, R7, !PT ;  /* 0x0000000704057209 */ /* 0x004fe40007810000 */
[----:B------:R-:W-:Y:S01]  /*eb10*/  FSEL R4, R0, RZ, P0 ;  /* 0x000000ff00047208 */ /* 0x000fe20000000000 */
[--C-:B------:R-:W-:Y:S02]  /*eb20*/  FFMA.FTZ R168, R10, c[0x0][0x2d0], -R151.reuse ;  /* 0x0000b4000aa87a23 */ /* 0x100fe40000010897 */
[----:B------:R-:W1:Y:S01]  /*eb30*/  SHFL.BFLY PT, R132, R5, 0x1, 0x1f ;  /* 0x0c201f0005847f89 */ /* 0x000e6200000e0000 */
[----:B------:R-:W-:Y:S02]  /*eb40*/  FFMA.FTZ R135, R138, c[0x0][0x2d0], -R151 ;  /* 0x0000b4008a877a23 */ /* 0x000fe40000010897 */
[----:B------:R-:W-:Y:S01]  /*eb50*/  FADD.FTZ R4, -R4, R3 ;  /* 0x0000000304047221 */ /* 0x000fe20000010100 */
[----:B------:R-:W-:Y:S01]  /*eb60*/  MUFU.EX2 R168, R168 ;  /* 0x000000a800a87308 */ /* 0x000fe20000000800 */
[--C-:B------:R-:W-:Y:S02]  /*eb70*/  FFMA.FTZ R134, R8, c[0x0][0x2d0], -R151.reuse ;  /* 0x0000b40008867a23 */ /* 0x100fe40000010897 */
        /* <DEDUP_REMOVED lines=10> */
[----:B-1----:R-:W-:Y:S01]  /*ec20*/  FMNMX.FTZ R132, R132, R5, !PT ;  /* 0x0000000584847209 */ /* 0x002fe20007810000 */
[----:B------:R-:W-:Y:S01]  /*ec30*/  MUFU.EX2 R134, R134 ;  /* 0x0000008600867308 */ /* 0x000fe20000000800 */
[--C-:B------:R-:W-:Y:S02]  /*ec40*/  FFMA.FTZ R221, R156, c[0x0][0x2d0], -R151.reuse ;  /* 0x0000b4009cdd7a23 */ /* 0x100fe40000010897 */
[C---:B------:R-:W-:Y:S01]  /*ec50*/  FSETP.NEU.FTZ.AND P0, PT, R132.reuse, -INF , PT ;  /* 0xff8000008400780b */ /* 0x040fe20003f1d000 */
[----:B------:R-:W-:Y:S02]  /*ec60*/  FMUL.FTZ R144, R132, c[0x0][0x2d0] ;  /* 0x0000b40084907a20 */ /* 0x000fe40000410000 */
[--C-:B------:R-:W-:Y:S01]  /*ec70*/  FFMA.FTZ R224, R154, c[0x0][0x2d0], -R151.reuse ;  /* 0x0000b4009ae07a23 */ /* 0x100fe20000010897 */
[----:B------:R-:W-:Y:S01]  /*ec80*/  FSEL R5, R132, RZ, P0 ;  /* 0x000000ff84057208 */ /* 0x000fe20000000000 */
[--C-:B------:R-:W-:Y:S01]  /*ec90*/  FFMA.FTZ R227, R152, c[0x0][0x2d0], -R151.reuse ;  /* 0x0000b40098e37a23 */ /* 0x100fe20000010897 */
[----:B------:R-:W-:Y:S01]  /*eca0*/  FSEL R144, R144, RZ, P0 ;  /* 0x000000ff90907208 */ /* 0x000fe20000000000 */
[----:B------:R-:W1:Y:S01]  /*ecb0*/  MUFU.EX2 R169, R169 ;  /* 0x000000a900a97308 */ /* 0x000e620000000800 */
[--C-:B------:R-:W-:Y:S01]  /*ecc0*/  FFMA.FTZ R230, R150, c[0x0][0x2d0], -R151.reuse ;  /* 0x0000b40096e67a23 */ /* 0x100fe20000010897 */
[----:B------:R-:W-:Y:S01]  /*ecd0*/  PLOP3.LUT P0, PT, PT, PT, UP0, 0x80, 0x0 ;  /* 0x000000000000781c */ /* 0x000fe20003f0f008 */
[----:B------:R-:W-:Y:S01]  /*ece0*/  FADD.FTZ R5, -R5, R2 ;  /* 0x0000000205057221 */ /* 0x000fe20000010100 */
[----:B--2---:R-:W-:Y:S01]  /*ecf0*/  F2FP.PACK_AB R136, R135, R168 ;  /* 0x000000a88788723e */ /* 0x004fe200000000ff */
        /* <DEDUP_REMOVED lines=39> */
[--C-:B------:R-:W-:Y:S02]  /*ef70*/  FFMA.FTZ R233, R145, c[0x0][0x2d0], -R144.reuse ;  /* 0x0000b40091e97a23 */ /* 0x100fe40000010890 */
[----:B------:R-:W-:Y:S02]  /*ef80*/  FFMA.FTZ R151, R146, c[0x0][0x2d0], -R151 ;  /* 0x0000b40092977a23 */ /* 0x000fe40000010897 */
[----:B------:R-:W-:Y:S02]  /*ef90*/  FFMA.FTZ R144, R133, c[0x0][0x2d0], -R144 ;  /* 0x0000b40085907a23 */ /* 0x000fe40000010890 */
        /* <DEDUP_REMOVED lines=126> */
[C---:B------:R-:W-:Y:S02]  /*f780*/  FMUL.FTZ R84, R3.reuse, R84 ;  /* 0x0000005403547220 */ /* 0x040fe40000410000 */
[----:B------:R-:W-:Y:S01]  /*f790*/  FMUL.FTZ R85, R3, R85 ;  /* 0x0000005503557220 */ /* 0x000fe20000410000 */
[----:B------:R-:W-:Y:S01]  /*f7a0*/  F2FP.PACK_AB R100, R175, R174 ;  /* 0x000000aeaf64723e */ /* 0x000fe200000000ff */
[C---:B------:R-:W-:Y:S01]  /*f7b0*/  HMMA.16816.F32 R80, R136.reuse, R102, R80 ;  /* 0x000000668850723c */ /* 0x040fe20000001850 */
[----:B------:R-:W-:Y:S03]  /*f7c0*/  MUFU.EX2 R229, R229 ;  /* 0x000000e500e57308 */ /* 0x000fe60000000800 */
[C---:B------:R-:W-:Y:S01]  /*f7d0*/  FMUL.FTZ R86, R2.reuse, R86 ;  /* 0x0000005602567220 */ /* 0x040fe20000410000 */
[----:B----4-:R-:W-:Y:S01]  /*f7e0*/  F2FP.PACK_AB R101, R179, R178 ;  /* 0x000000b2b365723e */ /* 0x010fe200000000ff */
[----:B------:R-:W-:Y:S01]  /*f7f0*/  FMUL.FTZ R87, R2, R87 ;  /* 0x0000005702577220 */ /* 0x000fe20000410000 */
[----:B------:R-:W-:Y:S01]  /*f800*/  F2FP.PACK_AB R102, R177, R176 ;  /* 0x000000b0b166723e */ /* 0x000fe200000000ff */
[C---:B------:R-:W-:Y:S01]  /*f810*/  FMUL.FTZ R88, R3.reuse, R88 ;  /* 0x0000005803587220 */ /* 0x040fe20000410000 */
[----:B-----5:R-:W-:Y:S02]  /*f820*/  F2FP.PACK_AB R103, R182, R181 ;  /* 0x000000b5b667723e */ /* 0x020fe400000000ff */
[----:B------:R-:W-:Y:S01]  /*f830*/  MUFU.EX2 R231, R231 ;  /* 0x000000e700e77308 */ /* 0x000fe20000000800 */
[C---:B------:R-:W-:Y:S01]  /*f840*/  FMUL.FTZ R89, R3.reuse, R89 ;  /* 0x0000005903597220 */ /* 0x040fe20000410000 */
[C---:B--2---:R-:W-:Y:S03]  /*f850*/  HMMA.16816.F32 R84, R136.reuse, R108, R84 ;  /* 0x0000006c8854723c */ /* 0x044fe60000001854 */
[C---:B------:R-:W-:Y:S02]  /*f860*/  FMUL.FTZ R90, R2.reuse, R90 ;  /* 0x0000005a025a7220 */ /* 0x040fe40000410000 */
        /* <DEDUP_REMOVED lines=153> */
.L_x_281:
[----:B------:R-:W1:Y:S01]  /*10200*/  SHFL.BFLY PT, R3, R214, 0x2, 0x1f ;  /* 0x0c401f00d6037f89 */ /* 0x000e6200000e0000 */
[----:B------:R-:W-:-:S02]  /*10210*/  MOV R4, RZ ;  /* 0x000000ff00047202 */ /* 0x000fc40000000f00 */
[----:B------:R-:W-:Y:S01]  /*10220*/  PLOP3.LUT P2, PT, PT, PT, PT, 0x8, 0x0 ;  /* 0x000000000000781c */ /* 0x000fe20003f4e170 */
[----:B------:R-:W2:Y:S01]  /*10230*/  SHFL.BFLY PT, R2, R215, 0x2, 0x1f ;  /* 0x0c401f00d7027f89 */ /* 0x000ea200000e0000 */
[----:B-1----:R-:W-:Y:S01]  /*10240*/  FADD.FTZ R6, R3, R214 ;  /* 0x000000d603067221 */ /* 0x002fe20000010000 */
[----:B------:R-:W-:Y:S01]  /*10250*/  MOV R3, RZ ;  /* 0x000000ff00037202 */ /* 0x000fe20000000f00 */
[----:B--2---:R-:W-:-:S03]  /*10260*/  FADD.FTZ R7, R2, R215 ;  /* 0x000000d702077221 */ /* 0x004fc60000010000 */
[----:B------:R-:W1:Y:S04]  /*10270*/  SHFL.BFLY PT, R5, R6, 0x1, 0x1f ;  /* 0x0c201f0006057f89 */ /* 0x000e6800000e0000 */
[----:B------:R-:W2:Y:S01]  /*10280*/  SHFL.BFLY PT, R2, R7, 0x1, 0x1f ;  /* 0x0c201f0007027f89 */ /* 0x000ea200000e0000 */
[----:B-1----:R-:W-:Y:S01]  /*10290*/  FADD.FTZ R5, R6, R5 ;  /* 0x0000000506057221 */ /* 0x002fe20000010000 */
[----:B------:R-:W-:Y:S01]  /*102a0*/  MOV R6, 0xff800000 ;  /* 0xff80000000067802 */ /* 0x000fe20000000f00 */
        /* <DEDUP_REMOVED lines=19> */
[C---:B------:R-:W-:Y:S02]  /*103e0*/  FMUL.FTZ R117, R4.reuse, R117 ;  /* 0x0000007504757220 */ /* 0x040fe40000410000 */
        /* <DEDUP_REMOVED lines=92> */
.L_x_243:
[----:B------:R-:W-:Y:S01]  /*109b0*/  USHF.R.S32.HI UR8, URZ, 0x1f, UR10 ;  /* 0x0000001f3f087899 */ /* 0x000fe2000801140a */
[----:B------:R-:W-:Y:S05]  /*109c0*/  @P2 BRA `(.L_x_292) ;  /* 0x000017e000002947 */ /* 0x000fea0003800000 */
[----:B------:R-:W1:Y:S01]  /*109d0*/  S2R R0, SR_TID.X ;  /* 0x0000000000007919 */ /* 0x000e620000002100 */
        /* <DEDUP_REMOVED lines=18> */
[----:B-1----:R-:W-:Y:S02]  /*10b00*/  SHF.R.S32.HI R5, RZ, 0x1f, R0 ;  /* 0x0000001fff057819 */ /* 0x002fe40000011400 */
[----:B------:R-:W-:Y:S02]  /*10b10*/  F2FP.PACK_AB R104, R105, R104 ;  /* 0x000000686968723e */ /* 0x000fe400000000ff */
[----:B------:R-:W-:Y:S02]  /*10b20*/  LEA.HI R2, R5, R0, RZ, 0x2 ;  /* 0x0000000005027211 */ /* 0x000fe400078f10ff */
        /* <DEDUP_REMOVED lines=40> */
[----:B------:R-:W-:Y:S02]  /*10db0*/  F2FP.PACK_AB R54, R55, R54 ;  /* 0x000000363736723e */ /* 0x000fe400000000ff */
        /* <DEDUP_REMOVED lines=9> */
[----:B------:R-:W-:Y:S01]  /*10e50*/  F2FP.PACK_AB R62, R63, R62 ;  /* 0x0000003e3f3e723e */ /* 0x000fe200000000ff */
[----:B------:R-:W-:Y:S01]  /*10e60*/  IMAD.U32 R12, RZ, RZ, UR4 ;  /* 0x00000004ff0c7e24 */ /* 0x000fe2000f8e00ff */
[----:B------:R-:W-:Y:S01]  /*10e70*/  STS [R15], R124 ;  /* 0x0000007c0f007388 */ /* 0x000fe20000000800 */
        /* <DEDUP_REMOVED lines=69> */
[----:B------:R-:W3:Y:S02]  /*112d0*/  @P1 LDG.E R10, [R12.64] ;  /* 0x000000140c0a1981 */ /* 0x000ee4000c1e1900 */
        /* <DEDUP_REMOVED lines=9> */
[----:B---3--:R-:W2:Y:S02]  /*11370*/  @P1 R2UR UR5, R10 ;  /* 0x000000000a0513c2 */ /* 0x008ea400000e0000 */
        /* <DEDUP_REMOVED lines=8> */
.L_x_293:
[----:B-1----:R-:W-:Y:S01]  /*11400*/  SHF.R.S32.HI R13, RZ, 0x1f, R2 ;  /* 0x0000001fff0d7819 */ /* 0x002fe20000011402 */
        /* <DEDUP_REMOVED lines=25> */
[----:B------:R-:W-:Y:S01]  /*115a0*/  UIMAD.WIDE.U32 UR14, UR10, UR6, UR14 ;  /* 0x000000060a0e72a5 */ /* 0x000fe2000f8e000e */
[-C--:B------:R-:W-:Y:S01]  /*115b0*/  LEA.HI R4, R5, R0.reuse, RZ, 0x3 ;  /* 0x0000000005047211 */ /* 0x080fe200078f18ff */
[----:B------:R-:W-:Y:S01]  /*115c0*/  UIMAD UR9, UR10, UR7, UR9 ;  /* 0x000000070a0972a4 */ /* 0x000fe2000f8e0209 */
[----:B------:R-:W-:Y:S01]  /*115d0*/  IMAD R8, R11, 0x8, R2 ;  /* 0x000000080b087824 */ /* 0x000fe200078e0202 */
[----:B------:R-:W-:Y:S01]  /*115e0*/  UIMAD.WIDE.U32 UR16, UR18, UR4, URZ ;  /* 0x00000004121072a5 */ /* 0x000fe2000f8e003f */
[----:B------:R-:W-:Y:S01]  /*115f0*/  LEA.HI R5, R5, R0, RZ, 0x6 ;  /* 0x0000000005057211 */ /* 0x000fe200078f30ff */
[----:B------:R-:W-:-:S02]  /*11600*/  ULDC.64 UR6, c[0x0][0x498] ;  /* 0x0001260000067ab9 */ /* 0x000fc40000000a00 */
[----:B-1----:R-:W-:Y:S01]  /*11610*/  LEA R8, R57, R8, 0x7 ;  /* 0x0000000839087211 */ /* 0x002fe200078e38ff */
[----:B------:R-:W-:Y:S02]  /*11620*/  UIMAD UR12, UR18, UR5, UR12 ;  /* 0x00000005120c72a4 */ /* 0x000fe4000f8e020c */
[----:B------:R-:W-:Y:S02]  /*11630*/  USEL UR13, UR13, URZ, !UP1 ;  /* 0x0000003f0d0d7287 */ /* 0x000fe4000c800000 */
[----:B------:R-:W-:Y:S01]  /*11640*/  @P1 IMAD.HI.U32 R3, R8, c[0x0][0x4ec], RZ ;  /* 0x00013b0008031a27 */ /* 0x000fe200078e00ff */
[----:B------:R-:W-:Y:S02]  /*11650*/  UIMAD UR18, UR11, UR6, URZ ;  /* 0x000000060b1272a4 */ /* 0x000fe4000f8e023f */
[----:B------:R-:W-:Y:S01]  /*11660*/  UIADD3 UR15, UR15, UR9, URZ ;  /* 0x000000090f0f7290 */ /* 0x000fe2000fffe03f */
[----:B------:R-:W-:Y:S01]  /*11670*/  IMAD.MOV.U32 R14, RZ, RZ, R8 ;  /* 0x000000ffff0e7224 */ /* 0x000fe200078e0008 */
[----:B------:R-:W-:Y:S01]  /*11680*/  @P1 SHF.R.U32.HI R14, RZ, c[0x0][0x4f0], R3 ;  /* 0x00013c00ff0e1a19 */ /* 0x000fe20000011603 */
[----:B------:R-:W-:Y:S01]  /*11690*/  UIMAD UR7, UR13, UR7, UR18 ;  /* 0x000000070d0772a4 */ /* 0x000fe2000f8e0212 */
[----:B------:R-:W-:Y:S01]  /*116a0*/  LOP3.LUT R3, R4, 0xfffffff8, RZ, 0xc0, !PT ;  /* 0xfffffff804037812 */ /* 0x000fe200078ec0ff */
[----:B------:R-:W-:Y:S01]  /*116b0*/  UIMAD.WIDE.U32 UR14, UR13, UR6, UR14 ;  /* 0x000000060d0e72a5 */ /* 0x000fe2000f8e000e */
[--C-:B------:R-:W-:Y:S01]  /*116c0*/  SHF.R.S32.HI R13, RZ, 0x1f, R14.reuse ;  /* 0x0000001fff0d7819 */ /* 0x100fe2000001140e */
[----:B------:R-:W-:Y:S01]  /*116d0*/  IMAD.MOV R11, RZ, RZ, -R14 ;  /* 0x000000ffff0b7224 */ /* 0x000fe200078e0a0e */
[----:B------:R-:W-:Y:S01]  /*116e0*/  SHF.R.S32.HI R4, RZ, 0x3, R4 ;  /* 0x00000003ff047819 */ /* 0x000fe20000011404 */
[----:B------:R-:W-:Y:S01]  /*116f0*/  IMAD.IADD R3, R0, 0x1, -R3 ;  /* 0x0000000100037824 */ /* 0x000fe200078e0a03 */
[----:B------:R-:W-:Y:S01]  /*11700*/  ULDC.64 UR4, c[0x0][0x3e8] ;  /* 0x0000fa0000047ab9 */ /* 0x000fe20000000a00 */
[----:B------:R-:W-:Y:S01]  /*11710*/  IMAD R8, R11, c[0x0][0x4e8], R8 ;  /* 0x00013a000b087a24 */ /* 0x000fe200078e0208 */
[----:B------:R-:W-:Y:S01]  /*11720*/  IADD3 R14, P0, R14, UR14, RZ ;  /* 0x0000000e0e0e7c10 */ /* 0x000fe2000ff1e0ff */
[----:B------:R-:W-:Y:S01]  /*11730*/  IMAD.U32 R0, RZ, RZ, UR7 ;  /* 0x00000007ff007e24 */ /* 0x000fe2000f8e00ff */
[----:B------:R-:W-:Y:S01]  /*11740*/  UIMAD UR8, UR8, UR4, URZ ;  /* 0x00000004080872a4 */ /* 0x000fe2000f8e023f */
[----:B------:R-:W-:Y:S01]  /*11750*/  IMAD.SHL.U32 R17, R4, 0x40, RZ ;  /* 0x0000004004117824 */ /* 0x000fe200078e00ff */
[----:B------:R-:W-:Y:S01]  /*11760*/  SHF.R.S32.HI R11, RZ, 0x1f, R8 ;  /* 0x0000001fff0b7819 */ /* 0x000fe20000011408 */
[----:B------:R-:W-:Y:S01]  /*11770*/  UIADD3 UR17, UR17, UR12, URZ ;  /* 0x0000000c11117290 */ /* 0x000fe2000fffe03f */
[----:B------:R-:W-:Y:S01]  /*11780*/  IADD3.X R15, R13, UR15, R0, P0, !PT ;  /* 0x0000000f0d0f7c10 */ /* 0x000fe200087fe400 */
[----:B------:R-:W-:Y:S01]  /*11790*/  UIMAD UR5, UR10, UR5, UR8 ;  /* 0x000000050a0572a4 */ /* 0x000fe2000f8e0208 */
[----:B------:R-:W-:Y:S01]  /*117a0*/  LEA R0, R3, R4, 0x5 ;  /* 0x0000000403007211 */ /* 0x000fe200078e28ff */
[----:B------:R-:W-:Y:S01]  /*117b0*/  IMAD R11, R11, c[0x0][0x488], RZ ;  /* 0x000122000b0b7a24 */ /* 0x000fe200078e02ff */
[----:B------:R-:W-:Y:S01]  /*117c0*/  UIMAD.WIDE.U32 UR16, UR10, UR4, UR16 ;  /* 0x000000040a1072a5 */ /* 0x000fe2000f8e0010 */
[----:B------:R-:W-:Y:S01]  /*117d0*/  IMAD.WIDE.U32 R14, R8, c[0x0][0x488], R14 ;  /* 0x00012200080e7a25 */ /* 0x000fe200078e000e */
[----:B------:R-:W-:Y:S01]  /*117e0*/  ULDC.64 UR6, c[0x0][0x3f0] ;  /* 0x0000fc0000067ab9 */ /* 0x000fe20000000a00 */
[----:B------:R-:W-:Y:S01]  /*117f0*/  LOP3.LUT R17, R17, 0x1c0, RZ, 0xc0, !PT ;  /* 0x000001c011117812 */ /* 0x000fe200078ec0ff */
[----:B------:R-:W-:Y:S01]  /*11800*/  UIMAD UR11, UR11, UR6, URZ ;  /* 0x000000060b0b72a4 */ /* 0x000fe2000f8e023f */
[----:B------:R-:W-:Y:S01]  /*11810*/  IMAD R13, R57, 0x80, R0 ;  /* 0x00000080390d7824 */ /* 0x000fe200078e0200 */
[----:B------:R-:W-:Y:S01]  /*11820*/  LEA R12, P0, R14, c[0x0][0x450], 0x2 ;  /* 0x000114000e0c7a11 */ /* 0x000fe200078010ff */
[----:B------:R-:W-:Y:S01]  /*11830*/  IMAD R11, R8, c[0x0][0x48c], R11 ;  /* 0x00012300080b7a24 */ /* 0x000fe200078e020b */
[----:B------:R-:W-:Y:S01]  /*11840*/  UIADD3 UR17, UR17, UR5, URZ ;  /* 0x0000000511117290 */ /* 0x000fe2000fffe03f */
[----:B------:R-:W-:Y:S01]  /*11850*/  @P1 IMAD.HI.U32 R16, R13, c[0x0][0x4ec], RZ ;  /* 0x00013b000d101a27 */ /* 0x000fe200078e00ff */
[----:B------:R-:W-:Y:S01]  /*11860*/  UIMAD UR7, UR13, UR7, UR11 ;  /* 0x000000070d0772a4 */ /* 0x000fe2000f8e020b */
[----:B------:R-:W-:Y:S01]  /*11870*/  SHFL.IDX PT, R48, R12, RZ, 0x1c1f ;  /* 0x001c1fff0c307589 */ /* 0x000fe200000e0000 */
[----:B------:R-:W-:Y:S01]  /*11880*/  UIMAD.WIDE.U32 UR16, UR13, UR6, UR16 ;  /* 0x000000060d1072a5 */ /* 0x000fe2000f8e0010 */
[----:B------:R-:W-:-:S02]  /*11890*/  IMAD.IADD R11, R15, 0x1, R11 ;  /* 0x000000010f0b7824 */ /* 0x000fc400078e020b */
[----:B------:R-:W-:Y:S01]  /*118a0*/  IMAD.MOV.U32 R8, RZ, RZ, R13 ;  /* 0x000000ffff087224 */ /* 0x000fe200078e000d */
[----:B------:R-:W-:Y:S01]  /*118b0*/  @P1 SHF.R.U32.HI R8, RZ, c[0x0][0x4f0], R16 ;  /* 0x00013c00ff081a19 */ /* 0x000fe20000011610 */
[----:B------:R-:W-:Y:S01]  /*118c0*/  IMAD.SHL.U32 R0, R3, 0x8, RZ ;  /* 0x0000000803007824 */ /* 0x000fe200078e00ff */
[----:B------:R-:W-:Y:S01]  /*118d0*/  LEA.HI.X R11, R14, c[0x0][0x454], R11, 0x2, P0 ;  /* 0x000115000e0b7a11 */ /* 0x000fe200000f140b */
[----:B------:R-:W-:Y:S01]  /*118e0*/  SHFL.IDX PT, R34, R12, 0x1, 0x1c1f ;  /* 0x003c1f000c227f89 */ /* 0x000fe200000e0000 */
[----:B------:R-:W-:Y:S01]  /*118f0*/  SHF.R.U32.HI R3, RZ, 0x3, R17 ;  /* 0x00000003ff037819 */ /* 0x000fe20000011611 */
[----:B------:R-:W-:Y:S01]  /*11900*/  IMAD.MOV R32, RZ, RZ, -R8 ;  /* 0x000000ffff207224 */ /* 0x000fe200078e0a08 */
[----:B------:R-:W-:Y:S01]  /*11910*/  LOP3.LUT R10, R17, 0x38, R0, 0xf8, !PT ;  /* 0x00000038110a7812 */ /* 0x000fe200078ef800 */
[----:B------:R-:W1:Y:S01]  /*11920*/  SHFL.IDX PT, R49, R11, RZ, 0x1c1f ;  /* 0x001c1fff0b317589 */ /* 0x000e6200000e0000 */
[----:B------:R-:W-:Y:S01]  /*11930*/  UIADD3 UR7, UR17, UR7, URZ ;  /* 0x0000000711077290 */ /* 0x000fe2000fffe03f */
[----:B------:R-:W-:Y:S01]  /*11940*/  IMAD R32, R32, c[0x0][0x4e8], R13 ;  /* 0x00013a0020207a24 */ /* 0x000fe200078e020d */
[----:B------:R-:W-:Y:S01]  /*11950*/  LOP3.LUT R3, R10, R3, RZ, 0x3c, !PT ;  /* 0x000000030a037212 */ /* 0x000fe200078e3cff */
[----:B------:R-:W2:Y:S01]  /*11960*/  SHFL.IDX PT, R35, R11, 0x1, 0x1c1f ;  /* 0x003c1f000b237f89 */ /* 0x000ea200000e0000 */
[----:B------:R-:W-:Y:S01]  /*11970*/  IMAD R13, R57, 0x80, R2 ;  /* 0x00000080390d7824 */ /* 0x000fe200078e0202 */
[----:B------:R-:W-:Y:S01]  /*11980*/  SHF.R.S32.HI R10, RZ, 0x1f, R8 ;  /* 0x0000001fff0a7819 */ /* 0x000fe20000011408 */
[----:B-----5:R-:W-:Y:S01]  /*11990*/  IMAD R2, R9, c[0x0][0x4e8], RZ ;  /* 0x00013a0009027a24 */ /* 0x020fe200078e02ff */
[----:B------:R-:W-:Y:S01]  /*119a0*/  MOV R14, UR16 ;  /* 0x00000010000e7c02 */ /* 0x000fe20008000f00 */
[----:B------:R-:W-:Y:S01]  /*119b0*/  IMAD.U32 R15, RZ, RZ, UR17 ;  /* 0x00000011ff0f7e24 */ /* 0x000fe2000f8e00ff */
[C---:B------:R-:W-:Y:S01]  /*119c0*/  IADD3 R9, R13.reuse, 0x8, RZ ;  /* 0x000000080d097810 */ /* 0x040fe20007ffe0ff */
[----:B------:R-:W-:Y:S01]  /*119d0*/  IMAD.U32 R15, RZ, RZ, UR7 ;  /* 0x00000007ff0f7e24 */ /* 0x000fe2000f8e00ff */
[-C--:B------:R-:W-:Y:S01]  /*119e0*/  ISETP.GE.OR P0, PT, R13, R2.reuse, P2 ;  /* 0x000000020d00720c */ /* 0x080fe20001706670 */
[----:B------:R-:W-:Y:S01]  /*119f0*/  IMAD R17, R10, c[0x0][0x3e0], RZ ;  /* 0x0000f8000a117a24 */ /* 0x000fe200078e02ff */
[----:B------:R-:W-:Y:S01]  /*11a00*/  ISETP.GE.OR P2, PT, R9, R2, P2 ;  /* 0x000000020900720c */ /* 0x000fe20001746670 */
[----:B------:R-:W-:-:S02]  /*11a10*/  IMAD.SHL.U32 R10, R5, 0x8, RZ ;  /* 0x00000008050a7824 */ /* 0x000fc400078e00ff */
        /* <DEDUP_REMOVED lines=9> */
[C---:B------:R-:W-:Y:S01]  /*11ab0*/  IMAD R3, R32.reuse, c[0x0][0x3dc], R5 ;  /* 0x0000f70020037a24 */ /* 0x040fe200078e0205 */
[----:B--2---:R1:W-:Y:S01]  /*11ac0*/  @!P2 ST.E [R34.64], R7 ;  /* 0x000000072200a985 */ /* 0x0043e2000c101914 */
[----:B------:R-:W-:-:S03]  /*11ad0*/  IMAD.WIDE.U32 R32, R32, c[0x0][0x3d8], R14 ;  /* 0x0000f60020207a25 */ /* 0x000fc600078e000e */
[----:B------:R1:W2:Y:S01]  /*11ae0*/  LDS.128 R44, [R58+0x1080] ;  /* 0x001080003a2c7984 */ /* 0x0002a20000000c00 */
[----:B------:R-:W-:Y:S01]  /*11af0*/  IMAD.IADD R3, R33, 0x1, R3 ;  /* 0x0000000121037824 */ /* 0x000fe200078e0203 */
[C---:B------:R-:W-:Y:S02]  /*11b00*/  LEA R56, P0, R32.reuse, c[0x0][0x380], 0x1 ;  /* 0x0000e00020387a11 */ /* 0x040fe400078008ff */
[----:B------:R1:W3:Y:S02]  /*11b10*/  LDS.128 R40, [R58+0x2080] ;  /* 0x002080003a287984 */ /* 0x0002e40000000c00 */
[----:B------:R-:W-:Y:S02]  /*11b20*/  LEA.HI.X R55, R32, c[0x0][0x384], R3, 0x1, P0 ;  /* 0x0000e10020377a11 */ /* 0x000fe400000f0c03 */
[----:B------:R1:W4:Y:S01]  /*11b30*/  LDS.128 R36, [R58+0x3080] ;  /* 0x003080003a247984 */ /* 0x0003220000000c00 */
[----:B------:R-:W-:-:S03]  /*11b40*/  ISETP.GE.AND P0, PT, R57, R2, PT ;  /* 0x000000023900720c */ /* 0x000fc60003f06270 */
        /* <DEDUP_REMOVED lines=29> */
.L_x_295:
[----:B--2---:R-:W-:Y:S05]  /*11d20*/  BSYNC B0 ;  /* 0x0000000000007941 */ /* 0x004fea0003800000 */
.L_x_294:
        /* <DEDUP_REMOVED lines=23> */
.L_x_297:
[----:B------:R-:W-:Y:S05]  /*11ea0*/  BSYNC B0 ;  /* 0x0000000000007941 */ /* 0x000fea0003800000 */
.L_x_296:
[----:B------:R-:W-:Y:S01]  /*11eb0*/  IADD3 R3, R57, 0x40, RZ ;  /* 0x0000004039037810 */ /* 0x000fe20007ffe0ff */
[----:B--2---:R2:W1:Y:S01]  /*11ec0*/  SHFL.IDX PT, R17, R55, 0x2, 0x181f ;  /* 0x00581f0037117f89 */ /* 0x00446200000e0000 */
        /* <DEDUP_REMOVED lines=21> */
.L_x_299:
[----:B------:R-:W-:Y:S05]  /*12020*/  BSYNC B0 ;  /* 0x0000000000007941 */ /* 0x000fea0003800000 */
.L_x_298:
        /* <DEDUP_REMOVED lines=24> */
.L_x_292:
        /* <DEDUP_REMOVED lines=17> */
[----:B------:R-:W-:Y:S01]  /*122c0*/  MOV R4, UR4 ;  /* 0x0000000400047c02 */ /* 0x000fe20008000f00 */
        /* <DEDUP_REMOVED lines=13> */
.L_x_300:
[----:B-1----:R-:W1:Y:S01]  /*123a0*/  S2R R7, SR_TID.X ;  /* 0x0000000000077919 */ /* 0x002e620000002100 */
[----:B------:R-:W-:Y:S01]  /*123b0*/  USHF.R.S32.HI UR6, URZ, 0x1f, UR13 ;  /* 0x0000001f3f067899 */ /* 0x000fe2000801140d */
[----:B------:R-:W-:Y:S01]  /*123c0*/  BSSY B0, `(.L_x_301) ;  /* 0x0000029000007945 */ /* 0x000fe20003800000 */
[----:B------:R-:W-:-:S02]  /*123d0*/  USEL UR13, UR13, URZ, !UP1 ;  /* 0x0000003f0d0d7287 */ /* 0x000fc4000c800000 */
[----:B------:R-:W-:Y:S01]  /*123e0*/  USEL UR6, UR6, URZ, !UP1 ;  /* 0x0000003f06067287 */ /* 0x000fe2000c800000 */
[----:B-1----:R-:W-:-:S13]  /*123f0*/  ISETP.GT.AND P0, PT, R7, 0x7f, PT ;  /* 0x0000007f0700780c */ /* 0x002fda0003f04270 */
        /* <DEDUP_REMOVED lines=22> */
[----:B------:R-:W-:-:S03]  /*12560*/  IADD3 R4, -R8, RZ, RZ ;  /* 0x000000ff08047210 */ /* 0x000fc60007ffe1ff */
[----:B------:R-:W-:Y:S02]  /*12570*/  IMAD.U32 R0, RZ, RZ, UR5 ;  /* 0x00000005ff007e24 */ /* 0x000fe4000f8e00ff */
[----:B------:R-:W-:Y:S01]  /*12580*/  IMAD R4, R4, c[0x0][0x4e8], R5 ;  /* 0x00013a0004047a24 */ /* 0x000fe200078e0205 */
[----:B------:R-:W-:Y:S02]  /*12590*/  SHF.R.S32.HI R5, RZ, 0x1f, R8 ;  /* 0x0000001fff057819 */ /* 0x000fe40000011408 */
[----:B------:R-:W-:Y:S02]  /*125a0*/  IADD3 R8, P0, R8, UR16, RZ ;  /* 0x0000001008087c10 */ /* 0x000fe4000ff1e0ff */
[----:B------:R-:W-:Y:S02]  /*125b0*/  SHF.R.S32.HI R2, RZ, 0x1f, R4 ;  /* 0x0000001fff027819 */ /* 0x000fe40000011404 */
[----:B------:R-:W-:-:S03]  /*125c0*/  IADD3.X R9, R5, UR17, R0, P0, !PT ;  /* 0x0000001105097c10 */ /* 0x000fc600087fe400 */
[----:B------:R-:W-:Y:S02]  /*125d0*/  IMAD R5, R2, c[0x0][0x488], RZ ;  /* 0x0001220002057a24 */ /* 0x000fe400078e02ff */
[----:B------:R-:W-:-:S04]  /*125e0*/  IMAD.WIDE.U32 R8, R4, c[0x0][0x488], R8 ;  /* 0x0001220004087a25 */ /* 0x000fc800078e0008 */
[----:B------:R-:W-:Y:S01]  /*125f0*/  IMAD R0, R4, c[0x0][0x48c], R5 ;  /* 0x0001230004007a24 */ /* 0x000fe200078e0205 */
[----:B------:R-:W-:-:S04]  /*12600*/  LEA R4, P0, R8, c[0x0][0x450], 0x2 ;  /* 0x0001140008047a11 */ /* 0x000fc800078010ff */
[----:B------:R-:W-:Y:S01]  /*12610*/  IADD3 R5, R9, R0, RZ ;  /* 0x0000000009057210 */ /* 0x000fe20007ffe0ff */
[----:B------:R-:W-:-:S03]  /*12620*/  IMAD.MOV.U32 R9, RZ, RZ, -0x800000 ;  /* 0xff800000ff097424 */ /* 0x000fc600078e00ff */
[----:B------:R-:W-:-:S05]  /*12630*/  LEA.HI.X R5, R8, c[0x0][0x454], R5, 0x2, P0 ;  /* 0x0001150008057a11 */ /* 0x000fca00000f1405 */
[----:B------:R1:W-:Y:S02]  /*12640*/  STG.E [R4.64], R9 ;  /* 0x0000000904007986 */ /* 0x0003e4000c101914 */
.L_x_302:
[----:B------:R-:W-:Y:S05]  /*12650*/  BSYNC B0 ;  /* 0x0000000000007941 */ /* 0x000fea0003800000 */
.L_x_301:
        /* <DEDUP_REMOVED lines=17> */
[C---:B------:R-:W-:Y:S02]  /*12770*/  LEA R0, R7.reuse, R4, 0x5 ;  /* 0x0000000407007211 */ /* 0x040fe400078e28ff */
[----:B------:R-:W-:Y:S01]  /*12780*/  UIMAD UR7, UR10, UR5, UR7 ;  /* 0x000000050a0772a4 */ /* 0x000fe2000f8e0207 */
[----:B------:R-:W-:Y:S01]  /*12790*/  SHF.L.U32 R7, R7, 0x3, RZ ;  /* 0x0000000307077819 */ /* 0x000fe200000006ff */
[----:B------:R-:W-:Y:S01]  /*127a0*/  UIMAD.WIDE.U32 UR10, UR10, UR4, UR16 ;  /* 0x000000040a0a72a5 */ /* 0x000fe2000f8e0010 */
[----:B-1----:R-:W-:-:S02]  /*127b0*/  IMAD R0, R5, 0x80, R0 ;  /* 0x0000008005007824 */ /* 0x002fc400078e0200 */
[----:B------:R-:W-:Y:S01]  /*127c0*/  ULDC.64 UR4, c[0x0][0x3f0] ;  /* 0x0000fc0000047ab9 */ /* 0x000fe20000000a00 */
[----:B------:R-:W-:Y:S01]  /*127d0*/  IMAD R4, R5, 0x80, R4 ;  /* 0x0000008005047824 */ /* 0x000fe200078e0204 */
[----:B------:R-:W-:Y:S01]  /*127e0*/  UIMAD UR6, UR6, UR4, URZ ;  /* 0x00000004060672a4 */ /* 0x000fe2000f8e023f */
[----:B------:R-:W-:Y:S01]  /*127f0*/  @P0 IMAD.HI.U32 R2, R0, c[0x0][0x4ec], RZ ;  /* 0x00013b0000020a27 */ /* 0x000fe200078e00ff */
[----:B------:R-:W-:Y:S01]  /*12800*/  UIADD3 UR11, UR7, UR11, URZ ;  /* 0x0000000b070b7290 */ /* 0x000fe2000fffe03f */
[----:B------:R-:W-:Y:S01]  /*12810*/  MOV R8, R0 ;  /* 0x0000000000087202 */ /* 0x000fe20000000f00 */
[----:B------:R-:W-:Y:S01]  /*12820*/  UIMAD UR5, UR13, UR5, UR6 ;  /* 0x000000050d0572a4 */ /* 0x000fe2000f8e0206 */
[----:B------:R-:W-:Y:S01]  /*12830*/  IADD3 R5, R7, 0x80, RZ ;  /* 0x0000008007057810 */ /* 0x000fe20007ffe0ff */
[----:B------:R-:W-:Y:S01]  /*12840*/  UIMAD.WIDE.U32 UR10, UR13, UR4, UR10 ;  /* 0x000000040d0a72a5 */ /* 0x000fe2000f8e000a */
[----:B------:R-:W-:-:S03]  /*12850*/  @P0 SHF.R.U32.HI R8, RZ, c[0x0][0x4f0], R2 ;  /* 0x00013c00ff080a19 */ /* 0x000fc60000011602 */
[----:B------:R-:W-:Y:S01]  /*12860*/  UIADD3 UR5, UR11, UR5, URZ ;  /* 0x000000050b057290 */ /* 0x000fe2000fffe03f */
[--C-:B------:R-:W-:Y:S01]  /*12870*/  SHF.R.S32.HI R9, RZ, 0x1f, R8.reuse ;  /* 0x0000001fff097819 */ /* 0x100fe20000011408 */
[----:B------:R-:W-:Y:S01]  /*12880*/  IMAD.MOV R11, RZ, RZ, -R8 ;  /* 0x000000ffff0b7224 */ /* 0x000fe200078e0a08 */
[----:B------:R-:W-:-:S03]  /*12890*/  MOV R10, UR10 ;  /* 0x0000000a000a7c02 */ /* 0x000fc60008000f00 */
[----:B------:R-:W-:Y:S02]  /*128a0*/  IMAD R6, R11, c[0x0][0x4e8], R0 ;  /* 0x00013a000b067a24 */ /* 0x000fe400078e0200 */
[----:B------:R-:W-:Y:S01]  /*128b0*/  IMAD.U32 R11, RZ, RZ, UR11 ;  /* 0x0000000bff0b7e24 */ /* 0x000fe2000f8e00ff */
[----:B------:R-:W-:Y:S01]  /*128c0*/  MOV R11, UR5 ;  /* 0x00000005000b7c02 */ /* 0x000fe20008000f00 */
[----:B------:R-:W-:Y:S01]  /*128d0*/  IMAD R9, R9, c[0x0][0x3e0], RZ ;  /* 0x0000f80009097a24 */ /* 0x000fe200078e02ff */
[----:B------:R-:W-:-:S03]  /*128e0*/  SHF.R.S32.HI R2, RZ, 0x1f, R6 ;  /* 0x0000001fff027819 */ /* 0x000fc60000011406 */
[C---:B------:R-:W-:Y:S02]  /*128f0*/  IMAD R0, R8.reuse, c[0x0][0x3e4], R9 ;  /* 0x0000f90008007a24 */ /* 0x040fe400078e0209 */
        /* <DEDUP_REMOVED lines=8> */
[----:B------:R-:W-:Y:S02]  /*12980*/  LEA.HI.X R8, R10, c[0x0][0x384], R11, 0x1, P0 ;  /* 0x0000e1000a087a11 */ /* 0x000fe400000f0c0b */
[----:B------:R-:W-:Y:S01]  /*12990*/  ISETP.GE.AND P0, PT, R4, R3, PT ;  /* 0x000000030400720c */ /* 0x000fe20003f06270 */
[----:B------:R1:W2:Y:S04]  /*129a0*/  SHFL.IDX PT, R10, R9, RZ, 0x181f ;  /* 0x00181fff090a7589 */ /* 0x0002a800000e0000 */
        /* <DEDUP_REMOVED lines=17> */
.L_x_304:
[----:B------:R-:W-:Y:S05]  /*12ac0*/  BSYNC B0 ;  /* 0x0000000000007941 */ /* 0x000fea0003800000 */
.L_x_303:
        /* <DEDUP_REMOVED lines=21> */
.L_x_306:
[----:B------:R-:W-:Y:S05]  /*12c20*/  BSYNC B0 ;  /* 0x0000000000007941 */ /* 0x000fea0003800000 */
.L_x_305:
        /* <DEDUP_REMOVED lines=21> */
.L_x_308:
[----:B------:R-:W-:Y:S05]  /*12d80*/  BSYNC B0 ;  /* 0x0000000000007941 */ /* 0x000fea0003800000 */
.L_x_307:
        /* <DEDUP_REMOVED lines=22> */
.L_x_309:
        /* <DEDUP_REMOVED lines=9> */
.L_x_2992:


//--------------------- .text._ZN7cutlass13device_kernelIN5flash19enable_sm80_to_sm89INS1_16FlashAttnFwdSm80INS1_25CollectiveMainloopFwdSm80ILi8ELi1ELb0EN4cute5tupleIJNS5_1CILi128EEENS7_ILi64EEENS7_ILi192EEEEEELi192ENS_6half_tEfNS_4arch4Sm80ELb0ELb1ELb1ELb1ELb1ELb1ELb1ELb0EEENS1_21CollectiveEpilogueFwdINS6_IJS8_SA_S9_EEENS6_IJNS7_ILi1EEESI_SI_EEESC_SE_Li256ELb1ELb1ELb0ELb0EEENS1_19SingleTileSchedulerILb1ELb0ELb1ELi128EEEEEEEEEvNT_6ParamsE --------------------------
	.section	.text._ZN7cutlass13device_kernelIN5flash19enable_sm80_to_sm89INS1_16FlashAttnFwdSm80INS1_25CollectiveMainloopFwdSm80ILi8ELi1ELb0EN4cute5tupleIJNS5_1CILi128EEENS7_ILi64EEENS7_ILi192EEEEEELi192ENS_6half_tEfNS_4arch4Sm80ELb0ELb1ELb1ELb1ELb1ELb1ELb1ELb0EEENS1_21CollectiveEpilogueFwdINS6_IJS8_SA_S9_EEENS6_IJNS7_ILi1EEESI_SI_EEESC_SE_Li256ELb1ELb1ELb0ELb0EEENS1_19SingleTileSchedulerILb1ELb0ELb1ELi128EEEEEEEEEvNT_6ParamsE,"ax",@progbits
	.sectioninfo	@"SHI_REGISTERS=251"
	.align	128
.text._ZN7cutlass13device_kernelIN5flash19enable_sm80_to_sm89INS1_16FlashAttnFwdSm80INS1_25CollectiveMainloopFwdSm80ILi8ELi1ELb0EN4cute5tupleIJNS5_1CILi128EEENS7_ILi64EEENS7_ILi192EEEEEELi192ENS_6half_tEfNS_4arch4Sm80ELb0ELb1ELb1ELb1ELb1ELb1ELb1ELb0EEENS1_21CollectiveEpilogueFwdINS6_IJS8_SA_S9_EEENS6_IJNS7_ILi1EEESI_SI_EEESC_SE_Li256ELb1ELb1ELb0ELb0EEENS1_19SingleTileSchedulerILb1ELb0ELb1ELi128EEEEEEEEEvNT_6ParamsE:
        .type           _ZN7cutlass13device_kernelIN5flash19enable_sm80_to_sm89INS1_16FlashAttnFwdSm80INS1_25CollectiveMainloopFwdSm80ILi8ELi1ELb0EN4cute5tupleIJNS5_1CILi128EEENS7_ILi64EEENS7_ILi192EEEEEELi192ENS_6half_tEfNS_4arch4Sm80ELb0ELb1ELb1ELb1ELb1ELb1ELb1ELb0EEENS1_21CollectiveEpilogueFwdINS6_IJS8_SA_S9_EEENS6_IJNS7_ILi1EEESI_SI_EEESC_SE_Li256ELb1ELb1ELb0ELb0EEENS1_19SingleTileSchedulerILb1ELb0ELb1ELi128EEEEEEEEEvNT_6ParamsE,@function
        .size           _ZN7cutlass13device_kernelIN5flash19enable_sm80_to_sm89INS1_16FlashAttnFwdSm80INS1_25CollectiveMainloopFwdSm80ILi8ELi1ELb0EN4cute5tupleIJNS5_1CILi128EEENS7_ILi64EEENS7_ILi192EEEEEELi192ENS_6half_tEfNS_4arch4Sm80ELb0ELb1ELb1ELb1ELb1ELb1ELb1ELb0EEENS1_21CollectiveEpilogueFwdINS6_IJS8_SA_S9_EEENS6_IJNS7_ILi1EEESI_SI_EEESC_SE_Li256ELb1ELb1ELb0ELb0EEENS1_19SingleTileSchedulerILb1ELb0ELb1ELi128EEEEEEEEEvNT_6ParamsE,(.L_x_2993 - _ZN7cutlass13device_kernelIN5flash19enable_sm80_to_sm89INS1_16FlashAttnFwdSm80INS1_25CollectiveMainloopFwdSm80ILi8ELi1ELb0EN4cute5tupleIJNS5_1CILi128EEENS7_ILi64EEENS7_ILi192EEEEEELi192ENS_6half_tEfNS_4arch4Sm80ELb0ELb1ELb1ELb1ELb1ELb1ELb1ELb0EEENS1_21CollectiveEpilogueFwdINS6_IJS8_SA_S9_EEENS6_IJNS7_ILi1EEESI_SI_EEESC_SE_Li256ELb1ELb1ELb0ELb0EEENS1_19SingleTileSchedulerILb1ELb0ELb1ELi128EEEEEEEEEvNT_6ParamsE)
        .other          _ZN7cutlass13device_kernelIN5flash19enable_sm80_to_sm89INS1_16FlashAttnFwdSm80INS1_25CollectiveMainloopFwdSm80ILi8ELi1ELb0EN4cute5tupleIJNS5_1CILi128EEENS7_ILi64EEENS7_ILi192EEEEEELi192ENS_6half_tEfNS_4arch4Sm80ELb0ELb1ELb1ELb1ELb1ELb1ELb1ELb0EEENS1_21CollectiveEpilogueFwdINS6_IJS8_SA_S9_EEENS6_IJNS7_ILi1EEESI_SI_EEESC_SE_Li256ELb1ELb1ELb0ELb0EEENS1_19SingleTileSchedulerILb1ELb0ELb1ELi128EEEEEEEEEvNT_6ParamsE,@"STO_CUDA_ENTRY STV_DEFAULT"
_ZN7cutlass13device_kernelIN5flash19enable_sm80_to_sm89INS1_16FlashAttnFwdSm80INS1_25CollectiveMainloopFwdSm80ILi8ELi1ELb0EN4cute5tupleIJNS5_1CILi128EEENS7_ILi64EEENS7_ILi192EEEEEELi192ENS_6half_tEfNS_4arch4Sm80ELb0ELb1ELb1ELb1ELb1ELb1ELb1ELb0EEENS1_21CollectiveEpilogueFwdINS6_IJS8_SA_S9_EEENS6_IJNS7_ILi1EEESI_SI_EEESC_SE_Li256ELb1ELb1ELb0ELb0EEENS1_19SingleTileSchedulerILb1ELb0ELb1ELi128EEEEEEEEEvNT_6ParamsE:
        /* <DEDUP_REMOVED lines=20> */
.L_x_311:
        /* <DEDUP_REMOVED lines=13> */
.L_x_313:
[----:B------:R-:W-:Y:S02]  /*0210*/  ULDC UR5, c[0x0][0x54c] ;  /* 0x0001530000057ab9 */ /* 0x000fe40000000800 */
.L_x_312:
[----:B------:R-:W-:Y:S02]  /*0220*/  ULDC UR4, c[0x0][0x548] ;  /* 0x0001520000047ab9 */ /* 0x000fe40000000800 */
[----:B------:R-:W-:-:S02]  /*0230*/  USHF.L.U32 UR17, UR15, 0x7, URZ ;  /* 0x000000070f117899 */ /* 0x000fc4000800063f */
[----:B------:R-:W-:-:S04]  /*0240*/  UIMAD UR4, UR5, UR4, URZ ;  /* 0x00000004050472a4 */ /* 0x000fc8000f8e023f */
[----:B------:R-:W-:-:S04]  /*0250*/  UISETP.GE.AND UP0, UPT, UR17, UR4, UPT ;  /* 0x000000041100728c */ /* 0x000fc8000bf06270 */
[----:B------:R-:W-:Y:S01]  /*0260*/  USEL UR20, UR20, 0xffffffff, !UP0 ;  /* 0xffffffff14147887 */ /* 0x000fe2000c000000 */
[----:B------:R-:W-:Y:S05]  /*0270*/  BRA `(.L_x_314) ;  /* 0x000001b000007947 */ /* 0x000fea0003800000 */
.L_x_310:
        /* <DEDUP_REMOVED lines=8> */
.L_x_315:
        /* <DEDUP_REMOVED lines=13> */
.L_x_317:
[----:B------:R-:W-:Y:S02]  /*03d0*/  ULDC UR5, c[0x0][0x54c] ;  /* 0x0001530000057ab9 */ /* 0x000fe40000000800 */
.L_x_316:
[----:B------:R-:W-:Y:S02]  /*03e0*/  ULDC UR4, c[0x0][0x548] ;  /* 0x0001520000047ab9 */ /* 0x000fe40000000800 */
[----:B------:R-:W-:-:S02]  /*03f0*/  USHF.L.U32 UR17, UR15, 0x7, URZ ;  /* 0x000000070f117899 */ /* 0x000fc4000800063f */
[----:B------:R-:W-:-:S04]  /*0400*/  UIMAD UR4, UR5, UR4, URZ ;  /* 0x00000004050472a4 */ /* 0x000fc8000f8e023f */
[----:B------:R-:W-:-:S04]  /*0410*/  UISETP.GE.AND UP0, UPT, UR17, UR4, UPT ;  /* 0x000000041100728c */ /* 0x000fc8000bf06270 */
[----:B------:R-:W-:-:S06]  /*0420*/  USEL UR20, UR20, 0xffffffff, !UP0 ;  /* 0xffffffff14147887 */ /* 0x000fcc000c000000 */
.L_x_314:
[----:B------:R-:W-:-:S13]  /*0430*/  ISETP.LE.AND P0, PT, RZ, UR20, PT ;  /* 0x00000014ff007c0c */ /* 0x000fda000bf03270 */
[----:B------:R-:W-:Y:S05]  /*0440*/  @!P0 EXIT ;  /* 0x000000000000894d */ /* 0x000fea0003800000 */
[----:B------:R-:W-:Y:S01]  /*0450*/  ULDC.64 UR4, c[0x0][0x370] ;  /* 0x0000dc0000047ab9 */ /* 0x000fe20000000a00 */
[----:B------:R-:W-:Y:S01]  /*0460*/  ISETP.NE.U32.AND P0, PT, RZ, c[0x0][0x348], PT ;  /* 0x0000d200ff007a0c */ /* 0x000fe20003f05070 */
[----:B------:R-:W-:Y:S02]  /*0470*/  UISETP.NE.U32.AND UP1, UPT, URZ, UR4, UPT ;  /* 0x000000043f00728c */ /* 0x000fe4000bf25070 */
[----:B------:R-:W-:Y:S01]  /*0480*/  ULDC.64 UR8, c[0x0][0x358] ;  /* 0x0000d60000087ab9 */ /* 0x000fe20000000a00 */
[----:B------:R-:W-:Y:S01]  /*0490*/  ISETP.NE.AND.EX P3, PT, RZ, c[0x0][0x34c], PT, P0 ;  /* 0x0000d300ff007a0c */ /* 0x000fe20003f65300 */
[----:B------:R-:W-:Y:S02]  /*04a0*/  UISETP.NE.AND.EX UP1, UPT, URZ, UR5, UPT, UP1 ;  /* 0x000000053f00728c */ /* 0x000fe4000bf25310 */
[----:B------:R-:W-:Y:S02]  /*04b0*/  UISETP.NE.U32.AND UP4, UPT, URZ, UR8, UPT ;  /* 0x000000083f00728c */ /* 0x000fe4000bf85070 */
[----:B------:R-:W-:-:S02]  /*04c0*/  ULDC.64 UR4, c[0x0][0x360] ;  /* 0x0000d80000047ab9 */ /* 0x000fc40000000a00 */
[----:B------:R-:W-:Y:S02]  /*04d0*/  UISETP.NE.U32.AND UP0, UPT, URZ, UR4, UPT ;  /* 0x000000043f00728c */ /* 0x000fe4000bf05070 */
[----:B------:R-:W-:Y:S02]  /*04e0*/  ULDC.64 UR10, c[0x0][0x348] ;  /* 0x0000d200000a7ab9 */ /* 0x000fe40000000a00 */
[----:B------:R-:W-:Y:S02]  /*04f0*/  UISETP.NE.AND.EX UP0, UPT, URZ, UR5, UPT, UP0 ;  /* 0x000000053f00728c */ /* 0x000fe4000bf05300 */
[----:B------:R-:W-:Y:S02]  /*0500*/  UIMAD.WIDE UR10, UR20, UR6, UR10 ;  /* 0x00000006140a72a5 */ /* 0x000fe4000f8e020a */
[----:B------:R-:W-:Y:S01]  /*0510*/  UISETP.NE.AND.EX UP4, UPT, URZ, UR9, UPT, UP4 ;  /* 0x000000093f00728c */ /* 0x000fe2000bf85340 */
[----:B------:R-:W-:Y:S01]  /*0520*/  ISETP.NE.U32.AND P4, PT, RZ, c[0x0][0x350], PT ;  /* 0x0000d400ff007a0c */ /* 0x000fe20003f85070 */
[----:B------:R-:W-:Y:S01]  /*0530*/  ULDC.64 UR4, c[0x0][0x360] ;  /* 0x0000d80000047ab9 */ /* 0x000fe20000000a00 */
[----:B------:R-:W-:Y:S01]  /*0540*/  PLOP3.LUT P1, PT, PT, PT, UP0, 0x80, 0x0 ;  /* 0x000000000000781c */ /* 0x000fe20003f2f008 */
[----:B------:R-:W-:Y:S01]  /*0550*/  IMAD.U32 R8, RZ, RZ, UR10 ;  /* 0x0000000aff087e24 */ /* 0x000fe2000f8e00ff */
[----:B------:R-:W-:Y:S01]  /*0560*/  ULDC.64 UR8, c[0x0][0x358] ;  /* 0x0000d60000087ab9 */ /* 0x000fe20000000a00 */
[----:B------:R-:W-:Y:S01]  /*0570*/  IMAD.U32 R9, RZ, RZ, UR11 ;  /* 0x0000000bff097e24 */ /* 0x000fe2000f8e00ff */
[----:B------:R-:W-:Y:S01]  /*0580*/  ULDC.64 UR10, c[0x0][0x350] ;  /* 0x0000d400000a7ab9 */ /* 0x000fe20000000a00 */
[----:B------:R-:W-:Y:S01]  /*0590*/  ISETP.NE.AND.EX P4, PT, RZ, c[0x0][0x354], PT, P4 ;  /* 0x0000d500ff007a0c */ /* 0x000fe20003f85340 */
[----:B------:R-:W-:Y:S01]  /*05a0*/  ULDC.64 UR12, c[0x0][0x370] ;  /* 0x0000dc00000c7ab9 */ /* 0x000fe20000000a00 */
[----:B------:R-:W-:Y:S01]  /*05b0*/  PLOP3.LUT P0, PT, PT, PT, UP4, 0x80, 0x0 ;  /* 0x000000000000781c */ /* 0x000fe20003f0f048 */
[----:B------:R-:W-:Y:S01]  /*05c0*/  UIMAD.WIDE UR10, UR20, UR6, UR10 ;  /* 0x00000006140a72a5 */ /* 0x000fe2000f8e020a */
[----:B------:R-:W2:Y:S01]  /*05d0*/  @P3 LDG.E R0, [R8.64] ;  /* 0x0000001608003981 */ /* 0x000ea2000c1e1900 */
[----:B------:R-:W-:Y:S01]  /*05e0*/  @UP0 UIMAD.WIDE UR4, UR20, UR6, UR4 ;  /* 0x00000006140402a5 */ /* 0x000fe2000f8e0204 */
[----:B------:R-:W-:Y:S01]  /*05f0*/  MOV R210, c[0x0][0x168] ;  /* 0x00005a0000d27a02 */ /* 0x000fe20000000f00 */
[----:B------:R-:W-:Y:S01]  /*0600*/  UIMAD.WIDE UR8, UR20, UR6, UR8 ;  /* 0x00000006140872a5 */ /* 0x000fe2000f8e0208 */
[----:B------:R-:W-:-:S02]  /*0610*/  IMAD.MOV.U32 R82, RZ, RZ, RZ ;  /* 0x000000ffff527224 */ /* 0x000fc400078e00ff */
[----:B------:R-:W-:Y:S01]  /*0620*/  IMAD.MOV.U32 R144, RZ, RZ, RZ ;  /* 0x000000ffff907224 */ /* 0x000fe200078e00ff */
[----:B------:R-:W-:Y:S01]  /*0630*/  MOV R11, UR5 ;  /* 0x00000005000b7c02 */ /* 0x000fe20008000f00 */
[----:B------:R-:W-:Y:S01]  /*0640*/  IMAD.U32 R10, RZ, RZ, UR4 ;  /* 0x00000004ff0a7e24 */ /* 0x000fe2000f8e00ff */
[----:B------:R-:W-:Y:S01]  /*0650*/  MOV R2, UR8 ;  /* 0x0000000800027c02 */ /* 0x000fe20008000f00 */
[----:B------:R-:W-:Y:S01]  /*0660*/  IMAD.U32 R6, RZ, RZ, UR10 ;  /* 0x0000000aff067e24 */ /* 0x000fe2000f8e00ff */
[----:B------:R-:W1:Y:S01]  /*0670*/  S2UR UR14, SR_CTAID.Y ;  /* 0x00000000000e79c3 */ /* 0x000e620000002600 */
[----:B------:R-:W-:Y:S01]  /*0680*/  IMAD.U32 R7, RZ, RZ, UR11 ;  /* 0x0000000bff077e24 */ /* 0x000fe2000f8e00ff */
[----:B------:R3:W5:Y:S01]  /*0690*/  @P1 LDG.E R210, [R10.64] ;  /* 0x000000160ad21981 */ /* 0x000762000c1e1900 */
[----:B------:R-:W-:Y:S01]  /*06a0*/  IMAD.U32 R3, RZ, RZ, UR9 ;  /* 0x00000009ff037e24 */ /* 0x000fe2000f8e00ff */
[----:B------:R-:W-:Y:S01]  /*06b0*/  PLOP3.LUT P2, PT, PT, PT, UP1, 0x80, 0x0 ;  /* 0x000000000000781c */ /* 0x000fe20003f4f018 */
[----:B------:R-:W-:Y:S01]  /*06c0*/  @UP1 UIMAD.WIDE UR12, UR20, UR6, UR12 ;  /* 0x00000006140c12a5 */ /* 0x000fe2000f8e020c */
[----:B------:R3:W5:Y:S01]  /*06d0*/  @P4 LDG.E R82, [R6.64] ;  /* 0x0000001606524981 */ /* 0x000762000c1e1900 */
[----:B------:R-:W-:-:S03]  /*06e0*/  IMAD.MOV.U32 R208, RZ, RZ, RZ ;  /* 0x000000ffffd07224 */ /* 0x000fc600078e00ff */
[----:B------:R3:W5:Y:S01]  /*06f0*/  @P0 LDG.E R144, [R2.64] ;  /* 0x0000001602900981 */ /* 0x000762000c1e1900 */
[----:B------:R-:W-:Y:S01]  /*0700*/  ULDC UR5, c[0x0][0x2ac] ;  /* 0x0000ab0000057ab9 */ /* 0x000fe20000000800 */
[----:B------:R-:W-:Y:S01]  /*0710*/  MOV R4, UR12 ;  /* 0x0000000c00047c02 */ /* 0x000fe20008000f00 */
[----:B------:R-:W-:Y:S01]  /*0720*/  ULDC UR4, c[0x0][0x1d0] ;  /* 0x0000740000047ab9 */ /* 0x000fe20000000800 */
[----:B------:R-:W-:Y:S01]  /*0730*/  IMAD.U32 R5, RZ, RZ, UR13 ;  /* 0x0000000dff057e24 */ /* 0x000fe2000f8e00ff */
[----:B------:R-:W-:Y:S02]  /*0740*/  UIMAD UR4, UR5, UR4, URZ ;  /* 0x00000004050472a4 */ /* 0x000fe4000f8e023f */
[----:B------:R-:W-:Y:S02]  /*0750*/  UMOV UR18, URZ ;  /* 0x0000003f00127c82 */ /* 0x000fe40008000000 */
[----:B------:R4:W5:Y:S01]  /*0760*/  @P2 LDG.E R208, [R4.64] ;  /* 0x0000001604d02981 */ /* 0x000962000c1e1900 */
[----:B------:R-:W-:-:S02]  /*0770*/  ULDC UR19, c[0x0][0x228] ;  /* 0x00008a0000137ab9 */ /* 0x000fc40000000800 */
[----:B-1----:R-:W-:Y:S01]  /*0780*/  USHF.R.S32.HI UR13, URZ, 0x1f, UR14 ;  /* 0x0000001f3f0d7899 */ /* 0x002fe2000801140e */
[----:B----4-:R-:W-:Y:S01]  /*0790*/  MOV R5, UR4 ;  /* 0x0000000400057c02 */ /* 0x010fe20008000f00 */
[----:B--2---:R3:W1:Y:S01]  /*07a0*/  @P3 R2UR UR18, R0 ;  /* 0x00000000001233c2 */ /* 0x00466200000e0000 */
[----:B------:R-:W-:Y:S07]  /*07b0*/  @P1 BRA `(.L_x_318) ;  /* 0x0000004000001947 */ /* 0x000fee0003800000 */
[----:B------:R-:W-:Y:S05]  /*07c0*/  @!P3 BRA `(.L_x_318) ;  /* 0x000000300000b947 */ /* 0x000fea0003800000 */
[----:B-----5:R-:W2:Y:S04]  /*07d0*/  LDG.E R210, [R8.64] ;  /* 0x0000001608d27981 */ /* 0x020ea8000c1e1900 */
[----:B---3--:R-:W2:Y:S02]  /*07e0*/  LDG.E R11, [R8.64+0x4] ;  /* 0x00000416080b7981 */ /* 0x008ea4000c1e1900 */
[----:B--2---:R-:W-:Y:S02]  /*07f0*/  IADD3 R210, -R210, R11, RZ ;  /* 0x0000000bd2d27210 */ /* 0x004fe40007ffe1ff */
.L_x_318:
        /* <DEDUP_REMOVED lines=9> */
.L_x_319:
[----:B------:R-:W-:Y:S05]  /*0890*/  @!P4 BRA `(.L_x_320) ;  /* 0x000000300000c947 */ /* 0x000fea0003800000 */
[----:B------:R-:W2:Y:S04]  /*08a0*/  LDG.E R5, [R6.64] ;  /* 0x0000001606057981 */ /* 0x000ea8000c1e1900 */
[----:B---3--:R-:W2:Y:S02]  /*08b0*/  LDG.E R0, [R6.64+0x4] ;  /* 0x0000041606007981 */ /* 0x008ea4000c1e1900 */
[----:B--2---:R-:W-:Y:S02]  /*08c0*/  IADD3 R5, -R5, R0, RZ ;  /* 0x0000000005057210 */ /* 0x004fe40007ffe1ff */
.L_x_320:
[----:B--2---:R-:W2:Y:S01]  /*08d0*/  @P0 LDG.E R4, [R2.64] ;  /* 0x0000001602040981 */ /* 0x004ea2000c1e1900 */
[----:B------:R-:W-:-:S03]  /*08e0*/  ULDC.64 UR4, c[0x0][0x378] ;  /* 0x0000de0000047ab9 */ /* 0x000fc60000000a00 */
[----:B---3--:R-:W3:Y:S01]  /*08f0*/  @P0 LDG.E R6, [R2.64+0x4] ;  /* 0x0000041602060981 */ /* 0x008ee2000c1e1900 */
[----:B------:R-:W-:Y:S01]  /*0900*/  UISETP.NE.U32.AND UP0, UPT, URZ, UR4, UPT ;  /* 0x000000043f00728c */ /* 0x000fe2000bf05070 */
[----:B-----5:R-:W-:-:S03]  /*0910*/  IMAD.MOV.U32 R76, RZ, RZ, R5 ;  /* 0x000000ffff4c7224 */ /* 0x020fc600078e0005 */
[----:B------:R-:W-:-:S03]  /*0920*/  UISETP.NE.AND.EX UP0, UPT, URZ, UR5, UPT, UP0 ;  /* 0x000000053f00728c */ /* 0x000fc6000bf05300 */
[----:B------:R-:W-:-:S03]  /*0930*/  ULDC.64 UR4, c[0x0][0x378] ;  /* 0x0000de0000047ab9 */ /* 0x000fc60000000a00 */
[----:B------:R-:W-:-:S05]  /*0940*/  PLOP3.LUT P1, PT, PT, PT, UP0, 0x80, 0x0 ;  /* 0x000000000000781c */ /* 0x000fca0003f2f008 */
[----:B------:R-:W-:-:S06]  /*0950*/  @UP0 UIMAD.WIDE UR4, UR20, UR6, UR4 ;  /* 0x00000006140402a5 */ /* 0x000fcc000f8e0204 */
[----:B------:R-:W-:Y:S02]  /*0960*/  IMAD.U32 R8, RZ, RZ, UR4 ;  /* 0x00000004ff087e24 */ /* 0x000fe4000f8e00ff */
[----:B------:R-:W-:-:S05]  /*0970*/  IMAD.U32 R9, RZ, RZ, UR5 ;  /* 0x00000005ff097e24 */ /* 0x000fca000f8e00ff */
[----:B------:R4:W5:Y:S01]  /*0980*/  @P1 LDG.E R76, [R8.64] ;  /* 0x00000016084c1981 */ /* 0x000962000c1e1900 */
[----:B------:R-:W-:Y:S01]  /*0990*/  ULDC UR4, c[0x0][0x2c4] ;  /* 0x0000b10000047ab9 */ /* 0x000fe20000000800 */
[----:B------:R-:W-:Y:S01]  /*09a0*/  IMAD.IADD R0, R5, 0x1, -R208 ;  /* 0x0000000105007824 */ /* 0x000fe200078e0ad0 */
[----:B------:R-:W-:-:S03]  /*09b0*/  UISETP.NE.AND UP3, UPT, UR4, 0x1, UPT ;  /* 0x000000010400788c */ /* 0x000fc6000bf65270 */
[----:B------:R-:W-:-:S08]  /*09c0*/  ULDC.64 UR4, c[0x0][0x2c8] ;  /* 0x0000b20000047ab9 */ /* 0x000fd00000000a00 */
[----:B------:R-:W-:Y:S01]  /*09d0*/  @UP3 UIADD3 UR8, UR17, 0x7f, URZ ;  /* 0x0000007f11083890 */ /* 0x000fe2000fffe03f */
[----:B--2---:R-:W2:Y:S08]  /*09e0*/  @P0 R2UR UR7, R4 ;  /* 0x00000000040703c2 */ /* 0x004eb000000e0000 */
[----:B---3--:R-:W2:Y:S02]  /*09f0*/  @P0 R2UR UR9, R6 ;  /* 0x00000000060903c2 */ /* 0x008ea400000e0000 */
[----:B--2---:R-:W-:-:S02]  /*0a00*/  @UP4 UIADD3 UR19, -UR7, UR9, URZ ;  /* 0x0000000907134290 */ /* 0x004fc4000fffe13f */
[----:B------:R-:W-:Y:S02]  /*0a10*/  UIMAD.WIDE.U32 UR8, UR8, UR4, URZ ;  /* 0x00000004080872a5 */ /* 0x000fe4000f8e003f */
[----:B------:R-:W-:Y:S02]  /*0a20*/  UIADD3 UR4, UR17, 0x7f, URZ ;  /* 0x0000007f11047890 */ /* 0x000fe4000fffe03f */
[----:B------:R-:W-:Y:S01]  /*0a30*/  IADD3 R207, R0, UR19, RZ ;  /* 0x0000001300cf7c10 */ /* 0x000fe2000fffe0ff */
[----:B------:R-:W-:Y:S02]  /*0a40*/  @UP3 USHF.R.U32.HI UR4, URZ, UR5, UR9 ;  /* 0x000000053f043299 */ /* 0x000fe40008011609 */
[----:B------:R-:W-:Y:S01]  /*0a50*/  ULDC UR8, c[0x0][0x32c] ;  /* 0x0000cb0000087ab9 */ /* 0x000fe20000000800 */
[----:B------:R-:W-:Y:S01]  /*0a60*/  IADD3 R91, R207, 0x1, -R210 ;  /* 0x00000001cf5b7810 */ /* 0x000fe20007ffe8d2 */
[----:B------:R-:W-:-:S03]  /*0a70*/  UISETP.GE.AND UP2, UPT, UR8, 0x1, UPT ;  /* 0x000000010800788c */ /* 0x000fc6000bf46270 */
[----:B------:R-:W-:-:S03]  /*0a80*/  IADD3 R2, R91, UR4, RZ ;  /* 0x000000045b027c10 */ /* 0x000fc6000fffe0ff */
[----:B------:R-:W-:Y:S02]  /*0a90*/  PLOP3.LUT P0, PT, PT, PT, UP2, 0x40, 0x0 ;  /* 0x000000000000781c */ /* 0x000fe40003f0e828 */
[----:B------:R-:W-:-:S04]  /*0aa0*/  IADD3 R3, R2, c[0x0][0x328], RZ ;  /* 0x0000ca0002037a10 */ /* 0x000fc80007ffe0ff */
[----:B------:R4:W2:Y:S07]  /*0ab0*/  R2UR UR7, R3 ;  /* 0x00000000030773c2 */ /* 0x0008ae00000e0000 */
[----:B--2-4-:R-:W-:Y:S05]  /*0ac0*/  @P0 BRA `(.L_x_321) ;  /* 0x0000014000000947 */ /* 0x014fea0003800000 */
[C---:B------:R-:W-:Y:S02]  /*0ad0*/  ISETP.GT.AND P0, PT, R2.reuse, RZ, PT ;  /* 0x000000ff0200720c */ /* 0x040fe40003f04270 */
[----:B------:R-:W-:-:S04]  /*0ae0*/  IADD3 R3, R2, -0x1, RZ ;  /* 0xffffffff02037810 */ /* 0x000fc80007ffe0ff */
[----:B------:R2:W3:Y:S07]  /*0af0*/  R2UR UR9, R3 ;  /* 0x00000000030973c2 */ /* 0x0004ee00000e0000 */
[----:B--23--:R-:W-:Y:S05]  /*0b00*/  @P0 BRA `(.L_x_322) ;  /* 0x0000008000000947 */ /* 0x00cfea0003800000 */
[----:B------:R-:W2:Y:S01]  /*0b10*/  R2UR UR9, R2 ;  /* 0x00000000020973c2 */ /* 0x000ea200000e0000 */
[----:B------:R-:W-:Y:S02]  /*0b20*/  UISETP.NE.AND UP0, UPT, UR8, 0x1, UPT ;  /* 0x000000010800788c */ /* 0x000fe4000bf05270 */
[----:B------:R-:W-:-:S02]  /*0b30*/  ULDC.64 UR4, c[0x0][0x330] ;  /* 0x0000cc0000047ab9 */ /* 0x000fc40000000a00 */
[----:B--2---:R-:W-:-:S04]  /*0b40*/  UIADD3 UR9, -UR9, URZ, URZ ;  /* 0x0000003f09097290 */ /* 0x004fc8000fffe13f */
[----:B------:R-:W-:-:S04]  /*0b50*/  UIMAD.WIDE.U32 UR10, UR9, UR4, URZ ;  /* 0x00000004090a72a5 */ /* 0x000fc8000f8e003f */
[----:B------:R-:W-:-:S04]  /*0b60*/  @UP0 USHF.R.U32.HI UR9, URZ, UR5, UR11 ;  /* 0x000000053f090299 */ /* 0x000fc8000801160b */
[----:B------:R-:W-:Y:S01]  /*0b70*/  ULOP3.LUT UR9, URZ, UR9, URZ, 0x33, !UPT ;  /* 0x000000093f097292 */ /* 0x000fe2000f8e333f */
[----:B------:R-:W-:Y:S05]  /*0b80*/  BRA `(.L_x_323) ;  /* 0x0000004000007947 */ /* 0x000fea0003800000 */
.L_x_322:
[----:B------:R-:W-:Y:S02]  /*0b90*/  UISETP.NE.AND UP0, UPT, UR8, 0x1, UPT ;  /* 0x000000010800788c */ /* 0x000fe4000bf05270 */
[----:B------:R-:W-:Y:S02]  /*0ba0*/  ULDC.64 UR4, c[0x0][0x330] ;  /* 0x0000cc0000047ab9 */ /* 0x000fe40000000a00 */
[----:B------:R-:W-:-:S07]  /*0bb0*/  UIMAD.WIDE.U32 UR10, UR9, UR4, URZ ;  /* 0x00000004090a72a5 */ /* 0x000fce000f8e003f */
[----:B------:R-:W-:Y:S02]  /*0bc0*/  @UP0 USHF.R.U32.HI UR9, URZ, UR5, UR11 ;  /* 0x000000053f090299 */ /* 0x000fe4000801160b */
.L_x_323:
[----:B------:R-:W-:Y:S02]  /*0bd0*/  ULDC UR4, c[0x0][0x32c] ;  /* 0x0000cb0000047ab9 */ /* 0x000fe40000000800 */
[----:B------:R-:W-:-:S04]  /*0be0*/  UIMAD UR4, UR9, UR8, UR4 ;  /* 0x00000008090472a4 */ /* 0x000fc8000f8e0204 */
[----:B------:R-:W-:-:S04]  /*0bf0*/  UISETP.LT.AND UP0, UPT, UR7, UR4, UPT ;  /* 0x000000040700728c */ /* 0x000fc8000bf01270 */
[----:B------:R-:W-:-:S03]  /*0c00*/  USEL UR7, UR7, UR4, UP0 ;  /* 0x0000000407077287 */ /* 0x000fc60008000000 */
.L_x_321:
[----:B------:R-:W-:Y:S01]  /*0c10*/  ULDC.64 UR4, c[0x0][0x2c8] ;  /* 0x0000b20000047ab9 */ /* 0x000fe20000000a00 */
[C---:B------:R-:W-:Y:S01]  /*0c20*/  IMAD.IADD R90, R207.reuse, 0x1, -R210 ;  /* 0x00000001cf5a7824 */ /* 0x040fe200078e0ad2 */
[----:B------:R-:W-:Y:S01]  /*0c30*/  UIMAD.WIDE.U32 UR10, UR17, UR4, URZ ;  /* 0x00000004110a72a5 */ /* 0x000fe2000f8e003f */
[----:B------:R-:W-:Y:S02]  /*0c40*/  PLOP3.LUT P0, PT, PT, PT, UP2, 0x40, 0x0 ;  /* 0x000000000000781c */ /* 0x000fe40003f0e828 */
[----:B------:R-:W-:Y:S01]  /*0c50*/  UMOV UR4, UR17 ;  /* 0x0000001100047c82 */ /* 0x000fe20008000000 */
[----:B------:R-:W-:-:S03]  /*0c60*/  IADD3 R4, R207, 0x3f, RZ ;  /* 0x0000003fcf047810 */ /* 0x000fc60007ffe0ff */
[----:B------:R-:W-:Y:S01]  /*0c70*/  @UP3 UMOV UR9, UR11 ;  /* 0x0000000b00093c82 */ /* 0x000fe20008000000 */
[----:B------:R-:W-:Y:S01]  /*0c80*/  SHF.R.S32.HI R3, RZ, 0x1f, R4 ;  /* 0x0000001fff037819 */ /* 0x000fe20000011404 */
[----:B------:R-:W-:-:S03]  /*0c90*/  @UP3 USHF.R.U32.HI UR4, URZ, UR5, UR9 ;  /* 0x000000053f043299 */ /* 0x000fc60008011609 */
[----:B------:R-:W-:-:S03]  /*0ca0*/  LEA.HI R3, R3, R4, RZ, 0x6 ;  /* 0x0000000403037211 */ /* 0x000fc600078f30ff */
[----:B------:R-:W-:Y:S02]  /*0cb0*/  IADD3 R2, R90, UR4, RZ ;  /* 0x000000045a027c10 */ /* 0x000fe4000fffe0ff */
[----:B------:R-:W-:Y:S02]  /*0cc0*/  SHF.R.S32.HI R89, RZ, 0x6, R3 ;  /* 0x00000006ff597819 */ /* 0x000fe40000011403 */
[----:B------:R-:W-:-:S04]  /*0cd0*/  IADD3 R6, R2, -c[0x0][0x324], RZ ;  /* 0x8000c90002067a10 */ /* 0x000fc80007ffe0ff */
[----:B------:R2:W3:Y:S02]  /*0ce0*/  R2UR UR9, R6 ;  /* 0x00000000060973c2 */ /* 0x0004e400000e0000 */
[----:B--23--:R-:W-:Y:S05]  /*0cf0*/  @P0 BRA `(.L_x_324) ;  /* 0x0000015000000947 */ /* 0x00cfea0003800000 */
[----:B------:R-:W2:Y:S02]  /*0d00*/  R2UR UR10, R2 ;  /* 0x00000000020a73c2 */ /* 0x000ea400000e0000 */
[----:B--2---:R-:W-:-:S06]  /*0d10*/  UISETP.GT.AND UP0, UPT, UR10, -0x1, UPT ;  /* 0xffffffff0a00788c */ /* 0x004fcc000bf04270 */
        /* <DEDUP_REMOVED lines=10> */
.L_x_325:
[----:B------:R-:W-:Y:S02]  /*0dc0*/  UISETP.NE.AND UP0, UPT, UR8, 0x1, UPT ;  /* 0x000000010800788c */ /* 0x000fe4000bf05270 */
[----:B------:R-:W-:Y:S02]  /*0dd0*/  ULDC.64 UR4, c[0x0][0x330] ;  /* 0x0000cc0000047ab9 */ /* 0x000fe40000000a00 */
[----:B------:R-:W-:-:S07]  /*0de0*/  UIMAD.WIDE.U32 UR24, UR10, UR4, URZ ;  /* 0x000000040a1872a5 */ /* 0x000fce000f8e003f */
[----:B------:R-:W-:Y:S02]  /*0df0*/  @UP0 UMOV UR11, UR25 ;  /* 0x00000019000b0c82 */ /* 0x000fe40008000000 */
[----:B------:R-:W-:Y:S02]  /*0e00*/  @UP0 USHF.R.U32.HI UR10, URZ, UR5, UR11 ;  /* 0x000000053f0a0299 */ /* 0x000fe4000801160b */
.L_x_326:
[----:B------:R-:W-:Y:S02]  /*0e10*/  ULDC UR4, c[0x0][0x32c] ;  /* 0x0000cb0000047ab9 */ /* 0x000fe40000000800 */
[----:B------:R-:W-:-:S04]  /*0e20*/  UIMAD UR4, UR10, UR4, URZ ;  /* 0x000000040a0472a4 */ /* 0x000fc8000f8e023f */
[----:B------:R-:W-:-:S04]  /*0e30*/  UISETP.LT.AND UP0, UPT, UR9, UR4, UPT ;  /* 0x000000040900728c */ /* 0x000fc8000bf01270 */
[----:B------:R-:W-:-:S03]  /*0e40*/  USEL UR9, UR9, UR4, !UP0 ;  /* 0x0000000409097287 */ /* 0x000fc6000c000000 */
.L_x_324:
[----:B------:R-:W2:Y:S01]  /*0e50*/  R2UR UR4, R89 ;  /* 0x00000000590473c2 */ /* 0x000ea200000e0000 */
[----:B------:R-:W-:Y:S02]  /*0e60*/  UIADD3 UR10, UR7, 0x3f, URZ ;  /* 0x0000003f070a7890 */ /* 0x000fe4000fffe03f */
[----:B------:R-:W-:Y:S02]  /*0e70*/  USHF.R.S32.HI UR7, URZ, 0x1f, UR9 ;  /* 0x0000001f3f077899 */ /* 0x000fe40008011409 */
[----:B------:R-:W-:Y:S02]  /*0e80*/  USHF.R.S32.HI UR8, URZ, 0x1f, UR10 ;  /* 0x0000001f3f087899 */ /* 0x000fe4000801140a */
[----:B------:R-:W-:Y:S01]  /*0e90*/  ULEA.HI UR7, UR7, UR9, URZ, 0x6 ;  /* 0x0000000907077291 */ /* 0x000fe2000f8f303f */
[----:B------:R-:W3:Y:S01]  /*0ea0*/  R2UR UR5, R0 ;  /* 0x00000000000573c2 */ /* 0x000ee200000e0000 */
[----:B------:R-:W-:Y:S02]  /*0eb0*/  ULEA.HI UR8, UR8, UR10, URZ, 0x6 ;  /* 0x0000000a08087291 */ /* 0x000fe4000f8f303f */
[----:B------:R-:W-:-:S02]  /*0ec0*/  USHF.R.S32.HI UR7, URZ, 0x6, UR7 ;  /* 0x000000063f077899 */ /* 0x000fc40008011407 */
[----:B------:R-:W-:Y:S02]  /*0ed0*/  USHF.R.S32.HI UR8, URZ, 0x6, UR8 ;  /* 0x000000063f087899 */ /* 0x000fe40008011408 */
[----:B------:R-:W-:-:S04]  /*0ee0*/  UISETP.LT.AND UP1, UPT, URZ, UR7, UPT ;  /* 0x000000073f00728c */ /* 0x000fc8000bf21270 */
[----:B------:R-:W-:Y:S02]  /*0ef0*/  USEL UR7, URZ, UR7, !UP1 ;  /* 0x000000073f077287 */ /* 0x000fe4000c800000 */
[----:B--2---:R-:W-:-:S04]  /*0f00*/  UISETP.LT.AND UP0, UPT, UR8, UR4, UPT ;  /* 0x000000040800728c */ /* 0x004fc8000bf01270 */
[----:B------:R-:W-:Y:S02]  /*0f10*/  USEL UR4, UR8, UR4, UP0 ;  /* 0x0000000408047287 */ /* 0x000fe40008000000 */
[----:B---3--:R-:W-:Y:S02]  /*0f20*/  ULEA UR7, UR7, -UR5, 0x6 ;  /* 0x8000000507077291 */ /* 0x008fe4000f8e303f */
[----:B------:R-:W-:Y:S02]  /*0f30*/  ULEA UR4, UR4, -UR5, 0x6 ;  /* 0x8000000504047291 */ /* 0x000fe4000f8e303f */
[----:B------:R-:W-:Y:S02]  /*0f40*/  UISETP.LT.AND UP1, UPT, URZ, UR7, UPT ;  /* 0x000000073f00728c */ /* 0x000fe4000bf21270 */
[----:B------:R-:W-:Y:S02]  /*0f50*/  UISETP.LT.AND UP0, UPT, UR4, UR19, UPT ;  /* 0x000000130400728c */ /* 0x000fe4000bf01270 */
[----:B------:R-:W-:-:S02]  /*0f60*/  USEL UR7, URZ, UR7, !UP1 ;  /* 0x000000073f077287 */ /* 0x000fc4000c800000 */
[----:B------:R-:W-:Y:S02]  /*0f70*/  USEL UR4, UR4, UR19, UP0 ;  /* 0x0000001304047287 */ /* 0x000fe40008000000 */
[----:B------:R-:W-:Y:S02]  /*0f80*/  USHF.R.U32.HI UR8, URZ, 0x6, UR7 ;  /* 0x000000063f087899 */ /* 0x000fe40008011607 */
[----:B------:R-:W-:-:S05]  /*0f90*/  UISETP.GT.AND UP0, UPT, UR4, UR7, UPT ;  /* 0x000000070400728c */ /* 0x000fca000bf04270 */
[----:B------:R-:W-:-:S06]  /*0fa0*/  UMOV UR7, UR8 ;  /* 0x0000000800077c82 */ /* 0x000fcc0008000000 */
[----:B------:R-:W-:-:S04]  /*0fb0*/  @UP0 UIADD3 UR5, UR4, 0x3f, URZ ;  /* 0x0000003f04050890 */ /* 0x000fc8000fffe03f */
[----:B------:R-:W-:-:S04]  /*0fc0*/  @UP0 USHF.R.S32.HI UR4, URZ, 0x1f, UR5 ;  /* 0x0000001f3f040899 */ /* 0x000fc80008011405 */
[----:B------:R-:W-:-:S04]  /*0fd0*/  @UP0 ULEA.HI UR4, UR4, UR5, URZ, 0x6 ;  /* 0x0000000504040291 */ /* 0x000fc8000f8f303f */
[----:B------:R-:W-:-:S04]  /*0fe0*/  @UP0 USHF.R.S32.HI UR7, URZ, 0x6, UR4 ;  /* 0x000000063f070899 */ /* 0x000fc80008011404 */
[----:B------:R-:W-:-:S06]  /*0ff0*/  UISETP.GT.AND UP0, UPT, UR7, UR8, UPT ;  /* 0x000000080700728c */ /* 0x000fcc000bf04270 */
[----:B------:R-:W-:-:S13]  /*1000*/  PLOP3.LUT P0, PT, PT, PT, UP0, 0x80, 0x0 ;  /* 0x000000000000781c */ /* 0x000fda0003f0f008 */
        /* <DEDUP_REMOVED lines=10> */
[----:B------:R-:W-:Y:S01]  /*10b0*/  UIADD3 UR16, UR7, -0x1, URZ ;  /* 0xffffffff07107890 */ /* 0x000fe2000fffe03f */
[----:B------:R-:W-:Y:S01]  /*10c0*/  IMAD.IADD R82, R82, 0x1, R5 ;  /* 0x0000000152527824 */ /* 0x000fe200078e0205 */
[----:B------:R-:W-:Y:S01]  /*10d0*/  SHF.R.S32.HI R4, RZ, 0x1f, R144 ;  /* 0x0000001fff047819 */ /* 0x000fe20000011490 */
[----:B------:R2:W3:Y:S01]  /*10e0*/  @P2 LDG.E R3, [R2.64] ;  /* 0x0000001602032981 */ /* 0x0004e2000c1e1900 */
[-C--:B------:R-:W-:Y:S01]  /*10f0*/  LEA.HI R8, R108, R71.reuse, RZ, 0x3 ;  /* 0x000000476c087211 */ /* 0x080fe200078f18ff */
[----:B------:R-:W-:Y:S01]  /*1100*/  UMOV UR6, 0x5 ;  /* 0x0000000500067882 */ /* 0x000fe20000000000 */
[----:B------:R-:W-:Y:S01]  /*1110*/  IMAD.U32 R7, RZ, RZ, UR16 ;  /* 0x00000010ff077e24 */ /* 0x000fe2000f8e00ff */
[----:B------:R-:W-:Y:S01]  /*1120*/  ULDC UR11, c[0x0][0x23c] ;  /* 0x00008f00000b7ab9 */ /* 0x000fe20000000800 */
[----:B------:R-:W-:Y:S01]  /*1130*/  SHF.R.S32.HI R5, RZ, 0x3, R8 ;  /* 0x00000003ff057819 */ /* 0x000fe20000011408 */
[----:B------:R-:W-:Y:S01]  /*1140*/  ULDC.64 UR4, c[0x0][0x238] ;  /* 0x00008e0000047ab9 */ /* 0x000fe20000000a00 */
[----:B------:R-:W-:Y:S01]  /*1150*/  LOP3.LUT R8, R8, 0x1ffffff8, RZ, 0xc0, !PT ;  /* 0x1ffffff808087812 */ /* 0x000fe200078ec0ff */
[----:B------:R-:W-:Y:S01]  /*1160*/  UMOV UR28, 0x6 ;  /* 0x00000006001c7882 */ /* 0x000fe20000000000 */
[C---:B------:R-:W-:Y:S01]  /*1170*/  IADD3 R88, -R5.reuse, UR19, RZ ;  /* 0x0000001305587c10 */ /* 0x040fe2000fffe1ff */
[----:B------:R-:W-:Y:S01]  /*1180*/  USHF.L.U64.HI UR11, UR4, UR6, UR11 ;  /* 0x00000006040b7299 */ /* 0x000fe2000801020b */
[----:B------:R-:W-:Y:S01]  /*1190*/  IADD3 R144, P0, R5, R144, RZ ;  /* 0x0000009005907210 */ /* 0x000fe20007f1e0ff */
[----:B------:R-:W-:Y:S01]  /*11a0*/  IMAD.IADD R8, R71, 0x1, -R8 ;  /* 0x0000000147087824 */ /* 0x000fe200078e0a08 */
[----:B------:R-:W-:Y:S01]  /*11b0*/  USHF.L.U64.HI UR9, UR4, UR28, UR5 ;  /* 0x0000001c04097299 */ /* 0x000fe20008010205 */
[----:B------:R-:W-:Y:S01]  /*11c0*/  IMAD R0, R7, -0x40, R88 ;  /* 0xffffffc007007824 */ /* 0x000fe200078e0258 */
[----:B------:R-:W-:Y:S01]  /*11d0*/  LEA.HI.X.SX32 R145, R5, R4, 0x1, P0 ;  /* 0x0000000405917211 */ /* 0x000fe200000f0eff */
[----:B------:R-:W-:Y:S01]  /*11e0*/  IMAD.SHL.U32 R8, R8, 0x8, RZ ;  /* 0x0000000808087824 */ /* 0x000fe200078e00ff */
[----:B------:R-:W-:Y:S01]  /*11f0*/  USHF.L.U32 UR10, UR4, 0x6, URZ ;  /* 0x00000006040a7899 */ /* 0x000fe2000800063f */
[----:B------:R-:W-:Y:S01]  /*1200*/  IMAD.U32 R142, RZ, RZ, UR14 ;  /* 0x0000000eff8e7e24 */ /* 0x000fe2000f8e00ff */
[C---:B------:R-:W-:Y:S01]  /*1210*/  ISETP.GE.AND P1, PT, R0.reuse, 0x1, PT ;  /* 0x000000010000780c */ /* 0x040fe20003f26270 */
[----:B------:R-:W-:Y:S01]  /*1220*/  IMAD R7, R145, c[0x0][0x238], RZ ;  /* 0x00008e0091077a24 */ /* 0x000fe200078e02ff */
[----:B------:R-:W-:Y:S01]  /*1230*/  ISETP.GT.AND P0, PT, R0, 0x20, PT ;  /* 0x000000200000780c */ /* 0x000fe20003f04270 */
[----:B------:R-:W-:Y:S01]  /*1240*/  USHF.L.U32 UR12, UR4, 0x5, URZ ;  /* 0x00000005040c7899 */ /* 0x000fe2000800063f */
[----:B------:R-:W-:Y:S01]  /*1250*/  IADD3 R0, R8, 0x40, RZ ;  /* 0x0000004008007810 */ /* 0x000fe20007ffe0ff */
[----:B------:R-:W-:Y:S01]  /*1260*/  ULDC.64 UR6, c[0x0][0x240] ;  /* 0x0000900000067ab9 */ /* 0x000fe20000000a00 */
[--C-:B------:R-:W-:Y:S01]  /*1270*/  SHF.R.S32.HI R9, RZ, 0x1f, R8.reuse ;  /* 0x0000001fff097819 */ /* 0x100fe20000011408 */
[----:B------:R-:W-:Y:S01]  /*1280*/  ULDC.64 UR4, c[0x0][0x260] ;  /* 0x0000980000047ab9 */ /* 0x000fe20000000a00 */
[----:B------:R-:W-:Y:S01]  /*1290*/  ISETP.GE.AND P6, PT, R0, c[0x0][0x1d4], PT ;  /* 0x0000750000007a0c */ /* 0x000fe20003fc6270 */
[C---:B------:R-:W-:Y:S01]  /*12a0*/  IMAD R0, R144.reuse, c[0x0][0x23c], R7 ;  /* 0x00008f0090007a24 */ /* 0x040fe200078e0207 */
[----:B------:R-:W-:Y:S01]  /*12b0*/  UIMAD UR6, UR13, UR6, URZ ;  /* 0x000000060d0672a4 */ /* 0x000fe2000f8e023f */
[----:B------:R-:W-:Y:S01]  /*12c0*/  IMAD.WIDE.U32 R6, R144, c[0x0][0x238], R8 ;  /* 0x00008e0090067a25 */ /* 0x000fe200078e0008 */
[----:B------:R-:W-:Y:S01]  /*12d0*/  UIMAD UR4, UR13, UR4, URZ ;  /* 0x000000040d0472a4 */ /* 0x000fe2000f8e023f */
[-C--:B------:R-:W-:Y:S01]  /*12e0*/  LEA.HI R4, R108, R71.reuse, RZ, 0x2 ;  /* 0x000000476c047211 */ /* 0x080fe200078f10ff */
[----:B------:R-:W-:Y:S01]  /*12f0*/  USHF.R.S32.HI UR21, URZ, 0x1f, UR20 ;  /* 0x0000001f3f157899 */ /* 0x000fe20008011414 */
[----:B------:R-:W-:Y:S01]  /*1300*/  IMAD.IADD R7, R7, 0x1, R0 ;  /* 0x0000000107077824 */ /* 0x000fe200078e0200 */
[----:B------:R-:W-:Y:S01]  /*1310*/  UIMAD UR7, UR14, UR7, UR6 ;  /* 0x000000070e0772a4 */ /* 0x000fe2000f8e0206 */
[----:B--2---:R-:W-:Y:S01]  /*1320*/  IMAD.SHL.U32 R2, R5, 0x40, RZ ;  /* 0x0000004005027824 */ /* 0x004fe200078e00ff */
[----:B------:R-:W-:Y:S01]  /*1330*/  USEL UR25, UR20, URZ, !UP4 ;  /* 0x0000003f14197287 */ /* 0x000fe2000e000000 */
[----:B------:R-:W-:Y:S01]  /*1340*/  IMAD.WIDE.U32 R142, R142, c[0x0][0x240], R6 ;  /* 0x000090008e8e7a25 */ /* 0x000fe200078e0006 */
[----:B------:R-:W-:Y:S01]  /*1350*/  USEL UR24, UR21, URZ, !UP4 ;  /* 0x0000003f15187287 */ /* 0x000fe2000e000000 */
[----:B------:R-:W-:Y:S01]  /*1360*/  LOP3.LUT R0, R4, 0xfffffffc, RZ, 0xc0, !PT ;  /* 0xfffffffc04007812 */ /* 0x000fe200078ec0ff */
[----:B------:R-:W-:Y:S01]  /*1370*/  UIMAD UR6, UR14, UR5, UR4 ;  /* 0x000000050e0672a4 */ /* 0x000fe2000f8e0204 */
[----:B------:R-:W-:Y:S01]  /*1380*/  LOP3.LUT R5, R2, 0x1c0, RZ, 0xc0, !PT ;  /* 0x000001c002057812 */ /* 0x000fe200078ec0ff */
[----:B------:R-:W-:Y:S01]  /*1390*/  IMAD.U32 R140, RZ, RZ, UR25 ;  /* 0x00000019ff8c7e24 */ /* 0x000fe2000f8e00ff */
[----:B------:R-:W-:Y:S01]  /*13a0*/  ULDC.64 UR4, c[0x0][0x248] ;  /* 0x0000920000047ab9 */ /* 0x000fe20000000a00 */
[----:B------:R-:W-:Y:S01]  /*13b0*/  IADD3 R143, R143, UR7, RZ ;  /* 0x000000078f8f7c10 */ /* 0x000fe2000fffe0ff */
[----:B------:R-:W-:Y:S01]  /*13c0*/  UIMAD UR4, UR24, UR4, URZ ;  /* 0x00000004180472a4 */ /* 0x000fe2000f8e023f */
[----:B------:R-:W-:Y:S01]  /*13d0*/  LOP3.LUT R2, R5, 0x38, R8, 0xf8, !PT ;  /* 0x0000003805027812 */ /* 0x000fe200078ef808 */
[----:B------:R-:W-:Y:S01]  /*13e0*/  USHF.R.S32.HI UR7, URZ, 0x1f, UR16 ;  /* 0x0000001f3f077899 */ /* 0x000fe20008011410 */
[----:B------:R-:W-:Y:S01]  /*13f0*/  SHF.R.U32.HI R5, RZ, 0x3, R5 ;  /* 0x00000003ff057819 */ /* 0x000fe20000011605 */
[----:B------:R-:W-:Y:S01]  /*1400*/  UIMAD UR5, UR25, UR5, UR4 ;  /* 0x00000005190572a4 */ /* 0x000fe2000f8e0204 */
[----:B------:R-:W-:Y:S01]  /*1410*/  IMAD.WIDE.U32 R142, R140, c[0x0][0x248], R142 ;  /* 0x000092008c8e7a25 */ /* 0x000fe200078e008e */
[----:B------:R-:W-:Y:S01]  /*1420*/  LEA.HI R122, R108, R71, RZ, 0x6 ;  /* 0x000000476c7a7211 */ /* 0x000fe200078f30ff */
[----:B------:R-:W-:Y:S01]  /*1430*/  UIMAD UR4, UR9, UR16, URZ ;  /* 0x00000010090472a4 */ /* 0x000fe2000f8e023f */
[----:B------:R-:W-:Y:S01]  /*1440*/  LOP3.LUT R5, R2, R5, RZ, 0x3c, !PT ;  /* 0x0000000502057212 */ /* 0x000fe200078e3cff */
[----:B------:R-:W-:Y:S01]  /*1450*/  IMAD.U32 R77, RZ, RZ, UR10 ;  /* 0x0000000aff4d7e24 */ /* 0x000fe2000f8e00ff */
[----:B------:R-:W-:Y:S01]  /*1460*/  IADD3 R147, R143, UR5, RZ ;  /* 0x000000058f937c10 */ /* 0x000fe2000fffe0ff */
[----:B------:R-:W-:Y:S01]  /*1470*/  IMAD.MOV.U32 R146, RZ, RZ, R142 ;  /* 0x000000ffff927224 */ /* 0x000fe200078e008e */
[----:B------:R-:W-:Y:S01]  /*1480*/  IADD3 R2, R8, 0x80, RZ ;  /* 0x0000008008027810 */ /* 0x000fe20007ffe0ff */
[----:B------:R-:W-:Y:S01]  /*1490*/  IMAD.IADD R0, R71, 0x1, -R0 ;  /* 0x0000000147007824 */ /* 0x000fe200078e0a00 */
[----:B------:R-:W-:Y:S01]  /*14a0*/  UIMAD UR4, UR7, UR10, UR4 ;  /* 0x0000000a070472a4 */ /* 0x000fe2000f8e0204 */
[----:B------:R-:W-:Y:S01]  /*14b0*/  IMAD.SHL.U32 R122, R122, 0x8, RZ ;  /* 0x000000087a7a7824 */ /* 0x000fe200078e00ff */
[----:B------:R-:W-:Y:S01]  /*14c0*/  ISETP.GE.AND P4, PT, R8, c[0x0][0x1d4], PT ;  /* 0x0000750008007a0c */ /* 0x000fe20003f86270 */
[----:B------:R-:W-:Y:S01]  /*14d0*/  IMAD.WIDE.U32 R6, R77, UR16, R146 ;  /* 0x000000104d067c25 */ /* 0x000fe2000f8e0092 */
[----:B------:R-:W-:-:S02]  /*14e0*/  ISETP.GE.AND P5, PT, R2, c[0x0][0x1d4], PT ;  /* 0x0000750002007a0c */ /* 0x000fc40003fa6270 */
[----:B------:R-:W-:Y:S01]  /*14f0*/  LOP3.LUT R122, R5, 0xfffffe00, R122, 0xf8, !PT ;  /* 0xfffffe00057a7812 */ /* 0x000fe200078ef87a */
[----:B------:R-:W-:Y:S01]  /*1500*/  IMAD.SHL.U32 R18, R0, 0x4, RZ ;  /* 0x0000000400127824 */ /* 0x000fe200078e00ff */
[----:B------:R-:W-:Y:S01]  /*1510*/  IADD3 R2, R7, UR4, RZ ;  /* 0x0000000407027c10 */ /* 0x000fe2000fffe0ff */
[----:B------:R-:W-:Y:S01]  /*1520*/  IMAD.U32 R10, RZ, RZ, UR14 ;  /* 0x0000000eff0a7e24 */ /* 0x000fe2000f8e00ff */
[----:B------:R-:W-:Y:S01]  /*1530*/  @P1 LEA R24, P3, R6, c[0x0][0x220], 0x1 ;  /* 0x0000880006181a11 */ /* 0x000fe200078608ff */
[----:B------:R-:W-:Y:S01]  /*1540*/  IMAD.SHL.U32 R122, R122, 0x2, RZ ;  /* 0x000000027a7a7824 */ /* 0x000fe200078e00ff */
[----:B------:R-:W-:Y:S01]  /*1550*/  IADD3 R15, R18, 0x20, RZ ;  /* 0x00000020120f7810 */ /* 0x000fe20007ffe0ff */
[----:B------:R-:W-:Y:S01]  /*1560*/  IMAD.WIDE.U32 R10, R10, c[0x0][0x260], R8 ;  /* 0x000098000a0a7a25 */ /* 0x000fe200078e0008 */
[C---:B------:R-:W-:Y:S01]  /*1570*/  @P1 LEA.HI.X R25, R6.reuse, c[0x0][0x224], R2, 0x1, P3 ;  /* 0x0000890006191a11 */ /* 0x040fe200018f0c02 */
[----:B------:R-:W-:Y:S01]  /*1580*/  ULDC.64 UR4, c[0x0][0x280] ;  /* 0x0000a00000047ab9 */ /* 0x000fe20000000a00 */
[----:B------:R-:W-:Y:S01]  /*1590*/  @P0 IADD3 R5, P3, R6, UR12, RZ ;  /* 0x0000000c06050c10 */ /* 0x000fe2000ff7e0ff */
[----:B------:R-:W-:Y:S01]  /*15a0*/  IMAD.IADD R12, R18, 0x1, R15 ;  /* 0x00000001120c7824 */ /* 0x000fe200078e020f */
[--C-:B------:R-:W-:Y:S01]  /*15b0*/  SHF.R.S32.HI R127, RZ, 0x2, R4.reuse ;  /* 0x00000002ff7f7819 */ /* 0x100fe20000011404 */
[----:B------:R-:W-:Y:S01]  /*15c0*/  @!PT LDS RZ, [RZ] ;  /* 0x00000000fffff984 */ /* 0x000fe20000000800 */
[----:B------:R-:W-:Y:S01]  /*15d0*/  @!PT LDS RZ, [RZ] ;  /* 0x00000000fffff984 */ /* 0x000fe20000000800 */
[----:B------:R-:W-:Y:S01]  /*15e0*/  @!PT LDS RZ, [RZ] ;  /* 0x00000000fffff984 */ /* 0x000fe20000000800 */
[----:B------:R2:W-:Y:S01]  /*15f0*/  @P1 LDGSTS.E.BYPASS.LTC128B.128 [R122+0x6100], [R24.64], !P4 ;  /* 0x06100000187a1fae */ /* 0x0005e2000e101d56 */
[----:B------:R-:W-:Y:S01]  /*1600*/  @P0 IADD3.X R2, R2, UR11, RZ, P3, !PT ;  /* 0x0000000b02020c10 */ /* 0x000fe20009ffe4ff */
[C---:B------:R-:W-:Y:S01]  /*1610*/  IMAD.SHL.U32 R16, R0.reuse, 0x8, RZ ;  /* 0x0000000800107824 */ /* 0x040fe200078e00ff */
[C---:B------:R-:W-:Y:S01]  /*1620*/  @P0 LEA R8, P3, R5.reuse, c[0x0][0x220], 0x1 ;  /* 0x0000880005080a11 */ /* 0x040fe200078608ff */
[----:B------:R2:W-:Y:S01]  /*1630*/  @P1 LDGSTS.E.BYPASS.LTC128B.128 [R122+0x8100], [R24.64+0x80], !P6 ;  /* 0x08100080187a1fae */ /* 0x0005e2000f101d56 */
[----:B------:R-:W-:Y:S01]  /*1640*/  SHF.R.S32.HI R4, RZ, 0x1f, R4 ;  /* 0x0000001fff047819 */ /* 0x000fe20000011404 */
[----:B------:R-:W-:Y:S01]  /*1650*/  IMAD R121, R0, 0x40, R127 ;  /* 0x0000004000797824 */ /* 0x000fe200078e027f */
[----:B------:R-:W-:Y:S01]  /*1660*/  IADD3 R14, R18, 0x40, RZ ;  /* 0x00000040120e7810 */ /* 0x000fe20007ffe0ff */
[----:B------:R2:W-:Y:S01]  /*1670*/  @P1 LDGSTS.E.BYPASS.LTC128B.128 [R122+0xa100], [R24.64+0x100], !P5 ;  /* 0x0a100100187a1fae */ /* 0x0005e2000e901d56 */
[----:B------:R-:W-:Y:S01]  /*1680*/  ISETP.GE.AND P1, PT, R12, c[0x0][0x27c], PT ;  /* 0x00009f000c007a0c */ /* 0x000fe20003f26270 */
[----:B------:R-:W-:Y:S01]  /*1690*/  USHF.L.U64.HI UR26, UR4, UR28, UR5 ;  /* 0x0000001c041a7299 */ /* 0x000fe20008010205 */
[----:B------:R-:W-:Y:S01]  /*16a0*/  @P0 LEA.HI.X R9, R5, c[0x0][0x224], R2, 0x1, P3 ;  /* 0x0000890005090a11 */ /* 0x000fe200018f0c02 */
[----:B------:R-:W-:Y:S01]  /*16b0*/  IMAD.IADD R13, R18, 0x1, R14 ;  /* 0x00000001120d7824 */ /* 0x000fe200078e020e */
[----:B------:R-:W-:Y:S01]  /*16c0*/  SEL R5, RZ, c[0x0][0x27c], !P1 ;  /* 0x00009f00ff057a07 */ /* 0x000fe20004800000 */
[----:B------:R-:W-:Y:S01]  /*16d0*/  USHF.L.U32 UR27, UR4, 0x6, URZ ;  /* 0x00000006041b7899 */ /* 0x000fe2000800063f */
[----:B------:R-:W-:Y:S01]  /*16e0*/  LEA.HI R4, R4, R127, RZ, 0x3 ;  /* 0x0000007f04047211 */ /* 0x000fe200078f18ff */
[----:B------:R4:W-:Y:S01]  /*16f0*/  @P0 LDGSTS.E.BYPASS.LTC128B.128 [R122+0x7100], [R8.64], !P4 ;  /* 0x07100000087a0fae */ /* 0x0009e2000e101d56 */
[----:B------:R-:W-:Y:S01]  /*1700*/  P2R R129, PR, RZ, 0x2 ;  /* 0x00000002ff817803 */ /* 0x000fe20000000000 */
[----:B------:R-:W-:Y:S01]  /*1710*/  IMAD.IADD R5, R5, 0x1, R12 ;  /* 0x0000000105057824 */ /* 0x000fe200078e020c */
[----:B------:R-:W-:Y:S01]  /*1720*/  LOP3.LUT R4, R4, 0xfffffff8, RZ, 0xc0, !PT ;  /* 0xfffffff804047812 */ /* 0x000fe200078ec0ff */
[----:B------:R4:W-:Y:S01]  /*1730*/  @P0 LDGSTS.E.BYPASS.LTC128B.128 [R122+0x9100], [R8.64+0x80], !P6 ;  /* 0x09100080087a0fae */ /* 0x0009e2000f101d56 */
[----:B------:R-:W-:Y:S01]  /*1740*/  ISETP.GE.AND P1, PT, R13, c[0x0][0x27c], PT ;  /* 0x00009f000d007a0c */ /* 0x000fe20003f26270 */
[----:B------:R-:W-:Y:S01]  /*1750*/  ULDC.64 UR4, c[0x0][0x290] ;  /* 0x0000a40000047ab9 */ /* 0x000fe20000000a00 */
[----:B------:R-:W-:Y:S01]  /*1760*/  ISETP.GE.AND P3, PT, R16, c[0x0][0x27c], PT ;  /* 0x00009f0010007a0c */ /* 0x000fe20003f66270 */
[----:B------:R-:W-:Y:S01]  /*1770*/  IMAD.IADD R123, R127, 0x1, -R4 ;  /* 0x000000017f7b7824 */ /* 0x000fe200078e0a04 */
[----:B------:R-:W-:Y:S01]  /*1780*/  SHF.R.S32.HI R2, RZ, 0x1f, R5 ;  /* 0x0000001fff027819 */ /* 0x000fe20000011405 */
[----:B------:R4:W-:Y:S01]  /*1790*/  @P0 LDGSTS.E.BYPASS.LTC128B.128 [R122+0xb100], [R8.64+0x100], !P5 ;  /* 0x0b100100087a0fae */ /* 0x0009e2000e901d56 */
[----:B------:R-:W-:Y:S01]  /*17a0*/  SEL R4, RZ, c[0x0][0x27c], !P1 ;  /* 0x00009f00ff047a07 */ /* 0x000fe20004800000 */
[----:B------:R-:W-:Y:S01]  /*17b0*/  USHF.L.U64.HI UR28, UR4, UR28, UR5 ;  /* 0x0000001c041c7299 */ /* 0x000fe20008010205 */
[----:B------:R-:W-:Y:S01]  /*17c0*/  SEL R7, RZ, c[0x0][0x27c], !P3 ;  /* 0x00009f00ff077a07 */ /* 0x000fe20005800000 */
[----:B------:R-:W-:Y:S01]  /*17d0*/  USHF.L.U32 UR29, UR4, 0x6, URZ ;  /* 0x00000006041d7899 */ /* 0x000fe2000800063f */
[CC--:B------:R-:W-:Y:S01]  /*17e0*/  LEA.HI R96, R2.reuse, R5.reuse, RZ, 0x3 ;  /* 0x0000000502607211 */ /* 0x0c0fe200078f18ff */
[----:B------:R-:W0:Y:S01]  /*17f0*/  LDGDEPBAR ;  /* 0x00000000000079af */ /* 0x000e220000000000 */
[----:B------:R-:W-:Y:S01]  /*1800*/  LEA.HI R2, R2, R5, RZ, 0x6 ;  /* 0x0000000502027211 */ /* 0x000fe200078f30ff */
[----:B------:R-:W-:Y:S01]  /*1810*/  IMAD.IADD R5, R4, 0x1, R13 ;  /* 0x0000000104057824 */ /* 0x000fe200078e020d */
[C---:B------:R-:W-:Y:S01]  /*1820*/  LOP3.LUT P0, RZ, R123.reuse, 0x4, RZ, 0xc0, !PT ;  /* 0x000000047bff7812 */ /* 0x040fe2000780c0ff */
[C---:B------:R-:W-:Y:S01]  /*1830*/  IMAD.IADD R7, R16.reuse, 0x1, R7 ;  /* 0x0000000110077824 */ /* 0x040fe200078e0207 */
[----:B------:R-:W-:Y:S01]  /*1840*/  IADD3 R126, R16, 0x60, RZ ;  /* 0x00000060107e7810 */ /* 0x000fe20007ffe0ff */
[----:B------:R-:W-:Y:S01]  /*1850*/  IMAD.SHL.U32 R123, R123, 0x40, RZ ;  /* 0x000000407b7b7824 */ /* 0x000fe200078e00ff */
[----:B------:R-:W-:Y:S01]  /*1860*/  SHF.R.S32.HI R104, RZ, 0x1f, R5 ;  /* 0x0000001fff687819 */ /* 0x000fe20000011405 */
[----:B------:R-:W-:Y:S01]  /*1870*/  IMAD.SHL.U32 R2, R2, 0x40, RZ ;  /* 0x0000004002027824 */ /* 0x000fe200078e00ff */
[----:B------:R-:W-:Y:S01]  /*1880*/  SHF.R.S32.HI R106, RZ, 0x1f, R7 ;  /* 0x0000001fff6a7819 */ /* 0x000fe20000011407 */
[----:B------:R-:W-:Y:S01]  /*1890*/  ULDC.64 UR4, c[0x0][0x1e8] ;  /* 0x00007a0000047ab9 */ /* 0x000fe20000000a00 */
[CC--:B------:R-:W-:Y:S01]  /*18a0*/  LEA.HI R98, R104.reuse, R5.reuse, RZ, 0x3 ;  /* 0x0000000568627211 */ /* 0x0c0fe200078f18ff */
[----:B------:R-:W-:Y:S01]  /*18b0*/  UIMAD UR34, UR13, UR4, URZ ;  /* 0x000000040d2272a4 */ /* 0x000fe2000f8e023f */
[----:B------:R-:W-:Y:S01]  /*18c0*/  LEA.HI R104, R104, R5, RZ, 0x6 ;  /* 0x0000000568687211 */ /* 0x000fe200078f30ff */
[----:B------:R-:W-:Y:S01]  /*18d0*/  UIMAD.WIDE.U32 UR30, UR14, UR4, URZ ;  /* 0x000000040e1e72a5 */ /* 0x000fe2000f8e003f */
[----:B------:R-:W-:Y:S01]  /*18e0*/  LEA.HI R94, R106, R7, RZ, 0x3 ;  /* 0x000000076a5e7211 */ /* 0x000fe200078f18ff */
[----:B------:R-:W-:Y:S01]  /*18f0*/  UIMAD UR34, UR14, UR5, UR34 ;  /* 0x000000050e2272a4 */ /* 0x000fe2000f8e0222 */
[----:B------:R-:W-:Y:S01]  /*1900*/  LEA.HI R108, R108, R71, RZ, 0x5 ;  /* 0x000000476c6c7211 */ /* 0x000fe200078f28ff */
[----:B------:R-:W-:Y:S01]  /*1910*/  IMAD.SHL.U32 R104, R104, 0x40, RZ ;  /* 0x0000004068687824 */ /* 0x000fe200078e00ff */
[----:B------:R-:W-:Y:S01]  /*1920*/  SHF.R.S32.HI R5, RZ, 0x1f, R126 ;  /* 0x0000001fff057819 */ /* 0x000fe2000001147e */
[----:B------:R-:W-:Y:S01]  /*1930*/  ULDC.64 UR4, c[0x0][0x210] ;  /* 0x0000840000047ab9 */ /* 0x000fe20000000a00 */
[----:B------:R-:W-:Y:S01]  /*1940*/  LEA.HI R106, R106, R7, RZ, 0x6 ;  /* 0x000000076a6a7211 */ /* 0x000fe200078f30ff */
[----:B------:R-:W-:Y:S01]  /*1950*/  IMAD.SHL.U32 R108, R108, 0x10, RZ ;  /* 0x000000106c6c7824 */ /* 0x000fe200078e00ff */
[----:B------:R-:W-:Y:S01]  /*1960*/  SHF.R.S32.HI R0, RZ, 0x1f, R13 ;  /* 0x0000001fff007819 */ /* 0x000fe2000001140d */
[----:B------:R-:W-:Y:S01]  /*1970*/  UIMAD UR35, UR13, UR4, URZ ;  /* 0x000000040d2372a4 */ /* 0x000fe2000f8e023f */
[----:B------:R-:W-:Y:S01]  /*1980*/  LOP3.LUT R123, R123, 0x1c0, RZ, 0xc0, !PT ;  /* 0x000001c07b7b7812 */ /* 0x000fe200078ec0ff */
[----:B------:R-:W-:Y:S01]  /*1990*/  IMAD.SHL.U32 R106, R106, 0x40, RZ ;  /* 0x000000406a6a7824 */ /* 0x000fe200078e00ff */
[----:B------:R-:W-:Y:S01]  /*19a0*/  LEA.HI R118, R5, R126, RZ, 0x3 ;  /* 0x0000007e05767211 */ /* 0x000fe200078f18ff */
[----:B------:R-:W-:Y:S01]  /*19b0*/  IMAD.MOV.U32 R78, RZ, RZ, c[0x0][0x27c] ;  /* 0x00009f00ff4e7624 */ /* 0x000fe200078e00ff */
[----:B------:R-:W-:Y:S01]  /*19c0*/  SHF.R.S32.HI R5, RZ, 0x1f, R12 ;  /* 0x0000001fff057819 */ /* 0x000fe2000001140c */
[----:B------:R-:W-:Y:S01]  /*19d0*/  IMAD.MOV.U32 R92, RZ, RZ, c[0x0][0x2b8] ;  /* 0x0000ae00ff5c7624 */ /* 0x000fe200078e00ff */
[----:B------:R-:W-:Y:S01]  /*19e0*/  LEA.HI R119, R0, R13, RZ, 0x3 ;  /* 0x0000000d00777211 */ /* 0x000fe200078f18ff */
[----:B------:R-:W-:Y:S01]  /*19f0*/  UIMAD.WIDE.U32 UR32, UR14, UR4, URZ ;  /* 0x000000040e2072a5 */ /* 0x000fe2000f8e003f */
[----:B------:R-:W-:Y:S01]  /*1a00*/  SHF.R.U32.HI R109, RZ, 0x3, R123 ;  /* 0x00000003ff6d7819 */ /* 0x000fe2000001167b */
[----:B------:R-:W-:Y:S01]  /*1a10*/  IMAD.MOV.U32 R107, RZ, RZ, c[0x0][0x27c] ;  /* 0x00009f00ff6b7624 */ /* 0x000fe200078e00ff */
[----:B------:R-:W-:-:S02]  /*1a20*/  LOP3.LUT R0, R123, 0x18, R16, 0xf8, !PT ;  /* 0x000000187b007812 */ /* 0x000fc400078ef810 */
[----:B------:R-:W-:Y:S01]  /*1a30*/  LOP3.LUT R4, R123, 0x38, R94, 0xf8, !PT ;  /* 0x000000387b047812 */ /* 0x000fe200078ef85e */
[----:B------:R-:W-:Y:S01]  /*1a40*/  IMAD.SHL.U32 R107, R107, 0x2, RZ ;  /* 0x000000026b6b7824 */ /* 0x000fe200078e00ff */
[----:B------:R-:W-:Y:S02]  /*1a50*/  SHF.R.S32.HI R132, RZ, 0x1f, R127 ;  /* 0x0000001fff847819 */ /* 0x000fe4000001147f */
[----:B------:R-:W-:Y:S02]  /*1a60*/  LEA.HI R120, R5, R12, RZ, 0x3 ;  /* 0x0000000c05787211 */ /* 0x000fe400078f18ff */
[----:B------:R-:W-:Y:S01]  /*1a70*/  LOP3.LUT R108, R108, 0xfffffe00, RZ, 0xc0, !PT ;  /* 0xfffffe006c6c7812 */ /* 0x000fe200078ec0ff */
[C---:B------:R-:W-:Y:S01]  /*1a80*/  IMAD R134, R132.reuse, c[0x0][0x280], RZ ;  /* 0x0000a00084867a24 */ /* 0x040fe200078e02ff */
[----:B------:R-:W-:Y:S01]  /*1a90*/  LOP3.LUT R6, R123, 0x38, R96, 0xf8, !PT ;  /* 0x000000387b067812 */ /* 0x000fe200078ef860 */
[----:B------:R-:W-:Y:S01]  /*1aa0*/  IMAD R132, R132, c[0x0][0x290], RZ ;  /* 0x0000a40084847a24 */ /* 0x000fe200078e02ff */
[----:B------:R-:W-:Y:S01]  /*1ab0*/  LOP3.LUT R5, R0, R109, RZ, 0x3c, !PT ;  /* 0x0000006d00057212 */ /* 0x000fe200078e3cff */
[C---:B------:R-:W-:Y:S01]  /*1ac0*/  IMAD R134, R127.reuse, c[0x0][0x284], R134 ;  /* 0x0000a1007f867a24 */ /* 0x040fe200078e0286 */
[----:B------:R-:W-:Y:S01]  /*1ad0*/  LOP3.LUT R106, R106, 0x7ffff000, RZ, 0xc0, !PT ;  /* 0x7ffff0006a6a7812 */ /* 0x000fe200078ec0ff */
[----:B------:R-:W-:Y:S01]  /*1ae0*/  IMAD R132, R127, c[0x0][0x294], R132 ;  /* 0x0000a5007f847a24 */ /* 0x000fe200078e0284 */
[----:B------:R-:W-:Y:S01]  /*1af0*/  SHF.R.S32.HI R19, RZ, 0x1f, R18 ;  /* 0x0000001fff137819 */ /* 0x000fe20000011412 */
[----:B------:R-:W-:Y:S01]  /*1b00*/  IMAD.IADD R116, R5, 0x1, R108 ;  /* 0x0000000105747824 */ /* 0x000fe200078e026c */
[----:B------:R-:W-:-:S02]  /*1b10*/  SHF.R.S32.HI R17, RZ, 0x1f, R16 ;  /* 0x0000001fff117819 */ /* 0x000fc40000011410 */
[----:B------:R-:W-:Y:S01]  /*1b20*/  LOP3.LUT R2, R2, 0x7ffff000, RZ, 0xc0, !PT ;  /* 0x7ffff00002027812 */ /* 0x000fe200078ec0ff */
[C-C-:B------:R-:W-:Y:S01]  /*1b30*/  IMAD.WIDE.U32 R138, R127.reuse, c[0x0][0x280], R18.reuse ;  /* 0x0000a0007f8a7a25 */ /* 0x140fe200078e0012 */
[----:B------:R-:W-:Y:S02]  /*1b40*/  LOP3.LUT R105, R6, R109, RZ, 0x3c, !PT ;  /* 0x0000006d06697212 */ /* 0x000fe400078e3cff */
[C---:B------:R-:W-:Y:S01]  /*1b50*/  IADD3 R125, R16.reuse, 0x80, RZ ;  /* 0x00000080107d7810 */ /* 0x040fe20007ffe0ff */
[C---:B------:R-:W-:Y:S01]  /*1b60*/  IMAD.WIDE.U32 R136, R127.reuse, c[0x0][0x290], R18 ;  /* 0x0000a4007f887a25 */ /* 0x040fe200078e0012 */
[----:B------:R-:W-:Y:S02]  /*1b70*/  IADD3 R124, R16, 0xa0, RZ ;  /* 0x000000a0107c7810 */ /* 0x000fe40007ffe0ff */
[----:B------:R-:W-:Y:S01]  /*1b80*/  LOP3.LUT R104, R104, 0x7ffff000, RZ, 0xc0, !PT ;  /* 0x7ffff00068687812 */ /* 0x000fe200078ec0ff */
[----:B------:R-:W-:Y:S01]  /*1b90*/  IMAD.WIDE.U32 R22, R127, c[0x0][0x280], R16 ;  /* 0x0000a0007f167a25 */ /* 0x000fe200078e0010 */
[----:B-----5:R-:W-:-:S02]  /*1ba0*/  SHF.R.S32.HI R83, RZ, 0x1f, R76 ;  /* 0x0000001fff537819 */ /* 0x020fc4000001144c */
[----:B------:R-:W-:Y:S01]  /*1bb0*/  IADD3 R11, R11, UR6, RZ ;  /* 0x000000060b0b7c10 */ /* 0x000fe2000fffe0ff */
[----:B------:R-:W-:Y:S01]  /*1bc0*/  IMAD.WIDE.U32 R20, R127, c[0x0][0x290], R16 ;  /* 0x0000a4007f147a25 */ /* 0x000fe200078e0010 */
[----:B------:R-:W-:Y:S01]  /*1bd0*/  IADD3 R105, R105, R2, R108 ;  /* 0x0000000269697210 */ /* 0x000fe20007ffe06c */
[----:B------:R-:W-:Y:S01]  /*1be0*/  ULDC.64 UR6, c[0x0][0x268] ;  /* 0x00009a0000067ab9 */ /* 0x000fe20000000a00 */
[----:B------:R-:W-:Y:S01]  /*1bf0*/  SHF.R.S32.HI R2, RZ, 0x1f, R125 ;  /* 0x0000001fff027819 */ /* 0x000fe2000001147d */
[----:B------:R-:W-:Y:S01]  /*1c00*/  UIMAD UR24, UR24, UR6, URZ ;  /* 0x00000006181872a4 */ /* 0x000fe2000f8e023f */
[----:B------:R-:W-:Y:S01]  /*1c10*/  SHF.R.S32.HI R7, RZ, 0x1f, R124 ;  /* 0x0000001fff077819 */ /* 0x000fe2000001147c */
[----:B------:R-:W-:Y:S01]  /*1c20*/  IMAD.IADD R139, R139, 0x1, R134 ;  /* 0x000000018b8b7824 */ /* 0x000fe200078e0286 */
[----:B------:R-:W-:Y:S01]  /*1c30*/  LEA R116, R116, 0x100, 0x1 ;  /* 0x0000010074747811 */ /* 0x000fe200078e08ff */
[----:B------:R-:W-:Y:S01]  /*1c40*/  IMAD.IADD R137, R137, 0x1, R132 ;  /* 0x0000000189897824 */ /* 0x000fe200078e0284 */
[----:B------:R-:W-:Y:S01]  /*1c50*/  SHF.R.S32.HI R117, RZ, 0x3, R94 ;  /* 0x00000003ff757819 */ /* 0x000fe2000001145e */
[----:B------:R-:W-:Y:S01]  /*1c60*/  IMAD.IADD R135, R134, 0x1, R23 ;  /* 0x0000000186877824 */ /* 0x000fe200078e0217 */
[----:B------:R-:W-:Y:S01]  /*1c70*/  SHF.R.S32.HI R114, RZ, 0x3, R96 ;  /* 0x00000003ff727819 */ /* 0x000fe20000011460 */
[----:B------:R-:W-:Y:S01]  /*1c80*/  IMAD.IADD R133, R132, 0x1, R21 ;  /* 0x0000000184857824 */ /* 0x000fe200078e0215 */
[----:B------:R-:W-:Y:S01]  /*1c90*/  SHF.R.S32.HI R111, RZ, 0x3, R98 ;  /* 0x00000003ff6f7819 */ /* 0x000fe20000011462 */
[----:B------:R-:W-:Y:S01]  /*1ca0*/  IMAD.MOV.U32 R134, RZ, RZ, R22 ;  /* 0x000000ffff867224 */ /* 0x000fe200078e0016 */
[----:B------:R-:W-:Y:S01]  /*1cb0*/  LOP3.LUT R94, R94, 0xfffffff8, RZ, 0xc0, !PT ;  /* 0xfffffff85e5e7812 */ /* 0x000fe200078ec0ff */
[----:B------:R-:W-:Y:S01]  /*1cc0*/  IMAD.MOV.U32 R132, RZ, RZ, R20 ;  /* 0x000000ffff847224 */ /* 0x000fe200078e0014 */
[----:B------:R-:W-:Y:S01]  /*1cd0*/  LOP3.LUT R96, R96, 0xfffffff8, RZ, 0xc0, !PT ;  /* 0xfffffff860607812 */ /* 0x000fe200078ec0ff */
[----:B------:R-:W-:Y:S01]  /*1ce0*/  UIMAD UR6, UR14, UR5, UR35 ;  /* 0x000000050e0672a4 */ /* 0x000fe2000f8e0223 */
[----:B------:R-:W-:Y:S01]  /*1cf0*/  LEA.HI R113, R2, R125, RZ, 0x3 ;  /* 0x0000007d02717211 */ /* 0x000fe200078f18ff */
[----:B------:R-:W-:Y:S01]  /*1d00*/  UIMAD UR7, UR25, UR7, UR24 ;  /* 0x00000007190772a4 */ /* 0x000fe2000f8e0218 */
[----:B------:R-:W-:Y:S01]  /*1d10*/  LEA.HI R112, R7, R124, RZ, 0x3 ;  /* 0x0000007c07707211 */ /* 0x000fe200078f18ff */
[----:B------:R-:W-:Y:S01]  /*1d20*/  ULDC.64 UR4, c[0x0][0x2b0] ;  /* 0x0000ac0000047ab9 */ /* 0x000fe20000000a00 */
[----:B------:R-:W-:Y:S01]  /*1d30*/  IADD3 R115, R116, 0x40, RZ ;  /* 0x0000004074737810 */ /* 0x000fe20007ffe0ff */
[----:B------:R-:W-:Y:S01]  /*1d40*/  IMAD.WIDE.U32 R140, R140, c[0x0][0x268], R10 ;  /* 0x00009a008c8c7a25 */ /* 0x000fe200078e000a */
[----:B------:R-:W-:Y:S01]  /*1d50*/  @P0 IADD3 R115, R116, -0x40, RZ ;  /* 0xffffffc074730810 */ /* 0x000fe20007ffe0ff */
[----:B------:R-:W-:Y:S01]  /*1d60*/  UIADD3 UR25, UR33, UR6, URZ ;  /* 0x0000000621197290 */ /* 0x000fe2000fffe03f */
[----:B------:R-:W-:Y:S01]  /*1d70*/  P2R R128, PR, RZ, 0x2 ;  /* 0x00000002ff807803 */ /* 0x000fe20000000000 */
[C---:B------:R-:W-:Y:S01]  /*1d80*/  IMAD.WIDE.U32 R136, R76.reuse, c[0x0][0x290], R136 ;  /* 0x0000a4004c887a25 */ /* 0x040fe200078e0088 */
[----:B------:R-:W-:Y:S01]  /*1d90*/  SHF.R.S32.HI R93, RZ, 0x1f, R94 ;  /* 0x0000001fff5d7819 */ /* 0x000fe2000001145e */
[----:B------:R-:W-:Y:S01]  /*1da0*/  UIADD3 UR24, UR31, UR34, URZ ;  /* 0x000000221f187290 */ /* 0x000fe2000fffe03f */
[----:B------:R-:W-:Y:S01]  /*1db0*/  SHF.R.S32.HI R95, RZ, 0x1f, R96 ;  /* 0x0000001fff5f7819 */ /* 0x000fe20000011460 */
[----:B------:R-:W-:Y:S01]  /*1dc0*/  IMAD.WIDE.U32 R138, R76, c[0x0][0x280], R138 ;  /* 0x0000a0004c8a7a25 */ /* 0x000fe200078e008a */
[----:B------:R-:W-:Y:S01]  /*1dd0*/  ISETP.GE.AND P0, PT, R78, 0x1, PT ;  /* 0x000000014e00780c */ /* 0x000fe20003f06270 */
[----:B------:R-:W-:Y:S01]  /*1de0*/  ULDC.U8 UR6, c[0x0][0x298] ;  /* 0x0000a60000067ab9 */ /* 0x000fe20000000000 */
[----:B------:R-:W-:Y:S01]  /*1df0*/  LOP3.LUT R118, R118, 0xfffffff8, RZ, 0xc0, !PT ;  /* 0xfffffff876767812 */ /* 0x000fe200078ec0ff */
[----:B------:R-:W-:Y:S01]  /*1e00*/  IMAD.WIDE.U32 R134, R76, c[0x0][0x280], R134 ;  /* 0x0000a0004c867a25 */ /* 0x000fe200078e0086 */
[----:B------:R-:W-:-:S02]  /*1e10*/  LOP3.LUT R113, R113, 0xfffffff8, RZ, 0xc0, !PT ;  /* 0xfffffff871717812 */ /* 0x000fc400078ec0ff */
[----:B------:R-:W-:Y:S01]  /*1e20*/  LOP3.LUT R112, R112, 0xfffffff8, RZ, 0xc0, !PT ;  /* 0xfffffff870707812 */ /* 0x000fe200078ec0ff */
[----:B------:R-:W-:Y:S01]  /*1e30*/  IMAD.WIDE.U32 R132, R76, c[0x0][0x290], R132 ;  /* 0x0000a4004c847a25 */ /* 0x000fe200078e0084 */
[----:B------:R-:W-:Y:S02]  /*1e40*/  LOP3.LUT R120, R120, 0xfffffff8, RZ, 0xc0, !PT ;  /* 0xfffffff878787812 */ /* 0x000fe400078ec0ff */
[----:B------:R-:W-:Y:S01]  /*1e50*/  LOP3.LUT R119, R119, 0xfffffff8, RZ, 0xc0, !PT ;  /* 0xfffffff877777812 */ /* 0x000fe200078ec0ff */
[----:B------:R-:W-:Y:S01]  /*1e60*/  IMAD.SHL.U32 R105, R105, 0x2, RZ ;  /* 0x0000000269697824 */ /* 0x000fe200078e00ff */
[----:B------:R-:W-:Y:S02]  /*1e70*/  ISETP.NE.AND P1, PT, R92, 0x1, PT ;  /* 0x000000015c00780c */ /* 0x000fe40003f25270 */
[C---:B------:R-:W-:Y:S01]  /*1e80*/  SHF.L.U64.HI R93, R94.reuse, 0x1, R93 ;  /* 0x000000015e5d7819 */ /* 0x040fe2000001025d */
[----:B------:R-:W-:Y:S01]  /*1e90*/  IMAD.SHL.U32 R94, R94, 0x2, RZ ;  /* 0x000000025e5e7824 */ /* 0x000fe200078e00ff */
[C---:B------:R-:W-:Y:S01]  /*1ea0*/  SHF.L.U64.HI R95, R96.reuse, 0x1, R95 ;  /* 0x00000001605f7819 */ /* 0x040fe2000001025f */
[----:B------:R-:W-:Y:S01]  /*1eb0*/  IMAD.SHL.U32 R96, R96, 0x2, RZ ;  /* 0x0000000260607824 */ /* 0x000fe200078e00ff */
[----:B------:R-:W-:-:S02]  /*1ec0*/  P2R R0, PR, RZ, 0x1 ;  /* 0x00000001ff007803 */ /* 0x000fc40000000000 */
[----:B------:R-:W-:Y:S02]  /*1ed0*/  P2R R131, PR, RZ, 0x10 ;  /* 0x00000010ff837803 */ /* 0x000fe40000000000 */
[----:B------:R-:W-:Y:S02]  /*1ee0*/  P2R R130, PR, RZ, 0x8 ;  /* 0x00000008ff827803 */ /* 0x000fe40000000000 */
[C---:B------:R-:W-:Y:S02]  /*1ef0*/  IADD3 R11, R18.reuse, 0x50, RZ ;  /* 0x00000050120b7810 */ /* 0x040fe40007ffe0ff */
[C---:B------:R-:W-:Y:S02]  /*1f00*/  IADD3 R10, R18.reuse, 0x10, RZ ;  /* 0x00000010120a7810 */ /* 0x040fe40007ffe0ff */
[----:B----4-:R-:W-:Y:S02]  /*1f10*/  IADD3 R9, R18, 0x30, RZ ;  /* 0x0000003012097810 */ /* 0x010fe40007ffe0ff */
[----:B------:R-:W-:-:S02]  /*1f20*/  SHF.R.S32.HI R101, RZ, 0x1f, R118 ;  /* 0x0000001fff657819 */ /* 0x000fc40000011476 */
[----:B------:R-:W-:Y:S02]  /*1f30*/  SHF.R.S32.HI R100, RZ, 0x1f, R113 ;  /* 0x0000001fff647819 */ /* 0x000fe40000011471 */
[----:B------:R-:W-:Y:S02]  /*1f40*/  SHF.R.S32.HI R99, RZ, 0x1f, R112 ;  /* 0x0000001fff637819 */ /* 0x000fe40000011470 */
[----:B------:R-:W-:Y:S02]  /*1f50*/  SHF.R.S32.HI R103, RZ, 0x1f, R120 ;  /* 0x0000001fff677819 */ /* 0x000fe40000011478 */
[----:B------:R-:W-:Y:S02]  /*1f60*/  SHF.R.S32.HI R102, RZ, 0x1f, R119 ;  /* 0x0000001fff667819 */ /* 0x000fe40000011477 */
[----:B------:R-:W-:Y:S02]  /*1f70*/  IADD3 R87, R141, UR7, RZ ;  /* 0x000000078d577c10 */ /* 0x000fe4000fffe0ff */
[----:B------:R-:W-:Y:S01]  /*1f80*/  P2R R0, PR, RZ, 0x2 ;  /* 0x00000002ff007803 */ /* 0x000fe20000000000 */
[----:B---3--:R3:W4:Y:S02]  /*1f90*/  @P2 R2UR UR36, R3 ;  /* 0x00000000032423c2 */ /* 0x00872400000e0000 */
[-C--:B---3--:R-:W-:Y:S01]  /*1fa0*/  LOP3.LUT R3, R4, R109.reuse, RZ, 0x3c, !PT ;  /* 0x0000006d04037212 */ /* 0x088fe200078e3cff */
[----:B----4-:R-:W-:Y:S01]  /*1fb0*/  @UP0 USHF.R.S32.HI UR39, URZ, 0x1f, UR36 ;  /* 0x0000001f3f270899 */ /* 0x010fe20008011424 */
[----:B------:R-:W-:Y:S01]  /*1fc0*/  LOP3.LUT R4, R123, 0x38, R98, 0xf8, !PT ;  /* 0x000000387b047812 */ /* 0x000fe200078ef862 */
[----:B------:R-:W-:Y:S01]  /*1fd0*/  @UP0 UMOV UR38, UR36 ;  /* 0x0000002400260c82 */ /* 0x000fe20008000000 */
[--C-:B------:R-:W-:Y:S01]  /*1fe0*/  IADD3 R106, R3, R106, R108.reuse ;  /* 0x0000006a036a7210 */ /* 0x100fe20007ffe06c */
[----:B------:R-:W-:Y:S01]  /*1ff0*/  @!UP0 UMOV UR38, UR20 ;  /* 0x0000001400268c82 */ /* 0x000fe20008000000 */
[----:B------:R-:W-:Y:S01]  /*2000*/  LOP3.LUT R3, R4, R109, RZ, 0x3c, !PT ;  /* 0x0000006d04037212 */ /* 0x000fe200078e3cff */
[----:B------:R-:W-:Y:S01]  /*2010*/  UIMAD.WIDE.U32 UR36, UR38, UR4, URZ ;  /* 0x00000004262472a5 */ /* 0x000fe2000f8e003f */
[----:B------:R-:W-:Y:S01]  /*2020*/  LOP3.LUT R98, R98, 0xfffffff8, RZ, 0xc0, !PT ;  /* 0xfffffff862627812 */ /* 0x000fe200078ec0ff */
[----:B------:R-:W-:Y:S01]  /*2030*/  @!UP0 UMOV UR39, UR21 ;  /* 0x0000001500278c82 */ /* 0x000fe20008000000 */
[----:B------:R-:W-:Y:S01]  /*2040*/  IADD3 R104, R3, R104, R108 ;  /* 0x0000006803687210 */ /* 0x000fe20007ffe06c */
[C---:B------:R-:W-:Y:S01]  /*2050*/  IMAD R3, R83.reuse, c[0x0][0x280], RZ ;  /* 0x0000a00053037a24 */ /* 0x040fe200078e02ff */
[----:B------:R-:W-:Y:S01]  /*2060*/  UIMAD UR21, UR39, UR4, URZ ;  /* 0x00000004271572a4 */ /* 0x000fe2000f8e023f */
[----:B------:R-:W-:Y:S01]  /*2070*/  IMAD R83, R83, c[0x0][0x290], RZ ;  /* 0x0000a40053537a24 */ /* 0x000fe200078e02ff */
[----:B------:R-:W-:Y:S01]  /*2080*/  SHF.R.S32.HI R97, RZ, 0x1f, R98 ;  /* 0x0000001fff617819 */ /* 0x000fe20000011462 */
[C---:B------:R-:W-:Y:S01]  /*2090*/  IMAD R3, R76.reuse, c[0x0][0x284], R3 ;  /* 0x0000a1004c037a24 */ /* 0x040fe200078e0203 */
[----:B------:R-:W-:Y:S01]  /*20a0*/  UIMAD UR5, UR38, UR5, UR21 ;  /* 0x00000005260572a4 */ /* 0x000fe2000f8e0215 */
[----:B------:R-:W-:Y:S01]  /*20b0*/  IMAD R83, R76, c[0x0][0x294], R83 ;  /* 0x0000a5004c537a24 */ /* 0x000fe200078e0253 */
[----:B------:R-:W-:Y:S01]  /*20c0*/  SHF.L.U64.HI R97, R98, 0x1, R97 ;  /* 0x0000000162617819 */ /* 0x000fe20000010261 */
[----:B------:R-:W-:Y:S01]  /*20d0*/  IMAD.IADD R86, R139, 0x1, R3 ;  /* 0x000000018b567824 */ /* 0x000fe200078e0203 */
[----:B------:R-:W-:Y:S01]  /*20e0*/  UIADD3 UR5, UR37, UR5, URZ ;  /* 0x0000000525057290 */ /* 0x000fe2000fffe03f */
[----:B------:R-:W-:-:S02]  /*20f0*/  IMAD.IADD R85, R137, 0x1, R83 ;  /* 0x0000000189557824 */ /* 0x000fc400078e0253 */
[----:B------:R-:W-:Y:S02]  /*2100*/  IMAD.IADD R84, R3, 0x1, R135 ;  /* 0x0000000103547824 */ /* 0x000fe400078e0287 */
[----:B------:R-:W-:Y:S02]  /*2110*/  IMAD.IADD R83, R83, 0x1, R133 ;  /* 0x0000000153537824 */ /* 0x000fe400078e0285 */
[----:B------:R-:W-:Y:S02]  /*2120*/  IMAD.SHL.U32 R106, R106, 0x2, RZ ;  /* 0x000000026a6a7824 */ /* 0x000fe400078e00ff */
[----:B------:R-:W-:Y:S02]  /*2130*/  IMAD.SHL.U32 R98, R98, 0x2, RZ ;  /* 0x0000000262627824 */ /* 0x000fe400078e00ff */
[----:B------:R-:W-:Y:S01]  /*2140*/  IMAD.SHL.U32 R104, R104, 0x2, RZ ;  /* 0x0000000268687824 */ /* 0x000fe200078e00ff */
[----:B--2---:R-:W-:Y:S06]  /*2150*/  BAR.SYNC.DEFER_BLOCKING 0x0 ;  /* 0x0000000000007b1d */ /* 0x004fec0000010000 */
.L_x_352:
[----:B------:R-:W-:Y:S01]  /*2160*/  IMAD.MOV.U32 R110, RZ, RZ, RZ ;  /* 0x000000ffff6e7224 */ /* 0x000fe200078e00ff */
[----:B------:R-:W-:Y:S01]  /*2170*/  ISETP.NE.AND P1, PT, R92, 0x1, PT ;  /* 0x000000015c00780c */ /* 0x000fe20003f25270 */
[----:B------:R-:W-:Y:S01]  /*2180*/  USHF.L.U32 UR4, UR16, 0x6, URZ ;  /* 0x0000000610047899 */ /* 0x000fe2000800063f */
[----:B------:R-:W-:Y:S01]  /*2190*/  ISETP.GE.AND P2, PT, R78, 0x1, PT ;  /* 0x000000014e00780c */ /* 0x000fe20003f46270 */
[----:B------:R-:W-:Y:S04]  /*21a0*/  DEPBAR.LE SB0, 0x0 ;  /* 0x000080000000791a */ /* 0x000fe80000000000 */
[----:B--2---:R-:W-:Y:S01]  /*21b0*/  IADD3 R3, R121, UR4, RZ ;  /* 0x0000000479037c10 */ /* 0x004fe2000fffe0ff */
[----:B------:R-:W-:Y:S03]  /*21c0*/  BSSY B1, `(.L_x_328) ;  /* 0x00003db000017945 */ /* 0x000fe60003800000 */
[----:B------:R-:W-:Y:S01]  /*21d0*/  ISETP.GE.AND P0, PT, R3, UR19, PT ;  /* 0x0000001303007c0c */ /* 0x000fe2000bf06270 */
[----:B------:R-:W-:Y:S03]  /*21e0*/  IMAD.IADD R81, R82, 0x1, R3 ;  /* 0x0000000152517824 */ /* 0x000fe600078e0203 */
[----:B------:R-:W-:Y:S01]  /*21f0*/  ISETP.GT.OR P0, PT, R121, 0x3f, P0 ;  /* 0x0000003f7900780c */ /* 0x000fe20000704670 */
[----:B------:R-:W-:Y:S04]  /*2200*/  @P1 IMAD.HI.U32 R2, R81, c[0x0][0x2bc], RZ ;  /* 0x0000af0051021a27 */ /* 0x000fe800078e00ff */
[--C-:B------:R-:W-:Y:S01]  /*2210*/  IMAD.MOV.U32 R0, RZ, RZ, R81.reuse ;  /* 0x000000ffff007224 */ /* 0x100fe200078e0051 */
[----:B------:R-:W-:Y:S07]  /*2220*/  @P1 SHF.R.U32.HI R0, RZ, c[0x0][0x2c0], R2 ;  /* 0x0000b000ff001a19 */ /* 0x000fee0000011602 */
[C---:B------:R-:W-:Y:S04]  /*2230*/  @!P0 IADD3 R3, P1, R0.reuse, UR36, RZ ;  /* 0x0000002400038c10 */ /* 0x040fe8000ff3e0ff */
[----:B------:R-:W-:Y:S01]  /*2240*/  @!P0 LEA.HI.X.SX32 R2, R0, UR5, 0x1, P1 ;  /* 0x0000000500028c11 */ /* 0x000fe200088f0eff */
[----:B------:R-:W-:Y:S01]  /*2250*/  IMAD.MOV R0, RZ, RZ, -R0 ;  /* 0x000000ffff007224 */ /* 0x000fe200078e0a00 */
[C---:B------:R-:W-:Y:S03]  /*2260*/  @!P0 LEA R6, P1, R3.reuse, c[0x0][0x2a0], 0x2 ;  /* 0x0000a80003068a11 */ /* 0x040fe600078210ff */
        /* <DEDUP_REMOVED lines=17> */
[----:B------:R-:W-:-:S05]  /*2380*/  @!P2 BRA `(.L_x_329) ;  /* 0x000039700000a947 */ /* 0x000fca0003800000 */
[----:B------:R-:W-:Y:S01]  /*2390*/  USHF.R.S32.HI UR34, URZ, 0x1f, UR16 ;  /* 0x0000001f3f227899 */ /* 0x000fe20008011410 */
[----:B------:R-:W-:Y:S01]  /*23a0*/  ISETP.NE.AND P0, PT, RZ, UR6, PT ;  /* 0x00000006ff007c0c */ /* 0x000fe2000bf05270 */
[----:B------:R-:W-:Y:S02]  /*23b0*/  UIMAD UR21, UR26, UR16, URZ ;  /* 0x000000101a1572a4 */ /* 0x000fe4000f8e023f */
[----:B------:R-:W-:Y:S02]  /*23c0*/  UIMAD UR7, UR28, UR16, URZ ;  /* 0x000000101c0772a4 */ /* 0x000fe4000f8e023f */
[----:B------:R-:W-:Y:S02]  /*23d0*/  UIADD3 UR35, -UR4, UR19, URZ ;  /* 0x0000001304237290 */ /* 0x000fe4000fffe13f */
[----:B------:R-:W-:Y:S02]  /*23e0*/  UIMAD.WIDE.U32 UR40, UR27, UR16, URZ ;  /* 0x000000101b2872a5 */ /* 0x000fe4000f8e003f */
[----:B------:R-:W-:Y:S02]  /*23f0*/  UIMAD.WIDE.U32 UR38, UR29, UR16, URZ ;  /* 0x000000101d2672a5 */ /* 0x000fe4000f8e003f */
[----:B------:R-:W-:Y:S02]  /*2400*/  UIMAD UR21, UR34, UR27, UR21 ;  /* 0x0000001b221572a4 */ /* 0x000fe4000f8e0215 */
[----:B------:R-:W-:Y:S02]  /*2410*/  UIMAD UR7, UR34, UR29, UR7 ;  /* 0x0000001d220772a4 */ /* 0x000fe4000f8e0207 */
[----:B------:R-:W-:Y:S02]  /*2420*/  UISETP.LT.AND UP0, UPT, UR35, 0x40, UPT ;  /* 0x000000402300788c */ /* 0x000fe4000bf01270 */
[----:B------:R-:W-:Y:S02]  /*2430*/  UIADD3 UR21, UR41, UR21, URZ ;  /* 0x0000001529157290 */ /* 0x000fe4000fffe03f */
[----:B------:R-:W-:Y:S02]  /*2440*/  UIADD3 UR7, UR39, UR7, URZ ;  /* 0x0000000727077290 */ /* 0x000fe4000fffe03f */
[----:B------:R-:W-:Y:S01]  /*2450*/  USEL UR35, UR35, 0x40, UP0 ;  /* 0x0000004023237887 */ /* 0x000fe20008000000 */
[----:B------:R-:W-:-:S05]  /*2460*/  @!P0 BRA `(.L_x_330) ;  /* 0x00001c0000008947 */ /* 0x000fca0003800000 */
[----:B------:R-:W-:Y:S01]  /*2470*/  ISETP.GE.AND P1, PT, R127, UR35, PT ;  /* 0x000000237f007c0c */ /* 0x000fe2000bf26270 */
        /* <DEDUP_REMOVED lines=14> */
[----:B------:R-:W-:Y:S01]  /*2560*/  IADD3 R5, P0, R138, UR40, RZ ;  /* 0x000000288a057c10 */ /* 0x000fe2000ff1e0ff */
[----:B------:R-:W-:Y:S01]  /*2570*/  CS2R R62, SRZ ;  /* 0x00000000003e7805 */ /* 0x000fe2000001ff00 */
[----:B------:R-:W-:Y:S01]  /*2580*/  CS2R R34, SRZ ;  /* 0x0000000000227805 */ /* 0x000fe2000001ff00 */
[----:B------:R-:W-:Y:S01]  /*2590*/  CS2R R60, SRZ ;  /* 0x00000000003c7805 */ /* 0x000fe2000001ff00 */
[----:B------:R-:W-:Y:S01]  /*25a0*/  IADD3.X R4, R86, UR21, RZ, P0, !PT ;  /* 0x0000001556047c10 */ /* 0x000fe200087fe4ff */
[----:B------:R-:W-:Y:S01]  /*25b0*/  CS2R R38, SRZ ;  /* 0x0000000000267805 */ /* 0x000fe2000001ff00 */
[----:B------:R-:W-:Y:S01]  /*25c0*/  IADD3 R8, P0, R136, UR38, RZ ;  /* 0x0000002688087c10 */ /* 0x000fe2000ff1e0ff */
[----:B------:R-:W-:Y:S01]  /*25d0*/  CS2R R58, SRZ ;  /* 0x00000000003a7805 */ /* 0x000fe2000001ff00 */
[----:B------:R-:W-:Y:S01]  /*25e0*/  CS2R R32, SRZ ;  /* 0x0000000000207805 */ /* 0x000fe2000001ff00 */
[----:B------:R-:W-:Y:S01]  /*25f0*/  CS2R R54, SRZ ;  /* 0x0000000000367805 */ /* 0x000fe2000001ff00 */
[----:B------:R-:W-:Y:S01]  /*2600*/  IADD3.X R3, R85, UR7, RZ, P0, !PT ;  /* 0x0000000755037c10 */ /* 0x000fe200087fe4ff */
[----:B------:R-:W-:Y:S01]  /*2610*/  CS2R R28, SRZ ;  /* 0x00000000001c7805 */ /* 0x000fe2000001ff00 */
        /* <DEDUP_REMOVED lines=32> */
.L_x_332:
[----:B------:R-:W-:Y:S05]  /*2820*/  BSYNC B0 ;  /* 0x0000000000007941 */ /* 0x000fea0003800000 */
.L_x_331:
[----:B------:R3:W4:Y:S04]  /*2830*/  SHFL.IDX PT, R67, R2, RZ, 0x1c1f ;  /* 0x001c1fff02437589 */ /* 0x00072800000e0000 */
[----:B------:R3:W2:Y:S01]  /*2840*/  SHFL.IDX PT, R65, R0, RZ, 0x1c1f ;  /* 0x001c1fff00417589 */ /* 0x0006a200000e0000 */
[----:B------:R-:W-:-:S05]  /*2850*/  @P1 BRA `(.L_x_333) ;  /* 0x0000371000001947 */ /* 0x000fca0003800000 */
[----:B------:R-:W-:Y:S01]  /*2860*/  ISETP.GE.AND P0, PT, R16, c[0x0][0x1d4], PT ;  /* 0x0000750010007a0c */ /* 0x000fe20003f06270 */
[----:B-----5:R-:W-:Y:S01]  /*2870*/  IMAD.MOV.U32 R21, RZ, RZ, R52 ;  /* 0x000000ffff157224 */ /* 0x020fe200078e0034 */
[----:B------:R-:W-:Y:S01]  /*2880*/  MOV R20, R53 ;  /* 0x0000003500147202 */ /* 0x000fe20000000f00 */
[----:B---3--:R-:W-:Y:S01]  /*2890*/  IMAD.MOV.U32 R2, RZ, RZ, R24 ;  /* 0x000000ffff027224 */ /* 0x008fe200078e0018 */
        /* <DEDUP_REMOVED lines=29> */
[C---:B------:R-:W-:Y:S01]  /*2a70*/  LEA R74, P0, R16.reuse, R65, 0x1 ;  /* 0x00000041104a7211 */ /* 0x040fe200078008ff */
[----:B------:R-:W2:Y:S01]  /*2a80*/  LDS.128 R20, [R116+0x6000] ;  /* 0x0060000074147984 */ /* 0x000ea20000000c00 */
[----:B------:R-:W-:Y:S01]  /*2a90*/  MOV R40, R34 ;  /* 0x0000002200287202 */ /* 0x000fe20000000f00 */
[----:B------:R-:W-:Y:S01]  /*2aa0*/  IMAD.MOV.U32 R42, RZ, RZ, R62 ;  /* 0x000000ffff2a7224 */ /* 0x000fe200078e003e */
[----:B----4-:R-:W-:Y:S02]  /*2ab0*/  LEA.HI.X R75, R16, R67, R17, 0x1, P0 ;  /* 0x00000043104b7211 */ /* 0x010fe400000f0c11 */
        /* <DEDUP_REMOVED lines=13> */
[----:B--2---:R-:W-:Y:S02]  /*2b90*/  @!P0 MOV R31, R20 ;  /* 0x00000014001f8202 */ /* 0x004fe40000000f00 */
        /* <DEDUP_REMOVED lines=38> */
.L_x_335:
[----:B------:R-:W-:Y:S05]  /*2e00*/  BSYNC B0 ;  /* 0x0000000000007941 */ /* 0x000fea0003800000 */
.L_x_334:
[----:B------:R-:W-:Y:S01]  /*2e10*/  ISETP.GE.AND P0, PT, R12, c[0x0][0x1d4], PT ;  /* 0x000075000c007a0c */ /* 0x000fe20003f06270 */
[----:B------:R-:W-:Y:S01]  /*2e20*/  @!UPT UIADD3 URZ, URZ, URZ, URZ ;  /* 0x0000003f3f3ff290 */ /* 0x000fe2000fffe03f */
[----:B------:R-:W-:Y:S11]  /*2e30*/  BSSY B0, `(.L_x_336) ;  /* 0x0000038000007945 */ /* 0x000ff60003800000 */
[----:B------:R-:W-:-:S05]  /*2e40*/  @P0 BRA `(.L_x_337) ;  /* 0x0000036000000947 */ /* 0x000fca0003800000 */
[C---:B------:R-:W-:Y:S01]  /*2e50*/  LEA R68, P0, R120.reuse, R65, 0x1 ;  /* 0x0000004178447211 */ /* 0x040fe200078008ff */
[----:B--2---:R-:W2:Y:S03]  /*2e60*/  LDS.128 R20, [R115+0x6000] ;  /* 0x0060000073147984 */ /* 0x004ea60000000c00 */
[----:B----4-:R-:W-:Y:S02]  /*2e70*/  LEA.HI.X R69, R120, R67, R103, 0x1, P0 ;  /* 0x0000004378457211 */ /* 0x010fe400000f0c67 */
        /* <DEDUP_REMOVED lines=14> */
[----:B--2---:R-:W-:Y:S02]  /*2f60*/  @!P0 MOV R34, R20 ;  /* 0x0000001400228202 */ /* 0x004fe40000000f00 */
        /* <DEDUP_REMOVED lines=36> */
.L_x_337:
[----:B------:R-:W-:Y:S05]  /*31b0*/  BSYNC B0 ;  /* 0x0000000000007941 */ /* 0x000fea0003800000 */
.L_x_336:
        /* <DEDUP_REMOVED lines=58> */
.L_x_339:
[----:B------:R-:W-:Y:S05]  /*3560*/  BSYNC B0 ;  /* 0x0000000000007941 */ /* 0x000fea0003800000 */
.L_x_338:
        /* <DEDUP_REMOVED lines=58> */
.L_x_341:
[----:B------:R-:W-:Y:S05]  /*3910*/  BSYNC B0 ;  /* 0x0000000000007941 */ /* 0x000fea0003800000 */
.L_x_340:
        /* <DEDUP_REMOVED lines=58> */
.L_x_343:
[----:B------:R-:W-:Y:S05]  /*3cc0*/  BSYNC B0 ;  /* 0x0000000000007941 */ /* 0x000fea0003800000 */
.L_x_342:
[----:B------:R-:W-:Y:S11]  /*3cd0*/  ISETP.GE.AND P0, PT, R124, c[0x0][0x1d4], PT ;  /* 0x000075007c007a0c */ /* 0x000ff60003f06270 */
[----:B------:R-:W-:Y:S02]  /*3ce0*/  @!UPT UIADD3 URZ, URZ, URZ, URZ ;  /* 0x0000003f3f3ff290 */ /* 0x000fe4000fffe03f */
[----:B------:R-:W-:-:S05]  /*3cf0*/  @P0 BRA `(.L_x_333) ;  /* 0x0000227000000947 */ /* 0x000fca0003800000 */
[C---:B------:R-:W-:Y:S01]  /*3d00*/  LEA R34, P0, R112.reuse, R65, 0x1 ;  /* 0x0000004170227211 */ /* 0x040fe200078008ff */
[----:B--2---:R-:W2:Y:S03]  /*3d10*/  LDS.128 R20, [R115+0xa000] ;  /* 0x00a0000073147984 */ /* 0x004ea60000000c00 */
[----:B----4-:R-:W-:Y:S02]  /*3d20*/  LEA.HI.X R35, R112, R67, R99, 0x1, P0 ;  /* 0x0000004370237211 */ /* 0x010fe400000f0c63 */
        /* <DEDUP_REMOVED lines=52> */
.L_x_330:
        /* <DEDUP_REMOVED lines=47> */
.L_x_345:
[----:B------:R-:W-:Y:S05]  /*4360*/  BSYNC B0 ;  /* 0x0000000000007941 */ /* 0x000fea0003800000 */
.L_x_344:
[----:B------:R3:W4:Y:S04]  /*4370*/  SHFL.IDX PT, R149, R2, RZ, 0x1c1f ;  /* 0x001c1fff02957589 */ /* 0x00072800000e0000 */
[----:B------:R3:W2:Y:S01]  /*4380*/  SHFL.IDX PT, R148, R0, RZ, 0x1c1f ;  /* 0x001c1fff00947589 */ /* 0x0006a200000e0000 */
[----:B------:R-:W-:-:S05]  /*4390*/  @P1 BRA `(.L_x_333) ;  /* 0x00001bd000001947 */ /* 0x000fca0003800000 */
[----:B------:R-:W-:Y:S01]  /*43a0*/  ISETP.GE.AND P0, PT, R16, c[0x0][0x1d4], PT ;  /* 0x0000750010007a0c */ /* 0x000fe20003f06270 */
[----:B-----5:R-:W-:Y:S01]  /*43b0*/  IMAD.MOV.U32 R8, RZ, RZ, R62 ;  /* 0x000000ffff087224 */ /* 0x020fe200078e003e */
[----:B--2---:R-:W-:Y:S01]  /*43c0*/  MOV R4, R22 ;  /* 0x0000001600047202 */ /* 0x004fe20000000f00 */
[----:B------:R-:W-:Y:S01]  /*43d0*/  IMAD.MOV.U32 R7, RZ, RZ, R63 ;  /* 0x000000ffff077224 */ /* 0x000fe200078e003f */
[----:B---3--:R-:W-:Y:S01]  /*43e0*/  MOV R0, R21 ;  /* 0x0000001500007202 */ /* 0x008fe20000000f00 */
[----:B------:R-:W-:Y:S01]  /*43f0*/  IMAD.MOV.U32 R6, RZ, RZ, R60 ;  /* 0x000000ffff067224 */ /* 0x000fe200078e003c */
[----:B------:R-:W-:Y:S01]  /*4400*/  IADD3 R150, -R107, c[0x0][0x1d4], RZ ;  /* 0x000075006b967a10 */ /* 0x000fe20007ffe1ff */
        /* <DEDUP_REMOVED lines=23> */
[----:B------:R-:W2:Y:S01]  /*4580*/  LDS.128 R24, [R106+0x6100] ;  /* 0x006100006a187984 */ /* 0x000ea20000000c00 */
        /* <DEDUP_REMOVED lines=30> */
[----:B--2---:R-:W-:Y:S01]  /*4770*/  @!P0 IMAD.MOV.U32 R46, RZ, RZ, R24 ;  /* 0x000000ffff2e8224 */ /* 0x004fe200078e0018 */
[----:B------:R-:W-:Y:S01]  /*4780*/  @!P0 SHF.R.U32.HI R43, RZ, 0x10, R37 ;  /* 0x00000010ff2b8819 */ /* 0x000fe20000011625 */
[----:B------:R-:W-:Y:S01]  /*4790*/  IMAD.MOV.U32 R37, RZ, RZ, R38 ;  /* 0x000000ffff257224 */ /* 0x000fe200078e0026 */
[----:B------:R-:W-:Y:S01]  /*47a0*/  SHF.L.U32 R152, R153, 0x1, RZ ;  /* 0x0000000199987819 */ /* 0x000fe200000006ff */
[----:B------:R-:W-:Y:S01]  /*47b0*/  @!P0 HADD2.F32 R59, -RZ, R59.H0_H0 ;  /* 0x2000003bff3b8230 */ /* 0x000fe20000004100 */
[--C-:B------:R-:W-:Y:S01]  /*47c0*/  @!P0 SHF.R.U64 R38, R38, 0x10, R39.reuse ;  /* 0x0000001026268819 */ /* 0x100fe20000001227 */
[--C-:B------:R-:W-:Y:S01]  /*47d0*/  @!P0 HADD2.F32 R41, -RZ, R46.reuse.H0_H0 ;  /* 0x2000002eff298230 */ /* 0x100fe20000004100 */
[----:B------:R-:W-:Y:S01]  /*47e0*/  MOV R36, R39 ;  /* 0x0000002700247202 */ /* 0x000fe20000000f00 */
[----:B------:R-:W2:Y:S01]  /*47f0*/  LDS.128 R72, [R152+0x6100] ;  /* 0x0061000098487984 */ /* 0x000ea20000000c00 */
[----:B------:R-:W-:Y:S01]  /*4800*/  @!P0 HADD2.F32 R42, -RZ, R46.H1_H1 ;  /* 0x3000002eff2a8230 */ /* 0x000fe20000004100 */
[----:B------:R-:W-:Y:S01]  /*4810*/  @!P0 SHF.R.U32.HI R39, RZ, 0x10, R39 ;  /* 0x00000010ff278819 */ /* 0x000fe20000011627 */
[----:B------:R-:W-:Y:S01]  /*4820*/  @!P0 FMUL.FTZ R0, R41, R44 ;  /* 0x0000002c29008220 */ /* 0x000fe20000410000 */
[----:B------:R-:W-:Y:S02]  /*4830*/  @!P0 HADD2.F32 R43, -RZ, R43.H0_H0 ;  /* 0x2000002bff2b8230 */ /* 0x000fe40000004100 */
[C---:B------:R-:W-:Y:S01]  /*4840*/  @!P0 FMUL.FTZ R2, R42.reuse, R45 ;  /* 0x0000002d2a028220 */ /* 0x040fe20000410000 */
[----:B------:R-:W-:Y:S02]  /*4850*/  @!P0 HADD2.F32 R38, -RZ, R38.H0_H0 ;  /* 0x20000026ff268230 */ /* 0x000fe40000004100 */
[----:B------:R-:W-:Y:S01]  /*4860*/  @!P0 HADD2.F32 R39, -RZ, R39.H0_H0 ;  /* 0x20000027ff278230 */ /* 0x000fe20000004100 */
[----:B--2---:R-:W-:Y:S01]  /*4870*/  @!P0 IMAD.MOV.U32 R50, RZ, RZ, R73 ;  /* 0x000000ffff328224 */ /* 0x004fe200078e0049 */
        /* <DEDUP_REMOVED lines=36> */
[----:B------:R-:W-:Y:S01]  /*4ac0*/  @!P0 FMUL.FTZ R6, R37, R38 ;  /* 0x0000002625068220 */ /* 0x000fe20000410000 */
[----:B------:R-:W-:Y:S01]  /*4ad0*/  @!P0 F2FP.PACK_AB R153, R153, R152 ;  /* 0x000000989999823e */ /* 0x000fe200000000ff */
[----:B------:R-:W-:Y:S01]  /*4ae0*/  @!P0 FFMA.FTZ R157, R37, R54, -R157 ;  /* 0x00000036259d8223 */ /* 0x000fe2000001089d */
[----:B------:R-:W-:Y:S01]  /*4af0*/  @!P0 HADD2.F32 R37, -RZ, R36.H0_H0 ;  /* 0x20000024ff258230 */ /* 0x000fe20000004100 */
[-C--:B------:R-:W-:Y:S01]  /*4b00*/  @!P0 FMUL.FTZ R5, R41, R40.reuse ;  /* 0x0000002829058220 */ /* 0x080fe20000410000 */
[----:B------:R-:W-:Y:S01]  /*4b10*/  @!P0 MOV R36, R27 ;  /* 0x0000001b00248202 */ /* 0x000fe20000000f00 */
[C---:B------:R-:W-:Y:S01]  /*4b20*/  @!P0 FMUL.FTZ R156, R50.reuse, R40 ;  /* 0x00000028329c8220 */ /* 0x040fe20000410000 */
        /* <DEDUP_REMOVED lines=28> */
[----:B------:R-:W-:Y:S04]  /*4cf0*/  IADD3 R152, P0, R148, R94, RZ ;  /* 0x0000005e94987210 */ /* 0x000fe80007f1e0ff */
[----:B----4-:R-:W-:Y:S02]  /*4d00*/  IADD3.X R153, R149, R93, RZ, P0, !PT ;  /* 0x0000005d95997210 */ /* 0x010fe400007fe4ff */
[C---:B------:R-:W-:Y:S03]  /*4d10*/  ISETP.GE.AND P0, PT, R151.reuse, c[0x0][0x1d4], PT ;  /* 0x0000750097007a0c */ /* 0x040fe60003f06270 */
[----:B------:R2:W-:Y:S10]  /*4d20*/  ST.E.128 [R152.64], R24 ;  /* 0x0000001898007985 */ /* 0x0005f4000c101d16 */
[----:B------:R-:W-:Y:S05]  /*4d30*/  @!P0 IMAD.WIDE R154, R151, 0x2, R148 ;  /* 0x00000002979a8825 */ /* 0x000fea00078e0294 */
[----:B------:R2:W-:Y:S02]  /*4d40*/  @!P0 ST.E.128 [R154.64], R72 ;  /* 0x000000489a008985 */ /* 0x0005e4000c101d16 */
.L_x_347:
[----:B------:R-:W-:Y:S05]  /*4d50*/  BSYNC B0 ;  /* 0x0000000000007941 */ /* 0x000fea0003800000 */
.L_x_346:
[----:B------:R-:W-:Y:S01]  /*4d60*/  ISETP.GE.AND P0, PT, R12, c[0x0][0x1d4], PT ;  /* 0x000075000c007a0c */ /* 0x000fe20003f06270 */
[----:B------:R-:W-:Y:S01]  /*4d70*/  @!UPT UIADD3 URZ, URZ, URZ, URZ ;  /* 0x0000003f3f3ff290 */ /* 0x000fe2000fffe03f */
[----:B------:R-:W-:Y:S11]  /*4d80*/  BSSY B0, `(.L_x_348) ;  /* 0x0000079000007945 */ /* 0x000ff60003800000 */
[----:B------:R-:W-:-:S05]  /*4d90*/  @P0 BRA `(.L_x_349) ;  /* 0x0000077000000947 */ /* 0x000fca0003800000 */
[----:B------:R-:W-:Y:S01]  /*4da0*/  ISETP.NE.AND P1, PT, R129, RZ, PT ;  /* 0x000000ff8100720c */ /* 0x000fe20003f25270 */
[----:B--2---:R-:W2:Y:S01]  /*4db0*/  LDS.128 R24, [R105+0x6100] ;  /* 0x0061000069187984 */ /* 0x004ea20000000c00 */
        /* <DEDUP_REMOVED lines=24> */
[----:B--2---:R-:W-:Y:S01]  /*4f40*/  @!P0 IMAD.MOV.U32 R39, RZ, RZ, R24 ;  /* 0x000000ffff278224 */ /* 0x004fe200078e0018 */
[----:B------:R-:W-:Y:S02]  /*4f50*/  @!P0 SHF.R.U32.HI R64, RZ, 0x10, R65 ;  /* 0x00000010ff408819 */ /* 0x000fe40000011641 */
[----:B------:R-:W-:Y:S02]  /*4f60*/  SHF.L.U32 R57, R59, 0x1, RZ ;  /* 0x000000013b397819 */ /* 0x000fe400000006ff */
[--C-:B------:R-:W-:Y:S01]  /*4f70*/  @!P0 HADD2.F32 R31, -RZ, R39.reuse.H0_H0 ;  /* 0x20000027ff1f8230 */ /* 0x100fe20000004100 */
[--C-:B------:R-:W-:Y:S01]  /*4f80*/  @!P0 SHF.R.U32.HI R51, RZ, 0x10, R67.reuse ;  /* 0x00000010ff338819 */ /* 0x100fe20000011643 */
[----:B------:R-:W-:Y:S01]  /*4f90*/  @!P0 HADD2.F32 R36, -RZ, R39.H1_H1 ;  /* 0x30000027ff248230 */ /* 0x000fe20000004100 */
[----:B------:R-:W2:Y:S01]  /*4fa0*/  LDS.128 R52, [R57+0x6100] ;  /* 0x0061000039347984 */ /* 0x000ea20000000c00 */
[----:B------:R-:W-:Y:S01]  /*4fb0*/  @!P0 SHF.R.U64 R47, R66, 0x10, R67 ;  /* 0x00000010422f8819 */ /* 0x000fe20000001243 */
[----:B------:R-:W-:Y:S01]  /*4fc0*/  @!P0 FMUL.FTZ R0, R31, R38 ;  /* 0x000000261f008220 */ /* 0x000fe20000410000 */
[----:B------:R-:W-:Y:S01]  /*4fd0*/  @!P0 HADD2.F32 R51, -RZ, R51.H0_H0 ;  /* 0x20000033ff338230 */ /* 0x000fe20000004100 */
[-C--:B------:R-:W-:Y:S02]  /*4fe0*/  @!P0 FMUL.FTZ R2, R36, R37.reuse ;  /* 0x0000002524028220 */ /* 0x080fe40000410000 */
[----:B------:R-:W-:Y:S01]  /*4ff0*/  @!P0 HADD2.F32 R47, -RZ, R47.H0_H0 ;  /* 0x2000002fff2f8230 */ /* 0x000fe20000004100 */
[----:B--2---:R-:W-:Y:S01]  /*5000*/  @!P0 IMAD.MOV.U32 R44, RZ, RZ, R53 ;  /* 0x000000ffff2c8224 */ /* 0x004fe200078e0035 */
        /* <DEDUP_REMOVED lines=80> */
.L_x_349:
[----:B------:R-:W-:Y:S05]  /*5510*/  BSYNC B0 ;  /* 0x0000000000007941 */ /* 0x000fea0003800000 */
.L_x_348:
[----:B------:R-:W-:Y:S11]  /*5520*/  ISETP.GE.AND P0, PT, R13, c[0x0][0x1d4], PT ;  /* 0x000075000d007a0c */ /* 0x000ff60003f06270 */
[----:B------:R-:W-:Y:S02]  /*5530*/  @!UPT UIADD3 URZ, URZ, URZ, URZ ;  /* 0x0000003f3f3ff290 */ /* 0x000fe4000fffe03f */
[----:B------:R-:W-:-:S05]  /*5540*/  @P0 BRA `(.L_x_333) ;  /* 0x00000a2000000947 */ /* 0x000fca0003800000 */
[----:B------:R-:W-:Y:S01]  /*5550*/  ISETP.NE.AND P1, PT, R128, RZ, PT ;  /* 0x000000ff8000720c */ /* 0x000fe20003f25270 */
[----:B--2---:R-:W2:Y:S01]  /*5560*/  LDS.128 R24, [R104+0x6100] ;  /* 0x0061000068187984 */ /* 0x004ea20000000c00 */
[----:B------:R-:W-:Y:S02]  /*5570*/  IADD3 R52, P0, R148, R98, RZ ;  /* 0x0000006294347210 */ /* 0x000fe40007f1e0ff */
[----:B------:R-:W-:Y:S02]  /*5580*/  SEL R47, R107, R150, !P1 ;  /* 0x000000966b2f7207 */ /* 0x000fe40004800000 */
[----:B----4-:R-:W-:Y:S02]  /*5590*/  IADD3.X R53, R149, R97, RZ, P0, !PT ;  /* 0x0000006195357210 */ /* 0x010fe400007fe4ff */
        /* <DEDUP_REMOVED lines=20> */
[----:B--2---:R-:W-:Y:S01]  /*56e0*/  @!P0 MOV R31, R24 ;  /* 0x00000018001f8202 */ /* 0x004fe20000000f00 */
[----:B------:R-:W-:Y:S01]  /*56f0*/  IMAD.SHL.U32 R46, R54, 0x2, RZ ;  /* 0x00000002362e7824 */ /* 0x000fe200078e00ff */
[----:B------:R-:W-:Y:S02]  /*5700*/  @!P0 SHF.R.U64 R22, R22, 0x10, R23 ;  /* 0x0000001016168819 */ /* 0x000fe40000001217 */
[--C-:B------:R-:W-:Y:S01]  /*5710*/  @!P0 SHF.R.U64 R37, R60, 0x10, R61.reuse ;  /* 0x000000103c258819 */ /* 0x100fe2000000123d */
[--C-:B------:R-:W-:Y:S01]  /*5720*/  @!P0 HADD2.F32 R23, -RZ, R31.reuse.H0_H0 ;  /* 0x2000001fff178230 */ /* 0x100fe20000004100 */
[----:B------:R-:W2:Y:S01]  /*5730*/  LDS.128 R48, [R46+0x6100] ;  /* 0x006100002e307984 */ /* 0x000ea20000000c00 */
        /* <DEDUP_REMOVED lines=9> */
[----:B--2---:R-:W-:Y:S01]  /*57d0*/  @!P0 IMAD.MOV.U32 R36, RZ, RZ, R48 ;  /* 0x000000ffff248224 */ /* 0x004fe200078e0030 */
        /* <DEDUP_REMOVED lines=82> */
.L_x_329:
[----:B------:R2:W3:Y:S01]  /*5d00*/  SHFL.IDX PT, R3, R2, RZ, 0x1c1f ;  /* 0x001c1fff02037589 */ /* 0x0004e200000e0000 */
[----:B------:R-:W-:Y:S03]  /*5d10*/  UIADD3 UR35, -UR4, UR19, URZ ;  /* 0x0000001304237290 */ /* 0x000fe6000fffe13f */
[----:B------:R2:W4:Y:S01]  /*5d20*/  SHFL.IDX PT, R25, R0, RZ, 0x1c1f ;  /* 0x001c1fff00197589 */ /* 0x00052200000e0000 */
[----:B------:R-:W-:Y:S04]  /*5d30*/  UISETP.LT.AND UP0, UPT, UR35, 0x40, UPT ;  /* 0x000000402300788c */ /* 0x000fe8000bf01270 */
[----:B------:R-:W-:Y:S06]  /*5d40*/  USEL UR35, UR35, 0x40, UP0 ;  /* 0x0000004023237887 */ /* 0x000fec0008000000 */
[----:B------:R-:W-:Y:S11]  /*5d50*/  ISETP.LT.AND P0, PT, R127, UR35, PT ;  /* 0x000000237f007c0c */ /* 0x000ff6000bf01270 */
[----:B------:R-:W-:Y:S02]  /*5d60*/  @!UPT UIADD3 URZ, URZ, URZ, URZ ;  /* 0x0000003f3f3ff290 */ /* 0x000fe4000fffe03f */
[----:B------:R-:W-:-:S05]  /*5d70*/  @!P0 BRA `(.L_x_333) ;  /* 0x000001f000008947 */ /* 0x000fca0003800000 */
[----:B--234-:R-:W-:Y:S02]  /*5d80*/  ISETP.GE.AND P2, PT, R16, c[0x0][0x1d4], PT ;  /* 0x0000750010007a0c */ /* 0x01cfe40003f46270 */
[----:B------:R-:W-:Y:S02]  /*5d90*/  ISETP.GE.AND P1, PT, R12, c[0x0][0x1d4], PT ;  /* 0x000075000c007a0c */ /* 0x000fe40003f26270 */
[----:B------:R-:W-:Y:S02]  /*5da0*/  ISETP.GE.AND P4, PT, R13, c[0x0][0x1d4], PT ;  /* 0x000075000d007a0c */ /* 0x000fe40003f86270 */
[----:B------:R-:W-:Y:S07]  /*5db0*/  ISETP.GE.AND P3, PT, R126, c[0x0][0x1d4], PT ;  /* 0x000075007e007a0c */ /* 0x000fee0003f66270 */
[----:B------:R-:W2:Y:S01]  /*5dc0*/  @!P2 LDS.128 R20, [R116+0x6000] ;  /* 0x006000007414a984 */ /* 0x000ea20000000c00 */
        /* <DEDUP_REMOVED lines=8> */
[----:B--2---:R-:W-:Y:S04]  /*5e50*/  @!P2 ST.E.128 [R26.64], R20 ;  /* 0x000000141a00a985 */ /* 0x004fe8000c101d16 */
[----:B------:R-:W2:Y:S04]  /*5e60*/  @!P1 LDS.128 R4, [R115+0x6000] ;  /* 0x0060000073049984 */ /* 0x000ea80000000c00 */
[----:B--2---:R-:W-:Y:S01]  /*5e70*/  @!P1 ST.E.128 [R38.64], R4 ;  /* 0x0000000426009985 */ /* 0x004fe2000c101d16 */
[----:B------:R-:W-:Y:S03]  /*5e80*/  ISETP.GE.AND P1, PT, R125, c[0x0][0x1d4], PT ;  /* 0x000075007d007a0c */ /* 0x000fe60003f26270 */
[----:B------:R-:W2:Y:S10]  /*5e90*/  @!P4 LDS.128 R28, [R116+0x8000] ;  /* 0x00800000741cc984 */ /* 0x000eb40000000c00 */
[C---:B------:R-:W-:Y:S04]  /*5ea0*/  @!P1 LEA R32, P0, R113.reuse, R25, 0x1 ;  /* 0x0000001971209211 */ /* 0x040fe800078008ff */
[----:B------:R-:W-:Y:S02]  /*5eb0*/  @!P1 LEA.HI.X R33, R113, R3, R100, 0x1, P0 ;  /* 0x0000000371219211 */ /* 0x000fe400000f0c64 */
[----:B------:R-:W-:Y:S11]  /*5ec0*/  ISETP.GE.AND P0, PT, R124, c[0x0][0x1d4], PT ;  /* 0x000075007c007a0c */ /* 0x000ff60003f06270 */
[----:B------:R-:W-:Y:S02]  /*5ed0*/  @!UPT UIADD3 URZ, URZ, URZ, URZ ;  /* 0x0000003f3f3ff290 */ /* 0x000fe4000fffe03f */
[C---:B------:R-:W-:Y:S04]  /*5ee0*/  @!P0 LEA R2, P2, R112.reuse, R25, 0x1 ;  /* 0x0000001970028211 */ /* 0x040fe800078408ff */
[----:B------:R-:W-:Y:S01]  /*5ef0*/  @!P0 LEA.HI.X R3, R112, R3, R99, 0x1, P2 ;  /* 0x0000000370038211 */ /* 0x000fe200010f0c63 */
[----:B--2---:R-:W-:Y:S04]  /*5f00*/  @!P4 ST.E.128 [R36.64], R28 ;  /* 0x0000001c2400c985 */ /* 0x004fe8000c101d16 */
[----:B------:R-:W2:Y:S04]  /*5f10*/  @!P3 LDS.128 R24, [R115+0x8000] ;  /* 0x008000007318b984 */ /* 0x000ea80000000c00 */
[----:B--2---:R-:W-:Y:S04]  /*5f20*/  @!P3 ST.E.128 [R34.64], R24 ;  /* 0x000000182200b985 */ /* 0x004fe8000c101d16 */
[----:B------:R-:W2:Y:S04]  /*5f30*/  @!P1 LDS.128 R20, [R116+0xa000] ;  /* 0x00a0000074149984 */ /* 0x000ea80000000c00 */
[----:B--2---:R-:W-:Y:S04]  /*5f40*/  @!P1 ST.E.128 [R32.64], R20 ;  /* 0x0000001420009985 */ /* 0x004fe8000c101d16 */
[----:B------:R-:W2:Y:S04]  /*5f50*/  @!P0 LDS.128 R4, [R115+0xa000] ;  /* 0x00a0000073048984 */ /* 0x000ea80000000c00 */
[----:B--2---:R2:W-:Y:S02]  /*5f60*/  @!P0 ST.E.128 [R2.64], R4 ;  /* 0x0000000402008985 */ /* 0x0045e4000c101d16 */
.L_x_333:
[----:B--234-:R-:W-:Y:S05]  /*5f70*/  BSYNC B1 ;  /* 0x0000000000017941 */ /* 0x01cfea0003800000 */
.L_x_328:
[----:B------:R-:W-:Y:S01]  /*5f80*/  IMAD.U32 R3, RZ, RZ, UR16 ;  /* 0x00000010ff037e24 */ /* 0x000fe2000f8e00ff */
[----:B------:R-:W-:Y:S01]  /*5f90*/  IADD3 R0, R88, -UR4, RZ ;  /* 0x8000000458007c10 */ /* 0x000fe2000fffe0ff */
[----:B------:R-:W-:Y:S01]  /*5fa0*/  IMAD R80, R80, c[0x0][0x208], RZ ;  /* 0x0000820050507a24 */ /* 0x000fe200078e02ff */
[----:B------:R-:W-:Y:S01]  /*5fb0*/  ISETP.NE.AND P3, PT, R131, RZ, PT ;  /* 0x000000ff8300720c */ /* 0x000fe20003f65270 */
[----:B------:R-:W-:Y:S01]  /*5fc0*/  IMAD.WIDE.U32 R4, R81, c[0x0][0x208], RZ ;  /* 0x0000820051047a25 */ /* 0x000fe200078e00ff */
[----:B------:R-:W-:Y:S01]  /*5fd0*/  LEA R6, P0, R3, R144, 0x6 ;  /* 0x0000009003067211 */ /* 0x000fe200078030ff */
[----:B------:R-:W-:Y:S02]  /*5fe0*/  BSSY B0, `(.L_x_350) ;  /* 0x000004f000007945 */ /* 0x000fe40003800000 */
[----:B------:R-:W-:Y:S01]  /*5ff0*/  IMAD R80, R81, c[0x0][0x20c], R80 ;  /* 0x0000830051507a24 */ /* 0x000fe200078e0250 */
[----:B------:R-:W-:Y:S01]  /*6000*/  LEA.HI.X.SX32 R7, R3, R145, 0x6, P0 ;  /* 0x0000009103077211 */ /* 0x000fe200000f36ff */
[----:B------:R-:W-:Y:S01]  /*6010*/  IMAD R79, R79, c[0x0][0x218], RZ ;  /* 0x000086004f4f7a24 */ /* 0x000fe200078e02ff */
[----:B------:R-:W-:Y:S02]  /*6020*/  ISETP.GE.AND P0, PT, R0, 0x21, PT ;  /* 0x000000210000780c */ /* 0x000fe40003f06270 */
[----:B------:R-:W-:Y:S01]  /*6030*/  IADD3 R5, R5, R80, RZ ;  /* 0x0000005005057210 */ /* 0x000fe20007ffe0ff */
[C---:B------:R-:W-:Y:S04]  /*6040*/  IMAD R79, R110.reuse, c[0x0][0x21c], R79 ;  /* 0x000087006e4f7a24 */ /* 0x040fe800078e024f */
[----:B------:R-:W-:Y:S06]  /*6050*/  IMAD.WIDE.U32 R4, R110, c[0x0][0x218], R4 ;  /* 0x000086006e047a25 */ /* 0x000fec00078e0004 */
[----:B------:R-:W-:Y:S05]  /*6060*/  @P0 IADD3 R3, P1, R6, 0x20, RZ ;  /* 0x0000002006030810 */ /* 0x000fea0007f3e0ff */
[----:B------:R-:W-:Y:S01]  /*6070*/  @P0 IMAD.X R2, RZ, RZ, R7, P1 ;  /* 0x000000ffff020224 */ /* 0x000fe200008e0607 */
[----:B------:R-:W-:Y:S03]  /*6080*/  IADD3 R4, P1, R4, UR32, RZ ;  /* 0x0000002004047c10 */ /* 0x000fe6000ff3e0ff */
[----:B------:R-:W-:Y:S01]  /*6090*/  @P0 IMAD R2, R2, c[0x0][0x258], RZ ;  /* 0x0000960002020a24 */ /* 0x000fe200078e02ff */
[----:B------:R-:W-:Y:S01]  /*60a0*/  IADD3.X R79, R5, UR25, R79, P1, !PT ;  /* 0x00000019054f7c10 */ /* 0x000fe20008ffe44f */
[----:B------:R-:W-:Y:S01]  /*60b0*/  @P0 IMAD.MOV.U32 R5, RZ, RZ, R87 ;  /* 0x000000ffff050224 */ /* 0x000fe200078e0057 */
[----:B------:R-:W-:Y:S01]  /*60c0*/  ISETP.GE.AND P1, PT, R0, 0x1, PT ;  /* 0x000000010000780c */ /* 0x000fe20003f26270 */
[----:B------:R-:W-:Y:S11]  /*60d0*/  @P0 IMAD R2, R3, c[0x0][0x25c], R2 ;  /* 0x0000970003020a24 */ /* 0x000ff600078e0202 */
[----:B------:R-:W-:Y:S01]  /*60e0*/  @!UPT UIADD3 URZ, URZ, URZ, URZ ;  /* 0x0000003f3f3ff290 */ /* 0x000fe2000fffe03f */
[----:B-----5:R-:W-:Y:S01]  /*60f0*/  @P1 MOV R21, R87 ;  /* 0x0000005700151202 */ /* 0x020fe20000000f00 */
[----:B------:R-:W-:Y:S02]  /*6100*/  @P1 IMAD R0, R7, c[0x0][0x258], RZ ;  /* 0x0000960007001a24 */ /* 0x000fe400078e02ff */
[----:B------:R-:W-:Y:S02]  /*6110*/  @P1 IMAD.MOV.U32 R20, RZ, RZ, R140 ;  /* 0x000000ffff141224 */ /* 0x000fe400078e008c */
[C---:B------:R-:W-:Y:S02]  /*6120*/  @P1 IMAD R0, R6.reuse, c[0x0][0x25c], R0 ;  /* 0x0000970006001a24 */ /* 0x040fe400078e0200 */
[----:B------:R-:W-:Y:S04]  /*6130*/  @P1 IMAD.WIDE.U32 R20, R6, c[0x0][0x258], R20 ;  /* 0x0000960006141a25 */ /* 0x000fe800078e0014 */
[----:B------:R-:W-:Y:S01]  /*6140*/  @P1 IMAD.IADD R0, R21, 0x1, R0 ;  /* 0x0000000115001824 */ /* 0x000fe200078e0200 */
[C---:B------:R-:W-:Y:S04]  /*6150*/  @P1 LEA R6, P2, R20.reuse, c[0x0][0x250], 0x1 ;  /* 0x0000940014061a11 */ /* 0x040fe800078408ff */
[----:B------:R-:W-:Y:S02]  /*6160*/  @P1 LEA.HI.X R7, R20, c[0x0][0x254], R0, 0x1, P2 ;  /* 0x0000950014071a11 */ /* 0x000fe400010f0c00 */
[C---:B------:R-:W-:Y:S03]  /*6170*/  LEA R0, P2, R4.reuse, c[0x0][0x1f8], 0x1 ;  /* 0x00007e0004007a11 */ /* 0x040fe600078408ff */
[----:B------:R-:W-:Y:S01]  /*6180*/  @!PT LDS RZ, [RZ] ;  /* 0x00000000fffff984 */ /* 0x000fe20000000800 */
[----:B------:R-:W-:Y:S01]  /*6190*/  @!PT LDS RZ, [RZ] ;  /* 0x00000000fffff984 */ /* 0x000fe20000000800 */
[----:B------:R-:W-:Y:S01]  /*61a0*/  @!PT LDS RZ, [RZ] ;  /* 0x00000000fffff984 */ /* 0x000fe20000000800 */
[----:B------:R2:W-:Y:S01]  /*61b0*/  @P1 LDGSTS.E.BYPASS.LTC128B.128 [R122+0x100], [R6.64], !P3 ;  /* 0x00100000067a1fae */ /* 0x0005e2000d901d56 */
[----:B------:R-:W-:Y:S02]  /*61c0*/  LEA.HI.X R25, R4, c[0x0][0x1fc], R79, 0x1, P2 ;  /* 0x00007f0004197a11 */ /* 0x000fe400010f0c4f */
[----:B------:R-:W-:Y:S01]  /*61d0*/  @P0 MOV R4, R140 ;  /* 0x0000008c00040202 */ /* 0x000fe20000000f00 */
[----:B------:R2:W-:Y:S04]  /*61e0*/  @P1 LDGSTS.E.BYPASS.LTC128B.128 [R122+0x2100], [R6.64+0x80], !P6 ;  /* 0x02100080067a1fae */ /* 0x0005e8000f101d56 */
[----:B------:R2:W-:Y:S01]  /*61f0*/  @P1 LDGSTS.E.BYPASS.LTC128B.128 [R122+0x4100], [R6.64+0x100], !P5 ;  /* 0x04100100067a1fae */ /* 0x0005e2000e901d56 */
[----:B------:R-:W-:Y:S03]  /*6200*/  @P0 IMAD.WIDE.U32 R4, R3, c[0x0][0x258], R4 ;  /* 0x0000960003040a25 */ /* 0x000fe600078e0004 */
[----:B------:R2:W3:Y:S02]  /*6210*/  SHFL.IDX PT, R3, R0, RZ, 0x1c1f ;  /* 0x001c1fff00037589 */ /* 0x0004e400000e0000 */
[C---:B------:R-:W-:Y:S02]  /*6220*/  @P0 LEA R20, P2, R4.reuse, c[0x0][0x250], 0x1 ;  /* 0x0000940004140a11 */ /* 0x040fe400078408ff */
[----:B------:R-:W4:Y:S01]  /*6230*/  SHFL.IDX PT, R25, R25, RZ, 0x1c1f ;  /* 0x001c1fff19197589 */ /* 0x000f2200000e0000 */
[----:B------:R-:W-:Y:S04]  /*6240*/  @P0 IADD3 R2, R5, R2, RZ ;  /* 0x0000000205020210 */ /* 0x000fe80007ffe0ff */
[----:B------:R-:W-:Y:S05]  /*6250*/  @P0 LEA.HI.X R21, R4, c[0x0][0x254], R2, 0x1, P2 ;  /* 0x0000950004150a11 */ /* 0x000fea00010f0c02 */
[----:B------:R2:W-:Y:S04]  /*6260*/  @P0 LDGSTS.E.BYPASS.LTC128B.128 [R122+0x1100], [R20.64], !P3 ;  /* 0x01100000147a0fae */ /* 0x0005e8000d901d56 */
[----:B------:R2:W-:Y:S04]  /*6270*/  @P0 LDGSTS.E.BYPASS.LTC128B.128 [R122+0x3100], [R20.64+0x80], !P6 ;  /* 0x03100080147a0fae */ /* 0x0005e8000f101d56 */
[----:B------:R2:W-:Y:S01]  /*6280*/  @P0 LDGSTS.E.BYPASS.LTC128B.128 [R122+0x5100], [R20.64+0x100], !P5 ;  /* 0x05100100147a0fae */ /* 0x0005e2000e901d56 */
[----:B------:R-:W-:Y:S03]  /*6290*/  ISETP.LT.AND P0, PT, R127, UR35, PT ;  /* 0x000000237f007c0c */ /* 0x000fe6000bf01270 */
[----:B------:R-:W0:Y:S01]  /*62a0*/  LDGDEPBAR ;  /* 0x00000000000079af */ /* 0x000e220000000000 */
[----:B------:R-:W-:Y:S04]  /*62b0*/  DEPBAR.LE SB0, 0x0 ;  /* 0x000080000000791a */ /* 0x000fe80000000000 */
[----:B------:R-:W-:Y:S06]  /*62c0*/  BAR.SYNC.DEFER_BLOCKING 0x0 ;  /* 0x0000000000007b1d */ /* 0x000fec0000010000 */
[----:B------:R-:W-:-:S05]  /*62d0*/  @!P0 BRA `(.L_x_351) ;  /* 0x000001f000008947 */ /* 0x000fca0003800000 */
[----:B--234-:R-:W-:Y:S02]  /*62e0*/  ISETP.GE.AND P2, PT, R16, c[0x0][0x1d4], PT ;  /* 0x0000750010007a0c */ /* 0x01cfe40003f46270 */
[----:B------:R-:W-:Y:S02]  /*62f0*/  ISETP.GE.AND P1, PT, R12, c[0x0][0x1d4], PT ;  /* 0x000075000c007a0c */ /* 0x000fe40003f26270 */
[----:B------:R-:W-:Y:S02]  /*6300*/  ISETP.GE.AND P4, PT, R13, c[0x0][0x1d4], PT ;  /* 0x000075000d007a0c */ /* 0x000fe40003f86270 */
[----:B------:R-:W-:Y:S07]  /*6310*/  ISETP.GE.AND P3, PT, R126, c[0x0][0x1d4], PT ;  /* 0x000075007e007a0c */ /* 0x000fee0003f66270 */
[----:B------:R-:W2:Y:S01]  /*6320*/  @!P2 LDS.128 R20, [R116] ;  /* 0x000000007414a984 */ /* 0x000ea20000000c00 */
        /* <DEDUP_REMOVED lines=9> */
[----:B------:R-:W2:Y:S04]  /*63c0*/  @!P1 LDS.128 R4, [R115] ;  /* 0x0000000073049984 */ /* 0x000ea80000000c00 */
        /* <DEDUP_REMOVED lines=16> */
.L_x_351:
[----:B--234-:R-:W-:Y:S05]  /*64d0*/  BSYNC B0 ;  /* 0x0000000000007941 */ /* 0x01cfea0003800000 */
.L_x_350:
[----:B------:R-:W-:Y:S01]  /*64e0*/  ISETP.NE.AND P2, PT, R131, RZ, PT ;  /* 0x000000ff8300720c */ /* 0x000fe20003f45270 */
[----:B------:R-:W-:Y:S01]  /*64f0*/  UISETP.GT.AND UP0, UPT, UR16, UR8, UPT ;  /* 0x000000081000728c */ /* 0x000fe2000bf04270 */
[----:B------:R-:W-:Y:S01]  /*6500*/  IMAD.U32 R0, RZ, RZ, UR11 ;  /* 0x0000000bff007e24 */ /* 0x000fe2000f8e00ff */
[----:B------:R-:W-:Y:S04]  /*6510*/  UIADD3 UR16, UR16, -0x1, URZ ;  /* 0xffffffff10107890 */ /* 0x000fe8000fffe03f */
[----:B------:R-:W-:Y:S05]  /*6520*/  PLOP3.LUT P0, PT, PT, PT, UP0, 0x80, 0x0 ;  /* 0x000000000000781c */ /* 0x000fea0003f0f008 */
[----:B------:R-:W-:Y:S02]  /*6530*/  @UP0 USHF.R.S32.HI UR7, URZ, 0x1f, UR16 ;  /* 0x0000001f3f070899 */ /* 0x000fe40008011410 */
[----:B------:R-:W-:Y:S04]  /*6540*/  @UP0 UIMAD UR4, UR9, UR16, URZ ;  /* 0x00000010090402a4 */ /* 0x000fe8000f8e023f */
[----:B------:R-:W-:Y:S02]  /*6550*/  @UP0 UIMAD UR4, UR7, UR10, UR4 ;  /* 0x0000000a070402a4 */ /* 0x000fe4000f8e0204 */
[----:B------:R-:W-:Y:S02]  /*6560*/  @P0 IMAD.MOV.U32 R2, RZ, RZ, R142 ;  /* 0x000000ffff020224 */ /* 0x000fe400078e008e */
[----:B------:R-:W-:Y:S01]  /*6570*/  @P0 IMAD.MOV.U32 R3, RZ, RZ, R147 ;  /* 0x000000ffff030224 */ /* 0x000fe200078e0093 */
[----:B------:R-:W-:Y:S11]  /*6580*/  PLOP3.LUT P0, PT, PT, PT, UP0, 0x80, 0x0 ;  /* 0x000000000000781c */ /* 0x000ff60003f0f008 */
[----:B------:R-:W-:Y:S02]  /*6590*/  @!UPT UIADD3 URZ, URZ, URZ, URZ ;  /* 0x0000003f3f3ff290 */ /* 0x000fe4000fffe03f */
[----:B------:R-:W-:Y:S01]  /*65a0*/  @P0 IMAD.WIDE.U32 R2, R77, UR16, R2 ;  /* 0x000000104d020c25 */ /* 0x000fe2000f8e0002 */
[----:B------:R-:W-:Y:S11]  /*65b0*/  PLOP3.LUT P0, PT, PT, PT, UP0, 0x80, 0x0 ;  /* 0x000000000000781c */ /* 0x000ff60003f0f008 */
[----:B------:R-:W-:Y:S02]  /*65c0*/  @!UPT UIADD3 URZ, URZ, URZ, URZ ;  /* 0x0000003f3f3ff290 */ /* 0x000fe4000fffe03f */
[----:B------:R-:W-:Y:S01]  /*65d0*/  @P0 IADD3 R5, R3, UR4, RZ ;  /* 0x0000000403050c10 */ /* 0x000fe2000fffe0ff */
[----:B------:R-:W-:Y:S01]  /*65e0*/  IMAD.U32 R3, RZ, RZ, UR12 ;  /* 0x0000000cff037e24 */ /* 0x000fe2000f8e00ff */
[----:B------:R-:W-:Y:S11]  /*65f0*/  PLOP3.LUT P0, PT, PT, PT, UP0, 0x80, 0x0 ;  /* 0x000000000000781c */ /* 0x000ff60003f0f008 */
[----:B------:R-:W-:Y:S02]  /*6600*/  @!UPT UIADD3 URZ, URZ, URZ, URZ ;  /* 0x0000003f3f3ff290 */ /* 0x000fe4000fffe03f */
[C---:B------:R-:W-:Y:S02]  /*6610*/  @P0 LEA R4, P1, R2.reuse, c[0x0][0x220], 0x1 ;  /* 0x0000880002040a11 */ /* 0x040fe400078208ff */
[----:B------:R-:W-:Y:S11]  /*6620*/  PLOP3.LUT P0, PT, PT, PT, UP0, 0x80, 0x0 ;  /* 0x000000000000781c */ /* 0x000ff60003f0f008 */
[----:B------:R-:W-:Y:S02]  /*6630*/  @!UPT UIADD3 URZ, URZ, URZ, URZ ;  /* 0x0000003f3f3ff290 */ /* 0x000fe4000fffe03f */
[----:B------:R-:W-:Y:S02]  /*6640*/  @P0 LEA.HI.X R5, R2, c[0x0][0x224], R5, 0x1, P1 ;  /* 0x0000890002050a11 */ /* 0x000fe400008f0c05 */
[----:B------:R-:W-:Y:S11]  /*6650*/  PLOP3.LUT P0, PT, PT, PT, UP0, 0x80, 0x0 ;  /* 0x000000000000781c */ /* 0x000ff60003f0f008 */
[----:B------:R-:W-:Y:S02]  /*6660*/  @!UPT UIADD3 URZ, URZ, URZ, URZ ;  /* 0x0000003f3f3ff290 */ /* 0x000fe4000fffe03f */
[C---:B------:R-:W-:Y:S02]  /*6670*/  @P0 LEA R2, P1, R3.reuse, R4, 0x1 ;  /* 0x0000000403020211 */ /* 0x040fe400078208ff */
[----:B------:R-:W-:Y:S11]  /*6680*/  PLOP3.LUT P0, PT, PT, PT, UP0, 0x80, 0x0 ;  /* 0x000000000000781c */ /* 0x000ff60003f0f008 */
[----:B------:R-:W-:Y:S02]  /*6690*/  @!UPT UIADD3 URZ, URZ, URZ, URZ ;  /* 0x0000003f3f3ff290 */ /* 0x000fe4000fffe03f */
[----:B------:R-:W-:Y:S02]  /*66a0*/  @P0 LEA.HI.X R3, R3, R5, R0, 0x1, P1 ;  /* 0x0000000503030211 */ /* 0x000fe400008f0c00 */
[----:B------:R-:W-:Y:S02]  /*66b0*/  PLOP3.LUT P0, PT, PT, PT, UP0, 0x80, 0x0 ;  /* 0x000000000000781c */ /* 0x000fe40003f0f008 */
[----:B------:R-:W-:Y:S02]  /*66c0*/  PLOP3.LUT P0, PT, PT, PT, UP0, 0x80, 0x0 ;  /* 0x000000000000781c */ /* 0x000fe40003f0f008 */
[----:B------:R-:W-:Y:S11]  /*66d0*/  PLOP3.LUT P0, PT, PT, PT, UP0, 0x80, 0x0 ;  /* 0x000000000000781c */ /* 0x000ff60003f0f008 */
[----:B------:R-:W-:Y:S02]  /*66e0*/  @!UPT UIADD3 URZ, URZ, URZ, URZ ;  /* 0x0000003f3f3ff290 */ /* 0x000fe4000fffe03f */
[----:B------:R-:W-:Y:S01]  /*66f0*/  @!PT LDS RZ, [RZ] ;  /* 0x00000000fffff984 */ /* 0x000fe20000000800 */
[----:B------:R-:W-:Y:S01]  /*6700*/  @!PT LDS RZ, [RZ] ;  /* 0x00000000fffff984 */ /* 0x000fe20000000800 */
[----:B------:R-:W-:Y:S01]  /*6710*/  @!PT LDS RZ, [RZ] ;  /* 0x00000000fffff984 */ /* 0x000fe20000000800 */
[----:B------:R2:W-:Y:S01]  /*6720*/  @P0 LDGSTS.E.BYPASS.LTC128B.128 [R122+0x6100], [R4.64], !P2 ;  /* 0x06100000047a0fae */ /* 0x0005e2000d101d56 */
[----:B------:R-:W-:Y:S11]  /*6730*/  PLOP3.LUT P0, PT, PT, PT, UP0, 0x80, 0x0 ;  /* 0x000000000000781c */ /* 0x000ff60003f0f008 */
[----:B------:R-:W-:Y:S02]  /*6740*/  @!UPT UIADD3 URZ, URZ, URZ, URZ ;  /* 0x0000003f3f3ff290 */ /* 0x000fe4000fffe03f */
[----:B------:R2:W-:Y:S01]  /*6750*/  @P0 LDGSTS.E.BYPASS.LTC128B.128 [R122+0x8100], [R4.64+0x80], !P6 ;  /* 0x08100080047a0fae */ /* 0x0005e2000f101d56 */
[----:B------:R-:W-:Y:S11]  /*6760*/  PLOP3.LUT P0, PT, PT, PT, UP0, 0x80, 0x0 ;  /* 0x000000000000781c */ /* 0x000ff60003f0f008 */
[----:B------:R-:W-:Y:S02]  /*6770*/  @!UPT UIADD3 URZ, URZ, URZ, URZ ;  /* 0x0000003f3f3ff290 */ /* 0x000fe4000fffe03f */
[----:B------:R2:W-:Y:S01]  /*6780*/  @P0 LDGSTS.E.BYPASS.LTC128B.128 [R122+0xa100], [R4.64+0x100], !P5 ;  /* 0x0a100100047a0fae */ /* 0x0005e2000e901d56 */
[----:B------:R-:W-:Y:S11]  /*6790*/  PLOP3.LUT P0, PT, PT, PT, UP0, 0x80, 0x0 ;  /* 0x000000000000781c */ /* 0x000ff60003f0f008 */
[----:B------:R-:W-:Y:S02]  /*67a0*/  @!UPT UIADD3 URZ, URZ, URZ, URZ ;  /* 0x0000003f3f3ff290 */ /* 0x000fe4000fffe03f */
[----:B------:R2:W-:Y:S01]  /*67b0*/  @P0 LDGSTS.E.BYPASS.LTC128B.128 [R122+0x7100], [R2.64], !P2 ;  /* 0x07100000027a0fae */ /* 0x0005e2000d101d56 */
[----:B------:R-:W-:Y:S11]  /*67c0*/  PLOP3.LUT P0, PT, PT, PT, UP0, 0x80, 0x0 ;  /* 0x000000000000781c */ /* 0x000ff60003f0f008 */
[----:B------:R-:W-:Y:S02]  /*67d0*/  @!UPT UIADD3 URZ, URZ, URZ, URZ ;  /* 0x0000003f3f3ff290 */ /* 0x000fe4000fffe03f */
[----:B------:R2:W-:Y:S01]  /*67e0*/  @P0 LDGSTS.E.BYPASS.LTC128B.128 [R122+0x9100], [R2.64+0x80], !P6 ;  /* 0x09100080027a0fae */ /* 0x0005e2000f101d56 */
[----:B------:R-:W-:Y:S11]  /*67f0*/  PLOP3.LUT P0, PT, PT, PT, UP0, 0x80, 0x0 ;  /* 0x000000000000781c */ /* 0x000ff60003f0f008 */
[----:B------:R-:W-:Y:S02]  /*6800*/  @!UPT UIADD3 URZ, URZ, URZ, URZ ;  /* 0x0000003f3f3ff290 */ /* 0x000fe4000fffe03f */
[----:B------:R2:W-:Y:S01]  /*6810*/  @P0 LDGSTS.E.BYPASS.LTC128B.128 [R122+0xb100], [R2.64+0x100], !P5 ;  /* 0x0b100100027a0fae */ /* 0x0005e2000e901d56 */
[----:B------:R-:W-:Y:S03]  /*6820*/  PLOP3.LUT P0, PT, PT, PT, UP0, 0x80, 0x0 ;  /* 0x000000000000781c */ /* 0x000fe60003f0f008 */
[----:B------:R-:W0:Y:S10]  /*6830*/  LDGDEPBAR ;  /* 0x00000000000079af */ /* 0x000e340000000000 */
[----:B------:R-:W-:-:S05]  /*6840*/  @P0 BRA `(.L_x_352) ;  /* 0xffffb91000000947 */ /* 0x000fca000383ffff */
[----:B------:R-:W-:Y:S06]  /*6850*/  BAR.SYNC.DEFER_BLOCKING 0x0 ;  /* 0x0000000000007b1d */ /* 0x000fec0000010000 */
.L_x_327:
[----:B------:R-:W-:Y:S01]  /*6860*/  UIADD3 UR6, UR17, 0x7f, URZ ;  /* 0x0000007f11067890 */ /* 0x000fe2000fffe03f */
[----:B------:R-:W-:Y:S01]  /*6870*/  PLOP3.LUT P0, PT, PT, PT, UP2, 0x40, 0x0 ;  /* 0x000000000000781c */ /* 0x000fe20003f0e828 */
[----:B------:R-:W-:-:S02]  /*6880*/  ULDC.64 UR4, c[0x0][0x2c8] ;  /* 0x0000b20000047ab9 */ /* 0x000fc40000000a00 */
[----:B------:R-:W-:-:S04]  /*6890*/  UIMAD.WIDE.U32 UR8, UR6, UR4, URZ ;  /* 0x00000004060872a5 */ /* 0x000fc8000f8e003f */
[----:B------:R-:W-:-:S06]  /*68a0*/  @UP3 USHF.R.U32.HI UR6, URZ, UR5, UR9 ;  /* 0x000000053f063299 */ /* 0x000fcc0008011609 */
[----:B--2---:R-:W-:-:S04]  /*68b0*/  IADD3 R3, R91, UR6, RZ ;  /* 0x000000065b037c10 */ /* 0x004fc8000fffe0ff */
[----:B------:R-:W-:Y:S01]  /*68c0*/  IADD3 R4, R3, c[0x0][0x328], RZ ;  /* 0x0000ca0003047a10 */ /* 0x000fe20007ffe0ff */
[----:B------:R-:W-:Y:S05]  /*68d0*/  @P0 BRA `(.L_x_353) ;  /* 0x000000f000000947 */ /* 0x000fea0003800000 */
[C---:B------:R-:W-:Y:S01]  /*68e0*/  ISETP.GT.AND P0, PT, R3.reuse, RZ, PT ;  /* 0x000000ff0300720c */ /* 0x040fe20003f04270 */
[----:B------:R-:W-:Y:S01]  /*68f0*/  IMAD.MOV.U32 R0, RZ, RZ, c[0x0][0x32c] ;  /* 0x0000cb00ff007624 */ /* 0x000fe200078e00ff */
[----:B------:R-:W-:-:S11]  /*6900*/  IADD3 R5, R3, -0x1, RZ ;  /* 0xffffffff03057810 */ /* 0x000fd60007ffe0ff */
[----:B------:R-:W-:Y:S05]  /*6910*/  @P0 BRA `(.L_x_354) ;  /* 0x0000006000000947 */ /* 0x000fea0003800000 */
[----:B------:R-:W-:Y:S01]  /*6920*/  ISETP.NE.AND P0, PT, R0, 0x1, PT ;  /* 0x000000010000780c */ /* 0x000fe20003f05270 */
[----:B------:R-:W-:-:S12]  /*6930*/  IMAD.MOV R3, RZ, RZ, -R3 ;  /* 0x000000ffff037224 */ /* 0x000fd800078e0a03 */
[----:B------:R-:W-:-:S05]  /*6940*/  @P0 IMAD.HI.U32 R2, R3, c[0x0][0x330], RZ ;  /* 0x0000cc0003020a27 */ /* 0x000fca00078e00ff */
[----:B------:R-:W-:-:S04]  /*6950*/  @P0 SHF.R.U32.HI R3, RZ, c[0x0][0x334], R2 ;  /* 0x0000cd00ff030a19 */ /* 0x000fc80000011602 */
[----:B------:R-:W-:Y:S01]  /*6960*/  LOP3.LUT R5, RZ, R3, RZ, 0x33, !PT ;  /* 0x00000003ff057212 */ /* 0x000fe200078e33ff */
[----:B------:R-:W-:Y:S05]  /*6970*/  BRA `(.L_x_355) ;  /* 0x0000003000007947 */ /* 0x000fea0003800000 */
.L_x_354:
[----:B------:R-:W-:-:S13]  /*6980*/  ISETP.NE.AND P0, PT, R0, 0x1, PT ;  /* 0x000000010000780c */ /* 0x000fda0003f05270 */
[----:B------:R-:W-:-:S05]  /*6990*/  @P0 IMAD.HI.U32 R2, R5, c[0x0][0x330], RZ ;  /* 0x0000cc0005020a27 */ /* 0x000fca00078e00ff */
[----:B------:R-:W-:-:S05]  /*69a0*/  @P0 SHF.R.U32.HI R5, RZ, c[0x0][0x334], R2 ;  /* 0x0000cd00ff050a19 */ /* 0x000fca0000011602 */
.L_x_355:
[----:B------:R-:W-:-:S05]  /*69b0*/  IMAD R5, R5, R0, c[0x0][0x32c] ;  /* 0x0000cb0005057624 */ /* 0x000fca00078e0200 */
[----:B------:R-:W-:-:S03]  /*69c0*/  IMNMX R4, R4, R5, PT ;  /* 0x0000000504047217 */ /* 0x000fc60003800200 */
.L_x_353:
[----:B------:R-:W-:Y:S01]  /*69d0*/  ULDC.64 UR4, c[0x0][0x2c8] ;  /* 0x0000b20000047ab9 */ /* 0x000fe20000000a00 */
[----:B------:R-:W-:Y:S01]  /*69e0*/  IADD3 R3, R4, 0x3f, RZ ;  /* 0x0000003f04037810 */ /* 0x000fe20007ffe0ff */
[----:B------:R-:W-:Y:S01]  /*69f0*/  UIMAD.WIDE.U32 UR6, UR17, UR4, URZ ;  /* 0x00000004110672a5 */ /* 0x000fe2000f8e003f */
[----:B------:R-:W-:Y:S02]  /*6a00*/  PLOP3.LUT P0, PT, PT, PT, UP2, 0x40, 0x0 ;  /* 0x000000000000781c */ /* 0x000fe40003f0e828 */
[----:B------:R-:W-:Y:S01]  /*6a10*/  SHF.R.S32.HI R0, RZ, 0x1f, R3 ;  /* 0x0000001fff007819 */ /* 0x000fe20000011403 */
[----:B------:R-:W-:Y:S02]  /*6a20*/  UMOV UR4, UR17 ;  /* 0x0000001100047c82 */ /* 0x000fe40008000000 */
[----:B------:R-:W-:Y:S01]  /*6a30*/  @UP3 USHF.R.U32.HI UR4, URZ, UR5, UR7 ;  /* 0x000000053f043299 */ /* 0x000fe20008011607 */
[----:B------:R-:W-:-:S04]  /*6a40*/  LEA.HI R0, R0, R3, RZ, 0x6 ;  /* 0x0000000300007211 */ /* 0x000fc800078f30ff */
[----:B------:R-:W-:Y:S02]  /*6a50*/  SHF.R.S32.HI R134, RZ, 0x6, R0 ;  /* 0x00000006ff867819 */ /* 0x000fe40000011400 */
[----:B------:R-:W-:Y:S02]  /*6a60*/  IADD3 R2, R90, UR4, RZ ;  /* 0x000000045a027c10 */ /* 0x000fe4000fffe0ff */
[----:B------:R-:W-:Y:S02]  /*6a70*/  IMNMX R134, R134, R89, PT ;  /* 0x0000005986867217 */ /* 0x000fe40003800200 */
[----:B------:R-:W-:Y:S01]  /*6a80*/  IADD3 R211, R2, -c[0x0][0x324], RZ ;  /* 0x8000c90002d37a10 */ /* 0x000fe20007ffe0ff */
[----:B------:R-:W-:Y:S05]  /*6a90*/  @P0 BRA `(.L_x_356) ;  /* 0x000000f000000947 */ /* 0x000fea0003800000 */
        /* <DEDUP_REMOVED lines=9> */
.L_x_357:
[----:B------:R-:W-:-:S04]  /*6b30*/  MOV R0, c[0x0][0x32c] ;  /* 0x0000cb0000007a02 */ /* 0x000fc80000000f00 */
[----:B------:R-:W-:-:S13]  /*6b40*/  ISETP.NE.AND P0, PT, R0, 0x1, PT ;  /* 0x000000010000780c */ /* 0x000fda0003f05270 */
[----:B------:R-:W-:-:S05]  /*6b50*/  @P0 IMAD.HI.U32 R0, R2, c[0x0][0x330], RZ ;  /* 0x0000cc0002000a27 */ /* 0x000fca00078e00ff */
[----:B------:R-:W-:-:S05]  /*6b60*/  @P0 SHF.R.U32.HI R2, RZ, c[0x0][0x334], R0 ;  /* 0x0000cd00ff020a19 */ /* 0x000fca0000011600 */
.L_x_358:
[----:B------:R-:W-:-:S05]  /*6b70*/  IMAD R2, R2, c[0x0][0x32c], RZ ;  /* 0x0000cb0002027a24 */ /* 0x000fca00078e02ff */
[----:B------:R-:W-:-:S04]  /*6b80*/  IMNMX R211, R211, R2, !PT ;  /* 0x00000002d3d37217 */ /* 0x000fc80007800200 */
.L_x_356:
[----:B------:R-:W-:Y:S01]  /*6b90*/  SHF.R.S32.HI R0, RZ, 0x1f, R211 ;  /* 0x0000001fff007819 */ /* 0x000fe200000114d3 */
[----:B------:R-:W-:Y:S01]  /*6ba0*/  IMAD.MOV.U32 R3, RZ, RZ, RZ ;  /* 0x000000ffff037224 */ /* 0x000fe200078e00ff */
[----:B------:R-:W-:Y:S01]  /*6bb0*/  PLOP3.LUT P2, PT, PT, PT, PT, 0x80, 0x0 ;  /* 0x000000000000781c */ /* 0x000fe20003f4f070 */
[----:B------:R-:W-:Y:S01]  /*6bc0*/  IMAD.MOV.U32 R98, RZ, RZ, RZ ;  /* 0x000000ffff627224 */ /* 0x000fe200078e00ff */
[----:B------:R-:W-:Y:S01]  /*6bd0*/  LEA.HI R211, R0, R211, RZ, 0x6 ;  /* 0x000000d300d37211 */ /* 0x000fe200078f30ff */
[----:B------:R-:W-:Y:S01]  /*6be0*/  CS2R R96, SRZ ;  /* 0x0000000000607805 */ /* 0x000fe2000001ff00 */
[----:B------:R-:W-:Y:S01]  /*6bf0*/  CS2R R94, SRZ ;  /* 0x00000000005e7805 */ /* 0x000fe2000001ff00 */
[----:B------:R-:W-:Y:S01]  /*6c00*/  CS2R R92, SRZ ;  /* 0x00000000005c7805 */ /* 0x000fe2000001ff00 */
[----:B------:R-:W-:Y:S01]  /*6c10*/  SHF.R.S32.HI R211, RZ, 0x6, R211 ;  /* 0x00000006ffd37819 */ /* 0x000fe200000114d3 */
[----:B------:R-:W-:Y:S01]  /*6c20*/  CS2R R90, SRZ ;  /* 0x00000000005a7805 */ /* 0x000fe2000001ff00 */
[----:B------:R-:W-:Y:S01]  /*6c30*/  CS2R R88, SRZ ;  /* 0x0000000000587805 */ /* 0x000fe2000001ff00 */
[----:B------:R-:W-:Y:S01]  /*6c40*/  CS2R R86, SRZ ;  /* 0x0000000000567805 */ /* 0x000fe2000001ff00 */
[----:B------:R-:W-:Y:S01]  /*6c50*/  IMNMX R211, RZ, R211, !PT ;  /* 0x000000d3ffd37217 */ /* 0x000fe20007800200 */
[----:B------:R-:W-:Y:S01]  /*6c60*/  CS2R R84, SRZ ;  /* 0x0000000000547805 */ /* 0x000fe2000001ff00 */
[----:B------:R-:W-:Y:S01]  /*6c70*/  CS2R R82, SRZ ;  /* 0x0000000000527805 */ /* 0x000fe2000001ff00 */
[----:B------:R-:W-:Y:S01]  /*6c80*/  CS2R R80, SRZ ;  /* 0x0000000000507805 */ /* 0x000fe2000001ff00 */
[----:B------:R-:W-:Y:S01]  /*6c90*/  ISETP.GT.AND P0, PT, R134, R211, PT ;  /* 0x000000d38600720c */ /* 0x000fe20003f04270 */
[----:B------:R-:W-:Y:S01]  /*6ca0*/  CS2R R78, SRZ ;  /* 0x00000000004e7805 */ /* 0x000fe2000001ff00 */
[----:B------:R-:W-:Y:S01]  /*6cb0*/  IMAD.MOV.U32 R77, RZ, RZ, RZ ;  /* 0x000000ffff4d7224 */ /* 0x000fe200078e00ff */
[----:B------:R-:W-:Y:S01]  /*6cc0*/  CS2R R6, SRZ ;  /* 0x0000000000067805 */ /* 0x000fe2000001ff00 */
[----:B------:R-:W-:Y:S01]  /*6cd0*/  CS2R R74, SRZ ;  /* 0x00000000004a7805 */ /* 0x000fe2000001ff00 */
[----:B------:R-:W-:Y:S01]  /*6ce0*/  CS2R R72, SRZ ;  /* 0x0000000000487805 */ /* 0x000fe2000001ff00 */
[----:B------:R-:W-:Y:S01]  /*6cf0*/  IMAD.MOV.U32 R70, RZ, RZ, RZ ;  /* 0x000000ffff467224 */ /* 0x000fe200078e00ff */
        /* <DEDUP_REMOVED lines=37> */
[----:B------:R-:W-:Y:S02]  /*6f50*/  UISETP.NE.U32.AND UP1, UPT, URZ, UR4, UPT ;  /* 0x000000043f00728c */ /* 0x000fe4000bf25070 */
        /* <DEDUP_REMOVED lines=8> */
[----:B-1----:R-:W-:Y:S02]  /*6fe0*/  USHF.R.S32.HI UR6, URZ, 0x1f, UR18 ;  /* 0x0000001f3f067899 */ /* 0x002fe40008011412 */
        /* <DEDUP_REMOVED lines=9> */
[----:B------:R-:W-:Y:S01]  /*7080*/  BSSY B0, `(.L_x_360) ;  /* 0x000005b000007945 */ /* 0x000fe20003800000 */
[----:B------:R-:W-:Y:S01]  /*7090*/  ULDC.64 UR6, c[0x0][0x348] ;  /* 0x0000d20000067ab9 */ /* 0x000fe20000000a00 */
[----:B------:R-:W-:Y:S01]  /*70a0*/  IMAD.IADD R38, R71, 0x1, -R38 ;  /* 0x0000000147267824 */ /* 0x000fe200078e0a26 */
[----:B------:R-:W-:Y:S01]  /*70b0*/  UISETP.NE.U32.AND UP0, UPT, URZ, UR6, UPT ;  /* 0x000000063f00728c */ /* 0x000fe2000bf05070 */
[----:B------:R-:W-:Y:S01]  /*70c0*/  PLOP3.LUT P0, PT, PT, PT, UP3, 0x80, 0x0 ;  /* 0x000000000000781c */ /* 0x000fe20003f0f038 */
[----:B------:R-:W-:Y:S01]  /*70d0*/  ULDC.64 UR4, c[0x0][0x1b8] ;  /* 0x00006e0000047ab9 */ /* 0x000fe20000000a00 */
[----:B------:R-:W-:Y:S01]  /*70e0*/  IMAD R215, R38, 0x20, R49 ;  /* 0x0000002026d77824 */ /* 0x000fe200078e0231 */
[----:B------:R-:W-:Y:S01]  /*70f0*/  UISETP.NE.AND.EX UP0, UPT, URZ, UR7, UPT, UP0 ;  /* 0x000000073f00728c */ /* 0x000fe2000bf05300 */
[----:B------:R-:W-:Y:S01]  /*7100*/  LEA.HI R52, R70, R71, RZ, 0x4 ;  /* 0x0000004746347211 */ /* 0x000fe200078f20ff */
[----:B------:R-:W-:Y:S01]  /*7110*/  USHF.R.S32.HI UR7, URZ, 0x1f, UR20 ;  /* 0x0000001f3f077899 */ /* 0x000fe20008011414 */
[----:B------:R-:W-:Y:S01]  /*7120*/  IMAD.SHL.U32 R222, R38, 0x8, RZ ;  /* 0x0000000826de7824 */ /* 0x000fe200078e00ff */
[----:B------:R-:W-:Y:S01]  /*7130*/  UIADD3 UR9, UR9, UR18, URZ ;  /* 0x0000001209097290 */ /* 0x000fe2000fffe03f */
[----:B------:R-:W-:Y:S01]  /*7140*/  IADD3 R0, R215, UR17, RZ ;  /* 0x00000011d7007c10 */ /* 0x000fe2000fffe0ff */
[----:B------:R-:W-:-:S02]  /*7150*/  UIMAD UR6, UR13, UR4, URZ ;  /* 0x000000040d0672a4 */ /* 0x000fc4000f8e023f */
[----:B------:R-:W-:Y:S01]  /*7160*/  USEL UR7, UR7, URZ, !UP0 ;  /* 0x0000003f07077287 */ /* 0x000fe2000c000000 */
[----:B------:R-:W-:Y:S01]  /*7170*/  IADD3 R37, R222, 0x80, RZ ;  /* 0x00000080de257810 */ /* 0x000fe20007ffe0ff */
[----:B------:R-:W-:Y:S01]  /*7180*/  UIMAD UR6, UR14, UR5, UR6 ;  /* 0x000000050e0672a4 */ /* 0x000fe2000f8e0206 */
[----:B-1----:R-:W-:Y:S01]  /*7190*/  @P1 IMAD.HI.U32 R3, R0, c[0x0][0x2c8], RZ ;  /* 0x0000b20000031a27 */ /* 0x002fe200078e00ff */
[----:B------:R-:W-:Y:S01]  /*71a0*/  UIMAD.WIDE.U32 UR10, UR14, UR4, UR8 ;  /* 0x000000040e0a72a5 */ /* 0x000fe2000f8e0008 */
[C---:B------:R-:W-:Y:S01]  /*71b0*/  IADD3 R214, R222.reuse, 0x40, RZ ;  /* 0x00000040ded67810 */ /* 0x040fe20007ffe0ff */
[----:B------:R-:W-:Y:S01]  /*71c0*/  USEL UR8, UR20, URZ, !UP0 ;  /* 0x0000003f14087287 */ /* 0x000fe2000c000000 */
[--C-:B------:R-:W-:Y:S01]  /*71d0*/  IMAD.MOV.U32 R5, RZ, RZ, R0.reuse ;  /* 0x000000ffff057224 */ /* 0x100fe200078e0000 */
[----:B------:R-:W-:Y:S01]  /*71e0*/  ULDC.64 UR4, c[0x0][0x1c0] ;  /* 0x0000700000047ab9 */ /* 0x000fe20000000a00 */
[----:B------:R-:W-:Y:S01]  /*71f0*/  @P0 SHF.R.U32.HI R5, RZ, c[0x0][0x2cc], R3 ;  /* 0x0000b300ff050a19 */ /* 0x000fe20000011603 */
[----:B------:R-:W-:Y:S01]  /*7200*/  UIMAD UR7, UR7, UR4, URZ ;  /* 0x00000004070772a4 */ /* 0x000fe2000f8e023f */
[----:B------:R-:W-:Y:S01]  /*7210*/  ISETP.GE.AND P5, PT, R222, c[0x0][0x198], PT ;  /* 0x00006600de007a0c */ /* 0x000fe20003fa6270 */
[----:B------:R-:W-:Y:S01]  /*7220*/  UIADD3 UR11, UR11, UR6, URZ ;  /* 0x000000060b0b7290 */ /* 0x000fe2000fffe03f */
[--C-:B------:R-:W-:Y:S01]  /*7230*/  SHF.R.S32.HI R4, RZ, 0x1f, R5.reuse ;  /* 0x0000001fff047819 */ /* 0x100fe20000011405 */
[----:B------:R-:W-:Y:S01]  /*7240*/  UIMAD UR5, UR8, UR5, UR7 ;  /* 0x00000005080572a4 */ /* 0x000fe2000f8e0207 */
[----:B------:R-:W-:Y:S01]  /*7250*/  IMAD.MOV R3, RZ, RZ, -R5 ;  /* 0x000000ffff037224 */ /* 0x000fe200078e0a05 */
[----:B------:R-:W-:Y:S01]  /*7260*/  UIMAD.WIDE.U32 UR8, UR8, UR4, UR10 ;  /* 0x00000004080872a5 */ /* 0x000fe2000f8e000a */
[----:B------:R-:W-:Y:S01]  /*7270*/  ISETP.GE.AND P4, PT, R37, c[0x0][0x198], PT ;  /* 0x0000660025007a0c */ /* 0x000fe20003f86270 */
[----:B------:R-:W-:Y:S01]  /*7280*/  IMAD R4, R4, c[0x0][0x1b0], RZ ;  /* 0x00006c0004047a24 */ /* 0x000fe200078e02ff */
[----:B------:R-:W-:Y:S01]  /*7290*/  ISETP.GE.AND P3, PT, R214, c[0x0][0x198], PT ;  /* 0x00006600d6007a0c */ /* 0x000fe20003f66270 */
[----:B------:R-:W-:Y:S01]  /*72a0*/  UIADD3 UR5, UR9, UR5, URZ ;  /* 0x0000000509057290 */ /* 0x000fe2000fffe03f */
[----:B------:R-:W-:-:S02]  /*72b0*/  IMAD R3, R3, c[0x0][0x2c4], R0 ;  /* 0x0000b10003037a24 */ /* 0x000fc400078e0200 */
[----:B------:R-:W-:Y:S02]  /*72c0*/  IMAD.U32 R7, RZ, RZ, UR9 ;  /* 0x00000009ff077e24 */ /* 0x000fe4000f8e00ff */
[----:B------:R-:W-:Y:S01]  /*72d0*/  IMAD.U32 R6, RZ, RZ, UR8 ;  /* 0x00000008ff067e24 */ /* 0x000fe2000f8e00ff */
[----:B------:R-:W-:Y:S01]  /*72e0*/  SHF.R.S32.HI R0, RZ, 0x1f, R3 ;  /* 0x0000001fff007819 */ /* 0x000fe20000011403 */
[----:B------:R-:W-:Y:S02]  /*72f0*/  IMAD.U32 R7, RZ, RZ, UR5 ;  /* 0x00000005ff077e24 */ /* 0x000fe4000f8e00ff */
[C---:B------:R-:W-:Y:S02]  /*7300*/  IMAD R4, R5.reuse, c[0x0][0x1b4], R4 ;  /* 0x00006d0005047a24 */ /* 0x040fe400078e0204 */
[----:B------:R-:W-:-:S04]  /*7310*/  IMAD.WIDE.U32 R6, R5, c[0x0][0x1b0], R6 ;  /* 0x00006c0005067a25 */ /* 0x000fc800078e0006 */
[----:B------:R-:W-:Y:S02]  /*7320*/  IMAD R0, R0, c[0x0][0x1a8], RZ ;  /* 0x00006a0000007a24 */ /* 0x000fe400078e02ff */
[----:B------:R-:W-:Y:S02]  /*7330*/  IMAD.IADD R5, R7, 0x1, R4 ;  /* 0x0000000107057824 */ /* 0x000fe400078e0204 */
[----:B------:R-:W-:Y:S02]  /*7340*/  IMAD.MOV.U32 R4, RZ, RZ, R6 ;  /* 0x000000ffff047224 */ /* 0x000fe400078e0006 */
[C---:B------:R-:W-:Y:S01]  /*7350*/  IMAD R7, R3.reuse, c[0x0][0x1ac], R0 ;  /* 0x00006b0003077a24 */ /* 0x040fe200078e0200 */
[----:B------:R-:W-:Y:S01]  /*7360*/  LOP3.LUT R0, R52, 0xfffffff0, RZ, 0xc0, !PT ;  /* 0xfffffff034007812 */ /* 0x000fe200078ec0ff */
[----:B------:R-:W-:-:S04]  /*7370*/  IMAD.WIDE.U32 R4, R3, c[0x0][0x1a8], R4 ;  /* 0x00006a0003047a25 */ /* 0x000fc800078e0004 */
[----:B------:R-:W-:Y:S01]  /*7380*/  IMAD.IADD R5, R5, 0x1, R7 ;  /* 0x0000000105057824 */ /* 0x000fe200078e0207 */
[C---:B------:R-:W-:Y:S01]  /*7390*/  LEA R10, P0, R4.reuse, c[0x0][0x160], 0x1 ;  /* 0x00005800040a7a11 */ /* 0x040fe200078008ff */
[----:B------:R-:W-:Y:S02]  /*73a0*/  IMAD.IADD R3, R71, 0x1, -R0 ;  /* 0x0000000147037824 */ /* 0x000fe400078e0a00 */
[----:B------:R-:W-:Y:S01]  /*73b0*/  IMAD.SHL.U32 R7, R49, 0x40, RZ ;  /* 0x0000004031077824 */ /* 0x000fe200078e00ff */
[----:B------:R-:W-:Y:S01]  /*73c0*/  LEA.HI.X R5, R4, c[0x0][0x164], R5, 0x1, P0 ;  /* 0x0000590004057a11 */ /* 0x000fe200000f0c05 */
[----:B------:R-:W-:Y:S01]  /*73d0*/  IMAD R4, R210, c[0x0][0x2c4], RZ ;  /* 0x0000b100d2047a24 */ /* 0x000fe200078e02ff */
[----:B------:R-:W-:Y:S01]  /*73e0*/  SHF.R.S32.HI R0, RZ, 0x1f, R3 ;  /* 0x0000001fff007819 */ /* 0x000fe20000011403 */
[----:B------:R1:W3:Y:S01]  /*73f0*/  SHFL.IDX PT, R12, R10, RZ, 0x181f ;  /* 0x00181fff0a0c7589 */ /* 0x0002e200000e0000 */
[----:B------:R-:W-:Y:S02]  /*7400*/  LOP3.LUT R7, R7, 0x1c0, RZ, 0xc0, !PT ;  /* 0x000001c007077812 */ /* 0x000fe400078ec0ff */
[----:B------:R-:W-:Y:S01]  /*7410*/  LEA.HI R39, R0, R3, RZ, 0x3 ;  /* 0x0000000300277211 */ /* 0x000fe200078f18ff */
[----:B------:R1:W4:Y:S01]  /*7420*/  SHFL.IDX PT, R13, R5, RZ, 0x181f ;  /* 0x00181fff050d7589 */ /* 0x00032200000e0000 */
[----:B------:R-:W-:-:S02]  /*7430*/  SHF.R.U32.HI R9, RZ, 0x3, R7 ;  /* 0x00000003ff097819 */ /* 0x000fc40000011607 */
[----:B------:R-:W-:Y:S02]  /*7440*/  LOP3.LUT R0, R7, 0x38, R222, 0xf8, !PT ;  /* 0x0000003807007812 */ /* 0x000fe400078ef8de */
[----:B------:R-:W-:Y:S02]  /*7450*/  IADD3 R7, R49, UR17, RZ ;  /* 0x0000001131077c10 */ /* 0x000fe4000fffe0ff */
[----:B------:R-:W-:Y:S02]  /*7460*/  LOP3.LUT R48, R39, 0xfffffff8, RZ, 0xc0, !PT ;  /* 0xfffffff827307812 */ /* 0x000fe400078ec0ff */
[----:B------:R-:W-:Y:S02]  /*7470*/  ISETP.GE.AND P0, PT, R7, R4, PT ;  /* 0x000000040700720c */ /* 0x000fe40003f06270 */
[----:B------:R-:W-:Y:S01]  /*7480*/  LOP3.LUT R9, R0, R9, RZ, 0x3c, !PT ;  /* 0x0000000900097212 */ /* 0x000fe200078e3cff */
[----:B------:R-:W-:Y:S01]  /*7490*/  IMAD.IADD R48, R3, 0x1, -R48 ;  /* 0x0000000103307824 */ /* 0x000fe200078e0a30 */
[----:B------:R-:W-:Y:S01]  /*74a0*/  LEA.HI R0, R70, R71, RZ, 0x6 ;  /* 0x0000004746007211 */ /* 0x000fe200078f30ff */
[----:B------:R-:W-:-:S04]  /*74b0*/  IMAD.MOV.U32 R3, RZ, RZ, 0x20 ;  /* 0x00000020ff037424 */ /* 0x000fc800078e00ff */
[----:B------:R-:W-:-:S05]  /*74c0*/  IMAD.SHL.U32 R0, R0, 0x8, RZ ;  /* 0x0000000800007824 */ /* 0x000fca00078e00ff */
[----:B------:R-:W-:Y:S01]  /*74d0*/  LOP3.LUT R0, R9, 0xfffffe00, R0, 0xf8, !PT ;  /* 0xfffffe0009007812 */ /* 0x000fe200078ef800 */
[----:B--2---:R2:W1:Y:S01]  /*74e0*/  @P2 R2UR UR7, R2 ;  /* 0x00000000020723c2 */ /* 0x00446200000e0000 */
[----:B------:R-:W-:Y:S01]  /*74f0*/  R2P PR, R48, 0x6 ;  /* 0x0000000630007804 */ /* 0x000fe20000000000 */
[----:B-1----:R-:W-:-:S04]  /*7500*/  @!UP1 UMOV UR7, UR20 ;  /* 0x0000001400079c82 */ /* 0x002fc80008000000 */
[----:B------:R-:W-:Y:S01]  /*7510*/  SEL R3, R3, 0xffffffe0, !P2 ;  /* 0xffffffe003037807 */ /* 0x000fe20005000000 */
[----:B--2---:R-:W-:-:S05]  /*7520*/  IMAD.MOV.U32 R2, RZ, RZ, 0x10 ;  /* 0x00000010ff027424 */ /* 0x004fca00078e00ff */
[----:B------:R-:W-:Y:S01]  /*7530*/  SEL R2, R2, 0xfffffff0, !P1 ;  /* 0xfffffff002027807 */ /* 0x000fe20004800000 */
[----:B------:R-:W-:Y:S05]  /*7540*/  @P0 BRA `(.L_x_361) ;  /* 0x000000e000000947 */ /* 0x000fea0003800000 */
[----:B---34-:R-:W-:Y:S01]  /*7550*/  SHF.R.S32.HI R9, RZ, 0x1f, R214 ;  /* 0x0000001fff097819 */ /* 0x018fe200000114d6 */
[----:B------:R-:W-:Y:S01]  /*7560*/  IMAD.WIDE R14, R222, 0x2, R12 ;  /* 0x00000002de0e7825 */ /* 0x000fe200078e020c */
[----:B------:R-:W-:Y:S02]  /*7570*/  SHF.R.S32.HI R6, RZ, 0x1f, R37 ;  /* 0x0000001fff067819 */ /* 0x000fe40000011425 */
[----:B------:R-:W-:Y:S01]  /*7580*/  LEA.HI R8, R9, R214, RZ, 0x3 ;  /* 0x000000d609087211 */ /* 0x000fe200078f18ff */
[----:B------:R-:W-:Y:S01]  /*7590*/  IMAD.SHL.U32 R9, R0, 0x2, RZ ;  /* 0x0000000200097824 */ /* 0x000fe200078e00ff */
[----:B------:R-:W-:Y:S02]  /*75a0*/  LEA.HI R6, R6, R37, RZ, 0x3 ;  /* 0x0000002506067211 */ /* 0x000fe400078f18ff */
        /* <DEDUP_REMOVED lines=8> */
.L_x_361:
[----:B---34-:R-:W-:Y:S05]  /*7630*/  BSYNC B0 ;  /* 0x0000000000007941 */ /* 0x018fea0003800000 */
.L_x_360:
[----:B-1----:R-:W-:Y:S01]  /*7640*/  IADD3 R9, R7, 0x20, RZ ;  /* 0x0000002007097810 */ /* 0x002fe20007ffe0ff */
        /* <DEDUP_REMOVED lines=19> */
.L_x_363:
[----:B------:R-:W-:Y:S05]  /*7780*/  BSYNC B0 ;  /* 0x0000000000007941 */ /* 0x000fea0003800000 */
.L_x_362:
        /* <DEDUP_REMOVED lines=20> */
.L_x_365:
[----:B------:R-:W-:Y:S05]  /*78d0*/  BSYNC B0 ;  /* 0x0000000000007941 */ /* 0x000fea0003800000 */
.L_x_364:
[----:B------:R-:W-:Y:S01]  /*78e0*/  IADD3 R7, R7, 0x60, RZ ;  /* 0x0000006007077810 */ /* 0x000fe20007ffe0ff */
[----:B---3--:R-:W-:Y:S01]  /*78f0*/  SHFL.IDX PT, R12, R10, 0x3, 0x181f ;  /* 0x00781f000a0c7f89 */ /* 0x008fe200000e0000 */
[----:B------:R-:W-:Y:S01]  /*7900*/  IMAD.MOV.U32 R209, RZ, RZ, c[0x0][0x2b8] ;  /* 0x0000ae00ffd17624 */ /* 0x000fe200078e00ff */
[----:B------:R-:W-:Y:S01]  /*7910*/  IADD3 R92, R134, -0x1, RZ ;  /* 0xffffffff865c7810 */ /* 0x000fe20007ffe0ff */
[----:B------:R-:W-:Y:S01]  /*7920*/  USHF.R.S32.HI UR6, URZ, 0x1f, UR7 ;  /* 0x0000001f3f067899 */ /* 0x000fe20008011407 */
[----:B------:R-:W-:Y:S01]  /*7930*/  ISETP.GE.AND P0, PT, R7, R4, PT ;  /* 0x000000040700720c */ /* 0x000fe20003f06270 */
[----:B----4-:R-:W3:Y:S01]  /*7940*/  SHFL.IDX PT, R13, R5, 0x3, 0x181f ;  /* 0x00781f00050d7f89 */ /* 0x010ee200000e0000 */
[----:B------:R-:W-:Y:S01]  /*7950*/  ISETP.NE.AND P2, PT, R209, 0x1, PT ;  /* 0x00000001d100780c */ /* 0x000fe20003f45270 */
[----:B------:R-:W-:Y:S01]  /*7960*/  IMAD.SHL.U32 R68, R92, 0x40, RZ ;  /* 0x000000405c447824 */ /* 0x000fe200078e00ff */
[----:B------:R-:W-:Y:S01]  /*7970*/  ULDC.64 UR4, c[0x0][0x2b0] ;  /* 0x0000ac0000047ab9 */ /* 0x000fe20000000a00 */
[----:B------:R-:W-:Y:S01]  /*7980*/  IMAD.MOV.U32 R212, RZ, RZ, RZ ;  /* 0x000000ffffd47224 */ /* 0x000fe200078e00ff */
[----:B------:R-:W-:Y:S01]  /*7990*/  UIMAD UR6, UR6, UR4, URZ ;  /* 0x00000004060672a4 */ /* 0x000fe2000f8e023f */
[----:B------:R-:W-:Y:S01]  /*79a0*/  IMAD.IADD R6, R215, 0x1, R68 ;  /* 0x00000001d7067824 */ /* 0x000fe200078e0244 */
[----:B------:R-:W-:-:S02]  /*79b0*/  UIMAD.WIDE.U32 UR8, UR7, UR4, URZ ;  /* 0x00000004070872a5 */ /* 0x000fc4000f8e003f */
[----:B------:R-:W-:Y:S01]  /*79c0*/  UIMAD UR6, UR7, UR5, UR6 ;  /* 0x00000005070672a4 */ /* 0x000fe2000f8e0206 */
[C---:B------:R-:W-:Y:S01]  /*79d0*/  IMAD.IADD R213, R6.reuse, 0x1, R208 ;  /* 0x0000000106d57824 */ /* 0x040fe200078e02d0 */
[----:B------:R-:W-:Y:S01]  /*79e0*/  ISETP.GE.AND P1, PT, R6, R207, PT ;  /* 0x000000cf0600720c */ /* 0x000fe20003f26270 */
[----:B------:R-:W-:Y:S01]  /*79f0*/  ULDC.64 UR4, c[0x0][0x1e8] ;  /* 0x00007a0000047ab9 */ /* 0x000fe20000000a00 */
[----:B------:R-:W-:Y:S01]  /*7a00*/  @!P0 SHF.R.S32.HI R9, RZ, 0x1f, R214 ;  /* 0x0000001fff098819 */ /* 0x000fe200000114d6 */
[----:B------:R-:W-:Y:S01]  /*7a10*/  @P2 IMAD.HI.U32 R6, R213, c[0x0][0x2bc], RZ ;  /* 0x0000af00d5062a27 */ /* 0x000fe200078e00ff */
[----:B------:R-:W-:Y:S01]  /*7a20*/  @!P0 SHF.R.S32.HI R8, RZ, 0x1f, R37 ;  /* 0x0000001fff088819 */ /* 0x000fe20000011425 */
[----:B------:R-:W-:Y:S01]  /*7a30*/  UIADD3 UR6, UR9, UR6, URZ ;  /* 0x0000000609067290 */ /* 0x000fe2000fffe03f */
[----:B------:R-:W-:Y:S01]  /*7a40*/  @!P0 LEA.HI R9, R9, R214, RZ, 0x3 ;  /* 0x000000d609098211 */ /* 0x000fe200078f18ff */
[----:B------:R-:W-:Y:S01]  /*7a50*/  IMAD.MOV.U32 R7, RZ, RZ, R213 ;  /* 0x000000ffff077224 */ /* 0x000fe200078e00d5 */
[----:B------:R-:W-:-:S02]  /*7a60*/  @!P0 LEA.HI R8, R8, R37, RZ, 0x3 ;  /* 0x0000002508088211 */ /* 0x000fc400078f18ff */
[----:B------:R-:W-:Y:S02]  /*7a70*/  @!P0 LOP3.LUT R9, R9, 0xfffffff8, RZ, 0xc0, !PT ;  /* 0xfffffff809098812 */ /* 0x000fe400078ec0ff */
[----:B------:R-:W-:Y:S01]  /*7a80*/  @!P0 LOP3.LUT R8, R8, 0xfffffff8, RZ, 0xc0, !PT ;  /* 0xfffffff808088812 */ /* 0x000fe200078ec0ff */
[----:B---3--:R-:W-:Y:S01]  /*7a90*/  @!P0 IMAD.WIDE R14, R222, 0x2, R12 ;  /* 0x00000002de0e8825 */ /* 0x008fe200078e020c */
[----:B------:R-:W-:Y:S02]  /*7aa0*/  @P2 SHF.R.U32.HI R7, RZ, c[0x0][0x2c0], R6 ;  /* 0x0000b000ff072a19 */ /* 0x000fe40000011606 */
[----:B------:R-:W-:Y:S01]  /*7ab0*/  ISETP.GT.OR P1, PT, R215, 0x3f, P1 ;  /* 0x0000003fd700780c */ /* 0x000fe20000f24670 */
[----:B------:R-:W-:Y:S01]  /*7ac0*/  @!P0 IMAD.SHL.U32 R6, R0, 0x2, RZ ;  /* 0x0000000200068824 */ /* 0x000fe200078e00ff */
[----:B-12---:R-:W-:Y:S01]  /*7ad0*/  LOP3.LUT R5, R5, 0xfffffffd, RZ, 0xc0, !PT ;  /* 0xfffffffd05057812 */ /* 0x006fe200078ec0ff */
[----:B------:R-:W-:-:S03]  /*7ae0*/  @!P0 IMAD.WIDE R18, R9, 0x2, R12 ;  /* 0x0000000209128825 */ /* 0x000fc600078e020c */
[----:B------:R-:W-:Y:S01]  /*7af0*/  @!PT LDS RZ, [RZ] ;  /* 0x00000000fffff984 */ /* 0x000fe20000000800 */
[----:B------:R1:W-:Y:S01]  /*7b00*/  @!P0 LDGSTS.E.BYPASS.LTC128B.128 [R6+0xf100], [R14.64], !P5 ;  /* 0x0f1000000e068fae */ /* 0x0003e2000e901d56 */
[----:B------:R-:W-:Y:S01]  /*7b10*/  @!P0 IMAD.WIDE R12, R8, 0x2, R12 ;  /* 0x00000002080c8825 */ /* 0x000fe200078e020c */
[----:B------:R-:W-:Y:S02]  /*7b20*/  @P2 LOP3.LUT R5, R5, 0x2, RZ, 0xfc, !PT ;  /* 0x0000000205052812 */ /* 0x000fe400078efcff */
[----:B------:R1:W-:Y:S03]  /*7b30*/  @!P0 LDGSTS.E.BYPASS.LTC128B.128 [R6+0x13100], [R18.64], !P3 ;  /* 0x1310000012068fae */ /* 0x0003e6000d901d56 */
[C---:B------:R-:W-:Y:S01]  /*7b40*/  @!P1 IADD3 R10, P2, R7.reuse, UR8, RZ ;  /* 0x00000008070a9c10 */ /* 0x040fe2000ff5e0ff */
[----:B------:R1:W-:Y:S03]  /*7b50*/  @!P0 LDGSTS.E.BYPASS.LTC128B.128 [R6+0x17100], [R12.64], !P4 ;  /* 0x171000000c068fae */ /* 0x0003e6000e101d56 */
[----:B------:R-:W-:Y:S01]  /*7b60*/  @!P1 LEA.HI.X.SX32 R9, R7, UR6, 0x1, P2 ;  /* 0x0000000607099c11 */ /* 0x000fe200090f0eff */
[----:B------:R-:W0:Y:S01]  /*7b70*/  LDGDEPBAR ;  /* 0x00000000000079af */ /* 0x000e220000000000 */
[----:B------:R-:W-:-:S04]  /*7b80*/  @!P1 LEA R16, P2, R10, c[0x0][0x2a0], 0x2 ;  /* 0x0000a8000a109a11 */ /* 0x000fc800078410ff */
[----:B------:R-:W-:Y:S01]  /*7b90*/  @!P1 LEA.HI.X R17, R10, c[0x0][0x2a4], R9, 0x2, P2 ;  /* 0x0000a9000a119a11 */ /* 0x000fe200010f1409 */
[----:B------:R-:W-:Y:S06]  /*7ba0*/  BAR.SYNC.DEFER_BLOCKING 0x0 ;  /* 0x0000000000007b1d */ /* 0x000fec0000010000 */
[----:B------:R-:W2:Y:S01]  /*7bb0*/  @!P1 LDG.E R212, [R16.64] ;  /* 0x0000001610d49981 */ /* 0x000ea2000c1e1900 */
[----:B------:R-:W-:Y:S01]  /*7bc0*/  IMAD.MOV R8, RZ, RZ, -R7 ;  /* 0x000000ffff087224 */ /* 0x000fe200078e0a07 */
[----:B------:R-:W-:Y:S01]  /*7bd0*/  UIMAD UR7, UR13, UR4, URZ ;  /* 0x000000040d0772a4 */ /* 0x000fe2000f8e023f */
[----:B------:R-:W-:Y:S01]  /*7be0*/  IADD3 R36, -R49, R207, -R68 ;  /* 0x000000cf31247210 */ /* 0x000fe20007ffe944 */
[----:B------:R-:W-:Y:S01]  /*7bf0*/  UIMAD.WIDE.U32 UR10, UR14, UR4, URZ ;  /* 0x000000040e0a72a5 */ /* 0x000fe2000f8e003f */
[----:B------:R-:W-:Y:S01]  /*7c00*/  IMAD R213, R8, c[0x0][0x2b8], R213 ;  /* 0x0000ae0008d57a24 */ /* 0x000fe200078e02d5 */
[----:B------:R-:W-:Y:S01]  /*7c10*/  UIMAD UR7, UR14, UR5, UR7 ;  /* 0x000000050e0772a4 */ /* 0x000fe2000f8e0207 */
[----:B------:R-:W-:-:S02]  /*7c20*/  ISETP.GE.AND P1, PT, R36, 0x1, PT ;  /* 0x000000012400780c */ /* 0x000fc40003f26270 */
[----:B------:R-:W-:Y:S01]  /*7c30*/  IMAD.WIDE.U32 R10, R213, c[0x0][0x1e0], RZ ;  /* 0x00007800d50a7a25 */ /* 0x000fe200078e00ff */
[----:B------:R-:W-:Y:S01]  /*7c40*/  SHF.R.S32.HI R51, RZ, 0x1f, R213 ;  /* 0x0000001fff337819 */ /* 0x000fe200000114d5 */
[----:B------:R-:W-:Y:S01]  /*7c50*/  UIADD3 UR7, UR11, UR7, URZ ;  /* 0x000000070b077290 */ /* 0x000fe2000fffe03f */
[----:B------:R-:W-:Y:S01]  /*7c60*/  ISETP.GE.AND P5, PT, R214, c[0x0][0x1d4], PT ;  /* 0x00007500d6007a0c */ /* 0x000fe20003fa6270 */
[----:B------:R-:W-:Y:S01]  /*7c70*/  ULDC.64 UR4, c[0x0][0x210] ;  /* 0x0000840000047ab9 */ /* 0x000fe20000000a00 */
[----:B------:R-:W-:Y:S01]  /*7c80*/  LOP3.LUT R5, R5, 0xfffffffe, RZ, 0xc0, !PT ;  /* 0xfffffffe05057812 */ /* 0x000fe200078ec0ff */
[----:B------:R-:W-:Y:S01]  /*7c90*/  IMAD R8, R51, c[0x0][0x1e0], RZ ;  /* 0x0000780033087a24 */ /* 0x000fe200078e02ff */
[----:B------:R-:W-:Y:S01]  /*7ca0*/  ISETP.GE.AND P4, PT, R222, c[0x0][0x1d4], PT ;  /* 0x00007500de007a0c */ /* 0x000fe20003f86270 */
[----:B------:R-:W-:Y:S01]  /*7cb0*/  UIMAD UR13, UR13, UR4, URZ ;  /* 0x000000040d0d72a4 */ /* 0x000fe2000f8e023f */
[----:B------:R-:W-:Y:S01]  /*7cc0*/  ISETP.GE.AND P6, PT, R37, c[0x0][0x1d4], PT ;  /* 0x0000750025007a0c */ /* 0x000fe20003fc6270 */
[----:B------:R-:W-:Y:S01]  /*7cd0*/  IMAD R8, R213, c[0x0][0x1e4], R8 ;  /* 0x00007900d5087a24 */ /* 0x000fe200078e0208 */
[----:B------:R-:W-:Y:S01]  /*7ce0*/  UIMAD.WIDE.U32 UR18, UR14, UR4, URZ ;  /* 0x000000040e1272a5 */ /* 0x000fe2000f8e003f */
[----:B------:R-:W-:Y:S01]  /*7cf0*/  LEA.HI R69, R70, R71, RZ, 0x5 ;  /* 0x0000004746457211 */ /* 0x000fe200078f28ff */
[----:B------:R-:W-:Y:S01]  /*7d00*/  UIMAD UR5, UR14, UR5, UR13 ;  /* 0x000000050e0572a4 */ /* 0x000fe2000f8e020d */
[----:B------:R-:W-:Y:S01]  /*7d10*/  IMAD.IADD R9, R11, 0x1, R8 ;  /* 0x000000010b097824 */ /* 0x000fe200078e0208 */
[----:B------:R-:W-:Y:S01]  /*7d20*/  ISETP.GT.AND P3, PT, R215, 0x3f, PT ;  /* 0x0000003fd700780c */ /* 0x000fe20003f64270 */
[----:B------:R-:W-:Y:S01]  /*7d30*/  IMAD.MOV.U32 R8, RZ, RZ, R10 ;  /* 0x000000ffff087224 */ /* 0x000fe200078e000a */
[----:B------:R-:W-:Y:S01]  /*7d40*/  @P5 LOP3.LUT R5, R5, 0x1, RZ, 0xfc, !PT ;  /* 0x0000000105055812 */ /* 0x000fe200078efcff */
[----:B------:R-:W-:Y:S01]  /*7d50*/  @P1 IMAD.SHL.U32 R10, R0, 0x2, RZ ;  /* 0x00000002000a1824 */ /* 0x000fe200078e00ff */
[----:B------:R-:W-:Y:S01]  /*7d60*/  UIADD3 UR12, UR19, UR5, URZ ;  /* 0x00000005130c7290 */ /* 0x000fe2000fffe03f */
[----:B------:R-:W-:-:S02]  /*7d70*/  SEL R91, RZ, 0x10, P6 ;  /* 0x00000010ff5b7807 */ /* 0x000fc40003000000 */
[----:B------:R-:W-:Y:S02]  /*7d80*/  SHF.R.S32.HI R88, RZ, 0x5, R69 ;  /* 0x00000005ff587819 */ /* 0x000fe40000011445 */
[----:B--2---:R-:W-:Y:S01]  /*7d90*/  SHF.R.S32.HI R50, RZ, 0x1f, R212 ;  /* 0x0000001fff327819 */ /* 0x004fe200000114d4 */
[----:B------:R-:W-:-:S04]  /*7da0*/  IMAD.WIDE.U32 R8, R212, c[0x0][0x1f0], R8 ;  /* 0x00007c00d4087a25 */ /* 0x000fc800078e0008 */
[----:B------:R-:W-:-:S04]  /*7db0*/  IMAD R7, R50, c[0x0][0x1f0], RZ ;  /* 0x00007c0032077a24 */ /* 0x000fc800078e02ff */
[----:B-1----:R-:W-:Y:S01]  /*7dc0*/  IMAD R6, R212, c[0x0][0x1f4], R7 ;  /* 0x00007d00d4067a24 */ /* 0x002fe200078e0207 */
[----:B------:R-:W-:Y:S02]  /*7dd0*/  IADD3 R7, P0, R8, UR10, RZ ;  /* 0x0000000a08077c10 */ /* 0x000fe4000ff1e0ff */
[----:B------:R-:W-:Y:S02]  /*7de0*/  @P1 SHF.R.S32.HI R8, RZ, 0x1f, R37 ;  /* 0x0000001fff081819 */ /* 0x000fe40000011425 */
[----:B------:R-:W-:Y:S02]  /*7df0*/  IADD3.X R6, R9, UR7, R6, P0, !PT ;  /* 0x0000000709067c10 */ /* 0x000fe400087fe406 */
[C---:B------:R-:W-:Y:S02]  /*7e00*/  LEA R11, P0, R7.reuse, c[0x0][0x1c8], 0x1 ;  /* 0x00007200070b7a11 */ /* 0x040fe400078008ff */
[----:B------:R-:W-:Y:S02]  /*7e10*/  @P1 SHF.R.S32.HI R9, RZ, 0x1f, R214 ;  /* 0x0000001fff091819 */ /* 0x000fe400000114d6 */
[----:B------:R-:W-:Y:S01]  /*7e20*/  LEA.HI.X R6, R7, c[0x0][0x1cc], R6, 0x1, P0 ;  /* 0x0000730007067a11 */ /* 0x000fe200000f0c06 */
[----:B------:R-:W-:Y:S01]  /*7e30*/  SHFL.IDX PT, R14, R11, RZ, 0x181f ;  /* 0x00181fff0b0e7589 */ /* 0x000fe200000e0000 */
[----:B------:R-:W-:-:S02]  /*7e40*/  ISETP.GE.AND P0, PT, R36, 0x21, PT ;  /* 0x000000212400780c */ /* 0x000fc40003f06270 */
[----:B------:R-:W-:Y:S01]  /*7e50*/  @P1 LEA.HI R9, R9, R214, RZ, 0x3 ;  /* 0x000000d609091211 */ /* 0x000fe200078f18ff */
[----:B------:R-:W-:Y:S01]  /*7e60*/  SHFL.IDX PT, R15, R6, RZ, 0x181f ;  /* 0x00181fff060f7589 */ /* 0x000fe200000e0000 */
[----:B------:R-:W-:Y:S02]  /*7e70*/  @P1 LEA.HI R8, R8, R37, RZ, 0x3 ;  /* 0x0000002508081211 */ /* 0x000fe400078f18ff */
[----:B------:R-:W-:Y:S01]  /*7e80*/  @P1 LOP3.LUT R9, R9, 0xfffffff8, RZ, 0xc0, !PT ;  /* 0xfffffff809091812 */ /* 0x000fe200078ec0ff */
[----:B------:R-:W-:Y:S01]  /*7e90*/  SHFL.IDX PT, R12, R11, 0x1, 0x181f ;  /* 0x00381f000b0c7f89 */ /* 0x000fe200000e0000 */
[----:B------:R-:W-:-:S03]  /*7ea0*/  @P1 LOP3.LUT R8, R8, 0xfffffff8, RZ, 0xc0, !PT ;  /* 0xfffffff808081812 */ /* 0x000fc600078ec0ff */
[----:B------:R1:W2:Y:S02]  /*7eb0*/  SHFL.IDX PT, R13, R6, 0x1, 0x181f ;  /* 0x00381f00060d7f89 */ /* 0x0002a400000e0000 */
[----:B------:R-:W-:Y:S01]  /*7ec0*/  @P0 SHF.R.S32.HI R5, RZ, 0x1f, R214 ;  /* 0x0000001fff050819 */ /* 0x000fe200000114d6 */
[----:B------:R-:W-:Y:S01]  /*7ed0*/  @P0 IMAD.SHL.U32 R7, R0, 0x2, RZ ;  /* 0x0000000200070824 */ /* 0x000fe200078e00ff */
[----:B------:R-:W-:Y:S02]  /*7ee0*/  @P0 SHF.R.S32.HI R16, RZ, 0x1f, R37 ;  /* 0x0000001fff100819 */ /* 0x000fe40000011425 */
[----:B-1----:R-:W-:Y:S01]  /*7ef0*/  @P0 LEA.HI R6, R5, R214, RZ, 0x3 ;  /* 0x000000d605060211 */ /* 0x002fe200078f18ff */
[----:B--2---:R-:W-:Y:S01]  /*7f00*/  @P0 IMAD.WIDE R20, R222, 0x2, R12 ;  /* 0x00000002de140825 */ /* 0x004fe200078e020c */
[----:B------:R-:W-:Y:S02]  /*7f10*/  @P0 LEA.HI R5, R16, R37, RZ, 0x3 ;  /* 0x0000002510050211 */ /* 0x000fe400078f18ff */
[----:B------:R-:W-:Y:S01]  /*7f20*/  @P0 LOP3.LUT R6, R6, 0xfffffff8, RZ, 0xc0, !PT ;  /* 0xfffffff806060812 */ /* 0x000fe200078ec0ff */
[----:B------:R-:W-:Y:S01]  /*7f30*/  @P1 IMAD.WIDE R16, R9, 0x2, R14 ;  /* 0x0000000209101825 */ /* 0x000fe200078e020e */
[----:B------:R-:W-:-:S03]  /*7f40*/  @P0 LOP3.LUT R5, R5, 0xfffffff8, RZ, 0xc0, !PT ;  /* 0xfffffff805050812 */ /* 0x000fc600078ec0ff */
[----:B------:R-:W-:-:S04]  /*7f50*/  @P1 IMAD.WIDE R8, R8, 0x2, R14 ;  /* 0x0000000208081825 */ /* 0x000fc800078e020e */
[----:B------:R-:W-:-:S04]  /*7f60*/  @P1 IMAD.WIDE R14, R222, 0x2, R14 ;  /* 0x00000002de0e1825 */ /* 0x000fc800078e020e */
[--C-:B------:R-:W-:Y:S01]  /*7f70*/  @P0 IMAD.WIDE R18, R6, 0x2, R12.reuse ;  /* 0x0000000206120825 */ /* 0x100fe200078e020c */
[----:B------:R1:W-:Y:S03]  /*7f80*/  @P1 LDGSTS.E.BYPASS.LTC128B.128 [R10+0x6100], [R14.64], !P4 ;  /* 0x061000000e0a1fae */ /* 0x0003e6000e101d56 */
[----:B------:R-:W-:Y:S01]  /*7f90*/  @P0 IMAD.WIDE R12, R5, 0x2, R12 ;  /* 0x00000002050c0825 */ /* 0x000fe200078e020c */
[----:B------:R1:W-:Y:S04]  /*7fa0*/  @P1 LDGSTS.E.BYPASS.LTC128B.128 [R10+0x8100], [R16.64], !P5 ;  /* 0x08100000100a1fae */ /* 0x0003e8000e901d56 */
[----:B------:R1:W-:Y:S04]  /*7fb0*/  @P1 LDGSTS.E.BYPASS.LTC128B.128 [R10+0xa100], [R8.64], !P6 ;  /* 0x0a100000080a1fae */ /* 0x0003e8000f101d56 */
[----:B------:R1:W-:Y:S04]  /*7fc0*/  @P0 LDGSTS.E.BYPASS.LTC128B.128 [R7+0x7100], [R20.64], !P4 ;  /* 0x0710000014070fae */ /* 0x0003e8000e101d56 */
[----:B------:R1:W-:Y:S04]  /*7fd0*/  @P0 LDGSTS.E.BYPASS.LTC128B.128 [R7+0x9100], [R18.64], !P5 ;  /* 0x0910000012070fae */ /* 0x0003e8000e901d56 */
[----:B------:R1:W-:Y:S01]  /*7fe0*/  @P0 LDGSTS.E.BYPASS.LTC128B.128 [R7+0xb100], [R12.64], !P6 ;  /* 0x0b1000000c070fae */ /* 0x0003e2000f101d56 */
[----:B------:R-:W-:-:S03]  /*7ff0*/  ISETP.LT.AND P0, PT, RZ, c[0x0][0x27c], PT ;  /* 0x00009f00ff007a0c */ /* 0x000fc60003f01270 */
[----:B------:R-:W0:Y:S10]  /*8000*/  LDGDEPBAR ;  /* 0x00000000000079af */ /* 0x000e340000000000 */
[----:B------:R-:W-:Y:S05]  /*8010*/  @P0 BRA `(.L_x_366) ;  /* 0x0000002000000947 */ /* 0x000fea0003800000 */
[----:B------:R-:W-:-:S04]  /*8020*/  DEPBAR.LE SB0, 0x1 ;  /* 0x000080400000791a */ /* 0x000fc80000000000 */
[----:B------:R-:W-:Y:S05]  /*8030*/  BRA `(.L_x_367) ;  /* 0x00006e8000007947 */ /* 0x000fea0003800000 */
.L_x_366:
[----:B------:R-:W-:Y:S01]  /*8040*/  ULDC.U8 UR4, c[0x0][0x298] ;  /* 0x0000a60000047ab9 */ /* 0x000fe20000000000 */
[----:B-1---5:R-:W-:Y:S01]  /*8050*/  SHF.R.S32.HI R13, RZ, 0x1f, R76 ;  /* 0x0000001fff0d7819 */ /* 0x022fe2000001144c */
[----:B------:R-:W-:Y:S01]  /*8060*/  IMAD.WIDE.U32 R8, R76, c[0x0][0x280], RZ ;  /* 0x0000a0004c087a25 */ /* 0x000fe200078e00ff */
[----:B------:R-:W-:Y:S01]  /*8070*/  ISETP.NE.AND P0, PT, RZ, UR4, PT ;  /* 0x00000004ff007c0c */ /* 0x000fe2000bf05270 */
[----:B------:R-:W-:Y:S01]  /*8080*/  BSSY B2, `(.L_x_367) ;  /* 0x00006e3000027945 */ /* 0x000fe20003800000 */
[-C--:B------:R-:W-:Y:S01]  /*8090*/  LEA.HI R86, R70, R71.reuse, RZ, 0x2 ;  /* 0x0000004746567211 */ /* 0x080fe200078f10ff */
[C---:B------:R-:W-:Y:S02]  /*80a0*/  IMAD R15, R13.reuse, c[0x0][0x280], RZ ;  /* 0x0000a0000d0f7a24 */ /* 0x040fe400078e02ff */
[----:B------:R-:W-:Y:S01]  /*80b0*/  IMAD R13, R13, c[0x0][0x290], RZ ;  /* 0x0000a4000d0d7a24 */ /* 0x000fe200078e02ff */
[----:B------:R-:W-:Y:S01]  /*80c0*/  LOP3.LUT R6, R86, 0xfffffffc, RZ, 0xc0, !PT ;  /* 0xfffffffc56067812 */ /* 0x000fe200078ec0ff */
[C---:B------:R-:W-:Y:S01]  /*80d0*/  IMAD R15, R76.reuse, c[0x0][0x284], R15 ;  /* 0x0000a1004c0f7a24 */ /* 0x040fe200078e020f */
[----:B------:R-:W-:Y:S01]  /*80e0*/  SHF.R.S32.HI R86, RZ, 0x2, R86 ;  /* 0x00000002ff567819 */ /* 0x000fe20000011456 */
[----:B------:R-:W-:Y:S01]  /*80f0*/  IMAD R13, R76, c[0x0][0x294], R13 ;  /* 0x0000a5004c0d7a24 */ /* 0x000fe200078e020d */
[----:B------:R-:W-:Y:S01]  /*8100*/  IADD3 R89, -R6, R71, RZ ;  /* 0x0000004706597210 */ /* 0x000fe20007ffe1ff */
[----:B------:R-:W-:Y:S01]  /*8110*/  IMAD.WIDE.U32 R76, R76, c[0x0][0x290], RZ ;  /* 0x0000a4004c4c7a25 */ /* 0x000fe200078e00ff */
[----:B------:R-:W-:-:S02]  /*8120*/  IADD3 R5, R86, UR17, RZ ;  /* 0x0000001156057c10 */ /* 0x000fc4000fffe0ff */
[----:B------:R-:W-:Y:S01]  /*8130*/  IADD3 R15, R15, R9, RZ ;  /* 0x000000090f0f7210 */ /* 0x000fe20007ffe0ff */
[----:B------:R-:W-:Y:S01]  /*8140*/  IMAD.IADD R13, R13, 0x1, R77 ;  /* 0x000000010d0d7824 */ /* 0x000fe200078e024d */
[C---:B------:R-:W-:Y:S01]  /*8150*/  SHF.L.U32 R57, R89.reuse, 0x3, RZ ;  /* 0x0000000359397819 */ /* 0x040fe200000006ff */
[----:B------:R-:W-:Y:S01]  /*8160*/  IMAD R11, R89, 0x40, R5 ;  /* 0x00000040590b7824 */ /* 0x000fe200078e0205 */
[----:B------:R-:W-:Y:S05]  /*8170*/  @!P0 BRA `(.L_x_368) ;  /* 0x0000352000008947 */ /* 0x000fea0003800000 */
[----:B------:R-:W-:Y:S01]  /*8180*/  PLOP3.LUT P1, PT, PT, PT, UP3, 0x80, 0x0 ;  /* 0x000000000000781c */ /* 0x000fe20003f2f038 */
[----:B------:R-:W-:Y:S01]  /*8190*/  IMAD.MOV.U32 R14, RZ, RZ, R8 ;  /* 0x000000ffff0e7224 */ /* 0x000fe200078e0008 */
[----:B------:R-:W-:Y:S01]  /*81a0*/  PLOP3.LUT P0, PT, PT, PT, UP3, 0x80, 0x0 ;  /* 0x000000000000781c */ /* 0x000fe20003f0f038 */
[----:B------:R-:W-:Y:S01]  /*81b0*/  BSSY B0, `(.L_x_369) ;  /* 0x0000063000007945 */ /* 0x000fe20003800000 */
[----:B------:R-:W-:Y:S01]  /*81c0*/  MOV R12, R76 ;  /* 0x0000004c000c7202 */ /* 0x000fe20000000f00 */
[----:B------:R-:W-:Y:S01]  /*81d0*/  IMAD.SHL.U32 R89, R89, 0x4, RZ ;  /* 0x0000000459597824 */ /* 0x000fe200078e00ff */
[----:B------:R-:W-:Y:S01]  /*81e0*/  CS2R R64, SRZ ;  /* 0x0000000000407805 */ /* 0x000fe2000001ff00 */
[----:B------:R-:W-:Y:S01]  /*81f0*/  CS2R R76, SRZ ;  /* 0x00000000004c7805 */ /* 0x000fe2000001ff00 */
[----:B------:R-:W-:Y:S01]  /*8200*/  CS2R R82, SRZ ;  /* 0x0000000000527805 */ /* 0x000fe2000001ff00 */
[----:B------:R-:W-:Y:S01]  /*8210*/  CS2R R98, SRZ ;  /* 0x0000000000627805 */ /* 0x000fe2000001ff00 */
[----:B------:R-:W-:Y:S01]  /*8220*/  CS2R R110, SRZ ;  /* 0x00000000006e7805 */ /* 0x000fe2000001ff00 */
[----:B------:R-:W-:Y:S01]  /*8230*/  CS2R R100, SRZ ;  /* 0x0000000000647805 */ /* 0x000fe2000001ff00 */
[----:B------:R-:W-:Y:S01]  /*8240*/  CS2R R62, SRZ ;  /* 0x00000000003e7805 */ /* 0x000fe2000001ff00 */
[----:B------:R-:W-:Y:S01]  /*8250*/  @P1 IMAD.HI.U32 R6, R11, c[0x0][0x2c8], RZ ;  /* 0x0000b2000b061a27 */ /* 0x000fe200078e00ff */
[----:B------:R-:W-:Y:S01]  /*8260*/  CS2R R72, SRZ ;  /* 0x0000000000487805 */ /* 0x000fe2000001ff00 */
[----:B------:R-:W-:Y:S01]  /*8270*/  CS2R R80, SRZ ;  /* 0x0000000000507805 */ /* 0x000fe2000001ff00 */
[----:B------:R-:W-:Y:S01]  /*8280*/  CS2R R96, SRZ ;  /* 0x0000000000607805 */ /* 0x000fe2000001ff00 */
[----:B------:R-:W-:Y:S01]  /*8290*/  CS2R R106, SRZ ;  /* 0x00000000006a7805 */ /* 0x000fe2000001ff00 */
[----:B------:R-:W-:Y:S01]  /*82a0*/  @P0 SHF.R.U32.HI R11, RZ, c[0x0][0x2cc], R6 ;  /* 0x0000b300ff0b0a19 */ /* 0x000fe20000011606 */
[----:B------:R-:W-:-:S03]  /*82b0*/  CS2R R94, SRZ ;  /* 0x00000000005e7805 */ /* 0x000fc6000001ff00 */
[----:B------:R-:W-:Y:S01]  /*82c0*/  SHF.R.S32.HI R6, RZ, 0x1f, R11 ;  /* 0x0000001fff067819 */ /* 0x000fe2000001140b */
[----:B------:R-:W-:-:S04]  /*82d0*/  IMAD.WIDE.U32 R18, R11, c[0x0][0x280], R14 ;  /* 0x0000a0000b127a25 */ /* 0x000fc800078e000e */
[C---:B------:R-:W-:Y:S02]  /*82e0*/  IMAD R8, R6.reuse, c[0x0][0x280], RZ ;  /* 0x0000a00006087a24 */ /* 0x040fe400078e02ff */
[----:B------:R-:W-:Y:S02]  /*82f0*/  IMAD R6, R6, c[0x0][0x290], RZ ;  /* 0x0000a40006067a24 */ /* 0x000fe400078e02ff */
[----:B------:R-:W-:Y:S01]  /*8300*/  IMAD.WIDE.U32 R14, R11, c[0x0][0x290], R12 ;  /* 0x0000a4000b0e7a25 */ /* 0x000fe200078e000c */
[----:B------:R-:W-:-:S03]  /*8310*/  LEA R13, P1, R18, c[0x0][0x270], 0x1 ;  /* 0x00009c00120d7a11 */ /* 0x000fc600078208ff */
[C---:B------:R-:W-:Y:S01]  /*8320*/  IMAD R8, R11.reuse, c[0x0][0x284], R8 ;  /* 0x0000a1000b087a24 */ /* 0x040fe200078e0208 */
[----:B------:R-:W-:Y:S01]  /*8330*/  LEA R9, P0, R14, c[0x0][0x288], 0x1 ;  /* 0x0000a2000e097a11 */ /* 0x000fe200078008ff */
[----:B------:R-:W-:Y:S01]  /*8340*/  IMAD R11, R11, c[0x0][0x294], R6 ;  /* 0x0000a5000b0b7a24 */ /* 0x000fe200078e0206 */
[----:B------:R1:W2:Y:S01]  /*8350*/  SHFL.IDX PT, R20, R13, RZ, 0x1c1f ;  /* 0x001c1fff0d147589 */ /* 0x0002a200000e0000 */
[----:B------:R-:W-:-:S03]  /*8360*/  IMAD.IADD R7, R19, 0x1, R8 ;  /* 0x0000000113077824 */ /* 0x000fc600078e0208 */
[----:B------:R-:W-:Y:S01]  /*8370*/  IADD3 R11, R15, R11, RZ ;  /* 0x0000000b0f0b7210 */ /* 0x000fe20007ffe0ff */
[----:B------:R1:W3:Y:S01]  /*8380*/  SHFL.IDX PT, R16, R9, RZ, 0x1c1f ;  /* 0x001c1fff09107589 */ /* 0x0002e200000e0000 */
[----:B------:R-:W-:Y:S02]  /*8390*/  LEA.HI.X R18, R18, c[0x0][0x274], R7, 0x1, P1 ;  /* 0x00009d0012127a11 */ /* 0x000fe400008f0c07 */
[----:B------:R-:W-:Y:S02]  /*83a0*/  LEA.HI.X R12, R14, c[0x0][0x28c], R11, 0x1, P0 ;  /* 0x0000a3000e0c7a11 */ /* 0x000fe400000f0c0b */
[----:B------:R-:W-:Y:S01]  /*83b0*/  ISETP.GE.AND P0, PT, R5, R4, PT ;  /* 0x000000040500720c */ /* 0x000fe20003f06270 */
[----:B------:R1:W4:Y:S01]  /*83c0*/  SHFL.IDX PT, R21, R18, RZ, 0x1c1f ;  /* 0x001c1fff12157589 */ /* 0x00032200000e0000 */
[----:B------:R-:W-:-:S03]  /*83d0*/  CS2R R14, SRZ ;  /* 0x00000000000e7805 */ /* 0x000fc6000001ff00 */
[----:B------:R1:W1:Y:S08]  /*83e0*/  SHFL.IDX PT, R17, R12, RZ, 0x1c1f ;  /* 0x001c1fff0c117589 */ /* 0x00027000000e0000 */
[----:B------:R-:W-:Y:S05]  /*83f0*/  @P0 BRA `(.L_x_370) ;  /* 0x000003e000000947 */ /* 0x000fea0003800000 */
[C---:B------:R-:W-:Y:S01]  /*8400*/  IADD3 R11, R89.reuse, 0x10, RZ ;  /* 0x00000010590b7810 */ /* 0x040fe20007ffe0ff */
[----:B------:R-:W-:Y:S01]  /*8410*/  CS2R R100, SRZ ;  /* 0x0000000000647805 */ /* 0x000fe2000001ff00 */
[----:B------:R-:W-:Y:S01]  /*8420*/  ISETP.GE.AND P0, PT, R89, c[0x0][0x27c], PT ;  /* 0x00009f0059007a0c */ /* 0x000fe20003f06270 */
[----:B------:R-:W-:Y:S01]  /*8430*/  CS2R R94, SRZ ;  /* 0x00000000005e7805 */ /* 0x000fe2000001ff00 */
[----:B------:R-:W-:-:S02]  /*8440*/  ISETP.GE.AND P2, PT, R11, c[0x0][0x27c], PT ;  /* 0x00009f000b007a0c */ /* 0x000fc40003f46270 */
[----:B------:R-:W-:-:S04]  /*8450*/  IADD3 R7, R89, 0x20, RZ ;  /* 0x0000002059077810 */ /* 0x000fc80007ffe0ff */
[----:B------:R-:W-:-:S05]  /*8460*/  ISETP.GE.AND P1, PT, R7, c[0x0][0x27c], PT ;  /* 0x00009f0007007a0c */ /* 0x000fca0003f26270 */
[C---:B--2-4-:R-:W-:Y:S02]  /*8470*/  @!P0 IMAD.WIDE R28, R89.reuse, 0x2, R20 ;  /* 0x00000002591c8825 */ /* 0x054fe400078e0214 */
[----:B------:R-:W-:Y:S02]  /*8480*/  @!P2 SHF.R.S32.HI R6, RZ, 0x1f, R11 ;  /* 0x0000001fff06a819 */ /* 0x000fe4000001140b */
[C---:B-1-3--:R-:W-:Y:S01]  /*8490*/  @!P0 IMAD.WIDE R26, R89.reuse, 0x2, R16 ;  /* 0x00000002591a8825 */ /* 0x04afe200078e0210 */
[----:B------:R1:W5:Y:S01]  /*84a0*/  @!P0 LD.E.64 R100, [R28.64] ;  /* 0x000000161c648980 */ /* 0x000362000c101b00 */
[----:B------:R-:W-:Y:S02]  /*84b0*/  @!P2 LEA.HI R11, R6, R11, RZ, 0x2 ;  /* 0x0000000b060ba211 */ /* 0x000fe400078f10ff */
[----:B------:R-:W-:Y:S01]  /*84c0*/  IADD3 R6, R89, 0x30, RZ ;  /* 0x0000003059067810 */ /* 0x000fe20007ffe0ff */
[----:B------:R2:W5:Y:S03]  /*84d0*/  @!P0 LD.E.64 R94, [R26.64] ;  /* 0x000000161a5e8980 */ /* 0x000566000c101b00 */
[----:B------:R-:W-:-:S02]  /*84e0*/  ISETP.GE.AND P0, PT, R6, c[0x0][0x27c], PT ;  /* 0x00009f0006007a0c */ /* 0x000fc40003f06270 */
[----:B------:R-:W-:Y:S02]  /*84f0*/  @!P1 SHF.R.S32.HI R8, RZ, 0x1f, R7 ;  /* 0x0000001fff089819 */ /* 0x000fe40000011407 */
[----:B------:R-:W-:Y:S02]  /*8500*/  @!P2 LOP3.LUT R11, R11, 0xfffffffc, RZ, 0xc0, !PT ;  /* 0xfffffffc0b0ba812 */ /* 0x000fe400078ec0ff */
[----:B------:R-:W-:Y:S01]  /*8510*/  @!P1 LEA.HI R8, R8, R7, RZ, 0x2 ;  /* 0x0000000708089211 */ /* 0x000fe200078f10ff */
[----:B------:R-:W-:-:S06]  /*8520*/  CS2R R110, SRZ ;  /* 0x00000000006e7805 */ /* 0x000fcc000001ff00 */
[----:B------:R-:W-:Y:S01]  /*8530*/  @!P0 SHF.R.S32.HI R7, RZ, 0x1f, R6 ;  /* 0x0000001fff078819 */ /* 0x000fe20000011406 */
[----:B------:R-:W-:Y:S01]  /*8540*/  CS2R R106, SRZ ;  /* 0x00000000006a7805 */ /* 0x000fe2000001ff00 */
[----:B------:R-:W-:Y:S02]  /*8550*/  @!P2 IMAD.WIDE R22, R11, 0x2, R20 ;  /* 0x000000020b16a825 */ /* 0x000fe400078e0214 */
[----:B------:R-:W-:Y:S02]  /*8560*/  @!P0 LEA.HI R7, R7, R6, RZ, 0x2 ;  /* 0x0000000607078211 */ /* 0x000fe400078f10ff */
[----:B------:R-:W-:Y:S01]  /*8570*/  @!P2 IMAD.WIDE R24, R11, 0x2, R16 ;  /* 0x000000020b18a825 */ /* 0x000fe200078e0210 */
[----:B------:R-:W-:Y:S01]  /*8580*/  @!P1 LOP3.LUT R11, R8, 0xfffffffc, RZ, 0xc0, !PT ;  /* 0xfffffffc080b9812 */ /* 0x000fe200078ec0ff */
[----:B------:R3:W5:Y:S01]  /*8590*/  @!P2 LD.E.64 R110, [R22.64] ;  /* 0x00000016166ea980 */ /* 0x000762000c101b00 */
[----:B------:R-:W-:Y:S01]  /*85a0*/  @!P0 LOP3.LUT R7, R7, 0xfffffffc, RZ, 0xc0, !PT ;  /* 0xfffffffc07078812 */ /* 0x000fe200078ec0ff */
[----:B------:R-:W-:Y:S01]  /*85b0*/  CS2R R98, SRZ ;  /* 0x0000000000627805 */ /* 0x000fe2000001ff00 */
[----:B------:R-:W-:Y:S01]  /*85c0*/  CS2R R96, SRZ ;  /* 0x0000000000607805 */ /* 0x000fe2000001ff00 */
[----:B------:R4:W5:Y:S01]  /*85d0*/  @!P2 LD.E.64 R106, [R24.64] ;  /* 0x00000016186aa980 */ /* 0x000962000c101b00 */
[----:B-1----:R-:W-:Y:S01]  /*85e0*/  @!P1 IMAD.WIDE R28, R11, 0x2, R20 ;  /* 0x000000020b1c9825 */ /* 0x002fe200078e0214 */
[----:B------:R-:W-:Y:S01]  /*85f0*/  CS2R R82, SRZ ;  /* 0x0000000000527805 */ /* 0x000fe2000001ff00 */
[----:B------:R-:W-:-:S02]  /*8600*/  CS2R R80, SRZ ;  /* 0x0000000000507805 */ /* 0x000fc4000001ff00 */
[--C-:B--2---:R-:W-:Y:S01]  /*8610*/  @!P0 IMAD.WIDE R26, R7, 0x2, R16.reuse ;  /* 0x00000002071a8825 */ /* 0x104fe200078e0210 */
[----:B------:R-:W-:Y:S01]  /*8620*/  IADD3 R6, R89, 0x50, RZ ;  /* 0x0000005059067810 */ /* 0x000fe20007ffe0ff */
[----:B------:R1:W5:Y:S04]  /*8630*/  @!P1 LD.E.64 R98, [R28.64] ;  /* 0x000000161c629980 */ /* 0x000368000c101b00 */
[----:B------:R1:W5:Y:S01]  /*8640*/  @!P0 LD.E.64 R80, [R26.64] ;  /* 0x000000161a508980 */ /* 0x000362000c101b00 */
[----:B---3--:R-:W-:-:S04]  /*8650*/  @!P1 IMAD.WIDE R22, R11, 0x2, R16 ;  /* 0x000000020b169825 */ /* 0x008fc800078e0210 */
[----:B----4-:R-:W-:Y:S01]  /*8660*/  @!P0 IMAD.WIDE R24, R7, 0x2, R20 ;  /* 0x0000000207188825 */ /* 0x010fe200078e0214 */
[----:B------:R-:W-:Y:S01]  /*8670*/  IADD3 R7, R89, 0x40, RZ ;  /* 0x0000004059077810 */ /* 0x000fe20007ffe0ff */
[----:B------:R2:W5:Y:S03]  /*8680*/  @!P1 LD.E.64 R96, [R22.64] ;  /* 0x0000001616609980 */ /* 0x000566000c101b00 */
[----:B------:R-:W-:Y:S01]  /*8690*/  ISETP.GE.AND P1, PT, R7, c[0x0][0x27c], PT ;  /* 0x00009f0007007a0c */ /* 0x000fe20003f26270 */
[----:B------:R1:W5:Y:S01]  /*86a0*/  @!P0 LD.E.64 R82, [R24.64] ;  /* 0x0000001618528980 */ /* 0x000362000c101b00 */
[----:B------:R-:W-:-:S11]  /*86b0*/  ISETP.GE.AND P0, PT, R6, c[0x0][0x27c], PT ;  /* 0x00009f0006007a0c */ /* 0x000fd60003f06270 */
[----:B------:R-:W-:Y:S02]  /*86c0*/  @!P1 SHF.R.S32.HI R8, RZ, 0x1f, R7 ;  /* 0x0000001fff089819 */ /* 0x000fe40000011407 */
[----:B------:R-:W-:Y:S02]  /*86d0*/  @!P0 SHF.R.S32.HI R11, RZ, 0x1f, R6 ;  /* 0x0000001fff0b8819 */ /* 0x000fe40000011406 */
[----:B------:R-:W-:Y:S02]  /*86e0*/  @!P1 LEA.HI R8, R8, R7, RZ, 0x2 ;  /* 0x0000000708089211 */ /* 0x000fe400078f10ff */
[----:B------:R-:W-:Y:S02]  /*86f0*/  @!P0 LEA.HI R11, R11, R6, RZ, 0x2 ;  /* 0x000000060b0b8211 */ /* 0x000fe400078f10ff */
[----:B------:R-:W-:Y:S02]  /*8700*/  @!P1 LOP3.LUT R7, R8, 0xfffffffc, RZ, 0xc0, !PT ;  /* 0xfffffffc08079812 */ /* 0x000fe400078ec0ff */
[----:B------:R-:W-:Y:S01]  /*8710*/  @!P0 LOP3.LUT R11, R11, 0xfffffffc, RZ, 0xc0, !PT ;  /* 0xfffffffc0b0b8812 */ /* 0x000fe200078ec0ff */
[----:B------:R-:W-:Y:S01]  /*8720*/  CS2R R76, SRZ ;  /* 0x00000000004c7805 */ /* 0x000fe2000001ff00 */
[----:B------:R-:W-:Y:S01]  /*8730*/  CS2R R64, SRZ ;  /* 0x0000000000407805 */ /* 0x000fe2000001ff00 */
[----:B--2---:R-:W-:Y:S01]  /*8740*/  @!P1 IMAD.WIDE R22, R7, 0x2, R20 ;  /* 0x0000000207169825 */ /* 0x004fe200078e0214 */
[----:B------:R-:W-:Y:S01]  /*8750*/  CS2R R72, SRZ ;  /* 0x0000000000487805 */ /* 0x000fe2000001ff00 */
[----:B------:R-:W-:-:S02]  /*8760*/  CS2R R62, SRZ ;  /* 0x00000000003e7805 */ /* 0x000fc4000001ff00 */
[----:B------:R-:W-:Y:S01]  /*8770*/  @!P1 IMAD.WIDE R6, R7, 0x2, R16 ;  /* 0x0000000207069825 */ /* 0x000fe200078e0210 */
[----:B------:R1:W5:Y:S03]  /*8780*/  @!P1 LD.E.64 R76, [R22.64] ;  /* 0x00000016164c9980 */ /* 0x000366000c101b00 */
[C---:B------:R-:W-:Y:S01]  /*8790*/  @!P0 IMAD.WIDE R20, R11.reuse, 0x2, R20 ;  /* 0x000000020b148825 */ /* 0x040fe200078e0214 */
[----:B------:R1:W5:Y:S03]  /*87a0*/  @!P1 LD.E.64 R72, [R6.64] ;  /* 0x0000001606489980 */ /* 0x000366000c101b00 */
[----:B------:R-:W-:Y:S01]  /*87b0*/  @!P0 IMAD.WIDE R16, R11, 0x2, R16 ;  /* 0x000000020b108825 */ /* 0x000fe200078e0210 */
[----:B------:R1:W5:Y:S04]  /*87c0*/  @!P0 LD.E.64 R64, [R20.64] ;  /* 0x0000001614408980 */ /* 0x000368000c101b00 */
[----:B------:R1:W5:Y:S02]  /*87d0*/  @!P0 LD.E.64 R62, [R16.64] ;  /* 0x00000016103e8980 */ /* 0x000364000c101b00 */
.L_x_370:
[----:B------:R-:W-:Y:S05]  /*87e0*/  BSYNC B0 ;  /* 0x0000000000007941 */ /* 0x000fea0003800000 */
.L_x_369:
[----:B-1----:R-:W-:Y:S01]  /*87f0*/  IADD3 R7, R5, 0x40, RZ ;  /* 0x0000004005077810 */ /* 0x002fe20007ffe0ff */
[----:B-----5:R-:W-:Y:S01]  /*8800*/  IMAD.MOV.U32 R5, RZ, RZ, R64 ;  /* 0x000000ffff057224 */ /* 0x020fe200078e0040 */
[----:B------:R-:W1:Y:S01]  /*8810*/  SHFL.IDX PT, R17, R18, 0x1, 0x1c1f ;  /* 0x003c1f0012117f89 */ /* 0x000e6200000e0000 */
[----:B------:R-:W-:Y:S01]  /*8820*/  IMAD.MOV.U32 R8, RZ, RZ, R65 ;  /* 0x000000ffff087224 */ /* 0x000fe200078e0041 */
[----:B------:R-:W-:Y:S01]  /*8830*/  ISETP.GE.AND P0, PT, R7, R4, PT ;  /* 0x000000040700720c */ /* 0x000fe20003f06270 */
[----:B------:R-:W-:Y:S01]  /*8840*/  IMAD.MOV.U32 R7, RZ, RZ, R76 ;  /* 0x000000ffff077224 */ /* 0x000fe200078e004c */
[----:B---3--:R-:W3:Y:S01]  /*8850*/  SHFL.IDX PT, R16, R13, 0x1, 0x1c1f ;  /* 0x003c1f000d107f89 */ /* 0x008ee200000e0000 */
[----:B------:R-:W-:Y:S01]  /*8860*/  IMAD.MOV.U32 R6, RZ, RZ, R77 ;  /* 0x000000ffff067224 */ /* 0x000fe200078e004d */
[----:B------:R-:W-:Y:S01]  /*8870*/  PRMT R53, R8, 0x5410, R5 ;  /* 0x0000541008357816 */ /* 0x000fe20000000005 */
[----:B------:R-:W-:Y:S01]  /*8880*/  IMAD.MOV.U32 R5, RZ, RZ, R82 ;  /* 0x000000ffff057224 */ /* 0x000fe200078e0052 */
[----:B------:R4:W2:Y:S01]  /*8890*/  SHFL.IDX PT, R11, R12, 0x1, 0x1c1f ;  /* 0x003c1f000c0b7f89 */ /* 0x0008a200000e0000 */
[----:B------:R-:W-:Y:S01]  /*88a0*/  IMAD.MOV.U32 R8, RZ, RZ, R83 ;  /* 0x000000ffff087224 */ /* 0x000fe200078e0053 */
[----:B------:R-:W-:Y:S01]  /*88b0*/  PRMT R60, R6, 0x5410, R7 ;  /* 0x00005410063c7816 */ /* 0x000fe20000000007 */
[----:B------:R-:W-:Y:S01]  /*88c0*/  IMAD.MOV.U32 R6, RZ, RZ, R99 ;  /* 0x000000ffff067224 */ /* 0x000fe200078e0063 */
[----:B------:R-:W-:Y:S01]  /*88d0*/  PRMT R66, R66, 0x5410, R5 ;  /* 0x0000541042427816 */ /* 0x000fe20000000005 */
[----:B------:R-:W-:Y:S01]  /*88e0*/  IMAD.MOV.U32 R5, RZ, RZ, R110 ;  /* 0x000000ffff057224 */ /* 0x000fe200078e006e */
[----:B------:R-:W-:Y:S01]  /*88f0*/  MOV R7, R98 ;  /* 0x0000006200077202 */ /* 0x000fe20000000f00 */
[----:B------:R1:W1:Y:S01]  /*8900*/  SHFL.IDX PT, R10, R9, 0x1, 0x1c1f ;  /* 0x003c1f00090a7f89 */ /* 0x00026200000e0000 */
[----:B------:R-:W-:Y:S01]  /*8910*/  PRMT R66, R8, 0x7610, R66 ;  /* 0x0000761008427816 */ /* 0x000fe20000000042 */
[----:B------:R-:W-:Y:S01]  /*8920*/  IMAD.MOV.U32 R8, RZ, RZ, R111 ;  /* 0x000000ffff087224 */ /* 0x000fe200078e006f */
[----:B------:R-:W-:Y:S01]  /*8930*/  PRMT R74, R6, 0x5410, R7 ;  /* 0x00005410064a7816 */ /* 0x000fe20000000007 */
[----:B------:R-:W-:Y:S01]  /*8940*/  IMAD.MOV.U32 R7, RZ, RZ, R100 ;  /* 0x000000ffff077224 */ /* 0x000fe200078e0064 */
[----:B------:R-:W-:Y:S01]  /*8950*/  PRMT R78, R78, 0x5410, R5 ;  /* 0x000054104e4e7816 */ /* 0x000fe20000000005 */
[----:B------:R-:W-:Y:S01]  /*8960*/  IMAD.MOV.U32 R5, RZ, RZ, R62 ;  /* 0x000000ffff057224 */ /* 0x000fe200078e003e */
[----:B------:R-:W-:Y:S01]  /*8970*/  MOV R6, R101 ;  /* 0x0000006500067202 */ /* 0x000fe20000000f00 */
[----:B------:R-:W-:Y:S01]  /*8980*/  BSSY B0, `(.L_x_371) ;  /* 0x0000060000007945 */ /* 0x000fe20003800000 */
[----:B------:R-:W-:Y:S01]  /*8990*/  PRMT R78, R8, 0x7610, R78 ;  /* 0x00007610084e7816 */ /* 0x000fe2000000004e */
[----:B------:R-:W-:Y:S01]  /*89a0*/  IMAD.MOV.U32 R8, RZ, RZ, R63 ;  /* 0x000000ffff087224 */ /* 0x000fe200078e003f */
[----:B------:R-:W-:Y:S01]  /*89b0*/  PRMT R84, R6, 0x5410, R7 ;  /* 0x0000541006547816 */ /* 0x000fe20000000007 */
[----:B------:R-:W-:Y:S01]  /*89c0*/  IMAD.MOV.U32 R7, RZ, RZ, R72 ;  /* 0x000000ffff077224 */ /* 0x000fe200078e0048 */
[----:B------:R-:W-:Y:S01]  /*89d0*/  PRMT R46, R46, 0x5410, R5 ;  /* 0x000054102e2e7816 */ /* 0x000fe20000000005 */
[----:B------:R-:W-:Y:S01]  /*89e0*/  IMAD.MOV.U32 R6, RZ, RZ, R73 ;  /* 0x000000ffff067224 */ /* 0x000fe200078e0049 */
[----:B------:R-:W-:Y:S01]  /*89f0*/  MOV R5, R80 ;  /* 0x0000005000057202 */ /* 0x000fe20000000f00 */
[----:B--2-4-:R-:W-:Y:S01]  /*8a00*/  CS2R R20, SRZ ;  /* 0x0000000000147805 */ /* 0x014fe2000001ff00 */
[----:B------:R-:W-:Y:S01]  /*8a10*/  PRMT R46, R8, 0x7610, R46 ;  /* 0x00007610082e7816 */ /* 0x000fe2000000002e */
[----:B------:R-:W-:Y:S01]  /*8a20*/  IMAD.MOV.U32 R8, RZ, RZ, R106 ;  /* 0x000000ffff087224 */ /* 0x000fe200078e006a */
[----:B------:R-:W-:Y:S01]  /*8a30*/  PRMT R56, R6, 0x5410, R7 ;  /* 0x0000541006387816 */ /* 0x000fe20000000007 */
[----:B------:R-:W-:Y:S01]  /*8a40*/  IMAD.MOV.U32 R6, RZ, RZ, R96 ;  /* 0x000000ffff067224 */ /* 0x000fe200078e0060 */
[----:B------:R-:W-:Y:S01]  /*8a50*/  PRMT R61, R61, 0x5410, R5 ;  /* 0x000054103d3d7816 */ /* 0x000fe20000000005 */
[----:B------:R-:W-:Y:S01]  /*8a60*/  IMAD.MOV.U32 R5, RZ, RZ, R97 ;  /* 0x000000ffff057224 */ /* 0x000fe200078e0061 */
[----:B------:R-:W-:Y:S01]  /*8a70*/  CS2R R26, SRZ ;  /* 0x00000000001a7805 */ /* 0x000fe2000001ff00 */
[----:B------:R-:W-:Y:S01]  /*8a80*/  IMAD.MOV.U32 R7, RZ, RZ, R81 ;  /* 0x000000ffff077224 */ /* 0x000fe200078e0051 */
[----:B------:R-:W-:Y:S01]  /*8a90*/  CS2R R34, SRZ ;  /* 0x0000000000227805 */ /* 0x000fe2000001ff00 */
[----:B------:R-:W-:Y:S01]  /*8aa0*/  CS2R R44, SRZ ;  /* 0x00000000002c7805 */ /* 0x000fe2000001ff00 */
[----:B------:R-:W-:Y:S01]  /*8ab0*/  PRMT R67, R5, 0x5410, R6 ;  /* 0x0000541005437816 */ /* 0x000fe20000000006 */
[----:B------:R-:W-:Y:S01]  /*8ac0*/  IMAD.MOV.U32 R6, RZ, RZ, R94 ;  /* 0x000000ffff067224 */ /* 0x000fe200078e005e */
[----:B------:R-:W-:Y:S01]  /*8ad0*/  PRMT R61, R7, 0x7610, R61 ;  /* 0x00007610073d7816 */ /* 0x000fe2000000003d */
[----:B------:R-:W-:Y:S01]  /*8ae0*/  IMAD.MOV.U32 R5, RZ, RZ, R95 ;  /* 0x000000ffff057224 */ /* 0x000fe200078e005f */
[----:B------:R-:W-:Y:S01]  /*8af0*/  MOV R7, R107 ;  /* 0x0000006b00077202 */ /* 0x000fe20000000f00 */
[----:B------:R-:W-:Y:S01]  /*8b00*/  CS2R R58, SRZ ;  /* 0x00000000003a7805 */ /* 0x000fe2000001ff00 */
[----:B------:R-:W-:Y:S01]  /*8b10*/  CS2R R12, SRZ ;  /* 0x00000000000c7805 */ /* 0x000fe2000001ff00 */
[----:B------:R-:W-:Y:S01]  /*8b20*/  CS2R R18, SRZ ;  /* 0x0000000000127805 */ /* 0x000fe2000001ff00 */
[----:B------:R-:W-:Y:S01]  /*8b30*/  PRMT R75, R7, 0x5410, R8 ;  /* 0x00005410074b7816 */ /* 0x000fe20000000008 */
[----:B------:R-:W-:Y:S01]  /*8b40*/  CS2R R24, SRZ ;  /* 0x0000000000187805 */ /* 0x000fe2000001ff00 */
[----:B------:R-:W-:Y:S01]  /*8b50*/  PRMT R79, R5, 0x5410, R6 ;  /* 0x00005410054f7816 */ /* 0x000fe20000000006 */
[----:B------:R-:W-:Y:S01]  /*8b60*/  CS2R R30, SRZ ;  /* 0x00000000001e7805 */ /* 0x000fe2000001ff00 */
[----:B------:R-:W-:Y:S01]  /*8b70*/  CS2R R42, SRZ ;  /* 0x00000000002a7805 */ /* 0x000fe2000001ff00 */
[----:B------:R-:W-:Y:S01]  /*8b80*/  CS2R R54, SRZ ;  /* 0x0000000000367805 */ /* 0x000fe2000001ff00 */
[----:B------:R-:W-:Y:S05]  /*8b90*/  @P0 BRA `(.L_x_372) ;  /* 0x000003e000000947 */ /* 0x000fea0003800000 */
[C---:B-1-3--:R-:W-:Y:S01]  /*8ba0*/  IADD3 R6, R89.reuse, 0x10, RZ ;  /* 0x0000001059067810 */ /* 0x04afe20007ffe0ff */
[----:B------:R-:W-:Y:S01]  /*8bb0*/  CS2R R58, SRZ ;  /* 0x00000000003a7805 */ /* 0x000fe2000001ff00 */
[----:B------:R-:W-:Y:S01]  /*8bc0*/  ISETP.GE.AND P0, PT, R89, c[0x0][0x27c], PT ;  /* 0x00009f0059007a0c */ /* 0x000fe20003f06270 */
[----:B------:R-:W-:Y:S01]  /*8bd0*/  CS2R R54, SRZ ;  /* 0x0000000000367805 */ /* 0x000fe2000001ff00 */
[----:B------:R-:W-:-:S02]  /*8be0*/  ISETP.GE.AND P2, PT, R6, c[0x0][0x27c], PT ;  /* 0x00009f0006007a0c */ /* 0x000fc40003f46270 */
[----:B------:R-:W-:-:S09]  /*8bf0*/  IADD3 R8, R89, 0x30, RZ ;  /* 0x0000003059087810 */ /* 0x000fd20007ffe0ff */
[C---:B------:R-:W-:Y:S02]  /*8c00*/  @!P0 IMAD.WIDE R20, R89.reuse, 0x2, R16 ;  /* 0x0000000259148825 */ /* 0x040fe400078e0210 */
[----:B------:R-:W-:Y:S02]  /*8c10*/  @!P2 SHF.R.S32.HI R5, RZ, 0x1f, R6 ;  /* 0x0000001fff05a819 */ /* 0x000fe40000011406 */
[----:B------:R-:W-:Y:S01]  /*8c20*/  @!P0 IMAD.WIDE R18, R89, 0x2, R10 ;  /* 0x0000000259128825 */ /* 0x000fe200078e020a */
[----:B------:R1:W5:Y:S01]  /*8c30*/  @!P0 LD.E.64 R58, [R20.64] ;  /* 0x00000016143a8980 */ /* 0x000362000c101b00 */
[----:B------:R-:W-:Y:S02]  /*8c40*/  @!P2 LEA.HI R5, R5, R6, RZ, 0x2 ;  /* 0x000000060505a211 */ /* 0x000fe400078f10ff */
[----:B------:R-:W-:Y:S01]  /*8c50*/  IADD3 R6, R89, 0x20, RZ ;  /* 0x0000002059067810 */ /* 0x000fe20007ffe0ff */
[----:B------:R2:W5:Y:S03]  /*8c60*/  @!P0 LD.E.64 R54, [R18.64] ;  /* 0x0000001612368980 */ /* 0x000566000c101b00 */
[----:B------:R-:W-:-:S02]  /*8c70*/  ISETP.GE.AND P1, PT, R6, c[0x0][0x27c], PT ;  /* 0x00009f0006007a0c */ /* 0x000fc40003f26270 */
[----:B------:R-:W-:Y:S02]  /*8c80*/  ISETP.GE.AND P0, PT, R8, c[0x0][0x27c], PT ;  /* 0x00009f0008007a0c */ /* 0x000fe40003f06270 */
[----:B------:R-:W-:-:S05]  /*8c90*/  @!P2 LOP3.LUT R5, R5, 0xfffffffc, RZ, 0xc0, !PT ;  /* 0xfffffffc0505a812 */ /* 0x000fca00078ec0ff */
[----:B------:R-:W-:-:S04]  /*8ca0*/  @!P2 IMAD.WIDE R12, R5, 0x2, R16 ;  /* 0x00000002050ca825 */ /* 0x000fc800078e0210 */
[----:B------:R-:W-:Y:S01]  /*8cb0*/  @!P2 IMAD.WIDE R14, R5, 0x2, R10 ;  /* 0x00000002050ea825 */ /* 0x000fe200078e020a */
[----:B------:R-:W-:-:S04]  /*8cc0*/  @!P1 SHF.R.S32.HI R5, RZ, 0x1f, R6 ;  /* 0x0000001fff059819 */ /* 0x000fc80000011406 */
[----:B------:R-:W-:Y:S02]  /*8cd0*/  @!P1 LEA.HI R6, R5, R6, RZ, 0x2 ;  /* 0x0000000605069211 */ /* 0x000fe400078f10ff */
[----:B------:R-:W-:Y:S01]  /*8ce0*/  @!P0 SHF.R.S32.HI R5, RZ, 0x1f, R8 ;  /* 0x0000001fff058819 */ /* 0x000fe20000011408 */
[----:B------:R-:W-:Y:S01]  /*8cf0*/  CS2R R44, SRZ ;  /* 0x00000000002c7805 */ /* 0x000fe2000001ff00 */
[----:B------:R-:W-:Y:S02]  /*8d00*/  CS2R R42, SRZ ;  /* 0x00000000002a7805 */ /* 0x000fe4000001ff00 */
[----:B------:R-:W-:Y:S02]  /*8d10*/  @!P0 LEA.HI R5, R5, R8, RZ, 0x2 ;  /* 0x0000000805058211 */ /* 0x000fe400078f10ff */
[----:B------:R-:W-:Y:S01]  /*8d20*/  @!P1 LOP3.LUT R6, R6, 0xfffffffc, RZ, 0xc0, !PT ;  /* 0xfffffffc06069812 */ /* 0x000fe200078ec0ff */
[----:B------:R-:W-:Y:S01]  /*8d30*/  CS2R R34, SRZ ;  /* 0x0000000000227805 */ /* 0x000fe2000001ff00 */
[----:B------:R-:W-:Y:S01]  /*8d40*/  @!P0 LOP3.LUT R5, R5, 0xfffffffc, RZ, 0xc0, !PT ;  /* 0xfffffffc05058812 */ /* 0x000fe200078ec0ff */
[----:B------:R-:W-:Y:S01]  /*8d50*/  CS2R R30, SRZ ;  /* 0x00000000001e7805 */ /* 0x000fe2000001ff00 */
[----:B------:R3:W5:Y:S01]  /*8d60*/  @!P2 LD.E.64 R44, [R12.64] ;  /* 0x000000160c2ca980 */ /* 0x000762000c101b00 */
[C---:B-1----:R-:W-:Y:S01]  /*8d70*/  @!P1 IMAD.WIDE R20, R6.reuse, 0x2, R16 ;  /* 0x0000000206149825 */ /* 0x042fe200078e0210 */
[----:B------:R-:W-:Y:S01]  /*8d80*/  CS2R R26, SRZ ;  /* 0x00000000001a7805 */ /* 0x000fe2000001ff00 */
[----:B------:R-:W-:Y:S01]  /*8d90*/  CS2R R24, SRZ ;  /* 0x0000000000187805 */ /* 0x000fe2000001ff00 */
[----:B------:R1:W5:Y:S01]  /*8da0*/  @!P2 LD.E.64 R42, [R14.64] ;  /* 0x000000160e2aa980 */ /* 0x000362000c101b00 */
[----:B--2---:R-:W-:Y:S01]  /*8db0*/  @!P1 IMAD.WIDE R18, R6, 0x2, R10 ;  /* 0x0000000206129825 */ /* 0x004fe200078e020a */
[----:B------:R-:W-:-:S02]  /*8dc0*/  IADD3 R8, R89, 0x40, RZ ;  /* 0x0000004059087810 */ /* 0x000fc40007ffe0ff */
[----:B------:R-:W-:Y:S01]  /*8dd0*/  IADD3 R6, R89, 0x50, RZ ;  /* 0x0000005059067810 */ /* 0x000fe20007ffe0ff */
[----:B------:R2:W5:Y:S04]  /*8de0*/  @!P1 LD.E.64 R34, [R20.64] ;  /* 0x0000001614229980 */ /* 0x000568000c101b00 */
[----:B------:R4:W5:Y:S01]  /*8df0*/  @!P1 LD.E.64 R30, [R18.64] ;  /* 0x00000016121e9980 */ /* 0x000962000c101b00 */
[----:B------:R-:W-:Y:S01]  /*8e00*/  ISETP.GE.AND P1, PT, R8, c[0x0][0x27c], PT ;  /* 0x00009f0008007a0c */ /* 0x000fe20003f26270 */
[----:B---3--:R-:W-:-:S04]  /*8e10*/  @!P0 IMAD.WIDE R12, R5, 0x2, R16 ;  /* 0x00000002050c8825 */ /* 0x008fc800078e0210 */
[----:B-1----:R-:W-:Y:S01]  /*8e20*/  @!P0 IMAD.WIDE R14, R5, 0x2, R10 ;  /* 0x00000002050e8825 */ /* 0x002fe200078e020a */
[----:B------:R1:W5:Y:S04]  /*8e30*/  @!P0 LD.E.64 R26, [R12.64] ;  /* 0x000000160c1a8980 */ /* 0x000368000c101b00 */
[----:B------:R3:W5:Y:S01]  /*8e40*/  @!P0 LD.E.64 R24, [R14.64] ;  /* 0x000000160e188980 */ /* 0x000762000c101b00 */
[----:B------:R-:W-:Y:S02]  /*8e50*/  ISETP.GE.AND P0, PT, R6, c[0x0][0x27c], PT ;  /* 0x00009f0006007a0c */ /* 0x000fe40003f06270 */
[----:B------:R-:W-:-:S04]  /*8e60*/  @!P1 SHF.R.S32.HI R7, RZ, 0x1f, R8 ;  /* 0x0000001fff079819 */ /* 0x000fc80000011408 */
[----:B------:R-:W-:-:S07]  /*8e70*/  @!P1 LEA.HI R7, R7, R8, RZ, 0x2 ;  /* 0x0000000807079211 */ /* 0x000fce00078f10ff */
[----:B------:R-:W-:Y:S02]  /*8e80*/  @!P0 SHF.R.S32.HI R5, RZ, 0x1f, R6 ;  /* 0x0000001fff058819 */ /* 0x000fe40000011406 */
[----:B------:R-:W-:Y:S02]  /*8e90*/  @!P1 LOP3.LUT R7, R7, 0xfffffffc, RZ, 0xc0, !PT ;  /* 0xfffffffc07079812 */ /* 0x000fe400078ec0ff */
[----:B------:R-:W-:-:S04]  /*8ea0*/  @!P0 LEA.HI R5, R5, R6, RZ, 0x2 ;  /* 0x0000000605058211 */ /* 0x000fc800078f10ff */
[----:B------:R-:W-:Y:S01]  /*8eb0*/  @!P0 LOP3.LUT R5, R5, 0xfffffffc, RZ, 0xc0, !PT ;  /* 0xfffffffc05058812 */ /* 0x000fe200078ec0ff */
[C---:B------:R-:W-:Y:S01]  /*8ec0*/  @!P1 IMAD.WIDE R8, R7.reuse, 0x2, R16 ;  /* 0x0000000207089825 */ /* 0x040fe200078e0210 */
[----:B--2---:R-:W-:Y:S01]  /*8ed0*/  CS2R R20, SRZ ;  /* 0x0000000000147805 */ /* 0x004fe2000001ff00 */
[----:B---3--:R-:W-:Y:S01]  /*8ee0*/  CS2R R14, SRZ ;  /* 0x00000000000e7805 */ /* 0x008fe2000001ff00 */
[----:B----4-:R-:W-:Y:S01]  /*8ef0*/  CS2R R18, SRZ ;  /* 0x0000000000127805 */ /* 0x010fe2000001ff00 */
[----:B------:R-:W-:Y:S01]  /*8f00*/  @!P1 IMAD.WIDE R6, R7, 0x2, R10 ;  /* 0x0000000207069825 */ /* 0x000fe200078e020a */
[----:B-1----:R-:W-:Y:S02]  /*8f10*/  CS2R R12, SRZ ;  /* 0x00000000000c7805 */ /* 0x002fe4000001ff00 */
[----:B------:R1:W5:Y:S01]  /*8f20*/  @!P1 LD.E.64 R20, [R8.64] ;  /* 0x0000001608149980 */ /* 0x000362000c101b00 */
[----:B------:R-:W-:-:S03]  /*8f30*/  @!P0 IMAD.WIDE R16, R5, 0x2, R16 ;  /* 0x0000000205108825 */ /* 0x000fc600078e0210 */
[----:B------:R1:W5:Y:S01]  /*8f40*/  @!P1 LD.E.64 R18, [R6.64] ;  /* 0x0000001606129980 */ /* 0x000362000c101b00 */
[----:B------:R-:W-:-:S03]  /*8f50*/  @!P0 IMAD.WIDE R10, R5, 0x2, R10 ;  /* 0x00000002050a8825 */ /* 0x000fc600078e020a */
[----:B------:R1:W5:Y:S04]  /*8f60*/  @!P0 LD.E.64 R14, [R16.64] ;  /* 0x00000016100e8980 */ /* 0x000368000c101b00 */
[----:B------:R1:W5:Y:S02]  /*8f70*/  @!P0 LD.E.64 R12, [R10.64] ;  /* 0x000000160a0c8980 */ /* 0x000364000c101b00 */
.L_x_372:
[----:B-1-3--:R-:W-:Y:S05]  /*8f80*/  BSYNC B0 ;  /* 0x0000000000007941 */ /* 0x00afea0003800000 */
.L_x_371:
[----:B-----5:R-:W-:Y:S01]  /*8f90*/  IMAD.MOV.U32 R7, RZ, RZ, R14 ;  /* 0x000000ffff077224 */ /* 0x020fe200078e000e */
[----:B------:R-:W-:Y:S01]  /*8fa0*/  IADD3 R47, R4, -UR17, RZ ;  /* 0x80000011042f7c10 */ /* 0x000fe2000fffe0ff */
[----:B------:R-:W-:Y:S01]  /*8fb0*/  IMAD.MOV.U32 R5, RZ, RZ, R15 ;  /* 0x000000ffff057224 */ /* 0x000fe200078e000f */
[----:B------:R-:W-:-:S04]  /*8fc0*/  DEPBAR.LE SB0, 0x1 ;  /* 0x000080400000791a */ /* 0x000fc80000000000 */
[----:B------:R-:W-:Y:S01]  /*8fd0*/  PRMT R10, R5, 0x5410, R7 ;  /* 0x00005410050a7816 */ /* 0x000fe20000000007 */
[----:B------:R-:W-:Y:S01]  /*8fe0*/  IMAD.MOV.U32 R6, RZ, RZ, R20 ;  /* 0x000000ffff067224 */ /* 0x000fe200078e0014 */
[----:B------:R-:W-:Y:S01]  /*8ff0*/  IMNMX R47, R47, 0x80, PT ;  /* 0x000000802f2f7817 */ /* 0x000fe20003800200 */
[----:B------:R-:W-:Y:S01]  /*9000*/  IMAD.MOV.U32 R7, RZ, RZ, R21 ;  /* 0x000000ffff077224 */ /* 0x000fe200078e0015 */
[----:B------:R-:W-:Y:S01]  /*9010*/  BSSY B1, `(.L_x_373) ;  /* 0x000014d000017945 */ /* 0x000fe20003800000 */
[----:B------:R-:W-:Y:S01]  /*9020*/  IMAD.MOV.U32 R5, RZ, RZ, R26 ;  /* 0x000000ffff057224 */ /* 0x000fe200078e001a */
[----:B------:R-:W-:Y:S01]  /*9030*/  BAR.SYNC.DEFER_BLOCKING 0x0 ;  /* 0x0000000000007b1d */ /* 0x000fe20000010000 */
[----:B------:R-:W-:Y:S01]  /*9040*/  IMAD.MOV.U32 R8, RZ, RZ, R13 ;  /* 0x000000ffff087224 */ /* 0x000fe200078e000d */
[----:B------:R-:W-:Y:S01]  /*9050*/  PRMT R17, R7, 0x5410, R6 ;  /* 0x0000541007117816 */ /* 0x000fe20000000006 */
[----:B------:R-:W-:Y:S01]  /*9060*/  IMAD.MOV.U32 R6, RZ, RZ, R27 ;  /* 0x000000ffff067224 */ /* 0x000fe200078e001b */
[----:B------:R-:W-:Y:S01]  /*9070*/  ISETP.GE.AND P0, PT, R86, R47, PT ;  /* 0x0000002f5600720c */ /* 0x000fe20003f06270 */
[----:B------:R-:W-:-:S02]  /*9080*/  IMAD.MOV.U32 R7, RZ, RZ, R35 ;  /* 0x000000ffff077224 */ /* 0x000fc400078e0023 */
[----:B------:R-:W-:Y:S01]  /*9090*/  IMAD.MOV.U32 R4, RZ, RZ, R55 ;  /* 0x000000ffff047224 */ /* 0x000fe200078e0037 */
[----:B------:R-:W-:Y:S01]  /*90a0*/  PRMT R23, R6, 0x5410, R5 ;  /* 0x0000541006177816 */ /* 0x000fe20000000005 */
[----:B------:R-:W-:Y:S01]  /*90b0*/  IMAD.MOV.U32 R5, RZ, RZ, R34 ;  /* 0x000000ffff057224 */ /* 0x000fe200078e0022 */
[----:B------:R-:W-:Y:S01]  /*90c0*/  PRMT R28, R28, 0x5410, R7 ;  /* 0x000054101c1c7816 */ /* 0x000fe20000000007 */
[----:B------:R-:W-:Y:S02]  /*90d0*/  IMAD.MOV.U32 R6, RZ, RZ, R44 ;  /* 0x000000ffff067224 */ /* 0x000fe400078e002c */
[----:B------:R-:W-:Y:S01]  /*90e0*/  IMAD.MOV.U32 R7, RZ, RZ, R58 ;  /* 0x000000ffff077224 */ /* 0x000fe200078e003a */
[----:B------:R-:W-:Y:S01]  /*90f0*/  PRMT R29, R5, 0x7610, R29 ;  /* 0x00007610051d7816 */ /* 0x000fe2000000001d */
[----:B------:R-:W-:-:S05]  /*9100*/  IMAD.MOV.U32 R5, RZ, RZ, R45 ;  /* 0x000000ffff057224 */ /* 0x000fca00078e002d */
[----:B------:R-:W-:Y:S01]  /*9110*/  PRMT R32, R5, 0x5410, R6 ;  /* 0x0000541005207816 */ /* 0x000fe20000000006 */
[----:B------:R-:W-:Y:S02]  /*9120*/  IMAD.MOV.U32 R6, RZ, RZ, R59 ;  /* 0x000000ffff067224 */ /* 0x000fe400078e003b */
[----:B------:R-:W-:-:S03]  /*9130*/  IMAD.MOV.U32 R5, RZ, RZ, R12 ;  /* 0x000000ffff057224 */ /* 0x000fc600078e000c */
[----:B------:R-:W-:Y:S01]  /*9140*/  PRMT R40, R6, 0x5410, R7 ;  /* 0x0000541006287816 */ /* 0x000fe20000000007 */
[----:B------:R-:W-:Y:S01]  /*9150*/  IMAD.MOV.U32 R6, RZ, RZ, R18 ;  /* 0x000000ffff067224 */ /* 0x000fe200078e0012 */
[----:B------:R-:W-:Y:S02]  /*9160*/  SHF.R.S32.HI R7, RZ, 0x1f, R86 ;  /* 0x0000001fff077819 */ /* 0x000fe40000011456 */
[----:B------:R-:W-:Y:S01]  /*9170*/  PRMT R9, R9, 0x5410, R5 ;  /* 0x0000541009097816 */ /* 0x000fe20000000005 */
[----:B------:R-:W-:Y:S01]  /*9180*/  IMAD.MOV.U32 R5, RZ, RZ, R19 ;  /* 0x000000ffff057224 */ /* 0x000fe200078e0013 */
[----:B------:R-:W-:Y:S02]  /*9190*/  LEA.HI R7, R7, R86, RZ, 0x3 ;  /* 0x0000005607077211 */ /* 0x000fe400078f18ff */
[----:B------:R-:W-:Y:S01]  /*91a0*/  PRMT R9, R8, 0x7610, R9 ;  /* 0x0000761008097816 */ /* 0x000fe20000000009 */
[----:B------:R-:W-:Y:S01]  /*91b0*/  IMAD.MOV.U32 R8, RZ, RZ, R25 ;  /* 0x000000ffff087224 */ /* 0x000fe200078e0019 */
[----:B------:R-:W-:-:S02]  /*91c0*/  LOP3.LUT R7, R7, 0xfffffff8, RZ, 0xc0, !PT ;  /* 0xfffffff807077812 */ /* 0x000fc400078ec0ff */
[----:B------:R-:W-:Y:S01]  /*91d0*/  PRMT R16, R5, 0x5410, R6 ;  /* 0x0000541005107816 */ /* 0x000fe20000000006 */
[----:B------:R-:W-:Y:S02]  /*91e0*/  IMAD.MOV.U32 R5, RZ, RZ, R24 ;  /* 0x000000ffff057224 */ /* 0x000fe400078e0018 */
[----:B------:R-:W-:Y:S02]  /*91f0*/  IMAD.IADD R6, R86, 0x1, -R7 ;  /* 0x0000000156067824 */ /* 0x000fe400078e0a07 */
[----:B------:R-:W-:Y:S01]  /*9200*/  IMAD.MOV.U32 R7, RZ, RZ, R30 ;  /* 0x000000ffff077224 */ /* 0x000fe200078e001e */
[----:B------:R-:W-:Y:S01]  /*9210*/  PRMT R22, R8, 0x5410, R5 ;  /* 0x0000541008167816 */ /* 0x000fe20000000005 */
[C---:B------:R-:W-:Y:S01]  /*9220*/  IMAD.SHL.U32 R5, R6.reuse, 0x40, RZ ;  /* 0x0000004006057824 */ /* 0x040fe200078e00ff */
[----:B------:R-:W-:Y:S02]  /*9230*/  LOP3.LUT P1, RZ, R6, 0x4, RZ, 0xc0, !PT ;  /* 0x0000000406ff7812 */ /* 0x000fe4000782c0ff */
[----:B------:R-:W-:-:S02]  /*9240*/  PRMT R28, R7, 0x7610, R28 ;  /* 0x00007610071c7816 */ /* 0x000fc4000000001c */
[----:B------:R-:W-:Y:S01]  /*9250*/  LOP3.LUT R6, R5, 0x1c0, RZ, 0xc0, !PT ;  /* 0x000001c005067812 */ /* 0x000fe200078ec0ff */
[----:B------:R-:W-:-:S03]  /*9260*/  IMAD.MOV.U32 R5, RZ, RZ, R42 ;  /* 0x000000ffff057224 */ /* 0x000fc600078e002a */
[----:B------:R-:W-:Y:S02]  /*9270*/  LOP3.LUT R8, R6, 0x18, R57, 0xf8, !PT ;  /* 0x0000001806087812 */ /* 0x000fe400078ef839 */
[----:B------:R-:W-:Y:S01]  /*9280*/  SHF.R.U32.HI R11, RZ, 0x3, R6 ;  /* 0x00000003ff0b7819 */ /* 0x000fe20000011606 */
[----:B------:R-:W-:Y:S01]  /*9290*/  IMAD.MOV.U32 R6, RZ, RZ, R31 ;  /* 0x000000ffff067224 */ /* 0x000fe200078e001f */
[----:B------:R-:W-:Y:S01]  /*92a0*/  PRMT R33, R33, 0x5410, R5 ;  /* 0x0000541021217816 */ /* 0x000fe20000000005 */
[----:B------:R-:W-:Y:S01]  /*92b0*/  IMAD.MOV.U32 R5, RZ, RZ, R54 ;  /* 0x000000ffff057224 */ /* 0x000fe200078e0036 */
[----:B------:R-:W-:Y:S02]  /*92c0*/  LOP3.LUT R11, R8, R11, RZ, 0x3c, !PT ;  /* 0x0000000b080b7212 */ /* 0x000fe400078e3cff */
[----:B------:R-:W-:Y:S01]  /*92d0*/  PRMT R29, R29, 0x5410, R6 ;  /* 0x000054101d1d7816 */ /* 0x000fe20000000006 */
[----:B------:R-:W-:Y:S01]  /*92e0*/  IMAD.MOV.U32 R6, RZ, RZ, R43 ;  /* 0x000000ffff067224 */ /* 0x000fe200078e002b */
[----:B------:R-:W-:Y:S01]  /*92f0*/  PRMT R41, R4, 0x5410, R5 ;  /* 0x0000541004297816 */ /* 0x000fe20000000005 */
[----:B------:R-:W-:-:S03]  /*9300*/  IMAD R11, R88, 0x200, R11 ;  /* 0x00000200580b7824 */ /* 0x000fc600078e020b */
[----:B------:R-:W-:Y:S02]  /*9310*/  PRMT R33, R6, 0x7610, R33 ;  /* 0x0000761006217816 */ /* 0x000fe40000000021 */
[C---:B------:R-:W-:Y:S02]  /*9320*/  IADD3 R8, R11.reuse, 0x20, RZ ;  /* 0x000000200b087810 */ /* 0x040fe40007ffe0ff */
[C---:B------:R-:W-:Y:S02]  /*9330*/  @P1 IADD3 R8, R11.reuse, -0x20, RZ ;  /* 0xffffffe00b081810 */ /* 0x040fe40007ffe0ff */
[----:B------:R-:W-:Y:S02]  /*9340*/  LEA R11, R11, 0xc100, 0x1 ;  /* 0x0000c1000b0b7811 */ /* 0x000fe400078e08ff */
[----:B------:R-:W-:Y:S01]  /*9350*/  LEA R8, R8, 0xc100, 0x1 ;  /* 0x0000c10008087811 */ /* 0x000fe200078e08ff */
[----:B------:R-:W-:Y:S05]  /*9360*/  @P0 BRA `(.L_x_374) ;  /* 0x0000117000000947 */ /* 0x000fea0003800000 */
[----:B------:R-:W-:Y:S01]  /*9370*/  ISETP.GE.AND P0, PT, R89, c[0x0][0x27c], PT ;  /* 0x00009f0059007a0c */ /* 0x000fe20003f06270 */
[----:B------:R-:W-:-:S12]  /*9380*/  BSSY B0, `(.L_x_375) ;  /* 0x000002c000007945 */ /* 0x000fd80003800000 */
[----:B------:R-:W-:Y:S05]  /*9390*/  @P0 BRA `(.L_x_376) ;  /* 0x000002a000000947 */ /* 0x000fea0003800000 */
[----:B------:R-:W1:Y:S01]  /*93a0*/  LDS.128 R4, [R11] ;  /* 0x000000000b047984 */ /* 0x000e620000000c00 */
[----:B------:R-:W-:Y:S02]  /*93b0*/  SHF.R.U32.HI R90, RZ, 0x10, R95 ;  /* 0x00000010ff5a7819 */ /* 0x000fe4000001165f */
[--C-:B------:R-:W-:Y:S02]  /*93c0*/  SHF.R.U32.HI R85, RZ, 0x10, R101.reuse ;  /* 0x00000010ff557819 */ /* 0x100fe40000011665 */
[----:B------:R-:W-:Y:S01]  /*93d0*/  SHF.R.U64 R57, R100, 0x10, R101 ;  /* 0x0000001064397819 */ /* 0x000fe20000001265 */
[----:B------:R-:W-:Y:S01]  /*93e0*/  HADD2.F32 R101, -RZ, R79.H1_H1 ;  /* 0x3000004fff657230 */ /* 0x000fe20000004100 */
[----:B------:R-:W-:Y:S01]  /*93f0*/  SHF.R.U64 R87, R94, 0x10, R95 ;  /* 0x000000105e577819 */ /* 0x000fe2000000125f */
[----:B------:R-:W-:Y:S02]  /*9400*/  HADD2.F32 R90, -RZ, R90.H0_H0 ;  /* 0x2000005aff5a7230 */ /* 0x000fe40000004100 */
[----:B------:R-:W-:-:S02]  /*9410*/  HADD2.F32 R104, -RZ, R85.H0_H0 ;  /* 0x20000055ff687230 */ /* 0x000fc40000004100 */
[----:B------:R-:W-:Y:S02]  /*9420*/  HADD2.F32 R85, -RZ, R84.H1_H1 ;  /* 0x30000054ff557230 */ /* 0x000fe40000004100 */
[----:B------:R-:W-:Y:S02]  /*9430*/  HADD2.F32 R79, -RZ, R79.H0_H0 ;  /* 0x2000004fff4f7230 */ /* 0x000fe40000004100 */
[----:B------:R-:W-:Y:S02]  /*9440*/  HADD2.F32 R87, -RZ, R87.H0_H0 ;  /* 0x20000057ff577230 */ /* 0x000fe40000004100 */
[--C-:B-1----:R-:W-:Y:S02]  /*9450*/  HADD2.F32 R94, -RZ, R4.reuse.H0_H0 ;  /* 0x20000004ff5e7230 */ /* 0x102fe40000004100 */
[----:B------:R-:W-:Y:S02]  /*9460*/  HADD2.F32 R95, -RZ, R4.H1_H1 ;  /* 0x30000004ff5f7230 */ /* 0x000fe40000004100 */
[--C-:B------:R-:W-:Y:S01]  /*9470*/  HADD2.F32 R93, -RZ, R7.reuse.H0_H0 ;  /* 0x20000007ff5d7230 */ /* 0x100fe20000004100 */
[CC--:B------:R-:W-:Y:S01]  /*9480*/  FMUL.FTZ R108, R94.reuse, R101.reuse ;  /* 0x000000655e6c7220 */ /* 0x0c0fe20000410000 */
[----:B------:R-:W-:Y:S01]  /*9490*/  HADD2.F32 R7, -RZ, R7.H1_H1 ;  /* 0x30000007ff077230 */ /* 0x000fe20000004100 */
[C---:B------:R-:W-:Y:S01]  /*94a0*/  FMUL.FTZ R103, R95.reuse, R101 ;  /* 0x000000655f677220 */ /* 0x040fe20000410000 */
[--C-:B------:R-:W-:Y:S01]  /*94b0*/  HADD2.F32 R4, -RZ, R6.reuse.H0_H0 ;  /* 0x20000006ff047230 */ /* 0x100fe20000004100 */
[-C--:B------:R-:W-:Y:S01]  /*94c0*/  FFMA.FTZ R108, R95, R85.reuse, R108 ;  /* 0x000000555f6c7223 */ /* 0x080fe2000001006c */
[--C-:B------:R-:W-:Y:S01]  /*94d0*/  HADD2.F32 R100, -RZ, R5.reuse.H0_H0 ;  /* 0x20000005ff647230 */ /* 0x100fe20000004100 */
[-C--:B------:R-:W-:Y:S01]  /*94e0*/  FMUL.FTZ R102, R7, R90.reuse ;  /* 0x0000005a07667220 */ /* 0x080fe20000410000 */
[----:B------:R-:W-:Y:S01]  /*94f0*/  HADD2.F32 R6, -RZ, R6.H1_H1 ;  /* 0x30000006ff067230 */ /* 0x000fe20000004100 */
[----:B------:R-:W-:Y:S01]  /*9500*/  FFMA.FTZ R103, R94, R85, -R103 ;  /* 0x000000555e677223 */ /* 0x000fe20000010867 */
[----:B------:R-:W-:Y:S01]  /*9510*/  HADD2.F32 R5, -RZ, R5.H1_H1 ;  /* 0x30000005ff057230 */ /* 0x000fe20000004100 */
[C---:B------:R-:W-:Y:S01]  /*9520*/  FMUL.FTZ R90, R93.reuse, R90 ;  /* 0x0000005a5d5a7220 */ /* 0x040fe20000410000 */
[----:B------:R-:W-:Y:S01]  /*9530*/  HADD2.F32 R85, -RZ, R84.H0_H0 ;  /* 0x20000054ff557230 */ /* 0x000fe20000004100 */
[----:B------:R-:W-:Y:S01]  /*9540*/  FFMA.FTZ R102, R93, R104, -R102 ;  /* 0x000000685d667223 */ /* 0x000fe20000010866 */
[----:B------:R-:W-:Y:S01]  /*9550*/  HADD2.F32 R84, -RZ, R57.H0_H0 ;  /* 0x20000039ff547230 */ /* 0x000fe20000004100 */
[----:B------:R-:W-:-:S02]  /*9560*/  FMUL.FTZ R57, R6, R79 ;  /* 0x0000004f06397220 */ /* 0x000fc40000410000 */
[----:B------:R-:W-:Y:S02]  /*9570*/  FMUL.FTZ R93, R5, R87 ;  /* 0x00000057055d7220 */ /* 0x000fe40000410000 */
[----:B------:R-:W-:Y:S02]  /*9580*/  FMUL.FTZ R79, R4, R79 ;  /* 0x0000004f044f7220 */ /* 0x000fe40000410000 */
[C---:B------:R-:W-:Y:S02]  /*9590*/  FMUL.FTZ R87, R100.reuse, R87 ;  /* 0x0000005764577220 */ /* 0x040fe40000410000 */
[----:B------:R-:W-:Y:S02]  /*95a0*/  FFMA.FTZ R93, R100, R84, -R93 ;  /* 0x00000054645d7223 */ /* 0x000fe4000001085d */
[----:B------:R-:W-:Y:S02]  /*95b0*/  FFMA.FTZ R7, R7, R104, R90 ;  /* 0x0000006807077223 */ /* 0x000fe4000001005a */
[----:B------:R-:W-:Y:S01]  /*95c0*/  FFMA.FTZ R57, R4, R85, -R57 ;  /* 0x0000005504397223 */ /* 0x000fe20000010839 */
[----:B------:R-:W-:Y:S01]  /*95d0*/  F2FP.PACK_AB R4, R108, R103 ;  /* 0x000000676c04723e */ /* 0x000fe200000000ff */
[----:B------:R-:W-:Y:S01]  /*95e0*/  FFMA.FTZ R6, R6, R85, R79 ;  /* 0x0000005506067223 */ /* 0x000fe2000001004f */
[----:B------:R-:W-:Y:S01]  /*95f0*/  F2FP.PACK_AB R7, R7, R102 ;  /* 0x000000660707723e */ /* 0x000fe200000000ff */
[----:B------:R-:W-:-:S03]  /*9600*/  FFMA.FTZ R84, R5, R84, R87 ;  /* 0x0000005405547223 */ /* 0x000fc60000010057 */
[----:B------:R-:W-:Y:S02]  /*9610*/  F2FP.PACK_AB R6, R6, R57 ;  /* 0x000000390606723e */ /* 0x000fe400000000ff */
[----:B------:R-:W-:-:S05]  /*9620*/  F2FP.PACK_AB R5, R84, R93 ;  /* 0x0000005d5405723e */ /* 0x000fca00000000ff */
[----:B------:R1:W-:Y:S02]  /*9630*/  STS.128 [R11], R4 ;  /* 0x000000040b007388 */ /* 0x0003e40000000c00 */
.L_x_376:
[----:B------:R-:W-:Y:S05]  /*9640*/  BSYNC B0 ;  /* 0x0000000000007941 */ /* 0x000fea0003800000 */
.L_x_375:
[----:B-1----:R-:W-:Y:S01]  /*9650*/  IADD3 R4, R89, 0x10, RZ ;  /* 0x0000001059047810 */ /* 0x002fe20007ffe0ff */
[----:B------:R-:W-:Y:S03]  /*9660*/  BSSY B0, `(.L_x_377) ;  /* 0x000002d000007945 */ /* 0x000fe60003800000 */
[----:B------:R-:W-:-:S13]  /*9670*/  ISETP.GE.AND P0, PT, R4, c[0x0][0x27c], PT ;  /* 0x00009f0004007a0c */ /* 0x000fda0003f06270 */
[----:B------:R-:W-:Y:S05]  /*9680*/  @P0 BRA `(.L_x_378) ;  /* 0x000002a000000947 */ /* 0x000fea0003800000 */
[----:B------:R-:W1:Y:S01]  /*9690*/  LDS.128 R4, [R8] ;  /* 0x0000000008047984 */ /* 0x000e620000000c00 */
[--C-:B------:R-:W-:Y:S01]  /*96a0*/  SHF.R.U64 R79, R106, 0x10, R107.reuse ;  /* 0x000000106a4f7819 */ /* 0x100fe2000000126b */
[--C-:B------:R-:W-:Y:S01]  /*96b0*/  HADD2.F32 R94, -RZ, R75.reuse.H1_H1 ;  /* 0x3000004bff5e7230 */ /* 0x100fe20000004100 */
[----:B------:R-:W-:Y:S01]  /*96c0*/  SHF.R.U32.HI R106, RZ, 0x10, R107 ;  /* 0x00000010ff6a7819 */ /* 0x000fe2000001166b */
[----:B------:R-:W-:Y:S01]  /*96d0*/  HADD2.F32 R100, -RZ, R78.H1_H1 ;  /* 0x3000004eff647230 */ /* 0x000fe20000004100 */
[--C-:B------:R-:W-:Y:S01]  /*96e0*/  SHF.R.U64 R57, R110, 0x10, R111.reuse ;  /* 0x000000106e397819 */ /* 0x100fe2000000126f */
[----:B------:R-:W-:Y:S01]  /*96f0*/  HADD2.F32 R75, -RZ, R75.H0_H0 ;  /* 0x2000004bff4b7230 */ /* 0x000fe20000004100 */
[----:B------:R-:W-:Y:S01]  /*9700*/  SHF.R.U32.HI R110, RZ, 0x10, R111 ;  /* 0x00000010ff6e7819 */ /* 0x000fe2000001166f */
[----:B------:R-:W-:Y:S02]  /*9710*/  HADD2.F32 R106, -RZ, R106.H0_H0 ;  /* 0x2000006aff6a7230 */ /* 0x000fe40000004100 */
[----:B------:R-:W-:-:S02]  /*9720*/  HADD2.F32 R79, -RZ, R79.H0_H0 ;  /* 0x2000004fff4f7230 */ /* 0x000fc40000004100 */
[----:B------:R-:W-:Y:S02]  /*9730*/  HADD2.F32 R110, -RZ, R110.H0_H0 ;  /* 0x2000006eff6e7230 */ /* 0x000fe40000004100 */
[--C-:B-1----:R-:W-:Y:S02]  /*9740*/  HADD2.F32 R84, -RZ, R7.reuse.H0_H0 ;  /* 0x20000007ff547230 */ /* 0x102fe40000004100 */
[----:B------:R-:W-:Y:S02]  /*9750*/  HADD2.F32 R7, -RZ, R7.H1_H1 ;  /* 0x30000007ff077230 */ /* 0x000fe40000004100 */
[--C-:B------:R-:W-:Y:S02]  /*9760*/  HADD2.F32 R87, -RZ, R4.reuse.H1_H1 ;  /* 0x30000004ff577230 */ /* 0x100fe40000004100 */
[----:B------:R-:W-:Y:S01]  /*9770*/  HADD2.F32 R85, -RZ, R4.H0_H0 ;  /* 0x20000004ff557230 */ /* 0x000fe20000004100 */
[-C--:B------:R-:W-:Y:S01]  /*9780*/  FMUL.FTZ R93, R7, R106.reuse ;  /* 0x0000006a075d7220 */ /* 0x080fe20000410000 */
[--C-:B------:R-:W-:Y:S01]  /*9790*/  HADD2.F32 R4, -RZ, R6.reuse.H0_H0 ;  /* 0x20000006ff047230 */ /* 0x100fe20000004100 */
[----:B------:R-:W-:Y:S01]  /*97a0*/  FMUL.FTZ R106, R84, R106 ;  /* 0x0000006a546a7220 */ /* 0x000fe20000410000 */
[--C-:B------:R-:W-:Y:S01]  /*97b0*/  HADD2.F32 R90, -RZ, R5.reuse.H0_H0 ;  /* 0x20000005ff5a7230 */ /* 0x100fe20000004100 */
[----:B------:R-:W-:Y:S01]  /*97c0*/  FMUL.FTZ R95, R87, R94 ;  /* 0x0000005e575f7220 */ /* 0x000fe20000410000 */
[----:B------:R-:W-:Y:S01]  /*97d0*/  HADD2.F32 R6, -RZ, R6.H1_H1 ;  /* 0x30000006ff067230 */ /* 0x000fe20000004100 */
[----:B------:R-:W-:Y:S01]  /*97e0*/  FFMA.FTZ R106, R7, R110, R106 ;  /* 0x0000006e076a7223 */ /* 0x000fe2000001006a */
        /* <DEDUP_REMOVED lines=10> */
[----:B------:R-:W-:Y:S02]  /*9890*/  FFMA.FTZ R93, R84, R110, -R93 ;  /* 0x0000006e545d7223 */ /* 0x000fe4000001085d */
[----:B------:R-:W-:-:S02]  /*98a0*/  FFMA.FTZ R94, R87, R100, R94 ;  /* 0x00000064575e7223 */ /* 0x000fc4000001005e */
[-C--:B------:R-:W-:Y:S02]  /*98b0*/  FFMA.FTZ R57, R4, R7.reuse, -R57 ;  /* 0x0000000704397223 */ /* 0x080fe40000010839 */
[----:B------:R-:W-:Y:S01]  /*98c0*/  FFMA.FTZ R6, R6, R7, R75 ;  /* 0x0000000706067223 */ /* 0x000fe2000001004b */
[----:B------:R-:W-:Y:S01]  /*98d0*/  F2FP.PACK_AB R7, R106, R93 ;  /* 0x0000005d6a07723e */ /* 0x000fe200000000ff */
[----:B------:R-:W-:Y:S01]  /*98e0*/  FFMA.FTZ R78, R5, R78, R79 ;  /* 0x0000004e054e7223 */ /* 0x000fe2000001004f */
[----:B------:R-:W-:Y:S02]  /*98f0*/  F2FP.PACK_AB R4, R94, R95 ;  /* 0x0000005f5e04723e */ /* 0x000fe400000000ff */
[----:B------:R-:W-:Y:S02]  /*9900*/  F2FP.PACK_AB R6, R6, R57 ;  /* 0x000000390606723e */ /* 0x000fe400000000ff */
[----:B------:R-:W-:-:S05]  /*9910*/  F2FP.PACK_AB R5, R78, R85 ;  /* 0x000000554e05723e */ /* 0x000fca00000000ff */
[----:B------:R1:W-:Y:S02]  /*9920*/  STS.128 [R8], R4 ;  /* 0x0000000408007388 */ /* 0x0003e40000000c00 */
.L_x_378:
[----:B------:R-:W-:Y:S05]  /*9930*/  BSYNC B0 ;  /* 0x0000000000007941 */ /* 0x000fea0003800000 */
.L_x_377:
[----:B-1----:R-:W-:Y:S01]  /*9940*/  IADD3 R4, R89, 0x20, RZ ;  /* 0x0000002059047810 */ /* 0x002fe20007ffe0ff */
[----:B------:R-:W-:Y:S03]  /*9950*/  BSSY B0, `(.L_x_379) ;  /* 0x000002d000007945 */ /* 0x000fe60003800000 */
[----:B------:R-:W-:-:S13]  /*9960*/  ISETP.GE.AND P0, PT, R4, c[0x0][0x27c], PT ;  /* 0x00009f0004007a0c */ /* 0x000fda0003f06270 */
[----:B------:R-:W-:Y:S05]  /*9970*/  @P0 BRA `(.L_x_380) ;  /* 0x000002a000000947 */ /* 0x000fea0003800000 */
[----:B------:R-:W1:Y:S01]  /*9980*/  LDS.128 R4, [R11+0x4000] ;  /* 0x004000000b047984 */ /* 0x000e620000000c00 */
[--C-:B------:R-:W-:Y:S01]  /*9990*/  SHF.R.U64 R75, R96, 0x10, R97.reuse ;  /* 0x00000010604b7819 */ /* 0x100fe20000001261 */
[--C-:B------:R-:W-:Y:S01]  /*99a0*/  HADD2.F32 R87, -RZ, R67.reuse.H1_H1 ;  /* 0x30000043ff577230 */ /* 0x100fe20000004100 */
[----:B------:R-:W-:Y:S01]  /*99b0*/  SHF.R.U32.HI R96, RZ, 0x10, R97 ;  /* 0x00000010ff607819 */ /* 0x000fe20000011661 */
[----:B------:R-:W-:Y:S01]  /*99c0*/  HADD2.F32 R67, -RZ, R67.H0_H0 ;  /* 0x20000043ff437230 */ /* 0x000fe20000004100 */
[--C-:B------:R-:W-:Y:S01]  /*99d0*/  SHF.R.U64 R57, R98, 0x10, R99.reuse ;  /* 0x0000001062397819 */ /* 0x100fe20000001263 */
[----:B------:R-:W-:Y:S01]  /*99e0*/  HADD2.F32 R90, -RZ, R74.H1_H1 ;  /* 0x3000004aff5a7230 */ /* 0x000fe20000004100 */
[----:B------:R-:W-:Y:S01]  /*99f0*/  SHF.R.U32.HI R98, RZ, 0x10, R99 ;  /* 0x00000010ff627819 */ /* 0x000fe20000011663 */
[----:B------:R-:W-:-:S04]  /*9a00*/  HADD2.F32 R96, -RZ, R96.H0_H0 ;  /* 0x20000060ff607230 */ /* 0x000fc80000004100 */
[----:B------:R-:W-:Y:S02]  /*9a10*/  HADD2.F32 R98, -RZ, R98.H0_H0 ;  /* 0x20000062ff627230 */ /* 0x000fe40000004100 */
[--C-:B-1----:R-:W-:Y:S02]  /*9a20*/  HADD2.F32 R78, -RZ, R7.reuse.H0_H0 ;  /* 0x20000007ff4e7230 */ /* 0x102fe40000004100 */
[----:B------:R-:W-:Y:S02]  /*9a30*/  HADD2.F32 R7, -RZ, R7.H1_H1 ;  /* 0x30000007ff077230 */ /* 0x000fe40000004100 */
[--C-:B------:R-:W-:Y:S02]  /*9a40*/  HADD2.F32 R79, -RZ, R4.reuse.H0_H0 ;  /* 0x20000004ff4f7230 */ /* 0x100fe40000004100 */
[----:B------:R-:W-:Y:S01]  /*9a50*/  HADD2.F32 R84, -RZ, R4.H1_H1 ;  /* 0x30000004ff547230 */ /* 0x000fe20000004100 */
[CC--:B------:R-:W-:Y:S01]  /*9a60*/  FMUL.FTZ R93, R7.reuse, R96.reuse ;  /* 0x00000060075d7220 */ /* 0x0c0fe20000410000 */
[--C-:B------:R-:W-:Y:S01]  /*9a70*/  HADD2.F32 R4, -RZ, R6.reuse.H0_H0 ;  /* 0x20000006ff047230 */ /* 0x100fe20000004100 */
[C---:B------:R-:W-:Y:S01]  /*9a80*/  FMUL.FTZ R96, R78.reuse, R96 ;  /* 0x000000604e607220 */ /* 0x040fe20000410000 */
[--C-:B------:R-:W-:Y:S01]  /*9a90*/  HADD2.F32 R85, -RZ, R5.reuse.H0_H0 ;  /* 0x20000005ff557230 */ /* 0x100fe20000004100 */
[-C--:B------:R-:W-:Y:S01]  /*9aa0*/  FFMA.FTZ R93, R78, R98.reuse, -R93 ;  /* 0x000000624e5d7223 */ /* 0x080fe2000001085d */
[----:B------:R-:W-:Y:S01]  /*9ab0*/  HADD2.F32 R6, -RZ, R6.H1_H1 ;  /* 0x30000006ff067230 */ /* 0x000fe20000004100 */
[----:B------:R-:W-:Y:S01]  /*9ac0*/  FFMA.FTZ R96, R7, R98, R96 ;  /* 0x0000006207607223 */ /* 0x000fe20000010060 */
[----:B------:R-:W-:Y:S01]  /*9ad0*/  HADD2.F32 R5, -RZ, R5.H1_H1 ;  /* 0x30000005ff057230 */ /* 0x000fe20000004100 */
[-C--:B------:R-:W-:Y:S01]  /*9ae0*/  FMUL.FTZ R94, R84, R87.reuse ;  /* 0x00000057545e7220 */ /* 0x080fe20000410000 */
[----:B------:R-:W-:Y:S01]  /*9af0*/  HADD2.F32 R78, -RZ, R75.H0_H0 ;  /* 0x2000004bff4e7230 */ /* 0x000fe20000004100 */
[C---:B------:R-:W-:Y:S01]  /*9b00*/  FMUL.FTZ R87, R79.reuse, R87 ;  /* 0x000000574f577220 */ /* 0x040fe20000410000 */
[----:B------:R-:W-:Y:S01]  /*9b10*/  HADD2.F32 R7, -RZ, R74.H0_H0 ;  /* 0x2000004aff077230 */ /* 0x000fe20000004100 */
[----:B------:R-:W-:Y:S01]  /*9b20*/  FFMA.FTZ R94, R79, R90, -R94 ;  /* 0x0000005a4f5e7223 */ /* 0x000fe2000001085e */
[----:B------:R-:W-:Y:S01]  /*9b30*/  HADD2.F32 R74, -RZ, R57.H0_H0 ;  /* 0x20000039ff4a7230 */ /* 0x000fe20000004100 */
[----:B------:R-:W-:-:S02]  /*9b40*/  FMUL.FTZ R57, R6, R67 ;  /* 0x0000004306397220 */ /* 0x000fc40000410000 */
[-C--:B------:R-:W-:Y:S02]  /*9b50*/  FMUL.FTZ R75, R5, R78.reuse ;  /* 0x0000004e054b7220 */ /* 0x080fe40000410000 */
[----:B------:R-:W-:Y:S02]  /*9b60*/  FMUL.FTZ R67, R4, R67 ;  /* 0x0000004304437220 */ /* 0x000fe40000410000 */
[C---:B------:R-:W-:Y:S02]  /*9b70*/  FMUL.FTZ R78, R85.reuse, R78 ;  /* 0x0000004e554e7220 */ /* 0x040fe40000410000 */
[----:B------:R-:W-:Y:S02]  /*9b80*/  FFMA.FTZ R87, R84, R90, R87 ;  /* 0x0000005a54577223 */ /* 0x000fe40000010057 */
[-C--:B------:R-:W-:Y:S02]  /*9b90*/  FFMA.FTZ R57, R4, R7.reuse, -R57 ;  /* 0x0000000704397223 */ /* 0x080fe40000010839 */
        /* <DEDUP_REMOVED lines=8> */
.L_x_380:
[----:B------:R-:W-:Y:S05]  /*9c20*/  BSYNC B0 ;  /* 0x0000000000007941 */ /* 0x000fea0003800000 */
.L_x_379:
[----:B-1----:R-:W-:Y:S01]  /*9c30*/  IADD3 R4, R89, 0x30, RZ ;  /* 0x0000003059047810 */ /* 0x002fe20007ffe0ff */
[----:B------:R-:W-:Y:S03]  /*9c40*/  BSSY B0, `(.L_x_381) ;  /* 0x000002d000007945 */ /* 0x000fe60003800000 */
[----:B------:R-:W-:-:S13]  /*9c50*/  ISETP.GE.AND P0, PT, R4, c[0x0][0x27c], PT ;  /* 0x00009f0004007a0c */ /* 0x000fda0003f06270 */
[----:B------:R-:W-:Y:S05]  /*9c60*/  @P0 BRA `(.L_x_382) ;  /* 0x000002a000000947 */ /* 0x000fea0003800000 */
[----:B------:R-:W1:Y:S01]  /*9c70*/  LDS.128 R4, [R8+0x4000] ;  /* 0x0040000008047984 */ /* 0x000e620000000c00 */
[--C-:B------:R-:W-:Y:S01]  /*9c80*/  SHF.R.U64 R67, R80, 0x10, R81.reuse ;  /* 0x0000001050437819 */ /* 0x100fe20000001251 */
[----:B------:R-:W-:Y:S01]  /*9c90*/  HADD2.F32 R84, -RZ, R66.H1_H1 ;  /* 0x30000042ff547230 */ /* 0x000fe20000004100 */
[----:B------:R-:W-:Y:S01]  /*9ca0*/  SHF.R.U32.HI R80, RZ, 0x10, R81 ;  /* 0x00000010ff507819 */ /* 0x000fe20000011651 */
[--C-:B------:R-:W-:Y:S01]  /*9cb0*/  HADD2.F32 R81, -RZ, R61.reuse.H1_H1 ;  /* 0x3000003dff517230 */ /* 0x100fe20000004100 */
[--C-:B------:R-:W-:Y:S01]  /*9cc0*/  SHF.R.U64 R57, R82, 0x10, R83.reuse ;  /* 0x0000001052397819 */ /* 0x100fe20000001253 */
[----:B------:R-:W-:Y:S01]  /*9cd0*/  HADD2.F32 R61, -RZ, R61.H0_H0 ;  /* 0x2000003dff3d7230 */ /* 0x000fe20000004100 */
        /* <DEDUP_REMOVED lines=29> */
[-C--:B------:R-:W-:Y:S01]  /*9eb0*/  FFMA.FTZ R67, R79, R66.reuse, -R67 ;  /* 0x000000424f437223 */ /* 0x080fe20000010843 */
[----:B------:R-:W-:Y:S01]  /*9ec0*/  F2FP.PACK_AB R4, R78, R85 ;  /* 0x000000554e04723e */ /* 0x000fe200000000ff */
[----:B------:R-:W-:Y:S01]  /*9ed0*/  FFMA.FTZ R74, R5, R66, R74 ;  /* 0x00000042054a7223 */ /* 0x000fe2000001004a */
[----:B------:R-:W-:-:S04]  /*9ee0*/  F2FP.PACK_AB R6, R6, R57 ;  /* 0x000000390606723e */ /* 0x000fc800000000ff */
[----:B------:R-:W-:-:S05]  /*9ef0*/  F2FP.PACK_AB R5, R74, R67 ;  /* 0x000000434a05723e */ /* 0x000fca00000000ff */
[----:B------:R1:W-:Y:S02]  /*9f00*/  STS.128 [R8+0x4000], R4 ;  /* 0x0040000408007388 */ /* 0x0003e40000000c00 */
.L_x_382:
[----:B------:R-:W-:Y:S05]  /*9f10*/  BSYNC B0 ;  /* 0x0000000000007941 */ /* 0x000fea0003800000 */
.L_x_381:
        /* <DEDUP_REMOVED lines=21> */
[C---:B------:R-:W-:Y:S01]  /*a070*/  FMUL.FTZ R72, R66.reuse, R72 ;  /* 0x0000004842487220 */ /* 0x040fe20000410000 */
[----:B------:R-:W-:Y:S01]  /*a080*/  HADD2.F32 R6, -RZ, R6.H1_H1 ;  /* 0x30000006ff067230 */ /* 0x000fe20000004100 */
[----:B------:R-:W-:Y:S01]  /*a090*/  FMUL.FTZ R77, R73, R78 ;  /* 0x0000004e494d7220 */ /* 0x000fe20000410000 */
[--C-:B------:R-:W-:Y:S01]  /*a0a0*/  HADD2.F32 R74, -RZ, R5.reuse.H0_H0 ;  /* 0x20000005ff4a7230 */ /* 0x100fe20000004100 */
[----:B------:R-:W-:Y:S01]  /*a0b0*/  FFMA.FTZ R72, R7, R76, R72 ;  /* 0x0000004c07487223 */ /* 0x000fe20000010048 */
[----:B------:R-:W-:Y:S01]  /*a0c0*/  HADD2.F32 R7, -RZ, R56.H0_H0 ;  /* 0x20000038ff077230 */ /* 0x000fe20000004100 */
[C---:B------:R-:W-:Y:S01]  /*a0d0*/  FMUL.FTZ R78, R67.reuse, R78 ;  /* 0x0000004e434e7220 */ /* 0x040fe20000410000 */
[----:B------:R-:W-:Y:S01]  /*a0e0*/  HADD2.F32 R5, -RZ, R5.H1_H1 ;  /* 0x30000005ff057230 */ /* 0x000fe20000004100 */
[----:B------:R-:W-:Y:S01]  /*a0f0*/  FFMA.FTZ R77, R67, R80, -R77 ;  /* 0x00000050434d7223 */ /* 0x000fe2000001084d */
[----:B------:R-:W-:Y:S01]  /*a100*/  HADD2.F32 R67, -RZ, R60.H0_H0 ;  /* 0x2000003cff437230 */ /* 0x000fe20000004100 */
[----:B------:R-:W-:-:S02]  /*a110*/  FFMA.FTZ R75, R66, R76, -R75 ;  /* 0x0000004c424b7223 */ /* 0x000fc4000001084b */
[-C--:B------:R-:W-:Y:S02]  /*a120*/  FMUL.FTZ R56, R6, R7.reuse ;  /* 0x0000000706387220 */ /* 0x080fe40000410000 */
[----:B------:R-:W-:Y:S02]  /*a130*/  FMUL.FTZ R7, R4, R7 ;  /* 0x0000000704077220 */ /* 0x000fe40000410000 */
[-C--:B------:R-:W-:Y:S02]  /*a140*/  FMUL.FTZ R60, R5, R61.reuse ;  /* 0x0000003d053c7220 */ /* 0x080fe40000410000 */
[----:B------:R-:W-:Y:S02]  /*a150*/  FMUL.FTZ R66, R74, R61 ;  /* 0x0000003d4a427220 */ /* 0x000fe40000410000 */
[----:B------:R-:W-:Y:S02]  /*a160*/  FFMA.FTZ R56, R4, R67, -R56 ;  /* 0x0000004304387223 */ /* 0x000fe40000010838 */
[----:B------:R-:W-:-:S02]  /*a170*/  FFMA.FTZ R78, R73, R80, R78 ;  /* 0x00000050494e7223 */ /* 0x000fc4000001004e */
        /* <DEDUP_REMOVED lines=8> */
.L_x_384:
[----:B------:R-:W-:Y:S05]  /*a200*/  BSYNC B0 ;  /* 0x0000000000007941 */ /* 0x000fea0003800000 */
.L_x_383:
[----:B-1----:R-:W-:-:S04]  /*a210*/  IADD3 R4, R89, 0x50, RZ ;  /* 0x0000005059047810 */ /* 0x002fc80007ffe0ff */
        /* <DEDUP_REMOVED lines=23> */
[----:B------:R-:W-:Y:S01]  /*a390*/  HADD2.F32 R7, -RZ, R46.H0_H0 ;  /* 0x2000002eff077230 */ /* 0x000fe20000004100 */
[-C--:B------:R-:W-:Y:S01]  /*a3a0*/  FMUL.FTZ R73, R63, R66.reuse ;  /* 0x000000423f497220 */ /* 0x080fe20000410000 */
[----:B------:R-:W-:Y:S01]  /*a3b0*/  HADD2.F32 R5, -RZ, R5.H1_H1 ;  /* 0x30000005ff057230 */ /* 0x000fe20000004100 */
[C---:B------:R-:W-:Y:S01]  /*a3c0*/  FMUL.FTZ R66, R61.reuse, R66 ;  /* 0x000000423d427220 */ /* 0x040fe20000410000 */
[----:B------:R-:W-:Y:S01]  /*a3d0*/  HADD2.F32 R46, -RZ, R57.H0_H0 ;  /* 0x20000039ff2e7230 */ /* 0x000fe20000004100 */
[----:B------:R-:W-:Y:S01]  /*a3e0*/  FFMA.FTZ R73, R61, R72, -R73 ;  /* 0x000000483d497223 */ /* 0x000fe20000010849 */
[----:B------:R-:W-:Y:S01]  /*a3f0*/  HADD2.F32 R60, -RZ, R56.H0_H0 ;  /* 0x20000038ff3c7230 */ /* 0x000fe20000004100 */
[----:B------:R-:W-:-:S02]  /*a400*/  FMUL.FTZ R56, R6, R7 ;  /* 0x0000000706387220 */ /* 0x000fc40000410000 */
[-C--:B------:R-:W-:Y:S02]  /*a410*/  FMUL.FTZ R57, R5, R46.reuse ;  /* 0x0000002e05397220 */ /* 0x080fe40000410000 */
[C---:B------:R-:W-:Y:S02]  /*a420*/  FMUL.FTZ R7, R4.reuse, R7 ;  /* 0x0000000704077220 */ /* 0x040fe40000410000 */
[----:B------:R-:W-:Y:S02]  /*a430*/  FMUL.FTZ R46, R65, R46 ;  /* 0x0000002e412e7220 */ /* 0x000fe40000410000 */
[-C--:B------:R-:W-:Y:S02]  /*a440*/  FFMA.FTZ R56, R4, R53.reuse, -R56 ;  /* 0x0000003504387223 */ /* 0x080fe40000010838 */
[----:B------:R-:W-:Y:S02]  /*a450*/  FFMA.FTZ R66, R63, R72, R66 ;  /* 0x000000483f427223 */ /* 0x000fe40000010042 */
        /* <DEDUP_REMOVED lines=8> */
.L_x_374:
[----:B------:R-:W-:Y:S05]  /*a4e0*/  BSYNC B1 ;  /* 0x0000000000017941 */ /* 0x000fea0003800000 */
.L_x_373:
[----:B------:R-:W-:-:S04]  /*a4f0*/  IADD3 R86, R86, 0x40, RZ ;  /* 0x0000004056567810 */ /* 0x000fc80007ffe0ff */
[----:B------:R-:W-:-:S13]  /*a500*/  ISETP.GE.AND P0, PT, R86, R47, PT ;  /* 0x0000002f5600720c */ /* 0x000fda0003f06270 */
[----:B------:R-:W-:Y:S05]  /*a510*/  @P0 BRA `(.L_x_385) ;  /* 0x0000499000000947 */ /* 0x000fea0003800000 */
[----:B------:R-:W-:Y:S01]  /*a520*/  ISETP.GE.AND P0, PT, R89, c[0x0][0x27c], PT ;  /* 0x00009f0059007a0c */ /* 0x000fe20003f06270 */
[----:B------:R-:W-:-:S12]  /*a530*/  BSSY B0, `(.L_x_386) ;  /* 0x000002c000007945 */ /* 0x000fd80003800000 */
[----:B------:R-:W-:Y:S05]  /*a540*/  @P0 BRA `(.L_x_387) ;  /* 0x000002a000000947 */ /* 0x000fea0003800000 */
[----:B-1----:R-:W1:Y:S01]  /*a550*/  LDS.128 R4, [R11+0x2000] ;  /* 0x002000000b047984 */ /* 0x002e620000000c00 */
[--C-:B------:R-:W-:Y:S01]  /*a560*/  SHF.R.U64 R47, R54, 0x10, R55.reuse ;  /* 0x00000010362f7819 */ /* 0x100fe20000001237 */
[----:B------:R-:W-:Y:S01]  /*a570*/  HADD2.F32 R61, -RZ, R40.H1_H1 ;  /* 0x30000028ff3d7230 */ /* 0x000fe20000004100 */
[----:B------:R-:W-:Y:S02]  /*a580*/  SHF.R.U32.HI R54, RZ, 0x10, R55 ;  /* 0x00000010ff367819 */ /* 0x000fe40000011637 */
[--C-:B------:R-:W-:Y:S02]  /*a590*/  SHF.R.U64 R46, R58, 0x10, R59.reuse ;  /* 0x000000103a2e7819 */ /* 0x100fe4000000123b */
[----:B------:R-:W-:Y:S01]  /*a5a0*/  SHF.R.U32.HI R58, RZ, 0x10, R59 ;  /* 0x00000010ff3a7819 */ /* 0x000fe2000001163b */
[----:B------:R-:W-:Y:S02]  /*a5b0*/  HADD2.F32 R54, -RZ, R54.H0_H0 ;  /* 0x20000036ff367230 */ /* 0x000fe40000004100 */
[----:B------:R-:W-:-:S02]  /*a5c0*/  HADD2.F32 R59, -RZ, R41.H1_H1 ;  /* 0x30000029ff3b7230 */ /* 0x000fc40000004100 */
[----:B------:R-:W-:Y:S02]  /*a5d0*/  HADD2.F32 R60, -RZ, R58.H0_H0 ;  /* 0x2000003aff3c7230 */ /* 0x000fe40000004100 */
[----:B------:R-:W-:Y:S02]  /*a5e0*/  HADD2.F32 R41, -RZ, R41.H0_H0 ;  /* 0x20000029ff297230 */ /* 0x000fe40000004100 */
[----:B------:R-:W-:Y:S02]  /*a5f0*/  HADD2.F32 R46, -RZ, R46.H0_H0 ;  /* 0x2000002eff2e7230 */ /* 0x000fe40000004100 */
[--C-:B-1----:R-:W-:Y:S02]  /*a600*/  HADD2.F32 R53, -RZ, R7.reuse.H0_H0 ;  /* 0x20000007ff357230 */ /* 0x102fe40000004100 */
[----:B------:R-:W-:Y:S02]  /*a610*/  HADD2.F32 R7, -RZ, R7.H1_H1 ;  /* 0x30000007ff077230 */ /* 0x000fe40000004100 */
[----:B------:R-:W-:-:S02]  /*a620*/  HADD2.F32 R55, -RZ, R4.H0_H0 ;  /* 0x20000004ff377230 */ /* 0x000fc40000004100 */
[----:B------:R-:W-:Y:S01]  /*a630*/  HADD2.F32 R56, -RZ, R4.H1_H1 ;  /* 0x30000004ff387230 */ /* 0x000fe20000004100 */
[-C--:B------:R-:W-:Y:S01]  /*a640*/  FMUL.FTZ R58, R7, R54.reuse ;  /* 0x00000036073a7220 */ /* 0x080fe20000410000 */
        /* <DEDUP_REMOVED lines=9> */
[----:B------:R-:W-:Y:S01]  /*a6e0*/  FMUL.FTZ R59, R55, R59 ;  /* 0x0000003b373b7220 */ /* 0x000fe20000410000 */
[----:B------:R-:W-:Y:S01]  /*a6f0*/  HADD2.F32 R47, -RZ, R40.H0_H0 ;  /* 0x20000028ff2f7230 */ /* 0x000fe20000004100 */
[----:B------:R-:W-:Y:S01]  /*a700*/  FMUL.FTZ R40, R6, R41 ;  /* 0x0000002906287220 */ /* 0x000fe20000410000 */
[----:B------:R-:W-:Y:S01]  /*a710*/  F2FP.PACK_AB R7, R7, R58 ;  /* 0x0000003a0707723e */ /* 0x000fe200000000ff */
[----:B------:R-:W-:-:S02]  /*a720*/  FMUL.FTZ R53, R5, R54 ;  /* 0x0000003605357220 */ /* 0x000fc40000410000 */
[----:B------:R-:W-:Y:S02]  /*a730*/  FMUL.FTZ R41, R4, R41 ;  /* 0x0000002904297220 */ /* 0x000fe40000410000 */
[----:B------:R-:W-:Y:S02]  /*a740*/  FMUL.FTZ R54, R57, R54 ;  /* 0x0000003639367220 */ /* 0x000fe40000410000 */
[-C--:B------:R-:W-:Y:S02]  /*a750*/  FFMA.FTZ R62, R55, R61.reuse, -R62 ;  /* 0x0000003d373e7223 */ /* 0x080fe4000001083e */
[----:B------:R-:W-:Y:S02]  /*a760*/  FFMA.FTZ R59, R56, R61, R59 ;  /* 0x0000003d383b7223 */ /* 0x000fe4000001003b */
[-C--:B------:R-:W-:Y:S02]  /*a770*/  FFMA.FTZ R40, R4, R47.reuse, -R40 ;  /* 0x0000002f04287223 */ /* 0x080fe40000010828 */
[----:B------:R-:W-:Y:S01]  /*a780*/  FFMA.FTZ R41, R6, R47, R41 ;  /* 0x0000002f06297223 */ /* 0x000fe20000010029 */
[----:B------:R-:W-:Y:S01]  /*a790*/  F2FP.PACK_AB R4, R59, R62 ;  /* 0x0000003e3b04723e */ /* 0x000fe200000000ff */
[----:B------:R-:W-:-:S02]  /*a7a0*/  FFMA.FTZ R53, R57, R46, -R53 ;  /* 0x0000002e39357223 */ /* 0x000fc40000010835 */
[----:B------:R-:W-:Y:S01]  /*a7b0*/  FFMA.FTZ R54, R5, R46, R54 ;  /* 0x0000002e05367223 */ /* 0x000fe20000010036 */
[----:B------:R-:W-:-:S04]  /*a7c0*/  F2FP.PACK_AB R6, R41, R40 ;  /* 0x000000282906723e */ /* 0x000fc800000000ff */
[----:B------:R-:W-:-:S05]  /*a7d0*/  F2FP.PACK_AB R5, R54, R53 ;  /* 0x000000353605723e */ /* 0x000fca00000000ff */
[----:B------:R1:W-:Y:S02]  /*a7e0*/  STS.128 [R11+0x2000], R4 ;  /* 0x002000040b007388 */ /* 0x0003e40000000c00 */
.L_x_387:
[----:B------:R-:W-:Y:S05]  /*a7f0*/  BSYNC B0 ;  /* 0x0000000000007941 */ /* 0x000fea0003800000 */
.L_x_386:
        /* <DEDUP_REMOVED lines=12> */
[----:B------:R-:W-:Y:S02]  /*a8c0*/  HADD2.F32 R42, -RZ, R42.H0_H0 ;  /* 0x2000002aff2a7230 */ /* 0x000fe40000004100 */
[----:B------:R-:W-:-:S02]  /*a8d0*/  HADD2.F32 R40, -RZ, R40.H0_H0 ;  /* 0x20000028ff287230 */ /* 0x000fc40000004100 */
[----:B------:R-:W-:Y:S02]  /*a8e0*/  HADD2.F32 R54, -RZ, R44.H0_H0 ;  /* 0x2000002cff367230 */ /* 0x000fe40000004100 */
[--C-:B-1----:R-:W-:Y:S02]  /*a8f0*/  HADD2.F32 R43, -RZ, R7.reuse.H0_H0 ;  /* 0x20000007ff2b7230 */ /* 0x102fe40000004100 */
[----:B------:R-:W-:Y:S02]  /*a900*/  HADD2.F32 R7, -RZ, R7.H1_H1 ;  /* 0x30000007ff077230 */ /* 0x000fe40000004100 */
[--C-:B------:R-:W-:Y:S02]  /*a910*/  HADD2.F32 R45, -RZ, R4.reuse.H0_H0 ;  /* 0x20000004ff2d7230 */ /* 0x100fe40000004100 */
        /* <DEDUP_REMOVED lines=28> */
.L_x_389:
[----:B------:R-:W-:Y:S05]  /*aae0*/  BSYNC B0 ;  /* 0x0000000000007941 */ /* 0x000fea0003800000 */
.L_x_388:
[----:B-1----:R-:W-:Y:S01]  /*aaf0*/  IADD3 R4, R89, 0x20, RZ ;  /* 0x0000002059047810 */ /* 0x002fe20007ffe0ff */
[----:B------:R-:W-:Y:S03]  /*ab00*/  BSSY B0, `(.L_x_390) ;  /* 0x000002d000007945 */ /* 0x000fe60003800000 */
[----:B------:R-:W-:-:S13]  /*ab10*/  ISETP.GE.AND P0, PT, R4, c[0x0][0x27c], PT ;  /* 0x00009f0004007a0c */ /* 0x000fda0003f06270 */
[----:B------:R-:W-:Y:S05]  /*ab20*/  @P0 BRA `(.L_x_391) ;  /* 0x000002a000000947 */ /* 0x000fea0003800000 */
[----:B------:R-:W1:Y:S01]  /*ab30*/  LDS.128 R4, [R11+0x6000] ;  /* 0x006000000b047984 */ /* 0x000e620000000c00 */
[--C-:B------:R-:W-:Y:S01]  /*ab40*/  SHF.R.U64 R30, R30, 0x10, R31.reuse ;  /* 0x000000101e1e7819 */ /* 0x100fe2000000121f */
[----:B------:R-:W-:Y:S01]  /*ab50*/  HADD2.F32 R41, -RZ, R28.H0_H0 ;  /* 0x2000001cff297230 */ /* 0x000fe20000004100 */
[----:B------:R-:W-:Y:S01]  /*ab60*/  SHF.R.U32.HI R31, RZ, 0x10, R31 ;  /* 0x00000010ff1f7819 */ /* 0x000fe2000001161f */
[--C-:B------:R-:W-:Y:S01]  /*ab70*/  HADD2.F32 R43, -RZ, R29.reuse.H0_H0 ;  /* 0x2000001dff2b7230 */ /* 0x100fe20000004100 */
[--C-:B------:R-:W-:Y:S01]  /*ab80*/  SHF.R.U64 R32, R34, 0x10, R35.reuse ;  /* 0x0000001022207819 */ /* 0x100fe20000001223 */
[----:B------:R-:W-:Y:S01]  /*ab90*/  HADD2.F32 R29, -RZ, R29.H1_H1 ;  /* 0x3000001dff1d7230 */ /* 0x000fe20000004100 */
[----:B------:R-:W-:Y:S01]  /*aba0*/  SHF.R.U32.HI R34, RZ, 0x10, R35 ;  /* 0x00000010ff227819 */ /* 0x000fe20000011623 */
[----:B------:R-:W-:Y:S02]  /*abb0*/  HADD2.F32 R42, -RZ, R31.H0_H0 ;  /* 0x2000001fff2a7230 */ /* 0x000fe40000004100 */
[----:B------:R-:W-:-:S02]  /*abc0*/  HADD2.F32 R30, -RZ, R30.H0_H0 ;  /* 0x2000001eff1e7230 */ /* 0x000fc40000004100 */
[----:B------:R-:W-:Y:S02]  /*abd0*/  HADD2.F32 R44, -RZ, R34.H0_H0 ;  /* 0x20000022ff2c7230 */ /* 0x000fe40000004100 */
[----:B------:R-:W-:Y:S02]  /*abe0*/  HADD2.F32 R32, -RZ, R32.H0_H0 ;  /* 0x20000020ff207230 */ /* 0x000fe40000004100 */
[--C-:B-1----:R-:W-:Y:S02]  /*abf0*/  HADD2.F32 R33, -RZ, R7.reuse.H0_H0 ;  /* 0x20000007ff217230 */ /* 0x102fe40000004100 */
[----:B------:R-:W-:Y:S02]  /*ac00*/  HADD2.F32 R7, -RZ, R7.H1_H1 ;  /* 0x30000007ff077230 */ /* 0x000fe40000004100 */
[--C-:B------:R-:W-:Y:S02]  /*ac10*/  HADD2.F32 R40, -RZ, R4.reuse.H1_H1 ;  /* 0x30000004ff287230 */ /* 0x100fe40000004100 */
[----:B------:R-:W-:Y:S01]  /*ac20*/  HADD2.F32 R35, -RZ, R4.H0_H0 ;  /* 0x20000004ff237230 */ /* 0x000fe20000004100 */
[-C--:B------:R-:W-:Y:S01]  /*ac30*/  FMUL.FTZ R34, R7, R42.reuse ;  /* 0x0000002a07227220 */ /* 0x080fe20000410000 */
[--C-:B------:R-:W-:Y:S01]  /*ac40*/  HADD2.F32 R4, -RZ, R6.reuse.H0_H0 ;  /* 0x20000006ff047230 */ /* 0x100fe20000004100 */
[-C--:B------:R-:W-:Y:S01]  /*ac50*/  FMUL.FTZ R46, R40, R41.reuse ;  /* 0x00000029282e7220 */ /* 0x080fe20000410000 */
[--C-:B------:R-:W-:Y:S01]  /*ac60*/  HADD2.F32 R31, -RZ, R5.reuse.H0_H0 ;  /* 0x20000005ff1f7230 */ /* 0x100fe20000004100 */
[C---:B------:R-:W-:Y:S01]  /*ac70*/  FMUL.FTZ R42, R33.reuse, R42 ;  /* 0x0000002a212a7220 */ /* 0x040fe20000410000 */
[----:B------:R-:W-:Y:S01]  /*ac80*/  HADD2.F32 R6, -RZ, R6.H1_H1 ;  /* 0x30000006ff067230 */ /* 0x000fe20000004100 */
[----:B------:R-:W-:Y:S01]  /*ac90*/  FFMA.FTZ R34, R33, R44, -R34 ;  /* 0x0000002c21227223 */ /* 0x000fe20000010822 */
[----:B------:R-:W-:Y:S01]  /*aca0*/  HADD2.F32 R5, -RZ, R5.H1_H1 ;  /* 0x30000005ff057230 */ /* 0x000fe20000004100 */
[C---:B------:R-:W-:Y:S01]  /*acb0*/  FMUL.FTZ R41, R35.reuse, R41 ;  /* 0x0000002923297220 */ /* 0x040fe20000410000 */
[----:B------:R-:W-:Y:S01]  /*acc0*/  HADD2.F32 R33, -RZ, R28.H1_H1 ;  /* 0x3000001cff217230 */ /* 0x000fe20000004100 */
[----:B------:R-:W-:-:S02]  /*acd0*/  FFMA.FTZ R46, R35, R43, -R46 ;  /* 0x0000002b232e7223 */ /* 0x000fc4000001082e */
[-C--:B------:R-:W-:Y:S02]  /*ace0*/  FMUL.FTZ R28, R6, R29.reuse ;  /* 0x0000001d061c7220 */ /* 0x080fe40000410000 */
[-C--:B------:R-:W-:Y:S02]  /*acf0*/  FMUL.FTZ R35, R5, R30.reuse ;  /* 0x0000001e05237220 */ /* 0x080fe40000410000 */
[----:B------:R-:W-:Y:S02]  /*ad00*/  FMUL.FTZ R29, R4, R29 ;  /* 0x0000001d041d7220 */ /* 0x000fe40000410000 */
[----:B------:R-:W-:Y:S02]  /*ad10*/  FMUL.FTZ R30, R31, R30 ;  /* 0x0000001e1f1e7220 */ /* 0x000fe40000410000 */
[----:B------:R-:W-:Y:S02]  /*ad20*/  FFMA.FTZ R7, R7, R44, R42 ;  /* 0x0000002c07077223 */ /* 0x000fe4000001002a */
[----:B------:R-:W-:-:S02]  /*ad30*/  FFMA.FTZ R41, R40, R43, R41 ;  /* 0x0000002b28297223 */ /* 0x000fc40000010029 */
[-C--:B------:R-:W-:Y:S01]  /*ad40*/  FFMA.FTZ R28, R4, R33.reuse, -R28 ;  /* 0x00000021041c7223 */ /* 0x080fe2000001081c */
[----:B------:R-:W-:Y:S01]  /*ad50*/  F2FP.PACK_AB R7, R7, R34 ;  /* 0x000000220707723e */ /* 0x000fe200000000ff */
[----:B------:R-:W-:Y:S01]  /*ad60*/  FFMA.FTZ R29, R6, R33, R29 ;  /* 0x00000021061d7223 */ /* 0x000fe2000001001d */
[----:B------:R-:W-:Y:S01]  /*ad70*/  F2FP.PACK_AB R4, R41, R46 ;  /* 0x0000002e2904723e */ /* 0x000fe200000000ff */
[-C--:B------:R-:W-:Y:S02]  /*ad80*/  FFMA.FTZ R35, R31, R32.reuse, -R35 ;  /* 0x000000201f237223 */ /* 0x080fe40000010823 */
[----:B------:R-:W-:Y:S01]  /*ad90*/  FFMA.FTZ R30, R5, R32, R30 ;  /* 0x00000020051e7223 */ /* 0x000fe2000001001e */
[----:B------:R-:W-:-:S04]  /*ada0*/  F2FP.PACK_AB R6, R29, R28 ;  /* 0x0000001c1d06723e */ /* 0x000fc800000000ff */
[----:B------:R-:W-:-:S05]  /*adb0*/  F2FP.PACK_AB R5, R30, R35 ;  /* 0x000000231e05723e */ /* 0x000fca00000000ff */
[----:B------:R1:W-:Y:S02]  /*adc0*/  STS.128 [R11+0x6000], R4 ;  /* 0x006000040b007388 */ /* 0x0003e40000000c00 */
.L_x_391:
[----:B------:R-:W-:Y:S05]  /*add0*/  BSYNC B0 ;  /* 0x0000000000007941 */ /* 0x000fea0003800000 */
.L_x_390:
        /* <DEDUP_REMOVED lines=30> */
[----:B------:R-:W-:-:S02]  /*afc0*/  FMUL.FTZ R32, R29, R32 ;  /* 0x000000201d207220 */ /* 0x000fc40000410000 */
[-C--:B------:R-:W-:Y:S02]  /*afd0*/  FMUL.FTZ R25, R5, R24.reuse ;  /* 0x0000001805197220 */ /* 0x080fe40000410000 */
[-C--:B------:R-:W-:Y:S02]  /*afe0*/  FMUL.FTZ R22, R6, R7.reuse ;  /* 0x0000000706167220 */ /* 0x080fe40000410000 */
[C---:B------:R-:W-:Y:S02]  /*aff0*/  FMUL.FTZ R7, R4.reuse, R7 ;  /* 0x0000000704077220 */ /* 0x040fe40000410000 */
[----:B------:R-:W-:Y:S02]  /*b000*/  FMUL.FTZ R24, R31, R24 ;  /* 0x000000181f187220 */ /* 0x000fe40000410000 */
[----:B------:R-:W-:Y:S02]  /*b010*/  FFMA.FTZ R40, R29, R33, -R40 ;  /* 0x000000211d287223 */ /* 0x000fe40000010828 */
[----:B------:R-:W-:-:S02]  /*b020*/  FFMA.FTZ R22, R4, R23, -R22 ;  /* 0x0000001704167223 */ /* 0x000fc40000010816 */
        /* <DEDUP_REMOVED lines=9> */
.L_x_393:
[----:B------:R-:W-:Y:S05]  /*b0c0*/  BSYNC B0 ;  /* 0x0000000000007941 */ /* 0x000fea0003800000 */
.L_x_392:
        /* <DEDUP_REMOVED lines=46> */
.L_x_395:
[----:B------:R-:W-:Y:S05]  /*b3b0*/  BSYNC B0 ;  /* 0x0000000000007941 */ /* 0x000fea0003800000 */
.L_x_394:
[----:B------:R-:W-:-:S04]  /*b3c0*/  IADD3 R89, R89, 0x50, RZ ;  /* 0x0000005059597810 */ /* 0x000fc80007ffe0ff */
[----:B------:R-:W-:-:S13]  /*b3d0*/  ISETP.GE.AND P0, PT, R89, c[0x0][0x27c], PT ;  /* 0x00009f0059007a0c */ /* 0x000fda0003f06270 */
[----:B------:R-:W-:Y:S05]  /*b3e0*/  @P0 BRA `(.L_x_385) ;  /* 0x00003ac000000947 */ /* 0x000fea0003800000 */
[----:B-1----:R-:W1:Y:S01]  /*b3f0*/  LDS.128 R4, [R8+0xa000] ;  /* 0x00a0000008047984 */ /* 0x002e620000000c00 */
        /* <DEDUP_REMOVED lines=30> */
[----:B------:R-:W-:Y:S02]  /*b5e0*/  FFMA.FTZ R7, R7, R20, R18 ;  /* 0x0000001407077223 */ /* 0x000fe40000010012 */
[----:B------:R-:W-:Y:S02]  /*b5f0*/  FFMA.FTZ R17, R17, R21, R24 ;  /* 0x0000001511117223 */ /* 0x000fe40000010018 */
[-C--:B------:R-:W-:Y:S01]  /*b600*/  FFMA.FTZ R10, R4, R15.reuse, -R10 ;  /* 0x0000000f040a7223 */ /* 0x080fe2000001080a */
[----:B------:R-:W-:Y:S01]  /*b610*/  F2FP.PACK_AB R7, R7, R14 ;  /* 0x0000000e0707723e */ /* 0x000fe200000000ff */
[----:B------:R-:W-:Y:S01]  /*b620*/  FFMA.FTZ R9, R6, R15, R9 ;  /* 0x0000000f06097223 */ /* 0x000fe20000010009 */
[----:B------:R-:W-:Y:S01]  /*b630*/  F2FP.PACK_AB R4, R17, R22 ;  /* 0x000000161104723e */ /* 0x000fe200000000ff */
[----:B------:R-:W-:-:S02]  /*b640*/  FFMA.FTZ R11, R13, R16, -R11 ;  /* 0x000000100d0b7223 */ /* 0x000fc4000001080b */
[----:B------:R-:W-:Y:S01]  /*b650*/  FFMA.FTZ R12, R5, R16, R12 ;  /* 0x00000010050c7223 */ /* 0x000fe2000001000c */
[----:B------:R-:W-:-:S04]  /*b660*/  F2FP.PACK_AB R6, R9, R10 ;  /* 0x0000000a0906723e */ /* 0x000fc800000000ff */
[----:B------:R-:W-:-:S05]  /*b670*/  F2FP.PACK_AB R5, R12, R11 ;  /* 0x0000000b0c05723e */ /* 0x000fca00000000ff */
[----:B------:R1:W-:Y:S01]  /*b680*/  STS.128 [R8+0xa000], R4 ;  /* 0x00a0000408007388 */ /* 0x0003e20000000c00 */
[----:B------:R-:W-:Y:S05]  /*b690*/  BRA `(.L_x_385) ;  /* 0x0000381000007947 */ /* 0x000fea0003800000 */
.L_x_368:
[----:B------:R-:W-:Y:S01]  /*b6a0*/  PLOP3.LUT P1, PT, PT, PT, UP3, 0x80, 0x0 ;  /* 0x000000000000781c */ /* 0x000fe20003f2f038 */
[----:B------:R-:W-:Y:S01]  /*b6b0*/  IMAD.MOV.U32 R16, RZ, RZ, R8 ;  /* 0x000000ffff107224 */ /* 0x000fe200078e0008 */
[----:B------:R-:W-:Y:S01]  /*b6c0*/  PLOP3.LUT P0, PT, PT, PT, UP3, 0x80, 0x0 ;  /* 0x000000000000781c */ /* 0x000fe20003f0f038 */
[----:B------:R-:W-:Y:S01]  /*b6d0*/  IMAD.MOV.U32 R12, RZ, RZ, R76 ;  /* 0x000000ffff0c7224 */ /* 0x000fe200078e004c */
[----:B------:R-:W-:Y:S01]  /*b6e0*/  MOV R17, R15 ;  /* 0x0000000f00117202 */ /* 0x000fe20000000f00 */
        /* <DEDUP_REMOVED lines=14> */
[----:B------:R-:W-:Y:S01]  /*b7d0*/  CS2R R78, SRZ ;  /* 0x00000000004e7805 */ /* 0x000fe2000001ff00 */
[----:B------:R-:W-:-:S02]  /*b7e0*/  CS2R R76, SRZ ;  /* 0x00000000004c7805 */ /* 0x000fc4000001ff00 */
        /* <DEDUP_REMOVED lines=9> */
[----:B------:R1:W2:Y:S02]  /*b880*/  SHFL.IDX PT, R10, R13, RZ, 0x1c1f ;  /* 0x001c1fff0d0a7589 */ /* 0x0002a400000e0000 */
[----:B------:R-:W-:Y:S01]  /*b890*/  IADD3 R14, R17, R14, RZ ;  /* 0x0000000e110e7210 */ /* 0x000fe20007ffe0ff */
[----:B------:R-:W-:-:S03]  /*b8a0*/  IMAD.IADD R12, R7, 0x1, R11 ;  /* 0x00000001070c7824 */ /* 0x000fc600078e020b */
[----:B------:R-:W-:Y:S02]  /*b8b0*/  LEA.HI.X R14, R16, c[0x0][0x274], R14, 0x1, P1 ;  /* 0x00009d00100e7a11 */ /* 0x000fe400008f0c0e */
[----:B------:R-:W-:Y:S02]  /*b8c0*/  LEA.HI.X R12, R6, c[0x0][0x28c], R12, 0x1, P0 ;  /* 0x0000a300060c7a11 */ /* 0x000fe400000f0c0c */
[----:B------:R-:W-:Y:S01]  /*b8d0*/  ISETP.GE.AND P0, PT, R5, R4, PT ;  /* 0x000000040500720c */ /* 0x000fe20003f06270 */
[----:B------:R1:W3:Y:S04]  /*b8e0*/  SHFL.IDX PT, R6, R9, RZ, 0x1c1f ;  /* 0x001c1fff09067589 */ /* 0x0002e800000e0000 */
[----:B------:R1:W4:Y:S04]  /*b8f0*/  SHFL.IDX PT, R11, R14, RZ, 0x1c1f ;  /* 0x001c1fff0e0b7589 */ /* 0x00032800000e0000 */
[----:B------:R1:W1:Y:S04]  /*b900*/  SHFL.IDX PT, R7, R12, RZ, 0x1c1f ;  /* 0x001c1fff0c077589 */ /* 0x00026800000e0000 */
[----:B------:R-:W-:Y:S05]  /*b910*/  @P0 BRA `(.L_x_397) ;  /* 0x0000023000000947 */ /* 0x000fea0003800000 */
[C---:B------:R-:W-:Y:S01]  /*b920*/  ISETP.GE.AND P0, PT, R57.reuse, c[0x0][0x27c], PT ;  /* 0x00009f0039007a0c */ /* 0x040fe20003f06270 */
[----:B------:R-:W-:Y:S01]  /*b930*/  CS2R R82, SRZ ;  /* 0x0000000000527805 */ /* 0x000fe2000001ff00 */
[----:B------:R-:W-:Y:S01]  /*b940*/  CS2R R80, SRZ ;  /* 0x0000000000507805 */ /* 0x000fe2000001ff00 */
[----:B------:R-:W-:Y:S01]  /*b950*/  CS2R R78, SRZ ;  /* 0x00000000004e7805 */ /* 0x000fe2000001ff00 */
[----:B------:R-:W-:Y:S01]  /*b960*/  CS2R R76, SRZ ;  /* 0x00000000004c7805 */ /* 0x000fe2000001ff00 */
[----:B------:R-:W-:-:S02]  /*b970*/  IADD3 R17, R57, 0x20, RZ ;  /* 0x0000002039117810 */ /* 0x000fc40007ffe0ff */
[----:B------:R-:W-:Y:S02]  /*b980*/  IADD3 R15, R57, 0x40, RZ ;  /* 0x00000040390f7810 */ /* 0x000fe40007ffe0ff */
[----:B------:R-:W-:-:S04]  /*b990*/  ISETP.GE.AND P1, PT, R17, c[0x0][0x27c], PT ;  /* 0x00009f0011007a0c */ /* 0x000fc80003f26270 */
[----:B--2-4-:R-:W-:-:S04]  /*b9a0*/  @!P0 IMAD.WIDE R22, R57, 0x2, R10 ;  /* 0x0000000239168825 */ /* 0x014fc800078e020a */
[----:B-1-3--:R-:W-:Y:S01]  /*b9b0*/  @!P0 IMAD.WIDE R20, R57, 0x2, R6 ;  /* 0x0000000239148825 */ /* 0x00afe200078e0206 */
[----:B------:R1:W5:Y:S04]  /*b9c0*/  @!P0 LD.E.128 R80, [R22.64] ;  /* 0x0000001616508980 */ /* 0x000368000c101d00 */
[----:B------:R1:W5:Y:S01]  /*b9d0*/  @!P0 LD.E.128 R76, [R20.64] ;  /* 0x00000016144c8980 */ /* 0x000362000c101d00 */
[----:B------:R-:W-:Y:S01]  /*b9e0*/  ISETP.GE.AND P0, PT, R15, c[0x0][0x27c], PT ;  /* 0x00009f000f007a0c */ /* 0x000fe20003f06270 */
[----:B------:R-:W-:Y:S01]  /*b9f0*/  CS2R R66, SRZ ;  /* 0x0000000000427805 */ /* 0x000fe2000001ff00 */
[----:B------:R-:W-:Y:S01]  /*ba00*/  @!P1 SHF.R.S32.HI R16, RZ, 0x1f, R17 ;  /* 0x0000001fff109819 */ /* 0x000fe20000011411 */
[----:B------:R-:W-:Y:S01]  /*ba10*/  CS2R R64, SRZ ;  /* 0x0000000000407805 */ /* 0x000fe2000001ff00 */
[----:B------:R-:W-:Y:S01]  /*ba20*/  CS2R R62, SRZ ;  /* 0x00000000003e7805 */ /* 0x000fe2000001ff00 */
[----:B------:R-:W-:Y:S01]  /*ba30*/  CS2R R60, SRZ ;  /* 0x00000000003c7805 */ /* 0x000fe2000001ff00 */
[----:B------:R-:W-:Y:S01]  /*ba40*/  @!P1 LEA.HI R16, R16, R17, RZ, 0x3 ;  /* 0x0000001110109211 */ /* 0x000fe200078f18ff */
[----:B------:R-:W-:Y:S01]  /*ba50*/  CS2R R46, SRZ ;  /* 0x00000000002e7805 */ /* 0x000fe2000001ff00 */
[----:B------:R-:W-:Y:S01]  /*ba60*/  CS2R R44, SRZ ;  /* 0x00000000002c7805 */ /* 0x000fe2000001ff00 */
[----:B------:R-:W-:Y:S01]  /*ba70*/  CS2R R42, SRZ ;  /* 0x00000000002a7805 */ /* 0x000fe2000001ff00 */
[----:B------:R-:W-:Y:S01]  /*ba80*/  @!P1 LOP3.LUT R19, R16, 0xfffffff8, RZ, 0xc0, !PT ;  /* 0xfffffff810139812 */ /* 0x000fe200078ec0ff */
[----:B------:R-:W-:-:S02]  /*ba90*/  CS2R R40, SRZ ;  /* 0x0000000000287805 */ /* 0x000fc4000001ff00 */
[----:B------:R-:W-:Y:S02]  /*baa0*/  @!P0 SHF.R.S32.HI R8, RZ, 0x1f, R15 ;  /* 0x0000001fff088819 */ /* 0x000fe4000001140f */
[C---:B------:R-:W-:Y:S02]  /*bab0*/  @!P1 IMAD.WIDE R16, R19.reuse, 0x2, R10 ;  /* 0x0000000213109825 */ /* 0x040fe400078e020a */
[----:B------:R-:W-:Y:S02]  /*bac0*/  @!P0 LEA.HI R15, R8, R15, RZ, 0x3 ;  /* 0x0000000f080f8211 */ /* 0x000fe400078f18ff */
[----:B------:R-:W-:Y:S01]  /*bad0*/  @!P1 IMAD.WIDE R18, R19, 0x2, R6 ;  /* 0x0000000213129825 */ /* 0x000fe200078e0206 */
[----:B------:R1:W5:Y:S01]  /*bae0*/  @!P1 LD.E.128 R64, [R16.64] ;  /* 0x0000001610409980 */ /* 0x000362000c101d00 */
[----:B------:R-:W-:-:S03]  /*baf0*/  @!P0 LOP3.LUT R15, R15, 0xfffffff8, RZ, 0xc0, !PT ;  /* 0xfffffff80f0f8812 */ /* 0x000fc600078ec0ff */
[----:B------:R1:W5:Y:S02]  /*bb00*/  @!P1 LD.E.128 R60, [R18.64] ;  /* 0x00000016123c9980 */ /* 0x000364000c101d00 */
[----:B------:R-:W-:-:S04]  /*bb10*/  @!P0 IMAD.WIDE R10, R15, 0x2, R10 ;  /* 0x000000020f0a8825 */ /* 0x000fc800078e020a */
[----:B------:R-:W-:Y:S01]  /*bb20*/  @!P0 IMAD.WIDE R6, R15, 0x2, R6 ;  /* 0x000000020f068825 */ /* 0x000fe200078e0206 */
[----:B------:R1:W5:Y:S04]  /*bb30*/  @!P0 LD.E.128 R44, [R10.64] ;  /* 0x000000160a2c8980 */ /* 0x000368000c101d00 */
[----:B------:R1:W5:Y:S02]  /*bb40*/  @!P0 LD.E.128 R40, [R6.64] ;  /* 0x0000001606288980 */ /* 0x000364000c101d00 */
.L_x_397:
[----:B------:R-:W-:Y:S05]  /*bb50*/  BSYNC B0 ;  /* 0x0000000000007941 */ /* 0x000fea0003800000 */
.L_x_396:
[----:B-1----:R-:W-:Y:S01]  /*bb60*/  IADD3 R7, R5, 0x40, RZ ;  /* 0x0000004005077810 */ /* 0x002fe20007ffe0ff */
[----:B-----5:R-:W-:Y:S01]  /*bb70*/  IMAD.MOV.U32 R5, RZ, RZ, R46 ;  /* 0x000000ffff057224 */ /* 0x020fe200078e002e */
[----:B------:R1:W4:Y:S01]  /*bb80*/  SHFL.IDX PT, R55, R14, 0x1, 0x1c1f ;  /* 0x003c1f000e377f89 */ /* 0x00032200000e0000 */
[----:B------:R-:W-:Y:S01]  /*bb90*/  IMAD.MOV.U32 R8, RZ, RZ, R47 ;  /* 0x000000ffff087224 */ /* 0x000fe200078e002f */
[----:B------:R-:W-:Y:S01]  /*bba0*/  ISETP.GE.AND P0, PT, R7, R4, PT ;  /* 0x000000040700720c */ /* 0x000fe20003f06270 */
[----:B------:R-:W-:Y:S01]  /*bbb0*/  IMAD.MOV.U32 R7, RZ, RZ, R44 ;  /* 0x000000ffff077224 */ /* 0x000fe200078e002c */
[----:B------:R-:W3:Y:S02]  /*bbc0*/  SHFL.IDX PT, R54, R13, 0x1, 0x1c1f ;  /* 0x003c1f000d367f89 */ /* 0x000ee400000e0000 */
[----:B---3--:R-:W-:Y:S01]  /*bbd0*/  IMAD.MOV.U32 R6, RZ, RZ, R45 ;  /* 0x000000ffff067224 */ /* 0x008fe200078e002d */
[----:B------:R-:W-:Y:S01]  /*bbe0*/  PRMT R95, R8, 0x5410, R5 ;  /* 0x00005410085f7816 */ /* 0x000fe20000000005 */
[----:B------:R-:W-:Y:S01]  /*bbf0*/  IMAD.MOV.U32 R5, RZ, RZ, R66 ;  /* 0x000000ffff057224 */ /* 0x000fe200078e0042 */
[----:B----4-:R3:W4:Y:S01]  /*bc00*/  SHFL.IDX PT, R11, R12, 0x1, 0x1c1f ;  /* 0x003c1f000c0b7f89 */ /* 0x01072200000e0000 */
[----:B------:R-:W-:Y:S01]  /*bc10*/  IMAD.MOV.U32 R8, RZ, RZ, R67 ;  /* 0x000000ffff087224 */ /* 0x000fe200078e0043 */
[----:B------:R-:W-:Y:S01]  /*bc20*/  PRMT R94, R6, 0x5410, R7 ;  /* 0x00005410065e7816 */ /* 0x000fe20000000007 */
[----:B------:R-:W-:Y:S01]  /*bc30*/  IMAD.MOV.U32 R6, RZ, RZ, R65 ;  /* 0x000000ffff067224 */ /* 0x000fe200078e0041 */
[----:B------:R-:W-:Y:S01]  /*bc40*/  PRMT R99, R99, 0x5410, R5 ;  /* 0x0000541063637816 */ /* 0x000fe20000000005 */
[----:B------:R-:W-:Y:S01]  /*bc50*/  IMAD.MOV.U32 R5, RZ, RZ, R82 ;  /* 0x000000ffff057224 */ /* 0x000fe200078e0052 */
[----:B------:R-:W-:Y:S01]  /*bc60*/  MOV R7, R64 ;  /* 0x0000004000077202 */ /* 0x000fe20000000f00 */
[----:B--2---:R2:W1:Y:S01]  /*bc70*/  SHFL.IDX PT, R10, R9, 0x1, 0x1c1f ;  /* 0x003c1f00090a7f89 */ /* 0x00446200000e0000 */
        /* <DEDUP_REMOVED lines=15> */
[----:B------:R-:W-:Y:S01]  /*bd70*/  CS2R R24, SRZ ;  /* 0x0000000000187805 */ /* 0x000fe2000001ff00 */
        /* <DEDUP_REMOVED lines=19> */
[----:B-1----:R-:W-:Y:S01]  /*beb0*/  CS2R R14, SRZ ;  /* 0x00000000000e7805 */ /* 0x002fe2000001ff00 */
[----:B------:R-:W-:Y:S01]  /*bec0*/  PRMT R102, R5, 0x5410, R6 ;  /* 0x0000541005667816 */ /* 0x000fe20000000006 */
[----:B---3--:R-:W-:Y:S01]  /*bed0*/  CS2R R12, SRZ ;  /* 0x00000000000c7805 */ /* 0x008fe2000001ff00 */
[----:B------:R-:W-:Y:S01]  /*bee0*/  CS2R R30, SRZ ;  /* 0x00000000001e7805 */ /* 0x000fe2000001ff00 */
[----:B------:R-:W-:Y:S01]  /*bef0*/  CS2R R28, SRZ ;  /* 0x00000000001c7805 */ /* 0x000fe2000001ff00 */
[----:B------:R-:W-:Y:S05]  /*bf00*/  @P0 BRA `(.L_x_399) ;  /* 0x0000023000000947 */ /* 0x000fea0003800000 */
[C---:B--2-4-:R-:W-:Y:S01]  /*bf10*/  ISETP.GE.AND P0, PT, R57.reuse, c[0x0][0x27c], PT ;  /* 0x00009f0039007a0c */ /* 0x054fe20003f06270 */
[----:B------:R-:W-:Y:S01]  /*bf20*/  CS2R R34, SRZ ;  /* 0x0000000000227805 */ /* 0x000fe2000001ff00 */
[----:B------:R-:W-:Y:S01]  /*bf30*/  CS2R R32, SRZ ;  /* 0x0000000000207805 */ /* 0x000fe2000001ff00 */
[----:B------:R-:W-:Y:S01]  /*bf40*/  CS2R R30, SRZ ;  /* 0x00000000001e7805 */ /* 0x000fe2000001ff00 */
[----:B------:R-:W-:Y:S01]  /*bf50*/  CS2R R28, SRZ ;  /* 0x00000000001c7805 */ /* 0x000fe2000001ff00 */
[----:B------:R-:W-:-:S02]  /*bf60*/  IADD3 R8, R57, 0x20, RZ ;  /* 0x0000002039087810 */ /* 0x000fc40007ffe0ff */
[----:B------:R-:W-:Y:S02]  /*bf70*/  IADD3 R6, R57, 0x40, RZ ;  /* 0x0000004039067810 */ /* 0x000fe40007ffe0ff */
[----:B------:R-:W-:-:S04]  /*bf80*/  ISETP.GE.AND P1, PT, R8, c[0x0][0x27c], PT ;  /* 0x00009f0008007a0c */ /* 0x000fc80003f26270 */
[----:B------:R-:W-:-:S04]  /*bf90*/  @!P0 IMAD.WIDE R14, R57, 0x2, R54 ;  /* 0x00000002390e8825 */ /* 0x000fc800078e0236 */
[----:B------:R-:W-:Y:S01]  /*bfa0*/  @!P0 IMAD.WIDE R12, R57, 0x2, R10 ;  /* 0x00000002390c8825 */ /* 0x000fe200078e020a */
        /* <DEDUP_REMOVED lines=10> */
[----:B------:R-:W-:-:S02]  /*c050*/  CS2R R16, SRZ ;  /* 0x0000000000107805 */ /* 0x000fc4000001ff00 */
[----:B------:R-:W-:-:S03]  /*c060*/  @!P1 LOP3.LUT R7, R7, 0xfffffff8, RZ, 0xc0, !PT ;  /* 0xfffffff807079812 */ /* 0x000fc600078ec0ff */
[----:B------:R-:W-:Y:S02]  /*c070*/  @!P0 SHF.R.S32.HI R5, RZ, 0x1f, R6 ;  /* 0x0000001fff058819 */ /* 0x000fe40000011406 */
[----:B------:R-:W-:Y:S02]  /*c080*/  @!P1 IMAD.WIDE R8, R7, 0x2, R54 ;  /* 0x0000000207089825 */ /* 0x000fe400078e0236 */
[----:B------:R-:W-:Y:S02]  /*c090*/  @!P0 LEA.HI R5, R5, R6, RZ, 0x3 ;  /* 0x0000000605058211 */ /* 0x000fe400078f18ff */
[----:B------:R-:W-:Y:S01]  /*c0a0*/  @!P1 IMAD.WIDE R6, R7, 0x2, R10 ;  /* 0x0000000207069825 */ /* 0x000fe200078e020a */
[----:B-1----:R-:W-:Y:S01]  /*c0b0*/  CS2R R14, SRZ ;  /* 0x00000000000e7805 */ /* 0x002fe2000001ff00 */
[----:B------:R-:W-:Y:S01]  /*c0c0*/  @!P0 LOP3.LUT R5, R5, 0xfffffff8, RZ, 0xc0, !PT ;  /* 0xfffffff805058812 */ /* 0x000fe200078ec0ff */
[----:B------:R1:W5:Y:S01]  /*c0d0*/  @!P1 LD.E.128 R20, [R8.64] ;  /* 0x0000001608149980 */ /* 0x000362000c101d00 */
[----:B--2---:R-:W-:-:S03]  /*c0e0*/  CS2R R12, SRZ ;  /* 0x00000000000c7805 */ /* 0x004fc6000001ff00 */
[----:B------:R-:W-:-:S04]  /*c0f0*/  @!P0 IMAD.WIDE R54, R5, 0x2, R54 ;  /* 0x0000000205368825 */ /* 0x000fc800078e0236 */
[----:B------:R-:W-:Y:S01]  /*c100*/  @!P0 IMAD.WIDE R10, R5, 0x2, R10 ;  /* 0x00000002050a8825 */ /* 0x000fe200078e020a */
[----:B------:R1:W5:Y:S04]  /*c110*/  @!P1 LD.E.128 R12, [R6.64] ;  /* 0x00000016060c9980 */ /* 0x000368000c101d00 */
[----:B------:R1:W5:Y:S04]  /*c120*/  @!P0 LD.E.128 R24, [R54.64] ;  /* 0x0000001636188980 */ /* 0x000368000c101d00 */
[----:B------:R1:W5:Y:S02]  /*c130*/  @!P0 LD.E.128 R16, [R10.64] ;  /* 0x000000160a108980 */ /* 0x000364000c101d00 */
.L_x_399:
[----:B--2-4-:R-:W-:Y:S05]  /*c140*/  BSYNC B0 ;  /* 0x0000000000007941 */ /* 0x014fea0003800000 */
.L_x_398:
[----:B-----5:R-:W-:Y:S01]  /*c150*/  IMAD.MOV.U32 R5, RZ, RZ, R26 ;  /* 0x000000ffff057224 */ /* 0x020fe200078e001a */
[----:B------:R-:W-:Y:S01]  /*c160*/  IADD3 R87, R4, -UR17, RZ ;  /* 0x8000001104577c10 */ /* 0x000fe2000fffe0ff */
[----:B-1----:R-:W-:Y:S01]  /*c170*/  IMAD.MOV.U32 R8, RZ, RZ, R27 ;  /* 0x000000ffff087224 */ /* 0x002fe200078e001b */
        /* <DEDUP_REMOVED lines=11> */
[----:B------:R-:W-:Y:S01]  /*c230*/  PRMT R73, R73, 0x5410, R5 ;  /* 0x0000541049497816 */ /* 0x000fe20000000005 */
[----:B------:R-:W-:Y:S01]  /*c240*/  IMAD.MOV.U32 R5, RZ, RZ, R34 ;  /* 0x000000ffff057224 */ /* 0x000fe200078e0022 */
[----:B------:R-:W-:Y:S01]  /*c250*/  MOV R7, R20 ;  /* 0x0000001400077202 */ /* 0x000fe20000000f00 */
[----:B------:R-:W-:Y:S01]  /*c260*/  IMAD.MOV.U32 R4, RZ, RZ, R13 ;  /* 0x000000ffff047224 */ /* 0x000fe200078e000d */
[----:B------:R-:W-:-:S02]  /*c270*/  ISETP.GE.AND P0, PT, R86, R87, PT ;  /* 0x000000575600720c */ /* 0x000fc40003f06270 */
[----:B------:R-:W-:Y:S01]  /*c280*/  PRMT R72, R6, 0x5410, R7 ;  /* 0x0000541006487816 */ /* 0x000fe20000000007 */
[----:B------:R-:W-:Y:S01]  /*c290*/  IMAD.MOV.U32 R7, RZ, RZ, R32 ;  /* 0x000000ffff077224 */ /* 0x000fe200078e0020 */
[----:B------:R-:W-:Y:S01]  /*c2a0*/  PRMT R85, R85, 0x5410, R5 ;  /* 0x0000541055557816 */ /* 0x000fe20000000005 */
[----:B------:R-:W-:Y:S01]  /*c2b0*/  IMAD.MOV.U32 R5, RZ, RZ, R18 ;  /* 0x000000ffff057224 */ /* 0x000fe200078e0012 */
[----:B------:R-:W-:Y:S02]  /*c2c0*/  MOV R6, R33 ;  /* 0x0000002100067202 */ /* 0x000fe40000000f00 */
[----:B------:R-:W-:Y:S01]  /*c2d0*/  PRMT R73, R8, 0x7610, R73 ;  /* 0x0000761008497816 */ /* 0x000fe20000000049 */
[----:B------:R-:W-:Y:S01]  /*c2e0*/  IMAD.MOV.U32 R8, RZ, RZ, R35 ;  /* 0x000000ffff087224 */ /* 0x000fe200078e0023 */
[----:B------:R-:W-:Y:S01]  /*c2f0*/  PRMT R84, R6, 0x5410, R7 ;  /* 0x0000541006547816 */ /* 0x000fe20000000007 */
[----:B------:R-:W-:Y:S01]  /*c300*/  IMAD.MOV.U32 R7, RZ, RZ, R16 ;  /* 0x000000ffff077224 */ /* 0x000fe200078e0010 */
[----:B------:R-:W-:Y:S01]  /*c310*/  PRMT R54, R54, 0x5410, R5 ;  /* 0x0000541036367816 */ /* 0x000fe20000000005 */
[----:B------:R-:W-:Y:S01]  /*c320*/  IMAD.MOV.U32 R6, RZ, RZ, R17 ;  /* 0x000000ffff067224 */ /* 0x000fe200078e0011 */
[----:B------:R-:W-:-:S02]  /*c330*/  MOV R5, R14 ;  /* 0x0000000e00057202 */ /* 0x000fc40000000f00 */
        /* <DEDUP_REMOVED lines=12> */
[----:B------:R-:W-:-:S04]  /*c400*/  MOV R6, R31 ;  /* 0x0000001f00067202 */ /* 0x000fc80000000f00 */
[----:B------:R-:W-:Y:S02]  /*c410*/  PRMT R75, R6, 0x5410, R7 ;  /* 0x00005410064b7816 */ /* 0x000fe40000000007 */
[----:B------:R-:W-:Y:S01]  /*c420*/  PRMT R74, R4, 0x5410, R5 ;  /* 0x00005410044a7816 */ /* 0x000fe20000000005 */
[----:B------:R-:W-:Y:S05]  /*c430*/  @P0 BRA `(.L_x_401) ;  /* 0x000014e000000947 */ /* 0x000fea0003800000 */
[----:B------:R-:W-:Y:S01]  /*c440*/  ISETP.GE.AND P0, PT, R57, c[0x0][0x27c], PT ;  /* 0x00009f0039007a0c */ /* 0x000fe20003f06270 */
[----:B------:R-:W-:-:S12]  /*c450*/  BSSY B0, `(.L_x_402) ;  /* 0x0000068000007945 */ /* 0x000fd80003800000 */
[----:B------:R-:W-:Y:S05]  /*c460*/  @P0 BRA `(.L_x_403) ;  /* 0x0000066000000947 */ /* 0x000fea0003800000 */
[----:B------:R-:W-:Y:S01]  /*c470*/  MOV R10, c[0x0][0x27c] ;  /* 0x00009f00000a7a02 */ /* 0x000fe20000000f00 */
[----:B------:R-:W-:Y:S01]  /*c480*/  HADD2.F32 R115, -RZ, R102.H0_H0 ;  /* 0x20000066ff737230 */ /* 0x000fe20000004100 */
[----:B------:R-:W-:Y:S01]  /*c490*/  SHF.L.U32 R8, R86, 0x6, RZ ;  /* 0x0000000656087819 */ /* 0x000fe200000006ff */
[----:B------:R-:W-:Y:S01]  /*c4a0*/  HADD2.F32 R124, -RZ, R104.H0_H0 ;  /* 0x20000068ff7c7230 */ /* 0x000fe20000004100 */
        /* <DEDUP_REMOVED lines=9> */
[----:B------:R-:W-:Y:S01]  /*c540*/  HADD2.F32 R103, -RZ, R103.H1_H1 ;  /* 0x30000067ff677230 */ /* 0x000fe20000004100 */
[----:B------:R-:W-:Y:S01]  /*c550*/  SHF.R.U32.HI R7, RZ, 0x3, R8 ;  /* 0x00000003ff077819 */ /* 0x000fe20000011608 */
[----:B------:R-:W-:Y:S01]  /*c560*/  HADD2.F32 R105, -RZ, R105.H1_H1 ;  /* 0x30000069ff697230 */ /* 0x000fe20000004100 */
[----:B------:R-:W-:-:S02]  /*c570*/  LOP3.LUT R4, R8, 0x38, R4, 0xf8, !PT ;  /* 0x0000003808047812 */ /* 0x000fc400078ef804 */
[----:B------:R-:W-:Y:S02]  /*c580*/  SHF.L.U32 R5, R5, 0xa, RZ ;  /* 0x0000000a05057819 */ /* 0x000fe400000006ff */
[----:B------:R-:W-:Y:S02]  /*c590*/  SHF.L.U32 R6, R88, 0x9, RZ ;  /* 0x0000000958067819 */ /* 0x000fe400000006ff */
[----:B------:R-:W-:Y:S02]  /*c5a0*/  LOP3.LUT R101, R8, 0x38, R57, 0xf8, !PT ;  /* 0x0000003808657812 */ /* 0x000fe400078ef839 */
[----:B------:R-:W-:Y:S02]  /*c5b0*/  LOP3.LUT R4, R4, R7, RZ, 0x3c, !PT ;  /* 0x0000000704047212 */ /* 0x000fe400078e3cff */
[----:B------:R-:W-:Y:S02]  /*c5c0*/  LOP3.LUT R5, R5, 0x7fffe000, RZ, 0xc0, !PT ;  /* 0x7fffe00005057812 */ /* 0x000fe400078ec0ff */
[----:B------:R-:W-:-:S02]  /*c5d0*/  LOP3.LUT R101, R6, R101, R7, 0xf6, !PT ;  /* 0x0000006506657212 */ /* 0x000fc400078ef607 */
[----:B------:R-:W-:Y:S02]  /*c5e0*/  IADD3 R4, R4, R5, R6 ;  /* 0x0000000504047210 */ /* 0x000fe40007ffe006 */
[----:B------:R-:W-:Y:S02]  /*c5f0*/  SHF.L.U32 R101, R101, 0x1, RZ ;  /* 0x0000000165657819 */ /* 0x000fe400000006ff */
[----:B------:R-:W-:Y:S02]  /*c600*/  SHF.L.U32 R100, R4, 0x1, RZ ;  /* 0x0000000104647819 */ /* 0x000fe400000006ff */
[--C-:B------:R-:W-:Y:S01]  /*c610*/  SHF.R.U32.HI R106, RZ, 0x10, R79.reuse ;  /* 0x00000010ff6a7819 */ /* 0x100fe2000001164f */
[----:B------:R-:W1:Y:S01]  /*c620*/  LDS.128 R8, [R101+0xc100] ;  /* 0x00c1000065087984 */ /* 0x000e620000000c00 */
[----:B------:R-:W-:Y:S02]  /*c630*/  SHF.R.U64 R78, R78, 0x10, R79 ;  /* 0x000000104e4e7819 */ /* 0x000fe4000000124f */
[----:B------:R-:W-:Y:S01]  /*c640*/  SHF.R.U64 R79, R80, 0x10, R81 ;  /* 0x00000010504f7819 */ /* 0x000fe20000001251 */
[----:B------:R-:W2:Y:S01]  /*c650*/  LDS.128 R4, [R100+0xc100] ;  /* 0x00c1000064047984 */ /* 0x000ea20000000c00 */
[----:B------:R-:W-:Y:S01]  /*c660*/  SHF.R.U64 R82, R82, 0x10, R83 ;  /* 0x0000001052527819 */ /* 0x000fe20000001253 */
[----:B------:R-:W-:Y:S01]  /*c670*/  HADD2.F32 R106, -RZ, R106.H0_H0 ;  /* 0x2000006aff6a7230 */ /* 0x000fe20000004100 */
[----:B------:R-:W-:-:S02]  /*c680*/  SHF.R.U32.HI R80, RZ, 0x10, R81 ;  /* 0x00000010ff507819 */ /* 0x000fc40000011651 */
[----:B------:R-:W-:Y:S01]  /*c690*/  SHF.R.U32.HI R83, RZ, 0x10, R83 ;  /* 0x00000010ff537819 */ /* 0x000fe20000011653 */
[----:B------:R-:W-:Y:S01]  /*c6a0*/  HADD2.F32 R117, -RZ, R82.H0_H0 ;  /* 0x20000052ff757230 */ /* 0x000fe20000004100 */
[--C-:B------:R-:W-:Y:S02]  /*c6b0*/  SHF.R.U64 R76, R76, 0x10, R77.reuse ;  /* 0x000000104c4c7819 */ /* 0x100fe4000000124d */
[----:B------:R-:W-:Y:S01]  /*c6c0*/  SHF.R.U32.HI R77, RZ, 0x10, R77 ;  /* 0x00000010ff4d7819 */ /* 0x000fe2000001164d */
[----:B------:R-:W-:Y:S02]  /*c6d0*/  HADD2.F32 R122, -RZ, R83.H0_H0 ;  /* 0x20000053ff7a7230 */ /* 0x000fe40000004100 */
[--C-:B-1----:R-:W-:Y:S02]  /*c6e0*/  HADD2.F32 R81, -RZ, R11.reuse.H0_H0 ;  /* 0x2000000bff517230 */ /* 0x102fe40000004100 */
[----:B------:R-:W-:Y:S02]  /*c6f0*/  HADD2.F32 R11, -RZ, R11.H1_H1 ;  /* 0x3000000bff0b7230 */ /* 0x000fe40000004100 */
[--C-:B--2---:R-:W-:Y:S01]  /*c700*/  HADD2.F32 R111, -RZ, R7.reuse.H0_H0 ;  /* 0x20000007ff6f7230 */ /* 0x104fe20000004100 */
[----:B------:R-:W-:Y:S01]  /*c710*/  FMUL.FTZ R116, R81, R110 ;  /* 0x0000006e51747220 */ /* 0x000fe20000410000 */
[----:B------:R-:W-:Y:S01]  /*c720*/  HADD2.F32 R7, -RZ, R7.H1_H1 ;  /* 0x30000007ff077230 */ /* 0x000fe20000004100 */
[----:B------:R-:W-:Y:S01]  /*c730*/  FMUL.FTZ R120, R11, R106 ;  /* 0x0000006a0b787220 */ /* 0x000fe20000410000 */
[----:B------:R-:W-:Y:S01]  /*c740*/  HADD2.F32 R107, -RZ, R9.H0_H0 ;  /* 0x20000009ff6b7230 */ /* 0x000fe20000004100 */
[----:B------:R-:W-:Y:S01]  /*c750*/  FMUL.FTZ R110, R111, R110 ;  /* 0x0000006e6f6e7220 */ /* 0x000fe20000410000 */
[----:B------:R-:W-:Y:S01]  /*c760*/  HADD2.F32 R112, -RZ, R5.H0_H0 ;  /* 0x20000005ff707230 */ /* 0x000fe20000004100 */
[----:B------:R-:W-:Y:S01]  /*c770*/  FMUL.FTZ R106, R7, R106 ;  /* 0x0000006a076a7220 */ /* 0x000fe20000410000 */
[----:B------:R-:W-:Y:S01]  /*c780*/  HADD2.F32 R9, -RZ, R9.H1_H1 ;  /* 0x30000009ff097230 */ /* 0x000fe20000004100 */
[-C--:B------:R-:W-:Y:S01]  /*c790*/  FMUL.FTZ R83, R107, R115.reuse ;  /* 0x000000736b537220 */ /* 0x080fe20000410000 */
[----:B------:R-:W-:Y:S01]  /*c7a0*/  HADD2.F32 R108, -RZ, R8.H0_H0 ;  /* 0x20000008ff6c7230 */ /* 0x000fe20000004100 */
[----:B------:R-:W-:Y:S01]  /*c7b0*/  FFMA.FTZ R7, R7, R122, R120 ;  /* 0x0000007a07077223 */ /* 0x000fe20000010078 */
[----:B------:R-:W-:Y:S01]  /*c7c0*/  HADD2.F32 R120, -RZ, R77.H0_H0 ;  /* 0x2000004dff787230 */ /* 0x000fe20000004100 */
[C---:B------:R-:W-:Y:S01]  /*c7d0*/  FMUL.FTZ R115, R112.reuse, R115 ;  /* 0x0000007370737220 */ /* 0x040fe20000410000 */
[----:B------:R-:W-:Y:S01]  /*c7e0*/  HADD2.F32 R5, -RZ, R5.H1_H1 ;  /* 0x30000005ff057230 */ /* 0x000fe20000004100 */
[----:B------:R-:W-:Y:S01]  /*c7f0*/  FFMA.FTZ R83, R112, R124, R83 ;  /* 0x0000007c70537223 */ /* 0x000fe20000010053 */
[----:B------:R-:W-:Y:S01]  /*c800*/  HADD2.F32 R112, -RZ, R80.H0_H0 ;  /* 0x20000050ff707230 */ /* 0x000fe20000004100 */
[----:B------:R-:W-:Y:S01]  /*c810*/  FMUL.FTZ R80, R9, R120 ;  /* 0x0000007809507220 */ /* 0x000fe20000410000 */
[----:B------:R-:W-:Y:S01]  /*c820*/  HADD2.F32 R109, -RZ, R8.H1_H1 ;  /* 0x30000008ff6d7230 */ /* 0x000fe20000004100 */
[----:B------:R-:W-:Y:S01]  /*c830*/  FMUL.FTZ R77, R108, R102 ;  /* 0x000000666c4d7220 */ /* 0x000fe20000410000 */
[----:B------:R-:W-:Y:S01]  /*c840*/  HADD2.F32 R113, -RZ, R4.H0_H0 ;  /* 0x20000004ff717230 */ /* 0x000fe20000004100 */
[C---:B------:R-:W-:Y:S01]  /*c850*/  FMUL.FTZ R120, R5.reuse, R120 ;  /* 0x0000007805787220 */ /* 0x040fe20000410000 */
[----:B------:R-:W-:Y:S01]  /*c860*/  HADD2.F32 R8, -RZ, R10.H0_H0 ;  /* 0x2000000aff087230 */ /* 0x000fe20000004100 */
[----:B------:R-:W-:Y:S01]  /*c870*/  FFMA.FTZ R80, R5, R112, R80 ;  /* 0x0000007005507223 */ /* 0x000fe20000010050 */
[----:B------:R-:W-:Y:S01]  /*c880*/  HADD2.F32 R114, -RZ, R4.H1_H1 ;  /* 0x30000004ff727230 */ /* 0x000fe20000004100 */
[----:B------:R-:W-:Y:S01]  /*c890*/  FMUL.FTZ R5, R113, R102 ;  /* 0x0000006671057220 */ /* 0x000fe20000410000 */
[----:B------:R-:W-:Y:S01]  /*c8a0*/  HADD2.F32 R4, -RZ, R6.H0_H0 ;  /* 0x20000006ff047230 */ /* 0x000fe20000004100 */
[----:B------:R-:W-:Y:S01]  /*c8b0*/  FFMA.FTZ R116, R111, R118, R116 ;  /* 0x000000766f747223 */ /* 0x000fe20000010074 */
[----:B------:R-:W-:Y:S01]  /*c8c0*/  HADD2.F32 R10, -RZ, R10.H1_H1 ;  /* 0x3000000aff0a7230 */ /* 0x000fe20000004100 */
[----:B------:R-:W-:Y:S01]  /*c8d0*/  FFMA.FTZ R77, R113, R104, R77 ;  /* 0x00000068714d7223 */ /* 0x000fe2000001004d */
[----:B------:R-:W-:Y:S01]  /*c8e0*/  HADD2.F32 R111, -RZ, R76.H0_H0 ;  /* 0x2000004cff6f7230 */ /* 0x000fe20000004100 */
[-C--:B------:R-:W-:Y:S01]  /*c8f0*/  FMUL.FTZ R102, R8, R103.reuse ;  /* 0x0000006708667220 */ /* 0x080fe20000410000 */
[----:B------:R-:W-:Y:S01]  /*c900*/  HADD2.F32 R113, -RZ, R78.H0_H0 ;  /* 0x2000004eff717230 */ /* 0x000fe20000004100 */
[C---:B------:R-:W-:Y:S01]  /*c910*/  FMUL.FTZ R103, R4.reuse, R103 ;  /* 0x0000006704677220 */ /* 0x040fe20000410000 */
[----:B------:R-:W-:Y:S01]  /*c920*/  HADD2.F32 R6, -RZ, R6.H1_H1 ;  /* 0x30000006ff067230 */ /* 0x000fe20000004100 */
[----:B------:R-:W-:Y:S01]  /*c930*/  FFMA.FTZ R76, R4, R105, R102 ;  /* 0x00000069044c7223 */ /* 0x000fe20000010066 */
[----:B------:R-:W-:Y:S01]  /*c940*/  HADD2.F32 R4, -RZ, R79.H0_H0 ;  /* 0x2000004fff047230 */ /* 0x000fe20000004100 */
[----:B------:R-:W-:Y:S01]  /*c950*/  FMUL.FTZ R119, R109, R111 ;  /* 0x0000006f6d777220 */ /* 0x000fe20000410000 */
[----:B------:R-:W-:Y:S01]  /*c960*/  F2FP.PACK_AB R7, R7, R116 ;  /* 0x000000740707723e */ /* 0x000fe200000000ff */
[----:B------:R-:W-:-:S02]  /*c970*/  FMUL.FTZ R79, R10, R113 ;  /* 0x000000710a4f7220 */ /* 0x000fc40000410000 */
[----:B------:R-:W-:Y:S02]  /*c980*/  FMUL.FTZ R111, R114, R111 ;  /* 0x0000006f726f7220 */ /* 0x000fe40000410000 */
[----:B------:R-:W-:Y:S02]  /*c990*/  FMUL.FTZ R113, R6, R113 ;  /* 0x0000007106717220 */ /* 0x000fe40000410000 */
[----:B------:R-:W-:Y:S02]  /*c9a0*/  FFMA.FTZ R110, R81, R118, -R110 ;  /* 0x00000076516e7223 */ /* 0x000fe4000001086e */
        /* <DEDUP_REMOVED lines=8> */
[----:B------:R-:W-:-:S02]  /*ca30*/  FFMA.FTZ R111, R109, R4, -R111 ;  /* 0x000000046d6f7223 */ /* 0x000fc4000001086f */
[-C--:B------:R-:W-:Y:S02]  /*ca40*/  FFMA.FTZ R10, R10, R117.reuse, -R113 ;  /* 0x000000750a0a7223 */ /* 0x080fe40000010871 */
[----:B------:R-:W-:Y:S01]  /*ca50*/  FFMA.FTZ R114, R114, R4, R119 ;  /* 0x0000000472727223 */ /* 0x000fe20000010077 */
[----:B------:R-:W-:Y:S01]  /*ca60*/  F2FP.PACK_AB R8, R111, R104 ;  /* 0x000000686f08723e */ /* 0x000fe200000000ff */
[----:B------:R-:W-:Y:S01]  /*ca70*/  FFMA.FTZ R79, R6, R117, R79 ;  /* 0x00000075064f7223 */ /* 0x000fe2000001004f */
[----:B------:R-:W-:Y:S02]  /*ca80*/  F2FP.PACK_AB R10, R10, R103 ;  /* 0x000000670a0a723e */ /* 0x000fe400000000ff */
[----:B------:R-:W-:Y:S02]  /*ca90*/  F2FP.PACK_AB R4, R114, R77 ;  /* 0x0000004d7204723e */ /* 0x000fe400000000ff */
[----:B------:R-:W-:Y:S01]  /*caa0*/  F2FP.PACK_AB R6, R79, R76 ;  /* 0x0000004c4f06723e */ /* 0x000fe200000000ff */
[----:B------:R1:W-:Y:S04]  /*cab0*/  STS.128 [R101+0xc100], R8 ;  /* 0x00c1000865007388 */ /* 0x0003e80000000c00 */
[----:B------:R1:W-:Y:S02]  /*cac0*/  STS.128 [R100+0xc100], R4 ;  /* 0x00c1000464007388 */ /* 0x0003e40000000c00 */
.L_x_403:
[----:B------:R-:W-:Y:S05]  /*cad0*/  BSYNC B0 ;  /* 0x0000000000007941 */ /* 0x000fea0003800000 */
.L_x_402:
[----:B-1----:R-:W-:Y:S01]  /*cae0*/  IADD3 R8, R57, 0x20, RZ ;  /* 0x0000002039087810 */ /* 0x002fe20007ffe0ff */
[----:B------:R-:W-:Y:S03]  /*caf0*/  BSSY B0, `(.L_x_404) ;  /* 0x0000071000007945 */ /* 0x000fe60003800000 */
[----:B------:R-:W-:-:S13]  /*cb00*/  ISETP.GE.AND P0, PT, R8, c[0x0][0x27c], PT ;  /* 0x00009f0008007a0c */ /* 0x000fda0003f06270 */
[----:B------:R-:W-:Y:S05]  /*cb10*/  @P0 BRA `(.L_x_405) ;  /* 0x000006e000000947 */ /* 0x000fea0003800000 */
[----:B------:R-:W-:Y:S01]  /*cb20*/  SHF.R.S32.HI R7, RZ, 0x1f, R8 ;  /* 0x0000001fff077819 */ /* 0x000fe20000011408 */
[----:B------:R-:W-:Y:S01]  /*cb30*/  HADD2.F32 R108, -RZ, R97.H0_H0 ;  /* 0x20000061ff6c7230 */ /* 0x000fe20000004100 */
[----:B------:R-:W-:Y:S01]  /*cb40*/  MOV R4, c[0x0][0x27c] ;  /* 0x00009f0000047a02 */ /* 0x000fe20000000f00 */
[--C-:B------:R-:W-:Y:S01]  /*cb50*/  HADD2.F32 R82, -RZ, R96.reuse.H0_H0 ;  /* 0x20000060ff527230 */ /* 0x100fe20000004100 */
[CC--:B------:R-:W-:Y:S01]  /*cb60*/  LEA.HI R6, R7.reuse, R8.reuse, RZ, 0x3 ;  /* 0x0000000807067211 */ /* 0x0c0fe200078f18ff */
[----:B------:R-:W-:Y:S01]  /*cb70*/  HADD2.F32 R114, -RZ, R99.H0_H0 ;  /* 0x20000063ff727230 */ /* 0x000fe20000004100 */
[----:B------:R-:W-:Y:S01]  /*cb80*/  LEA.HI R7, R7, R8, RZ, 0x6 ;  /* 0x0000000807077211 */ /* 0x000fe200078f30ff */
[----:B------:R-:W-:Y:S01]  /*cb90*/  HADD2.F32 R96, -RZ, R96.H1_H1 ;  /* 0x30000060ff607230 */ /* 0x000fe20000004100 */
[----:B------:R-:W-:Y:S01]  /*cba0*/  SHF.R.S32.HI R9, RZ, 0x3, R6 ;  /* 0x00000003ff097819 */ /* 0x000fe20000011406 */
[--C-:B------:R-:W-:Y:S01]  /*cbb0*/  HADD2.F32 R106, -RZ, R98.reuse.H0_H0 ;  /* 0x20000062ff6a7230 */ /* 0x100fe20000004100 */
[----:B------:R-:W-:Y:S01]  /*cbc0*/  SHF.L.U32 R5, R86, 0x6, RZ ;  /* 0x0000000656057819 */ /* 0x000fe200000006ff */
[----:B------:R-:W-:Y:S01]  /*cbd0*/  IMAD.SHL.U32 R7, R7, 0x80, RZ ;  /* 0x0000008007077824 */ /* 0x000fe200078e00ff */
[----:B------:R-:W-:Y:S01]  /*cbe0*/  LEA.HI R4, R4, R9, RZ, 0x1d ;  /* 0x0000000904047211 */ /* 0x000fe200078fe8ff */
[----:B------:R-:W-:Y:S01]  /*cbf0*/  HADD2.F32 R98, -RZ, R98.H1_H1 ;  /* 0x30000062ff627230 */ /* 0x000fe20000004100 */
[----:B------:R-:W-:Y:S01]  /*cc00*/  LOP3.LUT R5, R5, 0x1c0, RZ, 0xc0, !PT ;  /* 0x000001c005057812 */ /* 0x000fe200078ec0ff */
[----:B------:R-:W-:Y:S01]  /*cc10*/  HADD2.F32 R97, -RZ, R97.H1_H1 ;  /* 0x30000061ff617230 */ /* 0x000fe20000004100 */
[----:B------:R-:W-:Y:S01]  /*cc20*/  SHF.R.S32.HI R9, RZ, 0x1f, R4 ;  /* 0x0000001fff097819 */ /* 0x000fe20000011404 */
[----:B------:R-:W-:Y:S01]  /*cc30*/  HADD2.F32 R99, -RZ, R99.H1_H1 ;  /* 0x30000063ff637230 */ /* 0x000fe20000004100 */
[----:B------:R-:W-:-:S02]  /*cc40*/  LOP3.LUT R7, R7, 0x7fffe000, RZ, 0xc0, !PT ;  /* 0x7fffe00007077812 */ /* 0x000fc400078ec0ff */
[----:B------:R-:W-:Y:S01]  /*cc50*/  LEA.HI R9, R9, R4, RZ, 0x3 ;  /* 0x0000000409097211 */ /* 0x000fe200078f18ff */
[----:B------:R-:W-:Y:S01]  /*cc60*/  IMAD.SHL.U32 R4, R4, 0x8, RZ ;  /* 0x0000000804047824 */ /* 0x000fe200078e00ff */
[----:B------:R-:W-:Y:S02]  /*cc70*/  LOP3.LUT R11, R5, 0x38, R6, 0xf8, !PT ;  /* 0x00000038050b7812 */ /* 0x000fe400078ef806 */
[----:B------:R-:W-:Y:S02]  /*cc80*/  SHF.L.U32 R9, R9, 0xa, RZ ;  /* 0x0000000a09097819 */ /* 0x000fe400000006ff */
[----:B------:R-:W-:Y:S02]  /*cc90*/  SHF.R.U32.HI R6, RZ, 0x3, R5 ;  /* 0x00000003ff067819 */ /* 0x000fe40000011605 */
[----:B------:R-:W-:Y:S02]  /*cca0*/  LEA R8, R88, R7, 0x9 ;  /* 0x0000000758087211 */ /* 0x000fe400078e48ff */
[----:B------:R-:W-:-:S02]  /*ccb0*/  LOP3.LUT R7, R5, 0x38, R4, 0xf8, !PT ;  /* 0x0000003805077812 */ /* 0x000fc400078ef804 */
[----:B------:R-:W-:Y:S02]  /*ccc0*/  LOP3.LUT R5, R9, 0x7fffe000, RZ, 0xc0, !PT ;  /* 0x7fffe00009057812 */ /* 0x000fe400078ec0ff */
[-C--:B------:R-:W-:Y:S02]  /*ccd0*/  LOP3.LUT R11, R11, R6.reuse, RZ, 0x3c, !PT ;  /* 0x000000060b0b7212 */ /* 0x080fe400078e3cff */
[----:B------:R-:W-:Y:S01]  /*cce0*/  LOP3.LUT R4, R7, R6, RZ, 0x3c, !PT ;  /* 0x0000000607047212 */ /* 0x000fe200078e3cff */
[----:B------:R-:W-:Y:S01]  /*ccf0*/  IMAD R5, R88, 0x200, R5 ;  /* 0x0000020058057824 */ /* 0x000fe200078e0205 */
[----:B------:R-:W-:Y:S01]  /*cd00*/  SHF.R.U32.HI R78, RZ, 0x10, R61 ;  /* 0x00000010ff4e7819 */ /* 0x000fe2000001163d */
[----:B------:R-:W-:Y:S01]  /*cd10*/  IMAD.IADD R8, R8, 0x1, R11 ;  /* 0x0000000108087824 */ /* 0x000fe200078e020b */
[--C-:B------:R-:W-:Y:S02]  /*cd20*/  SHF.R.U64 R64, R64, 0x10, R65.reuse ;  /* 0x0000001040407819 */ /* 0x100fe40000001241 */
[----:B------:R-:W-:Y:S01]  /*cd30*/  IADD3 R4, R5, R4, RZ ;  /* 0x0000000405047210 */ /* 0x000fe20007ffe0ff */
[----:B------:R-:W-:Y:S01]  /*cd40*/  HADD2.F32 R78, -RZ, R78.H0_H0 ;  /* 0x2000004eff4e7230 */ /* 0x000fe20000004100 */
[----:B------:R-:W-:Y:S01]  /*cd50*/  SHF.L.U32 R77, R8, 0x1, RZ ;  /* 0x00000001084d7819 */ /* 0x000fe200000006ff */
[----:B------:R-:W-:Y:S01]  /*cd60*/  HADD2.F32 R64, -RZ, R64.H0_H0 ;  /* 0x20000040ff407230 */ /* 0x000fe20000004100 */
[----:B------:R-:W-:Y:S01]  /*cd70*/  SHF.R.U32.HI R65, RZ, 0x10, R65 ;  /* 0x00000010ff417819 */ /* 0x000fe20000011641 */
[----:B------:R-:W-:Y:S01]  /*cd80*/  IMAD.SHL.U32 R76, R4, 0x2, RZ ;  /* 0x00000002044c7824 */ /* 0x000fe200078e00ff */
[----:B------:R-:W-:Y:S01]  /*cd90*/  SHF.R.U64 R60, R60, 0x10, R61 ;  /* 0x000000103c3c7819 */ /* 0x000fe2000000123d */
[----:B------:R-:W1:Y:S01]  /*cda0*/  LDS.128 R8, [R77+0xc100] ;  /* 0x00c100004d087984 */ /* 0x000e620000000c00 */
[--C-:B------:R-:W-:Y:S01]  /*cdb0*/  SHF.R.U64 R61, R66, 0x10, R67.reuse ;  /* 0x00000010423d7819 */ /* 0x100fe20000001243 */
[----:B------:R-:W-:Y:S01]  /*cdc0*/  HADD2.F32 R110, -RZ, R65.H0_H0 ;  /* 0x20000041ff6e7230 */ /* 0x000fe20000004100 */
[----:B------:R-:W-:Y:S01]  /*cdd0*/  SHF.R.U32.HI R66, RZ, 0x10, R67 ;  /* 0x00000010ff427819 */ /* 0x000fe20000011643 */
[----:B------:R-:W2:Y:S01]  /*cde0*/  LDS.128 R4, [R76+0xc100] ;  /* 0x00c100004c047984 */ /* 0x000ea20000000c00 */
[----:B------:R-:W-:-:S02]  /*cdf0*/  SHF.R.U64 R62, R62, 0x10, R63 ;  /* 0x000000103e3e7819 */ /* 0x000fc4000000123f */
[----:B------:R-:W-:Y:S01]  /*ce00*/  SHF.R.U32.HI R63, RZ, 0x10, R63 ;  /* 0x00000010ff3f7819 */ /* 0x000fe2000001163f */
[----:B------:R-:W-:Y:S02]  /*ce10*/  HADD2.F32 R116, -RZ, R66.H0_H0 ;  /* 0x20000042ff747230 */ /* 0x000fe40000004100 */
[--C-:B-1----:R-:W-:Y:S02]  /*ce20*/  HADD2.F32 R79, -RZ, R9.reuse.H1_H1 ;  /* 0x30000009ff4f7230 */ /* 0x102fe40000004100 */
[----:B------:R-:W-:Y:S02]  /*ce30*/  HADD2.F32 R67, -RZ, R9.H0_H0 ;  /* 0x20000009ff437230 */ /* 0x000fe40000004100 */
[----:B------:R-:W-:Y:S01]  /*ce40*/  HADD2.F32 R9, -RZ, R11.H0_H0 ;  /* 0x2000000bff097230 */ /* 0x000fe20000004100 */
[----:B------:R-:W-:Y:S01]  /*ce50*/  FMUL.FTZ R65, R79, R78 ;  /* 0x0000004e4f417220 */ /* 0x000fe20000410000 */
[--C-:B--2---:R-:W-:Y:S01]  /*ce60*/  HADD2.F32 R100, -RZ, R5.reuse.H1_H1 ;  /* 0x30000005ff647230 */ /* 0x104fe20000004100 */
[----:B------:R-:W-:Y:S01]  /*ce70*/  FMUL.FTZ R104, R67, R82 ;  /* 0x0000005243687220 */ /* 0x000fe20000410000 */
[----:B------:R-:W-:Y:S01]  /*ce80*/  HADD2.F32 R83, -RZ, R5.H0_H0 ;  /* 0x20000005ff537230 */ /* 0x000fe20000004100 */
[----:B------:R-:W-:Y:S01]  /*ce90*/  FMUL.FTZ R112, R9, R108 ;  /* 0x0000006c09707220 */ /* 0x000fe20000410000 */
[----:B------:R-:W-:Y:S01]  /*cea0*/  HADD2.F32 R5, -RZ, R7.H0_H0 ;  /* 0x20000007ff057230 */ /* 0x000fe20000004100 */
[C---:B------:R-:W-:Y:S01]  /*ceb0*/  FMUL.FTZ R78, R100.reuse, R78 ;  /* 0x0000004e644e7220 */ /* 0x040fe20000410000 */
[----:B------:R-:W-:Y:S01]  /*cec0*/  HADD2.F32 R80, -RZ, R8.H0_H0 ;  /* 0x20000008ff507230 */ /* 0x000fe20000004100 */
[----:B------:R-:W-:Y:S01]  /*ced0*/  FFMA.FTZ R65, R100, R110, R65 ;  /* 0x0000006e64417223 */ /* 0x000fe20000010041 */
[----:B------:R-:W-:Y:S01]  /*cee0*/  HADD2.F32 R11, -RZ, R11.H1_H1 ;  /* 0x3000000bff0b7230 */ /* 0x000fe20000004100 */
[C---:B------:R-:W-:Y:S01]  /*cef0*/  FMUL.FTZ R108, R5.reuse, R108 ;  /* 0x0000006c056c7220 */ /* 0x040fe20000410000 */
[----:B------:R-:W-:Y:S01]  /*cf00*/  HADD2.F32 R100, -RZ, R63.H0_H0 ;  /* 0x2000003fff647230 */ /* 0x000fe20000004100 */
[----:B------:R-:W-:Y:S01]  /*cf10*/  FFMA.FTZ R112, R5, R114, R112 ;  /* 0x0000007205707223 */ /* 0x000fe20000010070 */
[----:B------:R-:W-:Y:S01]  /*cf20*/  HADD2.F32 R101, -RZ, R4.H0_H0 ;  /* 0x20000004ff657230 */ /* 0x000fe20000004100 */
[----:B------:R-:W-:Y:S01]  /*cf30*/  FMUL.FTZ R5, R80, R96 ;  /* 0x0000006050057220 */ /* 0x000fe20000410000 */
[----:B------:R-:W-:Y:S01]  /*cf40*/  HADD2.F32 R81, -RZ, R8.H1_H1 ;  /* 0x30000008ff517230 */ /* 0x000fe20000004100 */
[----:B------:R-:W-:Y:S01]  /*cf50*/  FMUL.FTZ R66, R11, R100 ;  /* 0x000000640b427220 */ /* 0x000fe20000410000 */
[----:B------:R-:W-:Y:S01]  /*cf60*/  HADD2.F32 R7, -RZ, R7.H1_H1 ;  /* 0x30000007ff077230 */ /* 0x000fe20000004100 */
[C---:B------:R-:W-:Y:S01]  /*cf70*/  FMUL.FTZ R63, R101.reuse, R96 ;  /* 0x00000060653f7220 */ /* 0x040fe20000410000 */
[----:B------:R-:W-:Y:S01]  /*cf80*/  HADD2.F32 R8, -RZ, R10.H0_H0 ;  /* 0x2000000aff087230 */ /* 0x000fe20000004100 */
[----:B------:R-:W-:Y:S01]  /*cf90*/  FFMA.FTZ R101, R101, R98, R5 ;  /* 0x0000006265657223 */ /* 0x000fe20000010005 */
[----:B------:R-:W-:Y:S01]  /*cfa0*/  HADD2.F32 R102, -RZ, R4.H1_H1 ;  /* 0x30000004ff667230 */ /* 0x000fe20000004100 */
[----:B------:R-:W-:Y:S01]  /*cfb0*/  FMUL.FTZ R100, R7, R100 ;  /* 0x0000006407647220 */ /* 0x000fe20000410000 */
[----:B------:R-:W-:Y:S01]  /*cfc0*/  HADD2.F32 R4, -RZ, R6.H0_H0 ;  /* 0x20000006ff047230 */ /* 0x000fe20000004100 */
[C---:B------:R-:W-:Y:S01]  /*cfd0*/  FMUL.FTZ R82, R83.reuse, R82 ;  /* 0x0000005253527220 */ /* 0x040fe20000410000 */
[----:B------:R-:W-:Y:S01]  /*cfe0*/  HADD2.F32 R10, -RZ, R10.H1_H1 ;  /* 0x3000000aff0a7230 */ /* 0x000fe20000004100 */
[----:B------:R-:W-:Y:S01]  /*cff0*/  FFMA.FTZ R104, R83, R106, R104 ;  /* 0x0000006a53687223 */ /* 0x000fe20000010068 */
[----:B------:R-:W-:Y:S01]  /*d000*/  HADD2.F32 R83, -RZ, R62.H0_H0 ;  /* 0x2000003eff537230 */ /* 0x000fe20000004100 */
[----:B------:R-:W-:Y:S01]  /*d010*/  FFMA.FTZ R7, R7, R116, R66 ;  /* 0x0000007407077223 */ /* 0x000fe20000010042 */
[----:B------:R-:W-:Y:S01]  /*d020*/  HADD2.F32 R66, -RZ, R60.H0_H0 ;  /* 0x2000003cff427230 */ /* 0x000fe20000004100 */
[-C--:B------:R-:W-:Y:S01]  /*d030*/  FMUL.FTZ R5, R8, R97.reuse ;  /* 0x0000006108057220 */ /* 0x080fe20000410000 */
[----:B------:R-:W-:Y:S01]  /*d040*/  HADD2.F32 R6, -RZ, R6.H1_H1 ;  /* 0x30000006ff067230 */ /* 0x000fe20000004100 */
[C---:B------:R-:W-:Y:S01]  /*d050*/  FMUL.FTZ R97, R4.reuse, R97 ;  /* 0x0000006104617220 */ /* 0x040fe20000410000 */
[----:B------:R-:W-:Y:S01]  /*d060*/  F2FP.PACK_AB R7, R7, R112 ;  /* 0x000000700707723e */ /* 0x000fe200000000ff */
[----:B------:R-:W-:Y:S01]  /*d070*/  FFMA.FTZ R60, R4, R99, R5 ;  /* 0x00000063043c7223 */ /* 0x000fe20000010005 */
[----:B------:R-:W-:Y:S01]  /*d080*/  HADD2.F32 R5, -RZ, R61.H0_H0 ;  /* 0x2000003dff057230 */ /* 0x000fe20000004100 */
[----:B------:R-:W-:-:S02]  /*d090*/  FMUL.FTZ R103, R81, R66 ;  /* 0x0000004251677220 */ /* 0x000fc40000410000 */
[-C--:B------:R-:W-:Y:S02]  /*d0a0*/  FMUL.FTZ R61, R10, R83.reuse ;  /* 0x000000530a3d7220 */ /* 0x080fe40000410000 */
[----:B------:R-:W-:Y:S02]  /*d0b0*/  FMUL.FTZ R66, R102, R66 ;  /* 0x0000004266427220 */ /* 0x000fe40000410000 */
[----:B------:R-:W-:Y:S02]  /*d0c0*/  FMUL.FTZ R83, R6, R83 ;  /* 0x0000005306537220 */ /* 0x000fe40000410000 */
[----:B------:R-:W-:Y:S02]  /*d0d0*/  FFMA.FTZ R97, R8, R99, -R97 ;  /* 0x0000006308617223 */ /* 0x000fe40000010861 */
[----:B------:R-:W-:Y:S02]  /*d0e0*/  FFMA.FTZ R82, R67, R106, -R82 ;  /* 0x0000006a43527223 */ /* 0x000fe40000010852 */
[----:B------:R-:W-:-:S02]  /*d0f0*/  FFMA.FTZ R79, R79, R110, -R78 ;  /* 0x0000006e4f4f7223 */ /* 0x000fc4000001084e */
[----:B------:R-:W-:Y:S02]  /*d100*/  FFMA.FTZ R108, R9, R114, -R108 ;  /* 0x00000072096c7223 */ /* 0x000fe4000001086c */
[----:B------:R-:W-:Y:S01]  /*d110*/  FFMA.FTZ R11, R11, R116, -R100 ;  /* 0x000000740b0b7223 */ /* 0x000fe20000010864 */
[----:B------:R-:W-:Y:S01]  /*d120*/  F2FP.PACK_AB R9, R79, R82 ;  /* 0x000000524f09723e */ /* 0x000fe200000000ff */
[----:B------:R-:W-:Y:S02]  /*d130*/  FFMA.FTZ R63, R80, R98, -R63 ;  /* 0x00000062503f7223 */ /* 0x000fe4000001083f */
[----:B------:R-:W-:Y:S01]  /*d140*/  FFMA.FTZ R8, R81, R64, -R66 ;  /* 0x0000004051087223 */ /* 0x000fe20000010842 */
[----:B------:R-:W-:Y:S01]  /*d150*/  F2FP.PACK_AB R11, R11, R108 ;  /* 0x0000006c0b0b723e */ /* 0x000fe200000000ff */
[----:B------:R-:W-:Y:S02]  /*d160*/  FFMA.FTZ R10, R10, R5, -R83 ;  /* 0x000000050a0a7223 */ /* 0x000fe40000010853 */
[----:B------:R-:W-:Y:S01]  /*d170*/  FFMA.FTZ R4, R102, R64, R103 ;  /* 0x0000004066047223 */ /* 0x000fe20000010067 */
[----:B------:R-:W-:Y:S01]  /*d180*/  F2FP.PACK_AB R8, R8, R63 ;  /* 0x0000003f0808723e */ /* 0x000fe200000000ff */
[----:B------:R-:W-:Y:S01]  /*d190*/  FFMA.FTZ R61, R6, R5, R61 ;  /* 0x00000005063d7223 */ /* 0x000fe2000001003d */
[----:B------:R-:W-:-:S02]  /*d1a0*/  F2FP.PACK_AB R10, R10, R97 ;  /* 0x000000610a0a723e */ /* 0x000fc400000000ff */
[----:B------:R-:W-:Y:S02]  /*d1b0*/  F2FP.PACK_AB R5, R65, R104 ;  /* 0x000000684105723e */ /* 0x000fe400000000ff */
[----:B------:R-:W-:Y:S01]  /*d1c0*/  F2FP.PACK_AB R4, R4, R101 ;  /* 0x000000650404723e */ /* 0x000fe200000000ff */
[----:B------:R1:W-:Y:S01]  /*d1d0*/  STS.128 [R77+0xc100], R8 ;  /* 0x00c100084d007388 */ /* 0x0003e20000000c00 */
[----:B------:R-:W-:-:S05]  /*d1e0*/  F2FP.PACK_AB R6, R61, R60 ;  /* 0x0000003c3d06723e */ /* 0x000fca00000000ff */
[----:B------:R1:W-:Y:S02]  /*d1f0*/  STS.128 [R76+0xc100], R4 ;  /* 0x00c100044c007388 */ /* 0x0003e40000000c00 */
.L_x_405:
[----:B------:R-:W-:Y:S05]  /*d200*/  BSYNC B0 ;  /* 0x0000000000007941 */ /* 0x000fea0003800000 */
.L_x_404:
[----:B-1----:R-:W-:-:S04]  /*d210*/  IADD3 R8, R57, 0x40, RZ ;  /* 0x0000004039087810 */ /* 0x002fc80007ffe0ff */
        /* <DEDUP_REMOVED lines=112> */
.L_x_401:
[----:B------:R-:W-:Y:S05]  /*d920*/  BSYNC B1 ;  /* 0x0000000000017941 */ /* 0x000fea0003800000 */
.L_x_400:
        /* <DEDUP_REMOVED lines=9> */
[----:B------:R-:W-:Y:S01]  /*d9c0*/  HADD2.F32 R80, -RZ, R84.H0_H0 ;  /* 0x20000054ff507230 */ /* 0x000fe20000004100 */
[----:B------:R-:W-:Y:S01]  /*d9d0*/  LEA.HI R8, R8, R89, RZ, 0x1d ;  /* 0x0000005908087211 */ /* 0x000fe200078fe8ff */
[----:B------:R-:W-:Y:S01]  /*d9e0*/  HADD2.F32 R46, -RZ, R75.H0_H0 ;  /* 0x2000004bff2e7230 */ /* 0x000fe20000004100 */
[----:B------:R-:W-:Y:S01]  /*d9f0*/  LEA.HI R4, R5, R86, RZ, 0x3 ;  /* 0x0000005605047211 */ /* 0x000fe200078f18ff */
[----:B------:R-:W-:Y:S01]  /*da00*/  HADD2.F32 R74, -RZ, R74.H1_H1 ;  /* 0x3000004aff4a7230 */ /* 0x000fe20000004100 */
[----:B------:R-:W-:Y:S01]  /*da10*/  SHF.R.S32.HI R5, RZ, 0x1f, R8 ;  /* 0x0000001fff057819 */ /* 0x000fe20000011408 */
[----:B------:R-:W-:Y:S01]  /*da20*/  HADD2.F32 R66, -RZ, R85.H0_H0 ;  /* 0x20000055ff427230 */ /* 0x000fe20000004100 */
[----:B------:R-:W-:Y:S01]  /*da30*/  SHF.L.U32 R6, R86, 0x6, RZ ;  /* 0x0000000656067819 */ /* 0x000fe200000006ff */
[----:B------:R-:W-:Y:S01]  /*da40*/  IMAD.SHL.U32 R4, R4, 0x40, RZ ;  /* 0x0000004004047824 */ /* 0x000fe200078e00ff */
[----:B------:R-:W-:Y:S01]  /*da50*/  LEA.HI R5, R5, R8, RZ, 0x3 ;  /* 0x0000000805057211 */ /* 0x000fe200078f18ff */
[----:B------:R-:W-:Y:S01]  /*da60*/  HADD2.F32 R84, -RZ, R84.H1_H1 ;  /* 0x30000054ff547230 */ /* 0x000fe20000004100 */
[----:B------:R-:W-:Y:S01]  /*da70*/  LOP3.LUT R6, R6, 0x1c0, RZ, 0xc0, !PT ;  /* 0x000001c006067812 */ /* 0x000fe200078ec0ff */
[----:B------:R-:W-:Y:S01]  /*da80*/  HADD2.F32 R75, -RZ, R75.H1_H1 ;  /* 0x3000004bff4b7230 */ /* 0x000fe20000004100 */
[----:B------:R-:W-:Y:S01]  /*da90*/  SHF.L.U32 R7, R8, 0x3, RZ ;  /* 0x0000000308077819 */ /* 0x000fe200000006ff */
[----:B------:R-:W-:Y:S01]  /*daa0*/  IMAD.SHL.U32 R5, R5, 0x400, RZ ;  /* 0x0000040005057824 */ /* 0x000fe200078e00ff */
[----:B------:R-:W-:Y:S01]  /*dab0*/  LOP3.LUT R10, R6, 0x38, R57, 0xf8, !PT ;  /* 0x00000038060a7812 */ /* 0x000fe200078ef839 */
[----:B------:R-:W-:Y:S01]  /*dac0*/  HADD2.F32 R85, -RZ, R85.H1_H1 ;  /* 0x30000055ff557230 */ /* 0x000fe20000004100 */
[----:B------:R-:W-:-:S02]  /*dad0*/  SHF.R.U32.HI R9, RZ, 0x3, R6 ;  /* 0x00000003ff097819 */ /* 0x000fc40000011606 */
[----:B------:R-:W-:Y:S02]  /*dae0*/  LOP3.LUT R4, R4, 0xfffffe00, RZ, 0xc0, !PT ;  /* 0xfffffe0004047812 */ /* 0x000fe400078ec0ff */
[----:B------:R-:W-:Y:S02]  /*daf0*/  LOP3.LUT R6, R6, 0x38, R7, 0xf8, !PT ;  /* 0x0000003806067812 */ /* 0x000fe400078ef807 */
[----:B------:R-:W-:Y:S02]  /*db00*/  LOP3.LUT R10, R4, R10, R9, 0xf6, !PT ;  /* 0x0000000a040a7212 */ /* 0x000fe400078ef609 */
[----:B------:R-:W-:Y:S02]  /*db10*/  LOP3.LUT R9, R6, R9, RZ, 0x3c, !PT ;  /* 0x0000000906097212 */ /* 0x000fe400078e3cff */
[----:B------:R-:W-:Y:S02]  /*db20*/  LOP3.LUT R5, R5, 0x7fffe000, RZ, 0xc0, !PT ;  /* 0x7fffe00005057812 */ /* 0x000fe400078ec0ff */
[----:B------:R-:W-:-:S02]  /*db30*/  SHF.L.U32 R41, R10, 0x1, RZ ;  /* 0x000000010a297819 */ /* 0x000fc400000006ff */
[----:B------:R-:W-:Y:S02]  /*db40*/  IADD3 R40, R9, R5, R4 ;  /* 0x0000000509287210 */ /* 0x000fe40007ffe004 */
[--C-:B------:R-:W-:Y:S01]  /*db50*/  SHF.R.U32.HI R42, RZ, 0x10, R31.reuse ;  /* 0x00000010ff2a7819 */ /* 0x100fe2000001161f */
[----:B------:R-:W1:Y:S01]  /*db60*/  LDS.128 R8, [R41+0xc100] ;  /* 0x00c1000029087984 */ /* 0x000e620000000c00 */
[----:B------:R-:W-:Y:S02]  /*db70*/  SHF.L.U32 R40, R40, 0x1, RZ ;  /* 0x0000000128287819 */ /* 0x000fe400000006ff */
[----:B------:R-:W-:Y:S01]  /*db80*/  SHF.R.U64 R30, R30, 0x10, R31 ;  /* 0x000000101e1e7819 */ /* 0x000fe2000000121f */
[----:B------:R-:W-:Y:S01]  /*db90*/  HADD2.F32 R42, -RZ, R42.H0_H0 ;  /* 0x2000002aff2a7230 */ /* 0x000fe20000004100 */
[----:B------:R-:W-:Y:S01]  /*dba0*/  SHF.R.U64 R31, R32, 0x10, R33 ;  /* 0x00000010201f7819 */ /* 0x000fe20000001221 */
[----:B------:R-:W2:Y:S01]  /*dbb0*/  LDS.128 R4, [R40+0xc100] ;  /* 0x00c1000028047984 */ /* 0x000ea20000000c00 */
[----:B------:R-:W-:Y:S01]  /*dbc0*/  SHF.R.U64 R34, R34, 0x10, R35 ;  /* 0x0000001022227819 */ /* 0x000fe20000001223 */
[----:B------:R-:W-:Y:S01]  /*dbd0*/  HADD2.F32 R65, -RZ, R30.H0_H0 ;  /* 0x2000001eff417230 */ /* 0x000fe20000004100 */
[----:B------:R-:W-:-:S02]  /*dbe0*/  SHF.R.U32.HI R32, RZ, 0x10, R33 ;  /* 0x00000010ff207819 */ /* 0x000fc40000011621 */
[----:B------:R-:W-:Y:S02]  /*dbf0*/  SHF.R.U32.HI R35, RZ, 0x10, R35 ;  /* 0x00000010ff237819 */ /* 0x000fe40000011623 */
[--C-:B------:R-:W-:Y:S02]  /*dc00*/  SHF.R.U64 R28, R28, 0x10, R29.reuse ;  /* 0x000000101c1c7819 */ /* 0x100fe4000000121d */
[----:B------:R-:W-:Y:S01]  /*dc10*/  SHF.R.U32.HI R29, RZ, 0x10, R29 ;  /* 0x00000010ff1d7819 */ /* 0x000fe2000001161d */
[----:B------:R-:W-:Y:S02]  /*dc20*/  HADD2.F32 R78, -RZ, R35.H0_H0 ;  /* 0x20000023ff4e7230 */ /* 0x000fe40000004100 */
[--C-:B-1----:R-:W-:Y:S02]  /*dc30*/  HADD2.F32 R33, -RZ, R11.reuse.H0_H0 ;  /* 0x2000000bff217230 */ /* 0x102fe40000004100 */
[----:B------:R-:W-:Y:S02]  /*dc40*/  HADD2.F32 R11, -RZ, R11.H1_H1 ;  /* 0x3000000bff0b7230 */ /* 0x000fe40000004100 */
[----:B------:R-:W-:Y:S01]  /*dc50*/  HADD2.F32 R43, -RZ, R9.H0_H0 ;  /* 0x20000009ff2b7230 */ /* 0x000fe20000004100 */
[----:B------:R-:W-:Y:S01]  /*dc60*/  FMUL.FTZ R64, R33, R46 ;  /* 0x0000002e21407220 */ /* 0x000fe20000410000 */
[--C-:B--2---:R-:W-:Y:S01]  /*dc70*/  HADD2.F32 R47, -RZ, R7.reuse.H0_H0 ;  /* 0x20000007ff2f7230 */ /* 0x104fe20000004100 */
[----:B------:R-:W-:Y:S01]  /*dc80*/  FMUL.FTZ R76, R11, R42 ;  /* 0x0000002a0b4c7220 */ /* 0x000fe20000410000 */
[----:B------:R-:W-:Y:S01]  /*dc90*/  HADD2.F32 R7, -RZ, R7.H1_H1 ;  /* 0x30000007ff077230 */ /* 0x000fe20000004100 */
[-C--:B------:R-:W-:Y:S01]  /*dca0*/  FMUL.FTZ R35, R43, R63.reuse ;  /* 0x0000003f2b237220 */ /* 0x080fe20000410000 */
[----:B------:R-:W-:Y:S01]  /*dcb0*/  HADD2.F32 R60, -RZ, R5.H0_H0 ;  /* 0x20000005ff3c7230 */ /* 0x000fe20000004100 */
[----:B------:R-:W-:Y:S01]  /*dcc0*/  FMUL.FTZ R46, R47, R46 ;  /* 0x0000002e2f2e7220 */ /* 0x000fe20000410000 */
[----:B------:R-:W-:Y:S01]  /*dcd0*/  HADD2.F32 R9, -RZ, R9.H1_H1 ;  /* 0x30000009ff097230 */ /* 0x000fe20000004100 */
[C---:B------:R-:W-:Y:S01]  /*dce0*/  FMUL.FTZ R42, R7.reuse, R42 ;  /* 0x0000002a072a7220 */ /* 0x040fe20000410000 */
[--C-:B------:R-:W-:Y:S01]  /*dcf0*/  HADD2.F32 R44, -RZ, R8.reuse.H0_H0 ;  /* 0x20000008ff2c7230 */ /* 0x100fe20000004100 */
[----:B------:R-:W-:Y:S01]  /*dd00*/  FFMA.FTZ R7, R7, R78, R76 ;  /* 0x0000004e07077223 */ /* 0x000fe2000001004c */
[----:B------:R-:W-:Y:S01]  /*dd10*/  HADD2.F32 R76, -RZ, R29.H0_H0 ;  /* 0x2000001dff4c7230 */ /* 0x000fe20000004100 */
[C---:B------:R-:W-:Y:S01]  /*dd20*/  FMUL.FTZ R63, R60.reuse, R63 ;  /* 0x0000003f3c3f7220 */ /* 0x040fe20000410000 */
[----:B------:R-:W-:Y:S01]  /*dd30*/  HADD2.F32 R45, -RZ, R8.H1_H1 ;  /* 0x30000008ff2d7230 */ /* 0x000fe20000004100 */
[----:B------:R-:W-:Y:S01]  /*dd40*/  FFMA.FTZ R35, R60, R80, R35 ;  /* 0x000000503c237223 */ /* 0x000fe20000010023 */
[----:B------:R-:W-:Y:S01]  /*dd50*/  HADD2.F32 R5, -RZ, R5.H1_H1 ;  /* 0x30000005ff057230 */ /* 0x000fe20000004100 */
[----:B------:R-:W-:Y:S01]  /*dd60*/  FMUL.FTZ R29, R44, R74 ;  /* 0x0000004a2c1d7220 */ /* 0x000fe20000410000 */
[----:B------:R-:W-:Y:S01]  /*dd70*/  HADD2.F32 R60, -RZ, R32.H0_H0 ;  /* 0x20000020ff3c7230 */ /* 0x000fe20000004100 */
[----:B------:R-:W-:Y:S01]  /*dd80*/  FMUL.FTZ R32, R9, R76 ;  /* 0x0000004c09207220 */ /* 0x000fe20000410000 */
[----:B------:R-:W-:Y:S01]  /*dd90*/  HADD2.F32 R8, -RZ, R10.H0_H0 ;  /* 0x2000000aff087230 */ /* 0x000fe20000004100 */
[----:B------:R-:W-:Y:S01]  /*dda0*/  FFMA.FTZ R64, R47, R66, R64 ;  /* 0x000000422f407223 */ /* 0x000fe20000010040 */
[--C-:B------:R-:W-:Y:S01]  /*ddb0*/  HADD2.F32 R61, -RZ, R4.reuse.H0_H0 ;  /* 0x20000004ff3d7230 */ /* 0x100fe20000004100 */
[C---:B------:R-:W-:Y:S01]  /*ddc0*/  FMUL.FTZ R76, R5.reuse, R76 ;  /* 0x0000004c054c7220 */ /* 0x040fe20000410000 */
[----:B------:R-:W-:Y:S01]  /*ddd0*/  HADD2.F32 R62, -RZ, R4.H1_H1 ;  /* 0x30000004ff3e7230 */ /* 0x000fe20000004100 */
[----:B------:R-:W-:Y:S01]  /*dde0*/  FFMA.FTZ R32, R5, R60, R32 ;  /* 0x0000003c05207223 */ /* 0x000fe20000010020 */
[----:B------:R-:W-:Y:S01]  /*ddf0*/  HADD2.F32 R4, -RZ, R6.H0_H0 ;  /* 0x20000006ff047230 */ /* 0x000fe20000004100 */
[C---:B------:R-:W-:Y:S01]  /*de00*/  FMUL.FTZ R5, R61.reuse, R74 ;  /* 0x0000004a3d057220 */ /* 0x040fe20000410000 */
[----:B------:R-:W-:Y:S01]  /*de10*/  HADD2.F32 R10, -RZ, R10.H1_H1 ;  /* 0x3000000aff0a7230 */ /* 0x000fe20000004100 */
        /* <DEDUP_REMOVED lines=8> */
[----:B------:R-:W-:Y:S01]  /*dea0*/  FMUL.FTZ R67, R45, R61 ;  /* 0x0000003d2d437220 */ /* 0x000fe20000410000 */
[----:B------:R-:W-:Y:S01]  /*deb0*/  HADD2.F32 R47, -RZ, R34.H0_H0 ;  /* 0x20000022ff2f7230 */ /* 0x000fe20000004100 */
        /* <DEDUP_REMOVED lines=22> */
.L_x_407:
[----:B------:R-:W-:Y:S05]  /*e020*/  BSYNC B0 ;  /* 0x0000000000007941 */ /* 0x000fea0003800000 */
.L_x_406:
[----:B-1----:R-:W-:Y:S01]  /*e030*/  IADD3 R7, R57, 0x20, RZ ;  /* 0x0000002039077810 */ /* 0x002fe20007ffe0ff */
[----:B------:R-:W-:Y:S03]  /*e040*/  BSSY B0, `(.L_x_408) ;  /* 0x0000073000007945 */ /* 0x000fe60003800000 */
[----:B------:R-:W-:-:S13]  /*e050*/  ISETP.GE.AND P0, PT, R7, c[0x0][0x27c], PT ;  /* 0x00009f0007007a0c */ /* 0x000fda0003f06270 */
[----:B------:R-:W-:Y:S05]  /*e060*/  @P0 BRA `(.L_x_409) ;  /* 0x0000070000000947 */ /* 0x000fea0003800000 */
[----:B------:R-:W-:Y:S01]  /*e070*/  SHF.R.S32.HI R8, RZ, 0x1f, R7 ;  /* 0x0000001fff087819 */ /* 0x000fe20000011407 */
[----:B------:R-:W-:Y:S01]  /*e080*/  IMAD.MOV.U32 R9, RZ, RZ, c[0x0][0x27c] ;  /* 0x00009f00ff097624 */ /* 0x000fe200078e00ff */
[----:B------:R-:W-:Y:S01]  /*e090*/  SHF.R.S32.HI R5, RZ, 0x1f, R86 ;  /* 0x0000001fff057819 */ /* 0x000fe20000011456 */
[----:B------:R-:W-:Y:S01]  /*e0a0*/  IMAD.SHL.U32 R10, R86, 0x40, RZ ;  /* 0x00000040560a7824 */ /* 0x000fe200078e00ff */
[CC--:B------:R-:W-:Y:S01]  /*e0b0*/  LEA.HI R11, R8.reuse, R7.reuse, RZ, 0x3 ;  /* 0x00000007080b7211 */ /* 0x0c0fe200078f18ff */
[----:B------:R-:W-:Y:S01]  /*e0c0*/  HADD2.F32 R60, -RZ, R59.H0_H0 ;  /* 0x2000003bff3c7230 */ /* 0x000fe20000004100 */
[----:B------:R-:W-:Y:S01]  /*e0d0*/  LEA.HI R5, R5, R86, RZ, 0x3 ;  /* 0x0000005605057211 */ /* 0x000fe200078f18ff */
[--C-:B------:R-:W-:Y:S01]  /*e0e0*/  HADD2.F32 R34, -RZ, R58.reuse.H0_H0 ;  /* 0x2000003aff227230 */ /* 0x100fe20000004100 */
[----:B------:R-:W-:Y:S01]  /*e0f0*/  SHF.R.S32.HI R4, RZ, 0x3, R11 ;  /* 0x00000003ff047819 */ /* 0x000fe2000001140b */
[----:B------:R-:W-:Y:S01]  /*e100*/  HADD2.F32 R66, -RZ, R73.H0_H0 ;  /* 0x20000049ff427230 */ /* 0x000fe20000004100 */
[----:B------:R-:W-:Y:S01]  /*e110*/  LEA.HI R8, R8, R7, RZ, 0x6 ;  /* 0x0000000708087211 */ /* 0x000fe200078f30ff */
[----:B------:R-:W-:Y:S01]  /*e120*/  IMAD.SHL.U32 R5, R5, 0x40, RZ ;  /* 0x0000004005057824 */ /* 0x000fe200078e00ff */
[----:B------:R-:W-:Y:S01]  /*e130*/  LEA.HI R9, R9, R4, RZ, 0x1d ;  /* 0x0000000409097211 */ /* 0x000fe200078fe8ff */
[----:B------:R-:W-:Y:S01]  /*e140*/  HADD2.F32 R58, -RZ, R58.H1_H1 ;  /* 0x3000003aff3a7230 */ /* 0x000fe20000004100 */
[----:B------:R-:W-:Y:S01]  /*e150*/  LOP3.LUT R10, R10, 0x1c0, RZ, 0xc0, !PT ;  /* 0x000001c00a0a7812 */ /* 0x000fe200078ec0ff */
[--C-:B------:R-:W-:Y:S01]  /*e160*/  HADD2.F32 R46, -RZ, R72.reuse.H0_H0 ;  /* 0x20000048ff2e7230 */ /* 0x100fe20000004100 */
[----:B------:R-:W-:Y:S01]  /*e170*/  SHF.R.S32.HI R4, RZ, 0x1f, R9 ;  /* 0x0000001fff047819 */ /* 0x000fe20000011409 */
[----:B------:R-:W-:Y:S01]  /*e180*/  IMAD.SHL.U32 R7, R9, 0x8, RZ ;  /* 0x0000000809077824 */ /* 0x000fe200078e00ff */
[----:B------:R-:W-:Y:S01]  /*e190*/  SHF.L.U32 R8, R8, 0x7, RZ ;  /* 0x0000000708087819 */ /* 0x000fe200000006ff */
[----:B------:R-:W-:Y:S01]  /*e1a0*/  HADD2.F32 R72, -RZ, R72.H1_H1 ;  /* 0x30000048ff487230 */ /* 0x000fe20000004100 */
[----:B------:R-:W-:Y:S01]  /*e1b0*/  LOP3.LUT R11, R10, 0x38, R11, 0xf8, !PT ;  /* 0x000000380a0b7812 */ /* 0x000fe200078ef80b */
[----:B------:R-:W-:Y:S01]  /*e1c0*/  HADD2.F32 R59, -RZ, R59.H1_H1 ;  /* 0x3000003bff3b7230 */ /* 0x000fe20000004100 */
[----:B------:R-:W-:Y:S01]  /*e1d0*/  SHF.R.U32.HI R6, RZ, 0x3, R10 ;  /* 0x00000003ff067819 */ /* 0x000fe2000001160a */
[----:B------:R-:W-:Y:S01]  /*e1e0*/  HADD2.F32 R73, -RZ, R73.H1_H1 ;  /* 0x30000049ff497230 */ /* 0x000fe20000004100 */
[----:B------:R-:W-:-:S02]  /*e1f0*/  LEA.HI R4, R4, R9, RZ, 0x3 ;  /* 0x0000000904047211 */ /* 0x000fc400078f18ff */
[----:B------:R-:W-:Y:S02]  /*e200*/  LOP3.LUT R8, R8, 0x7fffe000, RZ, 0xc0, !PT ;  /* 0x7fffe00008087812 */ /* 0x000fe400078ec0ff */
[----:B------:R-:W-:Y:S02]  /*e210*/  LOP3.LUT R11, R11, R6, RZ, 0x3c, !PT ;  /* 0x000000060b0b7212 */ /* 0x000fe400078e3cff */
[----:B------:R-:W-:Y:S02]  /*e220*/  LOP3.LUT R5, R5, 0xfffffe00, RZ, 0xc0, !PT ;  /* 0xfffffe0005057812 */ /* 0x000fe400078ec0ff */
[----:B------:R-:W-:Y:S02]  /*e230*/  LOP3.LUT R7, R10, 0x38, R7, 0xf8, !PT ;  /* 0x000000380a077812 */ /* 0x000fe400078ef807 */
[----:B------:R-:W-:Y:S02]  /*e240*/  SHF.L.U32 R4, R4, 0xa, RZ ;  /* 0x0000000a04047819 */ /* 0x000fe400000006ff */
[----:B------:R-:W-:-:S02]  /*e250*/  IADD3 R8, R11, R8, R5 ;  /* 0x000000080b087210 */ /* 0x000fc40007ffe005 */
[----:B------:R-:W-:Y:S02]  /*e260*/  LOP3.LUT R6, R7, R6, RZ, 0x3c, !PT ;  /* 0x0000000607067212 */ /* 0x000fe400078e3cff */
[----:B------:R-:W-:Y:S01]  /*e270*/  LOP3.LUT R4, R4, 0x7fffe000, RZ, 0xc0, !PT ;  /* 0x7fffe00004047812 */ /* 0x000fe200078ec0ff */
[----:B------:R-:W-:Y:S01]  /*e280*/  IMAD.SHL.U32 R29, R8, 0x2, RZ ;  /* 0x00000002081d7824 */ /* 0x000fe200078e00ff */
[----:B------:R-:W-:Y:S02]  /*e290*/  SHF.R.U32.HI R30, RZ, 0x10, R13 ;  /* 0x00000010ff1e7819 */ /* 0x000fe4000001160d */
[----:B------:R-:W-:Y:S02]  /*e2a0*/  IADD3 R4, R6, R4, R5 ;  /* 0x0000000406047210 */ /* 0x000fe40007ffe005 */
[----:B------:R-:W1:Y:S01]  /*e2b0*/  LDS.128 R8, [R29+0xc100] ;  /* 0x00c100001d087984 */ /* 0x000e620000000c00 */
[----:B------:R-:W-:Y:S01]  /*e2c0*/  SHF.R.U64 R20, R20, 0x10, R21 ;  /* 0x0000001014147819 */ /* 0x000fe20000001215 */
[----:B------:R-:W-:Y:S01]  /*e2d0*/  HADD2.F32 R30, -RZ, R30.H0_H0 ;  /* 0x2000001eff1e7230 */ /* 0x000fe20000004100 */
[----:B------:R-:W-:-:S02]  /*e2e0*/  SHF.L.U32 R28, R4, 0x1, RZ ;  /* 0x00000001041c7819 */ /* 0x000fc400000006ff */
[----:B------:R-:W-:Y:S01]  /*e2f0*/  SHF.R.U32.HI R21, RZ, 0x10, R21 ;  /* 0x00000010ff157819 */ /* 0x000fe20000011615 */
[----:B------:R-:W-:Y:S01]  /*e300*/  HADD2.F32 R20, -RZ, R20.H0_H0 ;  /* 0x20000014ff147230 */ /* 0x000fe20000004100 */
[----:B------:R-:W-:Y:S01]  /*e310*/  SHF.R.U64 R12, R12, 0x10, R13 ;  /* 0x000000100c0c7819 */ /* 0x000fe2000000120d */
[----:B------:R-:W2:Y:S01]  /*e320*/  LDS.128 R4, [R28+0xc100] ;  /* 0x00c100001c047984 */ /* 0x000ea20000000c00 */
[--C-:B------:R-:W-:Y:S01]  /*e330*/  SHF.R.U64 R13, R22, 0x10, R23.reuse ;  /* 0x00000010160d7819 */ /* 0x100fe20000001217 */
[----:B------:R-:W-:Y:S01]  /*e340*/  HADD2.F32 R62, -RZ, R21.H0_H0 ;  /* 0x20000015ff3e7230 */ /* 0x000fe20000004100 */
[----:B------:R-:W-:Y:S02]  /*e350*/  SHF.R.U32.HI R22, RZ, 0x10, R23 ;  /* 0x00000010ff167819 */ /* 0x000fe40000011617 */
[--C-:B------:R-:W-:Y:S02]  /*e360*/  SHF.R.U64 R14, R14, 0x10, R15.reuse ;  /* 0x000000100e0e7819 */ /* 0x100fe4000000120f */
[----:B------:R-:W-:Y:S01]  /*e370*/  SHF.R.U32.HI R15, RZ, 0x10, R15 ;  /* 0x00000010ff0f7819 */ /* 0x000fe2000001160f */
[----:B------:R-:W-:-:S02]  /*e380*/  HADD2.F32 R74, -RZ, R22.H0_H0 ;  /* 0x20000016ff4a7230 */ /* 0x000fc40000004100 */
[--C-:B-1----:R-:W-:Y:S02]  /*e390*/  HADD2.F32 R31, -RZ, R9.reuse.H1_H1 ;  /* 0x30000009ff1f7230 */ /* 0x102fe40000004100 */
[----:B------:R-:W-:Y:S02]  /*e3a0*/  HADD2.F32 R23, -RZ, R9.H0_H0 ;  /* 0x20000009ff177230 */ /* 0x000fe40000004100 */
[----:B------:R-:W-:Y:S01]  /*e3b0*/  HADD2.F32 R9, -RZ, R11.H0_H0 ;  /* 0x2000000bff097230 */ /* 0x000fe20000004100 */
[----:B------:R-:W-:Y:S01]  /*e3c0*/  FMUL.FTZ R21, R31, R30 ;  /* 0x0000001e1f157220 */ /* 0x000fe20000410000 */
[----:B------:R-:W-:Y:S01]  /*e3d0*/  HADD2.F32 R32, -RZ, R8.H0_H0 ;  /* 0x20000008ff207230 */ /* 0x000fe20000004100 */
[----:B------:R-:W-:Y:S01]  /*e3e0*/  FMUL.FTZ R44, R23, R34 ;  /* 0x00000022172c7220 */ /* 0x000fe20000410000 */
[--C-:B--2---:R-:W-:Y:S01]  /*e3f0*/  HADD2.F32 R40, -RZ, R5.reuse.H1_H1 ;  /* 0x30000005ff287230 */ /* 0x104fe20000004100 */
[----:B------:R-:W-:Y:S01]  /*e400*/  FMUL.FTZ R64, R9, R60 ;  /* 0x0000003c09407220 */ /* 0x000fe20000410000 */
[----:B------:R-:W-:-:S02]  /*e410*/  HADD2.F32 R35, -RZ, R5.H0_H0 ;  /* 0x20000005ff237230 */ /* 0x000fc40000004100 */
[----:B------:R-:W-:Y:S01]  /*e420*/  HADD2.F32 R5, -RZ, R7.H0_H0 ;  /* 0x20000007ff057230 */ /* 0x000fe20000004100 */
[C---:B------:R-:W-:Y:S01]  /*e430*/  FMUL.FTZ R30, R40.reuse, R30 ;  /* 0x0000001e281e7220 */ /* 0x040fe20000410000 */
[----:B------:R-:W-:Y:S01]  /*e440*/  HADD2.F32 R11, -RZ, R11.H1_H1 ;  /* 0x3000000bff0b7230 */ /* 0x000fe20000004100 */
[----:B------:R-:W-:Y:S01]  /*e450*/  FFMA.FTZ R21, R40, R62, R21 ;  /* 0x0000003e28157223 */ /* 0x000fe20000010015 */
[----:B------:R-:W-:Y:S01]  /*e460*/  HADD2.F32 R40, -RZ, R15.H0_H0 ;  /* 0x2000000fff287230 */ /* 0x000fe20000004100 */
[C---:B------:R-:W-:Y:S01]  /*e470*/  FMUL.FTZ R60, R5.reuse, R60 ;  /* 0x0000003c053c7220 */ /* 0x040fe20000410000 */
[----:B------:R-:W-:Y:S01]  /*e480*/  HADD2.F32 R41, -RZ, R4.H0_H0 ;  /* 0x20000004ff297230 */ /* 0x000fe20000004100 */
[----:B------:R-:W-:Y:S01]  /*e490*/  FFMA.FTZ R64, R5, R66, R64 ;  /* 0x0000004205407223 */ /* 0x000fe20000010040 */
[----:B------:R-:W-:Y:S01]  /*e4a0*/  HADD2.F32 R33, -RZ, R8.H1_H1 ;  /* 0x30000008ff217230 */ /* 0x000fe20000004100 */
[----:B------:R-:W-:Y:S01]  /*e4b0*/  FMUL.FTZ R5, R32, R58 ;  /* 0x0000003a20057220 */ /* 0x000fe20000410000 */
[----:B------:R-:W-:Y:S01]  /*e4c0*/  HADD2.F32 R7, -RZ, R7.H1_H1 ;  /* 0x30000007ff077230 */ /* 0x000fe20000004100 */
[----:B------:R-:W-:Y:S01]  /*e4d0*/  FMUL.FTZ R22, R11, R40 ;  /* 0x000000280b167220 */ /* 0x000fe20000410000 */
[----:B------:R-:W-:Y:S01]  /*e4e0*/  HADD2.F32 R8, -RZ, R10.H0_H0 ;  /* 0x2000000aff087230 */ /* 0x000fe20000004100 */
[----:B------:R-:W-:Y:S01]  /*e4f0*/  FMUL.FTZ R15, R41, R58 ;  /* 0x0000003a290f7220 */ /* 0x000fe20000410000 */
[----:B------:R-:W-:Y:S01]  /*e500*/  HADD2.F32 R42, -RZ, R4.H1_H1 ;  /* 0x30000004ff2a7230 */ /* 0x000fe20000004100 */
[----:B------:R-:W-:Y:S01]  /*e510*/  FMUL.FTZ R40, R7, R40 ;  /* 0x0000002807287220 */ /* 0x000fe20000410000 */
[----:B------:R-:W-:Y:S01]  /*e520*/  HADD2.F32 R4, -RZ, R6.H0_H0 ;  /* 0x20000006ff047230 */ /* 0x000fe20000004100 */
        /* <DEDUP_REMOVED lines=9> */
[C---:B------:R-:W-:Y:S01]  /*e5c0*/  FMUL.FTZ R59, R4.reuse, R59 ;  /* 0x0000003b043b7220 */ /* 0x040fe20000410000 */
[----:B------:R-:W-:Y:S01]  /*e5d0*/  F2FP.PACK_AB R7, R7, R64 ;  /* 0x000000400707723e */ /* 0x000fe200000000ff */
[----:B------:R-:W-:Y:S01]  /*e5e0*/  FFMA.FTZ R12, R4, R73, R5 ;  /* 0x00000049040c7223 */ /* 0x000fe20000010005 */
[----:B------:R-:W-:Y:S01]  /*e5f0*/  HADD2.F32 R5, -RZ, R13.H0_H0 ;  /* 0x2000000dff057230 */ /* 0x000fe20000004100 */
[-C--:B------:R-:W-:Y:S02]  /*e600*/  FMUL.FTZ R43, R33, R22.reuse ;  /* 0x00000016212b7220 */ /* 0x080fe40000410000 */
[-C--:B------:R-:W-:Y:S02]  /*e610*/  FMUL.FTZ R13, R10, R35.reuse ;  /* 0x000000230a0d7220 */ /* 0x080fe40000410000 */
[----:B------:R-:W-:Y:S02]  /*e620*/  FMUL.FTZ R22, R42, R22 ;  /* 0x000000162a167220 */ /* 0x000fe40000410000 */
[----:B------:R-:W-:-:S02]  /*e630*/  FMUL.FTZ R35, R6, R35 ;  /* 0x0000002306237220 */ /* 0x000fc40000410000 */
[----:B------:R-:W-:Y:S02]  /*e640*/  FFMA.FTZ R59, R8, R73, -R59 ;  /* 0x00000049083b7223 */ /* 0x000fe4000001083b */
        /* <DEDUP_REMOVED lines=9> */
[----:B------:R-:W-:Y:S01]  /*e6e0*/  FFMA.FTZ R4, R42, R20, R43 ;  /* 0x000000142a047223 */ /* 0x000fe2000001002b */
[----:B------:R-:W-:Y:S01]  /*e6f0*/  F2FP.PACK_AB R8, R8, R15 ;  /* 0x0000000f0808723e */ /* 0x000fe200000000ff */
[----:B------:R-:W-:Y:S01]  /*e700*/  FFMA.FTZ R13, R6, R5, R13 ;  /* 0x00000005060d7223 */ /* 0x000fe2000001000d */
[----:B------:R-:W-:Y:S02]  /*e710*/  F2FP.PACK_AB R10, R10, R59 ;  /* 0x0000003b0a0a723e */ /* 0x000fe400000000ff */
[----:B------:R-:W-:Y:S02]  /*e720*/  F2FP.PACK_AB R5, R21, R44 ;  /* 0x0000002c1505723e */ /* 0x000fe400000000ff */
[----:B------:R-:W-:Y:S01]  /*e730*/  F2FP.PACK_AB R4, R4, R41 ;  /* 0x000000290404723e */ /* 0x000fe200000000ff */
[----:B------:R1:W-:Y:S01]  /*e740*/  STS.128 [R29+0xc100], R8 ;  /* 0x00c100081d007388 */ /* 0x0003e20000000c00 */
[----:B------:R-:W-:-:S05]  /*e750*/  F2FP.PACK_AB R6, R13, R12 ;  /* 0x0000000c0d06723e */ /* 0x000fca00000000ff */
[----:B------:R1:W-:Y:S02]  /*e760*/  STS.128 [R28+0xc100], R4 ;  /* 0x00c100041c007388 */ /* 0x0003e40000000c00 */
.L_x_409:
[----:B------:R-:W-:Y:S05]  /*e770*/  BSYNC B0 ;  /* 0x0000000000007941 */ /* 0x000fea0003800000 */
.L_x_408:
[----:B-1----:R-:W-:-:S04]  /*e780*/  IADD3 R4, R57, 0x40, RZ ;  /* 0x0000004039047810 */ /* 0x002fc80007ffe0ff */
        /* <DEDUP_REMOVED lines=9> */
[----:B------:R-:W-:Y:S01]  /*e820*/  HADD2.F32 R34, -RZ, R53.H0_H0 ;  /* 0x20000035ff227230 */ /* 0x000fe20000004100 */
[----:B------:R-:W-:Y:S01]  /*e830*/  SHF.R.S32.HI R6, RZ, 0x3, R5 ;  /* 0x00000003ff067819 */ /* 0x000fe20000011405 */
[----:B------:R-:W-:Y:S01]  /*e840*/  HADD2.F32 R42, -RZ, R55.H0_H0 ;  /* 0x20000037ff2a7230 */ /* 0x000fe20000004100 */
[----:B------:R-:W-:Y:S01]  /*e850*/  LEA.HI R4, R11, R86, RZ, 0x3 ;  /* 0x000000560b047211 */ /* 0x000fe200078f18ff */
[----:B------:R-:W-:Y:S01]  /*e860*/  HADD2.F32 R53, -RZ, R53.H1_H1 ;  /* 0x30000035ff357230 */ /* 0x000fe20000004100 */
[----:B------:R-:W-:Y:S01]  /*e870*/  LEA.HI R7, R7, R6, RZ, 0x1d ;  /* 0x0000000607077211 */ /* 0x000fe200078fe8ff */
[----:B------:R-:W-:Y:S01]  /*e880*/  HADD2.F32 R55, -RZ, R55.H1_H1 ;  /* 0x30000037ff377230 */ /* 0x000fe20000004100 */
[----:B------:R-:W-:Y:S01]  /*e890*/  LOP3.LUT R8, R8, 0x1c0, RZ, 0xc0, !PT ;  /* 0x000001c008087812 */ /* 0x000fe200078ec0ff */
[----:B------:R-:W-:Y:S01]  /*e8a0*/  IMAD.SHL.U32 R4, R4, 0x40, RZ ;  /* 0x0000004004047824 */ /* 0x000fe200078e00ff */
[----:B------:R-:W-:Y:S01]  /*e8b0*/  SHF.R.S32.HI R6, RZ, 0x1f, R7 ;  /* 0x0000001fff067819 */ /* 0x000fe20000011407 */
[----:B------:R-:W-:Y:S01]  /*e8c0*/  IMAD.SHL.U32 R11, R7, 0x8, RZ ;  /* 0x00000008070b7824 */ /* 0x000fe200078e00ff */
[----:B------:R-:W-:-:S02]  /*e8d0*/  LOP3.LUT R10, R8, 0x38, R5, 0xf8, !PT ;  /* 0x00000038080a7812 */ /* 0x000fc400078ef805 */
[----:B------:R-:W-:Y:S02]  /*e8e0*/  SHF.L.U32 R9, R9, 0x7, RZ ;  /* 0x0000000709097819 */ /* 0x000fe400000006ff */
[----:B------:R-:W-:Y:S02]  /*e8f0*/  SHF.R.U32.HI R5, RZ, 0x3, R8 ;  /* 0x00000003ff057819 */ /* 0x000fe40000011608 */
[----:B------:R-:W-:Y:S02]  /*e900*/  LEA.HI R6, R6, R7, RZ, 0x3 ;  /* 0x0000000706067211 */ /* 0x000fe400078f18ff */
[----:B------:R-:W-:Y:S02]  /*e910*/  LOP3.LUT R9, R9, 0x7fffe000, RZ, 0xc0, !PT ;  /* 0x7fffe00009097812 */ /* 0x000fe400078ec0ff */
[----:B------:R-:W-:Y:S02]  /*e920*/  LOP3.LUT R4, R4, 0xfffffe00, RZ, 0xc0, !PT ;  /* 0xfffffe0004047812 */ /* 0x000fe400078ec0ff */
[----:B------:R-:W-:-:S02]  /*e930*/  LOP3.LUT R10, R10, R5, RZ, 0x3c, !PT ;  /* 0x000000050a0a7212 */ /* 0x000fc400078e3cff */
[----:B------:R-:W-:Y:S02]  /*e940*/  LOP3.LUT R8, R8, 0x38, R11, 0xf8, !PT ;  /* 0x0000003808087812 */ /* 0x000fe400078ef80b */
[----:B------:R-:W-:Y:S02]  /*e950*/  SHF.L.U32 R7, R6, 0xa, RZ ;  /* 0x0000000a06077819 */ /* 0x000fe400000006ff */
[----:B------:R-:W-:Y:S02]  /*e960*/  IADD3 R9, R10, R9, R4 ;  /* 0x000000090a097210 */ /* 0x000fe40007ffe004 */
[----:B------:R-:W-:Y:S02]  /*e970*/  LOP3.LUT R6, R8, R5, RZ, 0x3c, !PT ;  /* 0x0000000508067212 */ /* 0x000fe400078e3cff */
[----:B------:R-:W-:Y:S01]  /*e980*/  LOP3.LUT R5, R7, 0x7fffe000, RZ, 0xc0, !PT ;  /* 0x7fffe00007057812 */ /* 0x000fe200078ec0ff */
[----:B------:R-:W-:Y:S01]  /*e990*/  IMAD.SHL.U32 R13, R9, 0x2, RZ ;  /* 0x00000002090d7824 */ /* 0x000fe200078e00ff */
[----:B------:R-:W-:-:S02]  /*e9a0*/  SHF.R.U64 R15, R18, 0x10, R19 ;  /* 0x00000010120f7819 */ /* 0x000fc40000001213 */
[----:B------:R-:W-:Y:S02]  /*e9b0*/  IADD3 R5, R6, R5, R4 ;  /* 0x0000000506057210 */ /* 0x000fe40007ffe004 */
[----:B------:R-:W1:Y:S01]  /*e9c0*/  LDS.128 R8, [R13+0xc100] ;  /* 0x00c100000d087984 */ /* 0x000e620000000c00 */
[--C-:B------:R-:W-:Y:S02]  /*e9d0*/  SHF.R.U64 R18, R24, 0x10, R25.reuse ;  /* 0x0000001018127819 */ /* 0x100fe40000001219 */
[----:B------:R-:W-:Y:S02]  /*e9e0*/  SHF.L.U32 R12, R5, 0x1, RZ ;  /* 0x00000001050c7819 */ /* 0x000fe400000006ff */
[----:B------:R-:W-:Y:S01]  /*e9f0*/  SHF.R.U32.HI R24, RZ, 0x10, R25 ;  /* 0x00000010ff187819 */ /* 0x000fe20000011619 */
[----:B------:R-:W-:Y:S01]  /*ea00*/  HADD2.F32 R25, -RZ, R54.H0_H0 ;  /* 0x20000036ff197230 */ /* 0x000fe20000004100 */
[----:B------:R-:W-:Y:S01]  /*ea10*/  SHF.R.U32.HI R19, RZ, 0x10, R19 ;  /* 0x00000010ff137819 */ /* 0x000fe20000011613 */
[----:B------:R-:W2:Y:S01]  /*ea20*/  LDS.128 R4, [R12+0xc100] ;  /* 0x00c100000c047984 */ /* 0x000ea20000000c00 */
[--C-:B------:R-:W-:Y:S01]  /*ea30*/  SHF.R.U64 R14, R26, 0x10, R27.reuse ;  /* 0x000000101a0e7819 */ /* 0x100fe2000000121b */
[----:B------:R-:W-:Y:S01]  /*ea40*/  HADD2.F32 R46, -RZ, R24.H0_H0 ;  /* 0x20000018ff2e7230 */ /* 0x000fe20000004100 */
[----:B------:R-:W-:Y:S01]  /*ea50*/  SHF.R.U32.HI R26, RZ, 0x10, R27 ;  /* 0x00000010ff1a7819 */ /* 0x000fe2000001161b */
[----:B------:R-:W-:Y:S01]  /*ea60*/  HADD2.F32 R32, -RZ, R19.H0_H0 ;  /* 0x20000013ff207230 */ /* 0x000fe20000004100 */
[--C-:B------:R-:W-:Y:S01]  /*ea70*/  SHF.R.U64 R16, R16, 0x10, R17.reuse ;  /* 0x0000001010107819 */ /* 0x100fe20000001211 */
[----:B------:R-:W-:Y:S01]  /*ea80*/  HADD2.F32 R18, -RZ, R18.H0_H0 ;  /* 0x20000012ff127230 */ /* 0x000fe20000004100 */
[----:B------:R-:W-:-:S03]  /*ea90*/  SHF.R.U32.HI R17, RZ, 0x10, R17 ;  /* 0x00000010ff117819 */ /* 0x000fc60000011611 */
[----:B------:R-:W-:Y:S02]  /*eaa0*/  HADD2.F32 R16, -RZ, R16.H0_H0 ;  /* 0x20000010ff107230 */ /* 0x000fe40000004100 */
[----:B------:R-:W-:Y:S02]  /*eab0*/  HADD2.F32 R44, -RZ, R17.H0_H0 ;  /* 0x20000011ff2c7230 */ /* 0x000fe40000004100 */
[----:B------:R-:W-:Y:S02]  /*eac0*/  HADD2.F32 R17, -RZ, R56.H1_H1 ;  /* 0x30000038ff117230 */ /* 0x000fe40000004100 */
[--C-:B-1----:R-:W-:Y:S02]  /*ead0*/  HADD2.F32 R20, -RZ, R11.reuse.H0_H0 ;  /* 0x2000000bff147230 */ /* 0x102fe40000004100 */
[----:B------:R-:W-:Y:S02]  /*eae0*/  HADD2.F32 R11, -RZ, R11.H1_H1 ;  /* 0x3000000bff0b7230 */ /* 0x000fe40000004100 */
[----:B------:R-:W-:Y:S01]  /*eaf0*/  HADD2.F32 R21, -RZ, R9.H0_H0 ;  /* 0x20000009ff157230 */ /* 0x000fe20000004100 */
[----:B------:R-:W-:Y:S01]  /*eb00*/  FMUL.FTZ R31, R20, R25 ;  /* 0x00000019141f7220 */ /* 0x000fe20000410000 */
[----:B------:R-:W-:-:S02]  /*eb10*/  HADD2.F32 R22, -RZ, R8.H0_H0 ;  /* 0x20000008ff167230 */ /* 0x000fc40000004100 */
[--C-:B--2---:R-:W-:Y:S01]  /*eb20*/  HADD2.F32 R28, -RZ, R7.reuse.H0_H0 ;  /* 0x20000007ff1c7230 */ /* 0x104fe20000004100 */
[----:B------:R-:W-:Y:S01]  /*eb30*/  FMUL.FTZ R40, R21, R34 ;  /* 0x0000002215287220 */ /* 0x000fe20000410000 */
[----:B------:R-:W-:Y:S02]  /*eb40*/  HADD2.F32 R7, -RZ, R7.H1_H1 ;  /* 0x30000007ff077230 */ /* 0x000fe40000004100 */
[----:B------:R-:W-:Y:S01]  /*eb50*/  HADD2.F32 R23, -RZ, R8.H1_H1 ;  /* 0x30000008ff177230 */ /* 0x000fe20000004100 */
[C---:B------:R-:W-:Y:S01]  /*eb60*/  FMUL.FTZ R25, R28.reuse, R25 ;  /* 0x000000191c197220 */ /* 0x040fe20000410000 */
[----:B------:R-:W-:Y:S01]  /*eb70*/  HADD2.F32 R27, -RZ, R5.H0_H0 ;  /* 0x20000005ff1b7230 */ /* 0x000fe20000004100 */
[----:B------:R-:W-:Y:S01]  /*eb80*/  FFMA.FTZ R31, R28, R33, R31 ;  /* 0x000000211c1f7223 */ /* 0x000fe2000001001f */
[----:B------:R-:W-:Y:S01]  /*eb90*/  HADD2.F32 R28, -RZ, R26.H0_H0 ;  /* 0x2000001aff1c7230 */ /* 0x000fe20000004100 */
[-C--:B------:R-:W-:Y:S01]  /*eba0*/  FMUL.FTZ R26, R11, R32.reuse ;  /* 0x000000200b1a7220 */ /* 0x080fe20000410000 */
[----:B------:R-:W-:Y:S01]  /*ebb0*/  HADD2.F32 R8, -RZ, R10.H0_H0 ;  /* 0x2000000aff087230 */ /* 0x000fe20000004100 */
[C---:B------:R-:W-:Y:S01]  /*ebc0*/  FMUL.FTZ R32, R7.reuse, R32 ;  /* 0x0000002007207220 */ /* 0x040fe20000410000 */
[----:B------:R-:W-:Y:S01]  /*ebd0*/  HADD2.F32 R29, -RZ, R4.H0_H0 ;  /* 0x20000004ff1d7230 */ /* 0x000fe20000004100 */
[----:B------:R-:W-:Y:S01]  /*ebe0*/  FFMA.FTZ R26, R7, R28, R26 ;  /* 0x0000001c071a7223 */ /* 0x000fe2000001001a */
[----:B------:R-:W-:Y:S01]  /*ebf0*/  HADD2.F32 R7, -RZ, R54.H1_H1 ;  /* 0x30000036ff077230 */ /* 0x000fe20000004100 */
[C---:B------:R-:W-:Y:S01]  /*ec00*/  FMUL.FTZ R34, R27.reuse, R34 ;  /* 0x000000221b227220 */ /* 0x040fe20000410000 */
[----:B------:R-:W-:Y:S01]  /*ec10*/  HADD2.F32 R30, -RZ, R4.H1_H1 ;  /* 0x30000004ff1e7230 */ /* 0x000fe20000004100 */
        /* <DEDUP_REMOVED lines=14> */
[----:B------:R-:W-:-:S02]  /*ed00*/  FMUL.FTZ R24, R9, R44 ;  /* 0x0000002c09187220 */ /* 0x000fc40000410000 */
[----:B------:R-:W-:Y:S02]  /*ed10*/  FMUL.FTZ R19, R23, R16 ;  /* 0x0000001017137220 */ /* 0x000fe40000410000 */
[-C--:B------:R-:W-:Y:S02]  /*ed20*/  FMUL.FTZ R4, R10, R27.reuse ;  /* 0x0000001b0a047220 */ /* 0x080fe40000410000 */
[----:B------:R-:W-:Y:S02]  /*ed30*/  FMUL.FTZ R44, R5, R44 ;  /* 0x0000002c052c7220 */ /* 0x000fe40000410000 */
[----:B------:R-:W-:Y:S02]  /*ed40*/  FMUL.FTZ R16, R30, R16 ;  /* 0x000000101e107220 */ /* 0x000fe40000410000 */
[----:B------:R-:W-:Y:S02]  /*ed50*/  FMUL.FTZ R27, R6, R27 ;  /* 0x0000001b061b7220 */ /* 0x000fe40000410000 */
[----:B------:R-:W-:Y:S01]  /*ed60*/  FFMA.FTZ R17, R8, R17, -R7 ;  /* 0x0000001108117223 */ /* 0x000fe20000010807 */
[----:B------:R-:W-:Y:S01]  /*ed70*/  F2FP.PACK_AB R7, R26, R31 ;  /* 0x0000001f1a07723e */ /* 0x000fe200000000ff */
[----:B------:R-:W-:-:S02]  /*ed80*/  FFMA.FTZ R25, R20, R33, -R25 ;  /* 0x0000002114197223 */ /* 0x000fc40000010819 */
[----:B------:R-:W-:Y:S02]  /*ed90*/  FFMA.FTZ R32, R11, R28, -R32 ;  /* 0x0000001c0b207223 */ /* 0x000fe40000010820 */
[----:B------:R-:W-:Y:S02]  /*eda0*/  FFMA.FTZ R34, R21, R42, -R34 ;  /* 0x0000002a15227223 */ /* 0x000fe40000010822 */
[----:B------:R-:W-:Y:S01]  /*edb0*/  FFMA.FTZ R9, R9, R46, -R44 ;  /* 0x0000002e09097223 */ /* 0x000fe2000001082c */
[----:B------:R-:W-:Y:S01]  /*edc0*/  F2FP.PACK_AB R11, R32, R25 ;  /* 0x00000019200b723e */ /* 0x000fe200000000ff */
[----:B------:R-:W-:Y:S02]  /*edd0*/  FFMA.FTZ R53, R22, R55, -R53 ;  /* 0x0000003716357223 */ /* 0x000fe40000010835 */
[----:B------:R-:W-:Y:S01]  /*ede0*/  FFMA.FTZ R8, R23, R18, -R16 ;  /* 0x0000001217087223 */ /* 0x000fe20000010810 */
[----:B------:R-:W-:Y:S01]  /*edf0*/  F2FP.PACK_AB R9, R9, R34 ;  /* 0x000000220909723e */ /* 0x000fe200000000ff */
[----:B------:R-:W-:-:S02]  /*ee00*/  FFMA.FTZ R10, R10, R29, -R27 ;  /* 0x0000001d0a0a7223 */ /* 0x000fc4000001081b */
[----:B------:R-:W-:Y:S01]  /*ee10*/  FFMA.FTZ R5, R5, R46, R24 ;  /* 0x0000002e05057223 */ /* 0x000fe20000010018 */
[----:B------:R-:W-:Y:S01]  /*ee20*/  F2FP.PACK_AB R8, R8, R53 ;  /* 0x000000350808723e */ /* 0x000fe200000000ff */
[----:B------:R-:W-:Y:S01]  /*ee30*/  FFMA.FTZ R19, R30, R18, R19 ;  /* 0x000000121e137223 */ /* 0x000fe20000010013 */
[----:B------:R-:W-:Y:S01]  /*ee40*/  F2FP.PACK_AB R10, R10, R17 ;  /* 0x000000110a0a723e */ /* 0x000fe200000000ff */
[----:B------:R-:W-:Y:S01]  /*ee50*/  FFMA.FTZ R6, R6, R29, R4 ;  /* 0x0000001d06067223 */ /* 0x000fe20000010004 */
[----:B------:R-:W-:Y:S02]  /*ee60*/  F2FP.PACK_AB R5, R5, R40 ;  /* 0x000000280505723e */ /* 0x000fe400000000ff */
[----:B------:R-:W-:Y:S01]  /*ee70*/  F2FP.PACK_AB R4, R19, R54 ;  /* 0x000000361304723e */ /* 0x000fe200000000ff */
[----:B------:R1:W-:Y:S01]  /*ee80*/  STS.128 [R13+0xc100], R8 ;  /* 0x00c100080d007388 */ /* 0x0003e20000000c00 */
[----:B------:R-:W-:-:S05]  /*ee90*/  F2FP.PACK_AB R6, R6, R15 ;  /* 0x0000000f0606723e */ /* 0x000fca00000000ff */
[----:B------:R1:W-:Y:S02]  /*eea0*/  STS.128 [R12+0xc100], R4 ;  /* 0x00c100040c007388 */ /* 0x0003e40000000c00 */
.L_x_385:
[----:B------:R-:W-:Y:S05]  /*eeb0*/  BSYNC B2 ;  /* 0x0000000000027941 */ /* 0x000fea0003800000 */
.L_x_367:
[----:B-1----:R-:W-:Y:S01]  /*eec0*/  IMAD R4, R51, c[0x0][0x208], RZ ;  /* 0x0000820033047a24 */ /* 0x002fe200078e02ff */
[----:B------:R-:W-:-:S04]  /*eed0*/  DEPBAR.LE SB0, 0x0 ;  /* 0x000080000000791a */ /* 0x000fc80000000000 */
[----:B------:R-:W-:Y:S01]  /*eee0*/  IMAD.WIDE.U32 R6, R213, c[0x0][0x208], RZ ;  /* 0x00008200d5067a25 */ /* 0x000fe200078e00ff */
[----:B------:R-:W-:Y:S01]  /*eef0*/  ISETP.GE.AND P5, PT, R214, c[0x0][0x1d4], PT ;  /* 0x00007500d6007a0c */ /* 0x000fe20003fa6270 */
[----:B------:R-:W-:Y:S01]  /*ef00*/  BAR.SYNC.DEFER_BLOCKING 0x0 ;  /* 0x0000000000007b1d */ /* 0x000fe20000010000 */
[----:B------:R-:W-:Y:S01]  /*ef10*/  ISETP.GE.AND P2, PT, R37, c[0x0][0x1d4], PT ;  /* 0x0000750025007a0c */ /* 0x000fe20003f46270 */
[----:B------:R-:W-:Y:S02]  /*ef20*/  IMAD R4, R213, c[0x0][0x20c], R4 ;  /* 0x00008300d5047a24 */ /* 0x000fe400078e0204 */
[----:B------:R-:W-:Y:S02]  /*ef30*/  IMAD R5, R50, c[0x0][0x218], RZ ;  /* 0x0000860032057a24 */ /* 0x000fe400078e02ff */
[----:B------:R-:W-:Y:S02]  /*ef40*/  IMAD.IADD R7, R7, 0x1, R4 ;  /* 0x0000000107077824 */ /* 0x000fe400078e0204 */
[C---:B------:R-:W-:Y:S01]  /*ef50*/  IMAD R10, R212.reuse, c[0x0][0x21c], R5 ;  /* 0x00008700d40a7a24 */ /* 0x040fe200078e0205 */
[----:B------:R-:W-:Y:S01]  /*ef60*/  SHF.R.S32.HI R5, RZ, 0x4, R52 ;  /* 0x00000004ff057819 */ /* 0x000fe20000011434 */
[----:B------:R-:W-:-:S04]  /*ef70*/  IMAD.WIDE.U32 R6, R212, c[0x0][0x218], R6 ;  /* 0x00008600d4067a25 */ /* 0x000fc800078e0006 */
[----:B------:R-:W-:Y:S01]  /*ef80*/  IMAD.SHL.U32 R4, R38, 0x40, RZ ;  /* 0x0000004026047824 */ /* 0x000fe200078e00ff */
[----:B------:R-:W-:Y:S01]  /*ef90*/  IADD3 R9, P0, R6, UR18, RZ ;  /* 0x0000001206097c10 */ /* 0x000fe2000ff1e0ff */
[----:B------:R-:W-:Y:S01]  /*efa0*/  IMAD.WIDE R12, R222, 0x2, RZ ;  /* 0x00000002de0c7825 */ /* 0x000fe200078e02ff */
[----:B------:R-:W-:Y:S02]  /*efb0*/  LEA.HI R6, R52, R5, RZ, 0x1 ;  /* 0x0000000534067211 */ /* 0x000fe400078f08ff */
[----:B------:R-:W-:Y:S01]  /*efc0*/  IADD3.X R10, R7, UR12, R10, P0, !PT ;  /* 0x0000000c070a7c10 */ /* 0x000fe200087fe40a */
[----:B------:R-:W-:Y:S01]  /*efd0*/  IMAD.SHL.U32 R7, R49, 0x8, RZ ;  /* 0x0000000831077824 */ /* 0x000fe200078e00ff */
[----:B------:R-:W-:Y:S01]  /*efe0*/  LOP3.LUT R4, R4, 0x1c0, RZ, 0xc0, !PT ;  /* 0x000001c004047812 */ /* 0x000fe200078ec0ff */
[----:B------:R-:W-:Y:S01]  /*eff0*/  IMAD.SHL.U32 R89, R48, 0x40, RZ ;  /* 0x0000004030597824 */ /* 0x000fe200078e00ff */
[----:B------:R-:W-:Y:S01]  /*f000*/  LEA R8, P0, R9, c[0x0][0x1f8], 0x1 ;  /* 0x00007e0009087a11 */ /* 0x000fe200078008ff */
[----:B------:R-:W-:Y:S01]  /*f010*/  IMAD.SHL.U32 R90, R39, 0x40, RZ ;  /* 0x00000040275a7824 */ /* 0x000fe200078e00ff */
[----:B------:R-:W-:Y:S01]  /*f020*/  LOP3.LUT R7, R4, 0x8, R7, 0xf8, !PT ;  /* 0x0000000804077812 */ /* 0x000fe200078ef807 */
[----:B------:R-:W-:Y:S01]  /*f030*/  IMAD.SHL.U32 R216, R0, 0x2, RZ ;  /* 0x0000000200d87824 */ /* 0x000fe200078e00ff */
[----:B------:R-:W-:Y:S01]  /*f040*/  SHF.R.U32.HI R4, RZ, 0x3, R4 ;  /* 0x00000003ff047819 */ /* 0x000fe20000011604 */
[----:B------:R-:W1:Y:S01]  /*f050*/  SHFL.IDX PT, R20, R8, 0x1, 0x181f ;  /* 0x00381f0008147f89 */ /* 0x000e6200000e0000 */
[----:B------:R-:W-:-:S02]  /*f060*/  LOP3.LUT R6, R6, 0xfffffffe, RZ, 0xc0, !PT ;  /* 0xfffffffe06067812 */ /* 0x000fc400078ec0ff */
[----:B------:R-:W-:Y:S01]  /*f070*/  LEA.HI.X R10, R9, c[0x0][0x1fc], R10, 0x1, P0 ;  /* 0x00007f00090a7a11 */ /* 0x000fe200000f0c0a */
[----:B------:R2:W3:Y:S01]  /*f080*/  SHFL.IDX PT, R30, R8, RZ, 0x181f ;  /* 0x00181fff081e7589 */ /* 0x0004e200000e0000 */
[----:B------:R-:W-:Y:S01]  /*f090*/  LOP3.LUT R7, R7, R4, RZ, 0x3c, !PT ;  /* 0x0000000407077212 */ /* 0x000fe200078e3cff */
[----:B------:R-:W-:Y:S01]  /*f0a0*/  IMAD.IADD R6, R5, 0x1, -R6 ;  /* 0x0000000105067824 */ /* 0x000fe200078e0a06 */
[----:B------:R-:W-:Y:S01]  /*f0b0*/  LOP3.LUT P0, RZ, R38, 0x2, RZ, 0xc0, !PT ;  /* 0x0000000226ff7812 */ /* 0x000fe2000780c0ff */
[----:B------:R-:W4:Y:S01]  /*f0c0*/  SHFL.IDX PT, R4, R10, 0x1, 0x181f ;  /* 0x00381f000a047f89 */ /* 0x000f2200000e0000 */
[----:B------:R-:W-:Y:S01]  /*f0d0*/  SHF.R.S32.HI R9, RZ, 0x1f, R214 ;  /* 0x0000001fff097819 */ /* 0x000fe200000114d6 */
[----:B------:R-:W-:Y:S01]  /*f0e0*/  IMAD R205, R6, 0x200, R7 ;  /* 0x0000020006cd7824 */ /* 0x000fe200078e0207 */
[----:B------:R-:W-:Y:S01]  /*f0f0*/  LOP3.LUT R89, R89, 0x1c0, RZ, 0xc0, !PT ;  /* 0x000001c059597812 */ /* 0x000fe200078ec0ff */
[----:B------:R4:W4:Y:S01]  /*f100*/  SHFL.IDX PT, R5, R10, RZ, 0x181f ;  /* 0x00181fff0a057589 */ /* 0x00092200000e0000 */
[----:B------:R-:W-:Y:S01]  /*f110*/  LEA.HI R224, R9, R214, RZ, 0x3 ;  /* 0x000000d609e07211 */ /* 0x000fe200078f18ff */
[----:B------:R-:W-:Y:S01]  /*f120*/  IMAD.SHL.U32 R205, R205, 0x2, RZ ;  /* 0x00000002cdcd7824 */ /* 0x000fe200078e00ff */
[----:B------:R-:W-:Y:S01]  /*f130*/  LOP3.LUT R90, R90, 0xfffffe00, RZ, 0xc0, !PT ;  /* 0xfffffe005a5a7812 */ /* 0x000fe200078ec0ff */
[----:B------:R-:W-:Y:S01]  /*f140*/  IMAD.SHL.U32 R6, R6, 0x8, RZ ;  /* 0x0000000806067824 */ /* 0x000fe200078e00ff */
[----:B------:R-:W-:-:S02]  /*f150*/  LOP3.LUT R224, R224, 0xfffffff8, RZ, 0xc0, !PT ;  /* 0xfffffff8e0e07812 */ /* 0x000fc400078ec0ff */
[C---:B------:R-:W-:Y:S01]  /*f160*/  IADD3 R7, R205.reuse, 0x6100, RZ ;  /* 0x00006100cd077810 */ /* 0x040fe20007ffe0ff */
[----:B------:R-:W-:Y:S01]  /*f170*/  LDSM.16.M88.4 R60, [R205+0x6100] ;  /* 0x00610000cd3c783b */ /* 0x000fe20000000200 */
[----:B------:R-:W-:Y:S02]  /*f180*/  IADD3 R204, R205, 0x6120, RZ ;  /* 0x00006120cdcc7810 */ /* 0x000fe40007ffe0ff */
[----:B------:R-:W-:Y:S01]  /*f190*/  @P0 IADD3 R204, R7, -0x20, RZ ;  /* 0xffffffe007cc0810 */ /* 0x000fe20007ffe0ff */
[----:B------:R-:W-:Y:S01]  /*f1a0*/  LDSM.16.M88.4 R52, [R205+0x6900] ;  /* 0x00690000cd34783b */ /* 0x000fe20000000200 */
[----:B-1----:R-:W-:Y:S02]  /*f1b0*/  IADD3 R28, P0, R12, R20, RZ ;  /* 0x000000140c1c7210 */ /* 0x002fe40007f1e0ff */
[----:B--2---:R-:W-:Y:S01]  /*f1c0*/  SHF.R.S32.HI R8, RZ, 0x1f, R37 ;  /* 0x0000001fff087819 */ /* 0x004fe20000011425 */
[----:B------:R-:W-:Y:S01]  /*f1d0*/  LDSM.16.M88.4 R44, [R205+0x7100] ;  /* 0x00710000cd2c783b */ /* 0x000fe20000000200 */
[----:B---3--:R-:W-:-:S02]  /*f1e0*/  IADD3 R14, P1, R30, R12, RZ ;  /* 0x0000000c1e0e7210 */ /* 0x008fc40007f3e0ff */
[----:B------:R-:W-:Y:S01]  /*f1f0*/  LEA.HI R223, R8, R37, RZ, 0x3 ;  /* 0x0000002508df7211 */ /* 0x000fe200078f18ff */
[----:B----4-:R-:W-:Y:S01]  /*f200*/  IMAD.X R29, R13, 0x1, R4, P0 ;  /* 0x000000010d1d7824 */ /* 0x010fe200000e0604 */
[----:B------:R-:W-:Y:S01]  /*f210*/  LOP3.LUT R6, R89, 0x8, R6, 0xf8, !PT ;  /* 0x0000000859067812 */ /* 0x000fe200078ef806 */
[----:B------:R-:W-:Y:S01]  /*f220*/  LDSM.16.M88.4 R80, [R204] ;  /* 0x00000000cc50783b */ /* 0x000fe20000000200 */
[----:B------:R-:W-:Y:S01]  /*f230*/  IMAD.WIDE R10, R224, 0x2, RZ ;  /* 0x00000002e00a7825 */ /* 0x000fe200078e02ff */
[----:B------:R-:W-:Y:S02]  /*f240*/  LOP3.LUT R223, R223, 0xfffffff8, RZ, 0xc0, !PT ;  /* 0xfffffff8dfdf7812 */ /* 0x000fe400078ec0ff */
[----:B------:R-:W-:Y:S01]  /*f250*/  SHF.R.U32.HI R89, RZ, 0x3, R89 ;  /* 0x00000003ff597819 */ /* 0x000fe20000011659 */
[----:B------:R-:W-:Y:S01]  /*f260*/  IMAD.X R15, R5, 0x1, R13, P1 ;  /* 0x00000001050f7824 */ /* 0x000fe200008e060d */
[----:B------:R-:W-:Y:S01]  /*f270*/  IADD3 R22, P0, R10, R20, RZ ;  /* 0x000000140a167210 */ /* 0x000fe20007f1e0ff */
[----:B------:R-:W-:Y:S01]  /*f280*/  IMAD.WIDE R8, R223, 0x2, RZ ;  /* 0x00000002df087825 */ /* 0x000fe200078e02ff */
[----:B------:R-:W-:Y:S01]  /*f290*/  IADD3 R12, P1, R30, R10, RZ ;  /* 0x0000000a1e0c7210 */ /* 0x000fe20007f3e0ff */
[----:B------:R-:W-:Y:S01]  /*f2a0*/  LDSM.16.M88.4 R64, [R204+0x800] ;  /* 0x00080000cc40783b */ /* 0x000fe20000000200 */
[----:B------:R-:W-:Y:S01]  /*f2b0*/  LOP3.LUT R89, R6, R89, RZ, 0x3c, !PT ;  /* 0x0000005906597212 */ /* 0x000fe200078e3cff */
[--C-:B------:R-:W-:Y:S01]  /*f2c0*/  IMAD.X R23, R11, 0x1, R4.reuse, P0 ;  /* 0x000000010b177824 */ /* 0x100fe200000e0604 */
[----:B------:R-:W-:Y:S01]  /*f2d0*/  IADD3 R20, P0, R8, R20, RZ ;  /* 0x0000001408147210 */ /* 0x000fe20007f1e0ff */
[----:B------:R-:W-:Y:S01]  /*f2e0*/  IMAD.X R13, R5, 0x1, R11, P1 ;  /* 0x00000001050d7824 */ /* 0x000fe200008e060b */
[----:B------:R-:W-:Y:S01]  /*f2f0*/  IADD3 R30, P1, R30, R8, RZ ;  /* 0x000000081e1e7210 */ /* 0x000fe20007f3e0ff */
[----:B------:R-:W-:Y:S01]  /*f300*/  LDSM.16.M88.4 R32, [R204+0x1000] ;  /* 0x00100000cc20783b */ /* 0x000fe20000000200 */
[----:B------:R-:W-:Y:S01]  /*f310*/  IADD3 R219, R216, 0x100, RZ ;  /* 0x00000100d8db7810 */ /* 0x000fe20007ffe0ff */
[----:B------:R-:W-:Y:S01]  /*f320*/  IMAD.X R21, R9, 0x1, R4, P0 ;  /* 0x0000000109157824 */ /* 0x000fe200000e0604 */
[----:B------:R-:W-:Y:S01]  /*f330*/  IADD3 R195, R204, 0x800, RZ ;  /* 0x00000800ccc37810 */ /* 0x000fe20007ffe0ff */
[----:B------:R-:W-:Y:S01]  /*f340*/  IMAD.X R31, R5, 0x1, R9, P1 ;  /* 0x00000001051f7824 */ /* 0x000fe200008e0609 */
[----:B------:R-:W-:Y:S01]  /*f350*/  ISETP.GE.AND P1, PT, R222, c[0x0][0x1d4], PT ;  /* 0x00007500de007a0c */ /* 0x000fe20003f26270 */
[----:B------:R-:W-:Y:S01]  /*f360*/  IMAD R4, R88, 0x400, R90 ;  /* 0x0000040058047824 */ /* 0x000fe200078e025a */
[----:B------:R-:W-:Y:S01]  /*f370*/  LDSM.16.M88.4 R8, [R205+0x7900] ;  /* 0x00790000cd08783b */ /* 0x000fe20000000200 */
[----:B------:R-:W-:-:S02]  /*f380*/  IADD3 R194, R204, 0x1000, RZ ;  /* 0x00001000ccc27810 */ /* 0x000fc40007ffe0ff */
[----:B------:R-:W-:Y:S01]  /*f390*/  IMAD.IADD R0, R89, 0x1, R4 ;  /* 0x0000000159007824 */ /* 0x000fe200078e0204 */
[----:B------:R-:W-:Y:S01]  /*f3a0*/  ISETP.LT.OR P0, PT, R36, 0x1, P1 ;  /* 0x000000012400780c */ /* 0x000fe20000f01670 */
[----:B------:R-:W-:Y:S01]  /*f3b0*/  LDSM.16.M88.4 R24, [R204+0x1800] ;  /* 0x00180000cc18783b */ /* 0x000fe20000000200 */
[----:B------:R-:W-:Y:S01]  /*f3c0*/  IADD3 R193, R204, 0x1800, RZ ;  /* 0x00001800ccc17810 */ /* 0x000fe20007ffe0ff */
[----:B------:R-:W-:Y:S01]  /*f3d0*/  IMAD.SHL.U32 R206, R0, 0x2, RZ ;  /* 0x0000000200ce7824 */ /* 0x000fe200078e00ff */
[C---:B------:R-:W-:Y:S01]  /*f3e0*/  IADD3 R191, R204.reuse, 0x2000, RZ ;  /* 0x00002000ccbf7810 */ /* 0x040fe20007ffe0ff */
[----:B------:R-:W-:Y:S01]  /*f3f0*/  IMAD.MOV.U32 R0, RZ, RZ, 0x40 ;  /* 0x00000040ff007424 */ /* 0x000fe200078e00ff */
[----:B------:R-:W-:Y:S01]  /*f400*/  IADD3 R190, R204, 0x2800, RZ ;  /* 0x00002800ccbe7810 */ /* 0x000fe20007ffe0ff */
[--C-:B------:R-:W-:Y:S01]  /*f410*/  IMAD R202, R2, 0x2, R206.reuse ;  /* 0x0000000202ca7824 */ /* 0x100fe200078e02ce */
[----:B------:R-:W1:Y:S01]  /*f420*/  LDSM.16.M88.4 R16, [R206+0xc100] ;  /* 0x00c10000ce10783b */ /* 0x000e620000000200 */
[C---:B------:R-:W-:Y:S01]  /*f430*/  IMAD R201, R3.reuse, 0x2, R206 ;  /* 0x0000000203c97824 */ /* 0x040fe200078e02ce */
[C---:B------:R-:W-:Y:S01]  /*f440*/  IADD3 R189, R204.reuse, 0x3000, RZ ;  /* 0x00003000ccbd7810 */ /* 0x040fe20007ffe0ff */
[----:B------:R-:W-:Y:S01]  /*f450*/  IMAD R199, R3, 0x2, R202 ;  /* 0x0000000203c77824 */ /* 0x000fe200078e02ca */
[----:B------:R-:W2:Y:S01]  /*f460*/  LDSM.16.M88.4 R4, [R202+0xc100] ;  /* 0x00c10000ca04783b */ /* 0x000ea20000000200 */
[----:B------:R-:W-:-:S02]  /*f470*/  IADD3 R188, R204, 0x3800, RZ ;  /* 0x00003800ccbc7810 */ /* 0x000fc40007ffe0ff */
[----:B------:R-:W-:Y:S01]  /*f480*/  IADD3 R187, R204, 0x4000, RZ ;  /* 0x00004000ccbb7810 */ /* 0x000fe20007ffe0ff */
[----:B------:R-:W-:Y:S01]  /*f490*/  @!PT LDS RZ, [RZ] ;  /* 0x00000000fffff984 */ /* 0x000fe20000000800 */
[----:B------:R-:W-:Y:S01]  /*f4a0*/  @!PT LDS RZ, [RZ] ;  /* 0x00000000fffff984 */ /* 0x000fe20000000800 */
[----:B------:R-:W-:Y:S01]  /*f4b0*/  @!PT LDS RZ, [RZ] ;  /* 0x00000000fffff984 */ /* 0x000fe20000000800 */
[----:B------:R3:W-:Y:S01]  /*f4c0*/  LDGSTS.E.BYPASS.LTC128B.128 [R216+0x100], [R14.64], !P0 ;  /* 0x001000000ed87fae */ /* 0x0007e2000c101d56 */
[----:B------:R-:W-:Y:S02]  /*f4d0*/  ISETP.LT.OR P0, PT, R36, 0x1, P5 ;  /* 0x000000012400780c */ /* 0x000fe40002f01670 */
[C---:B------:R-:W-:Y:S02]  /*f4e0*/  IADD3 R186, R204.reuse, 0x4800, RZ ;  /* 0x00004800ccba7810 */ /* 0x040fe40007ffe0ff */
[C---:B------:R-:W-:Y:S02]  /*f4f0*/  IADD3 R185, R204.reuse, 0x5000, RZ ;  /* 0x00005000ccb97810 */ /* 0x040fe40007ffe0ff */
[----:B------:R-:W-:-:S07]  /*f500*/  IADD3 R184, R204, 0x5800, RZ ;  /* 0x00005800ccb87810 */ /* 0x000fce0007ffe0ff */
[----:B------:R3:W-:Y:S01]  /*f510*/  LDGSTS.E.BYPASS.LTC128B.128 [R216+0x2100], [R12.64], !P0 ;  /* 0x021000000cd87fae */ /* 0x0007e2000c101d56 */
[----:B------:R-:W-:-:S13]  /*f520*/  ISETP.LT.OR P0, PT, R36, 0x1, P2 ;  /* 0x000000012400780c */ /* 0x000fda0001701670 */
[----:B------:R4:W-:Y:S01]  /*f530*/  LDGSTS.E.BYPASS.LTC128B.128 [R216+0x4100], [R30.64], !P0 ;  /* 0x041000001ed87fae */ /* 0x0009e2000c101d56 */
[C---:B------:R-:W-:Y:S02]  /*f540*/  ISETP.LT.OR P0, PT, R36.reuse, 0x21, P1 ;  /* 0x000000212400780c */ /* 0x040fe40000f01670 */
[----:B------:R-:W-:Y:S01]  /*f550*/  ISETP.LT.OR P1, PT, R36, 0x21, P5 ;  /* 0x000000212400780c */ /* 0x000fe20002f21670 */
[C---:B-1----:R-:W-:Y:S08]  /*f560*/  HMMA.16816.F32 R56, R16.reuse, R52, RZ ;  /* 0x000000341038723c */ /* 0x042ff000000018ff */
[----:B------:R-:W-:Y:S02]  /*f570*/  HMMA.16816.F32 R48, R16, R44, RZ ;  /* 0x0000002c1030723c */ /* 0x000fe400000018ff */
[----:B------:R4:W-:Y:S01]  /*f580*/  LDGSTS.E.BYPASS.LTC128B.128 [R216+0x1100], [R28.64], !P0 ;  /* 0x011000001cd87fae */ /* 0x0009e2000c101d56 */
[----:B------:R-:W-:-:S03]  /*f590*/  LOP3.LUT P0, RZ, R38, 0x4, RZ, 0xc0, !PT ;  /* 0x0000000426ff7812 */ /* 0x000fc6000780c0ff */
[----:B------:R1:W-:Y:S01]  /*f5a0*/  LDGSTS.E.BYPASS.LTC128B.128 [R216+0x3100], [R22.64], !P1 ;  /* 0x0310000016d87fae */ /* 0x0003e2000c901d56 */
[----:B------:R-:W-:Y:S01]  /*f5b0*/  SEL R0, R0, 0xffffffc0, !P0 ;  /* 0xffffffc000007807 */ /* 0x000fe20004000000 */
[----:B---3--:R-:W-:Y:S01]  /*f5c0*/  HMMA.16816.F32 R12, R16, R60, RZ ;  /* 0x0000003c100c723c */ /* 0x008fe200000018ff */
[----:B------:R-:W-:-:S03]  /*f5d0*/  ISETP.LT.OR P0, PT, R36, 0x21, P2 ;  /* 0x000000212400780c */ /* 0x000fc60001701670 */
[----:B------:R-:W-:Y:S02]  /*f5e0*/  IMAD.IADD R200, R205, 0x1, R0 ;  /* 0x00000001cdc87824 */ /* 0x000fe400078e0200 */
[----:B------:R-:W-:Y:S02]  /*f5f0*/  IMAD.IADD R192, R0, 0x1, R204 ;  /* 0x0000000100c07824 */ /* 0x000fe400078e02cc */
[C---:B------:R-:W-:Y:S06]  /*f600*/  HMMA.16816.F32 R60, R16.reuse, R62, RZ ;  /* 0x0000003e103c723c */ /* 0x040fec00000018ff */
[----:B------:R1:W-:Y:S01]  /*f610*/  LDGSTS.E.BYPASS.LTC128B.128 [R216+0x5100], [R20.64], !P0 ;  /* 0x0510000014d87fae */ /* 0x0003e2000c101d56 */
[----:B------:R-:W-:Y:S01]  /*f620*/  ISETP.GT.AND P0, PT, R92, R211, PT ;  /* 0x000000d35c00720c */ /* 0x000fe20003f04270 */
[----:B------:R-:W-:Y:S02]  /*f630*/  HMMA.16816.F32 R52, R16, R54, RZ ;  /* 0x000000361034723c */ /* 0x000fe400000018ff */
[----:B------:R-:W-:Y:S04]  /*f640*/  LDSM.16.M88.4 R36, [R201+0xc100] ;  /* 0x00c10000c924783b */ /* 0x000fe80000000200 */
[----:B-----5:R-:W3:Y:S02]  /*f650*/  LDSM.16.M88.4 R76, [R200+0x6100] ;  /* 0x00610000c84c783b */ /* 0x020ee40000000200 */
[----:B--2---:R-:W-:Y:S02]  /*f660*/  HMMA.16816.F32 R12, R4, R80, R12 ;  /* 0x00000050040c723c */ /* 0x004fe4000000180c */
[----:B------:R-:W-:Y:S04]  /*f670*/  LDSM.16.M88.4 R84, [R192] ;  /* 0x00000000c054783b */ /* 0x000fe80000000200 */
[----:B------:R-:W-:Y:S02]  /*f680*/  LDSM.16.M88.4 R72, [R200+0x6900] ;  /* 0x00690000c848783b */ /* 0x000fe40000000200 */
[C---:B------:R-:W-:Y:S02]  /*f690*/  HMMA.16816.F32 R44, R16.reuse, R46, RZ ;  /* 0x0000002e102c723c */ /* 0x040fe400000018ff */
[----:B----4-:R-:W-:Y:S04]  /*f6a0*/  LDSM.16.M88.4 R28, [R200+0x7100] ;  /* 0x00710000c81c783b */ /* 0x010fe80000000200 */
[----:B------:R-:W0:Y:S02]  /*f6b0*/  LDGDEPBAR ;  /* 0x00000000000079af */ /* 0x000e240000000000 */
[C---:B------:R-:W-:Y:S02]  /*f6c0*/  HMMA.16816.F32 R40, R16.reuse, R8, RZ ;  /* 0x000000081028723c */ /* 0x040fe400000018ff */
[----:B-1----:R-:W-:Y:S06]  /*f6d0*/  LDSM.16.M88.4 R20, [R200+0x7900] ;  /* 0x00790000c814783b */ /* 0x002fec0000000200 */
[----:B------:R-:W-:Y:S01]  /*f6e0*/  HMMA.16816.F32 R16, R16, R10, RZ ;  /* 0x0000000a1010723c */ /* 0x000fe200000018ff */
[----:B------:R-:W1:Y:S07]  /*f6f0*/  LDSM.16.M88.4 R8, [R199+0xc100] ;  /* 0x00c10000c708783b */ /* 0x000e6e0000000200 */
[----:B------:R-:W-:Y:S01]  /*f700*/  HMMA.16816.F32 R60, R4, R82, R60 ;  /* 0x00000052043c723c */ /* 0x000fe2000000183c */
[----:B------:R-:W-:Y:S07]  /*f710*/  LDSM.16.M88.4 R80, [R205+0x8100] ;  /* 0x00810000cd50783b */ /* 0x000fee0000000200 */
[----:B---3--:R-:W-:Y:S08]  /*f720*/  HMMA.16816.F32 R12, R36, R76, R12 ;  /* 0x0000004c240c723c */ /* 0x008ff0000000180c */
        /* <DEDUP_REMOVED lines=8> */
[----:B------:R-:W2:Y:S04]  /*f7b0*/  LDSM.16.M88.4 R16, [R206+0x10100] ;  /* 0x01010000ce10783b */ /* 0x000ea80000000200 */
[----:B------:R-:W3:Y:S03]  /*f7c0*/  LDSM.16.M88.4 R24, [R192+0x1800] ;  /* 0x00180000c018783b */ /* 0x000ee60000000200 */
[----:B-1----:R-:W-:Y:S08]  /*f7d0*/  HMMA.16816.F32 R12, R8, R84, R12 ;  /* 0x00000054080c723c */ /* 0x002ff0000000180c */
        /* <DEDUP_REMOVED lines=11> */
[----:B------:R-:W4:Y:S03]  /*f890*/  LDSM.16.M88.4 R20, [R205+0x9900] ;  /* 0x00990000cd14783b */ /* 0x000f260000000200 */
[----:B--2---:R-:W-:Y:S08]  /*f8a0*/  HMMA.16816.F32 R12, R16, R80, R12 ;  /* 0x00000050100c723c */ /* 0x004ff0000000180c */
        /* <DEDUP_REMOVED lines=8> */
[C---:B---3--:R-:W-:Y:S08]  /*f930*/  HMMA.16816.F32 R40, R8.reuse, R24, R40 ;  /* 0x000000180828723c */ /* 0x048ff00000001828 */
        /* <DEDUP_REMOVED lines=11> */
[----:B------:R-:W1:Y:S07]  /*f9f0*/  LDSM.16.M88.4 R28, [R199+0x10100] ;  /* 0x01010000c71c783b */ /* 0x000e6e0000000200 */
[C---:B----4-:R-:W-:Y:S08]  /*fa00*/  HMMA.16816.F32 R40, R16.reuse, R20, R40 ;  /* 0x000000141028723c */ /* 0x050ff00000001828 */
[----:B------:R-:W-:Y:S01]  /*fa10*/  HMMA.16816.F32 R36, R16, R22, R36 ;  /* 0x000000161024723c */ /* 0x000fe20000001824 */
[----:B------:R-:W4:Y:S04]  /*fa20*/  LDSM.16.M88.4 R20, [R200+0x9100] ;  /* 0x00910000c814783b */ /* 0x000f280000000200 */
[----:B------:R-:W1:Y:S03]  /*fa30*/  LDSM.16.M88.4 R16, [R200+0x9900] ;  /* 0x00990000c810783b */ /* 0x000e660000000200 */
        /* <DEDUP_REMOVED lines=11> */
[----:B------:R-:W-:Y:S04]  /*faf0*/  LDSM.16.M88.4 R4, [R206+0x14100] ;  /* 0x01410000ce04783b */ /* 0x000fe80000000200 */
[----:B------:R-:W2:Y:S03]  /*fb00*/  LDSM.16.M88.4 R24, [R205+0xa100] ;  /* 0x00a10000cd18783b */ /* 0x000ea60000000200 */
[----:B-1----:R-:W-:Y:S08]  /*fb10*/  HMMA.16816.F32 R12, R28, R76, R12 ;  /* 0x0000004c1c0c723c */ /* 0x002ff0000000180c */
[C---:B------:R-:W-:Y:S01]  /*fb20*/  HMMA.16816.F32 R60, R8.reuse, R86, R60 ;  /* 0x00000056083c723c */ /* 0x040fe2000000183c */
[----:B------:R-:W-:Y:S07]  /*fb30*/  LDSM.16.M88.4 R84, [R204+0x4000] ;  /* 0x00400000cc54783b */ /* 0x000fee0000000200 */
[C---:B------:R-:W-:Y:S08]  /*fb40*/  HMMA.16816.F32 R56, R8.reuse, R80, R56 ;  /* 0x000000500838723c */ /* 0x040ff00000001838 */
[C---:B------:R-:W-:Y:S01]  /*fb50*/  HMMA.16816.F32 R52, R8.reuse, R82, R52 ;  /* 0x000000520834723c */ /* 0x040fe20000001834 */
[----:B------:R-:W1:Y:S07]  /*fb60*/  LDSM.16.M88.4 R80, [R202+0x14100] ;  /* 0x01410000ca50783b */ /* 0x000e6e0000000200 */
[C---:B----4-:R-:W-:Y:S08]  /*fb70*/  HMMA.16816.F32 R48, R8.reuse, R20, R48 ;  /* 0x000000140830723c */ /* 0x050ff00000001830 */
[C---:B------:R-:W-:Y:S01]  /*fb80*/  HMMA.16816.F32 R44, R8.reuse, R22, R44 ;  /* 0x00000016082c723c */ /* 0x040fe2000000182c */
[----:B------:R-:W3:Y:S07]  /*fb90*/  LDSM.16.M88.4 R20, [R205+0xa900] ;  /* 0x00a90000cd14783b */ /* 0x000eee0000000200 */
[C---:B------:R-:W-:Y:S08]  /*fba0*/  HMMA.16816.F32 R40, R8.reuse, R16, R40 ;  /* 0x000000100828723c */ /* 0x040ff00000001828 */
        /* <DEDUP_REMOVED lines=15> */
[----:B------:R-:W2:Y:S03]  /*fca0*/  LDSM.16.M88.4 R28, [R200+0xa100] ;  /* 0x00a10000c81c783b */ /* 0x000ea60000000200 */
[----:B-1----:R-:W-:Y:S08]  /*fcb0*/  HMMA.16816.F32 R12, R80, R84, R12 ;  /* 0x00000054500c723c */ /* 0x002ff0000000180c */
[C---:B------:R-:W-:Y:S01]  /*fcc0*/  HMMA.16816.F32 R60, R4.reuse, R26, R60 ;  /* 0x0000001a043c723c */ /* 0x040fe2000000183c */
[----:B------:R-:W-:Y:S07]  /*fcd0*/  LDSM.16.M88.4 R24, [R200+0xa900] ;  /* 0x00a90000c818783b */ /* 0x000fee0000000200 */
[C---:B---3--:R-:W-:Y:S08]  /*fce0*/  HMMA.16816.F32 R56, R4.reuse, R20, R56 ;  /* 0x000000140438723c */ /* 0x048ff00000001838 */
[C---:B------:R-:W-:Y:S01]  /*fcf0*/  HMMA.16816.F32 R52, R4.reuse, R22, R52 ;  /* 0x000000160434723c */ /* 0x040fe20000001834 */
[----:B------:R-:W-:Y:S07]  /*fd00*/  LDSM.16.M88.4 R20, [R200+0xb100] ;  /* 0x00b10000c814783b */ /* 0x000fee0000000200 */
[C---:B----4-:R-:W-:Y:S08]  /*fd10*/  HMMA.16816.F32 R48, R4.reuse, R16, R48 ;  /* 0x000000100430723c */ /* 0x050ff00000001830 */
[C---:B------:R-:W-:Y:S01]  /*fd20*/  HMMA.16816.F32 R44, R4.reuse, R18, R44 ;  /* 0x00000012042c723c */ /* 0x040fe2000000182c */
[----:B------:R-:W-:Y:S07]  /*fd30*/  LDSM.16.M88.4 R16, [R200+0xb900] ;  /* 0x00b90000c810783b */ /* 0x000fee0000000200 */
[C---:B------:R-:W-:Y:S08]  /*fd40*/  HMMA.16816.F32 R40, R4.reuse, R8, R40 ;  /* 0x000000080428723c */ /* 0x040ff00000001828 */
[----:B------:R-:W-:Y:S01]  /*fd50*/  HMMA.16816.F32 R36, R4, R10, R36 ;  /* 0x0000000a0424723c */ /* 0x000fe20000001824 */
[----:B------:R-:W-:Y:S04]  /*fd60*/  LDSM.16.M88.4 R8, [R199+0x14100] ;  /* 0x01410000c708783b */ /* 0x000fe80000000200 */
[----:B------:R-:W1:Y:S03]  /*fd70*/  LDSM.16.M88.4 R4, [R192+0x4000] ;  /* 0x00400000c004783b */ /* 0x000e660000000200 */
[----:B--2---:R-:W-:Y:S08]  /*fd80*/  HMMA.16816.F32 R12, R32, R28, R12 ;  /* 0x0000001c200c723c */ /* 0x004ff0000000180c */
[C---:B------:R-:W-:Y:S08]  /*fd90*/  HMMA.16816.F32 R60, R80.reuse, R86, R60 ;  /* 0x00000056503c723c */ /* 0x040ff0000000183c */
[C---:B------:R-:W-:Y:S08]  /*fda0*/  HMMA.16816.F32 R56, R80.reuse, R76, R56 ;  /* 0x0000004c5038723c */ /* 0x040ff00000001838 */
[C---:B------:R-:W-:Y:S08]  /*fdb0*/  HMMA.16816.F32 R52, R80.reuse, R78, R52 ;  /* 0x0000004e5034723c */ /* 0x040ff00000001834 */
[C---:B------:R-:W-:Y:S08]  /*fdc0*/  HMMA.16816.F32 R48, R80.reuse, R72, R48 ;  /* 0x000000485030723c */ /* 0x040ff00000001830 */
[C---:B------:R-:W-:Y:S01]  /*fdd0*/  HMMA.16816.F32 R44, R80.reuse, R74, R44 ;  /* 0x0000004a502c723c */ /* 0x040fe2000000182c */
[----:B------:R-:W2:Y:S07]  /*fde0*/  LDSM.16.M88.4 R72, [R192+0x4800] ;  /* 0x00480000c048783b */ /* 0x000eae0000000200 */
[C---:B------:R-:W-:Y:S08]  /*fdf0*/  HMMA.16816.F32 R40, R80.reuse, R64, R40 ;  /* 0x000000405028723c */ /* 0x040ff00000001828 */
[----:B------:R-:W-:Y:S01]  /*fe00*/  HMMA.16816.F32 R80, R80, R66, R36 ;  /* 0x000000425050723c */ /* 0x000fe20000001824 */
[----:B------:R-:W3:Y:S04]  /*fe10*/  LDSM.16.M88.4 R64, [R192+0x5000] ;  /* 0x00500000c040783b */ /* 0x000ee80000000200 */
[----:B------:R-:W4:Y:S01]  /*fe20*/  LDSM.16.M88.4 R36, [R192+0x5800] ;  /* 0x00580000c024783b */ /* 0x000f220000000200 */
[----:B------:R-:W-:-:S04]  /*fe30*/  DEPBAR.LE SB0, 0x0 ;  /* 0x000080000000791a */ /* 0x000fc80000000000 */
[----:B-1----:R-:W-:Y:S07]  /*fe40*/  HMMA.16816.F32 R12, R8, R4, R12 ;  /* 0x00000004080c723c */ /* 0x002fee000000180c */
[----:B------:R-:W-:Y:S01]  /*fe50*/  SHF.R.S32.HI R5, RZ, 0x1f, R224 ;  /* 0x0000001fff057819 */ /* 0x000fe200000114e0 */
[C---:B------:R-:W-:Y:S08]  /*fe60*/  HMMA.16816.F32 R60, R32.reuse, R30, R60 ;  /* 0x0000001e203c723c */ /* 0x040ff0000000183c */
[C---:B------:R-:W-:Y:S08]  /*fe70*/  HMMA.16816.F32 R56, R32.reuse, R24, R56 ;  /* 0x000000182038723c */ /* 0x040ff00000001838 */
[----:B------:R-:W-:Y:S01]  /*fe80*/  HMMA.16816.F32 R52, R32, R26, R52 ;  /* 0x0000001a2034723c */ /* 0x000fe20000001834 */
[----:B------:R-:W-:Y:S01]  /*fe90*/  FMUL.FTZ R4, R12, c[0x0][0x320] ;  /* 0x0000c8000c047a20 */ /* 0x000fe20000410000 */
[----:B------:R-:W-:Y:S01]  /*fea0*/  SHF.R.S32.HI R12, RZ, 0x1f, R223 ;  /* 0x0000001fff0c7819 */ /* 0x000fe200000114df */
[----:B------:R-:W-:-:S02]  /*feb0*/  FMUL.FTZ R0, R14, c[0x0][0x320] ;  /* 0x0000c8000e007a20 */ /* 0x000fc40000410000 */
[----:B------:R-:W-:Y:S02]  /*fec0*/  FMUL.FTZ R13, R13, c[0x0][0x320] ;  /* 0x0000c8000d0d7a20 */ /* 0x000fe40000410000 */
[----:B------:R-:W1:Y:S01]  /*fed0*/  MUFU.TANH R4, R4 ;  /* 0x0000000400047308 */ /* 0x000e620000002400 */
[C---:B------:R-:W-:Y:S07]  /*fee0*/  HMMA.16816.F32 R48, R32.reuse, R20, R48 ;  /* 0x000000142030723c */ /* 0x040fee0000001830 */
[----:B------:R-:W1:Y:S01]  /*fef0*/  MUFU.TANH R0, R0 ;  /* 0x0000000000007308 */ /* 0x000e620000002400 */
[C---:B------:R-:W-:Y:S08]  /*ff00*/  HMMA.16816.F32 R44, R32.reuse, R22, R44 ;  /* 0x00000016202c723c */ /* 0x040ff0000000182c */
[C---:B------:R-:W-:Y:S01]  /*ff10*/  HMMA.16816.F32 R40, R32.reuse, R16, R40 ;  /* 0x000000102028723c */ /* 0x040fe20000001828 */
[----:B------:R1:W1:Y:S07]  /*ff20*/  MUFU.TANH R16, R13 ;  /* 0x0000000d00107308 */ /* 0x00026e0000002400 */
[----:B------:R-:W-:Y:S08]  /*ff30*/  HMMA.16816.F32 R80, R32, R18, R80 ;  /* 0x000000122050723c */ /* 0x000ff00000001850 */
[C---:B------:R-:W-:Y:S08]  /*ff40*/  HMMA.16816.F32 R60, R8.reuse, R6, R60 ;  /* 0x00000006083c723c */ /* 0x040ff0000000183c */
[C---:B--2---:R-:W-:Y:S08]  /*ff50*/  HMMA.16816.F32 R56, R8.reuse, R72, R56 ;  /* 0x000000480838723c */ /* 0x044ff00000001838 */
[C---:B------:R-:W-:Y:S08]  /*ff60*/  HMMA.16816.F32 R52, R8.reuse, R74, R52 ;  /* 0x0000004a0834723c */ /* 0x040ff00000001834 */
[C---:B---3--:R-:W-:Y:S08]  /*ff70*/  HMMA.16816.F32 R48, R8.reuse, R64, R48 ;  /* 0x000000400830723c */ /* 0x048ff00000001830 */
[C---:B------:R-:W-:Y:S08]  /*ff80*/  HMMA.16816.F32 R44, R8.reuse, R66, R44 ;  /* 0x00000042082c723c */ /* 0x040ff0000000182c */
[C---:B----4-:R-:W-:Y:S08]  /*ff90*/  HMMA.16816.F32 R40, R8.reuse, R36, R40 ;  /* 0x000000240828723c */ /* 0x050ff00000001828 */
[----:B------:R-:W-:Y:S07]  /*ffa0*/  HMMA.16816.F32 R80, R8, R38, R80 ;  /* 0x000000260850723c */ /* 0x000fee0000001850 */
[----:B------:R-:W-:Y:S01]  /*ffb0*/  SHF.R.S32.HI R11, RZ, 0x1f, R222 ;  /* 0x0000001fff0b7819 */ /* 0x000fe200000114de */
[----:B------:R-:W-:Y:S06]  /*ffc0*/  BAR.SYNC.DEFER_BLOCKING 0x0 ;  /* 0x0000000000007b1d */ /* 0x000fec0000010000 */
[----:B------:R-:W-:Y:S05]  /*ffd0*/  @!P0 BRA `(.L_x_410) ;  /* 0x0000043000008947 */ /* 0x000fea0003800000 */
[----:B-1----:R-:W-:Y:S01]  /*ffe0*/  ISETP.NE.AND P5, PT, R209, 0x1, PT ;  /* 0x00000001d100780c */ /* 0x002fe20003fa5270 */
[----:B------:R-:W-:Y:S01]  /*fff0*/  IMAD.MOV.U32 R212, RZ, RZ, RZ ;  /* 0x000000ffffd47224 */ /* 0x000fe200078e00ff */
[----:B------:R-:W-:-:S04]  /*10000*/  IADD3 R213, R215, R68, R208 ;  /* 0x00000044d7d57210 */ /* 0x000fc80007ffe0d0 */
[----:B------:R-:W-:-:S05]  /*10010*/  IADD3 R213, R213, -0x40, RZ ;  /* 0xffffffc0d5d57810 */ /* 0x000fca0007ffe0ff */
        /* <DEDUP_REMOVED lines=9> */
[----:B------:R-:W-:Y:S01]  /*100b0*/  ISETP.GE.AND P5, PT, R214, c[0x0][0x1d4], PT ;  /* 0x00007500d6007a0c */ /* 0x000fe20003fa6270 */
[C---:B------:R-:W-:Y:S01]  /*100c0*/  IMAD.SHL.U32 R10, R222.reuse, 0x2, RZ ;  /* 0x00000002de0a7824 */ /* 0x040fe200078e00ff */
        /* <DEDUP_REMOVED lines=11> */
[----:B------:R-:W-:-:S04]  /*10180*/  IMAD.WIDE.U32 R8, R212, c[0x0][0x1f0], R18 ;  /* 0x00007c00d4087a25 */ /* 0x000fc800078e0012 */
[----:B------:R-:W-:Y:S01]  /*10190*/  IMAD R7, R7, c[0x0][0x1f0], RZ ;  /* 0x00007c0007077a24 */ /* 0x000fe200078e02ff */
[----:B------:R-:W-:Y:S02]  /*101a0*/  IADD3 R24, P0, R8, UR10, RZ ;  /* 0x0000000a08187c10 */ /* 0x000fe4000ff1e0ff */
[----:B------:R-:W-:Y:S01]  /*101b0*/  SHF.L.U64.HI R8, R224, 0x1, R5 ;  /* 0x00000001e0087819 */ /* 0x000fe20000010205 */
[----:B------:R-:W-:Y:S02]  /*101c0*/  IMAD R6, R212, c[0x0][0x1f4], R7 ;  /* 0x00007d00d4067a24 */ /* 0x000fe400078e0207 */
[----:B------:R-:W-:Y:S02]  /*101d0*/  IMAD.SHL.U32 R7, R224, 0x2, RZ ;  /* 0x00000002e0077824 */ /* 0x000fe400078e00ff */
[----:B------:R-:W-:Y:S01]  /*101e0*/  IMAD.SHL.U32 R5, R223, 0x2, RZ ;  /* 0x00000002df057824 */ /* 0x000fe200078e00ff */
[----:B------:R-:W-:Y:S02]  /*101f0*/  IADD3.X R9, R9, UR7, R6, P0, !PT ;  /* 0x0000000709097c10 */ /* 0x000fe400087fe406 */
[----:B------:R-:W-:-:S02]  /*10200*/  LEA R21, P0, R24, c[0x0][0x1c8], 0x1 ;  /* 0x0000720018157a11 */ /* 0x000fc400078008ff */
[----:B------:R-:W-:Y:S02]  /*10210*/  SEL R6, RZ, 0x10, P5 ;  /* 0x00000010ff067807 */ /* 0x000fe40002800000 */
[----:B------:R-:W-:Y:S01]  /*10220*/  LEA.HI.X R24, R24, c[0x0][0x1cc], R9, 0x1, P0 ;  /* 0x0000730018187a11 */ /* 0x000fe200000f0c09 */
[----:B------:R-:W1:Y:S01]  /*10230*/  SHFL.IDX PT, R13, R21, 0x1, 0x181f ;  /* 0x00381f00150d7f89 */ /* 0x000e6200000e0000 */
[----:B------:R-:W-:Y:S02]  /*10240*/  SEL R9, RZ, 0x10, P4 ;  /* 0x00000010ff097807 */ /* 0x000fe40002000000 */
[----:B------:R-:W-:Y:S01]  /*10250*/  IADD3 R20, -R6, 0x10, RZ ;  /* 0x0000001006147810 */ /* 0x000fe20007ffe1ff */
[----:B------:R-:W2:Y:S01]  /*10260*/  SHFL.IDX PT, R17, R24, 0x1, 0x181f ;  /* 0x00381f0018117f89 */ /* 0x000ea200000e0000 */
[----:B------:R-:W-:Y:S02]  /*10270*/  IADD3 R22, -R9, 0x10, RZ ;  /* 0x0000001009167810 */ /* 0x000fe40007ffe1ff */
[----:B------:R-:W-:Y:S01]  /*10280*/  LOP3.LUT R20, R20, 0xf, RZ, 0xc0, !PT ;  /* 0x0000000f14147812 */ /* 0x000fe200078ec0ff */
[----:B------:R3:W4:Y:S01]  /*10290*/  SHFL.IDX PT, R18, R21, RZ, 0x181f ;  /* 0x00181fff15127589 */ /* 0x00072200000e0000 */
[----:B------:R-:W-:-:S02]  /*102a0*/  LOP3.LUT R22, R22, 0xf, RZ, 0xc0, !PT ;  /* 0x0000000f16167812 */ /* 0x000fc400078ec0ff */
[----:B------:R-:W-:Y:S01]  /*102b0*/  ISETP.NE.U32.AND P2, PT, R9, RZ, PT ;  /* 0x000000ff0900720c */ /* 0x000fe20003f45070 */
[----:B------:R5:W4:Y:S01]  /*102c0*/  SHFL.IDX PT, R19, R24, RZ, 0x181f ;  /* 0x00181fff18137589 */ /* 0x000b2200000e0000 */
[----:B-1----:R-:W-:-:S04]  /*102d0*/  IADD3 R22, P1, P0, R22, R13, R10 ;  /* 0x0000000d16167210 */ /* 0x002fc8000783e00a */
[----:B--2---:R-:W-:Y:S02]  /*102e0*/  IADD3.X R23, RZ, R17, R11, P1, P0 ;  /* 0x00000011ff177210 */ /* 0x004fe40000fe040b */
[----:B------:R-:W-:-:S04]  /*102f0*/  IADD3 R20, P1, P0, R20, R13, R7 ;  /* 0x0000000d14147210 */ /* 0x000fc8000783e007 */
[----:B---3--:R-:W-:Y:S02]  /*10300*/  IADD3.X R21, RZ, R17, R8, P1, P0 ;  /* 0x00000011ff157210 */ /* 0x008fe40000fe0408 */
[----:B-----5:R-:W-:-:S04]  /*10310*/  IADD3 R24, P1, P0, R14, R13, R5 ;  /* 0x0000000d0e187210 */ /* 0x020fc8000783e005 */
[----:B------:R-:W-:Y:S02]  /*10320*/  IADD3.X R25, RZ, R17, R12, P1, P0 ;  /* 0x00000011ff197210 */ /* 0x000fe40000fe040c */
[C---:B----4-:R-:W-:Y:S02]  /*10330*/  IADD3 R26, P0, R18.reuse, R7, RZ ;  /* 0x00000007121a7210 */ /* 0x050fe40007f1e0ff */
[----:B------:R-:W-:-:S03]  /*10340*/  IADD3 R10, P1, R18, R10, RZ ;  /* 0x0000000a120a7210 */ /* 0x000fc60007f3e0ff */
[C---:B------:R-:W-:Y:S01]  /*10350*/  IMAD.X R27, R19.reuse, 0x1, R8, P0 ;  /* 0x00000001131b7824 */ /* 0x040fe200000e0608 */
        /* <DEDUP_REMOVED lines=11> */
.L_x_410:
[----:B-1----:R-:W-:Y:S01]  /*10410*/  SHF.R.S32.HI R7, RZ, 0x1f, R88 ;  /* 0x0000001fff077819 */ /* 0x002fe20000011458 */
[----:B------:R-:W-:Y:S01]  /*10420*/  FMUL.FTZ R10, R56, c[0x0][0x320] ;  /* 0x0000c800380a7a20 */ /* 0x000fe20000410000 */
[----:B------:R-:W-:Y:S01]  /*10430*/  LOP3.LUT R12, R69, 0xffffffe0, RZ, 0xc0, !PT ;  /* 0xffffffe0450c7812 */ /* 0x000fe200078ec0ff */
[----:B------:R-:W-:Y:S01]  /*10440*/  FMUL.FTZ R8, R57, c[0x0][0x320] ;  /* 0x0000c80039087a20 */ /* 0x000fe20000410000 */
[----:B------:R-:W-:Y:S01]  /*10450*/  LEA.HI R70, R70, R71, RZ, 0x2 ;  /* 0x0000004746467211 */ /* 0x000fe200078f10ff */
[----:B------:R-:W-:Y:S01]  /*10460*/  FMUL.FTZ R6, R52, c[0x0][0x320] ;  /* 0x0000c80034067a20 */ /* 0x000fe20000410000 */
        /* <DEDUP_REMOVED lines=23> */
[----:B------:R-:W-:Y:S01]  /*105e0*/  FMUL.FTZ R80, R80, c[0x0][0x320] ;  /* 0x0000c80050507a20 */ /* 0x000fe20000410000 */
[----:B------:R-:W-:Y:S01]  /*105f0*/  IADD3 R13, R207, 0x1, -R68 ;  /* 0x00000001cf0d7810 */ /* 0x000fe20007ffe844 */
[----:B------:R-:W-:Y:S01]  /*10600*/  IMAD R217, R70, 0x8, R9 ;  /* 0x0000000846d97824 */ /* 0x000fe200078e0209 */
[----:B------:R-:W1:Y:S01]  /*10610*/  MUFU.TANH R10, R10 ;  /* 0x0000000a000a7308 */ /* 0x000e620000002400 */
[----:B------:R-:W-:Y:S01]  /*10620*/  IMAD.IADD R218, R7, 0x1, -R218 ;  /* 0x0000000107da7824 */ /* 0x000fe200078e0ada */
[----:B------:R-:W-:Y:S01]  /*10630*/  ULDC UR13, c[0x0][0x324] ;  /* 0x0000c900000d7ab9 */ /* 0x000fe20000000800 */
[----:B------:R-:W-:Y:S01]  /*10640*/  @P1 IMAD.HI.U32 R12, R217, c[0x0][0x2c8], RZ ;  /* 0x0000b200d90c1a27 */ /* 0x000fe200078e00ff */
[----:B------:R-:W-:Y:S01]  /*10650*/  MOV R9, R217 ;  /* 0x000000d900097202 */ /* 0x000fe20000000f00 */
[----:B------:R-:W-:Y:S01]  /*10660*/  ULOP3.LUT UR13, URZ, UR13, URZ, 0x33, !UPT ;  /* 0x0000000d3f0d7292 */ /* 0x000fe2000f8e333f */
[----:B------:R-:W0:Y:S01]  /*10670*/  LDGDEPBAR ;  /* 0x00000000000079af */ /* 0x000e220000000000 */
[----:B------:R-:W-:Y:S01]  /*10680*/  IMAD.SHL.U32 R218, R218, 0x2, RZ ;  /* 0x00000002dada7824 */ /* 0x000fe200078e00ff */
[----:B------:R-:W-:Y:S01]  /*10690*/  @P0 SHF.R.U32.HI R9, RZ, c[0x0][0x2cc], R12 ;  /* 0x0000b300ff090a19 */ /* 0x000fe2000001160c */
[----:B------:R-:W-:Y:S01]  /*106a0*/  FMUL.FTZ R12, R61, c[0x0][0x320] ;  /* 0x0000c8003d0c7a20 */ /* 0x000fe20000410000 */
[----:B------:R-:W-:Y:S01]  /*106b0*/  PLOP3.LUT P0, PT, PT, PT, UP2, 0x40, 0x0 ;  /* 0x000000000000781c */ /* 0x000fe20003f0e828 */
[----:B------:R-:W-:Y:S01]  /*106c0*/  FMUL.FTZ R81, R81, c[0x0][0x320] ;  /* 0x0000c80051517a20 */ /* 0x000fe20000410000 */
[----:B------:R-:W2:Y:S01]  /*106d0*/  MUFU.TANH R8, R8 ;  /* 0x0000000800087308 */ /* 0x000ea20000002400 */
[----:B------:R-:W3:Y:S01]  /*106e0*/  SHFL.IDX PT, R20, R9, RZ, 0x1c1f ;  /* 0x001c1fff09147589 */ /* 0x000ee200000e0000 */
[----:B------:R-:W-:Y:S01]  /*106f0*/  FMUL.FTZ R45, R45, c[0x0][0x320] ;  /* 0x0000c8002d2d7a20 */ /* 0x000fe20000410000 */
[----:B------:R-:W-:Y:S01]  /*10700*/  IADD3 R13, -R210, R13, -R218 ;  /* 0x0000000dd20d7210 */ /* 0x000fe20007ffe9da */
[----:B------:R-:W-:Y:S01]  /*10710*/  IMAD.IADD R203, R90, 0x1, R89 ;  /* 0x000000015acb7824 */ /* 0x000fe200078e0259 */
[----:B------:R-:W-:-:S02]  /*10720*/  IADD3 R11, -R218, R207, -R68 ;  /* 0x000000cfda0b7210 */ /* 0x000fc40007ffe944 */
[C---:B------:R-:W-:Y:S01]  /*10730*/  IADD3 R17, R13.reuse, c[0x0][0x328], RZ ;  /* 0x0000ca000d117a10 */ /* 0x040fe20007ffe0ff */
[----:B------:R-:W4:Y:S01]  /*10740*/  MUFU.TANH R6, R6 ;  /* 0x0000000600067308 */ /* 0x000f220000002400 */
[----:B------:R-:W-:-:S07]  /*10750*/  IADD3 R13, R13, UR13, RZ ;  /* 0x0000000d0d0d7c10 */ /* 0x000fce000fffe0ff */
[----:B------:R-:W1:Y:S08]  /*10760*/  MUFU.TANH R5, R5 ;  /* 0x0000000500057308 */ /* 0x000e700000002400 */
[----:B------:R1:W1:Y:S01]  /*10770*/  MUFU.TANH R166, R48 ;  /* 0x0000003000a67308 */ /* 0x0002620000002400 */
[-C--:B---3--:R-:W-:Y:S02]  /*10780*/  IADD3 R22, R17, R20.reuse, RZ ;  /* 0x0000001411167210 */ /* 0x088fe40007ffe0ff */
        /* <DEDUP_REMOVED lines=8> */
[----:B------:R-:W1:Y:S08]  /*10810*/  MUFU.TANH R12, R12 ;  /* 0x0000000c000c7308 */ /* 0x000e700000002400 */
[----:B------:R-:W1:Y:S08]  /*10820*/  MUFU.TANH R14, R14 ;  /* 0x0000000e000e7308 */ /* 0x000e700000002400 */
[----:B------:R3:W1:Y:S01]  /*10830*/  MUFU.TANH R160, R45 ;  /* 0x0000002d00a07308 */ /* 0x0006620000002400 */
[----:B------:R-:W-:Y:S05]  /*10840*/  @P0 BRA `(.L_x_411) ;  /* 0x0000015000000947 */ /* 0x000fea0003800000 */
[----:B--2-4-:R-:W-:Y:S01]  /*10850*/  IADD3 R21, -R210, R207, R20 ;  /* 0x000000cfd2157210 */ /* 0x014fe20007ffe114 */
[----:B------:R-:W-:Y:S03]  /*10860*/  BSSY B0, `(.L_x_412) ;  /* 0x000000e000007945 */ /* 0x000fe60003800000 */
        /* <DEDUP_REMOVED lines=9> */
.L_x_413:
[----:B------:R-:W-:-:S04]  /*10900*/  MOV R7, 0x1 ;  /* 0x0000000100077802 */ /* 0x000fc80000000f00 */
[----:B------:R-:W-:-:S13]  /*10910*/  ISETP.NE.AND P0, PT, R7, c[0x0][0x32c], PT ;  /* 0x0000cb0007007a0c */ /* 0x000fda0003f05270 */
[----:B------:R-:W-:-:S05]  /*10920*/  @P0 IMAD.HI.U32 R7, R21, c[0x0][0x330], RZ ;  /* 0x0000cc0015070a27 */ /* 0x000fca00078e00ff */
[----:B------:R-:W-:Y:S02]  /*10930*/  @P0 SHF.R.U32.HI R21, RZ, c[0x0][0x334], R7 ;  /* 0x0000cd00ff150a19 */ /* 0x000fe40000011607 */
.L_x_414:
[----:B------:R-:W-:Y:S05]  /*10940*/  BSYNC B0 ;  /* 0x0000000000007941 */ /* 0x000fea0003800000 */
.L_x_412:
[----:B------:R-:W-:-:S04]  /*10950*/  IMAD R7, R21, c[0x0][0x32c], -R68 ;  /* 0x0000cb0015077a24 */ /* 0x000fc800078e0a44 */
[----:B------:R-:W-:-:S05]  /*10960*/  IMAD.IADD R7, R7, 0x1, -R218 ;  /* 0x0000000107077824 */ /* 0x000fca00078e0ada */
[----:B------:R-:W-:Y:S02]  /*10970*/  IADD3 R20, R7, c[0x0][0x32c], RZ ;  /* 0x0000cb0007147a10 */ /* 0x000fe40007ffe0ff */
[----:B------:R-:W-:Y:S02]  /*10980*/  IMNMX R18, R18, R7, !PT ;  /* 0x0000000712127217 */ /* 0x000fe40007800200 */
[----:B------:R-:W-:Y:S02]  /*10990*/  IMNMX R19, R19, R20, PT ;  /* 0x0000001413137217 */ /* 0x000fe40003800200 */
.L_x_411:
[----:B--2-4-:R-:W-:Y:S01]  /*109a0*/  ISETP.GT.AND P2, PT, R134, RZ, PT ;  /* 0x000000ff8600720c */ /* 0x014fe20003f44270 */
[----:B------:R-:W2:Y:S01]  /*109b0*/  SHFL.IDX PT, R26, R9, 0x1, 0x1c1f ;  /* 0x003c1f00091a7f89 */ /* 0x000ea200000e0000 */
[----:B------:R-:W-:Y:S02]  /*109c0*/  FMUL.FTZ R20, R62, c[0x0][0x320] ;  /* 0x0000c8003e147a20 */ /* 0x000fe40000410000 */
[----:B------:R-:W-:Y:S01]  /*109d0*/  ISETP.GT.AND P0, PT, R18, RZ, P2 ;  /* 0x000000ff1200720c */ /* 0x000fe20001704270 */
[----:B------:R-:W-:Y:S02]  /*109e0*/  FMUL.FTZ R15, R15, c[0x0][0x320] ;  /* 0x0000c8000f0f7a20 */ /* 0x000fe40000410000 */
[----:B------:R-:W-:Y:S01]  /*109f0*/  FMUL.FTZ R21, R54, c[0x0][0x320] ;  /* 0x0000c80036157a20 */ /* 0x000fe20000410000 */
[----:B------:R-:W-:Y:S01]  /*10a00*/  ISETP.LT.OR P0, PT, R19, 0x1, P0 ;  /* 0x000000011300780c */ /* 0x000fe20000701670 */
[----:B------:R-:W-:Y:S01]  /*10a10*/  FMUL.FTZ R22, R55, c[0x0][0x320] ;  /* 0x0000c80037167a20 */ /* 0x000fe20000410000 */
[----:B------:R-:W4:Y:S01]  /*10a20*/  MUFU.TANH R20, R20 ;  /* 0x0000001400147308 */ /* 0x000f220000002400 */
        /* <DEDUP_REMOVED lines=23> */
[----:B------:R1:W2:Y:S03]  /*10ba0*/  MUFU.TANH R169, R47 ;  /* 0x0000002f00a97308 */ /* 0x0002a60000002400 */
        /* <DEDUP_REMOVED lines=19> */
[----:B------:R-:W1:Y:S01]  /*10ce0*/  MUFU.TANH R23, R23 ;  /* 0x0000001700177308 */ /* 0x000e620000002400 */
        /* <DEDUP_REMOVED lines=27> */
[----:B------:R-:W-:Y:S02]  /*10ea0*/  ISETP.LT.OR P0, PT, R19, 0x3a, P0 ;  /* 0x0000003a1300780c */ /* 0x000fe40000701670 */
[----:B------:R-:W-:Y:S02]  /*10eb0*/  IMNMX R19, R18, R11, PT ;  /* 0x0000000b12137217 */ /* 0x000fe40003800200 */
[----:B------:R-:W-:Y:S02]  /*10ec0*/  FSEL R140, R140, -INF , !P0 ;  /* 0xff8000008c8c7808 */ /* 0x000fe40004000000 */
[----:B------:R-:W-:-:S13]  /*10ed0*/  PLOP3.LUT P0, PT, PT, PT, UP2, 0x40, 0x0 ;  /* 0x000000000000781c */ /* 0x000fda0003f0e828 */
[----:B------:R-:W-:Y:S05]  /*10ee0*/  @P0 BRA `(.L_x_415) ;  /* 0x0000015000000947 */ /* 0x000fea0003800000 */
[----:B-1234-:R-:W-:Y:S01]  /*10ef0*/  IADD3 R9, -R210, R207, R26 ;  /* 0x000000cfd2097210 */ /* 0x01efe20007ffe11a */
        /* <DEDUP_REMOVED lines=10> */
.L_x_417:
[----:B------:R-:W-:-:S04]  /*10fa0*/  MOV R5, 0x1 ;  /* 0x0000000100057802 */ /* 0x000fc80000000f00 */
[----:B------:R-:W-:-:S13]  /*10fb0*/  ISETP.NE.AND P0, PT, R5, c[0x0][0x32c], PT ;  /* 0x0000cb0005007a0c */ /* 0x000fda0003f05270 */
[----:B------:R-:W-:-:S05]  /*10fc0*/  @P0 IMAD.HI.U32 R5, R9, c[0x0][0x330], RZ ;  /* 0x0000cc0009050a27 */ /* 0x000fca00078e00ff */
[----:B------:R-:W-:Y:S02]  /*10fd0*/  @P0 SHF.R.U32.HI R9, RZ, c[0x0][0x334], R5 ;  /* 0x0000cd00ff090a19 */ /* 0x000fe40000011605 */
.L_x_418:
[----:B------:R-:W-:Y:S05]  /*10fe0*/  BSYNC B0 ;  /* 0x0000000000007941 */ /* 0x000fea0003800000 */
.L_x_416:
[----:B------:R-:W-:-:S04]  /*10ff0*/  IMAD R9, R9, c[0x0][0x32c], -R68 ;  /* 0x0000cb0009097a24 */ /* 0x000fc800078e0a44 */
[----:B------:R-:W-:-:S05]  /*11000*/  IMAD.IADD R26, R9, 0x1, -R218 ;  /* 0x00000001091a7824 */ /* 0x000fca00078e0ada */
[----:B------:R-:W-:Y:S02]  /*11010*/  IADD3 R18, R26, c[0x0][0x32c], RZ ;  /* 0x0000cb001a127a10 */ /* 0x000fe40007ffe0ff */
[----:B------:R-:W-:Y:S02]  /*11020*/  IMNMX R25, R25, R26, !PT ;  /* 0x0000001a19197217 */ /* 0x000fe40007800200 */
[----:B------:R-:W-:Y:S02]  /*11030*/  IMNMX R19, R19, R18, PT ;  /* 0x0000001213137217 */ /* 0x000fe40003800200 */
.L_x_415:
[----:B-1234-:R-:W-:Y:S01]  /*11040*/  ISETP.GT.AND P0, PT, R25, 0x1, P2 ;  /* 0x000000011900780c */ /* 0x01efe20001704270 */
[----:B------:R-:W-:Y:S01]  /*11050*/  IMAD.SHL.U32 R203, R203, 0x2, RZ ;  /* 0x00000002cbcb7824 */ /* 0x000fe200078e00ff */
[----:B------:R-:W-:Y:S01]  /*11060*/  ISETP.GT.AND P1, PT, R25, 0x38, P2 ;  /* 0x000000381900780c */ /* 0x000fe20001724270 */
[----:B------:R-:W-:Y:S01]  /*11070*/  @UP3 USHF.L.U32 UR15, UR15, 0x7, URZ ;  /* 0x000000070f0f3899 */ /* 0x000fe2000800063f */
[----:B------:R-:W-:Y:S01]  /*11080*/  ISETP.LT.OR P0, PT, R19, 0x2, P0 ;  /* 0x000000021300780c */ /* 0x000fe20000701670 */
[--C-:B------:R-:W-:Y:S01]  /*11090*/  IMAD R197, R3, 0x2, R203.reuse ;  /* 0x0000000203c57824 */ /* 0x100fe200078e02cb */
[----:B------:R-:W-:Y:S01]  /*110a0*/  ISETP.LT.OR P1, PT, R19, 0x39, P1 ;  /* 0x000000391300780c */ /* 0x000fe20000f21670 */
[----:B------:R-:W-:Y:S01]  /*110b0*/  LDSM.16.MT88.4 R40, [R203+0x2100] ;  /* 0x00210000cb28783b */ /* 0x000fe20000004200 */
[----:B------:R-:W-:Y:S01]  /*110c0*/  FSEL R17, R15, -INF , !P0 ;  /* 0xff8000000f117808 */ /* 0x000fe20004000000 */
[----:B------:R-:W-:Y:S01]  /*110d0*/  IMAD R198, R2, 0x2, R203 ;  /* 0x0000000202c67824 */ /* 0x000fe200078e02cb */
[----:B------:R-:W-:Y:S01]  /*110e0*/  ISETP.GT.AND P0, PT, R25, 0x8, P2 ;  /* 0x000000081900780c */ /* 0x000fe20001704270 */
[----:B------:R-:W-:Y:S01]  /*110f0*/  LDSM.16.MT88.4 R56, [R197+0x2100] ;  /* 0x00210000c538783b */ /* 0x000fe20000004200 */
[----:B------:R-:W-:Y:S01]  /*11100*/  FSEL R141, R141, -INF , !P1 ;  /* 0xff8000008d8d7808 */ /* 0x000fe20004800000 */
[----:B------:R-:W-:Y:S01]  /*11110*/  IMAD R196, R3, 0x2, R198 ;  /* 0x0000000203c47824 */ /* 0x000fe200078e02c6 */
[----:B------:R-:W-:Y:S01]  /*11120*/  ISETP.LT.OR P0, PT, R19, 0x9, P0 ;  /* 0x000000091300780c */ /* 0x000fe20000701670 */
[----:B------:R-:W-:Y:S01]  /*11130*/  LDSM.16.MT88.4 R124, [R203+0x100] ;  /* 0x00010000cb7c783b */ /* 0x000fe20000004200 */
[----:B------:R-:W-:Y:S01]  /*11140*/  ULDC.64 UR4, c[0x0][0x2c8] ;  /* 0x0000b20000047ab9 */ /* 0x000fe20000000a00 */
[----:B------:R-:W-:Y:S01]  /*11150*/  IADD3 R180, R134, -0x2, RZ ;  /* 0xfffffffe86b47810 */ /* 0x000fe20007ffe0ff */
[----:B------:R-:W-:Y:S01]  /*11160*/  UIMAD.WIDE.U32 UR24, UR15, UR4, URZ ;  /* 0x000000040f1872a5 */ /* 0x000fe2000f8e003f */
[----:B------:R-:W-:Y:S01]  /*11170*/  FSEL R5, R20, -INF , !P0 ;  /* 0xff80000014057808 */ /* 0x000fe20004000000 */
[----:B------:R-:W-:Y:S01]  /*11180*/  LDSM.16.MT88.4 R116, [R198+0x100] ;  /* 0x00010000c674783b */ /* 0x000fe20000004200 */
[----:B------:R-:W-:-:S03]  /*11190*/  ISETP.GT.AND P0, PT, R25, 0x9, P2 ;  /* 0x000000091900780c */ /* 0x000fc60001704270 */
[----:B------:R-:W-:Y:S01]  /*111a0*/  LDSM.16.MT88.4 R108, [R197+0x100] ;  /* 0x00010000c56c783b */ /* 0x000fe20000004200 */
[----:B------:R-:W-:Y:S01]  /*111b0*/  ISETP.LT.OR P0, PT, R19, 0xa, P0 ;  /* 0x0000000a1300780c */ /* 0x000fe20000701670 */
[----:B------:R-:W-:Y:S02]  /*111c0*/  @UP3 UMOV UR15, UR25 ;  /* 0x00000019000f3c82 */ /* 0x000fe40008000000 */
[----:B------:R-:W-:Y:S01]  /*111d0*/  LDSM.16.MT88.4 R100, [R196+0x100] ;  /* 0x00010000c464783b */ /* 0x000fe20000004200 */
[----:B------:R-:W-:Y:S01]  /*111e0*/  FSEL R147, R147, -INF , !P0 ;  /* 0xff80000093937808 */ /* 0x000fe20004000000 */
[----:B------:R-:W-:Y:S01]  /*111f0*/  @UP3 USHF.R.U32.HI UR17, URZ, UR5, UR15 ;  /* 0x000000053f113299 */ /* 0x000fe2000801160f */
[----:B------:R-:W-:Y:S01]  /*11200*/  ISETP.GT.AND P0, PT, R25, 0x10, P2 ;  /* 0x000000101900780c */ /* 0x000fe20001704270 */
[----:B------:R-:W-:Y:S03]  /*11210*/  LDSM.16.MT88.4 R48, [R198+0x2100] ;  /* 0x00210000c630783b */ /* 0x000fe60000004200 */
[----:B------:R-:W-:Y:S01]  /*11220*/  ISETP.LT.OR P0, PT, R19, 0x11, P0 ;  /* 0x000000111300780c */ /* 0x000fe20000701670 */
[----:B------:R-:W-:Y:S03]  /*11230*/  LDSM.16.MT88.4 R64, [R196+0x2100] ;  /* 0x00210000c440783b */ /* 0x000fe60000004200 */
[----:B------:R-:W-:Y:S01]  /*11240*/  FSEL R15, R23, -INF , !P0 ;  /* 0xff800000170f7808 */ /* 0x000fe20004000000 */
[----:B------:R-:W-:Y:S01]  /*11250*/  LDSM.16.MT88.4 R72, [R203+0x4100] ;  /* 0x00410000cb48783b */ /* 0x000fe20000004200 */
[----:B------:R-:W-:-:S03]  /*11260*/  ISETP.GT.AND P0, PT, R25, 0x11, P2 ;  /* 0x000000111900780c */ /* 0x000fc60001704270 */
[----:B------:R-:W-:Y:S01]  /*11270*/  LDSM.16.MT88.4 R80, [R198+0x4100] ;  /* 0x00410000c650783b */ /* 0x000fe20000004200 */
[----:B------:R-:W-:-:S03]  /*11280*/  ISETP.LT.OR P0, PT, R19, 0x12, P0 ;  /* 0x000000121300780c */ /* 0x000fc60000701670 */
[----:B------:R-:W-:Y:S01]  /*11290*/  LDSM.16.MT88.4 R88, [R197+0x4100] ;  /* 0x00410000c558783b */ /* 0x000fe20000004200 */
[----:B------:R-:W-:Y:S02]  /*112a0*/  FSEL R13, R24, -INF , !P0 ;  /* 0xff800000180d7808 */ /* 0x000fe40004000000 */
[----:B------:R-:W-:Y:S01]  /*112b0*/  ISETP.GT.AND P0, PT, R25, 0x18, P2 ;  /* 0x000000181900780c */ /* 0x000fe20001704270 */
[----:B------:R-:W-:Y:S03]  /*112c0*/  LDSM.16.MT88.4 R136, [R198+0x900] ;  /* 0x00090000c688783b */ /* 0x000fe60000004200 */
[----:B------:R-:W-:Y:S01]  /*112d0*/  ISETP.LT.OR P0, PT, R19, 0x19, P0 ;  /* 0x000000191300780c */ /* 0x000fe20000701670 */
[----:B------:R-:W-:Y:S03]  /*112e0*/  LDSM.16.MT88.4 R32, [R197+0x900] ;  /* 0x00090000c520783b */ /* 0x000fe60000004200 */
[----:B------:R-:W-:Y:S01]  /*112f0*/  FSEL R11, R21, -INF , !P0 ;  /* 0xff800000150b7808 */ /* 0x000fe20004000000 */
[----:B------:R-:W-:Y:S01]  /*11300*/  LDSM.16.MT88.4 R28, [R196+0x900] ;  /* 0x00090000c41c783b */ /* 0x000fe20000004200 */
[----:B------:R-:W-:-:S02]  /*11310*/  ISETP.GT.AND P0, PT, R25, 0x19, P2 ;  /* 0x000000191900780c */ /* 0x000fc40001704270 */
[----:B------:R-:W-:Y:S02]  /*11320*/  FMNMX.FTZ R21, R7, R16, !PT ;  /* 0x0000001007157209 */ /* 0x000fe40007810000 */
[----:B------:R-:W-:Y:S02]  /*11330*/  ISETP.LT.OR P0, PT, R19, 0x1a, P0 ;  /* 0x0000001a1300780c */ /* 0x000fe40000701670 */
[----:B------:R-:W-:Y:S02]  /*11340*/  FMNMX.FTZ R21, R14, R21, !PT ;  /* 0x000000150e157209 */ /* 0x000fe40007810000 */
[----:B------:R-:W-:Y:S02]  /*11350*/  FSEL R9, R22, -INF , !P0 ;  /* 0xff80000016097808 */ /* 0x000fe40004000000 */
[----:B------:R-:W-:Y:S02]  /*11360*/  ISETP.GT.AND P0, PT, R25, 0x20, P2 ;  /* 0x000000201900780c */ /* 0x000fe40001704270 */
[----:B------:R-:W-:-:S02]  /*11370*/  FMNMX.FTZ R21, R12, R21, !PT ;  /* 0x000000150c157209 */ /* 0x000fc40007810000 */
[----:B------:R-:W-:Y:S02]  /*11380*/  ISETP.LT.OR P0, PT, R19, 0x21, P0 ;  /* 0x000000211300780c */ /* 0x000fe40000701670 */
[----:B------:R-:W-:Y:S02]  /*11390*/  FMNMX.FTZ R21, R10, R21, !PT ;  /* 0x000000150a157209 */ /* 0x000fe40007810000 */
[----:B------:R-:W-:Y:S02]  /*113a0*/  FSEL R161, R161, -INF , !P0 ;  /* 0xff800000a1a17808 */ /* 0x000fe40004000000 */
[----:B------:R-:W-:Y:S02]  /*113b0*/  ISETP.GT.AND P0, PT, R25, 0x21, P2 ;  /* 0x000000211900780c */ /* 0x000fe40001704270 */
[----:B------:R-:W-:Y:S02]  /*113c0*/  FMNMX.FTZ R21, R8, R21, !PT ;  /* 0x0000001508157209 */ /* 0x000fe40007810000 */
[----:B------:R-:W-:-:S02]  /*113d0*/  ISETP.LT.OR P0, PT, R19, 0x22, P0 ;  /* 0x000000221300780c */ /* 0x000fc40000701670 */
[----:B------:R-:W-:Y:S02]  /*113e0*/  FMNMX.FTZ R21, R6, R21, !PT ;  /* 0x0000001506157209 */ /* 0x000fe40007810000 */
[----:B------:R-:W-:Y:S02]  /*113f0*/  FSEL R171, R171, -INF , !P0 ;  /* 0xff800000abab7808 */ /* 0x000fe40004000000 */
[----:B------:R-:W-:Y:S02]  /*11400*/  ISETP.GT.AND P0, PT, R25, RZ, P2 ;  /* 0x000000ff1900720c */ /* 0x000fe40001704270 */
[----:B------:R-:W-:Y:S02]  /*11410*/  FMNMX.FTZ R21, R4, R21, !PT ;  /* 0x0000001504157209 */ /* 0x000fe40007810000 */
[----:B------:R-:W-:Y:S02]  /*11420*/  ISETP.LT.OR P0, PT, R19, 0x1, P0 ;  /* 0x000000011300780c */ /* 0x000fe40000701670 */
[----:B------:R-:W-:-:S02]  /*11430*/  FMNMX.FTZ R21, R166, R21, !PT ;  /* 0x00000015a6157209 */ /* 0x000fc40007810000 */
[----:B------:R-:W-:Y:S02]  /*11440*/  FSEL R18, R0, -INF , !P0 ;  /* 0xff80000000127808 */ /* 0x000fe40004000000 */
        /* <DEDUP_REMOVED lines=14> */
[----:B------:R-:W-:Y:S02]  /*11530*/  FMNMX.FTZ R21, R158, R21, !PT ;  /* 0x000000159e157209 */ /* 0x000fe40007810000 */
[----:B------:R-:W-:Y:S02]  /*11540*/  FMNMX.FTZ R20, R161, R20, !PT ;  /* 0x00000014a1147209 */ /* 0x000fe40007810000 */
[----:B------:R-:W-:-:S02]  /*11550*/  ISETP.LT.OR P0, PT, R19, 0x31, P0 ;  /* 0x000000311300780c */ /* 0x000fc40000701670 */
[----:B------:R-:W-:Y:S02]  /*11560*/  FMNMX.FTZ R21, R164, R21, !PT ;  /* 0x00000015a4157209 */ /* 0x000fe40007810000 */
[----:B------:R-:W-:Y:S02]  /*11570*/  FMNMX.FTZ R20, R171, R20, !PT ;  /* 0x00000014ab147209 */ /* 0x000fe40007810000 */
[----:B------:R-:W-:Y:S02]  /*11580*/  FSEL R165, R165, -INF , !P0 ;  /* 0xff800000a5a57808 */ /* 0x000fe40004000000 */
[----:B------:R-:W-:Y:S02]  /*11590*/  FMNMX.FTZ R21, R160, R21, !PT ;  /* 0x00000015a0157209 */ /* 0x000fe40007810000 */
[----:B------:R-:W-:Y:S02]  /*115a0*/  ISETP.GT.AND P0, PT, R25, 0x31, P2 ;  /* 0x000000311900780c */ /* 0x000fe40001704270 */
[----:B------:R-:W-:-:S02]  /*115b0*/  FMNMX.FTZ R20, R163, R20, !PT ;  /* 0x00000014a3147209 */ /* 0x000fc40007810000 */
[----:B------:R-:W-:Y:S02]  /*115c0*/  FMNMX.FTZ R21, R170, R21, !PT ;  /* 0x00000015aa157209 */ /* 0x000fe40007810000 */
[----:B------:R-:W-:Y:S02]  /*115d0*/  ISETP.LT.OR P0, PT, R19, 0x32, P0 ;  /* 0x000000321300780c */ /* 0x000fe40000701670 */
[----:B------:R-:W-:Y:S02]  /*115e0*/  FMNMX.FTZ R20, R169, R20, !PT ;  /* 0x00000014a9147209 */ /* 0x000fe40007810000 */
[----:B------:R-:W-:Y:S02]  /*115f0*/  FMNMX.FTZ R21, R168, R21, !PT ;  /* 0x00000015a8157209 */ /* 0x000fe40007810000 */
[----:B------:R-:W-:Y:S02]  /*11600*/  FSEL R143, R143, -INF , !P0 ;  /* 0xff8000008f8f7808 */ /* 0x000fe40004000000 */
[----:B------:R-:W-:-:S02]  /*11610*/  ISETP.GT.AND P0, PT, R25, 0x39, P2 ;  /* 0x000000391900780c */ /* 0x000fc40001704270 */
[----:B------:R-:W-:Y:S01]  /*11620*/  FMNMX.FTZ R20, R165, R20, !PT ;  /* 0x00000014a5147209 */ /* 0x000fe20007810000 */
[----:B------:R-:W-:Y:S01]  /*11630*/  LDSM.16.MT88.4 R24, [R198+0x2900] ;  /* 0x00290000c618783b */ /* 0x000fe20000004200 */
[----:B------:R-:W-:Y:S02]  /*11640*/  FMNMX.FTZ R21, R142, R21, !PT ;  /* 0x000000158e157209 */ /* 0x000fe40007810000 */
[----:B------:R-:W-:Y:S02]  /*11650*/  ISETP.LT.OR P0, PT, R19, 0x3a, P0 ;  /* 0x0000003a1300780c */ /* 0x000fe40000701670 */
[----:B------:R-:W-:Y:S02]  /*11660*/  FMNMX.FTZ R20, R143, R20, !PT ;  /* 0x000000148f147209 */ /* 0x000fe40007810000 */
[----:B------:R-:W-:Y:S02]  /*11670*/  FMNMX.FTZ R0, R140, R21, !PT ;  /* 0x000000158c007209 */ /* 0x000fe40007810000 */
[----:B------:R-:W-:-:S02]  /*11680*/  FSEL R159, R159, -INF , !P0 ;  /* 0xff8000009f9f7808 */ /* 0x000fc40004000000 */
        /* <DEDUP_REMOVED lines=8> */
[----:B-1----:R-:W-:-:S03]  /*11710*/  FMNMX.FTZ R0, R21, R0, !PT ;  /* 0x0000000015007209 */ /* 0x002fc60007810000 */
[----:B------:R-:W-:Y:S01]  /*11720*/  LDSM.16.MT88.4 R20, [R203+0x900] ;  /* 0x00090000cb14783b */ /* 0x000fe20000004200 */
[C---:B------:R-:W-:Y:S01]  /*11730*/  FSETP.NEU.FTZ.AND P0, PT, R0.reuse, -INF , PT ;  /* 0xff8000000000780b */ /* 0x040fe20003f1d000 */
[----:B------:R-:W-:Y:S01]  /*11740*/  FMUL.FTZ R167, R0, c[0x0][0x2d0] ;  /* 0x0000b40000a77a20 */ /* 0x000fe20000410000 */
[----:B--2---:R-:W-:-:S04]  /*11750*/  FMNMX.FTZ R132, R132, R19, !PT ;  /* 0x0000001384847209 */ /* 0x004fc80007810000 */
[----:B------:R-:W-:Y:S02]  /*11760*/  FSEL R167, R167, RZ, P0 ;  /* 0x000000ffa7a77208 */ /* 0x000fe40000000000 */
        /* <DEDUP_REMOVED lines=14> */
[----:B------:R-:W1:Y:S01]  /*11850*/  MUFU.EX2 R151, R151 ;  /* 0x0000009700977308 */ /* 0x000e620000000800 */
[--C-:B------:R-:W-:Y:S02]  /*11860*/  FFMA.FTZ R144, R6, c[0x0][0x2d0], -R167.reuse ;  /* 0x0000b40006907a23 */ /* 0x100fe400000108a7 */
[--C-:B------:R-:W-:Y:S02]  /*11870*/  FFMA.FTZ R3, R4, c[0x0][0x2d0], -R167.reuse ;  /* 0x0000b40004037a23 */ /* 0x100fe400000108a7 */
[----:B------:R-:W2:Y:S01]  /*11880*/  LDSM.16.MT88.4 R4, [R196+0x4100] ;  /* 0x00410000c404783b */ /* 0x000ea20000004200 */
[----:B------:R-:W-:-:S02]  /*11890*/  FFMA.FTZ R150, R10, c[0x0][0x2d0], -R167 ;  /* 0x0000b4000a967a23 */ /* 0x000fc400000108a7 */
[----:B------:R-:W-:Y:S01]  /*118a0*/  MUFU.EX2 R149, R149 ;  /* 0x0000009500957308 */ /* 0x000fe20000000800 */
[----:B------:R-:W-:Y:S02]  /*118b0*/  FFMA.FTZ R145, R8, c[0x0][0x2d0], -R167 ;  /* 0x0000b40008917a23 */ /* 0x000fe400000108a7 */
[--C-:B------:R-:W-:Y:S02]  /*118c0*/  FFMA.FTZ R133, R11, c[0x0][0x2d0], -R162.reuse ;  /* 0x0000b4000b857a23 */ /* 0x100fe400000108a2 */
[--C-:B------:R-:W-:Y:S02]  /*118d0*/  FFMA.FTZ R2, R9, c[0x0][0x2d0], -R162.reuse ;  /* 0x0000b40009027a23 */ /* 0x100fe400000108a2 */
[----:B------:R-:W3:Y:S01]  /*118e0*/  LDSM.16.MT88.4 R8, [R203+0x2900] ;  /* 0x00290000cb08783b */ /* 0x000ee20000004200 */
[----:B------:R-:W4:Y:S01]  /*118f0*/  MUFU.EX2 R146, R146 ;  /* 0x0000009200927308 */ /* 0x000f220000000800 */
[----:B-1----:R-:W-:Y:S01]  /*11900*/  F2FP.PACK_AB R96, R151, R152 ;  /* 0x000000989760723e */ /* 0x002fe200000000ff */
[----:B------:R-:W-:-:S02]  /*11910*/  FFMA.FTZ R148, R15, c[0x0][0x2d0], -R162 ;  /* 0x0000b4000f947a23 */ /* 0x000fc400000108a2 */
[--C-:B------:R-:W-:Y:S02]  /*11920*/  FFMA.FTZ R135, R13, c[0x0][0x2d0], -R162.reuse ;  /* 0x0000b4000d877a23 */ /* 0x100fe400000108a2 */
[----:B------:R-:W1:Y:S01]  /*11930*/  LDSM.16.MT88.4 R12, [R196+0x2900] ;  /* 0x00290000c40c783b */ /* 0x000e620000004200 */
[--C-:B------:R-:W-:Y:S01]  /*11940*/  FFMA.FTZ R155, R166, c[0x0][0x2d0], -R167.reuse ;  /* 0x0000b400a69b7a23 */ /* 0x100fe200000108a7 */
[----:B------:R-:W-:Y:S01]  /*11950*/  MUFU.EX2 R153, R153 ;  /* 0x0000009900997308 */ /* 0x000fe20000000800 */
[--C-:B------:R-:W-:Y:S02]  /*11960*/  FFMA.FTZ R157, R164, c[0x0][0x2d0], -R167.reuse ;  /* 0x0000b400a49d7a23 */ /* 0x100fe400000108a7 */
[--C-:B------:R-:W-:Y:S02]  /*11970*/  FFMA.FTZ R158, R158, c[0x0][0x2d0], -R167.reuse ;  /* 0x0000b4009e9e7a23 */ /* 0x100fe400000108a7 */
[----:B------:R-:W-:Y:S02]  /*11980*/  FFMA.FTZ R160, R160, c[0x0][0x2d0], -R167 ;  /* 0x0000b400a0a07a23 */ /* 0x000fe400000108a7 */
[--C-:B------:R-:W-:Y:S01]  /*11990*/  FFMA.FTZ R161, R161, c[0x0][0x2d0], -R162.reuse ;  /* 0x0000b400a1a17a23 */ /* 0x100fe200000108a2 */
[----:B------:R-:W5:Y:S01]  /*119a0*/  MUFU.EX2 R154, R154 ;  /* 0x0000009a009a7308 */ /* 0x000f620000000800 */
[----:B----4-:R-:W-:Y:S01]  /*119b0*/  F2FP.PACK_AB R98, R146, R149 ;  /* 0x000000959262723e */ /* 0x010fe200000000ff */
        /* <DEDUP_REMOVED lines=8> */
[----:B------:R-:W4:Y:S01]  /*11a40*/  MUFU.EX2 R147, R147 ;  /* 0x0000009300937308 */ /* 0x000f220000000800 */
[----:B-----5:R-:W-:Y:S01]  /*11a50*/  F2FP.PACK_AB R97, R154, R153 ;  /* 0x000000999a61723e */ /* 0x020fe200000000ff */
[----:B------:R-:W-:-:S02]  /*11a60*/  FFMA.FTZ R172, R143, c[0x0][0x2d0], -R162 ;  /* 0x0000b4008fac7a23 */ /* 0x000fc400000108a2 */
[--C-:B------:R-:W-:Y:S02]  /*11a70*/  FFMA.FTZ R171, R141, c[0x0][0x2d0], -R162.reuse ;  /* 0x0000b4008dab7a23 */ /* 0x100fe400000108a2 */
[----:B------:R-:W-:Y:S02]  /*11a80*/  FFMA.FTZ R167, R140, c[0x0][0x2d0], -R167 ;  /* 0x0000b4008ca77a23 */ /* 0x000fe400000108a7 */
[----:B------:R-:W-:Y:S01]  /*11a90*/  MUFU.EX2 R150, R150 ;  /* 0x0000009600967308 */ /* 0x000fe20000000800 */
[----:B------:R-:W-:Y:S01]  /*11aa0*/  FFMA.FTZ R162, R159, c[0x0][0x2d0], -R162 ;  /* 0x0000b4009fa27a23 */ /* 0x000fe200000108a2 */
[----:B------:R-:W-:Y:S01]  /*11ab0*/  LDSM.16.MT88.4 R140, [R198+0x1900] ;  /* 0x00190000c68c783b */ /* 0x000fe20000004200 */
[----:B------:R-:W-:Y:S02]  /*11ac0*/  FADD.FTZ R152, R152, R151 ;  /* 0x0000009798987221 */ /* 0x000fe40000010000 */
[----:B------:R-:W-:Y:S02]  /*11ad0*/  FADD.FTZ R153, R153, R154 ;  /* 0x0000009a99997221 */ /* 0x000fe40000010000 */
[----:B------:R-:W-:Y:S01]  /*11ae0*/  FADD.FTZ R149, R149, R152 ;  /* 0x0000009895957221 */ /* 0x000fe20000010000 */
[----:B----4-:R-:W-:Y:S01]  /*11af0*/  F2FP.PACK_AB R99, R147, R156 ;  /* 0x0000009c9363723e */ /* 0x010fe200000000ff */
        /* <DEDUP_REMOVED lines=110> */
[----:B------:R-:W-:Y:S02]  /*121e0*/  FADD.FTZ R166, R166, R163 ;  /* 0x000000a3a6a67221 */ /* 0x000fe40000010000 */
[----:B------:R-:W-:Y:S01]  /*121f0*/  IMAD.IADD R2, R207, 0x1, -R210 ;  /* 0x00000001cf027824 */ /* 0x000fe200078e0ad2 */
[----:B------:R-:W-:Y:S01]  /*12200*/  HMMA.16816.F32 R124, R4, R10, R124 ;  /* 0x0000000a047c723c */ /* 0x000fe2000000187c */
[----:B------:R-:W1:Y:S03]  /*12210*/  LDSM.16.MT88.4 R8, [R197+0x3100] ;  /* 0x00310000c508783b */ /* 0x000e660000004200 */
[----:B------:R-:W-:-:S04]  /*12220*/  IADD3 R2, R2, UR17, RZ ;  /* 0x0000001102027c10 */ /* 0x000fc8000fffe0ff */
        /* <DEDUP_REMOVED lines=71> */
[----:B------:R-:W-:Y:S07]  /*126a0*/  HMMA.16816.F32 R96, R4, R18, R96 ;  /* 0x000000120460723c */ /* 0x000fee0000001860 */
[----:B------:R-:W-:Y:S01]  /*126b0*/  IADD3 R4, R2, c[0x0][0x328], RZ ;  /* 0x0000ca0002047a10 */ /* 0x000fe20007ffe0ff */
[----:B------:R-:W-:Y:S05]  /*126c0*/  @P0 BRA `(.L_x_419) ;  /* 0x0000011000000947 */ /* 0x000fea0003800000 */
[C---:B------:R-:W-:Y:S02]  /*126d0*/  ISETP.GT.AND P0, PT, R2.reuse, RZ, PT ;  /* 0x000000ff0200720c */ /* 0x040fe40003f04270 */
[----:B------:R-:W-:-:S11]  /*126e0*/  IADD3 R3, R2, -0x1, RZ ;  /* 0xffffffff02037810 */ /* 0x000fd60007ffe0ff */
[----:B------:R-:W-:Y:S05]  /*126f0*/  @P0 BRA `(.L_x_420) ;  /* 0x0000007000000947 */ /* 0x000fea0003800000 */
[----:B------:R-:W-:-:S05]  /*12700*/  IMAD.MOV.U32 R3, RZ, RZ, 0x1 ;  /* 0x00000001ff037424 */ /* 0x000fca00078e00ff */
[----:B------:R-:W-:Y:S01]  /*12710*/  ISETP.NE.AND P0, PT, R3, c[0x0][0x32c], PT ;  /* 0x0000cb0003007a0c */ /* 0x000fe20003f05270 */
[----:B------:R-:W-:-:S12]  /*12720*/  IMAD.MOV R3, RZ, RZ, -R2 ;  /* 0x000000ffff037224 */ /* 0x000fd800078e0a02 */
[----:B------:R-:W-:-:S05]  /*12730*/  @P0 IMAD.HI.U32 R2, R3, c[0x0][0x330], RZ ;  /* 0x0000cc0003020a27 */ /* 0x000fca00078e00ff */
[----:B------:R-:W-:-:S04]  /*12740*/  @P0 SHF.R.U32.HI R3, RZ, c[0x0][0x334], R2 ;  /* 0x0000cd00ff030a19 */ /* 0x000fc80000011602 */
[----:B------:R-:W-:Y:S01]  /*12750*/  LOP3.LUT R3, RZ, R3, RZ, 0x33, !PT ;  /* 0x00000003ff037212 */ /* 0x000fe200078e33ff */
[----:B------:R-:W-:Y:S05]  /*12760*/  BRA `(.L_x_421) ;  /* 0x0000004000007947 */ /* 0x000fea0003800000 */
.L_x_420:
[----:B------:R-:W-:-:S04]  /*12770*/  MOV R2, 0x1 ;  /* 0x0000000100027802 */ /* 0x000fc80000000f00 */
[----:B------:R-:W-:-:S13]  /*12780*/  ISETP.NE.AND P0, PT, R2, c[0x0][0x32c], PT ;  /* 0x0000cb0002007a0c */ /* 0x000fda0003f05270 */
[----:B------:R-:W-:-:S05]  /*12790*/  @P0 IMAD.HI.U32 R2, R3, c[0x0][0x330], RZ ;  /* 0x0000cc0003020a27 */ /* 0x000fca00078e00ff */
[----:B------:R-:W-:Y:S02]  /*127a0*/  @P0 SHF.R.U32.HI R3, RZ, c[0x0][0x334], R2 ;  /* 0x0000cd00ff030a19 */ /* 0x000fe40000011602 */
.L_x_421:
[----:B------:R-:W-:-:S05]  /*127b0*/  MOV R2, c[0x0][0x32c] ;  /* 0x0000cb0000027a02 */ /* 0x000fca0000000f00 */
[----:B------:R-:W-:-:S05]  /*127c0*/  IMAD R3, R3, R2, c[0x0][0x32c] ;  /* 0x0000cb0003037624 */ /* 0x000fca00078e0202 */
[----:B------:R-:W-:-:S04]  /*127d0*/  IMNMX R4, R4, R3, PT ;  /* 0x0000000304047217 */ /* 0x000fc80003800200 */
.L_x_419:
[----:B------:R-:W-:-:S04]  /*127e0*/  SHF.R.S32.HI R3, RZ, 0x1f, R4 ;  /* 0x0000001fff037819 */ /* 0x000fc80000011404 */
[----:B------:R-:W-:-:S04]  /*127f0*/  LEA.HI R2, R3, R4, RZ, 0x6 ;  /* 0x0000000403027211 */ /* 0x000fc800078f30ff */
[----:B------:R-:W-:-:S04]  /*12800*/  SHF.R.S32.HI R2, RZ, 0x6, R2 ;  /* 0x00000006ff027819 */ /* 0x000fc80000011402 */
[----:B------:R-:W-:-:S04]  /*12810*/  IMNMX R231, R211, R2, !PT ;  /* 0x00000002d3e77217 */ /* 0x000fc80007800200 */
[----:B------:R-:W-:-:S13]  /*12820*/  ISETP.GE.AND P0, PT, R180, R231, PT ;  /* 0x000000e7b400720c */ /* 0x000fda0003f06270 */
[----:B------:R-:W-:Y:S05]  /*12830*/  @!P0 BRA `(.L_x_422) ;  /* 0x0000398000008947 */ /* 0x000fea0003800000 */
[----:B------:R-:W-:Y:S01]  /*12840*/  SHF.R.S32.HI R229, RZ, 0x1f, R224 ;  /* 0x0000001fffe57819 */ /* 0x000fe200000114e0 */
[----:B------:R-:W-:Y:S01]  /*12850*/  IMAD.MOV.U32 R2, RZ, RZ, R132 ;  /* 0x000000ffff027224 */ /* 0x000fe200078e0084 */
[----:B------:R-:W-:Y:S01]  /*12860*/  ISETP.GE.AND P1, PT, R214, c[0x0][0x1d4], PT ;  /* 0x00007500d6007a0c */ /* 0x000fe20003f26270 */
[----:B------:R-:W-:Y:S01]  /*12870*/  IMAD.MOV.U32 R3, RZ, RZ, R0 ;  /* 0x000000ffff037224 */ /* 0x000fe200078e0000 */
[----:B------:R-:W-:Y:S01]  /*12880*/  SHF.R.S32.HI R226, RZ, 0x1f, R223 ;  /* 0x0000001fffe27819 */ /* 0x000fe200000114df */
[----:B------:R-:W-:Y:S01]  /*12890*/  IMAD.MOV.U32 R230, RZ, RZ, R180 ;  /* 0x000000ffffe67224 */ /* 0x000fe200078e00b4 */
[----:B------:R-:W-:Y:S01]  /*128a0*/  SHF.R.S32.HI R183, RZ, 0x1f, R222 ;  /* 0x0000001fffb77819 */ /* 0x000fe200000114de */
[----:B------:R-:W-:Y:S01]  /*128b0*/  IMAD.SHL.U32 R228, R224, 0x2, RZ ;  /* 0x00000002e0e47824 */ /* 0x000fe200078e00ff */
[----:B------:R-:W-:Y:S01]  /*128c0*/  SEL R227, RZ, 0x10, P1 ;  /* 0x00000010ffe37807 */ /* 0x000fe20000800000 */
[----:B------:R-:W-:Y:S01]  /*128d0*/  IMAD.SHL.U32 R225, R223, 0x2, RZ ;  /* 0x00000002dfe17824 */ /* 0x000fe200078e00ff */
[----:B------:R-:W-:Y:S01]  /*128e0*/  SEL R181, RZ, 0x10, P6 ;  /* 0x00000010ffb57807 */ /* 0x000fe20003000000 */
[----:B------:R-:W-:Y:S01]  /*128f0*/  IMAD.SHL.U32 R182, R222, 0x2, RZ ;  /* 0x00000002deb67824 */ /* 0x000fe200078e00ff */
[----:B------:R-:W-:-:S02]  /*12900*/  SHF.L.U64.HI R229, R224, 0x1, R229 ;  /* 0x00000001e0e57819 */ /* 0x000fc400000102e5 */
[----:B------:R-:W-:Y:S02]  /*12910*/  SHF.L.U64.HI R226, R223, 0x1, R226 ;  /* 0x00000001dfe27819 */ /* 0x000fe400000102e2 */
[----:B------:R-:W-:Y:S02]  /*12920*/  SHF.L.U64.HI R183, R222, 0x1, R183 ;  /* 0x00000001deb77819 */ /* 0x000fe400000102b7 */
.L_x_433:
[----:B------:R-:W-:Y:S04]  /*12930*/  DEPBAR.LE SB0, 0x0 ;  /* 0x000080000000791a */ /* 0x000fe80000000000 */
[----:B------:R-:W-:Y:S01]  /*12940*/  BAR.SYNC.DEFER_BLOCKING 0x0 ;  /* 0x0000000000007b1d */ /* 0x000fe20000010000 */
[----:B------:R-:W-:Y:S02]  /*12950*/  ISETP.GT.AND P0, PT, R211, R230, PT ;  /* 0x000000e6d300720c */ /* 0x000fe40003f04270 */
[----:B------:R-:W-:Y:S03]  /*12960*/  ISETP.GE.AND P5, PT, R214, c[0x0][0x1d4], PT ;  /* 0x00007500d6007a0c */ /* 0x000fe60003fa6270 */
        /* <DEDUP_REMOVED lines=22> */
[----:B------:R-:W-:Y:S02]  /*12ad0*/  IADD3 R0, P0, R8, UR18, RZ ;  /* 0x0000001208007c10 */ /* 0x000fe4000ff1e0ff */
[----:B------:R-:W-:Y:S02]  /*12ae0*/  IADD3 R8, -R181, 0x10, RZ ;  /* 0x00000010b5087810 */ /* 0x000fe40007ffe1ff */
[----:B------:R-:W-:Y:S02]  /*12af0*/  IADD3.X R9, R9, UR12, R4, P0, !PT ;  /* 0x0000000c09097c10 */ /* 0x000fe400087fe404 */
[----:B------:R-:W-:Y:S02]  /*12b00*/  LEA R6, P0, R0, c[0x0][0x1f8], 0x1 ;  /* 0x00007e0000067a11 */ /* 0x000fe400078008ff */
[----:B------:R-:W-:Y:S02]  /*12b10*/  LOP3.LUT R8, R8, 0xf, RZ, 0xc0, !PT ;  /* 0x0000000f08087812 */ /* 0x000fe400078ec0ff */
[----:B------:R-:W-:Y:S01]  /*12b20*/  LEA.HI.X R14, R0, c[0x0][0x1fc], R9, 0x1, P0 ;  /* 0x00007f00000e7a11 */ /* 0x000fe200000f0c09 */
[----:B------:R-:W5:Y:S04]  /*12b30*/  SHFL.IDX PT, R5, R6, 0x1, 0x181f ;  /* 0x00381f0006057f89 */ /* 0x000f6800000e0000 */
[----:B------:R-:W4:Y:S04]  /*12b40*/  SHFL.IDX PT, R0, R14, 0x1, 0x181f ;  /* 0x00381f000e007f89 */ /* 0x000f2800000e0000 */
[----:B------:R-:W3:Y:S04]  /*12b50*/  SHFL.IDX PT, R7, R6, RZ, 0x181f ;  /* 0x00181fff06077589 */ /* 0x000ee800000e0000 */
[----:B------:R2:W1:Y:S01]  /*12b60*/  SHFL.IDX PT, R4, R14, RZ, 0x181f ;  /* 0x00181fff0e047589 */ /* 0x00046200000e0000 */
[-C--:B-----5:R-:W-:Y:S04]  /*12b70*/  IADD3 R10, P1, P0, R10, R5.reuse, R228 ;  /* 0x000000050a0a7210 */ /* 0x0a0fe8000783e0e4 */
[----:B----4-:R-:W-:Y:S02]  /*12b80*/  IADD3.X R11, RZ, R0, R229, P1, P0 ;  /* 0x00000000ff0b7210 */ /* 0x010fe40000fe04e5 */
[----:B------:R-:W-:Y:S02]  /*12b90*/  IADD3 R8, P1, P0, R8, R5, R225 ;  /* 0x0000000508087210 */ /* 0x000fe4000783e0e1 */
[C---:B---3--:R-:W-:Y:S02]  /*12ba0*/  IADD3 R6, P2, R7.reuse, R228, RZ ;  /* 0x000000e407067210 */ /* 0x048fe40007f5e0ff */
[--C-:B------:R-:W-:Y:S02]  /*12bb0*/  IADD3.X R9, RZ, R0, R226.reuse, P1, P0 ;  /* 0x00000000ff097210 */ /* 0x100fe40000fe04e2 */
[CC--:B------:R-:W-:Y:S02]  /*12bc0*/  IADD3 R12, P0, R7.reuse, R182.reuse, RZ ;  /* 0x000000b6070c7210 */ /* 0x0c0fe40007f1e0ff */
[----:B--2---:R-:W-:Y:S01]  /*12bd0*/  IADD3 R14, P1, R7, R225, RZ ;  /* 0x000000e1070e7210 */ /* 0x004fe20007f3e0ff */
[C---:B-1----:R-:W-:Y:S02]  /*12be0*/  IMAD.X R7, R4.reuse, 0x1, R229, P2 ;  /* 0x0000000104077824 */ /* 0x042fe400010e06e5 */
[C-C-:B------:R-:W-:Y:S01]  /*12bf0*/  IMAD.X R13, R4.reuse, 0x1, R183.reuse, P0 ;  /* 0x00000001040d7824 */ /* 0x140fe200000e06b7 */
[----:B------:R-:W-:Y:S01]  /*12c00*/  IADD3 R16, P0, R5, R182, RZ ;  /* 0x000000b605107210 */ /* 0x000fe20007f1e0ff */
[----:B------:R-:W-:Y:S01]  /*12c10*/  IMAD.X R15, R4, 0x1, R226, P1 ;  /* 0x00000001040f7824 */ /* 0x000fe200008e06e2 */
[----:B------:R-:W-:Y:S02]  /*12c20*/  ISETP.NE.U32.AND P1, PT, R227, RZ, PT ;  /* 0x000000ffe300720c */ /* 0x000fe40003f25070 */
[----:B------:R1:W-:Y:S01]  /*12c30*/  LDGSTS.E.BYPASS.LTC128B.128 [R219], [R12.64], !P4 ;  /* 0x000000000cdb7fae */ /* 0x0003e2000e101d56 */
[----:B------:R-:W-:Y:S01]  /*12c40*/  IMAD.X R17, R0, 0x1, R183, P0 ;  /* 0x0000000100117824 */ /* 0x000fe200000e06b7 */
[----:B------:R-:W-:Y:S02]  /*12c50*/  ISETP.NE.U32.AND P0, PT, R181, RZ, PT ;  /* 0x000000ffb500720c */ /* 0x000fe40003f05070 */
[----:B------:R1:W-:Y:S04]  /*12c60*/  LDGSTS.E.BYPASS.LTC128B.128 [R219+0x2000], [R6.64], !P5 ;  /* 0x0200000006db7fae */ /* 0x0003e8000e901d56 */
[----:B------:R1:W-:Y:S04]  /*12c70*/  LDGSTS.E.BYPASS.LTC128B.128 [R219+0x4000], [R14.64], !P6 ;  /* 0x040000000edb7fae */ /* 0x0003e8000f101d56 */
[----:B------:R1:W-:Y:S04]  /*12c80*/  LDGSTS.E.BYPASS.LTC128B.128 [R219+0x1000], [R16.64], !P4 ;  /* 0x0100000010db7fae */ /* 0x0003e8000e101d56 */
[----:B------:R1:W-:Y:S04]  /*12c90*/  LDGSTS.E.BYPASS.LTC128B.128.ZFILL [R219+0x3000], [R10.64], P1 ;  /* 0x030000000adb7fae */ /* 0x0003e80008941d56 */
[----:B------:R1:W-:Y:S02]  /*12ca0*/  LDGSTS.E.BYPASS.LTC128B.128.ZFILL [R219+0x5000], [R8.64], P0 ;  /* 0x0500000008db7fae */ /* 0x0003e40008141d56 */
.L_x_423:
[C---:B-123--:R-:W-:Y:S01]  /*12cb0*/  HMMA.16816.F32 R4, R132.reuse, R136, RZ ;  /* 0x000000888404723c */ /* 0x04efe200000018ff */
[----:B------:R-:W-:Y:S02]  /*12cc0*/  LDSM.16.M88.4 R172, [R201+0xc100] ;  /* 0x00c10000c9ac783b */ /* 0x000fe40000000200 */
[----:B------:R-:W-:Y:S05]  /*12cd0*/  ISETP.GT.AND P0, PT, R230, R211, PT ;  /* 0x000000d3e600720c */ /* 0x000fea0003f04270 */
[C---:B------:R-:W-:Y:S01]  /*12ce0*/  HMMA.16816.F32 R8, R132.reuse, R138, RZ ;  /* 0x0000008a8408723c */ /* 0x040fe200000018ff */
[----:B------:R-:W0:Y:S07]  /*12cf0*/  LDGDEPBAR ;  /* 0x00000000000079af */ /* 0x000e2e0000000000 */
[C---:B----4-:R-:W-:Y:S01]  /*12d00*/  HMMA.16816.F32 R12, R132.reuse, R140, RZ ;  /* 0x0000008c840c723c */ /* 0x050fe200000018ff */
[----:B------:R-:W1:Y:S07]  /*12d10*/  LDSM.16.M88.4 R176, [R200+0x6100] ;  /* 0x00610000c8b0783b */ /* 0x000e6e0000000200 */
[C---:B------:R-:W-:Y:S01]  /*12d20*/  HMMA.16816.F32 R16, R132.reuse, R142, RZ ;  /* 0x0000008e8410723c */ /* 0x040fe200000018ff */
[----:B------:R-:W-:Y:S07]  /*12d30*/  LDSM.16.M88.4 R136, [R200+0x7100] ;  /* 0x00710000c888783b */ /* 0x000fee0000000200 */
[C---:B------:R-:W-:Y:S01]  /*12d40*/  HMMA.16816.F32 R20, R132.reuse, R144, RZ ;  /* 0x000000908414723c */ /* 0x040fe200000018ff */
[----:B------:R-:W-:Y:S07]  /*12d50*/  LDSM.16.M88.4 R140, [R200+0x7900] ;  /* 0x00790000c88c783b */ /* 0x000fee0000000200 */
[C---:B------:R-:W-:Y:S01]  /*12d60*/  HMMA.16816.F32 R24, R132.reuse, R146, RZ ;  /* 0x000000928418723c */ /* 0x040fe200000018ff */
[----:B------:R-:W-:Y:S07]  /*12d70*/  LDSM.16.M88.4 R144, [R199+0xc100] ;  /* 0x00c10000c790783b */ /* 0x000fee0000000200 */
[C---:B------:R-:W-:Y:S08]  /*12d80*/  HMMA.16816.F32 R28, R132.reuse, R148, RZ ;  /* 0x00000094841c723c */ /* 0x040ff000000018ff */
[----:B------:R-:W-:Y:S01]  /*12d90*/  HMMA.16816.F32 R32, R132, R150, RZ ;  /* 0x000000968420723c */ /* 0x000fe200000018ff */
[----:B------:R-:W2:Y:S07]  /*12da0*/  LDSM.16.M88.4 R132, [R200+0x6900] ;  /* 0x00690000c884783b */ /* 0x000eae0000000200 */
        /* <DEDUP_REMOVED lines=13> */
[C---:B-1----:R-:W-:Y:S01]  /*12e80*/  HMMA.16816.F32 R4, R172.reuse, R176, R4 ;  /* 0x000000b0ac04723c */ /* 0x042fe20000001804 */
        /* <DEDUP_REMOVED lines=25> */
[C---:B-1----:R-:W-:Y:S01]  /*13020*/  HMMA.16816.F32 R4, R164.reuse, R168, R4 ;  /* 0x000000a8a404723c */ /* 0x042fe20000001804 */
[----:B------:R-:W1:Y:S07]  /*13030*/  LDSM.16.M88.4 R160, [R200+0x8100] ;  /* 0x00810000c8a0783b */ /* 0x000e6e0000000200 */
[C---:B------:R-:W-:Y:S01]  /*13040*/  HMMA.16816.F32 R8, R164.reuse, R170, R8 ;  /* 0x000000aaa408723c */ /* 0x040fe20000001808 */
[----:B------:R-:W-:Y:S07]  /*13050*/  LDSM.16.M88.4 R168, [R192+0x2000] ;  /* 0x00200000c0a8783b */ /* 0x000fee0000000200 */
[C---:B--2---:R-:W-:Y:S08]  /*13060*/  HMMA.16816.F32 R12, R164.reuse, R132, R12 ;  /* 0x00000084a40c723c */ /* 0x044ff0000000180c */
[C---:B------:R-:W-:Y:S01]  /*13070*/  HMMA.16816.F32 R16, R164.reuse, R134, R16 ;  /* 0x00000086a410723c */ /* 0x040fe20000001810 */
[----:B------:R-:W2:Y:S07]  /*13080*/  LDSM.16.M88.4 R132, [R200+0x8900] ;  /* 0x00890000c884783b */ /* 0x000eae0000000200 */
        /* <DEDUP_REMOVED lines=19> */
[C---:B-1----:R-:W-:Y:S01]  /*131c0*/  HMMA.16816.F32 R4, R156.reuse, R160, R4 ;  /* 0x000000a09c04723c */ /* 0x042fe20000001804 */
[----:B------:R-:W1:Y:S07]  /*131d0*/  LDSM.16.M88.4 R172, [R206+0x14100] ;  /* 0x01410000ceac783b */ /* 0x000e6e0000000200 */
[C---:B------:R-:W-:Y:S01]  /*131e0*/  HMMA.16816.F32 R8, R156.reuse, R162, R8 ;  /* 0x000000a29c08723c */ /* 0x040fe20000001808 */
[----:B------:R-:W-:Y:S07]  /*131f0*/  LDSM.16.M88.4 R160, [R187] ;  /* 0x00000000bba0783b */ /* 0x000fee0000000200 */
        /* <DEDUP_REMOVED lines=44> */
[C---:B-1----:R-:W-:Y:S08]  /*134c0*/  HMMA.16816.F32 R4, R164.reuse, R168, R4 ;  /* 0x000000a8a404723c */ /* 0x042ff00000001804 */
[C---:B------:R-:W-:Y:S08]  /*134d0*/  HMMA.16816.F32 R8, R164.reuse, R170, R8 ;  /* 0x000000aaa408723c */ /* 0x040ff00000001808 */
[C---:B--2---:R-:W-:Y:S08]  /*134e0*/  HMMA.16816.F32 R12, R164.reuse, R132, R12 ;  /* 0x00000084a40c723c */ /* 0x044ff0000000180c */
        /* <DEDUP_REMOVED lines=82> */
[----:B------:R-:W-:-:S05]  /*13a10*/  @!P0 BRA `(.L_x_424) ;  /* 0x0000037000008947 */ /* 0x000fca0003800000 */
[----:B--234-:R-:W-:Y:S01]  /*13a20*/  ISETP.NE.AND P1, PT, R209, 0x1, PT ;  /* 0x00000001d100780c */ /* 0x01cfe20003f25270 */
[----:B------:R-:W-:Y:S01]  /*13a30*/  IMAD R4, R230, 0x40, R208 ;  /* 0x00000040e6047824 */ /* 0x000fe200078e02d0 */
[----:B------:R-:W-:Y:S01]  /*13a40*/  IADD3 R10, -R227, 0x10, RZ ;  /* 0x00000010e30a7810 */ /* 0x000fe20007ffe1ff */
[----:B------:R-:W-:Y:S03]  /*13a50*/  IMAD.MOV.U32 R212, RZ, RZ, RZ ;  /* 0x000000ffffd47224 */ /* 0x000fe600078e00ff */
[----:B------:R-:W-:Y:S02]  /*13a60*/  IADD3 R213, R4, -0x40, R215 ;  /* 0xffffffc004d57810 */ /* 0x000fe40007ffe0d7 */
[----:B------:R-:W-:Y:S03]  /*13a70*/  LOP3.LUT R10, R10, 0xf, RZ, 0xc0, !PT ;  /* 0x0000000f0a0a7812 */ /* 0x000fe600078ec0ff */
[----:B------:R-:W-:Y:S02]  /*13a80*/  IMAD.MOV.U32 R4, RZ, RZ, R213 ;  /* 0x000000ffff047224 */ /* 0x000fe400078e00d5 */
[----:B------:R-:W-:Y:S05]  /*13a90*/  @P1 IMAD.HI.U32 R5, R213, c[0x0][0x2bc], RZ ;  /* 0x0000af00d5051a27 */ /* 0x000fea00078e00ff */
[----:B------:R-:W-:Y:S04]  /*13aa0*/  @P1 SHF.R.U32.HI R4, RZ, c[0x0][0x2c0], R5 ;  /* 0x0000b000ff041a19 */ /* 0x000fe80000011605 */
[C---:B------:R-:W-:Y:S04]  /*13ab0*/  @!P3 IADD3 R8, P0, R4.reuse, UR8, RZ ;  /* 0x000000080408bc10 */ /* 0x040fe8000ff1e0ff */
[----:B------:R-:W-:Y:S01]  /*13ac0*/  @!P3 LEA.HI.X.SX32 R5, R4, UR6, 0x1, P0 ;  /* 0x000000060405bc11 */ /* 0x000fe200080f0eff */
[----:B------:R-:W-:Y:S01]  /*13ad0*/  IMAD.MOV R4, RZ, RZ, -R4 ;  /* 0x000000ffff047224 */ /* 0x000fe200078e0a04 */
[----:B------:R-:W-:Y:S03]  /*13ae0*/  @!P3 LEA R6, P0, R8, c[0x0][0x2a0], 0x2 ;  /* 0x0000a8000806ba11 */ /* 0x000fe600078010ff */
[----:B------:R-:W-:Y:S01]  /*13af0*/  IMAD R213, R4, c[0x0][0x2b8], R213 ;  /* 0x0000ae0004d57a24 */ /* 0x000fe200078e02d5 */
[----:B------:R-:W-:Y:S02]  /*13b00*/  @!P3 LEA.HI.X R7, R8, c[0x0][0x2a4], R5, 0x2, P0 ;  /* 0x0000a9000807ba11 */ /* 0x000fe400000f1405 */
[----:B------:R-:W-:Y:S02]  /*13b10*/  IADD3 R8, -R181, 0x10, RZ ;  /* 0x00000010b5087810 */ /* 0x000fe40007ffe1ff */
[----:B------:R-:W-:Y:S01]  /*13b20*/  SHF.R.S32.HI R5, RZ, 0x1f, R213 ;  /* 0x0000001fff057819 */ /* 0x000fe200000114d5 */
[----:B------:R2:W3:Y:S01]  /*13b30*/  @!P3 LDG.E R212, [R6.64] ;  /* 0x0000001606d4b981 */ /* 0x0004e2000c1e1900 */
[----:B------:R-:W-:Y:S03]  /*13b40*/  LOP3.LUT R8, R8, 0xf, RZ, 0xc0, !PT ;  /* 0x0000000f08087812 */ /* 0x000fe600078ec0ff */
        /* <DEDUP_REMOVED lines=13> */
[----:B------:R2:W3:Y:S04]  /*13c20*/  SHFL.IDX PT, R5, R12, 0x1, 0x181f ;  /* 0x00381f000c057f89 */ /* 0x0004e800000e0000 */
[----:B------:R-:W4:Y:S04]  /*13c30*/  SHFL.IDX PT, R4, R16, 0x1, 0x181f ;  /* 0x00381f0010047f89 */ /* 0x000f2800000e0000 */
[----:B------:R-:W5:Y:S01]  /*13c40*/  SHFL.IDX PT, R6, R16, RZ, 0x181f ;  /* 0x00181fff10067589 */ /* 0x000f6200000e0000 */
[C---:B--2---:R-:W-:Y:S02]  /*13c50*/  IADD3 R12, P2, R7.reuse, R228, RZ ;  /* 0x000000e4070c7210 */ /* 0x044fe40007f5e0ff */
[-C--:B---3--:R-:W-:Y:S04]  /*13c60*/  IADD3 R10, P1, P0, R10, R5.reuse, R228 ;  /* 0x000000050a0a7210 */ /* 0x088fe8000783e0e4 */
[-C--:B----4-:R-:W-:Y:S02]  /*13c70*/  IADD3.X R11, RZ, R4.reuse, R229, P1, P0 ;  /* 0x00000004ff0b7210 */ /* 0x090fe40000fe04e5 */
[----:B------:R-:W-:Y:S01]  /*13c80*/  IADD3 R8, P1, P0, R8, R5, R225 ;  /* 0x0000000508087210 */ /* 0x000fe2000783e0e1 */
[C---:B-----5:R-:W-:Y:S03]  /*13c90*/  IMAD.X R13, R6.reuse, 0x1, R229, P2 ;  /* 0x00000001060d7824 */ /* 0x060fe600010e06e5 */
[--C-:B------:R-:W-:Y:S02]  /*13ca0*/  IADD3.X R9, RZ, R4, R226.reuse, P1, P0 ;  /* 0x00000004ff097210 */ /* 0x100fe40000fe04e2 */
[CC--:B------:R-:W-:Y:S02]  /*13cb0*/  IADD3 R14, P0, R7.reuse, R182.reuse, RZ ;  /* 0x000000b6070e7210 */ /* 0x0c0fe40007f1e0ff */
[----:B------:R-:W-:Y:S03]  /*13cc0*/  IADD3 R16, P1, R7, R225, RZ ;  /* 0x000000e107107210 */ /* 0x000fe60007f3e0ff */
[C-C-:B------:R-:W-:Y:S01]  /*13cd0*/  IMAD.X R15, R6.reuse, 0x1, R183.reuse, P0 ;  /* 0x00000001060f7824 */ /* 0x140fe200000e06b7 */
[----:B------:R-:W-:Y:S01]  /*13ce0*/  IADD3 R18, P0, R5, R182, RZ ;  /* 0x000000b605127210 */ /* 0x000fe20007f1e0ff */
[----:B------:R-:W-:Y:S01]  /*13cf0*/  IMAD.X R17, R6, 0x1, R226, P1 ;  /* 0x0000000106117824 */ /* 0x000fe200008e06e2 */
[----:B------:R-:W-:Y:S02]  /*13d00*/  ISETP.NE.U32.AND P1, PT, R227, RZ, PT ;  /* 0x000000ffe300720c */ /* 0x000fe40003f25070 */
[----:B------:R2:W-:Y:S01]  /*13d10*/  LDGSTS.E.BYPASS.LTC128B.128 [R216+0x6100], [R14.64], !P4 ;  /* 0x061000000ed87fae */ /* 0x0005e2000e101d56 */
[----:B------:R-:W-:Y:S01]  /*13d20*/  IMAD.X R19, R4, 0x1, R183, P0 ;  /* 0x0000000104137824 */ /* 0x000fe200000e06b7 */
[----:B------:R-:W-:Y:S02]  /*13d30*/  ISETP.NE.U32.AND P0, PT, R181, RZ, PT ;  /* 0x000000ffb500720c */ /* 0x000fe40003f05070 */
[----:B------:R2:W-:Y:S04]  /*13d40*/  LDGSTS.E.BYPASS.LTC128B.128 [R216+0x8100], [R12.64], !P5 ;  /* 0x081000000cd87fae */ /* 0x0005e8000e901d56 */
[----:B------:R2:W-:Y:S04]  /*13d50*/  LDGSTS.E.BYPASS.LTC128B.128 [R216+0xa100], [R16.64], !P6 ;  /* 0x0a10000010d87fae */ /* 0x0005e8000f101d56 */
[----:B------:R2:W-:Y:S04]  /*13d60*/  LDGSTS.E.BYPASS.LTC128B.128 [R216+0x7100], [R18.64], !P4 ;  /* 0x0710000012d87fae */ /* 0x0005e8000e101d56 */
[----:B------:R2:W-:Y:S04]  /*13d70*/  LDGSTS.E.BYPASS.LTC128B.128.ZFILL [R216+0x9100], [R10.64], P1 ;  /* 0x091000000ad87fae */ /* 0x0005e80008941d56 */
[----:B------:R2:W-:Y:S02]  /*13d80*/  LDGSTS.E.BYPASS.LTC128B.128.ZFILL [R216+0xb100], [R8.64], P0 ;  /* 0x0b10000008d87fae */ /* 0x0005e40008141d56 */
.L_x_424:
[----:B--234-:R-:W-:Y:S01]  /*13d90*/  PLOP3.LUT P1, PT, PT, PT, UP3, 0x80, 0x0 ;  /* 0x000000000000781c */ /* 0x01cfe20003f2f038 */
[----:B------:R-:W0:Y:S01]  /*13da0*/  LDGDEPBAR ;  /* 0x00000000000079af */ /* 0x000e220000000000 */
[----:B------:R-:W-:Y:S01]  /*13db0*/  PLOP3.LUT P0, PT, PT, PT, UP3, 0x80, 0x0 ;  /* 0x000000000000781c */ /* 0x000fe20003f0f038 */
[----:B------:R-:W-:Y:S02]  /*13dc0*/  IMAD.MOV.U32 R13, RZ, RZ, R217 ;  /* 0x000000ffff0d7224 */ /* 0x000fe400078e00d9 */
[----:B------:R-:W-:Y:S08]  /*13dd0*/  IMAD.SHL.U32 R7, R230, 0x40, RZ ;  /* 0x00000040e6077824 */ /* 0x000ff000078e00ff */
[----:B------:R-:W-:Y:S05]  /*13de0*/  @P1 IMAD.HI.U32 R4, R217, c[0x0][0x2c8], RZ ;  /* 0x0000b200d9041a27 */ /* 0x000fea00078e00ff */
[----:B------:R-:W-:Y:S02]  /*13df0*/  @P0 SHF.R.U32.HI R13, RZ, c[0x0][0x2cc], R4 ;  /* 0x0000b300ff0d0a19 */ /* 0x000fe40000011604 */
[----:B------:R-:W-:Y:S02]  /*13e00*/  PLOP3.LUT P0, PT, PT, PT, UP2, 0x40, 0x0 ;  /* 0x000000000000781c */ /* 0x000fe40003f0e828 */
[----:B------:R-:W-:Y:S01]  /*13e10*/  IADD3 R4, -R218, 0x1, -R7 ;  /* 0x00000001da047810 */ /* 0x000fe20007ffe907 */
[----:B------:R-:W2:Y:S03]  /*13e20*/  SHFL.IDX PT, R8, R13, RZ, 0x1c1f ;  /* 0x001c1fff0d087589 */ /* 0x000ea600000e0000 */
[----:B------:R-:W-:Y:S04]  /*13e30*/  IADD3 R4, -R210, R4, R207 ;  /* 0x00000004d2047210 */ /* 0x000fe80007ffe1cf */
[C---:B------:R-:W-:Y:S02]  /*13e40*/  IADD3 R5, R4.reuse, c[0x0][0x328], RZ ;  /* 0x0000ca0004057a10 */ /* 0x040fe40007ffe0ff */
[----:B------:R-:W-:Y:S03]  /*13e50*/  IADD3 R4, R4, UR13, RZ ;  /* 0x0000000d04047c10 */ /* 0x000fe6000fffe0ff */
[--C-:B--2---:R-:W-:Y:S02]  /*13e60*/  IMAD.IADD R11, R5, 0x1, R8.reuse ;  /* 0x00000001050b7824 */ /* 0x104fe400078e0208 */
[----:B------:R-:W-:Y:S01]  /*13e70*/  IMAD.IADD R9, R4, 0x1, R8 ;  /* 0x0000000104097824 */ /* 0x000fe200078e0208 */
[----:B------:R-:W-:-:S05]  /*13e80*/  @P0 BRA `(.L_x_425) ;  /* 0x0000018000000947 */ /* 0x000fca0003800000 */
[----:B------:R-:W-:Y:S01]  /*13e90*/  IADD3 R8, -R210, R207, R8 ;  /* 0x000000cfd2087210 */ /* 0x000fe20007ffe108 */
[----:B------:R-:W-:Y:S03]  /*13ea0*/  BSSY B0, `(.L_x_426) ;  /* 0x0000011000007945 */ /* 0x000fe60003800000 */
        /* <DEDUP_REMOVED lines=11> */
.L_x_427:
[----:B------:R-:W-:Y:S04]  /*13f60*/  MOV R6, 0x1 ;  /* 0x0000000100067802 */ /* 0x000fe80000000f00 */
[----:B------:R-:W-:Y:S11]  /*13f70*/  ISETP.NE.AND P0, PT, R6, c[0x0][0x32c], PT ;  /* 0x0000cb0006007a0c */ /* 0x000ff60003f05270 */
[----:B------:R-:W-:Y:S02]  /*13f80*/  @!UPT UIADD3 URZ, URZ, URZ, URZ ;  /* 0x0000003f3f3ff290 */ /* 0x000fe4000fffe03f */
[----:B------:R-:W-:Y:S05]  /*13f90*/  @P0 IMAD.HI.U32 R6, R8, c[0x0][0x330], RZ ;  /* 0x0000cc0008060a27 */ /* 0x000fea00078e00ff */
[----:B------:R-:W-:Y:S02]  /*13fa0*/  @P0 SHF.R.U32.HI R8, RZ, c[0x0][0x334], R6 ;  /* 0x0000cd00ff080a19 */ /* 0x000fe40000011606 */
.L_x_428:
[----:B------:R-:W-:Y:S05]  /*13fb0*/  BSYNC B0 ;  /* 0x0000000000007941 */ /* 0x000fea0003800000 */
.L_x_426:
[----:B------:R-:W-:Y:S04]  /*13fc0*/  IMAD R15, R8, c[0x0][0x32c], -R7 ;  /* 0x0000cb00080f7a24 */ /* 0x000fe800078e0a07 */
[----:B------:R-:W-:Y:S05]  /*13fd0*/  IMAD.IADD R8, R15, 0x1, -R218 ;  /* 0x000000010f087824 */ /* 0x000fea00078e0ada */
[----:B------:R-:W-:Y:S02]  /*13fe0*/  IADD3 R6, R8, c[0x0][0x32c], RZ ;  /* 0x0000cb0008067a10 */ /* 0x000fe40007ffe0ff */
[----:B------:R-:W-:Y:S02]  /*13ff0*/  IMNMX R9, R9, R8, !PT ;  /* 0x0000000809097217 */ /* 0x000fe40007800200 */
[----:B------:R-:W-:Y:S02]  /*14000*/  IMNMX R11, R11, R6, PT ;  /* 0x000000060b0b7217 */ /* 0x000fe40003800200 */
.L_x_425:
[----:B------:R-:W-:Y:S01]  /*14010*/  ISETP.GT.AND P2, PT, R230, -0x1, PT ;  /* 0xffffffffe600780c */ /* 0x000fe20003f44270 */
[----:B------:R-:W2:Y:S03]  /*14020*/  SHFL.IDX PT, R13, R13, 0x1, 0x1c1f ;  /* 0x003c1f000d0d7f89 */ /* 0x000ea600000e0000 */
[----:B------:R-:W-:Y:S04]  /*14030*/  ISETP.GT.AND P0, PT, R9, RZ, P2 ;  /* 0x000000ff0900720c */ /* 0x000fe80001704270 */
[----:B------:R-:W-:Y:S04]  /*14040*/  ISETP.LT.OR P0, PT, R11, 0x1, P0 ;  /* 0x000000010b00780c */ /* 0x000fe80000701670 */
[----:B------:R-:W-:Y:S02]  /*14050*/  FSEL R12, R152, -INF , !P0 ;  /* 0xff800000980c7808 */ /* 0x000fe40004000000 */
[----:B------:R-:W-:Y:S04]  /*14060*/  ISETP.GT.AND P0, PT, R9, 0x1, P2 ;  /* 0x000000010900780c */ /* 0x000fe80001704270 */
[----:B------:R-:W-:Y:S04]  /*14070*/  ISETP.LT.OR P0, PT, R11, 0x2, P0 ;  /* 0x000000020b00780c */ /* 0x000fe80000701670 */
[----:B------:R-:W-:Y:S02]  /*14080*/  FSEL R10, R154, -INF , !P0 ;  /* 0xff8000009a0a7808 */ /* 0x000fe40004000000 */
[----:B------:R-:W-:Y:S01]  /*14090*/  ISETP.GT.AND P0, PT, R9, 0x8, P2 ;  /* 0x000000080900780c */ /* 0x000fe20001704270 */
[--C-:B--2---:R-:W-:Y:S02]  /*140a0*/  IMAD.IADD R5, R5, 0x1, R13.reuse ;  /* 0x0000000105057824 */ /* 0x104fe400078e020d */
[----:B------:R-:W-:Y:S01]  /*140b0*/  IMAD.IADD R4, R4, 0x1, R13 ;  /* 0x0000000104047824 */ /* 0x000fe200078e020d */
[----:B------:R-:W-:Y:S04]  /*140c0*/  ISETP.LT.OR P0, PT, R11, 0x9, P0 ;  /* 0x000000090b00780c */ /* 0x000fe80000701670 */
[----:B-1----:R-:W-:Y:S02]  /*140d0*/  FSEL R8, R156, -INF , !P0 ;  /* 0xff8000009c087808 */ /* 0x002fe40004000000 */
[----:B------:R-:W-:Y:S04]  /*140e0*/  ISETP.GT.AND P0, PT, R9, 0x9, P2 ;  /* 0x000000090900780c */ /* 0x000fe80001704270 */
[----:B------:R-:W-:Y:S04]  /*140f0*/  ISETP.LT.OR P0, PT, R11, 0xa, P0 ;  /* 0x0000000a0b00780c */ /* 0x000fe80000701670 */
[----:B------:R-:W-:Y:S02]  /*14100*/  FSEL R6, R158, -INF , !P0 ;  /* 0xff8000009e067808 */ /* 0x000fe40004000000 */
        /* <DEDUP_REMOVED lines=36> */
[----:B------:R-:W-:Y:S11]  /*14350*/  PLOP3.LUT P0, PT, PT, PT, UP2, 0x40, 0x0 ;  /* 0x000000000000781c */ /* 0x000ff60003f0e828 */
[----:B------:R-:W-:Y:S02]  /*14360*/  @!UPT UIADD3 URZ, URZ, URZ, URZ ;  /* 0x0000003f3f3ff290 */ /* 0x000fe4000fffe03f */
        /* <DEDUP_REMOVED lines=14> */
.L_x_431:
[----:B------:R-:W-:Y:S04]  /*14450*/  MOV R9, 0x1 ;  /* 0x0000000100097802 */ /* 0x000fe80000000f00 */
[----:B------:R-:W-:Y:S11]  /*14460*/  ISETP.NE.AND P0, PT, R9, c[0x0][0x32c], PT ;  /* 0x0000cb0009007a0c */ /* 0x000ff60003f05270 */
[----:B------:R-:W-:Y:S02]  /*14470*/  @!UPT UIADD3 URZ, URZ, URZ, URZ ;  /* 0x0000003f3f3ff290 */ /* 0x000fe4000fffe03f */
[----:B------:R-:W-:Y:S05]  /*14480*/  @P0 IMAD.HI.U32 R9, R14, c[0x0][0x330], RZ ;  /* 0x0000cc000e090a27 */ /* 0x000fea00078e00ff */
[----:B------:R-:W-:Y:S02]  /*14490*/  @P0 SHF.R.U32.HI R14, RZ, c[0x0][0x334], R9 ;  /* 0x0000cd00ff0e0a19 */ /* 0x000fe40000011609 */
.L_x_432:
[----:B------:R-:W-:Y:S05]  /*144a0*/  BSYNC B0 ;  /* 0x0000000000007941 */ /* 0x000fea0003800000 */
.L_x_430:
[----:B------:R-:W-:Y:S04]  /*144b0*/  IMAD R7, R14, c[0x0][0x32c], -R7 ;  /* 0x0000cb000e077a24 */ /* 0x000fe800078e0a07 */
[----:B------:R-:W-:Y:S05]  /*144c0*/  IMAD.IADD R7, R7, 0x1, -R218 ;  /* 0x0000000107077824 */ /* 0x000fea00078e0ada */
[----:B------:R-:W-:Y:S02]  /*144d0*/  IADD3 R14, R7, c[0x0][0x32c], RZ ;  /* 0x0000cb00070e7a10 */ /* 0x000fe40007ffe0ff */
[----:B------:R-:W-:Y:S02]  /*144e0*/  IMNMX R4, R4, R7, !PT ;  /* 0x0000000704047217 */ /* 0x000fe40007800200 */
[----:B------:R-:W-:Y:S02]  /*144f0*/  IMNMX R5, R5, R14, PT ;  /* 0x0000000e05057217 */ /* 0x000fe40003800200 */
.L_x_429:
[----:B------:R-:W-:Y:S01]  /*14500*/  ISETP.GT.AND P0, PT, R4, RZ, P2 ;  /* 0x000000ff0400720c */ /* 0x000fe20001704270 */
[----:B------:R-:W-:Y:S01]  /*14510*/  LDSM.16.MT88.4 R20, [R198+0x100] ;  /* 0x00010000c614783b */ /* 0x000fe20000004200 */
[----:B------:R-:W-:Y:S02]  /*14520*/  FMNMX.FTZ R7, R12, R3, !PT ;  /* 0x000000030c077209 */ /* 0x000fe40007810000 */
[C---:B------:R-:W-:Y:S02]  /*14530*/  ISETP.LT.OR P0, PT, R5.reuse, 0x1, P0 ;  /* 0x000000010500780c */ /* 0x040fe40000701670 */
[----:B------:R-:W-:Y:S02]  /*14540*/  FMNMX.FTZ R7, R10, R7, !PT ;  /* 0x000000070a077209 */ /* 0x000fe40007810000 */
[----:B------:R-:W-:Y:S01]  /*14550*/  FSEL R15, R0, -INF , !P0 ;  /* 0xff800000000f7808 */ /* 0x000fe20004000000 */
[----:B------:R-:W-:Y:S01]  /*14560*/  LDSM.16.MT88.4 R28, [R197+0x100] ;  /* 0x00010000c51c783b */ /* 0x000fe20000004200 */
[----:B------:R-:W-:Y:S02]  /*14570*/  ISETP.GT.AND P0, PT, R4, 0x1, P2 ;  /* 0x000000010400780c */ /* 0x000fe40001704270 */
[----:B------:R-:W-:Y:S02]  /*14580*/  FMNMX.FTZ R7, R8, R7, !PT ;  /* 0x0000000708077209 */ /* 0x000fe40007810000 */
[----:B------:R-:W-:Y:S02]  /*14590*/  ISETP.LT.OR P0, PT, R5, 0x2, P0 ;  /* 0x000000020500780c */ /* 0x000fe40000701670 */
[----:B------:R-:W-:Y:S02]  /*145a0*/  FMNMX.FTZ R7, R6, R7, !PT ;  /* 0x0000000706077209 */ /* 0x000fe40007810000 */
[----:B------:R-:W-:Y:S02]  /*145b0*/  FSEL R13, R153, -INF , !P0 ;  /* 0xff800000990d7808 */ /* 0x000fe40004000000 */
        /* <DEDUP_REMOVED lines=52> */
[----:B------:R-:W-:Y:S02]  /*14900*/  FMNMX.FTZ R0, R157, R0, !PT ;  /* 0x000000009d007209 */ /* 0x000fe40007810000 */
[----:B------:R-:W-:Y:S01]  /*14910*/  ISETP.LT.OR P0, PT, R5, 0x31, P0 ;  /* 0x000000310500780c */ /* 0x000fe20000701670 */
[----:B------:R-:W1:Y:S01]  /*14920*/  SHFL.BFLY PT, R7, R14, 0x2, 0x1f ;  /* 0x0c401f000e077f89 */ /* 0x000e6200000e0000 */
[----:B------:R-:W-:Y:S02]  /*14930*/  FMNMX.FTZ R0, R155, R0, !PT ;  /* 0x000000009b007209 */ /* 0x000fe40007810000 */
[----:B------:R-:W-:Y:S02]  /*14940*/  FSEL R149, R233, -INF , !P0 ;  /* 0xff800000e9957808 */ /* 0x000fe40004000000 */
[C---:B------:R-:W-:Y:S02]  /*14950*/  ISETP.GT.AND P0, PT, R4.reuse, 0x31, P2 ;  /* 0x000000310400780c */ /* 0x040fe40001704270 */
[----:B------:R-:W-:Y:S02]  /*14960*/  FMNMX.FTZ R0, R153, R0, !PT ;  /* 0x0000000099007209 */ /* 0x000fe40007810000 */
[----:B------:R-:W-:Y:S02]  /*14970*/  ISETP.LT.OR P0, PT, R5, 0x32, P0 ;  /* 0x000000320500780c */ /* 0x000fe40000701670 */
[----:B------:R-:W-:Y:S02]  /*14980*/  ISETP.GT.AND P1, PT, R4, 0x38, P2 ;  /* 0x000000380400780c */ /* 0x000fe40001724270 */
[----:B------:R-:W-:Y:S02]  /*14990*/  FSEL R147, R232, -INF , !P0 ;  /* 0xff800000e8937808 */ /* 0x000fe40004000000 */
[----:B------:R-:W-:Y:S02]  /*149a0*/  FMNMX.FTZ R0, R149, R0, !PT ;  /* 0x0000000095007209 */ /* 0x000fe40007810000 */
[----:B------:R-:W-:Y:S02]  /*149b0*/  ISETP.LT.OR P1, PT, R5, 0x39, P1 ;  /* 0x000000390500780c */ /* 0x000fe40000f21670 */
[----:B------:R-:W-:Y:S02]  /*149c0*/  ISETP.GT.AND P0, PT, R4, 0x39, P2 ;  /* 0x000000390400780c */ /* 0x000fe40001704270 */
[----:B------:R-:W-:Y:S02]  /*149d0*/  FSEL R145, R235, -INF , !P1 ;  /* 0xff800000eb917808 */ /* 0x000fe40004800000 */
[----:B------:R-:W-:Y:S02]  /*149e0*/  FMNMX.FTZ R0, R147, R0, !PT ;  /* 0x0000000093007209 */ /* 0x000fe40007810000 */
[----:B------:R-:W-:Y:S02]  /*149f0*/  ISETP.LT.OR P0, PT, R5, 0x3a, P0 ;  /* 0x0000003a0500780c */ /* 0x000fe40000701670 */
[----:B------:R-:W-:Y:S02]  /*14a00*/  FMNMX.FTZ R0, R145, R0, !PT ;  /* 0x0000000091007209 */ /* 0x000fe40007810000 */
[----:B------:R-:W-:Y:S02]  /*14a10*/  FSEL R133, R234, -INF , !P0 ;  /* 0xff800000ea857808 */ /* 0x000fe40004000000 */
[----:B-1----:R-:W-:Y:S02]  /*14a20*/  FMNMX.FTZ R14, R14, R7, !PT ;  /* 0x000000070e0e7209 */ /* 0x002fe40007810000 */
[----:B------:R-:W-:Y:S03]  /*14a30*/  FMNMX.FTZ R4, R133, R0, !PT ;  /* 0x0000000085047209 */ /* 0x000fe60007810000 */
[----:B------:R-:W1:Y:S08]  /*14a40*/  SHFL.BFLY PT, R17, R14, 0x1, 0x1f ;  /* 0x0c201f000e117f89 */ /* 0x000e7000000e0000 */
[----:B------:R-:W2:Y:S01]  /*14a50*/  SHFL.BFLY PT, R7, R4, 0x2, 0x1f ;  /* 0x0c401f0004077f89 */ /* 0x000ea200000e0000 */
[----:B-1----:R-:W-:Y:S04]  /*14a60*/  FMNMX.FTZ R0, R14, R17, !PT ;  /* 0x000000110e007209 */ /* 0x002fe80007810000 */
[C---:B------:R-:W-:Y:S01]  /*14a70*/  FSETP.NEU.FTZ.AND P0, PT, R0.reuse, -INF , PT ;  /* 0xff8000000000780b */ /* 0x040fe20003f1d000 */
[----:B------:R-:W-:Y:S01]  /*14a80*/  FMUL.FTZ R151, R0, c[0x0][0x2d0] ;  /* 0x0000b40000977a20 */ /* 0x000fe20000410000 */
[----:B--2---:R-:W-:Y:S04]  /*14a90*/  FMNMX.FTZ R5, R4, R7, !PT ;  /* 0x0000000704057209 */ /* 0x004fe80007810000 */
[----:B------:R-:W-:Y:S02]  /*14aa0*/  FSEL R151, R151, RZ, P0 ;  /* 0x000000ff97977208 */ /* 0x000fe40000000000 */
[----:B------:R-:W-:Y:S01]  /*14ab0*/  FSEL R4, R0, RZ, P0 ;  /* 0x000000ff00047208 */ /* 0x000fe20000000000 */
[----:B------:R-:W1:Y:S02]  /*14ac0*/  SHFL.BFLY PT, R132, R5, 0x1, 0x1f ;  /* 0x0c201f0005847f89 */ /* 0x000e6400000e0000 */
[----:B------:R-:W-:Y:S02]  /*14ad0*/  FFMA.FTZ R168, R12, c[0x0][0x2d0], -R151 ;  /* 0x0000b4000ca87a23 */ /* 0x000fe40000010897 */
[----:B------:R-:W-:Y:S02]  /*14ae0*/  FADD.FTZ R3, -R4, R3 ;  /* 0x0000000304037221 */ /* 0x000fe40000010100 */
[--C-:B------:R-:W-:Y:S02]  /*14af0*/  FFMA.FTZ R135, R10, c[0x0][0x2d0], -R151.reuse ;  /* 0x0000b4000a877a23 */ /* 0x100fe40000010897 */
[--C-:B------:R-:W-:Y:S01]  /*14b00*/  FFMA.FTZ R134, R8, c[0x0][0x2d0], -R151.reuse ;  /* 0x0000b40008867a23 */ /* 0x100fe20000010897 */
[----:B------:R-:W-:Y:S01]  /*14b10*/  MUFU.EX2 R168, R168 ;  /* 0x000000a800a87308 */ /* 0x000fe20000000800 */
[--C-:B------:R-:W-:Y:S02]  /*14b20*/  FFMA.FTZ R169, R6, c[0x0][0x2d0], -R151.reuse ;  /* 0x0000b40006a97a23 */ /* 0x100fe40000010897 */
[----:B------:R-:W-:Y:S02]  /*14b30*/  FMUL.FTZ R6, R3, c[0x0][0x2d0] ;  /* 0x0000b40003067a20 */ /* 0x000fe40000410000 */
[--C-:B------:R-:W-:Y:S02]  /*14b40*/  FFMA.FTZ R174, R164, c[0x0][0x2d0], -R151.reuse ;  /* 0x0000b400a4ae7a23 */ /* 0x100fe40000010897 */
[----:B------:R-:W-:Y:S01]  /*14b50*/  LDSM.16.MT88.4 R164, [R203+0x5900] ;  /* 0x00590000cba4783b */ /* 0x000fe20000004200 */
[--C-:B------:R-:W-:Y:S02]  /*14b60*/  FFMA.FTZ R175, R162, c[0x0][0x2d0], -R151.reuse ;  /* 0x0000b400a2af7a23 */ /* 0x100fe40000010897 */
[----:B------:R-:W2:Y:S01]  /*14b70*/  MUFU.EX2 R135, R135 ;  /* 0x0000008700877308 */ /* 0x000ea20000000800 */
[--C-:B------:R-:W-:Y:S02]  /*14b80*/  FFMA.FTZ R176, R142, c[0x0][0x2d0], -R151.reuse ;  /* 0x0000b4008eb07a23 */ /* 0x100fe40000010897 */
[--C-:B------:R-:W-:Y:S01]  /*14b90*/  FFMA.FTZ R177, R140, c[0x0][0x2d0], -R151.reuse ;  /* 0x0000b4008cb17a23 */ /* 0x100fe20000010897 */
[----:B-1----:R-:W-:Y:S01]  /*14ba0*/  FMNMX.FTZ R132, R132, R5, !PT ;  /* 0x0000000584847209 */ /* 0x002fe20007810000 */
[--C-:B------:R-:W-:Y:S02]  /*14bb0*/  FFMA.FTZ R232, R160, c[0x0][0x2d0], -R151.reuse ;  /* 0x0000b400a0e87a23 */ /* 0x100fe40000010897 */
[--C-:B------:R-:W-:Y:S01]  /*14bc0*/  FFMA.FTZ R235, R158, c[0x0][0x2d0], -R151.reuse ;  /* 0x0000b4009eeb7a23 */ /* 0x100fe20000010897 */
[C---:B------:R-:W-:Y:S01]  /*14bd0*/  FSETP.NEU.FTZ.AND P0, PT, R132.reuse, -INF , PT ;  /* 0xff8000008400780b */ /* 0x040fe20003f1d000 */
[----:B------:R-:W-:Y:S01]  /*14be0*/  FMUL.FTZ R144, R132, c[0x0][0x2d0] ;  /* 0x0000b40084907a20 */ /* 0x000fe20000410000 */
[----:B------:R-:W-:Y:S01]  /*14bf0*/  MUFU.EX2 R134, R134 ;  /* 0x0000008600867308 */ /* 0x000fe20000000800 */
[--C-:B------:R-:W-:Y:S01]  /*14c00*/  FFMA.FTZ R234, R156, c[0x0][0x2d0], -R151.reuse ;  /* 0x0000b4009cea7a23 */ /* 0x100fe20000010897 */
[----:B------:R-:W-:Y:S01]  /*14c10*/  FSEL R5, R132, RZ, P0 ;  /* 0x000000ff84057208 */ /* 0x000fe20000000000 */
[--C-:B------:R-:W-:Y:S01]  /*14c20*/  FFMA.FTZ R237, R154, c[0x0][0x2d0], -R151.reuse ;  /* 0x0000b4009aed7a23 */ /* 0x100fe20000010897 */
[----:B------:R-:W-:Y:S01]  /*14c30*/  FSEL R144, R144, RZ, P0 ;  /* 0x000000ff90907208 */ /* 0x000fe20000000000 */
[--C-:B------:R-:W-:Y:S01]  /*14c40*/  FFMA.FTZ R240, R152, c[0x0][0x2d0], -R151.reuse ;  /* 0x0000b40098f07a23 */ /* 0x100fe20000010897 */
[----:B------:R-:W-:Y:S01]  /*14c50*/  ISETP.GT.AND P0, PT, R230, R231, PT ;  /* 0x000000e7e600720c */ /* 0x000fe20003f04270 */
[----:B------:R-:W-:Y:S02]  /*14c60*/  FADD.FTZ R5, -R5, R2 ;  /* 0x0000000205057221 */ /* 0x000fe40000010100 */
[--C-:B------:R-:W-:Y:S01]  /*14c70*/  FFMA.FTZ R173, R15, c[0x0][0x2d0], -R144.reuse ;  /* 0x0000b4000fad7a23 */ /* 0x100fe20000010890 */
[----:B------:R-:W1:Y:S01]  /*14c80*/  MUFU.EX2 R169, R169 ;  /* 0x000000a900a97308 */ /* 0x000e620000000800 */
[--C-:B------:R-:W-:Y:S02]  /*14c90*/  FFMA.FTZ R172, R13, c[0x0][0x2d0], -R144.reuse ;  /* 0x0000b4000dac7a23 */ /* 0x100fe40000010890 */
[----:B------:R-:W3:Y:S01]  /*14ca0*/  LDSM.16.MT88.4 R12, [R203+0x100] ;  /* 0x00010000cb0c783b */ /* 0x000ee20000004200 */
[--C-:B------:R-:W-:Y:S01]  /*14cb0*/  FFMA.FTZ R171, R11, c[0x0][0x2d0], -R144.reuse ;  /* 0x0000b4000bab7a23 */ /* 0x100fe20000010890 */
[----:B--2---:R-:W-:Y:S01]  /*14cc0*/  F2FP.PACK_AB R136, R135, R168 ;  /* 0x000000a88788723e */ /* 0x004fe200000000ff */
[--C-:B------:R-:W-:Y:S02]  /*14cd0*/  FFMA.FTZ R170, R9, c[0x0][0x2d0], -R144.reuse ;  /* 0x0000b40009aa7a23 */ /* 0x100fe40000010890 */
[----:B------:R-:W-:Y:S02]  /*14ce0*/  FMUL.FTZ R2, R5, c[0x0][0x2d0] ;  /* 0x0000b40005027a20 */ /* 0x000fe40000410000 */
[----:B------:R-:W2:Y:S01]  /*14cf0*/  MUFU.EX2 R3, R6 ;  /* 0x0000000600037308 */ /* 0x000ea20000000800 */
[--C-:B------:R-:W-:Y:S02]  /*14d00*/  FFMA.FTZ R178, R163, c[0x0][0x2d0], -R144.reuse ;  /* 0x0000b400a3b27a23 */ /* 0x100fe40000010890 */
[--C-:B------:R-:W-:Y:S02]  /*14d10*/  FFMA.FTZ R179, R161, c[0x0][0x2d0], -R144.reuse ;  /* 0x0000b400a1b37a23 */ /* 0x100fe40000010890 */
[----:B------:R-:W-:Y:S01]  /*14d20*/  LDSM.16.MT88.4 R160, [R196+0x3900] ;  /* 0x00390000c4a0783b */ /* 0x000fe20000004200 */
[--C-:B------:R-:W-:Y:S02]  /*14d30*/  FFMA.FTZ R180, R143, c[0x0][0x2d0], -R144.reuse ;  /* 0x0000b4008fb47a23 */ /* 0x100fe40000010890 */
[--C-:B------:R-:W-:Y:S02]  /*14d40*/  FFMA.FTZ R233, R141, c[0x0][0x2d0], -R144.reuse ;  /* 0x0000b4008de97a23 */ /* 0x100fe40000010890 */
[----:B------:R-:W-:Y:S01]  /*14d50*/  MUFU.EX2 R173, R173 ;  /* 0x000000ad00ad7308 */ /* 0x000fe20000000800 */
[--C-:B------:R-:W-:Y:S02]  /*14d60*/  FFMA.FTZ R236, R159, c[0x0][0x2d0], -R144.reuse ;  /* 0x0000b4009fec7a23 */ /* 0x100fe40000010890 */
[----:B------:R-:W-:Y:S01]  /*14d70*/  LDSM.16.MT88.4 R140, [R197+0x2900] ;  /* 0x00290000c58c783b */ /* 0x000fe20000004200 */
[----:B-1----:R-:W-:Y:S01]  /*14d80*/  F2FP.PACK_AB R138, R169, R134 ;  /* 0x00000086a98a723e */ /* 0x002fe200000000ff */
[--C-:B------:R-:W-:Y:S02]  /*14d90*/  FFMA.FTZ R239, R157, c[0x0][0x2d0], -R144.reuse ;  /* 0x0000b4009def7a23 */ /* 0x100fe40000010890 */
[--C-:B------:R-:W-:Y:S02]  /*14da0*/  FFMA.FTZ R238, R155, c[0x0][0x2d0], -R144.reuse ;  /* 0x0000b4009bee7a23 */ /* 0x100fe40000010890 */
[--C-:B------:R-:W-:Y:S01]  /*14db0*/  FFMA.FTZ R241, R153, c[0x0][0x2d0], -R144.reuse ;  /* 0x0000b40099f17a23 */ /* 0x100fe20000010890 */
[----:B------:R-:W1:Y:S01]  /*14dc0*/  MUFU.EX2 R172, R172 ;  /* 0x000000ac00ac7308 */ /* 0x000e620000000800 */
[----:B------:R-:W-:Y:S01]  /*14dd0*/  LDSM.16.MT88.4 R152, [R198+0x3900] ;  /* 0x00390000c698783b */ /* 0x000fe20000004200 */
[--C-:B------:R-:W-:Y:S02]  /*14de0*/  FFMA.FTZ R243, R150, c[0x0][0x2d0], -R151.reuse ;  /* 0x0000b40096f37a23 */ /* 0x100fe40000010897 */
[C---:B--2---:R-:W-:Y:S02]  /*14df0*/  FMUL.FTZ R4, R3.reuse, R128 ;  /* 0x0000008003047220 */ /* 0x044fe40000410000 */
[C---:B------:R-:W-:Y:S02]  /*14e00*/  FMUL.FTZ R5, R3.reuse, R129 ;  /* 0x0000008103057220 */ /* 0x040fe40000410000 */
[C---:B------:R-:W-:Y:S01]  /*14e10*/  FMUL.FTZ R8, R3.reuse, R124 ;  /* 0x0000007c03087220 */ /* 0x040fe20000410000 */
[----:B------:R-:W-:Y:S01]  /*14e20*/  LDSM.16.MT88.4 R156, [R197+0x3900] ;  /* 0x00390000c59c783b */ /* 0x000fe20000004200 */
[----:B------:R-:W-:Y:S01]  /*14e30*/  MUFU.EX2 R171, R171 ;  /* 0x000000ab00ab7308 */ /* 0x000fe20000000800 */
[C---:B------:R-:W-:Y:S02]  /*14e40*/  FMUL.FTZ R9, R3.reuse, R125 ;  /* 0x0000007d03097220 */ /* 0x040fe40000410000 */
[C---:B------:R-:W-:Y:S02]  /*14e50*/  FMUL.FTZ R16, R3.reuse, R116 ;  /* 0x0000007403107220 */ /* 0x040fe40000410000 */
[C---:B------:R-:W-:Y:S02]  /*14e60*/  FMUL.FTZ R17, R3.reuse, R117 ;  /* 0x0000007503117220 */ /* 0x040fe40000410000 */
[C---:B------:R-:W-:Y:S02]  /*14e70*/  FMUL.FTZ R24, R3.reuse, R108 ;  /* 0x0000006c03187220 */ /* 0x040fe40000410000 */
[C---:B------:R-:W-:Y:S01]  /*14e80*/  FMUL.FTZ R25, R3.reuse, R109 ;  /* 0x0000006d03197220 */ /* 0x040fe20000410000 */
[----:B------:R-:W2:Y:S01]  /*14e90*/  MUFU.EX2 R170, R170 ;  /* 0x000000aa00aa7308 */ /* 0x000ea20000000800 */
        /* <DEDUP_REMOVED lines=15> */
[----:B--2---:R-:W-:Y:S01]  /*14f90*/  F2FP.PACK_AB R139, R170, R171 ;  /* 0x000000abaa8b723e */ /* 0x004fe200000000ff */
        /* <DEDUP_REMOVED lines=12> */
[C---:B---3--:R-:W-:Y:S03]  /*15060*/  HMMA.16816.F32 R4, R136.reuse, R12, R4 ;  /* 0x0000000c8804723c */ /* 0x048fe60000001804 */
[----:B------:R-:W-:Y:S02]  /*15070*/  LDSM.16.MT88.4 R124, [R203+0x2900] ;  /* 0x00290000cb7c783b */ /* 0x000fe40000004200 */
[C---:B------:R-:W-:Y:S02]  /*15080*/  FMUL.FTZ R18, R2.reuse, R118 ;  /* 0x0000007602127220 */ /* 0x040fe40000410000 */
[C---:B------:R-:W-:Y:S01]  /*15090*/  FMUL.FTZ R12, R3.reuse, R120 ;  /* 0x00000078030c7220 */ /* 0x040fe20000410000 */
[C---:B------:R-:W-:Y:S01]  /*150a0*/  HMMA.16816.F32 R8, R136.reuse, R14, R8 ;  /* 0x0000000e8808723c */ /* 0x040fe20000001808 */
[----:B------:R-:W1:Y:S02]  /*150b0*/  MUFU.EX2 R175, R175 ;  /* 0x000000af00af7308 */ /* 0x000e640000000800 */
[----:B--2---:R-:W-:Y:S01]  /*150c0*/  LDSM.16.MT88.4 R144, [R196+0x1900] ;  /* 0x00190000c490783b */ /* 0x004fe20000004200 */
        /* <DEDUP_REMOVED lines=108> */
[C---:B------:R-:W-:Y:S01]  /*15790*/  FMUL.FTZ R87, R2.reuse, R87 ;  /* 0x0000005702577220 */ /* 0x040fe20000410000 */
[----:B------:R-:W-:Y:S01]  /*157a0*/  F2FP.PACK_AB R102, R177, R176 ;  /* 0x000000b0b166723e */ /* 0x000fe200000000ff */
[----:B------:R-:W-:Y:S01]  /*157b0*/  FMUL.FTZ R88, R3, R88 ;  /* 0x0000005803587220 */ /* 0x000fe20000410000 */
        /* <DEDUP_REMOVED lines=23> */
[----:B------:R-:W-:Y:S01]  /*15930*/  MOV R2, R132 ;  /* 0x0000008400027202 */ /* 0x000fe20000000f00 */
[----:B------:R-:W-:Y:S02]  /*15940*/  FADD.FTZ R135, R135, R168 ;  /* 0x000000a887877221 */ /* 0x000fe40000010000 */
[----:B------:R-:W-:Y:S02]  /*15950*/  FADD.FTZ R172, R172, R173 ;  /* 0x000000adacac7221 */ /* 0x000fe40000010000 */
        /* <DEDUP_REMOVED lines=9> */
[----:B------:R-:W-:Y:S02]  /*159f0*/  FADD.FTZ R174, R174, R169 ;  /* 0x000000a9aeae7221 */ /* 0x000fe40000010000 */
[----:B------:R-:W-:Y:S01]  /*15a00*/  FADD.FTZ R178, R178, R3 ;  /* 0x00000003b2b27221 */ /* 0x000fe20000010000 */
[----:B------:R-:W-:Y:S01]  /*15a10*/  MOV R3, R0 ;  /* 0x0000000000037202 */ /* 0x000fe20000000f00 */
[C---:B------:R-:W-:Y:S01]  /*15a20*/  HMMA.16816.F32 R16, R100.reuse, R118, R16 ;  /* 0x000000766410723c */ /* 0x040fe20000001810 */
[----:B------:R-:W-:Y:S03]  /*15a30*/  LDSM.16.MT88.4 R116, [R197+0x4900] ;  /* 0x00490000c574783b */ /* 0x000fe60000004200 */
[----:B------:R-:W-:Y:S02]  /*15a40*/  FADD.FTZ R175, R175, R174 ;  /* 0x000000aeafaf7221 */ /* 0x000fe40000010000 */
[----:B------:R-:W-:Y:S02]  /*15a50*/  FADD.FTZ R179, R179, R178 ;  /* 0x000000b2b3b37221 */ /* 0x000fe40000010000 */
[C---:B--2---:R-:W-:Y:S04]  /*15a60*/  HMMA.16816.F32 R20, R100.reuse, R108, R20 ;  /* 0x0000006c6414723c */ /* 0x044fe80000001814 */
[----:B------:R-:W-:Y:S02]  /*15a70*/  FADD.FTZ R176, R176, R175 ;  /* 0x000000afb0b07221 */ /* 0x000fe40000010000 */
[----:B------:R-:W-:Y:S02]  /*15a80*/  FADD.FTZ R180, R180, R179 ;  /* 0x000000b3b4b47221 */ /* 0x000fe40000010000 */
[C---:B------:R-:W-:Y:S01]  /*15a90*/  HMMA.16816.F32 R24, R100.reuse, R110, R24 ;  /* 0x0000006e6418723c */ /* 0x040fe20000001818 */
[----:B------:R-:W2:Y:S03]  /*15aa0*/  LDSM.16.MT88.4 R108, [R203+0x4900] ;  /* 0x00490000cb6c783b */ /* 0x000ea60000004200 */
[----:B------:R-:W-:Y:S02]  /*15ab0*/  FADD.FTZ R177, R177, R176 ;  /* 0x000000b0b1b17221 */ /* 0x000fe40000010000 */
[----:B------:R-:W-:Y:S01]  /*15ac0*/  FADD.FTZ R233, R233, R180 ;  /* 0x000000b4e9e97221 */ /* 0x000fe20000010000 */
[----:B------:R-:W-:Y:S01]  /*15ad0*/  IADD3 R180, R230, -0x1, RZ ;  /* 0xffffffffe6b47810 */ /* 0x000fe20007ffe0ff */
[C---:B------:R-:W-:Y:S04]  /*15ae0*/  HMMA.16816.F32 R28, R100.reuse, R120, R28 ;  /* 0x00000078641c723c */ /* 0x040fe8000000181c */
[----:B------:R-:W-:Y:S04]  /*15af0*/  MOV R230, R180 ;  /* 0x000000b400e67202 */ /* 0x000fe80000000f00 */
        /* <DEDUP_REMOVED lines=108> */
.L_x_422:
[----:B------:R-:W1:Y:S01]  /*161c0*/  S2UR UR15, SR_CTAID.X ;  /* 0x00000000000f79c3 */ /* 0x000e620000002500 */
[----:B------:R-:W-:Y:S01]  /*161d0*/  ULDC.64 UR4, c[0x0][0x2c8] ;  /* 0x0000b20000047ab9 */ /* 0x000fe20000000a00 */
[----:B------:R-:W-:-:S02]  /*161e0*/  PLOP3.LUT P0, PT, PT, PT, UP2, 0x40, 0x0 ;  /* 0x000000000000781c */ /* 0x000fc40003f0e828 */
[----:B------:R-:W-:Y:S01]  /*161f0*/  IADD3 R4, R207, 0x1, -R210 ;  /* 0x00000001cf047810 */ /* 0x000fe20007ffe8d2 */
[----:B-1----:R-:W-:-:S04]  /*16200*/  ULEA UR15, UR15, 0x7f, 0x7 ;  /* 0x0000007f0f0f7891 */ /* 0x002fc8000f8e383f */
[----:B------:R-:W-:-:S03]  /*16210*/  UIMAD.WIDE.U32 UR16, UR15, UR4, URZ ;  /* 0x000000040f1072a5 */ /* 0x000fc6000f8e003f */
[----:B------:R-:W-:-:S04]  /*16220*/  UMOV UR4, UR15 ;  /* 0x0000000f00047c82 */ /* 0x000fc80008000000 */
[----:B------:R-:W-:Y:S02]  /*16230*/  @UP3 UMOV UR15, UR17 ;  /* 0x00000011000f3c82 */ /* 0x000fe40008000000 */
[----:B------:R-:W-:-:S06]  /*16240*/  @UP3 USHF.R.U32.HI UR4, URZ, UR5, UR15 ;  /* 0x000000053f043299 */ /* 0x000fcc000801160f */
[----:B------:R-:W-:-:S04]  /*16250*/  IADD3 R4, R4, UR4, RZ ;  /* 0x0000000404047c10 */ /* 0x000fc8000fffe0ff */
[----:B------:R-:W-:Y:S01]  /*16260*/  IADD3 R3, R4, -c[0x0][0x324], RZ ;  /* 0x8000c90004037a10 */ /* 0x000fe20007ffe0ff */
[----:B------:R-:W-:Y:S05]  /*16270*/  @P0 BRA `(.L_x_434) ;  /* 0x000000f000000947 */ /* 0x000fea0003800000 */
        /* <DEDUP_REMOVED lines=9> */
.L_x_435:
[----:B------:R-:W-:-:S04]  /*16310*/  MOV R2, 0x1 ;  /* 0x0000000100027802 */ /* 0x000fc80000000f00 */
[----:B------:R-:W-:-:S13]  /*16320*/  ISETP.NE.AND P0, PT, R2, c[0x0][0x32c], PT ;  /* 0x0000cb0002007a0c */ /* 0x000fda0003f05270 */
[----:B------:R-:W-:-:S05]  /*16330*/  @P0 IMAD.HI.U32 R2, R4, c[0x0][0x330], RZ ;  /* 0x0000cc0004020a27 */ /* 0x000fca00078e00ff */
[----:B------:R-:W-:-:S05]  /*16340*/  @P0 SHF.R.U32.HI R4, RZ, c[0x0][0x334], R2 ;  /* 0x0000cd00ff040a19 */ /* 0x000fca0000011602 */
.L_x_436:
[----:B------:R-:W-:-:S05]  /*16350*/  IMAD R4, R4, c[0x0][0x32c], RZ ;  /* 0x0000cb0004047a24 */ /* 0x000fca00078e02ff */
[----:B------:R-:W-:-:S04]  /*16360*/  IMNMX R3, R3, R4, !PT ;  /* 0x0000000403037217 */ /* 0x000fc80007800200 */
.L_x_434:
[----:B------:R-:W-:-:S04]  /*16370*/  IADD3 R3, R3, 0x3f, RZ ;  /* 0x0000003f03037810 */ /* 0x000fc80007ffe0ff */
        /* <DEDUP_REMOVED lines=8> */
[----:B------:R-:W-:Y:S01]  /*16400*/  SHF.R.S32.HI R7, RZ, 0x1f, R222 ;  /* 0x0000001fff077819 */ /* 0x000fe200000114de */
[----:B------:R-:W-:Y:S01]  /*16410*/  IMAD.MOV.U32 R3, RZ, RZ, R0 ;  /* 0x000000ffff037224 */ /* 0x000fe200078e0000 */
[----:B------:R-:W-:Y:S01]  /*16420*/  SHF.R.S32.HI R5, RZ, 0x1f, R224 ;  /* 0x0000001fff057819 */ /* 0x000fe200000114e0 */
[----:B------:R-:W-:Y:S01]  /*16430*/  IMAD.MOV.U32 R234, RZ, RZ, R180 ;  /* 0x000000ffffea7224 */ /* 0x000fe200078e00b4 */
[----:B------:R-:W-:Y:S01]  /*16440*/  ISETP.GE.AND P1, PT, R214, c[0x0][0x1d4], PT ;  /* 0x00007500d6007a0c */ /* 0x000fe20003f26270 */
[C---:B------:R-:W-:Y:S01]  /*16450*/  IMAD.SHL.U32 R231, R223.reuse, 0x2, RZ ;  /* 0x00000002dfe77824 */ /* 0x040fe200078e00ff */
[----:B------:R-:W-:Y:S01]  /*16460*/  SEL R229, RZ, 0x10, P6 ;  /* 0x00000010ffe57807 */ /* 0x000fe20003000000 */
[----:B------:R-:W-:Y:S01]  /*16470*/  IMAD.SHL.U32 R227, R224, 0x2, RZ ;  /* 0x00000002e0e37824 */ /* 0x000fe200078e00ff */
[----:B------:R-:W-:Y:S01]  /*16480*/  SEL R226, RZ, 0x10, P1 ;  /* 0x00000010ffe27807 */ /* 0x000fe20000800000 */
[----:B------:R-:W-:Y:S01]  /*16490*/  IMAD.SHL.U32 R225, R222, 0x2, RZ ;  /* 0x00000002dee17824 */ /* 0x000fe200078e00ff */
[----:B------:R-:W-:-:S02]  /*164a0*/  SHF.L.U64.HI R232, R223, 0x1, R232 ;  /* 0x00000001dfe87819 */ /* 0x000fc400000102e8 */
[----:B------:R-:W-:Y:S02]  /*164b0*/  SHF.L.U64.HI R230, R222, 0x1, R7 ;  /* 0x00000001dee67819 */ /* 0x000fe40000010207 */
[----:B------:R-:W-:Y:S02]  /*164c0*/  SHF.L.U64.HI R228, R224, 0x1, R5 ;  /* 0x00000001e0e47819 */ /* 0x000fe40000010205 */
.L_x_440:
        /* <DEDUP_REMOVED lines=32> */
[----:B------:R-:W5:Y:S04]  /*166d0*/  SHFL.IDX PT, R2, R6, RZ, 0x181f ;  /* 0x00181fff06027589 */ /* 0x000f6800000e0000 */
[----:B------:R-:W4:Y:S04]  /*166e0*/  SHFL.IDX PT, R0, R6, 0x1, 0x181f ;  /* 0x00381f0006007f89 */ /* 0x000f2800000e0000 */
[----:B------:R-:W3:Y:S04]  /*166f0*/  SHFL.IDX PT, R5, R4, 0x1, 0x181f ;  /* 0x00381f0004057f89 */ /* 0x000ee800000e0000 */
[----:B------:R-:W2:Y:S01]  /*16700*/  SHFL.IDX PT, R7, R4, RZ, 0x181f ;  /* 0x00181fff04077589 */ /* 0x000ea200000e0000 */
[----:B-----5:R-:W-:Y:S02]  /*16710*/  IADD3 R12, P2, R2, R227, RZ ;  /* 0x000000e3020c7210 */ /* 0x020fe40007f5e0ff */
[-C--:B----4-:R-:W-:Y:S04]  /*16720*/  IADD3 R10, P1, P0, R10, R0.reuse, R227 ;  /* 0x000000000a0a7210 */ /* 0x090fe8000783e0e3 */
[-CC-:B---3--:R-:W-:Y:S02]  /*16730*/  IADD3.X R11, RZ, R5.reuse, R228.reuse, P1, P0 ;  /* 0x00000005ff0b7210 */ /* 0x188fe40000fe04e4 */
[----:B------:R-:W-:Y:S01]  /*16740*/  IADD3 R8, P1, P0, R8, R0, R231 ;  /* 0x0000000008087210 */ /* 0x000fe2000783e0e7 */
[C---:B--2---:R-:W-:Y:S03]  /*16750*/  IMAD.X R13, R7.reuse, 0x1, R228, P2 ;  /* 0x00000001070d7824 */ /* 0x044fe600010e06e4 */
[----:B------:R-:W-:Y:S02]  /*16760*/  IADD3.X R9, RZ, R5, R232, P1, P0 ;  /* 0x00000005ff097210 */ /* 0x000fe40000fe04e8 */
[C---:B------:R-:W-:Y:S02]  /*16770*/  IADD3 R14, P0, R2.reuse, R225, RZ ;  /* 0x000000e1020e7210 */ /* 0x040fe40007f1e0ff */
[----:B------:R-:W-:Y:S03]  /*16780*/  IADD3 R6, P1, R2, R231, RZ ;  /* 0x000000e702067210 */ /* 0x000fe60007f3e0ff */
[C---:B------:R-:W-:Y:S01]  /*16790*/  IMAD.X R15, R7.reuse, 0x1, R230, P0 ;  /* 0x00000001070f7824 */ /* 0x040fe200000e06e6 */
        /* <DEDUP_REMOVED lines=11> */
.L_x_438:
[C---:B--23--:R-:W-:Y:S01]  /*16850*/  HMMA.16816.F32 R4, R136.reuse, R140, RZ ;  /* 0x0000008c8804723c */ /* 0x04cfe200000018ff */
[----:B------:R-:W-:Y:S02]  /*16860*/  LDSM.16.M88.4 R164, [R201+0xc100] ;  /* 0x00c10000c9a4783b */ /* 0x000fe40000000200 */
[----:B------:R-:W-:Y:S05]  /*16870*/  ISETP.GT.AND P0, PT, R234, R211, PT ;  /* 0x000000d3ea00720c */ /* 0x000fea0003f04270 */
[C---:B------:R-:W-:Y:S01]  /*16880*/  HMMA.16816.F32 R8, R136.reuse, R142, RZ ;  /* 0x0000008e8808723c */ /* 0x040fe200000018ff */
[----:B------:R-:W0:Y:S07]  /*16890*/  LDGDEPBAR ;  /* 0x00000000000079af */ /* 0x000e2e0000000000 */
        /* <DEDUP_REMOVED lines=209> */
[----:B------:R-:W-:-:S05]  /*175b0*/  @!P0 BRA `(.L_x_439) ;  /* 0x0000037000008947 */ /* 0x000fca0003800000 */
[----:B--23--:R-:W-:Y:S01]  /*175c0*/  ISETP.NE.AND P1, PT, R209, 0x1, PT ;  /* 0x00000001d100780c */ /* 0x00cfe20003f25270 */
[----:B------:R-:W-:Y:S01]  /*175d0*/  IMAD R0, R234, 0x40, R208 ;  /* 0x00000040ea007824 */ /* 0x000fe200078e02d0 */
[----:B------:R-:W-:Y:S01]  /*175e0*/  IADD3 R10, -R226, 0x10, RZ ;  /* 0x00000010e20a7810 */ /* 0x000fe20007ffe1ff */
[----:B------:R-:W-:Y:S03]  /*175f0*/  IMAD.MOV.U32 R212, RZ, RZ, RZ ;  /* 0x000000ffffd47224 */ /* 0x000fe600078e00ff */
[----:B------:R-:W-:Y:S02]  /*17600*/  IADD3 R213, R0, -0x40, R215 ;  /* 0xffffffc000d57810 */ /* 0x000fe40007ffe0d7 */
[----:B------:R-:W-:Y:S03]  /*17610*/  LOP3.LUT R10, R10, 0xf, RZ, 0xc0, !PT ;  /* 0x0000000f0a0a7812 */ /* 0x000fe600078ec0ff */
[--C-:B------:R-:W-:Y:S02]  /*17620*/  IMAD.MOV.U32 R0, RZ, RZ, R213.reuse ;  /* 0x000000ffff007224 */ /* 0x100fe400078e00d5 */
[----:B------:R-:W-:Y:S05]  /*17630*/  @P1 IMAD.HI.U32 R2, R213, c[0x0][0x2bc], RZ ;  /* 0x0000af00d5021a27 */ /* 0x000fea00078e00ff */
        /* <DEDUP_REMOVED lines=16> */
[----:B------:R-:W-:Y:S02]  /*17740*/  IADD3 R5, P0, R8, UR10, RZ ;  /* 0x0000000a08057c10 */ /* 0x000fe4000ff1e0ff */
[----:B------:R-:W-:Y:S01]  /*17750*/  IADD3 R8, -R229, 0x10, RZ ;  /* 0x00000010e5087810 */ /* 0x000fe20007ffe1ff */
[----:B------:R-:W-:Y:S03]  /*17760*/  IMAD R0, R212, c[0x0][0x1f4], R0 ;  /* 0x00007d00d4007a24 */ /* 0x000fe600078e0200 */
[----:B------:R-:W-:Y:S02]  /*17770*/  LOP3.LUT R8, R8, 0xf, RZ, 0xc0, !PT ;  /* 0x0000000f08087812 */ /* 0x000fe400078ec0ff */
[----:B------:R-:W-:Y:S02]  /*17780*/  IADD3.X R0, R9, UR7, R0, P0, !PT ;  /* 0x0000000709007c10 */ /* 0x000fe400087fe400 */
[C---:B------:R-:W-:Y:S04]  /*17790*/  LEA R6, P0, R5.reuse, c[0x0][0x1c8], 0x1 ;  /* 0x0000720005067a11 */ /* 0x040fe800078008ff */
[----:B------:R-:W-:Y:S01]  /*177a0*/  LEA.HI.X R4, R5, c[0x0][0x1cc], R0, 0x1, P0 ;  /* 0x0000730005047a11 */ /* 0x000fe200000f0c00 */
[----:B------:R-:W2:Y:S04]  /*177b0*/  SHFL.IDX PT, R2, R6, RZ, 0x181f ;  /* 0x00181fff06027589 */ /* 0x000ea800000e0000 */
[----:B------:R-:W3:Y:S04]  /*177c0*/  SHFL.IDX PT, R0, R6, 0x1, 0x181f ;  /* 0x00381f0006007f89 */ /* 0x000ee800000e0000 */
[----:B------:R-:W5:Y:S04]  /*177d0*/  SHFL.IDX PT, R5, R4, 0x1, 0x181f ;  /* 0x00381f0004057f89 */ /* 0x000f6800000e0000 */
[----:B------:R-:W4:Y:S01]  /*177e0*/  SHFL.IDX PT, R7, R4, RZ, 0x181f ;  /* 0x00181fff04077589 */ /* 0x000f2200000e0000 */
[----:B--2---:R-:W-:Y:S02]  /*177f0*/  IADD3 R12, P2, R2, R227, RZ ;  /* 0x000000e3020c7210 */ /* 0x004fe40007f5e0ff */
[-C--:B---3--:R-:W-:Y:S04]  /*17800*/  IADD3 R10, P1, P0, R10, R0.reuse, R227 ;  /* 0x000000000a0a7210 */ /* 0x088fe8000783e0e3 */
[-CC-:B-----5:R-:W-:Y:S02]  /*17810*/  IADD3.X R11, RZ, R5.reuse, R228.reuse, P1, P0 ;  /* 0x00000005ff0b7210 */ /* 0x1a0fe40000fe04e4 */
[----:B------:R-:W-:Y:S01]  /*17820*/  IADD3 R8, P1, P0, R8, R0, R231 ;  /* 0x0000000008087210 */ /* 0x000fe2000783e0e7 */
[C---:B-1--4-:R-:W-:Y:S03]  /*17830*/  IMAD.X R13, R7.reuse, 0x1, R228, P2 ;  /* 0x00000001070d7824 */ /* 0x052fe600010e06e4 */
[----:B------:R-:W-:Y:S02]  /*17840*/  IADD3.X R9, RZ, R5, R232, P1, P0 ;  /* 0x00000005ff097210 */ /* 0x000fe40000fe04e8 */
[C---:B------:R-:W-:Y:S02]  /*17850*/  IADD3 R14, P0, R2.reuse, R225, RZ ;  /* 0x000000e1020e7210 */ /* 0x040fe40007f1e0ff */
[----:B------:R-:W-:Y:S03]  /*17860*/  IADD3 R6, P1, R2, R231, RZ ;  /* 0x000000e702067210 */ /* 0x000fe60007f3e0ff */
[C---:B------:R-:W-:Y:S01]  /*17870*/  IMAD.X R15, R7.reuse, 0x1, R230, P0 ;  /* 0x00000001070f7824 */ /* 0x040fe200000e06e6 */
        /* <DEDUP_REMOVED lines=11> */
.L_x_439:
[----:B-123--:R-:W-:Y:S01]  /*17930*/  FMNMX.FTZ R5, R172, R3, !PT ;  /* 0x00000003ac057209 */ /* 0x00efe20007810000 */
[----:B----4-:R-:W-:Y:S01]  /*17940*/  LDSM.16.MT88.4 R12, [R203+0x100] ;  /* 0x00010000cb0c783b */ /* 0x010fe20000004200 */
        /* <DEDUP_REMOVED lines=33> */
[----:B------:R-:W-:Y:S02]  /*17b60*/  ISETP.GT.AND P0, PT, R234, R233, PT ;  /* 0x000000e9ea00720c */ /* 0x000fe40003f04270 */
        /* <DEDUP_REMOVED lines=293> */
[----:B------:R-:W-:Y:S01]  /*18dc0*/  FADD.FTZ R236, R236, R183 ;  /* 0x000000b7ecec7221 */ /* 0x000fe20000010000 */
[----:B------:R-:W-:Y:S01]  /*18dd0*/  IADD3 R180, R234, -0x1, RZ ;  /* 0xffffffffeab47810 */ /* 0x000fe20007ffe0ff */
[----:B------:R-:W-:Y:S02]  /*18de0*/  FADD.FTZ R238, R238, R235 ;  /* 0x000000ebeeee7221 */ /* 0x000fe40000010000 */
[----:B------:R-:W-:Y:S01]  /*18df0*/  FADD.FTZ R237, R237, R236 ;  /* 0x000000eceded7221 */ /* 0x000fe20000010000 */
[----:B------:R-:W-:Y:S01]  /*18e00*/  MOV R234, R180 ;  /* 0x000000b400ea7202 */ /* 0x000fe20000000f00 */
        /* <DEDUP_REMOVED lines=73> */
.L_x_437:
[----:B------:R-:W-:-:S13]  /*192a0*/  ISETP.GE.AND P0, PT, R180, R211, PT ;  /* 0x000000d3b400720c */ /* 0x000fda0003f06270 */
[----:B------:R-:W-:Y:S05]  /*192b0*/  @!P0 BRA `(.L_x_441) ;  /* 0x0000387000008947 */ /* 0x000fea0003800000 */
[----:B------:R-:W-:Y:S01]  /*192c0*/  IMAD.MOV.U32 R3, RZ, RZ, R0 ;  /* 0x000000ffff037224 */ /* 0x000fe200078e0000 */
[----:B------:R-:W-:Y:S01]  /*192d0*/  SHF.R.S32.HI R181, RZ, 0x1f, R222 ;  /* 0x0000001fffb57819 */ /* 0x000fe200000114de */
[----:B------:R-:W-:Y:S01]  /*192e0*/  IMAD.SHL.U32 R182, R224, 0x2, RZ ;  /* 0x00000002e0b67824 */ /* 0x000fe200078e00ff */
[----:B------:R-:W-:Y:S01]  /*192f0*/  SHF.R.S32.HI R0, RZ, 0x1f, R223 ;  /* 0x0000001fff007819 */ /* 0x000fe200000114df */
[----:B------:R-:W-:Y:S01]  /*19300*/  IMAD.MOV.U32 R2, RZ, RZ, R132 ;  /* 0x000000ffff027224 */ /* 0x000fe200078e0084 */
[----:B------:R-:W-:Y:S02]  /*19310*/  SHF.R.S32.HI R5, RZ, 0x1f, R224 ;  /* 0x0000001fff057819 */ /* 0x000fe400000114e0 */
[C---:B------:R-:W-:Y:S01]  /*19320*/  SHF.L.U64.HI R181, R222.reuse, 0x1, R181 ;  /* 0x00000001deb57819 */ /* 0x040fe200000102b5 */
[----:B------:R-:W-:Y:S01]  /*19330*/  IMAD.SHL.U32 R222, R222, 0x2, RZ ;  /* 0x00000002dede7824 */ /* 0x000fe200078e00ff */
[C---:B------:R-:W-:Y:S01]  /*19340*/  SHF.L.U64.HI R183, R223.reuse, 0x1, R0 ;  /* 0x00000001dfb77819 */ /* 0x040fe20000010200 */
[----:B------:R-:W-:Y:S01]  /*19350*/  IMAD.SHL.U32 R223, R223, 0x2, RZ ;  /* 0x00000002dfdf7824 */ /* 0x000fe200078e00ff */
[----:B------:R-:W-:-:S02]  /*19360*/  SHF.L.U64.HI R224, R224, 0x1, R5 ;  /* 0x00000001e0e07819 */ /* 0x000fc40000010205 */
.L_x_451:
[----:B------:R-:W-:Y:S01]  /*19370*/  SHF.R.S32.HI R5, RZ, 0x1f, R213 ;  /* 0x0000001fff057819 */ /* 0x000fe200000114d5 */
[----:B------:R-:W-:Y:S01]  /*19380*/  IMAD.WIDE.U32 R8, R213, c[0x0][0x208], RZ ;  /* 0x00008200d5087a25 */ /* 0x000fe200078e00ff */
[----:B------:R-:W-:Y:S01]  /*19390*/  SHF.R.S32.HI R4, RZ, 0x1f, R212 ;  /* 0x0000001fff047819 */ /* 0x000fe200000114d4 */
[----:B------:R-:W-:Y:S04]  /*193a0*/  DEPBAR.LE SB0, 0x0 ;  /* 0x000080000000791a */ /* 0x000fe80000000000 */
[----:B------:R-:W-:Y:S01]  /*193b0*/  IMAD R5, R5, c[0x0][0x208], RZ ;  /* 0x0000820005057a24 */ /* 0x000fe200078e02ff */
[----:B------:R-:W-:Y:S01]  /*193c0*/  BAR.SYNC.DEFER_BLOCKING 0x0 ;  /* 0x0000000000007b1d */ /* 0x000fe20000010000 */
[----:B------:R-:W-:Y:S01]  /*193d0*/  IMAD R4, R4, c[0x0][0x218], RZ ;  /* 0x0000860004047a24 */ /* 0x000fe200078e02ff */
[----:B------:R-:W-:Y:S01]  /*193e0*/  ISETP.GE.AND P5, PT, R214, c[0x0][0x1d4], PT ;  /* 0x00007500d6007a0c */ /* 0x000fe20003fa6270 */
        /* <DEDUP_REMOVED lines=12> */
[----:B------:R-:W-:Y:S07]  /*194b0*/  LDSM.16.M88.4 R16, [R205+0x6900] ;  /* 0x00690000cd10783b */ /* 0x000fee0000000200 */
[----:B------:R-:W-:Y:S07]  /*194c0*/  LDSM.16.M88.4 R24, [R205+0x7100] ;  /* 0x00710000cd18783b */ /* 0x000fee0000000200 */
[----:B------:R-:W-:Y:S07]  /*194d0*/  LDSM.16.M88.4 R132, [R205+0x7900] ;  /* 0x00790000cd84783b */ /* 0x000fee0000000200 */
[----:B------:R-:W-:Y:S07]  /*194e0*/  LDSM.16.M88.4 R136, [R202+0xc100] ;  /* 0x00c10000ca88783b */ /* 0x000fee0000000200 */
[----:B------:R-:W-:Y:S07]  /*194f0*/  LDSM.16.M88.4 R140, [R204] ;  /* 0x00000000cc8c783b */ /* 0x000fee0000000200 */
[----:B------:R-:W-:Y:S07]  /*19500*/  LDSM.16.M88.4 R144, [R195] ;  /* 0x00000000c390783b */ /* 0x000fee0000000200 */
[----:B------:R-:W-:Y:S07]  /*19510*/  LDSM.16.M88.4 R148, [R194] ;  /* 0x00000000c294783b */ /* 0x000fee0000000200 */
[----:B------:R-:W-:Y:S07]  /*19520*/  LDSM.16.M88.4 R152, [R193] ;  /* 0x00000000c198783b */ /* 0x000fee0000000200 */
[----:B------:R-:W3:Y:S07]  /*19530*/  SHFL.IDX PT, R165, R6, 0x1, 0x181f ;  /* 0x00381f0006a57f89 */ /* 0x000eee00000e0000 */
[----:B------:R4:W5:Y:S01]  /*19540*/  SHFL.IDX PT, R0, R5, 0x1, 0x181f ;  /* 0x00381f0005007f89 */ /* 0x00096200000e0000 */
[C---:B-1----:R-:W-:Y:S02]  /*19550*/  IADD3 R14, P0, R21.reuse, R222, RZ ;  /* 0x000000de150e7210 */ /* 0x042fe40007f1e0ff */
[C---:B------:R-:W-:Y:S02]  /*19560*/  IADD3 R12, P1, R21.reuse, R182, RZ ;  /* 0x000000b6150c7210 */ /* 0x040fe40007f3e0ff */
[C---:B--2---:R-:W-:Y:S02]  /*19570*/  IADD3.X R15, R4.reuse, R181, RZ, P0, !PT ;  /* 0x000000b5040f7210 */ /* 0x044fe400007fe4ff */
[C---:B------:R-:W-:Y:S02]  /*19580*/  IADD3.X R13, R4.reuse, R224, RZ, P1, !PT ;  /* 0x000000e0040d7210 */ /* 0x040fe40000ffe4ff */
[----:B------:R-:W-:Y:S01]  /*19590*/  IADD3 R20, P0, R21, R223, RZ ;  /* 0x000000df15147210 */ /* 0x000fe20007f1e0ff */
[----:B------:R-:W-:Y:S01]  /*195a0*/  @!PT LDS RZ, [RZ] ;  /* 0x00000000fffff984 */ /* 0x000fe20000000800 */
[----:B------:R1:W-:Y:S03]  /*195b0*/  LDGSTS.E.BYPASS.LTC128B.128 [R219], [R14.64], !P4 ;  /* 0x000000000edb7fae */ /* 0x0003e6000e101d56 */
[----:B------:R-:W-:Y:S04]  /*195c0*/  IADD3.X R21, R4, R183, RZ, P0, !PT ;  /* 0x000000b704157210 */ /* 0x000fe800007fe4ff */
[----:B------:R1:W-:Y:S01]  /*195d0*/  LDGSTS.E.BYPASS.LTC128B.128 [R219+0x2000], [R12.64], !P5 ;  /* 0x020000000cdb7fae */ /* 0x0003e2000e901d56 */
[C---:B---3--:R-:W-:Y:S02]  /*195e0*/  IADD3 R168, P2, R165.reuse, R222, RZ ;  /* 0x000000dea5a87210 */ /* 0x048fe40007f5e0ff */
[C---:B------:R-:W-:Y:S02]  /*195f0*/  IADD3 R166, P1, R165.reuse, R182, RZ ;  /* 0x000000b6a5a67210 */ /* 0x040fe40007f3e0ff */
[----:B------:R-:W-:Y:S01]  /*19600*/  IADD3 R164, P0, R165, R223, RZ ;  /* 0x000000dfa5a47210 */ /* 0x000fe20007f1e0ff */
[C---:B----4-:R-:W-:Y:S01]  /*19610*/  HMMA.16816.F32 R4, R32.reuse, R8, RZ ;  /* 0x000000082004723c */ /* 0x050fe200000018ff */
[----:B------:R2:W-:Y:S02]  /*19620*/  LDGSTS.E.BYPASS.LTC128B.128 [R219+0x4000], [R20.64], !P6 ;  /* 0x0400000014db7fae */ /* 0x0005e4000f101d56 */
[C---:B-----5:R-:W-:Y:S02]  /*19630*/  IADD3.X R169, R0.reuse, R181, RZ, P2, !PT ;  /* 0x000000b500a97210 */ /* 0x060fe400017fe4ff */
[C---:B------:R-:W-:Y:S02]  /*19640*/  IADD3.X R167, R0.reuse, R224, RZ, P1, !PT ;  /* 0x000000e000a77210 */ /* 0x040fe40000ffe4ff */
[----:B------:R-:W-:Y:S01]  /*19650*/  IADD3.X R165, R0, R183, RZ, P0, !PT ;  /* 0x000000b700a57210 */ /* 0x000fe200007fe4ff */
[C---:B------:R-:W-:Y:S01]  /*19660*/  HMMA.16816.F32 R8, R32.reuse, R10, RZ ;  /* 0x0000000a2008723c */ /* 0x040fe200000018ff */
[----:B------:R3:W-:Y:S01]  /*19670*/  LDGSTS.E.BYPASS.LTC128B.128 [R219+0x1000], [R168.64], !P4 ;  /* 0x01000000a8db7fae */ /* 0x0007e2000e101d56 */
[----:B------:R-:W-:Y:S06]  /*19680*/  ISETP.GT.AND P0, PT, R180, R211, PT ;  /* 0x000000d3b400720c */ /* 0x000fec0003f04270 */
[----:B------:R4:W-:Y:S01]  /*19690*/  LDGSTS.E.BYPASS.LTC128B.128 [R219+0x3000], [R166.64], !P5 ;  /* 0x03000000a6db7fae */ /* 0x0009e2000e901d56 */
[C---:B-1----:R-:W-:Y:S06]  /*196a0*/  HMMA.16816.F32 R12, R32.reuse, R16, RZ ;  /* 0x00000010200c723c */ /* 0x042fec00000018ff */
[----:B------:R4:W-:Y:S02]  /*196b0*/  LDGSTS.E.BYPASS.LTC128B.128 [R219+0x5000], [R164.64], !P6 ;  /* 0x05000000a4db7fae */ /* 0x0009e4000f101d56 */
[C---:B------:R-:W-:Y:S05]  /*196c0*/  HMMA.16816.F32 R16, R32.reuse, R18, RZ ;  /* 0x000000122010723c */ /* 0x040fea00000018ff */
[----:B------:R-:W-:Y:S03]  /*196d0*/  LDSM.16.M88.4 R156, [R201+0xc100] ;  /* 0x00c10000c99c783b */ /* 0x000fe60000000200 */
[C---:B--2---:R-:W-:Y:S04]  /*196e0*/  HMMA.16816.F32 R20, R32.reuse, R24, RZ ;  /* 0x000000182014723c */ /* 0x044fe800000018ff */
[----:B------:R-:W0:Y:S04]  /*196f0*/  LDGDEPBAR ;  /* 0x00000000000079af */ /* 0x000e280000000000 */
[C---:B------:R-:W-:Y:S03]  /*19700*/  HMMA.16816.F32 R24, R32.reuse, R26, RZ ;  /* 0x0000001a2018723c */ /* 0x040fe600000018ff */
[----:B------:R-:W1:Y:S05]  /*19710*/  LDSM.16.M88.4 R160, [R200+0x6100] ;  /* 0x00610000c8a0783b */ /* 0x000e6a0000000200 */
[C---:B------:R-:W-:Y:S02]  /*19720*/  HMMA.16816.F32 R28, R32.reuse, R132, RZ ;  /* 0x00000084201c723c */ /* 0x040fe400000018ff */
[----:B----4-:R-:W-:Y:S06]  /*19730*/  LDSM.16.M88.4 R164, [R200+0x7100] ;  /* 0x00710000c8a4783b */ /* 0x010fec0000000200 */
[----:B------:R-:W-:Y:S01]  /*19740*/  HMMA.16816.F32 R32, R32, R134, RZ ;  /* 0x000000862020723c */ /* 0x000fe200000018ff */
[----:B------:R-:W2:Y:S07]  /*19750*/  LDSM.16.M88.4 R132, [R200+0x6900] ;  /* 0x00690000c884783b */ /* 0x000eae0000000200 */
[C---:B------:R-:W-:Y:S01]  /*19760*/  HMMA.16816.F32 R4, R136.reuse, R140, R4 ;  /* 0x0000008c8804723c */ /* 0x040fe20000001804 */
[----:B---3--:R-:W3:Y:S07]  /*19770*/  LDSM.16.M88.4 R168, [R200+0x7900] ;  /* 0x00790000c8a8783b */ /* 0x008eee0000000200 */
        /* <DEDUP_REMOVED lines=22> */
[----:B------:R-:W-:Y:S07]  /*198e0*/  LDSM.16.M88.4 R164, [R202+0x10100] ;  /* 0x01010000caa4783b */ /* 0x000fee0000000200 */
[C---:B---3--:R-:W-:Y:S08]  /*198f0*/  HMMA.16816.F32 R28, R156.reuse, R168, R28 ;  /* 0x000000a89c1c723c */ /* 0x048ff0000000181c */
[----:B------:R-:W-:Y:S01]  /*19900*/  HMMA.16816.F32 R32, R156, R170, R32 ;  /* 0x000000aa9c20723c */ /* 0x000fe20000001820 */
[----:B------:R-:W3:Y:S07]  /*19910*/  LDSM.16.M88.4 R156, [R205+0x9100] ;  /* 0x00910000cd9c783b */ /* 0x000eee0000000200 */
        /* <DEDUP_REMOVED lines=9> */
[----:B------:R-:W3:Y:S07]  /*199b0*/  LDSM.16.M88.4 R140, [R189] ;  /* 0x00000000bd8c783b */ /* 0x000eee0000000200 */
        /* <DEDUP_REMOVED lines=10> */
[C---:B---3--:R-:W-:Y:S08]  /*19a60*/  HMMA.16816.F32 R20, R148.reuse, R156, R20 ;  /* 0x0000009c9414723c */ /* 0x048ff00000001814 */
[C---:B------:R-:W-:Y:S01]  /*19a70*/  HMMA.16816.F32 R24, R148.reuse, R158, R24 ;  /* 0x0000009e9418723c */ /* 0x040fe20000001818 */
[----:B------:R-:W-:Y:S07]  /*19a80*/  LDSM.16.M88.4 R156, [R199+0x10100] ;  /* 0x01010000c79c783b */ /* 0x000fee0000000200 */
[C---:B------:R-:W-:Y:S08]  /*19a90*/  HMMA.16816.F32 R28, R148.reuse, R160, R28 ;  /* 0x000000a0941c723c */ /* 0x040ff0000000181c */
[----:B------:R-:W-:Y:S01]  /*19aa0*/  HMMA.16816.F32 R32, R148, R162, R32 ;  /* 0x000000a29420723c */ /* 0x000fe20000001820 */
[----:B------:R-:W3:Y:S07]  /*19ab0*/  LDSM.16.M88.4 R148, [R200+0x9100] ;  /* 0x00910000c894783b */ /* 0x000eee0000000200 */
        /* <DEDUP_REMOVED lines=9> */
[----:B------:R-:W3:Y:S07]  /*19b50*/  LDSM.16.M88.4 R140, [R192+0x3000] ;  /* 0x00300000c08c783b */ /* 0x000eee0000000200 */
        /* <DEDUP_REMOVED lines=10> */
[C---:B---3--:R-:W-:Y:S08]  /*19c00*/  HMMA.16816.F32 R20, R172.reuse, R148, R20 ;  /* 0x00000094ac14723c */ /* 0x048ff00000001814 */
[C---:B------:R-:W-:Y:S01]  /*19c10*/  HMMA.16816.F32 R24, R172.reuse, R150, R24 ;  /* 0x00000096ac18723c */ /* 0x040fe20000001818 */
[----:B------:R-:W3:Y:S07]  /*19c20*/  LDSM.16.M88.4 R148, [R205+0xb100] ;  /* 0x00b10000cd94783b */ /* 0x000eee0000000200 */
        /* <DEDUP_REMOVED lines=43> */
[C---:B---3--:R-:W-:Y:S08]  /*19ee0*/  HMMA.16816.F32 R20, R156.reuse, R148, R20 ;  /* 0x000000949c14723c */ /* 0x048ff00000001814 */
        /* <DEDUP_REMOVED lines=79> */
[----:B------:R-:W-:-:S05]  /*1a3e0*/  @!P0 BRA `(.L_x_442) ;  /* 0x0000031000008947 */ /* 0x000fca0003800000 */
[----:B--234-:R-:W-:Y:S01]  /*1a3f0*/  ISETP.NE.AND P2, PT, R209, 0x1, PT ;  /* 0x00000001d100780c */ /* 0x01cfe20003f45270 */
[----:B------:R-:W-:Y:S02]  /*1a400*/  IMAD R6, R180, 0x40, R208 ;  /* 0x00000040b4067824 */ /* 0x000fe400078e02d0 */
[----:B------:R-:W-:Y:S03]  /*1a410*/  IMAD.MOV.U32 R212, RZ, RZ, RZ ;  /* 0x000000ffffd47224 */ /* 0x000fe600078e00ff */
[----:B------:R-:W-:Y:S05]  /*1a420*/  IADD3 R213, R6, -0x40, R215 ;  /* 0xffffffc006d57810 */ /* 0x000fea0007ffe0d7 */
        /* <DEDUP_REMOVED lines=22> */
[----:B-1----:R-:W-:Y:S01]  /*1a590*/  LEA.HI.X R13, R7, c[0x0][0x1cc], R6, 0x1, P0 ;  /* 0x00007300070d7a11 */ /* 0x002fe200000f0c06 */
[----:B------:R-:W1:Y:S04]  /*1a5a0*/  SHFL.IDX PT, R9, R20, RZ, 0x181f ;  /* 0x00181fff14097589 */ /* 0x000e6800000e0000 */
[----:B------:R-:W2:Y:S04]  /*1a5b0*/  SHFL.IDX PT, R8, R13, RZ, 0x181f ;  /* 0x00181fff0d087589 */ /* 0x000ea800000e0000 */
[----:B------:R-:W3:Y:S04]  /*1a5c0*/  SHFL.IDX PT, R7, R20, 0x1, 0x181f ;  /* 0x00381f0014077f89 */ /* 0x000ee800000e0000 */
[----:B------:R-:W4:Y:S01]  /*1a5d0*/  SHFL.IDX PT, R6, R13, 0x1, 0x181f ;  /* 0x00381f000d067f89 */ /* 0x000f2200000e0000 */
[C---:B-1----:R-:W-:Y:S02]  /*1a5e0*/  IADD3 R14, P0, R9.reuse, R222, RZ ;  /* 0x000000de090e7210 */ /* 0x042fe40007f1e0ff */
[C---:B------:R-:W-:Y:S03]  /*1a5f0*/  IADD3 R10, P1, R9.reuse, R182, RZ ;  /* 0x000000b6090a7210 */ /* 0x040fe60007f3e0ff */
[C---:B--2---:R-:W-:Y:S01]  /*1a600*/  IMAD.X R15, R8.reuse, 0x1, R181, P0 ;  /* 0x00000001080f7824 */ /* 0x044fe200000e06b5 */
[-C--:B------:R-:W-:Y:S01]  /*1a610*/  IADD3 R18, P0, R9, R223.reuse, RZ ;  /* 0x000000df09127210 */ /* 0x080fe20007f1e0ff */
[C-C-:B------:R-:W-:Y:S01]  /*1a620*/  IMAD.X R11, R8.reuse, 0x1, R224.reuse, P1 ;  /* 0x00000001080b7824 */ /* 0x140fe200008e06e0 */
        /* <DEDUP_REMOVED lines=12> */
[----:B------:R1:W-:Y:S02]  /*1a6f0*/  LDGSTS.E.BYPASS.LTC128B.128 [R216+0xb100], [R20.64], !P6 ;  /* 0x0b10000014d87fae */ /* 0x0003e4000f101d56 */
.L_x_442:
[----:B--234-:R-:W-:Y:S01]  /*1a700*/  PLOP3.LUT P1, PT, PT, PT, UP3, 0x80, 0x0 ;  /* 0x000000000000781c */ /* 0x01cfe20003f2f038 */
[----:B------:R-:W0:Y:S01]  /*1a710*/  LDGDEPBAR ;  /* 0x00000000000079af */ /* 0x000e220000000000 */
[----:B------:R-:W-:Y:S01]  /*1a720*/  PLOP3.LUT P0, PT, PT, PT, UP3, 0x80, 0x0 ;  /* 0x000000000000781c */ /* 0x000fe20003f0f038 */
[----:B-1----:R-:W-:Y:S02]  /*1a730*/  IMAD.MOV.U32 R15, RZ, RZ, R217 ;  /* 0x000000ffff0f7224 */ /* 0x002fe400078e00d9 */
[----:B------:R-:W-:Y:S05]  /*1a740*/  IMAD.SHL.U32 R11, R180, 0x40, RZ ;  /* 0x00000040b40b7824 */ /* 0x000fea00078e00ff */
[----:B------:R-:W-:Y:S03]  /*1a750*/  IADD3 R7, -R218, 0x1, -R11 ;  /* 0x00000001da077810 */ /* 0x000fe60007ffe90b */
[----:B------:R-:W-:Y:S01]  /*1a760*/  @P1 IMAD.HI.U32 R6, R217, c[0x0][0x2c8], RZ ;  /* 0x0000b200d9061a27 */ /* 0x000fe200078e00ff */
[----:B------:R-:W-:Y:S04]  /*1a770*/  IADD3 R7, -R210, R7, R207 ;  /* 0x00000007d2077210 */ /* 0x000fe80007ffe1cf */
[----:B------:R-:W-:Y:S02]  /*1a780*/  @P0 SHF.R.U32.HI R15, RZ, c[0x0][0x2cc], R6 ;  /* 0x0000b300ff0f0a19 */ /* 0x000fe40000011606 */
[----:B------:R-:W-:Y:S02]  /*1a790*/  PLOP3.LUT P0, PT, PT, PT, UP2, 0x40, 0x0 ;  /* 0x000000000000781c */ /* 0x000fe40003f0e828 */
[C---:B------:R-:W-:Y:S01]  /*1a7a0*/  IADD3 R9, R7.reuse, c[0x0][0x328], RZ ;  /* 0x0000ca0007097a10 */ /* 0x040fe20007ffe0ff */
[----:B------:R-:W1:Y:S01]  /*1a7b0*/  SHFL.IDX PT, R8, R15, RZ, 0x1c1f ;  /* 0x001c1fff0f087589 */ /* 0x000e6200000e0000 */
[----:B------:R-:W-:Y:S03]  /*1a7c0*/  IADD3 R7, R7, UR13, RZ ;  /* 0x0000000d07077c10 */ /* 0x000fe6000fffe0ff */
[--C-:B-1----:R-:W-:Y:S02]  /*1a7d0*/  IMAD.IADD R14, R9, 0x1, R8.reuse ;  /* 0x00000001090e7824 */ /* 0x102fe400078e0208 */
[----:B------:R-:W-:Y:S04]  /*1a7e0*/  IMAD.IADD R13, R7, 0x1, R8 ;  /* 0x00000001070d7824 */ /* 0x000fe800078e0208 */
        /* <DEDUP_REMOVED lines=14> */
.L_x_445:
[----:B------:R-:W-:Y:S04]  /*1a8d0*/  MOV R6, 0x1 ;  /* 0x0000000100067802 */ /* 0x000fe80000000f00 */
[----:B------:R-:W-:Y:S11]  /*1a8e0*/  ISETP.NE.AND P0, PT, R6, c[0x0][0x32c], PT ;  /* 0x0000cb0006007a0c */ /* 0x000ff60003f05270 */
[----:B------:R-:W-:Y:S02]  /*1a8f0*/  @!UPT UIADD3 URZ, URZ, URZ, URZ ;  /* 0x0000003f3f3ff290 */ /* 0x000fe4000fffe03f */
[----:B------:R-:W-:Y:S05]  /*1a900*/  @P0 IMAD.HI.U32 R6, R8, c[0x0][0x330], RZ ;  /* 0x0000cc0008060a27 */ /* 0x000fea00078e00ff */
[----:B------:R-:W-:Y:S02]  /*1a910*/  @P0 SHF.R.U32.HI R8, RZ, c[0x0][0x334], R6 ;  /* 0x0000cd00ff080a19 */ /* 0x000fe40000011606 */
.L_x_446:
[----:B------:R-:W-:Y:S05]  /*1a920*/  BSYNC B0 ;  /* 0x0000000000007941 */ /* 0x000fea0003800000 */
.L_x_444:
[----:B------:R-:W-:Y:S04]  /*1a930*/  IMAD R17, R8, c[0x0][0x32c], -R11 ;  /* 0x0000cb0008117a24 */ /* 0x000fe800078e0a0b */
[----:B------:R-:W-:Y:S05]  /*1a940*/  IMAD.IADD R6, R17, 0x1, -R218 ;  /* 0x0000000111067824 */ /* 0x000fea00078e0ada */
[----:B------:R-:W-:Y:S02]  /*1a950*/  IADD3 R17, R6, c[0x0][0x32c], RZ ;  /* 0x0000cb0006117a10 */ /* 0x000fe40007ffe0ff */
[----:B------:R-:W-:Y:S02]  /*1a960*/  IMNMX R13, R13, R6, !PT ;  /* 0x000000060d0d7217 */ /* 0x000fe40007800200 */
[----:B------:R-:W-:Y:S02]  /*1a970*/  IMNMX R14, R14, R17, PT ;  /* 0x000000110e0e7217 */ /* 0x000fe40003800200 */
.L_x_443:
[----:B------:R-:W-:Y:S04]  /*1a980*/  ISETP.GT.AND P2, PT, R180, -0x1, PT ;  /* 0xffffffffb400780c */ /* 0x000fe80003f44270 */
[----:B------:R-:W-:Y:S04]  /*1a990*/  ISETP.GT.AND P0, PT, R13, RZ, P2 ;  /* 0x000000ff0d00720c */ /* 0x000fe80001704270 */
[C---:B------:R-:W-:Y:S04]  /*1a9a0*/  ISETP.LT.OR P0, PT, R14.reuse, 0x1, P0 ;  /* 0x000000010e00780c */ /* 0x040fe80000701670 */
[----:B------:R-:W-:Y:S02]  /*1a9b0*/  FSEL R10, R137, -INF , !P0 ;  /* 0xff800000890a7808 */ /* 0x000fe40004000000 */
[C---:B------:R-:W-:Y:S04]  /*1a9c0*/  ISETP.GT.AND P0, PT, R13.reuse, 0x1, P2 ;  /* 0x000000010d00780c */ /* 0x040fe80001704270 */
[----:B------:R-:W-:Y:S04]  /*1a9d0*/  ISETP.LT.OR P0, PT, R14, 0x2, P0 ;  /* 0x000000020e00780c */ /* 0x000fe80000701670 */
[----:B------:R-:W-:Y:S02]  /*1a9e0*/  FSEL R138, R138, -INF , !P0 ;  /* 0xff8000008a8a7808 */ /* 0x000fe40004000000 */
[----:B------:R-:W-:Y:S04]  /*1a9f0*/  ISETP.GT.AND P0, PT, R13, 0x8, P2 ;  /* 0x000000080d00780c */ /* 0x000fe80001704270 */
[C---:B------:R-:W-:Y:S04]  /*1aa00*/  ISETP.LT.OR P0, PT, R14.reuse, 0x9, P0 ;  /* 0x000000090e00780c */ /* 0x040fe80000701670 */
[----:B------:R-:W-:Y:S02]  /*1aa10*/  FSEL R8, R139, -INF , !P0 ;  /* 0xff8000008b087808 */ /* 0x000fe40004000000 */
[C---:B------:R-:W-:Y:S04]  /*1aa20*/  ISETP.GT.AND P0, PT, R13.reuse, 0x9, P2 ;  /* 0x000000090d00780c */ /* 0x040fe80001704270 */
[----:B------:R-:W-:Y:S04]  /*1aa30*/  ISETP.LT.OR P0, PT, R14, 0xa, P0 ;  /* 0x0000000a0e00780c */ /* 0x000fe80000701670 */
[----:B------:R-:W-:Y:S02]  /*1aa40*/  FSEL R6, R140, -INF , !P0 ;  /* 0xff8000008c067808 */ /* 0x000fe40004000000 */
[C---:B------:R-:W-:Y:S04]  /*1aa50*/  ISETP.GT.AND P0, PT, R13.reuse, 0x10, P2 ;  /* 0x000000100d00780c */ /* 0x040fe80001704270 */
[----:B------:R-:W-:Y:S04]  /*1aa60*/  ISETP.LT.OR P0, PT, R14, 0x11, P0 ;  /* 0x000000110e00780c */ /* 0x000fe80000701670 */
[----:B------:R-:W-:Y:S02]  /*1aa70*/  FSEL R164, R12, -INF , !P0 ;  /* 0xff8000000ca47808 */ /* 0x000fe40004000000 */
[C---:B------:R-:W-:Y:S01]  /*1aa80*/  ISETP.GT.AND P0, PT, R13.reuse, 0x11, P2 ;  /* 0x000000110d00780c */ /* 0x040fe20001704270 */
[----:B------:R-:W1:Y:S03]  /*1aa90*/  SHFL.IDX PT, R12, R15, 0x1, 0x1c1f ;  /* 0x003c1f000f0c7f89 */ /* 0x000e6600000e0000 */
[----:B------:R-:W-:Y:S04]  /*1aaa0*/  ISETP.LT.OR P0, PT, R14, 0x12, P0 ;  /* 0x000000120e00780c */ /* 0x000fe80000701670 */
[----:B------:R-:W-:Y:S02]  /*1aab0*/  FSEL R162, R162, -INF , !P0 ;  /* 0xff800000a2a27808 */ /* 0x000fe40004000000 */
[C---:B------:R-:W-:Y:S04]  /*1aac0*/  ISETP.GT.AND P0, PT, R13.reuse, 0x18, P2 ;  /* 0x000000180d00780c */ /* 0x040fe80001704270 */
[----:B------:R-:W-:Y:S04]  /*1aad0*/  ISETP.LT.OR P0, PT, R14, 0x19, P0 ;  /* 0x000000190e00780c */ /* 0x000fe80000701670 */
[----:B------:R-:W-:Y:S02]  /*1aae0*/  FSEL R142, R142, -INF , !P0 ;  /* 0xff8000008e8e7808 */ /* 0x000fe40004000000 */
[----:B------:R-:W-:Y:S04]  /*1aaf0*/  ISETP.GT.AND P0, PT, R13, 0x19, P2 ;  /* 0x000000190d00780c */ /* 0x000fe80001704270 */
[----:B------:R-:W-:Y:S01]  /*1ab00*/  ISETP.LT.OR P0, PT, R14, 0x1a, P0 ;  /* 0x0000001a0e00780c */ /* 0x000fe20000701670 */
[--C-:B-1----:R-:W-:Y:S03]  /*1ab10*/  IMAD.IADD R7, R7, 0x1, R12.reuse ;  /* 0x0000000107077824 */ /* 0x102fe600078e020c */
[----:B------:R-:W-:Y:S01]  /*1ab20*/  FSEL R140, R4, -INF , !P0 ;  /* 0xff800000048c7808 */ /* 0x000fe20004000000 */
[----:B------:R-:W-:Y:S01]  /*1ab30*/  IMAD.IADD R4, R9, 0x1, R12 ;  /* 0x0000000109047824 */ /* 0x000fe200078e020c */
[C---:B------:R-:W-:Y:S04]  /*1ab40*/  ISETP.GT.AND P0, PT, R13.reuse, 0x20, P2 ;  /* 0x000000200d00780c */ /* 0x040fe80001704270 */
[----:B------:R-:W-:Y:S04]  /*1ab50*/  ISETP.LT.OR P0, PT, R14, 0x21, P0 ;  /* 0x000000210e00780c */ /* 0x000fe80000701670 */
[----:B------:R-:W-:Y:S02]  /*1ab60*/  FSEL R160, R160, -INF , !P0 ;  /* 0xff800000a0a07808 */ /* 0x000fe40004000000 */
        /* <DEDUP_REMOVED lines=37> */
.L_x_449:
[----:B------:R-:W-:Y:S04]  /*1adc0*/  MOV R9, 0x1 ;  /* 0x0000000100097802 */ /* 0x000fe80000000f00 */
[----:B------:R-:W-:Y:S11]  /*1add0*/  ISETP.NE.AND P0, PT, R9, c[0x0][0x32c], PT ;  /* 0x0000cb0009007a0c */ /* 0x000ff60003f05270 */
[----:B------:R-:W-:Y:S02]  /*1ade0*/  @!UPT UIADD3 URZ, URZ, URZ, URZ ;  /* 0x0000003f3f3ff290 */ /* 0x000fe4000fffe03f */
[----:B------:R-:W-:Y:S05]  /*1adf0*/  @P0 IMAD.HI.U32 R9, R12, c[0x0][0x330], RZ ;  /* 0x0000cc000c090a27 */ /* 0x000fea00078e00ff */
[----:B------:R-:W-:Y:S02]  /*1ae00*/  @P0 SHF.R.U32.HI R12, RZ, c[0x0][0x334], R9 ;  /* 0x0000cd00ff0c0a19 */ /* 0x000fe40000011609 */
.L_x_450:
[----:B------:R-:W-:Y:S05]  /*1ae10*/  BSYNC B0 ;  /* 0x0000000000007941 */ /* 0x000fea0003800000 */
.L_x_448:
[----:B------:R-:W-:Y:S04]  /*1ae20*/  IMAD R11, R12, c[0x0][0x32c], -R11 ;  /* 0x0000cb000c0b7a24 */ /* 0x000fe800078e0a0b */
[----:B------:R-:W-:Y:S05]  /*1ae30*/  IMAD.IADD R12, R11, 0x1, -R218 ;  /* 0x000000010b0c7824 */ /* 0x000fea00078e0ada */
[----:B------:R-:W-:Y:S02]  /*1ae40*/  IADD3 R9, R12, c[0x0][0x32c], RZ ;  /* 0x0000cb000c097a10 */ /* 0x000fe40007ffe0ff */
[----:B------:R-:W-:Y:S02]  /*1ae50*/  IMNMX R7, R7, R12, !PT ;  /* 0x0000000c07077217 */ /* 0x000fe40007800200 */
[----:B------:R-:W-:Y:S02]  /*1ae60*/  IMNMX R4, R4, R9, PT ;  /* 0x0000000904047217 */ /* 0x000fe40003800200 */
.L_x_447:
[C---:B------:R-:W-:Y:S01]  /*1ae70*/  ISETP.GT.AND P0, PT, R7.reuse, RZ, P2 ;  /* 0x000000ff0700720c */ /* 0x040fe20001704270 */
[----:B------:R-:W-:Y:S01]  /*1ae80*/  LDSM.16.MT88.4 R20, [R198+0x100] ;  /* 0x00010000c614783b */ /* 0x000fe20000004200 */
[----:B------:R-:W-:Y:S02]  /*1ae90*/  FMNMX.FTZ R17, R10, R3, !PT ;  /* 0x000000030a117209 */ /* 0x000fe40007810000 */
[----:B------:R-:W-:Y:S02]  /*1aea0*/  ISETP.LT.OR P0, PT, R4, 0x1, P0 ;  /* 0x000000010400780c */ /* 0x000fe40000701670 */
        /* <DEDUP_REMOVED lines=61> */
[----:B------:R-:W-:Y:S02]  /*1b280*/  ISETP.GT.AND P1, PT, R7, 0x38, P2 ;  /* 0x000000380700780c */ /* 0x000fe40001724270 */
[----:B------:R-:W-:Y:S02]  /*1b290*/  FSEL R149, R149, -INF , !P0 ;  /* 0xff80000095957808 */ /* 0x000fe40004000000 */
[----:B------:R-:W-:Y:S02]  /*1b2a0*/  ISETP.GT.AND P0, PT, R7, 0x31, P2 ;  /* 0x000000310700780c */ /* 0x000fe40001704270 */
[----:B------:R-:W-:Y:S02]  /*1b2b0*/  FMNMX.FTZ R17, R150, R17, !PT ;  /* 0x0000001196117209 */ /* 0x000fe40007810000 */
[C---:B------:R-:W-:Y:S02]  /*1b2c0*/  ISETP.LT.OR P0, PT, R4.reuse, 0x32, P0 ;  /* 0x000000320400780c */ /* 0x040fe40000701670 */
[----:B------:R-:W-:Y:S02]  /*1b2d0*/  FMNMX.FTZ R0, R149, R0, !PT ;  /* 0x0000000095007209 */ /* 0x000fe40007810000 */
[----:B------:R-:W-:Y:S02]  /*1b2e0*/  FSEL R147, R147, -INF , !P0 ;  /* 0xff80000093937808 */ /* 0x000fe40004000000 */
[----:B------:R-:W-:Y:S02]  /*1b2f0*/  ISETP.LT.OR P1, PT, R4, 0x39, P1 ;  /* 0x000000390400780c */ /* 0x000fe40000f21670 */
[----:B------:R-:W-:Y:S02]  /*1b300*/  ISETP.GT.AND P0, PT, R7, 0x39, P2 ;  /* 0x000000390700780c */ /* 0x000fe40001704270 */
[----:B------:R-:W-:Y:S02]  /*1b310*/  FMNMX.FTZ R17, R148, R17, !PT ;  /* 0x0000001194117209 */ /* 0x000fe40007810000 */
[----:B------:R-:W-:Y:S02]  /*1b320*/  FSEL R145, R145, -INF , !P1 ;  /* 0xff80000091917808 */ /* 0x000fe40004800000 */
[----:B------:R-:W-:Y:S02]  /*1b330*/  FMNMX.FTZ R0, R147, R0, !PT ;  /* 0x0000000093007209 */ /* 0x000fe40007810000 */
[----:B------:R-:W-:Y:S02]  /*1b340*/  ISETP.LT.OR P0, PT, R4, 0x3a, P0 ;  /* 0x0000003a0400780c */ /* 0x000fe40000701670 */
[----:B------:R-:W-:Y:S02]  /*1b350*/  FMNMX.FTZ R12, R146, R17, !PT ;  /* 0x00000011920c7209 */ /* 0x000fe40007810000 */
[----:B------:R-:W-:Y:S02]  /*1b360*/  FMNMX.FTZ R0, R145, R0, !PT ;  /* 0x0000000091007209 */ /* 0x000fe40007810000 */
[----:B------:R-:W-:Y:S01]  /*1b370*/  FSEL R133, R5, -INF , !P0 ;  /* 0xff80000005857808 */ /* 0x000fe20004000000 */
[----:B------:R-:W-:Y:S03]  /*1b380*/  SHFL.BFLY PT, R17, R12, 0x2, 0x1f ;  /* 0x0c401f000c117f89 */ /* 0x000fe600000e0000 */
[----:B------:R-:W-:Y:S05]  /*1b390*/  FMNMX.FTZ R4, R133, R0, !PT ;  /* 0x0000000085047209 */ /* 0x000fea0007810000 */
[----:B------:R-:W1:Y:S02]  /*1b3a0*/  SHFL.BFLY PT, R7, R4, 0x2, 0x1f ;  /* 0x0c401f0004077f89 */ /* 0x000e6400000e0000 */
[----:B-1----:R-:W-:Y:S02]  /*1b3b0*/  FMNMX.FTZ R5, R4, R7, !PT ;  /* 0x0000000704057209 */ /* 0x002fe40007810000 */
[----:B------:R-:W-:Y:S04]  /*1b3c0*/  FMNMX.FTZ R12, R12, R17, !PT ;  /* 0x000000110c0c7209 */ /* 0x000fe80007810000 */
[----:B------:R-:W1:Y:S08]  /*1b3d0*/  SHFL.BFLY PT, R132, R5, 0x1, 0x1f ;  /* 0x0c201f0005847f89 */ /* 0x000e7000000e0000 */
[----:B------:R-:W2:Y:S01]  /*1b3e0*/  SHFL.BFLY PT, R17, R12, 0x1, 0x1f ;  /* 0x0c201f000c117f89 */ /* 0x000ea200000e0000 */
[----:B-1----:R-:W-:Y:S05]  /*1b3f0*/  FMNMX.FTZ R132, R132, R5, !PT ;  /* 0x0000000584847209 */ /* 0x002fea0007810000 */
[----:B------:R-:W-:Y:S01]  /*1b400*/  FMUL.FTZ R144, R132, c[0x0][0x2d0] ;  /* 0x0000b40084907a20 */ /* 0x000fe20000410000 */
[----:B--2---:R-:W-:Y:S04]  /*1b410*/  FMNMX.FTZ R0, R12, R17, !PT ;  /* 0x000000110c007209 */ /* 0x004fe80007810000 */
[C---:B------:R-:W-:Y:S01]  /*1b420*/  FSETP.NEU.FTZ.AND P0, PT, R0.reuse, -INF , PT ;  /* 0xff8000000000780b */ /* 0x040fe20003f1d000 */
[C---:B------:R-:W-:Y:S03]  /*1b430*/  FMUL.FTZ R151, R0.reuse, c[0x0][0x2d0] ;  /* 0x0000b40000977a20 */ /* 0x040fe60000410000 */
[----:B------:R-:W-:Y:S02]  /*1b440*/  FSEL R4, R0, RZ, P0 ;  /* 0x000000ff00047208 */ /* 0x000fe40000000000 */
[----:B------:R-:W-:Y:S02]  /*1b450*/  FSEL R151, R151, RZ, P0 ;  /* 0x000000ff97977208 */ /* 0x000fe40000000000 */
[----:B------:R-:W-:Y:S01]  /*1b460*/  FSETP.NEU.FTZ.AND P0, PT, R132, -INF , PT ;  /* 0xff8000008400780b */ /* 0x000fe20003f1d000 */
[----:B------:R-:W-:Y:S02]  /*1b470*/  FADD.FTZ R4, -R4, R3 ;  /* 0x0000000304047221 */ /* 0x000fe40000010100 */
[--C-:B------:R-:W-:Y:S01]  /*1b480*/  FFMA.FTZ R168, R10, c[0x0][0x2d0], -R151.reuse ;  /* 0x0000b4000aa87a23 */ /* 0x100fe20000010897 */
[----:B------:R-:W-:Y:S01]  /*1b490*/  FSEL R144, R144, RZ, P0 ;  /* 0x000000ff90907208 */ /* 0x000fe20000000000 */
[--C-:B------:R-:W-:Y:S01]  /*1b4a0*/  FFMA.FTZ R135, R138, c[0x0][0x2d0], -R151.reuse ;  /* 0x0000b4008a877a23 */ /* 0x100fe20000010897 */
[----:B------:R-:W-:Y:S01]  /*1b4b0*/  FSEL R5, R132, RZ, P0 ;  /* 0x000000ff84057208 */ /* 0x000fe20000000000 */
[--C-:B------:R-:W-:Y:S01]  /*1b4c0*/  FFMA.FTZ R134, R8, c[0x0][0x2d0], -R151.reuse ;  /* 0x0000b40008867a23 */ /* 0x100fe20000010897 */
[----:B------:R-:W-:Y:S01]  /*1b4d0*/  ISETP.GT.AND P0, PT, R180, R211, PT ;  /* 0x000000d3b400720c */ /* 0x000fe20003f04270 */
[--C-:B------:R-:W-:Y:S01]  /*1b4e0*/  FFMA.FTZ R173, R15, c[0x0][0x2d0], -R144.reuse ;  /* 0x0000b4000fad7a23 */ /* 0x100fe20000010890 */
[----:B------:R-:W-:Y:S01]  /*1b4f0*/  MUFU.EX2 R168, R168 ;  /* 0x000000a800a87308 */ /* 0x000fe20000000800 */
[----:B------:R-:W-:Y:S02]  /*1b500*/  FFMA.FTZ R172, R13, c[0x0][0x2d0], -R144 ;  /* 0x0000b4000dac7a23 */ /* 0x000fe40000010890 */
[----:B------:R-:W-:Y:S01]  /*1b510*/  FADD.FTZ R5, -R5, R2 ;  /* 0x0000000205057221 */ /* 0x000fe20000010100 */
[----:B------:R-:W1:Y:S01]  /*1b520*/  LDSM.16.MT88.4 R12, [R203+0x100] ;  /* 0x00010000cb0c783b */ /* 0x000e620000004200 */
[--C-:B------:R-:W-:Y:S02]  /*1b530*/  FFMA.FTZ R169, R6, c[0x0][0x2d0], -R151.reuse ;  /* 0x0000b40006a97a23 */ /* 0x100fe40000010897 */
[----:B------:R-:W-:Y:S02]  /*1b540*/  FMUL.FTZ R3, R4, c[0x0][0x2d0] ;  /* 0x0000b40004037a20 */ /* 0x000fe40000410000 */
[--C-:B------:R-:W-:Y:S01]  /*1b550*/  FFMA.FTZ R171, R11, c[0x0][0x2d0], -R144.reuse ;  /* 0x0000b4000bab7a23 */ /* 0x100fe20000010890 */
[----:B------:R-:W2:Y:S01]  /*1b560*/  MUFU.EX2 R135, R135 ;  /* 0x0000008700877308 */ /* 0x000ea20000000800 */
[--C-:B------:R-:W-:Y:S02]  /*1b570*/  FFMA.FTZ R170, R9, c[0x0][0x2d0], -R144.reuse ;  /* 0x0000b40009aa7a23 */ /* 0x100fe40000010890 */
[----:B------:R-:W-:Y:S02]  /*1b580*/  FMUL.FTZ R2, R5, c[0x0][0x2d0] ;  /* 0x0000b40005027a20 */ /* 0x000fe40000410000 */
[--C-:B------:R-:W-:Y:S02]  /*1b590*/  FFMA.FTZ R174, R164, c[0x0][0x2d0], -R151.reuse ;  /* 0x0000b400a4ae7a23 */ /* 0x100fe40000010897 */
[----:B------:R-:W-:Y:S01]  /*1b5a0*/  LDSM.16.MT88.4 R164, [R203+0x5900] ;  /* 0x00590000cba4783b */ /* 0x000fe20000004200 */
[--C-:B------:R-:W-:Y:S02]  /*1b5b0*/  FFMA.FTZ R175, R162, c[0x0][0x2d0], -R151.reuse ;  /* 0x0000b400a2af7a23 */ /* 0x100fe40000010897 */
[----:B------:R-:W-:Y:S01]  /*1b5c0*/  MUFU.EX2 R134, R134 ;  /* 0x0000008600867308 */ /* 0x000fe20000000800 */
[--C-:B------:R-:W-:Y:S02]  /*1b5d0*/  FFMA.FTZ R176, R142, c[0x0][0x2d0], -R151.reuse ;  /* 0x0000b4008eb07a23 */ /* 0x100fe40000010897 */
[--C-:B------:R-:W-:Y:S02]  /*1b5e0*/  FFMA.FTZ R177, R140, c[0x0][0x2d0], -R151.reuse ;  /* 0x0000b4008cb17a23 */ /* 0x100fe40000010897 */
[--C-:B------:R-:W-:Y:S02]  /*1b5f0*/  FFMA.FTZ R178, R163, c[0x0][0x2d0], -R144.reuse ;  /* 0x0000b400a3b27a23 */ /* 0x100fe40000010890 */
[--C-:B------:R-:W-:Y:S02]  /*1b600*/  FFMA.FTZ R179, R161, c[0x0][0x2d0], -R144.reuse ;  /* 0x0000b400a1b37a23 */ /* 0x100fe40000010890 */
[--C-:B------:R-:W-:Y:S01]  /*1b610*/  FFMA.FTZ R225, R143, c[0x0][0x2d0], -R144.reuse ;  /* 0x0000b4008fe17a23 */ /* 0x100fe20000010890 */
[----:B------:R-:W3:Y:S01]  /*1b620*/  MUFU.EX2 R169, R169 ;  /* 0x000000a900a97308 */ /* 0x000ee20000000800 */
[--C-:B------:R-:W-:Y:S02]  /*1b630*/  FFMA.FTZ R226, R141, c[0x0][0x2d0], -R144.reuse ;  /* 0x0000b4008de27a23 */ /* 0x100fe40000010890 */
[----:B------:R-:W-:Y:S01]  /*1b640*/  LDSM.16.MT88.4 R140, [R197+0x2900] ;  /* 0x00290000c58c783b */ /* 0x000fe20000004200 */
[----:B--2---:R-:W-:Y:S01]  /*1b650*/  F2FP.PACK_AB R136, R135, R168 ;  /* 0x000000a88788723e */ /* 0x004fe200000000ff */
[--C-:B------:R-:W-:Y:S02]  /*1b660*/  FFMA.FTZ R227, R160, c[0x0][0x2d0], -R151.reuse ;  /* 0x0000b400a0e37a23 */ /* 0x100fe40000010897 */
[--C-:B------:R-:W-:Y:S02]  /*1b670*/  FFMA.FTZ R228, R158, c[0x0][0x2d0], -R151.reuse ;  /* 0x0000b4009ee47a23 */ /* 0x100fe40000010897 */
[--C-:B------:R-:W-:Y:S01]  /*1b680*/  FFMA.FTZ R229, R156, c[0x0][0x2d0], -R151.reuse ;  /* 0x0000b4009ce57a23 */ /* 0x100fe20000010897 */
[----:B------:R-:W2:Y:S01]  /*1b690*/  MUFU.EX2 R3, R3 ;  /* 0x0000000300037308 */ /* 0x000ea20000000800 */
[----:B------:R-:W-:Y:S01]  /*1b6a0*/  LDSM.16.MT88.4 R160, [R196+0x3900] ;  /* 0x00390000c4a0783b */ /* 0x000fe20000004200 */
[--C-:B------:R-:W-:Y:S02]  /*1b6b0*/  FFMA.FTZ R230, R154, c[0x0][0x2d0], -R151.reuse ;  /* 0x0000b4009ae67a23 */ /* 0x100fe40000010897 */
[--C-:B------:R-:W-:Y:S02]  /*1b6c0*/  FFMA.FTZ R231, R159, c[0x0][0x2d0], -R144.reuse ;  /* 0x0000b4009fe77a23 */ /* 0x100fe40000010890 */
[--C-:B------:R-:W-:Y:S02]  /*1b6d0*/  FFMA.FTZ R232, R157, c[0x0][0x2d0], -R144.reuse ;  /* 0x0000b4009de87a23 */ /* 0x100fe40000010890 */
[--C-:B------:R-:W-:Y:S01]  /*1b6e0*/  FFMA.FTZ R233, R155, c[0x0][0x2d0], -R144.reuse ;  /* 0x0000b4009be97a23 */ /* 0x100fe20000010890 */
[----:B------:R-:W-:Y:S01]  /*1b6f0*/  LDSM.16.MT88.4 R156, [R197+0x3900] ;  /* 0x00390000c59c783b */ /* 0x000fe20000004200 */
[----:B------:R-:W-:Y:S01]  /*1b700*/  MUFU.EX2 R173, R173 ;  /* 0x000000ad00ad7308 */ /* 0x000fe20000000800 */
[--C-:B------:R-:W-:Y:S02]  /*1b710*/  FFMA.FTZ R234, R153, c[0x0][0x2d0], -R144.reuse ;  /* 0x0000b40099ea7a23 */ /* 0x100fe40000010890 */
[--C-:B------:R-:W-:Y:S01]  /*1b720*/  FFMA.FTZ R235, R152, c[0x0][0x2d0], -R151.reuse ;  /* 0x0000b40098eb7a23 */ /* 0x100fe20000010897 */
[----:B---3--:R-:W-:Y:S01]  /*1b730*/  F2FP.PACK_AB R138, R169, R134 ;  /* 0x00000086a98a723e */ /* 0x008fe200000000ff */
[--C-:B------:R-:W-:Y:S02]  /*1b740*/  FFMA.FTZ R236, R150, c[0x0][0x2d0], -R151.reuse ;  /* 0x0000b40096ec7a23 */ /* 0x100fe40000010897 */
[----:B------:R-:W-:Y:S01]  /*1b750*/  LDSM.16.MT88.4 R152, [R198+0x3900] ;  /* 0x00390000c698783b */ /* 0x000fe20000004200 */
[--C-:B------:R-:W-:Y:S02]  /*1b760*/  FFMA.FTZ R237, R148, c[0x0][0x2d0], -R151.reuse ;  /* 0x0000b40094ed7a23 */ /* 0x100fe40000010897 */
[----:B------:R-:W3:Y:S01]  /*1b770*/  MUFU.EX2 R172, R172 ;  /* 0x000000ac00ac7308 */ /* 0x000ee20000000800 */
[--C-:B------:R-:W-:Y:S02]  /*1b780*/  FFMA.FTZ R239, R149, c[0x0][0x2d0], -R144.reuse ;  /* 0x0000b40095ef7a23 */ /* 0x100fe40000010890 */
[--C-:B------:R-:W-:Y:S02]  /*1b790*/  FFMA.FTZ R240, R147, c[0x0][0x2d0], -R144.reuse ;  /* 0x0000b40093f07a23 */ /* 0x100fe40000010890 */
[C---:B--2---:R-:W-:Y:S02]  /*1b7a0*/  FMUL.FTZ R4, R3.reuse, R128 ;  /* 0x0000008003047220 */ /* 0x044fe40000410000 */
[C---:B------:R-:W-:Y:S02]  /*1b7b0*/  FMUL.FTZ R5, R3.reuse, R129 ;  /* 0x0000008103057220 */ /* 0x040fe40000410000 */
[C---:B------:R-:W-:Y:S01]  /*1b7c0*/  FMUL.FTZ R8, R3.reuse, R124 ;  /* 0x0000007c03087220 */ /* 0x040fe20000410000 */
        /* <DEDUP_REMOVED lines=9> */
[----:B---3--:R-:W-:Y:S01]  /*1b860*/  F2FP.PACK_AB R137, R172, R173 ;  /* 0x000000adac89723e */ /* 0x008fe200000000ff */
[--C-:B------:R-:W-:Y:S02]  /*1b870*/  FFMA.FTZ R241, R145, c[0x0][0x2d0], -R144.reuse ;  /* 0x0000b40091f17a23 */ /* 0x100fe40000010890 */
[----:B------:R-:W-:Y:S02]  /*1b880*/  FFMA.FTZ R151, R146, c[0x0][0x2d0], -R151 ;  /* 0x0000b40092977a23 */ /* 0x000fe40000010897 */
[----:B------:R-:W-:Y:S01]  /*1b890*/  FFMA.FTZ R144, R133, c[0x0][0x2d0], -R144 ;  /* 0x0000b40085907a23 */ /* 0x000fe20000010890 */
[----:B------:R-:W3:Y:S01]  /*1b8a0*/  MUFU.EX2 R2, R2 ;  /* 0x0000000200027308 */ /* 0x000ee20000000800 */
[C---:B------:R-:W-:Y:S02]  /*1b8b0*/  FMUL.FTZ R36, R3.reuse, R36 ;  /* 0x0000002403247220 */ /* 0x040fe40000410000 */
[C---:B------:R-:W-:Y:S02]  /*1b8c0*/  FMUL.FTZ R37, R3.reuse, R37 ;  /* 0x0000002503257220 */ /* 0x040fe40000410000 */
[C---:B------:R-:W-:Y:S02]  /*1b8d0*/  FMUL.FTZ R40, R3.reuse, R40 ;  /* 0x0000002803287220 */ /* 0x040fe40000410000 */
        /* <DEDUP_REMOVED lines=12> */
[C---:B---3--:R-:W-:Y:S02]  /*1b9a0*/  FMUL.FTZ R6, R2.reuse, R130 ;  /* 0x0000008202067220 */ /* 0x048fe40000410000 */
[C---:B------:R-:W-:Y:S02]  /*1b9b0*/  FMUL.FTZ R7, R2.reuse, R131 ;  /* 0x0000008302077220 */ /* 0x040fe40000410000 */
[----:B------:R-:W-:Y:S01]  /*1b9c0*/  LDSM.16.MT88.4 R128, [R198+0x2900] ;  /* 0x00290000c680783b */ /* 0x000fe20000004200 */
[C---:B------:R-:W-:Y:S01]  /*1b9d0*/  FMUL.FTZ R10, R2.reuse, R126 ;  /* 0x0000007e020a7220 */ /* 0x040fe20000410000 */
[----:B------:R-:W-:Y:S01]  /*1b9e0*/  MUFU.EX2 R174, R174 ;  /* 0x000000ae00ae7308 */ /* 0x000fe20000000800 */
[C---:B------:R-:W-:Y:S02]  /*1b9f0*/  FMUL.FTZ R11, R2.reuse, R127 ;  /* 0x0000007f020b7220 */ /* 0x040fe40000410000 */
[C---:B-1----:R-:W-:Y:S03]  /*1ba00*/  HMMA.16816.F32 R4, R136.reuse, R12, R4 ;  /* 0x0000000c8804723c */ /* 0x042fe60000001804 */
        /* <DEDUP_REMOVED lines=112> */
[----:B------:R-:W-:Y:S01]  /*1c110*/  FMUL.FTZ R89, R3, R89 ;  /* 0x0000005903597220 */ /* 0x000fe20000410000 */
[----:B----4-:R-:W-:Y:S01]  /*1c120*/  F2FP.PACK_AB R101, R179, R178 ;  /* 0x000000b2b365723e */ /* 0x010fe200000000ff */
[C---:B------:R-:W-:Y:S01]  /*1c130*/  FMUL.FTZ R90, R2.reuse, R90 ;  /* 0x0000005a025a7220 */ /* 0x040fe20000410000 */
[----:B------:R-:W-:Y:S01]  /*1c140*/  F2FP.PACK_AB R102, R177, R176 ;  /* 0x000000b0b166723e */ /* 0x000fe200000000ff */
[C---:B--2---:R-:W-:Y:S03]  /*1c150*/  HMMA.16816.F32 R84, R136.reuse, R108, R84 ;  /* 0x0000006c8854723c */ /* 0x044fe60000001854 */
[----:B------:R-:W-:Y:S01]  /*1c160*/  MUFU.EX2 R239, R239 ;  /* 0x000000ef00ef7308 */ /* 0x000fe20000000800 */
[----:B------:R-:W-:Y:S01]  /*1c170*/  FMUL.FTZ R91, R2, R91 ;  /* 0x0000005b025b7220 */ /* 0x000fe20000410000 */
[----:B-----5:R-:W-:Y:S01]  /*1c180*/  F2FP.PACK_AB R103, R226, R225 ;  /* 0x000000e1e267723e */ /* 0x020fe200000000ff */
[C---:B------:R-:W-:Y:S02]  /*1c190*/  FMUL.FTZ R92, R3.reuse, R92 ;  /* 0x0000005c035c7220 */ /* 0x040fe40000410000 */
[C---:B------:R-:W-:Y:S03]  /*1c1a0*/  FMUL.FTZ R93, R3.reuse, R93 ;  /* 0x0000005d035d7220 */ /* 0x040fe60000410000 */
[C---:B------:R-:W-:Y:S01]  /*1c1b0*/  HMMA.16816.F32 R88, R136.reuse, R110, R88 ;  /* 0x0000006e8858723c */ /* 0x040fe20000001858 */
[----:B------:R-:W1:Y:S01]  /*1c1c0*/  LDSM.16.MT88.4 R108, [R197+0x900] ;  /* 0x00090000c56c783b */ /* 0x000e620000004200 */
[----:B------:R-:W2:Y:S01]  /*1c1d0*/  MUFU.EX2 R240, R240 ;  /* 0x000000f000f07308 */ /* 0x000ea20000000800 */
[C---:B------:R-:W-:Y:S02]  /*1c1e0*/  FMUL.FTZ R94, R2.reuse, R94 ;  /* 0x0000005e025e7220 */ /* 0x040fe40000410000 */
[C---:B------:R-:W-:Y:S02]  /*1c1f0*/  FMUL.FTZ R95, R2.reuse, R95 ;  /* 0x0000005f025f7220 */ /* 0x040fe40000410000 */
[C---:B------:R-:W-:Y:S02]  /*1c200*/  FMUL.FTZ R96, R3.reuse, R96 ;  /* 0x0000006003607220 */ /* 0x040fe40000410000 */
[C---:B------:R-:W-:Y:S03]  /*1c210*/  FMUL.FTZ R97, R3.reuse, R97 ;  /* 0x0000006103617220 */ /* 0x040fe60000410000 */
[C---:B---3--:R-:W-:Y:S01]  /*1c220*/  HMMA.16816.F32 R92, R136.reuse, R104, R92 ;  /* 0x00000068885c723c */ /* 0x048fe2000000185c */
[----:B------:R-:W3:Y:S02]  /*1c230*/  MUFU.EX2 R241, R241 ;  /* 0x000000f100f17308 */ /* 0x000ee40000000800 */
[C---:B------:R-:W-:Y:S02]  /*1c240*/  FMUL.FTZ R98, R2.reuse, R98 ;  /* 0x0000006202627220 */ /* 0x040fe40000410000 */
[C---:B------:R-:W-:Y:S02]  /*1c250*/  FMUL.FTZ R99, R2.reuse, R99 ;  /* 0x0000006302637220 */ /* 0x040fe40000410000 */
[----:B------:R-:W-:Y:S02]  /*1c260*/  FFMA.FTZ R168, R3, R220, R168 ;  /* 0x000000dc03a87223 */ /* 0x000fe400000100a8 */
[----:B------:R-:W-:Y:S03]  /*1c270*/  FFMA.FTZ R173, R2, R221, R173 ;  /* 0x000000dd02ad7223 */ /* 0x000fe600000100ad */
[----:B------:R-:W-:Y:S01]  /*1c280*/  HMMA.16816.F32 R96, R136, R106, R96 ;  /* 0x0000006a8860723c */ /* 0x000fe20000001860 */
[----:B------:R-:W4:Y:S02]  /*1c290*/  LDSM.16.MT88.4 R104, [R196+0x2900] ;  /* 0x00290000c468783b */ /* 0x000f240000004200 */
        /* <DEDUP_REMOVED lines=19> */
[C---:B-1----:R-:W-:Y:S04]  /*1c3d0*/  HMMA.16816.F32 R20, R100.reuse, R108, R20 ;  /* 0x0000006c6414723c */ /* 0x042fe80000001814 */
[----:B------:R-:W-:Y:S01]  /*1c3e0*/  FADD.FTZ R225, R225, R2 ;  /* 0x00000002e1e17221 */ /* 0x000fe20000010000 */
[----:B------:R-:W-:Y:S01]  /*1c3f0*/  IADD3 R2, R180, -0x1, RZ ;  /* 0xffffffffb4027810 */ /* 0x000fe20007ffe0ff */
[----:B------:R-:W-:Y:S02]  /*1c400*/  FADD.FTZ R176, R177, R176 ;  /* 0x000000b0b1b07221 */ /* 0x000fe40000010000 */
[C---:B------:R-:W-:Y:S01]  /*1c410*/  HMMA.16816.F32 R24, R100.reuse, R110, R24 ;  /* 0x0000006e6418723c */ /* 0x040fe20000001818 */
[----:B------:R-:W1:Y:S03]  /*1c420*/  LDSM.16.MT88.4 R108, [R203+0x4900] ;  /* 0x00490000cb6c783b */ /* 0x000e660000004200 */
[----:B------:R-:W-:Y:S01]  /*1c430*/  FADD.FTZ R226, R226, R225 ;  /* 0x000000e1e2e27221 */ /* 0x000fe20000010000 */
[----:B------:R-:W-:Y:S02]  /*1c440*/  MOV R180, R2 ;  /* 0x0000000200b47202 */ /* 0x000fe40000000f00 */
[----:B------:R-:W-:Y:S01]  /*1c450*/  MOV R2, R132 ;  /* 0x0000008400027202 */ /* 0x000fe20000000f00 */
        /* <DEDUP_REMOVED lines=14> */
[----:B------:R-:W4:Y:S07]  /*1c540*/  LDSM.16.MT88.4 R104, [R196+0x4900] ;  /* 0x00490000c468783b */ /* 0x000f2e0000004200 */
[C---:B-1----:R-:W-:Y:S08]  /*1c550*/  HMMA.16816.F32 R68, R100.reuse, R108, R68 ;  /* 0x0000006c6444723c */ /* 0x042ff00000001844 */
[C---:B------:R-:W-:Y:S01]  /*1c560*/  HMMA.16816.F32 R72, R100.reuse, R110, R72 ;  /* 0x0000006e6448723c */ /* 0x040fe20000001848 */
[----:B------:R-:W1:Y:S07]  /*1c570*/  LDSM.16.MT88.4 R108, [R203+0x1100] ;  /* 0x00110000cb6c783b */ /* 0x000e6e0000004200 */
[C---:B------:R-:W-:Y:S08]  /*1c580*/  HMMA.16816.F32 R76, R100.reuse, R112, R76 ;  /* 0x00000070644c723c */ /* 0x040ff0000000184c */
[C---:B------:R-:W-:Y:S01]  /*1c590*/  HMMA.16816.F32 R80, R100.reuse, R114, R80 ;  /* 0x000000726450723c */ /* 0x040fe20000001850 */
[----:B------:R-:W5:Y:S07]  /*1c5a0*/  LDSM.16.MT88.4 R112, [R197+0x1100] ;  /* 0x00110000c570783b */ /* 0x000f6e0000004200 */
[C---:B------:R-:W-:Y:S08]  /*1c5b0*/  HMMA.16816.F32 R84, R100.reuse, R116, R84 ;  /* 0x000000746454723c */ /* 0x040ff00000001854 */
[C---:B------:R-:W-:Y:S01]  /*1c5c0*/  HMMA.16816.F32 R88, R100.reuse, R118, R88 ;  /* 0x000000766458723c */ /* 0x040fe20000001858 */
[----:B------:R-:W2:Y:S07]  /*1c5d0*/  LDSM.16.MT88.4 R116, [R203+0x3100] ;  /* 0x00310000cb74783b */ /* 0x000eae0000004200 */
[C---:B----4-:R-:W-:Y:S08]  /*1c5e0*/  HMMA.16816.F32 R92, R100.reuse, R104, R92 ;  /* 0x00000068645c723c */ /* 0x050ff0000000185c */
[----:B------:R-:W-:Y:S01]  /*1c5f0*/  HMMA.16816.F32 R96, R100, R106, R96 ;  /* 0x0000006a6460723c */ /* 0x000fe20000001860 */
[----:B------:R-:W4:Y:S06]  /*1c600*/  LDSM.16.MT88.4 R104, [R196+0x3100] ;  /* 0x00310000c468783b */ /* 0x000f2c0000004200 */
        /* <DEDUP_REMOVED lines=9> */
[C---:B-1----:R-:W-:Y:S03]  /*1c6a0*/  HMMA.16816.F32 R4, R100.reuse, R108, R4 ;  /* 0x0000006c6404723c */ /* 0x042fe60000001804 */
[----:B------:R-:W-:Y:S02]  /*1c6b0*/  FADD.FTZ R233, R233, R232 ;  /* 0x000000e8e9e97221 */ /* 0x000fe40000010000 */
[----:B------:R-:W-:Y:S02]  /*1c6c0*/  FADD.FTZ R230, R230, R229 ;  /* 0x000000e5e6e67221 */ /* 0x000fe40000010000 */
[----:B------:R-:W-:Y:S01]  /*1c6d0*/  FADD.FTZ R234, R234, R233 ;  /* 0x000000e9eaea7221 */ /* 0x000fe20000010000 */
[C---:B------:R-:W-:Y:S01]  /*1c6e0*/  HMMA.16816.F32 R8, R100.reuse, R110, R8 ;  /* 0x0000006e6408723c */ /* 0x040fe20000001808 */
[----:B------:R-:W1:Y:S07]  /*1c6f0*/  LDSM.16.MT88.4 R108, [R203+0x5100] ;  /* 0x00510000cb6c783b */ /* 0x000e6e0000004200 */
        /* <DEDUP_REMOVED lines=8> */
[C---:B--2---:R-:W-:Y:S08]  /*1c780*/  HMMA.16816.F32 R36, R100.reuse, R116, R36 ;  /* 0x000000746424723c */ /* 0x044ff00000001824 */
[C---:B------:R-:W-:Y:S01]  /*1c790*/  HMMA.16816.F32 R40, R100.reuse, R118, R40 ;  /* 0x000000766428723c */ /* 0x040fe20000001828 */
[----:B------:R-:W2:Y:S07]  /*1c7a0*/  LDSM.16.MT88.4 R116, [R197+0x5100] ;  /* 0x00510000c574783b */ /* 0x000eae0000004200 */
        /* <DEDUP_REMOVED lines=8> */
[C---:B----4-:R-:W-:Y:S04]  /*1c830*/  HMMA.16816.F32 R60, R100.reuse, R104, R60 ;  /* 0x00000068643c723c */ /* 0x050fe8000000183c */
[----:B---3--:R-:W-:Y:S01]  /*1c840*/  F2FP.PACK_AB R139, R242, R241 ;  /* 0x000000f1f28b723e */ /* 0x008fe200000000ff */
[----:B------:R-:W-:Y:S02]  /*1c850*/  FADD.FTZ R239, R239, R234 ;  /* 0x000000eaefef7221 */ /* 0x000fe40000010000 */
[----:B------:R-:W-:Y:S01]  /*1c860*/  FADD.FTZ R236, R236, R235 ;  /* 0x000000ebecec7221 */ /* 0x000fe20000010000 */
[C---:B------:R-:W-:Y:S01]  /*1c870*/  HMMA.16816.F32 R64, R100.reuse, R106, R64 ;  /* 0x0000006a6440723c */ /* 0x040fe20000001840 */
[----:B------:R-:W3:Y:S03]  /*1c880*/  LDSM.16.MT88.4 R104, [R196+0x5100] ;  /* 0x00510000c468783b */ /* 0x000ee60000004200 */
[----:B------:R-:W-:Y:S02]  /*1c890*/  FADD.FTZ R240, R240, R239 ;  /* 0x000000eff0f07221 */ /* 0x000fe40000010000 */
[----:B------:R-:W-:Y:S02]  /*1c8a0*/  FADD.FTZ R237, R237, R236 ;  /* 0x000000eceded7221 */ /* 0x000fe40000010000 */
[C---:B-1----:R-:W-:Y:S04]  /*1c8b0*/  HMMA.16816.F32 R68, R100.reuse, R108, R68 ;  /* 0x0000006c6444723c */ /* 0x042fe80000001844 */
[----:B------:R-:W-:Y:S02]  /*1c8c0*/  FADD.FTZ R221, R241, R240 ;  /* 0x000000f0f1dd7221 */ /* 0x000fe40000010000 */
[----:B------:R-:W-:Y:S02]  /*1c8d0*/  FADD.FTZ R220, R238, R237 ;  /* 0x000000edeedc7221 */ /* 0x000fe40000010000 */
[C---:B------:R-:W-:Y:S01]  /*1c8e0*/  HMMA.16816.F32 R72, R100.reuse, R110, R72 ;  /* 0x0000006e6448723c */ /* 0x040fe20000001848 */
[----:B------:R-:W1:Y:S03]  /*1c8f0*/  LDSM.16.MT88.4 R108, [R198+0x1900] ;  /* 0x00190000c66c783b */ /* 0x000e660000004200 */
[----:B------:R-:W-:Y:S04]  /*1c900*/  FADD.FTZ R221, R242, R221 ;  /* 0x000000ddf2dd7221 */ /* 0x000fe80000010000 */
[C---:B-----5:R-:W-:Y:S08]  /*1c910*/  HMMA.16816.F32 R76, R100.reuse, R112, R76 ;  /* 0x00000070644c723c */ /* 0x060ff0000000184c */
[C---:B------:R-:W-:Y:S08]  /*1c920*/  HMMA.16816.F32 R80, R100.reuse, R114, R80 ;  /* 0x000000726450723c */ /* 0x040ff00000001850 */
[C---:B--2---:R-:W-:Y:S08]  /*1c930*/  HMMA.16816.F32 R84, R100.reuse, R116, R84 ;  /* 0x000000746454723c */ /* 0x044ff00000001854 */
        /* <DEDUP_REMOVED lines=24> */
[C---:B--2---:R-:W-:Y:S08]  /*1cac0*/  HMMA.16816.F32 R76, R136.reuse, R4, R76 ;  /* 0x00000004884c723c */ /* 0x044ff0000000184c */
[C---:B------:R-:W-:Y:S08]  /*1cad0*/  HMMA.16816.F32 R80, R136.reuse, R6, R80 ;  /* 0x000000068850723c */ /* 0x040ff00000001850 */
[C---:B---3--:R-:W-:Y:S08]  /*1cae0*/  HMMA.16816.F32 R84, R136.reuse, R8, R84 ;  /* 0x000000088854723c */ /* 0x048ff00000001854 */
[C---:B------:R-:W-:Y:S08]  /*1caf0*/  HMMA.16816.F32 R88, R136.reuse, R10, R88 ;  /* 0x0000000a8858723c */ /* 0x040ff00000001858 */
[C---:B-1----:R-:W-:Y:S08]  /*1cb00*/  HMMA.16816.F32 R92, R136.reuse, R12, R92 ;  /* 0x0000000c885c723c */ /* 0x042ff0000000185c */
[----:B------:R-:W-:Y:S01]  /*1cb10*/  HMMA.16816.F32 R96, R136, R14, R96 ;  /* 0x0000000e8860723c */ /* 0x000fe20000001860 */
[----:B------:R-:W-:-:S07]  /*1cb20*/  @P0 BRA `(.L_x_451) ;  /* 0xffffc84000000947 */ /* 0x000fce000383ffff */
.L_x_441:
[----:B------:R-:W1:Y:S01]  /*1cb30*/  SHFL.BFLY PT, R3, R220, 0x2, 0x1f ;  /* 0x0c401f00dc037f89 */ /* 0x000e6200000e0000 */
[----:B------:R-:W-:-:S02]  /*1cb40*/  MOV R4, RZ ;  /* 0x000000ff00047202 */ /* 0x000fc40000000f00 */
[----:B------:R-:W-:Y:S01]  /*1cb50*/  MOV R8, 0xff800000 ;  /* 0xff80000000087802 */ /* 0x000fe20000000f00 */
[----:B------:R-:W2:Y:S01]  /*1cb60*/  SHFL.BFLY PT, R2, R221, 0x2, 0x1f ;  /* 0x0c401f00dd027f89 */ /* 0x000ea200000e0000 */
[----:B------:R-:W-:Y:S01]  /*1cb70*/  PLOP3.LUT P2, PT, PT, PT, PT, 0x8, 0x0 ;  /* 0x000000000000781c */ /* 0x000fe20003f4e170 */
[----:B-1----:R-:W-:Y:S01]  /*1cb80*/  FADD.FTZ R6, R3, R220 ;  /* 0x000000dc03067221 */ /* 0x002fe20000010000 */
[----:B------:R-:W-:Y:S01]  /*1cb90*/  MOV R3, RZ ;  /* 0x000000ff00037202 */ /* 0x000fe20000000f00 */
        /* <DEDUP_REMOVED lines=64> */
[----:B------:R-:W-:Y:S01]  /*1cfa0*/  FMUL.FTZ R97, R4, R97 ;  /* 0x0000006104617220 */ /* 0x000fe20000410000 */
[----:B------:R-:W-:Y:S01]  /*1cfb0*/  MOV R4, 0xff800000 ;  /* 0xff80000000047802 */ /* 0x000fe20000000f00 */
        /* <DEDUP_REMOVED lines=50> */
.L_x_359:
        /* <DEDUP_REMOVED lines=49> */
[----:B------:R-:W-:Y:S01]  /*1d5f0*/  SEL R10, R10, 0xffffffe0, !P1 ;  /* 0xffffffe00a0a7807 */ /* 0x000fe20004800000 */
[----:B------:R-:W-:Y:S01]  /*1d600*/  IMAD.SHL.U32 R13, R12, 0x2, RZ ;  /* 0x000000020c0d7824 */ /* 0x000fe200078e00ff */
[----:B------:R-:W-:Y:S01]  /*1d610*/  BAR.SYNC.DEFER_BLOCKING 0x1, 0x100 ;  /* 0x0044000000007b1d */ /* 0x000fe20000010000 */
[----:B------:R-:W-:Y:S01]  /*1d620*/  F2FP.PACK_AB R42, R43, R42 ;  /* 0x0000002a2b2a723e */ /* 0x000fe200000000ff */
[----:B------:R-:W-:Y:S01]  /*1d630*/  IMAD.U32 R12, RZ, RZ, UR4 ;  /* 0x00000004ff0c7e24 */ /* 0x000fe2000f8e00ff */
[----:B------:R-:W-:Y:S01]  /*1d640*/  F2FP.PACK_AB R44, R45, R44 ;  /* 0x0000002c2d2c723e */ /* 0x000fe200000000ff */
[C---:B------:R-:W-:Y:S01]  /*1d650*/  IMAD.IADD R17, R13.reuse, 0x1, R10 ;  /* 0x000000010d117824 */ /* 0x040fe200078e020a */
[----:B------:R-:W-:-:S02]  /*1d660*/  IADD3 R6, R13, 0x80, RZ ;  /* 0x000000800d067810 */ /* 0x000fc40007ffe0ff */
[----:B------:R-:W-:Y:S02]  /*1d670*/  IADD3 R15, R13, 0x70, RZ ;  /* 0x000000700d0f7810 */ /* 0x000fe40007ffe0ff */
[----:B------:R-:W-:Y:S01]  /*1d680*/  @P0 IADD3 R15, R6, 0x10, RZ ;  /* 0x00000010060f0810 */ /* 0x000fe20007ffe0ff */
[----:B------:R-:W-:Y:S01]  /*1d690*/  IMAD.MOV.U32 R6, RZ, RZ, 0x40 ;  /* 0x00000040ff067424 */ /* 0x000fe200078e00ff */
[----:B------:R-:W-:Y:S02]  /*1d6a0*/  F2FP.PACK_AB R46, R47, R46 ;  /* 0x0000002e2f2e723e */ /* 0x000fe400000000ff */
[----:B------:R-:W-:Y:S01]  /*1d6b0*/  F2FP.PACK_AB R48, R49, R48 ;  /* 0x000000303130723e */ /* 0x000fe200000000ff */
[----:B------:R-:W-:Y:S01]  /*1d6c0*/  IMAD.IADD R19, R10, 0x1, R15 ;  /* 0x000000010a137824 */ /* 0x000fe200078e020f */
[----:B------:R-:W-:Y:S02]  /*1d6d0*/  SEL R6, R6, 0xffffffc0, !P2 ;  /* 0xffffffc006067807 */ /* 0x000fe40005000000 */
[----:B------:R-:W-:-:S02]  /*1d6e0*/  F2FP.PACK_AB R50, R51, R50 ;  /* 0x000000323332723e */ /* 0x000fc400000000ff */
[----:B------:R-:W-:Y:S01]  /*1d6f0*/  F2FP.PACK_AB R52, R53, R52 ;  /* 0x000000343534723e */ /* 0x000fe200000000ff */
[--C-:B------:R-:W-:Y:S01]  /*1d700*/  IMAD.IADD R21, R13, 0x1, R6.reuse ;  /* 0x000000010d157824 */ /* 0x100fe200078e0206 */
[----:B------:R-:W-:Y:S01]  /*1d710*/  F2FP.PACK_AB R54, R55, R54 ;  /* 0x000000363736723e */ /* 0x000fe200000000ff */
[C---:B------:R-:W-:Y:S01]  /*1d720*/  IMAD.IADD R23, R6.reuse, 0x1, R15 ;  /* 0x0000000106177824 */ /* 0x040fe200078e020f */
[----:B------:R-:W-:Y:S01]  /*1d730*/  F2FP.PACK_AB R56, R57, R56 ;  /* 0x000000383938723e */ /* 0x000fe200000000ff */
[----:B------:R-:W-:Y:S01]  /*1d740*/  STS [R13+0x80], R128 ;  /* 0x000080800d007388 */ /* 0x000fe20000000800 */
[----:B------:R-:W-:Y:S01]  /*1d750*/  IMAD.IADD R25, R6, 0x1, R17 ;  /* 0x0000000106197824 */ /* 0x000fe200078e0211 */
[----:B------:R-:W-:Y:S01]  /*1d760*/  F2FP.PACK_AB R58, R59, R58 ;  /* 0x0000003a3b3a723e */ /* 0x000fe200000000ff */
[----:B------:R-:W-:Y:S01]  /*1d770*/  IMAD.IADD R27, R19, 0x1, R6 ;  /* 0x00000001131b7824 */ /* 0x000fe200078e0206 */
        /* <DEDUP_REMOVED lines=29> */
[----:B------:R-:W-:Y:S01]  /*1d950*/  PLOP3.LUT P0, PT, PT, PT, UP1, 0x80, 0x0 ;  /* 0x000000000000781c */ /* 0x000fe20003f0f018 */
[----:B------:R-:W-:Y:S04]  /*1d960*/  STS [R23+0x400], R110 ;  /* 0x0004006e17007388 */ /* 0x000fe80000000800 */
        /* <DEDUP_REMOVED lines=23> */
[----:B------:R3:W-:Y:S04]  /*1dae0*/  STS [R15+0x8400], R74 ;  /* 0x0084004a0f007388 */ /* 0x0007e80000000800 */
[----:B------:R4:W-:Y:S04]  /*1daf0*/  STS [R17+0x8080], R77 ;  /* 0x0080804d11007388 */ /* 0x0009e80000000800 */
[----:B------:R4:W-:Y:S04]  /*1db00*/  STS [R17+0x8480], R78 ;  /* 0x0084804e11007388 */ /* 0x0009e80000000800 */
[----:B------:R4:W-:Y:S04]  /*1db10*/  STS [R19+0x8000], R80 ;  /* 0x0080005013007388 */ /* 0x0009e80000000800 */
[----:B------:R4:W-:Y:S01]  /*1db20*/  STS [R19+0x8400], R82 ;  /* 0x0084005213007388 */ /* 0x0009e20000000800 */
[----:B--2---:R-:W-:Y:S01]  /*1db30*/  IMAD.U32 R13, RZ, RZ, UR5 ;  /* 0x00000005ff0d7e24 */ /* 0x004fe2000f8e00ff */
        /* <DEDUP_REMOVED lines=12> */
[----:B------:R-:W2:Y:S02]  /*1dc00*/  @P0 LDG.E R6, [R12.64] ;  /* 0x000000160c060981 */ /* 0x000ea4000c1e1900 */
[----:B------:R-:W-:-:S03]  /*1dc10*/  ULDC.64 UR4, c[0x0][0x508] ;  /* 0x0001420000047ab9 */ /* 0x000fc60000000a00 */
[----:B------:R-:W-:-:S05]  /*1dc20*/  PLOP3.LUT P1, PT, PT, PT, UP0, 0x80, 0x0 ;  /* 0x000000000000781c */ /* 0x000fca0003f2f008 */
[----:B------:R-:W-:Y:S01]  /*1dc30*/  @UP0 UIMAD.WIDE UR4, UR20, UR6, UR4 ;  /* 0x00000006140402a5 */ /* 0x000fe2000f8e0204 */
[----:B------:R-:W-:-:S05]  /*1dc40*/  IMAD.MOV.U32 R7, RZ, RZ, c[0x0][0x388] ;  /* 0x0000e200ff077624 */ /* 0x000fca00078e00ff */
[----:B------:R-:W-:Y:S02]  /*1dc50*/  IMAD.U32 R14, RZ, RZ, UR4 ;  /* 0x00000004ff0e7e24 */ /* 0x000fe4000f8e00ff */
[----:B---3--:R-:W-:-:S05]  /*1dc60*/  IMAD.U32 R15, RZ, RZ, UR5 ;  /* 0x00000005ff0f7e24 */ /* 0x008fca000f8e00ff */
        /* <DEDUP_REMOVED lines=8> */
[----:B----4-:R-:W-:Y:S05]  /*1dcf0*/  @!P0 BRA `(.L_x_453) ;  /* 0x0000003000008947 */ /* 0x010fea0003800000 */
[----:B-----5:R-:W2:Y:S04]  /*1dd00*/  LDG.E R7, [R12.64] ;  /* 0x000000160c077981 */ /* 0x020ea8000c1e1900 */
[----:B------:R-:W2:Y:S02]  /*1dd10*/  LDG.E R6, [R12.64+0x4] ;  /* 0x000004160c067981 */ /* 0x000ea4000c1e1900 */
[----:B--2---:R-:W-:Y:S02]  /*1dd20*/  IADD3 R7, -R7, R6, RZ ;  /* 0x0000000607077210 */ /* 0x004fe40007ffe1ff */
.L_x_453:
[----:B----4-:R-:W-:Y:S01]  /*1dd30*/  SHF.R.S32.HI R3, RZ, 0x1f, R2 ;  /* 0x0000001fff037819 */ /* 0x010fe20000011402 */
[----:B------:R-:W2:Y:S01]  /*1dd40*/  S2R R57, SR_CTAID.X ;  /* 0x0000000000397919 */ /* 0x000ea20000002500 */
[----:B------:R-:W-:Y:S01]  /*1dd50*/  LOP3.LUT R13, R9, 0xffffffe0, RZ, 0xc0, !PT ;  /* 0xffffffe0090d7812 */ /* 0x000fe200078ec0ff */
[----:B------:R-:W-:Y:S01]  /*1dd60*/  IMAD.MOV.U32 R6, RZ, RZ, c[0x0][0x4e8] ;  /* 0x00013a00ff067624 */ /* 0x000fe200078e00ff */
[----:B------:R-:W-:Y:S01]  /*1dd70*/  LEA.HI R3, R3, R2, RZ, 0x3 ;  /* 0x0000000203037211 */ /* 0x000fe200078f18ff */
[----:B------:R-:W-:Y:S01]  /*1dd80*/  ULDC.64 UR4, c[0x0][0x3a0] ;  /* 0x0000e80000047ab9 */ /* 0x000fe20000000a00 */
[----:B------:R-:W-:Y:S01]  /*1dd90*/  BSSY B0, `(.L_x_454) ;  /* 0x000008c000007945 */ /* 0x000fe20003800000 */
[----:B------:R-:W-:Y:S01]  /*1dda0*/  UMOV UR11, UR13 ;  /* 0x0000000d000b7c82 */ /* 0x000fe20008000000 */
[----:B------:R-:W-:Y:S01]  /*1ddb0*/  LOP3.LUT R9, R3, 0xffffff8, RZ, 0xc0, !PT ;  /* 0x0ffffff803097812 */ /* 0x000fe200078ec0ff */
[----:B------:R-:W-:Y:S01]  /*1ddc0*/  IMAD.IADD R3, R0, 0x1, -R13 ;  /* 0x0000000100037824 */ /* 0x000fe200078e0a0d */
[----:B------:R-:W-:Y:S01]  /*1ddd0*/  ISETP.NE.AND P1, PT, R6, 0x1, PT ;  /* 0x000000010600780c */ /* 0x000fe20003f25270 */
[----:B------:R-:W-:Y:S01]  /*1dde0*/  UIMAD UR13, UR13, UR4, URZ ;  /* 0x000000040d0d72a4 */ /* 0x000fe2000f8e023f */
[----:B------:R-:W-:Y:S01]  /*1ddf0*/  LEA.HI R6, R11, R11, RZ, 0x1 ;  /* 0x0000000b0b067211 */ /* 0x000fe200078f08ff */
[----:B------:R-:W-:Y:S01]  /*1de00*/  IMAD.IADD R2, R2, 0x1, -R9 ;  /* 0x0000000102027824 */ /* 0x000fe200078e0a09 */
[----:B------:R-:W-:Y:S01]  /*1de10*/  SHF.R.S32.HI R10, RZ, 0x1f, R3 ;  /* 0x0000001fff0a7819 */ /* 0x000fe20000011403 */
[----:B------:R-:W-:Y:S01]  /*1de20*/  UMOV UR10, UR12 ;  /* 0x0000000c000a7c82 */ /* 0x000fe20008000000 */
[----:B------:R-:W-:Y:S01]  /*1de30*/  LOP3.LUT R6, R6, 0x1ffffffe, RZ, 0xc0, !PT ;  /* 0x1ffffffe06067812 */ /* 0x000fe200078ec0ff */
[----:B------:R-:W-:Y:S01]  /*1de40*/  ULDC.64 UR6, c[0x0][0x490] ;  /* 0x0001240000067ab9 */ /* 0x000fe20000000a00 */
[----:B------:R-:W-:Y:S01]  /*1de50*/  LEA.HI R9, R10, R3, RZ, 0x2 ;  /* 0x000000030a097211 */ /* 0x000fe200078f10ff */
[----:B------:R-:W-:Y:S01]  /*1de60*/  UIMAD.WIDE.U32 UR16, UR12, UR4, URZ ;  /* 0x000000040c1072a5 */ /* 0x000fe2000f8e003f */
[----:B------:R-:W-:Y:S01]  /*1de70*/  LOP3.LUT P2, RZ, R3, 0x3, RZ, 0xc0, !PT ;  /* 0x0000000303ff7812 */ /* 0x000fe2000784c0ff */
[----:B------:R-:W-:Y:S01]  /*1de80*/  IMAD.IADD R11, R11, 0x1, -R6 ;  /* 0x000000010b0b7824 */ /* 0x000fe200078e0a06 */
[----:B------:R-:W-:Y:S01]  /*1de90*/  SHF.R.S32.HI R9, RZ, 0x2, R9 ;  /* 0x00000002ff097819 */ /* 0x000fe20000011409 */
[----:B------:R-:W-:-:S02]  /*1dea0*/  UIMAD UR13, UR12, UR5, UR13 ;  /* 0x000000050c0d72a4 */ /* 0x000fc4000f8e020d */
[----:B------:R-:W-:Y:S02]  /*1deb0*/  USHF.R.S32.HI UR12, URZ, 0x1f, UR20 ;  /* 0x0000001f3f0c7899 */ /* 0x000fe40008011414 */
[----:B------:R-:W-:Y:S01]  /*1dec0*/  IMAD R2, R2, 0x10, R9 ;  /* 0x0000001002027824 */ /* 0x000fe200078e0209 */
[----:B------:R-:W-:Y:S02]  /*1ded0*/  UIMAD UR9, UR8, UR6, URZ ;  /* 0x00000006080972a4 */ /* 0x000fe4000f8e023f */
[----:B------:R-:W-:Y:S01]  /*1dee0*/  USEL UR12, UR12, URZ, !UP1 ;  /* 0x0000003f0c0c7287 */ /* 0x000fe2000c800000 */
[----:B------:R-:W-:Y:S01]  /*1def0*/  IMAD R6, R11, 0x8, R2 ;  /* 0x000000080b067824 */ /* 0x000fe200078e0202 */
[----:B------:R-:W-:Y:S02]  /*1df00*/  UIMAD.WIDE.U32 UR10, UR14, UR6, UR10 ;  /* 0x000000060e0a72a5 */ /* 0x000fe4000f8e000a */
[----:B------:R-:W-:Y:S02]  /*1df10*/  UIMAD UR9, UR14, UR7, UR9 ;  /* 0x000000070e0972a4 */ /* 0x000fe4000f8e0209 */
[----:B--2---:R-:W-:Y:S01]  /*1df20*/  LEA R9, R57, R6, 0x7 ;  /* 0x0000000639097211 */ /* 0x004fe200078e38ff */
[----:B------:R-:W-:Y:S01]  /*1df30*/  ULDC.64 UR6, c[0x0][0x498] ;  /* 0x0001260000067ab9 */ /* 0x000fe20000000a00 */
[CC--:B------:R-:W-:Y:S01]  /*1df40*/  LEA.HI R6, R5.reuse, R0.reuse, RZ, 0x3 ;  /* 0x0000000005067211 */ /* 0x0c0fe200078f18ff */
[----:B------:R-:W-:Y:S01]  /*1df50*/  USEL UR20, UR20, URZ, !UP1 ;  /* 0x0000003f14147287 */ /* 0x000fe2000c800000 */
[----:B------:R-:W-:Y:S01]  /*1df60*/  LEA.HI R5, R5, R0, RZ, 0x6 ;  /* 0x0000000005057211 */ /* 0x000fe200078f30ff */
[----:B------:R-:W-:Y:S01]  /*1df70*/  @P1 IMAD.HI.U32 R3, R9, c[0x0][0x4ec], RZ ;  /* 0x00013b0009031a27 */ /* 0x000fe200078e00ff */
[----:B------:R-:W-:-:S02]  /*1df80*/  UIMAD UR15, UR12, UR6, URZ ;  /* 0x000000060c0f72a4 */ /* 0x000fc4000f8e023f */
[----:B------:R-:W-:Y:S01]  /*1df90*/  UIADD3 UR11, UR11, UR9, URZ ;  /* 0x000000090b0b7290 */ /* 0x000fe2000fffe03f */
[----:B------:R-:W-:Y:S01]  /*1dfa0*/  IMAD.MOV.U32 R14, RZ, RZ, R9 ;  /* 0x000000ffff0e7224 */ /* 0x000fe200078e0009 */
[----:B------:R-:W-:Y:S01]  /*1dfb0*/  @P1 SHF.R.U32.HI R14, RZ, c[0x0][0x4f0], R3 ;  /* 0x00013c00ff0e1a19 */ /* 0x000fe20000011603 */
[----:B------:R-:W-:Y:S01]  /*1dfc0*/  UIMAD UR7, UR20, UR7, UR15 ;  /* 0x00000007140772a4 */ /* 0x000fe2000f8e020f */
[----:B------:R-:W-:Y:S01]  /*1dfd0*/  LOP3.LUT R3, R6, 0xfffffff8, RZ, 0xc0, !PT ;  /* 0xfffffff806037812 */ /* 0x000fe200078ec0ff */
[----:B------:R-:W-:Y:S01]  /*1dfe0*/  UIMAD.WIDE.U32 UR10, UR20, UR6, UR10 ;  /* 0x00000006140a72a5 */ /* 0x000fe2000f8e000a */
[----:B------:R-:W-:Y:S01]  /*1dff0*/  SHF.R.S32.HI R6, RZ, 0x3, R6 ;  /* 0x00000003ff067819 */ /* 0x000fe20000011406 */
[--C-:B------:R-:W-:Y:S01]  /*1e000*/  IMAD.MOV R10, RZ, RZ, -R14.reuse ;  /* 0x000000ffff0a7224 */ /* 0x100fe200078e0a0e */
[----:B------:R-:W-:Y:S01]  /*1e010*/  ULDC.64 UR4, c[0x0][0x3e8] ;  /* 0x0000fa0000047ab9 */ /* 0x000fe20000000a00 */
[----:B------:R-:W-:Y:S01]  /*1e020*/  IMAD.IADD R3, R0, 0x1, -R3 ;  /* 0x0000000100037824 */ /* 0x000fe200078e0a03 */
[----:B------:R-:W-:Y:S01]  /*1e030*/  UIMAD UR8, UR8, UR4, URZ ;  /* 0x00000004080872a4 */ /* 0x000fe2000f8e023f */
[----:B------:R-:W-:Y:S01]  /*1e040*/  IMAD R10, R10, c[0x0][0x4e8], R9 ;  /* 0x00013a000a0a7a24 */ /* 0x000fe200078e0209 */
[----:B------:R-:W-:Y:S01]  /*1e050*/  SHF.R.S32.HI R9, RZ, 0x1f, R14 ;  /* 0x0000001fff097819 */ /* 0x000fe2000001140e */
[----:B------:R-:W-:Y:S01]  /*1e060*/  IMAD.U32 R0, RZ, RZ, UR7 ;  /* 0x00000007ff007e24 */ /* 0x000fe2000f8e00ff */
[----:B------:R-:W-:Y:S01]  /*1e070*/  IADD3 R14, P0, R14, UR10, RZ ;  /* 0x0000000a0e0e7c10 */ /* 0x000fe2000ff1e0ff */
[----:B------:R-:W-:Y:S01]  /*1e080*/  IMAD.SHL.U32 R19, R6, 0x40, RZ ;  /* 0x0000004006137824 */ /* 0x000fe200078e00ff */
[----:B------:R-:W-:Y:S01]  /*1e090*/  SHF.R.S32.HI R17, RZ, 0x1f, R10 ;  /* 0x0000001fff117819 */ /* 0x000fe2000001140a */
[----:B------:R-:W-:Y:S01]  /*1e0a0*/  UIADD3 UR17, UR17, UR13, URZ ;  /* 0x0000000d11117290 */ /* 0x000fe2000fffe03f */
[----:B------:R-:W-:Y:S01]  /*1e0b0*/  IADD3.X R15, R9, UR11, R0, P0, !PT ;  /* 0x0000000b090f7c10 */ /* 0x000fe200087fe400 */
[----:B------:R-:W-:Y:S01]  /*1e0c0*/  UIMAD UR5, UR14, UR5, UR8 ;  /* 0x000000050e0572a4 */ /* 0x000fe2000f8e0208 */
[----:B------:R-:W-:Y:S01]  /*1e0d0*/  LEA R0, R3, R6, 0x5 ;  /* 0x0000000603007211 */ /* 0x000fe200078e28ff */
[----:B------:R-:W-:Y:S01]  /*1e0e0*/  IMAD R17, R17, c[0x0][0x488], RZ ;  /* 0x0001220011117a24 */ /* 0x000fe200078e02ff */
[----:B------:R-:W-:Y:S01]  /*1e0f0*/  LOP3.LUT R19, R19, 0x1c0, RZ, 0xc0, !PT ;  /* 0x000001c013137812 */ /* 0x000fe200078ec0ff */
[----:B------:R-:W-:Y:S01]  /*1e100*/  IMAD.WIDE.U32 R14, R10, c[0x0][0x488], R14 ;  /* 0x000122000a0e7a25 */ /* 0x000fe200078e000e */
[----:B------:R-:W-:-:S02]  /*1e110*/  UIMAD.WIDE.U32 UR14, UR14, UR4, UR16 ;  /* 0x000000040e0e72a5 */ /* 0x000fc4000f8e0010 */
[----:B------:R-:W-:Y:S01]  /*1e120*/  ULDC.64 UR6, c[0x0][0x3f0] ;  /* 0x0000fc0000067ab9 */ /* 0x000fe20000000a00 */
[----:B------:R-:W-:Y:S01]  /*1e130*/  IMAD R13, R57, 0x80, R0 ;  /* 0x00000080390d7824 */ /* 0x000fe200078e0200 */
[----:B------:R-:W-:Y:S01]  /*1e140*/  LEA R16, P0, R14, c[0x0][0x450], 0x2 ;  /* 0x000114000e107a11 */ /* 0x000fe200078010ff */
[----:B------:R-:W-:Y:S01]  /*1e150*/  IMAD R17, R10, c[0x0][0x48c], R17 ;  /* 0x000123000a117a24 */ /* 0x000fe200078e0211 */
[----:B------:R-:W-:Y:S01]  /*1e160*/  UIMAD UR12, UR12, UR6, URZ ;  /* 0x000000060c0c72a4 */ /* 0x000fe2000f8e023f */
[----:B------:R-:W-:Y:S01]  /*1e170*/  IMAD.SHL.U32 R0, R3, 0x8, RZ ;  /* 0x0000000803007824 */ /* 0x000fe200078e00ff */
[----:B------:R-:W-:Y:S01]  /*1e180*/  SHF.R.U32.HI R3, RZ, 0x3, R19 ;  /* 0x00000003ff037819 */ /* 0x000fe20000011613 */
[----:B------:R-:W-:Y:S01]  /*1e190*/  @P1 IMAD.HI.U32 R11, R13, c[0x0][0x4ec], RZ ;  /* 0x00013b000d0b1a27 */ /* 0x000fe200078e00ff */
[----:B------:R-:W-:Y:S01]  /*1e1a0*/  UIADD3 UR15, UR15, UR5, URZ ;  /* 0x000000050f0f7290 */ /* 0x000fe2000fffe03f */
[----:B------:R-:W-:Y:S01]  /*1e1b0*/  SHFL.IDX PT, R50, R16, RZ, 0x1c1f ;  /* 0x001c1fff10327589 */ /* 0x000fe200000e0000 */
[----:B------:R-:W-:Y:S01]  /*1e1c0*/  LOP3.LUT R10, R19, 0x38, R0, 0xf8, !PT ;  /* 0x00000038130a7812 */ /* 0x000fe200078ef800 */
[----:B------:R-:W-:Y:S01]  /*1e1d0*/  IMAD.IADD R12, R15, 0x1, R17 ;  /* 0x000000010f0c7824 */ /* 0x000fe200078e0211 */
[----:B------:R-:W-:Y:S01]  /*1e1e0*/  UIMAD UR7, UR20, UR7, UR12 ;  /* 0x00000007140772a4 */ /* 0x000fe2000f8e020c */
[----:B------:R-:W-:Y:S01]  /*1e1f0*/  IMAD.MOV.U32 R9, RZ, RZ, R13 ;  /* 0x000000ffff097224 */ /* 0x000fe200078e000d */
[----:B------:R-:W-:Y:S01]  /*1e200*/  @P1 SHF.R.U32.HI R9, RZ, c[0x0][0x4f0], R11 ;  /* 0x00013c00ff091a19 */ /* 0x000fe2000001160b */
[----:B------:R-:W-:Y:S01]  /*1e210*/  UIMAD.WIDE.U32 UR14, UR20, UR6, UR14 ;  /* 0x00000006140e72a5 */ /* 0x000fe2000f8e000e */
[----:B------:R-:W-:Y:S01]  /*1e220*/  LEA.HI.X R12, R14, c[0x0][0x454], R12, 0x2, P0 ;  /* 0x000115000e0c7a11 */ /* 0x000fe200000f140c */
[----:B------:R-:W-:Y:S01]  /*1e230*/  SHFL.IDX PT, R48, R16, 0x1, 0x1c1f ;  /* 0x003c1f0010307f89 */ /* 0x000fe200000e0000 */
[----:B------:R-:W-:Y:S01]  /*1e240*/  LOP3.LUT R3, R10, R3, RZ, 0x3c, !PT ;  /* 0x000000030a037212 */ /* 0x000fe200078e3cff */
[--C-:B------:R-:W-:Y:S01]  /*1e250*/  IMAD.MOV R10, RZ, RZ, -R9.reuse ;  /* 0x000000ffff0a7224 */ /* 0x100fe200078e0a09 */
[----:B------:R-:W-:Y:S01]  /*1e260*/  UIADD3 UR7, UR15, UR7, URZ ;  /* 0x000000070f077290 */ /* 0x000fe2000fffe03f */
[----:B------:R-:W2:Y:S01]  /*1e270*/  SHFL.IDX PT, R51, R12, RZ, 0x1c1f ;  /* 0x001c1fff0c337589 */ /* 0x000ea200000e0000 */
[----:B------:R-:W-:Y:S01]  /*1e280*/  SHF.R.S32.HI R11, RZ, 0x1f, R9 ;  /* 0x0000001fff0b7819 */ /* 0x000fe20000011409 */
[----:B------:R-:W-:Y:S01]  /*1e290*/  IMAD R10, R10, c[0x0][0x4e8], R13 ;  /* 0x00013a000a0a7a24 */ /* 0x000fe200078e020d */
[----:B------:R-:W-:Y:S01]  /*1e2a0*/  MOV R14, UR14 ;  /* 0x0000000e000e7c02 */ /* 0x000fe20008000f00 */
[----:B------:R3:W4:Y:S01]  /*1e2b0*/  SHFL.IDX PT, R49, R12, 0x1, 0x1c1f ;  /* 0x003c1f000c317f89 */ /* 0x00072200000e0000 */
[----:B------:R-:W-:-:S02]  /*1e2c0*/  IMAD R13, R57, 0x80, R2 ;  /* 0x00000080390d7824 */ /* 0x000fc400078e0202 */
[----:B-----5:R-:W-:Y:S02]  /*1e2d0*/  IMAD R2, R7, c[0x0][0x4e8], RZ ;  /* 0x00013a0007027a24 */ /* 0x020fe400078e02ff */
[----:B------:R-:W-:Y:S01]  /*1e2e0*/  IMAD.U32 R15, RZ, RZ, UR15 ;  /* 0x0000000fff0f7e24 */ /* 0x000fe2000f8e00ff */
[C---:B------:R-:W-:Y:S01]  /*1e2f0*/  IADD3 R7, R13.reuse, 0x8, RZ ;  /* 0x000000080d077810 */ /* 0x040fe20007ffe0ff */
[----:B------:R-:W-:Y:S01]  /*1e300*/  IMAD.U32 R15, RZ, RZ, UR7 ;  /* 0x00000007ff0f7e24 */ /* 0x000fe2000f8e00ff */
[-C--:B------:R-:W-:Y:S01]  /*1e310*/  ISETP.GE.OR P1, PT, R13, R2.reuse, P2 ;  /* 0x000000020d00720c */ /* 0x080fe20001726670 */
[----:B------:R-:W-:Y:S01]  /*1e320*/  IMAD R18, R11, c[0x0][0x3e0], RZ ;  /* 0x0000f8000b127a24 */ /* 0x000fe200078e02ff */
[----:B------:R-:W-:Y:S01]  /*1e330*/  ISETP.GE.OR P0, PT, R7, R2, P2 ;  /* 0x000000020700720c */ /* 0x000fe20001706670 */
[----:B------:R-:W-:-:S04]  /*1e340*/  IMAD.WIDE.U32 R14, R9, c[0x0][0x3e0], R14 ;  /* 0x0000f800090e7a25 */ /* 0x000fc800078e000e */
[----:B------:R-:W-:Y:S01]  /*1e350*/  IMAD R18, R9, c[0x0][0x3e4], R18 ;  /* 0x0000f90009127a24 */ /* 0x000fe200078e0212 */
[----:B------:R-:W-:Y:S01]  /*1e360*/  SHF.R.S32.HI R9, RZ, 0x1f, R10 ;  /* 0x0000001fff097819 */ /* 0x000fe2000001140a */
[----:B------:R-:W-:-:S03]  /*1e370*/  IMAD R57, R57, 0x80, R6 ;  /* 0x0000008039397824 */ /* 0x000fc600078e0206 */
[----:B------:R-:W-:Y:S01]  /*1e380*/  IADD3 R15, R15, R18, RZ ;  /* 0x000000120f0f7210 */ /* 0x000fe20007ffe0ff */
[----:B------:R-:W-:Y:S01]  /*1e390*/  IMAD R9, R9, c[0x0][0x3d8], RZ ;  /* 0x0000f60009097a24 */ /* 0x000fe200078e02ff */
[----:B--2---:R2:W-:Y:S01]  /*1e3a0*/  @!P1 ST.E [R50.64], R4 ;  /* 0x0000000432009985 */ /* 0x0045e2000c101916 */
[----:B---3--:R-:W-:-:S03]  /*1e3b0*/  IMAD.SHL.U32 R12, R5, 0x8, RZ ;  /* 0x00000008050c7824 */ /* 0x008fc600078e00ff */
[----:B----4-:R2:W-:Y:S02]  /*1e3c0*/  @!P0 ST.E [R48.64], R8 ;  /* 0x0000000830008985 */ /* 0x0105e4000c101916 */
[----:B------:R-:W-:Y:S01]  /*1e3d0*/  LOP3.LUT R12, R3, 0x7ffffe00, R12, 0xf8, !PT ;  /* 0x7ffffe00030c7812 */ /* 0x000fe200078ef80c */
[C---:B------:R-:W-:Y:S02]  /*1e3e0*/  IMAD R3, R10.reuse, c[0x0][0x3dc], R9 ;  /* 0x0000f7000a037a24 */ /* 0x040fe400078e0209 */
[----:B------:R-:W-:-:S04]  /*1e3f0*/  IMAD.WIDE.U32 R10, R10, c[0x0][0x3d8], R14 ;  /* 0x0000f6000a0a7a25 */ /* 0x000fc800078e000e */
[----:B------:R-:W-:Y:S01]  /*1e400*/  IMAD.SHL.U32 R58, R12, 0x2, RZ ;  /* 0x000000020c3a7824 */ /* 0x000fe200078e00ff */
[----:B------:R-:W-:Y:S01]  /*1e410*/  LEA R56, P0, R10, c[0x0][0x380], 0x1 ;  /* 0x0000e0000a387a11 */ /* 0x000fe200078008ff */
[----:B------:R-:W-:-:S03]  /*1e420*/  IMAD.IADD R3, R11, 0x1, R3 ;  /* 0x000000010b037824 */ /* 0x000fc600078e0203 */
        /* <DEDUP_REMOVED lines=14> */
[----:B--23--:R-:W2:Y:S01]  /*1e510*/  LDS.128 R48, [R58+0x80] ;  /* 0x000080003a307984 */ /* 0x00cea20000000c00 */
[----:B------:R-:W-:-:S02]  /*1e520*/  IADD3 R54, R0, 0x40, RZ ;  /* 0x0000004000367810 */ /* 0x000fc40007ffe0ff */
[----:B------:R-:W-:Y:S01]  /*1e530*/  IADD3 R52, R0, 0x80, RZ ;  /* 0x0000008000347810 */ /* 0x000fe20007ffe0ff */
[----:B------:R-:W3:Y:S01]  /*1e540*/  LDS.128 R8, [R58+0x4080] ;  /* 0x004080003a087984 */ /* 0x000ee20000000c00 */
        /* <DEDUP_REMOVED lines=10> */
[----:B-1---5:R-:W-:-:S04]  /*1e5f0*/  @!P2 IMAD.WIDE R58, R0, 0x2, R60 ;  /* 0x00000002003aa825 */ /* 0x022fc800078e023c */
[----:B------:R-:W-:-:S04]  /*1e600*/  @!P1 IMAD.WIDE R52, R53, 0x2, R60 ;  /* 0x0000000235349825 */ /* 0x000fc800078e023c */
[----:B------:R-:W-:Y:S01]  /*1e610*/  @!P0 IMAD.WIDE R60, R3, 0x2, R60 ;  /* 0x00000002033c8825 */ /* 0x000fe200078e023c */
[----:B--2---:R1:W-:Y:S04]  /*1e620*/  @!P2 ST.E.128 [R58.64], R48 ;  /* 0x000000303a00a985 */ /* 0x0043e8000c101d16 */
[----:B---3--:R1:W-:Y:S04]  /*1e630*/  @!P1 ST.E.128 [R52.64], R8 ;  /* 0x0000000834009985 */ /* 0x0083e8000c101d16 */
[----:B----4-:R1:W-:Y:S02]  /*1e640*/  @!P0 ST.E.128 [R60.64], R4 ;  /* 0x000000043c008985 */ /* 0x0103e4000c101d16 */
.L_x_455:
[----:B---3--:R-:W-:Y:S05]  /*1e650*/  BSYNC B0 ;  /* 0x0000000000007941 */ /* 0x008fea0003800000 */
.L_x_454:
[----:B------:R-:W-:Y:S01]  /*1e660*/  IADD3 R3, R57, 0x20, RZ ;  /* 0x0000002039037810 */ /* 0x000fe20007ffe0ff */
[----:B-1----:R1:W3:Y:S01]  /*1e670*/  SHFL.IDX PT, R9, R55, 0x1, 0x181f ;  /* 0x00381f0037097f89 */ /* 0x0022e200000e0000 */
        /* <DEDUP_REMOVED lines=21> */
.L_x_457:
[----:B------:R-:W-:Y:S05]  /*1e7d0*/  BSYNC B0 ;  /* 0x0000000000007941 */ /* 0x000fea0003800000 */
.L_x_456:
[----:B------:R-:W-:Y:S01]  /*1e7e0*/  IADD3 R3, R57, 0x40, RZ ;  /* 0x0000004039037810 */ /* 0x000fe20007ffe0ff */
[----:B--23--:R2:W3:Y:S01]  /*1e7f0*/  SHFL.IDX PT, R9, R55, 0x2, 0x181f ;  /* 0x00581f0037097f89 */ /* 0x00c4e200000e0000 */
[----:B------:R-:W-:Y:S02]  /*1e800*/  BSSY B0, `(.L_x_458) ;  /* 0x0000015000007945 */ /* 0x000fe40003800000 */
[----:B------:R-:W-:Y:S01]  /*1e810*/  ISETP.GE.AND P0, PT, R3, R2, PT ;  /* 0x000000020300720c */ /* 0x000fe20003f06270 */
[----:B------:R2:W1:-:S12]  /*1e820*/  SHFL.IDX PT, R8, R56, 0x2, 0x181f ;  /* 0x00581f0038087f89 */ /* 0x00045800000e0000 */
        /* <DEDUP_REMOVED lines=9> */
[--C-:B-1-3--:R-:W-:Y:S01]  /*1e8c0*/  @!P2 IMAD.WIDE R6, R0, 0x2, R8.reuse ;  /* 0x000000020006a825 */ /* 0x10afe200078e0208 */
[----:B------:R-:W-:Y:S02]  /*1e8d0*/  @!P0 LEA.HI R3, R3, R4, RZ, 0x3 ;  /* 0x0000000403038211 */ /* 0x000fe400078f18ff */
[----:B------:R-:W-:Y:S02]  /*1e8e0*/  @!P1 LOP3.LUT R5, R5, 0xfffffff8, RZ, 0xc0, !PT ;  /* 0xfffffff805059812 */ /* 0x000fe400078ec0ff */
[----:B------:R-:W-:Y:S01]  /*1e8f0*/  @!P0 LOP3.LUT R3, R3, 0xfffffff8, RZ, 0xc0, !PT ;  /* 0xfffffff803038812 */ /* 0x000fe200078ec0ff */
[----:B----4-:R1:W-:Y:S02]  /*1e900*/  @!P2 ST.E.128 [R6.64], R40 ;  /* 0x000000280600a985 */ /* 0x0103e4000c101d16 */
[----:B------:R-:W-:-:S04]  /*1e910*/  @!P1 IMAD.WIDE R4, R5, 0x2, R8 ;  /* 0x0000000205049825 */ /* 0x000fc800078e0208 */
[----:B------:R-:W-:Y:S01]  /*1e920*/  @!P0 IMAD.WIDE R8, R3, 0x2, R8 ;  /* 0x0000000203088825 */ /* 0x000fe200078e0208 */
[----:B------:R1:W-:Y:S04]  /*1e930*/  @!P1 ST.E.128 [R4.64], R28 ;  /* 0x0000001c04009985 */ /* 0x0003e8000c101d16 */
[----:B------:R1:W-:Y:S02]  /*1e940*/  @!P0 ST.E.128 [R8.64], R16 ;  /* 0x0000001008008985 */ /* 0x0003e4000c101d16 */
.L_x_459:
[----:B------:R-:W-:Y:S05]  /*1e950*/  BSYNC B0 ;  /* 0x0000000000007941 */ /* 0x000fea0003800000 */
.L_x_458:
        /* <DEDUP_REMOVED lines=8> */
[----:B---3--:R-:W-:-:S09]  /*1e9e0*/  IADD3 R9, R0, 0x80, RZ ;  /* 0x0000008000097810 */ /* 0x008fd20007ffe0ff */
        /* <DEDUP_REMOVED lines=15> */
.L_x_452:
        /* <DEDUP_REMOVED lines=27> */
[----:B---3--:R-:W-:Y:S05]  /*1ec90*/  @!P0 BRA `(.L_x_460) ;  /* 0x0000003000008947 */ /* 0x008fea0003800000 */
[----:B-----5:R-:W2:Y:S04]  /*1eca0*/  LDG.E R3, [R6.64] ;  /* 0x0000001606037981 */ /* 0x020ea8000c1e1900 */
[----:B------:R-:W2:Y:S02]  /*1ecb0*/  LDG.E R0, [R6.64+0x4] ;  /* 0x0000041606007981 */ /* 0x000ea4000c1e1900 */
[----:B--2---:R-:W-:Y:S02]  /*1ecc0*/  IADD3 R3, -R3, R0, RZ ;  /* 0x0000000003037210 */ /* 0x004fe40007ffe1ff */
.L_x_460:
[----:B---3--:R-:W2:Y:S01]  /*1ecd0*/  S2R R7, SR_TID.X ;  /* 0x0000000000077919 */ /* 0x008ea20000002100 */
[----:B------:R-:W-:Y:S01]  /*1ece0*/  USHF.R.S32.HI UR6, URZ, 0x1f, UR20 ;  /* 0x0000001f3f067899 */ /* 0x000fe20008011414 */
[----:B------:R-:W-:Y:S01]  /*1ecf0*/  BSSY B0, `(.L_x_461) ;  /* 0x0000029000007945 */ /* 0x000fe20003800000 */
[----:B------:R-:W-:-:S02]  /*1ed00*/  USEL UR20, UR20, URZ, !UP1 ;  /* 0x0000003f14147287 */ /* 0x000fc4000c800000 */
[----:B------:R-:W-:Y:S01]  /*1ed10*/  USEL UR6, UR6, URZ, !UP1 ;  /* 0x0000003f06067287 */ /* 0x000fe2000c800000 */
[----:B--2---:R-:W-:-:S13]  /*1ed20*/  ISETP.GT.AND P0, PT, R7, 0x7f, PT ;  /* 0x0000007f0700780c */ /* 0x004fda0003f04270 */
[----:B------:R-:W-:Y:S05]  /*1ed30*/  @P0 BRA `(.L_x_462) ;  /* 0x0000024000000947 */ /* 0x000fea0003800000 */
[----:B------:R-:W2:Y:S01]  /*1ed40*/  S2R R2, SR_CTAID.X ;  /* 0x0000000000027919 */ /* 0x000ea20000002500 */
[----:B-----5:R-:W-:Y:S01]  /*1ed50*/  IMAD R0, R3, c[0x0][0x4e8], RZ ;  /* 0x00013a0003007a24 */ /* 0x020fe200078e02ff */
[----:B--2---:R-:W-:-:S04]  /*1ed60*/  LEA R5, R2, R7, 0x7 ;  /* 0x0000000702057211 */ /* 0x004fc800078e38ff */
        /* <DEDUP_REMOVED lines=33> */
.L_x_462:
[----:B------:R-:W-:Y:S05]  /*1ef80*/  BSYNC B0 ;  /* 0x0000000000007941 */ /* 0x000fea0003800000 */
.L_x_461:
[----:B--2---:R-:W2:Y:S01]  /*1ef90*/  S2R R5, SR_CTAID.X ;  /* 0x0000000000057919 */ /* 0x004ea20000002500 */
[----:B------:R-:W-:Y:S01]  /*1efa0*/  SHF.R.S32.HI R4, RZ, 0x1f, R7 ;  /* 0x0000001fff047819 */ /* 0x000fe20000011407 */
[----:B------:R-:W-:Y:S01]  /*1efb0*/  IMAD.MOV.U32 R0, RZ, RZ, c[0x0][0x4e8] ;  /* 0x00013a00ff007624 */ /* 0x000fe200078e00ff */
[----:B------:R-:W-:Y:S01]  /*1efc0*/  ULDC.64 UR4, c[0x0][0x3a0] ;  /* 0x0000e80000047ab9 */ /* 0x000fe20000000a00 */
[----:B-----5:R-:W-:Y:S01]  /*1efd0*/  IMAD R3, R3, c[0x0][0x4e8], RZ ;  /* 0x00013a0003037a24 */ /* 0x020fe200078e02ff */
[----:B------:R-:W-:Y:S01]  /*1efe0*/  LEA.HI R4, R4, R7, RZ, 0x3 ;  /* 0x0000000704047211 */ /* 0x000fe200078f18ff */
[----:B------:R-:W-:Y:S01]  /*1eff0*/  UIMAD UR7, UR11, UR4, URZ ;  /* 0x000000040b0772a4 */ /* 0x000fe2000f8e023f */
[----:B------:R-:W-:Y:S01]  /*1f000*/  ISETP.NE.AND P0, PT, R0, 0x1, PT ;  /* 0x000000010000780c */ /* 0x000fe20003f05270 */
[----:B------:R-:W-:Y:S01]  /*1f010*/  UIMAD.WIDE.U32 UR12, UR10, UR4, URZ ;  /* 0x000000040a0c72a5 */ /* 0x000fe2000f8e003f */
[----:B------:R-:W-:Y:S01]  /*1f020*/  LOP3.LUT R2, R4, 0xfffffff8, RZ, 0xc0, !PT ;  /* 0xfffffff804027812 */ /* 0x000fe200078ec0ff */
[----:B------:R-:W-:Y:S01]  /*1f030*/  UIMAD UR7, UR10, UR5, UR7 ;  /* 0x000000050a0772a4 */ /* 0x000fe2000f8e0207 */
[----:B------:R-:W-:Y:S01]  /*1f040*/  SHF.R.S32.HI R4, RZ, 0x3, R4 ;  /* 0x00000003ff047819 */ /* 0x000fe20000011404 */
[----:B------:R-:W-:Y:S01]  /*1f050*/  BSSY B0, `(.L_x_463) ;  /* 0x000003a000007945 */ /* 0x000fe20003800000 */
[----:B------:R-:W-:Y:S01]  /*1f060*/  ULDC.64 UR4, c[0x0][0x3e8] ;  /* 0x0000fa0000047ab9 */ /* 0x000fe20000000a00 */
[----:B------:R-:W-:Y:S01]  /*1f070*/  IMAD.IADD R7, R7, 0x1, -R2 ;  /* 0x0000000107077824 */ /* 0x000fe200078e0a02 */
[----:B------:R-:W-:-:S02]  /*1f080*/  UIADD3 UR13, UR13, UR7, URZ ;  /* 0x000000070d0d7290 */ /* 0x000fc4000fffe03f */
[----:B------:R-:W-:Y:S02]  /*1f090*/  UIMAD UR7, UR8, UR4, URZ ;  /* 0x00000004080772a4 */ /* 0x000fe4000f8e023f */
[C---:B------:R-:W-:Y:S01]  /*1f0a0*/  LEA R0, R7.reuse, R4, 0x5 ;  /* 0x0000000407007211 */ /* 0x040fe200078e28ff */
[----:B------:R-:W-:Y:S01]  /*1f0b0*/  UIMAD.WIDE.U32 UR12, UR14, UR4, UR12 ;  /* 0x000000040e0c72a5 */ /* 0x000fe2000f8e000c */
[----:B------:R-:W-:Y:S01]  /*1f0c0*/  SHF.L.U32 R7, R7, 0x3, RZ ;  /* 0x0000000307077819 */ /* 0x000fe200000006ff */
[----:B------:R-:W-:Y:S02]  /*1f0d0*/  UIMAD UR7, UR14, UR5, UR7 ;  /* 0x000000050e0772a4 */ /* 0x000fe4000f8e0207 */
[C---:B--2---:R-:W-:Y:S01]  /*1f0e0*/  IMAD R0, R5.reuse, 0x80, R0 ;  /* 0x0000008005007824 */ /* 0x044fe200078e0200 */
        /* <DEDUP_REMOVED lines=30> */
[----:B------:R2:W3:Y:S04]  /*1f2d0*/  SHFL.IDX PT, R10, R9, RZ, 0x181f ;  /* 0x00181fff090a7589 */ /* 0x0004e800000e0000 */
[----:B------:R2:W4:Y:S08]  /*1f2e0*/  SHFL.IDX PT, R11, R8, RZ, 0x181f ;  /* 0x00181fff080b7589 */ /* 0x00053000000e0000 */
        /* <DEDUP_REMOVED lines=16> */
.L_x_464:
[----:B------:R-:W-:Y:S05]  /*1f3f0*/  BSYNC B0 ;  /* 0x0000000000007941 */ /* 0x000fea0003800000 */
.L_x_463:
[----:B------:R-:W-:Y:S01]  /*1f400*/  IADD3 R0, R4, 0x20, RZ ;  /* 0x0000002004007810 */ /* 0x000fe20007ffe0ff */
[----:B---34-:R3:W4:Y:S01]  /*1f410*/  SHFL.IDX PT, R11, R8, 0x1, 0x181f ;  /* 0x00381f00080b7f89 */ /* 0x01872200000e0000 */
[----:B------:R-:W-:Y:S02]  /*1f420*/  BSSY B0, `(.L_x_465) ;  /* 0x0000013000007945 */ /* 0x000fe40003800000 */
[----:B------:R-:W-:Y:S01]  /*1f430*/  ISETP.GE.AND P0, PT, R0, R3, PT ;  /* 0x000000030000720c */ /* 0x000fe20003f06270 */
[----:B------:R3:W2:-:S12]  /*1f440*/  SHFL.IDX PT, R10, R9, 0x1, 0x181f ;  /* 0x00381f00090a7f89 */ /* 0x00069800000e0000 */
[----:B------:R-:W-:Y:S05]  /*1f450*/  @P0 BRA `(.L_x_466) ;  /* 0x000000f000000947 */ /* 0x000fea0003800000 */
        /* <DEDUP_REMOVED lines=15> */
.L_x_466:
[----:B------:R-:W-:Y:S05]  /*1f550*/  BSYNC B0 ;  /* 0x0000000000007941 */ /* 0x000fea0003800000 */
.L_x_465:
[----:B------:R-:W-:Y:S01]  /*1f560*/  IADD3 R0, R4, 0x40, RZ ;  /* 0x0000004004007810 */ /* 0x000fe20007ffe0ff */
[----:B--2-4-:R2:W4:Y:S01]  /*1f570*/  SHFL.IDX PT, R11, R8, 0x2, 0x181f ;  /* 0x00581f00080b7f89 */ /* 0x01452200000e0000 */
        /* <DEDUP_REMOVED lines=19> */
.L_x_468:
[----:B------:R-:W-:Y:S05]  /*1f6b0*/  BSYNC B0 ;  /* 0x0000000000007941 */ /* 0x000fea0003800000 */
.L_x_467:
[----:B------:R-:W-:Y:S01]  /*1f6c0*/  IADD3 R4, R4, 0x60, RZ ;  /* 0x0000006004047810 */ /* 0x000fe20007ffe0ff */
[----:B---34-:R3:W4:Y:S03]  /*1f6d0*/  SHFL.IDX PT, R11, R8, 0x3, 0x181f ;  /* 0x00781f00080b7f89 */ /* 0x01872600000e0000 */
[----:B------:R-:W-:Y:S01]  /*1f6e0*/  ISETP.GE.AND P0, PT, R4, R3, PT ;  /* 0x000000030400720c */ /* 0x000fe20003f06270 */
[----:B------:R3:W2:-:S12]  /*1f6f0*/  SHFL.IDX PT, R10, R9, 0x3, 0x181f ;  /* 0x00781f00090a7f89 */ /* 0x00069800000e0000 */
        /* <DEDUP_REMOVED lines=18> */
.L_x_469:
        /* <DEDUP_REMOVED lines=14> */
.L_x_2993:


//--------------------- .text._ZN7cutlass13device_kernelIN5flash19enable_sm80_to_sm89INS1_16FlashAttnFwdSm80INS1_25CollectiveMainloopFwdSm80ILi8ELi1ELb0EN4cute5tupleIJNS5_1CILi128EEENS7_ILi64EEENS7_ILi192EEEEEELi192ENS_6half_tEfNS_4arch4Sm80ELb1ELb0ELb1ELb0ELb1ELb0ELb1ELb0EEENS1_21CollectiveEpilogueFwdINS6_IJS8_SA_S9_EEENS6_IJNS7_ILi1EEESI_SI_EEESC_SE_Li256ELb0ELb1ELb0ELb0EEENS1_30DynamicPersistentTileSchedulerILi256ELi256ELb0ELb1ELb0EEEEEEEEEvNT_6ParamsE --------------------------
	.section	.text._ZN7cutlass13device_kernelIN5flash19enable_sm80_to_sm89INS1_16FlashAttnFwdSm80INS1_25CollectiveMainloopFwdSm80ILi8ELi1ELb0EN4cute5tupleIJNS5_1CILi128EEENS7_ILi64EEENS7_ILi192EEEEEELi192ENS_6half_tEfNS_4arch4Sm80ELb1ELb0ELb1ELb0ELb1ELb0ELb1ELb0EEENS1_21CollectiveEpilogueFwdINS6_IJS8_SA_S9_EEENS6_IJNS7_ILi1EEESI_SI_EEESC_SE_Li256ELb0ELb1ELb0ELb0EEENS1_30DynamicPersistentTileSchedulerILi256ELi256ELb0ELb1ELb0EEEEEEEEEvNT_6ParamsE,"ax",@progbits
	.sectioninfo	@"SHI_REGISTERS=255"
	.align	128
.text._ZN7cutlass13device_kernelIN5flash19enable_sm80_to_sm89INS1_16FlashAttnFwdSm80INS1_25CollectiveMainloopFwdSm80ILi8ELi1ELb0EN4cute5tupleIJNS5_1CILi128EEENS7_ILi64EEENS7_ILi192EEEEEELi192ENS_6half_tEfNS_4arch4Sm80ELb1ELb0ELb1ELb0ELb1ELb0ELb1ELb0EEENS1_21CollectiveEpilogueFwdINS6_IJS8_SA_S9_EEENS6_IJNS7_ILi1EEESI_SI_EEESC_SE_Li256ELb0ELb1ELb0ELb0EEENS1_30DynamicPersistentTileSchedulerILi256ELi256ELb0ELb1ELb0EEEEEEEEEvNT_6ParamsE:
        .type           _ZN7cutlass13device_kernelIN5flash19enable_sm80_to_sm89INS1_16FlashAttnFwdSm80INS1_25CollectiveMainloopFwdSm80ILi8ELi1ELb0EN4cute5tupleIJNS5_1CILi128EEENS7_ILi64EEENS7_ILi192EEEEEELi192ENS_6half_tEfNS_4arch4Sm80ELb1ELb0ELb1ELb0ELb1ELb0ELb1ELb0EEENS1_21CollectiveEpilogueFwdINS6_IJS8_SA_S9_EEENS6_IJNS7_ILi1EEESI_SI_EEESC_SE_Li256ELb0ELb1ELb0ELb0EEENS1_30DynamicPersistentTileSchedulerILi256ELi256ELb0ELb1ELb0EEEEEEEEEvNT_6ParamsE,@function
        .size           _ZN7cutlass13device_kernelIN5flash19enable_sm80_to_sm89INS1_16FlashAttnFwdSm80INS1_25CollectiveMainloopFwdSm80ILi8ELi1ELb0EN4cute5tupleIJNS5_1CILi128EEENS7_ILi64EEENS7_ILi192EEEEEELi192ENS_6half_tEfNS_4arch4Sm80ELb1ELb0ELb1ELb0ELb1ELb0ELb1ELb0EEENS1_21CollectiveEpilogueFwdINS6_IJS8_SA_S9_EEENS6_IJNS7_ILi1EEESI_SI_EEESC_SE_Li256ELb0ELb1ELb0ELb0EEENS1_30DynamicPersistentTileSchedulerILi256ELi256ELb0ELb1ELb0EEEEEEEEEvNT_6ParamsE,(.L_x_2994 - _ZN7cutlass13device_kernelIN5flash19enable_sm80_to_sm89INS1_16FlashAttnFwdSm80INS1_25CollectiveMainloopFwdSm80ILi8ELi1ELb0EN4cute5tupleIJNS5_1CILi128EEENS7_ILi64EEENS7_ILi192EEEEEELi192ENS_6half_tEfNS_4arch4Sm80ELb1ELb0ELb1ELb0ELb1ELb0ELb1ELb0EEENS1_21CollectiveEpilogueFwdINS6_IJS8_SA_S9_EEENS6_IJNS7_ILi1EEESI_SI_EEESC_SE_Li256ELb0ELb1ELb0ELb0EEENS1_30DynamicPersistentTileSchedulerILi256ELi256ELb0ELb1ELb0EEEEEEEEEvNT_6ParamsE)
        .other          _ZN7cutlass13device_kernelIN5flash19enable_sm80_to_sm89INS1_16FlashAttnFwdSm80INS1_25CollectiveMainloopFwdSm80ILi8ELi1ELb0EN4cute5tupleIJNS5_1CILi128EEENS7_ILi64EEENS7_ILi192EEEEEELi192ENS_6half_tEfNS_4arch4Sm80ELb1ELb0ELb1ELb0ELb1ELb0ELb1ELb0EEENS1_21CollectiveEpilogueFwdINS6_IJS8_SA_S9_EEENS6_IJNS7_ILi1EEESI_SI_EEESC_SE_Li256ELb0ELb1ELb0ELb0EEENS1_30DynamicPersistentTileSchedulerILi256ELi256ELb0ELb1ELb0EEEEEEEEEvNT_6ParamsE,@"STO_CUDA_ENTRY STV_DEFAULT"
_ZN7cutlass13device_kernelIN5flash19enable_sm80_to_sm89INS1_16FlashAttnFwdSm80INS1_25CollectiveMainloopFwdSm80ILi8ELi1ELb0EN4cute5tupleIJNS5_1CILi128EEENS7_ILi64EEENS7_ILi192EEEEEELi192ENS_6half_tEfNS_4arch4Sm80ELb1ELb0ELb1ELb0ELb1ELb0ELb1ELb0EEENS1_21CollectiveEpilogueFwdINS6_IJS8_SA_S9_EEENS6_IJNS7_ILi1EEESI_SI_EEESC_SE_Li256ELb0ELb1ELb0ELb0EEENS1_30DynamicPersistentTileSchedulerILi256ELi256ELb0ELb1ELb0EEEEEEEEEvNT_6ParamsE:
[----:B------:R-:W-:-:S03]  /*0000*/  MOV R1, c[0x0][0x28] ;  /* 0x00000a0000017a02 */ /* 0x000fc60000000f00 */
[----:B------:R-:W1:Y:S01]  /*0010*/  S2R R17, SR_TID.X ;  /* 0x0000000000117919 */ /* 0x000e620000002100 */
[----:B------:R-:W-:-:S03]  /*0020*/  IADD3 R1, R1, -0x30, RZ ;  /* 0xffffffd001017810 */ /* 0x000fc60007ffe0ff */
[----:B------:R-:W2:Y:S01]  /*0030*/  S2R R14, SR_CTAID.X ;  /* 0x00000000000e7919 */ /* 0x000ea20000002500 */
[----:B-1----:R-:W-:-:S05]  /*0040*/  SHF.R.U32.HI R2, RZ, 0x5, R17 ;  /* 0x00000005ff027819 */ /* 0x002fca0000011611 */
[----:B------:R-:W1:Y:S02]  /*0050*/  SHFL.IDX PT, R0, R2, RZ, 0x1f ;  /* 0x00001fff02007589 */ /* 0x000e6400000e0000 */
[----:B-1----:R-:W-:Y:S02]  /*0060*/  ISETP.GE.AND P0, PT, R0, 0x1, PT ;  /* 0x000000010000780c */ /* 0x002fe40003f06270 */
[----:B------:R1:W-:Y:S11]  /*0070*/  STL [R1+0x24], R0 ;  /* 0x0000240001007387 */ /* 0x0003f60000100800 */
[----:B------:R-:W-:Y:S06]  /*0080*/  @P0 BAR.ARV 0x4, 0x100 ;  /* 0x0104000000000b1d */ /* 0x000fec0000002000 */
[----:B--2---:R-:W-:-:S13]  /*0090*/  ISETP.GE.AND P0, PT, R14, c[0x0][0x538], PT ;  /* 0x00014e000e007a0c */ /* 0x004fda0003f06270 */
[----:B------:R-:W-:Y:S05]  /*00a0*/  @P0 EXIT ;  /* 0x000000000000094d */ /* 0x000fea0003800000 */
[----:B-1----:R-:W-:Y:S01]  /*00b0*/  SHF.R.S32.HI R13, RZ, 0x1f, R17 ;  /* 0x0000001fff0d7819 */ /* 0x002fe20000011411 */
[----:B------:R-:W-:Y:S01]  /*00c0*/  IMAD.MOV.U32 R188, RZ, RZ, 0x20 ;  /* 0x00000020ffbc7424 */ /* 0x000fe200078e00ff */
[----:B------:R-:W-:Y:S01]  /*00d0*/  ULDC.64 UR6, c[0x0][0x118] ;  /* 0x0000460000067ab9 */ /* 0x000fe20000000a00 */
[----:B------:R-:W-:Y:S01]  /*00e0*/  IMAD.MOV.U32 R189, RZ, RZ, 0x40 ;  /* 0x00000040ffbd7424 */ /* 0x000fe200078e00ff */
[CC--:B------:R-:W-:Y:S02]  /*00f0*/  LEA.HI R2, R13.reuse, R17.reuse, RZ, 0x4 ;  /* 0x000000110d027211 */ /* 0x0c0fe400078f20ff */
[----:B------:R-:W-:Y:S02]  /*0100*/  LEA.HI R8, R13, R17, RZ, 0x3 ;  /* 0x000000110d087211 */ /* 0x000fe400078f18ff */
[----:B------:R-:W-:Y:S02]  /*0110*/  SHF.R.S32.HI R3, RZ, 0x4, R2 ;  /* 0x00000004ff037819 */ /* 0x000fe40000011402 */
[----:B------:R-:W-:-:S02]  /*0120*/  SHF.R.S32.HI R229, RZ, 0x3, R8 ;  /* 0x00000003ffe57819 */ /* 0x000fc40000011408 */
[----:B------:R-:W-:Y:S02]  /*0130*/  LEA.HI R0, R2, R3, RZ, 0x1 ;  /* 0x0000000302007211 */ /* 0x000fe400078f08ff */
[----:B------:R-:W-:Y:S01]  /*0140*/  LEA.HI R10, R13, R17, RZ, 0x2 ;  /* 0x000000110d0a7211 */ /* 0x000fe200078f10ff */
[----:B------:R-:W-:Y:S01]  /*0150*/  IMAD.SHL.U32 R5, R229, 0x40, RZ ;  /* 0x00000040e5057824 */ /* 0x000fe200078e00ff */
[----:B------:R-:W-:Y:S02]  /*0160*/  LOP3.LUT R0, R0, 0xfffffffe, RZ, 0xc0, !PT ;  /* 0xfffffffe00007812 */ /* 0x000fe400078ec0ff */
[--C-:B------:R-:W-:Y:S02]  /*0170*/  SHF.R.S32.HI R7, RZ, 0x2, R10.reuse ;  /* 0x00000002ff077819 */ /* 0x100fe4000001140a */
[----:B------:R-:W-:Y:S01]  /*0180*/  SHF.R.S32.HI R4, RZ, 0x1f, R10 ;  /* 0x0000001fff047819 */ /* 0x000fe2000001140a */
[----:B------:R-:W-:Y:S01]  /*0190*/  IMAD.IADD R184, R3, 0x1, -R0 ;  /* 0x0000000103b87824 */ /* 0x000fe200078e0a00 */
[----:B------:R-:W-:-:S02]  /*01a0*/  LOP3.LUT R3, R8, 0xfffffff8, RZ, 0xc0, !PT ;  /* 0xfffffff808037812 */ /* 0x000fc400078ec0ff */
[----:B------:R-:W-:Y:S02]  /*01b0*/  LOP3.LUT R0, R2, 0xfffffff0, RZ, 0xc0, !PT ;  /* 0xfffffff002007812 */ /* 0x000fe400078ec0ff */
[----:B------:R-:W-:Y:S01]  /*01c0*/  LEA.HI R9, R13, R17, RZ, 0x5 ;  /* 0x000000110d097211 */ /* 0x000fe200078f28ff */
[C---:B------:R-:W-:Y:S01]  /*01d0*/  IMAD.IADD R217, R17.reuse, 0x1, -R3 ;  /* 0x0000000111d97824 */ /* 0x040fe200078e0a03 */
[----:B------:R-:W-:Y:S01]  /*01e0*/  LEA.HI R3, R4, R7, RZ, 0x3 ;  /* 0x0000000704037211 */ /* 0x000fe200078f18ff */
[----:B------:R-:W-:Y:S01]  /*01f0*/  IMAD.IADD R2, R17, 0x1, -R0 ;  /* 0x0000000111027824 */ /* 0x000fe200078e0a00 */
[----:B------:R-:W-:Y:S01]  /*0200*/  LOP3.LUT R0, R5, 0x1c0, RZ, 0xc0, !PT ;  /* 0x000001c005007812 */ /* 0x000fe200078ec0ff */
[----:B------:R-:W-:Y:S01]  /*0210*/  IMAD.SHL.U32 R206, R217, 0x8, RZ ;  /* 0x00000008d9ce7824 */ /* 0x000fe200078e00ff */
[----:B------:R-:W-:Y:S01]  /*0220*/  LOP3.LUT R3, R3, 0xfffffff8, RZ, 0xc0, !PT ;  /* 0xfffffff803037812 */ /* 0x000fe200078ec0ff */
[C---:B------:R-:W-:Y:S01]  /*0230*/  IMAD.SHL.U32 R5, R217.reuse, 0x40, RZ ;  /* 0x00000040d9057824 */ /* 0x040fe200078e00ff */
[----:B------:R-:W-:Y:S01]  /*0240*/  SHF.R.U32.HI R4, RZ, 0x3, R0 ;  /* 0x00000003ff047819 */ /* 0x000fe20000011600 */
[----:B------:R-:W-:Y:S01]  /*0250*/  IMAD R216, R217, 0x20, R229 ;  /* 0x00000020d9d87824 */ /* 0x000fe200078e02e5 */
[----:B------:R-:W-:Y:S01]  /*0260*/  LOP3.LUT R0, R0, 0x38, R206, 0xf8, !PT ;  /* 0x0000003800007812 */ /* 0x000fe200078ef8ce */
[----:B------:R-:W-:Y:S01]  /*0270*/  IMAD.IADD R7, R7, 0x1, -R3 ;  /* 0x0000000107077824 */ /* 0x000fe200078e0a03 */
[----:B------:R-:W-:-:S02]  /*0280*/  SHF.R.S32.HI R6, RZ, 0x1f, R2 ;  /* 0x0000001fff067819 */ /* 0x000fc40000011402 */
[----:B------:R-:W-:Y:S02]  /*0290*/  LOP3.LUT R11, R0, R4, RZ, 0x3c, !PT ;  /* 0x00000004000b7212 */ /* 0x000fe400078e3cff */
[----:B------:R-:W-:Y:S02]  /*02a0*/  LOP3.LUT R0, R5, 0x1c0, RZ, 0xc0, !PT ;  /* 0x000001c005007812 */ /* 0x000fe400078ec0ff */
[----:B------:R-:W-:Y:S02]  /*02b0*/  LEA.HI R187, R6, R2, RZ, 0x3 ;  /* 0x0000000206bb7211 */ /* 0x000fe400078f18ff */
[----:B------:R-:W-:Y:S02]  /*02c0*/  LOP3.LUT R6, R0, 0x8, R8, 0xf8, !PT ;  /* 0x0000000800067812 */ /* 0x000fe400078ef808 */
[----:B------:R-:W-:Y:S02]  /*02d0*/  SHF.R.U32.HI R4, RZ, 0x3, R0 ;  /* 0x00000003ff047819 */ /* 0x000fe40000011600 */
[C---:B------:R-:W-:Y:S01]  /*02e0*/  LOP3.LUT R5, R187.reuse, 0xfffffff8, RZ, 0xc0, !PT ;  /* 0xfffffff8bb057812 */ /* 0x040fe200078ec0ff */
[----:B------:R-:W-:Y:S01]  /*02f0*/  IMAD.SHL.U32 R187, R187, 0x40, RZ ;  /* 0x00000040bbbb7824 */ /* 0x000fe200078e00ff */
[----:B------:R-:W-:-:S02]  /*0300*/  LOP3.LUT R0, R9, 0xffffffe0, RZ, 0xc0, !PT ;  /* 0xffffffe009007812 */ /* 0x000fc400078ec0ff */
[----:B------:R-:W-:Y:S01]  /*0310*/  LOP3.LUT R3, R7, 0x1, RZ, 0xc0, !PT ;  /* 0x0000000107037812 */ /* 0x000fe200078ec0ff */
[----:B------:R-:W-:Y:S01]  /*0320*/  IMAD.IADD R8, R2, 0x1, -R5 ;  /* 0x0000000102087824 */ /* 0x000fe200078e0a05 */
[--C-:B------:R-:W-:Y:S01]  /*0330*/  SHF.R.S32.HI R197, RZ, 0x5, R9.reuse ;  /* 0x00000005ffc57819 */ /* 0x100fe20000011409 */
[----:B------:R-:W-:Y:S01]  /*0340*/  IMAD.IADD R16, R17, 0x1, -R0 ;  /* 0x0000000111107824 */ /* 0x000fe200078e0a00 */
[----:B------:R-:W-:Y:S02]  /*0350*/  SHF.R.S32.HI R2, RZ, 0x1f, R9 ;  /* 0x0000001fff027819 */ /* 0x000fe40000011409 */
[----:B------:R-:W-:Y:S02]  /*0360*/  ISETP.NE.U32.AND P0, PT, R3, 0x1, PT ;  /* 0x000000010300780c */ /* 0x000fe40003f05070 */
[----:B------:R-:W-:Y:S02]  /*0370*/  LOP3.LUT R3, R10, 0xfffffffc, RZ, 0xc0, !PT ;  /* 0xfffffffc0a037812 */ /* 0x000fe400078ec0ff */
[----:B------:R-:W-:Y:S01]  /*0380*/  LEA.HI R0, R2, R197, RZ, 0x3 ;  /* 0x000000c502007211 */ /* 0x000fe200078f18ff */
[----:B------:R-:W-:Y:S01]  /*0390*/  IMAD.SHL.U32 R2, R8, 0x40, RZ ;  /* 0x0000004008027824 */ /* 0x000fe200078e00ff */
[----:B------:R-:W-:-:S02]  /*03a0*/  SHF.R.S32.HI R10, RZ, 0x1f, R16 ;  /* 0x0000001fff0a7819 */ /* 0x000fc40000011410 */
[----:B------:R-:W-:Y:S01]  /*03b0*/  LOP3.LUT R12, R6, R4, RZ, 0x3c, !PT ;  /* 0x00000004060c7212 */ /* 0x000fe200078e3cff */
[----:B------:R-:W-:Y:S01]  /*03c0*/  IMAD.SHL.U32 R6, R184, 0x8, RZ ;  /* 0x00000008b8067824 */ /* 0x000fe200078e00ff */
[----:B------:R-:W-:Y:S01]  /*03d0*/  LOP3.LUT R4, R0, 0xffffff8, RZ, 0xc0, !PT ;  /* 0x0ffffff800047812 */ /* 0x000fe200078ec0ff */
[----:B------:R-:W-:Y:S01]  /*03e0*/  IMAD.IADD R0, R17, 0x1, -R3 ;  /* 0x0000000111007824 */ /* 0x000fe200078e0a03 */
[----:B------:R-:W-:Y:S01]  /*03f0*/  LEA.HI R10, R10, R16, RZ, 0x2 ;  /* 0x000000100a0a7211 */ /* 0x000fe200078f10ff */
[----:B------:R-:W-:Y:S01]  /*0400*/  IMAD R184, R184, 0x200, R12 ;  /* 0x00000200b8b87824 */ /* 0x000fe200078e020c */
[----:B------:R-:W-:Y:S01]  /*0410*/  LOP3.LUT R2, R2, 0x1c0, RZ, 0xc0, !PT ;  /* 0x000001c002027812 */ /* 0x000fe200078ec0ff */
[C---:B------:R-:W-:Y:S01]  /*0420*/  IMAD.IADD R4, R197.reuse, 0x1, -R4 ;  /* 0x00000001c5047824 */ /* 0x040fe200078e0a04 */
[----:B------:R-:W-:Y:S01]  /*0430*/  SHF.R.S32.HI R3, RZ, 0x2, R10 ;  /* 0x00000002ff037819 */ /* 0x000fe2000001140a */
[----:B------:R-:W-:Y:S01]  /*0440*/  IMAD.SHL.U32 R197, R197, 0x400, RZ ;  /* 0x00000400c5c57824 */ /* 0x000fe200078e00ff */
[----:B------:R-:W-:-:S02]  /*0450*/  LOP3.LUT R6, R2, 0x8, R6, 0xf8, !PT ;  /* 0x0000000802067812 */ /* 0x000fc400078ef806 */
[----:B------:R-:W-:Y:S01]  /*0460*/  SHF.R.U32.HI R5, RZ, 0x3, R2 ;  /* 0x00000003ff057819 */ /* 0x000fe20000011602 */
[----:B------:R-:W-:Y:S01]  /*0470*/  IMAD R15, R4, 0x10, R3 ;  /* 0x00000010040f7824 */ /* 0x000fe200078e0203 */
[----:B------:R-:W-:Y:S01]  /*0480*/  LEA.HI R2, R0, R0, RZ, 0x1 ;  /* 0x0000000000027211 */ /* 0x000fe200078f08ff */
[----:B------:R-:W-:Y:S01]  /*0490*/  IMAD.SHL.U32 R3, R7, 0x40, RZ ;  /* 0x0000004007037824 */ /* 0x000fe200078e00ff */
[----:B------:R-:W-:Y:S02]  /*04a0*/  LOP3.LUT R5, R6, R5, RZ, 0x3c, !PT ;  /* 0x0000000506057212 */ /* 0x000fe400078e3cff */
[----:B------:R-:W-:Y:S01]  /*04b0*/  LOP3.LUT R2, R2, 0x1ffffffe, RZ, 0xc0, !PT ;  /* 0x1ffffffe02027812 */ /* 0x000fe200078ec0ff */
[----:B------:R-:W-:Y:S01]  /*04c0*/  STL [R1+0x28], R15 ;  /* 0x0000280f01007387 */ /* 0x000fe20000100800 */
[----:B------:R-:W-:Y:S02]  /*04d0*/  LOP3.LUT R3, R3, 0x1c0, RZ, 0xc0, !PT ;  /* 0x000001c003037812 */ /* 0x000fe400078ec0ff */
[----:B------:R-:W-:Y:S01]  /*04e0*/  LOP3.LUT R187, R187, 0xfffffe00, RZ, 0xc0, !PT ;  /* 0xfffffe00bbbb7812 */ /* 0x000fe200078ec0ff */
[C---:B------:R-:W-:Y:S01]  /*04f0*/  IMAD.IADD R6, R0.reuse, 0x1, -R2 ;  /* 0x0000000100067824 */ /* 0x040fe200078e0a02 */
[----:B------:R-:W-:Y:S01]  /*0500*/  R2P PR, R7, 0x6 ;  /* 0x0000000607007804 */ /* 0x000fe20000000000 */
[----:B------:R-:W-:Y:S01]  /*0510*/  IMAD R2, R0, 0x2, R197 ;  /* 0x0000000200027824 */ /* 0x000fe200078e02c5 */
[----:B------:R-:W-:Y:S01]  /*0520*/  LEA.HI R0, R3, R3, RZ, 0x1d ;  /* 0x0000000303007211 */ /* 0x000fe200078fe8ff */
[----:B------:R-:W-:Y:S01]  /*0530*/  STL [R1], R14 ;  /* 0x0000000e01007387 */ /* 0x000fe20000100800 */
[----:B------:R-:W-:Y:S01]  /*0540*/  IADD3 R207, R206, 0x40, RZ ;  /* 0x00000040cecf7810 */ /* 0x000fe20007ffe0ff */
[----:B------:R-:W-:Y:S01]  /*0550*/  IMAD R232, R6, 0x8, R15 ;  /* 0x0000000806e87824 */ /* 0x000fe200078e020f */
[----:B------:R-:W-:Y:S01]  /*0560*/  IADD3 R197, R5, R187, R197 ;  /* 0x000000bb05c57210 */ /* 0x000fe20007ffe0c5 */
[----:B------:R-:W-:Y:S01]  /*0570*/  IMAD.IADD R4, R2, 0x1, R0 ;  /* 0x0000000102047824 */ /* 0x000fe200078e0200 */
[----:B------:R-:W-:-:S02]  /*0580*/  LEA.HI R0, R13, R17, RZ, 0x7 ;  /* 0x000000110d007211 */ /* 0x000fc400078f38ff */
[----:B------:R-:W-:Y:S02]  /*0590*/  LOP3.LUT R187, R5, R187, RZ, 0xfc, !PT ;  /* 0x000000bb05bb7212 */ /* 0x000fe400078efcff */
[----:B------:R-:W-:Y:S02]  /*05a0*/  SHF.R.S32.HI R0, RZ, 0x7, R0 ;  /* 0x00000007ff007819 */ /* 0x000fe40000011400 */
[----:B------:R-:W-:Y:S02]  /*05b0*/  LOP3.LUT R0, R10, 0x7ffffffc, RZ, 0xc0, !PT ;  /* 0x7ffffffc0a007812 */ /* 0x000fe400078ec0ff */
[----:B------:R-:W-:Y:S02]  /*05c0*/  SHF.R.S32.HI R2, RZ, 0x1f, R206 ;  /* 0x0000001fff027819 */ /* 0x000fe400000114ce */
[----:B------:R-:W-:Y:S01]  /*05d0*/  SHF.R.S32.HI R5, RZ, 0x1f, R207 ;  /* 0x0000001fff057819 */ /* 0x000fe200000114cf */
[----:B------:R-:W-:Y:S01]  /*05e0*/  IMAD.IADD R2, R16, 0x1, -R0 ;  /* 0x0000000110027824 */ /* 0x000fe200078e0a00 */
[----:B------:R-:W-:-:S02]  /*05f0*/  IADD3 R208, R206, 0x80, RZ ;  /* 0x00000080ced07810 */ /* 0x000fc40007ffe0ff */
[----:B------:R-:W-:Y:S01]  /*0600*/  SEL R0, R188, 0xffffffe0, !P1 ;  /* 0xffffffe0bc007807 */ /* 0x000fe20004800000 */
[----:B------:R-:W-:Y:S01]  /*0610*/  IMAD.SHL.U32 R233, R2, 0x2, RZ ;  /* 0x0000000202e97824 */ /* 0x000fe200078e00ff */
[----:B------:R-:W-:Y:S02]  /*0620*/  LEA R5, R4, 0x80, 0x1 ;  /* 0x0000008004057811 */ /* 0x000fe400078e08ff */
[----:B------:R-:W-:Y:S02]  /*0630*/  SHF.R.S32.HI R3, RZ, 0x1f, R208 ;  /* 0x0000001fff037819 */ /* 0x000fe400000114d0 */
[----:B------:R-:W-:Y:S01]  /*0640*/  SEL R3, R189, 0xffffffc0, !P2 ;  /* 0xffffffc0bd037807 */ /* 0x000fe20005000000 */
[C---:B------:R-:W-:Y:S01]  /*0650*/  IMAD.IADD R4, R5.reuse, 0x1, R0 ;  /* 0x0000000105047824 */ /* 0x040fe200078e0200 */
[----:B------:R-:W-:Y:S01]  /*0660*/  STL [R1+0x4], R5 ;  /* 0x0000040501007387 */ /* 0x000fe20000100800 */
[C---:B------:R-:W-:Y:S02]  /*0670*/  IADD3 R2, R5.reuse, -0x10, RZ ;  /* 0xfffffff005027810 */ /* 0x040fe40007ffe0ff */
[C---:B------:R-:W-:Y:S01]  /*0680*/  IMAD.IADD R6, R5.reuse, 0x1, R3 ;  /* 0x0000000105067824 */ /* 0x040fe200078e0203 */
[----:B------:R1:W-:Y:S01]  /*0690*/  STL [R1+0x10], R4 ;  /* 0x0000100401007387 */ /* 0x0003e20000100800 */
[----:B------:R-:W-:-:S02]  /*06a0*/  @P0 IADD3 R2, R5, 0x10, RZ ;  /* 0x0000001005020810 */ /* 0x000fc40007ffe0ff */
[----:B------:R-:W-:Y:S01]  /*06b0*/  LEA.HI R9, R13, R17, RZ, 0x6 ;  /* 0x000000110d097211 */ /* 0x000fe200078f30ff */
[----:B------:R-:W-:Y:S01]  /*06c0*/  STL [R1+0x20], R6 ;  /* 0x0000200601007387 */ /* 0x000fe20000100800 */
[----:B------:R-:W-:Y:S01]  /*06d0*/  LOP3.LUT P4, RZ, R8, 0x2, RZ, 0xc0, !PT ;  /* 0x0000000208ff7812 */ /* 0x000fe2000788c0ff */
[----:B------:R-:W-:Y:S01]  /*06e0*/  IMAD.IADD R0, R0, 0x1, R2 ;  /* 0x0000000100007824 */ /* 0x000fe200078e0202 */
[----:B------:R-:W-:Y:S01]  /*06f0*/  LOP3.LUT P3, RZ, R8, 0x4, RZ, 0xc0, !PT ;  /* 0x0000000408ff7812 */ /* 0x000fe2000786c0ff */
[----:B------:R-:W-:Y:S01]  /*0700*/  IMAD.SHL.U32 R9, R9, 0x8, RZ ;  /* 0x0000000809097824 */ /* 0x000fe200078e00ff */
[----:B------:R-:W-:Y:S02]  /*0710*/  SEL R188, R188, 0xffffffe0, !P4 ;  /* 0xffffffe0bcbc7807 */ /* 0x000fe40006000000 */
[----:B------:R-:W-:Y:S02]  /*0720*/  LEA R197, R197, 0xc100, 0x1 ;  /* 0x0000c100c5c57811 */ /* 0x000fe400078e08ff */
[----:B------:R-:W-:-:S02]  /*0730*/  LEA R187, R187, 0x100, 0x1 ;  /* 0x00000100bbbb7811 */ /* 0x000fc400078e08ff */
[----:B------:R-:W-:Y:S01]  /*0740*/  SEL R189, R189, 0xffffffc0, !P3 ;  /* 0xffffffc0bdbd7807 */ /* 0x000fe20005800000 */
[----:B------:R-:W-:Y:S01]  /*0750*/  IMAD.IADD R198, R197, 0x1, R188 ;  /* 0x00000001c5c67824 */ /* 0x000fe200078e02bc */
[----:B------:R-:W-:Y:S01]  /*0760*/  LOP3.LUT R9, R11, 0x7ffffe00, R9, 0xf8, !PT ;  /* 0x7ffffe000b097812 */ /* 0x000fe200078ef809 */
[----:B------:R-:W-:Y:S01]  /*0770*/  IMAD.IADD R188, R188, 0x1, R187 ;  /* 0x00000001bcbc7824 */ /* 0x000fe200078e02bb */
[----:B------:R-:W-:Y:S01]  /*0780*/  LEA R184, R184, 0x6100, 0x1 ;  /* 0x00006100b8b87811 */ /* 0x000fe200078e08ff */
[----:B------:R-:W-:Y:S02]  /*0790*/  IMAD.IADD R200, R197, 0x1, R189 ;  /* 0x00000001c5c87824 */ /* 0x000fe400078e02bd */
[----:B------:R-:W-:Y:S02]  /*07a0*/  IMAD.IADD R190, R189, 0x1, R187 ;  /* 0x00000001bdbe7824 */ /* 0x000fe400078e02bb */
[----:B------:R-:W-:Y:S02]  /*07b0*/  IMAD.IADD R199, R198, 0x1, R189 ;  /* 0x00000001c6c77824 */ /* 0x000fe400078e02bd */
[----:B-1----:R-:W-:-:S02]  /*07c0*/  IMAD.IADD R4, R4, 0x1, R3 ;  /* 0x0000000104047824 */ /* 0x002fc400078e0203 */
[----:B------:R-:W-:Y:S02]  /*07d0*/  IMAD.SHL.U32 R203, R9, 0x2, RZ ;  /* 0x0000000209cb7824 */ /* 0x000fe400078e00ff */
[----:B------:R-:W-:Y:S01]  /*07e0*/  IMAD.IADD R189, R189, 0x1, R188 ;  /* 0x00000001bdbd7824 */ /* 0x000fe200078e02bc */
[----:B------:R-:W-:Y:S04]  /*07f0*/  STL [R1+0x1c], R4 ;  /* 0x00001c0401007387 */ /* 0x000fe80000100800 */
[----:B------:R1:W-:Y:S02]  /*0800*/  STL [R1+0x8], R2 ;  /* 0x0000080201007387 */ /* 0x0003e40000100800 */
[----:B-1----:R-:W-:-:S05]  /*0810*/  IMAD.IADD R2, R3, 0x1, R2 ;  /* 0x0000000103027824 */ /* 0x002fca00078e0202 */
[----:B------:R-:W-:Y:S04]  /*0820*/  STL [R1+0x18], R2 ;  /* 0x0000180201007387 */ /* 0x000fe80000100800 */
[----:B------:R1:W-:Y:S02]  /*0830*/  STL [R1+0xc], R0 ;  /* 0x00000c0001007387 */ /* 0x0003e40000100800 */
[----:B-1----:R-:W-:-:S05]  /*0840*/  IMAD.IADD R0, R0, 0x1, R3 ;  /* 0x0000000100007824 */ /* 0x002fca00078e0203 */
[----:B------:R1:W-:Y:S02]  /*0850*/  STL [R1+0x14], R0 ;  /* 0x0000140001007387 */ /* 0x0003e40000100800 */
.L_x_543:
[----:B------:R-:W2:Y:S01]  /*0860*/  LDL R4, [R1] ;  /* 0x0000000001047983 */ /* 0x000ea20000100800 */
[----:B-1----:R-:W-:Y:S01]  /*0870*/  IMAD.MOV.U32 R0, RZ, RZ, c[0x0][0x560] ;  /* 0x00015800ff007624 */ /* 0x002fe200078e00ff */
[----:B------:R-:W-:Y:S01]  /*0880*/  YIELD ;  /* 0x0000000000007946 */ /* 0x000fe20003800000 */
[----:B------:R-:W-:Y:S03]  /*0890*/  BSSY B0, `(.L_x_470) ;  /* 0x0000016000007945 */ /* 0x000fe60003800000 */
[----:B------:R-:W-:-:S13]  /*08a0*/  ISETP.NE.AND P0, PT, R0, 0x1, PT ;  /* 0x000000010000780c */ /* 0x000fda0003f05270 */
[----:B--2---:R-:W-:Y:S01]  /*08b0*/  @P0 IMAD.HI.U32 R0, R4, c[0x0][0x564], RZ ;  /* 0x0001590004000a27 */ /* 0x004fe200078e00ff */
[----:B------:R-:W-:-:S04]  /*08c0*/  MOV R3, R4 ;  /* 0x0000000400037202 */ /* 0x000fc80000000f00 */
[----:B------:R-:W-:-:S04]  /*08d0*/  @P0 SHF.R.U32.HI R3, RZ, c[0x0][0x568], R0 ;  /* 0x00015a00ff030a19 */ /* 0x000fc80000011600 */
[----:B------:R-:W-:Y:S01]  /*08e0*/  ISETP.GE.AND P0, PT, R3, c[0x0][0x578], PT ;  /* 0x00015e0003007a0c */ /* 0x000fe20003f06270 */
[----:B------:R-:W-:-:S04]  /*08f0*/  IMAD.MOV R2, RZ, RZ, -R3 ;  /* 0x000000ffff027224 */ /* 0x000fc800078e0a03 */
[----:B------:R-:W-:-:S08]  /*0900*/  IMAD R2, R2, c[0x0][0x560], R4 ;  /* 0x0001580002027a24 */ /* 0x000fd000078e0204 */
[----:B------:R-:W-:Y:S05]  /*0910*/  @!P0 BRA `(.L_x_471) ;  /* 0x0000007000008947 */ /* 0x000fea0003800000 */
[----:B------:R-:W-:-:S04]  /*0920*/  MOV R0, c[0x0][0x56c] ;  /* 0x00015b0000007a02 */ /* 0x000fc80000000f00 */
[----:B------:R-:W-:Y:S02]  /*0930*/  ISETP.NE.AND P0, PT, R0, 0x1, PT ;  /* 0x000000010000780c */ /* 0x000fe40003f05270 */
[----:B------:R-:W-:-:S11]  /*0940*/  MOV R0, R2 ;  /* 0x0000000200007202 */ /* 0x000fd60000000f00 */
[----:B------:R-:W-:-:S05]  /*0950*/  @P0 IMAD.HI.U32 R4, R2, c[0x0][0x570], RZ ;  /* 0x00015c0002040a27 */ /* 0x000fca00078e00ff */
[----:B------:R-:W-:-:S05]  /*0960*/  @P0 SHF.R.U32.HI R0, RZ, c[0x0][0x574], R4 ;  /* 0x00015d00ff000a19 */ /* 0x000fca0000011604 */
[----:B------:R-:W-:Y:S01]  /*0970*/  IMAD R4, R0, c[0x0][0x56c], RZ ;  /* 0x00015b0000047a24 */ /* 0x000fe200078e02ff */
[----:B------:R-:W-:Y:S05]  /*0980*/  BRA `(.L_x_472) ;  /* 0x0000006000007947 */ /* 0x000fea0003800000 */
.L_x_471:
[----:B------:R-:W-:-:S04]  /*0990*/  MOV R0, c[0x0][0x554] ;  /* 0x0001550000007a02 */ /* 0x000fc80000000f00 */
[----:B------:R-:W-:Y:S02]  /*09a0*/  ISETP.NE.AND P0, PT, R0, 0x1, PT ;  /* 0x000000010000780c */ /* 0x000fe40003f05270 */
[----:B------:R-:W-:-:S11]  /*09b0*/  MOV R0, R2 ;  /* 0x0000000200007202 */ /* 0x000fd60000000f00 */
[----:B------:R-:W-:-:S05]  /*09c0*/  @P0 IMAD.HI.U32 R4, R2, c[0x0][0x558], RZ ;  /* 0x0001560002040a27 */ /* 0x000fca00078e00ff */
[----:B------:R-:W-:-:S05]  /*09d0*/  @P0 SHF.R.U32.HI R0, RZ, c[0x0][0x55c], R4 ;  /* 0x00015700ff000a19 */ /* 0x000fca0000011604 */
[----:B------:R-:W-:Y:S02]  /*09e0*/  IMAD R4, R0, c[0x0][0x554], RZ ;  /* 0x0001550000047a24 */ /* 0x000fe400078e02ff */
.L_x_472:
[----:B------:R-:W-:Y:S05]  /*09f0*/  BSYNC B0 ;  /* 0x0000000000007941 */ /* 0x000fea0003800000 */
.L_x_470:
[----:B------:R-:W-:Y:S01]  /*0a00*/  IMAD.MOV.U32 R5, RZ, RZ, c[0x0][0x548] ;  /* 0x00015200ff057624 */ /* 0x000fe200078e00ff */
[----:B------:R-:W-:Y:S01]  /*0a10*/  ISETP.NE.U32.AND P0, PT, RZ, c[0x0][0x370], PT ;  /* 0x0000dc00ff007a0c */ /* 0x000fe20003f05070 */
[----:B------:R-:W-:Y:S02]  /*0a20*/  IMAD.IADD R4, R2, 0x1, -R4 ;  /* 0x0000000102047824 */ /* 0x000fe400078e0a04 */
[----:B------:R-:W-:Y:S01]  /*0a30*/  IMAD.MOV.U32 R220, RZ, RZ, RZ ;  /* 0x000000ffffdc7224 */ /* 0x000fe200078e00ff */
[----:B------:R-:W-:Y:S01]  /*0a40*/  ISETP.NE.AND P1, PT, R5, 0x1, PT ;  /* 0x000000010500780c */ /* 0x000fe20003f25270 */
[----:B------:R-:W-:Y:S01]  /*0a50*/  IMAD R5, R3, c[0x0][0x554], R4 ;  /* 0x0001550003057a24 */ /* 0x000fe200078e0204 */
[----:B------:R-:W-:-:S04]  /*0a60*/  ISETP.NE.AND.EX P0, PT, RZ, c[0x0][0x374], PT, P0 ;  /* 0x0000dd00ff007a0c */ /* 0x000fc80003f05300 */
[----:B------:R-:W-:-:S07]  /*0a70*/  MOV R230, R5 ;  /* 0x0000000500e67202 */ /* 0x000fce0000000f00 */
[----:B------:R-:W-:-:S04]  /*0a80*/  @P1 IMAD.HI.U32 R2, R5, c[0x0][0x54c], RZ ;  /* 0x0001530005021a27 */ /* 0x000fc800078e00ff */
[----:B------:R-:W-:Y:S01]  /*0a90*/  @P0 IMAD.MOV.U32 R3, RZ, RZ, 0x4 ;  /* 0x00000004ff030424 */ /* 0x000fe200078e00ff */
[----:B------:R-:W-:-:S05]  /*0aa0*/  @P1 SHF.R.U32.HI R230, RZ, c[0x0][0x550], R2 ;  /* 0x00015400ffe61a19 */ /* 0x000fca0000011602 */
[----:B------:R-:W-:Y:S01]  /*0ab0*/  @P0 IMAD.WIDE R2, R230, R3, c[0x0][0x370] ;  /* 0x0000dc00e6020625 */ /* 0x000fe200078e0203 */
[----:B------:R-:W-:-:S04]  /*0ac0*/  LOP3.LUT R0, R0, 0x1ffffff, RZ, 0x3c, !PT ;  /* 0x01ffffff00007812 */ /* 0x000fc800078e3cff */
[----:B------:R1:W5:Y:S01]  /*0ad0*/  @P0 LDG.E R220, [R2.64] ;  /* 0x0000000602dc0981 */ /* 0x000362000c1e1900 */
[----:B------:R-:W-:Y:S01]  /*0ae0*/  IADD3 R0, R0, c[0x0][0x53c], RZ ;  /* 0x00014f0000007a10 */ /* 0x000fe20007ffe0ff */
[----:B------:R-:W-:Y:S01]  /*0af0*/  IMAD.MOV.U32 R4, RZ, RZ, 0x40 ;  /* 0x00000040ff047424 */ /* 0x000fe200078e00ff */
[----:B------:R-:W-:Y:S01]  /*0b00*/  CS2R R98, SRZ ;  /* 0x0000000000627805 */ /* 0x000fe2000001ff00 */
[----:B------:R-:W-:Y:S01]  /*0b10*/  CS2R R96, SRZ ;  /* 0x0000000000607805 */ /* 0x000fe2000001ff00 */
[----:B------:R-:W-:Y:S01]  /*0b20*/  CS2R R94, SRZ ;  /* 0x00000000005e7805 */ /* 0x000fe2000001ff00 */
[----:B------:R-:W-:Y:S01]  /*0b30*/  IMAD.SHL.U32 R228, R0, 0x80, RZ ;  /* 0x0000008000e47824 */ /* 0x000fe200078e00ff */
[----:B------:R-:W-:Y:S01]  /*0b40*/  IADD3 R4, R4, -c[0x0][0x168], RZ ;  /* 0x80005a0004047a10 */ /* 0x000fe20007ffe0ff */
[----:B------:R-:W-:Y:S01]  /*0b50*/  CS2R R92, SRZ ;  /* 0x00000000005c7805 */ /* 0x000fe2000001ff00 */
[----:B------:R-:W-:Y:S01]  /*0b60*/  MOV R90, RZ ;  /* 0x000000ff005a7202 */ /* 0x000fe20000000f00 */
[----:B------:R-:W-:Y:S01]  /*0b70*/  CS2R R88, SRZ ;  /* 0x0000000000587805 */ /* 0x000fe2000001ff00 */
[----:B------:R-:W-:Y:S01]  /*0b80*/  IADD3 R0, R228, 0x7f, RZ ;  /* 0x0000007fe4007810 */ /* 0x000fe20007ffe0ff */
[----:B------:R-:W-:Y:S01]  /*0b90*/  IMAD.MOV.U32 R86, RZ, RZ, RZ ;  /* 0x000000ffff567224 */ /* 0x000fe200078e00ff */
[----:B------:R-:W-:Y:S01]  /*0ba0*/  CS2R R84, SRZ ;  /* 0x0000000000547805 */ /* 0x000fe2000001ff00 */
[----:B------:R-:W-:Y:S01]  /*0bb0*/  IMAD.MOV.U32 R9, RZ, RZ, RZ ;  /* 0x000000ffff097224 */ /* 0x000fe200078e00ff */
[----:B------:R-:W-:Y:S01]  /*0bc0*/  MOV R82, RZ ;  /* 0x000000ff00527202 */ /* 0x000fe20000000f00 */
[----:B------:R-:W-:Y:S01]  /*0bd0*/  CS2R R80, SRZ ;  /* 0x0000000000507805 */ /* 0x000fe2000001ff00 */
[----:B------:R-:W-:Y:S01]  /*0be0*/  CS2R R10, SRZ ;  /* 0x00000000000a7805 */ /* 0x000fe2000001ff00 */
[----:B------:R-:W-:Y:S01]  /*0bf0*/  IMAD.MOV.U32 R78, RZ, RZ, RZ ;  /* 0x000000ffff4e7224 */ /* 0x000fe200078e00ff */
[----:B------:R-:W-:Y:S01]  /*0c00*/  CS2R R12, SRZ ;  /* 0x00000000000c7805 */ /* 0x000fe2000001ff00 */
[----:B------:R-:W-:Y:S01]  /*0c10*/  IMAD.MOV.U32 R76, RZ, RZ, RZ ;  /* 0x000000ffff4c7224 */ /* 0x000fe200078e00ff */
[----:B------:R-:W-:Y:S01]  /*0c20*/  MOV R74, RZ ;  /* 0x000000ff004a7202 */ /* 0x000fe20000000f00 */
[----:B------:R-:W-:Y:S01]  /*0c30*/  CS2R R14, SRZ ;  /* 0x00000000000e7805 */ /* 0x000fe2000001ff00 */
[----:B------:R-:W-:Y:S01]  /*0c40*/  IMAD.MOV.U32 R72, RZ, RZ, RZ ;  /* 0x000000ffff487224 */ /* 0x000fe200078e00ff */
[----:B------:R-:W-:Y:S01]  /*0c50*/  CS2R R16, SRZ ;  /* 0x0000000000107805 */ /* 0x000fe2000001ff00 */
[----:B-1----:R-:W-:Y:S01]  /*0c60*/  MOV R2, c[0x0][0x2c4] ;  /* 0x0000b10000027a02 */ /* 0x002fe20000000f00 */
[----:B------:R-:W-:Y:S01]  /*0c70*/  IMAD.MOV.U32 R70, RZ, RZ, RZ ;  /* 0x000000ffff467224 */ /* 0x000fe200078e00ff */
[----:B------:R-:W-:Y:S01]  /*0c80*/  MOV R68, RZ ;  /* 0x000000ff00447202 */ /* 0x000fe20000000f00 */
[----:B------:R-:W-:Y:S01]  /*0c90*/  IMAD.MOV.U32 R66, RZ, RZ, RZ ;  /* 0x000000ffff427224 */ /* 0x000fe200078e00ff */
[----:B------:R-:W-:Y:S01]  /*0ca0*/  ISETP.NE.AND P4, PT, R2, 0x1, PT ;  /* 0x000000010200780c */ /* 0x000fe20003f85270 */
[----:B------:R-:W-:Y:S01]  /*0cb0*/  CS2R R18, SRZ ;  /* 0x0000000000127805 */ /* 0x000fe2000001ff00 */
[----:B------:R-:W-:Y:S01]  /*0cc0*/  MOV R2, c[0x0][0x2ac] ;  /* 0x0000ab0000027a02 */ /* 0x000fe20000000f00 */
[----:B------:R-:W-:Y:S01]  /*0cd0*/  IMAD.MOV.U32 R64, RZ, RZ, RZ ;  /* 0x000000ffff407224 */ /* 0x000fe200078e00ff */
[----:B------:R-:W-:Y:S01]  /*0ce0*/  MOV R62, RZ ;  /* 0x000000ff003e7202 */ /* 0x000fe20000000f00 */
[----:B------:R-:W-:Y:S01]  /*0cf0*/  CS2R R20, SRZ ;  /* 0x0000000000147805 */ /* 0x000fe2000001ff00 */
[----:B------:R-:W-:Y:S01]  /*0d00*/  IMAD.MOV.U32 R60, RZ, RZ, RZ ;  /* 0x000000ffff3c7224 */ /* 0x000fe200078e00ff */
[----:B------:R-:W-:Y:S01]  /*0d10*/  CS2R R22, SRZ ;  /* 0x0000000000167805 */ /* 0x000fe2000001ff00 */
[C---:B------:R-:W-:Y:S01]  /*0d20*/  IMAD R6, R2.reuse, c[0x0][0x1d0], RZ ;  /* 0x0000740002067a24 */ /* 0x040fe200078e02ff */
[----:B------:R-:W-:Y:S01]  /*0d30*/  MOV R56, RZ ;  /* 0x000000ff00387202 */ /* 0x000fe20000000f00 */
[----:B------:R-:W-:Y:S01]  /*0d40*/  IMAD R2, R2, c[0x0][0x1d0], R4 ;  /* 0x0000740002027a24 */ /* 0x000fe200078e0204 */
[----:B------:R-:W-:Y:S01]  /*0d50*/  CS2R R24, SRZ ;  /* 0x0000000000187805 */ /* 0x000fe2000001ff00 */
[----:B------:R-:W-:Y:S01]  /*0d60*/  IMAD.MOV.U32 R58, RZ, RZ, RZ ;  /* 0x000000ffff3a7224 */ /* 0x000fe200078e00ff */
[----:B------:R-:W-:Y:S01]  /*0d70*/  MOV R50, RZ ;  /* 0x000000ff00327202 */ /* 0x000fe20000000f00 */
[----:B------:R-:W-:Y:S01]  /*0d80*/  @P4 IMAD.HI.U32 R3, R0, c[0x0][0x2c8], RZ ;  /* 0x0000b20000034a27 */ /* 0x000fe200078e00ff */
[----:B------:R-:W-:Y:S01]  /*0d90*/  CS2R R26, SRZ ;  /* 0x00000000001a7805 */ /* 0x000fe2000001ff00 */
[----:B------:R-:W-:Y:S01]  /*0da0*/  CS2R R132, SRZ ;  /* 0x0000000000847805 */ /* 0x000fe2000001ff00 */
[----:B------:R-:W-:Y:S01]  /*0db0*/  CS2R R28, SRZ ;  /* 0x00000000001c7805 */ /* 0x000fe2000001ff00 */
[----:B------:R-:W-:Y:S01]  /*0dc0*/  IMAD.MOV.U32 R54, RZ, RZ, RZ ;  /* 0x000000ffff367224 */ /* 0x000fe200078e00ff */
[----:B------:R-:W-:Y:S01]  /*0dd0*/  @P4 SHF.R.U32.HI R0, RZ, c[0x0][0x2cc], R3 ;  /* 0x0000b300ff004a19 */ /* 0x000fe20000011603 */
[----:B------:R-:W-:Y:S01]  /*0de0*/  IMAD.MOV.U32 R52, RZ, RZ, RZ ;  /* 0x000000ffff347224 */ /* 0x000fe200078e00ff */
[----:B------:R-:W-:Y:S01]  /*0df0*/  IADD3 R3, R6, 0x3f, RZ ;  /* 0x0000003f06037810 */ /* 0x000fe20007ffe0ff */
[----:B------:R-:W-:Y:S01]  /*0e00*/  CS2R R102, SRZ ;  /* 0x0000000000667805 */ /* 0x000fe2000001ff00 */
[----:B------:R-:W-:Y:S01]  /*0e10*/  CS2R R6, SRZ ;  /* 0x0000000000067805 */ /* 0x000fe2000001ff00 */
[----:B------:R-:W-:Y:S01]  /*0e20*/  IMAD.IADD R0, R2, 0x1, R0 ;  /* 0x0000000102007824 */ /* 0x000fe200078e0200 */
[----:B------:R-:W-:Y:S01]  /*0e30*/  SHF.R.S32.HI R2, RZ, 0x1f, R3 ;  /* 0x0000001fff027819 */ /* 0x000fe20000011403 */
[----:B------:R-:W-:Y:S01]  /*0e40*/  CS2R R30, SRZ ;  /* 0x00000000001e7805 */ /* 0x000fe2000001ff00 */
[----:B------:R-:W-:Y:S01]  /*0e50*/  CS2R R32, SRZ ;  /* 0x0000000000207805 */ /* 0x000fe2000001ff00 */
[----:B------:R-:W-:Y:S01]  /*0e60*/  IMAD.MOV.U32 R101, RZ, RZ, RZ ;  /* 0x000000ffff657224 */ /* 0x000fe200078e00ff */
[----:B------:R-:W-:Y:S01]  /*0e70*/  SHF.R.S32.HI R4, RZ, 0x1f, R0 ;  /* 0x0000001fff047819 */ /* 0x000fe20000011400 */
[----:B------:R-:W-:Y:S01]  /*0e80*/  IMAD.MOV.U32 R134, RZ, RZ, RZ ;  /* 0x000000ffff867224 */ /* 0x000fe200078e00ff */
[----:B------:R-:W-:Y:S01]  /*0e90*/  LEA.HI R2, R2, R3, RZ, 0x6 ;  /* 0x0000000302027211 */ /* 0x000fe200078f30ff */
[----:B------:R-:W-:Y:S01]  /*0ea0*/  IMAD.MOV R3, RZ, RZ, -R230 ;  /* 0x000000ffff037224 */ /* 0x000fe200078e0ae6 */
[----:B------:R-:W-:Y:S01]  /*0eb0*/  LEA.HI R4, R4, R0, RZ, 0x6 ;  /* 0x0000000004047211 */ /* 0x000fe200078f30ff */
[----:B------:R-:W-:Y:S01]  /*0ec0*/  CS2R R34, SRZ ;  /* 0x0000000000227805 */ /* 0x000fe2000001ff00 */
[----:B------:R-:W-:Y:S01]  /*0ed0*/  SHF.R.S32.HI R0, RZ, 0x6, R2 ;  /* 0x00000006ff007819 */ /* 0x000fe20000011402 */
[----:B------:R-:W-:Y:S01]  /*0ee0*/  IMAD R231, R3, c[0x0][0x548], R5 ;  /* 0x0001520003e77a24 */ /* 0x000fe200078e0205 */
[----:B------:R-:W-:Y:S01]  /*0ef0*/  SHF.R.S32.HI R2, RZ, 0x6, R4 ;  /* 0x00000006ff027819 */ /* 0x000fe20000011404 */
[----:B------:R-:W-:Y:S01]  /*0f00*/  CS2R R128, SRZ ;  /* 0x0000000000807805 */ /* 0x000fe2000001ff00 */
[----:B------:R-:W-:Y:S01]  /*0f10*/  CS2R R4, SRZ ;  /* 0x0000000000047805 */ /* 0x000fe2000001ff00 */
[----:B------:R-:W-:Y:S01]  /*0f20*/  MOV R130, RZ ;  /* 0x000000ff00827202 */ /* 0x000fe20000000f00 */
[----:B------:R-:W-:Y:S01]  /*0f30*/  IMAD.MOV.U32 R37, RZ, RZ, RZ ;  /* 0x000000ffff257224 */ /* 0x000fe200078e00ff */
[----:B------:R-:W-:Y:S01]  /*0f40*/  IMNMX R213, R0, R2, PT ;  /* 0x0000000200d57217 */ /* 0x000fe20003800200 */
[----:B------:R-:W-:Y:S01]  /*0f50*/  CS2R R124, SRZ ;  /* 0x00000000007c7805 */ /* 0x000fe2000001ff00 */
[----:B------:R-:W-:Y:S01]  /*0f60*/  PRMT R0, RZ, 0x7610, R0 ;  /* 0x00007610ff007816 */ /* 0x000fe20000000000 */
[----:B------:R-:W-:Y:S01]  /*0f70*/  CS2R R122, SRZ ;  /* 0x00000000007a7805 */ /* 0x000fe2000001ff00 */
[----:B------:R-:W-:Y:S01]  /*0f80*/  ISETP.GE.AND P0, PT, R213, 0x1, PT ;  /* 0x00000001d500780c */ /* 0x000fe20003f06270 */
[----:B------:R-:W-:Y:S01]  /*0f90*/  CS2R R120, SRZ ;  /* 0x0000000000787805 */ /* 0x000fe2000001ff00 */
[----:B------:R-:W-:Y:S01]  /*0fa0*/  MOV R126, RZ ;  /* 0x000000ff007e7202 */ /* 0x000fe20000000f00 */
[----:B------:R-:W-:Y:S01]  /*0fb0*/  IMAD.MOV.U32 R41, RZ, RZ, RZ ;  /* 0x000000ffff297224 */ /* 0x000fe200078e00ff */
[----:B------:R-:W-:Y:S01]  /*0fc0*/  MOV R118, RZ ;  /* 0x000000ff00767202 */ /* 0x000fe20000000f00 */
[----:B------:R-:W-:Y:S01]  /*0fd0*/  CS2R R116, SRZ ;  /* 0x0000000000747805 */ /* 0x000fe2000001ff00 */
[----:B------:R-:W-:Y:S01]  /*0fe0*/  CS2R R114, SRZ ;  /* 0x0000000000727805 */ /* 0x000fe2000001ff00 */
[----:B------:R-:W-:Y:S01]  /*0ff0*/  CS2R R112, SRZ ;  /* 0x0000000000707805 */ /* 0x000fe2000001ff00 */
[----:B------:R-:W-:Y:S01]  /*1000*/  IMAD.MOV.U32 R45, RZ, RZ, RZ ;  /* 0x000000ffff2d7224 */ /* 0x000fe200078e00ff */
[----:B------:R-:W-:Y:S01]  /*1010*/  MOV R110, RZ ;  /* 0x000000ff006e7202 */ /* 0x000fe20000000f00 */
[----:B------:R-:W-:Y:S01]  /*1020*/  CS2R R108, SRZ ;  /* 0x00000000006c7805 */ /* 0x000fe2000001ff00 */
[----:B------:R-:W-:Y:S01]  /*1030*/  CS2R R106, SRZ ;  /* 0x00000000006a7805 */ /* 0x000fe2000001ff00 */
[----:B------:R-:W-:Y:S01]  /*1040*/  CS2R R104, SRZ ;  /* 0x0000000000687805 */ /* 0x000fe2000001ff00 */
[----:B------:R-:W-:Y:S01]  /*1050*/  IMAD.MOV.U32 R49, RZ, RZ, RZ ;  /* 0x000000ffff317224 */ /* 0x000fe200078e00ff */
[----:B------:R-:W-:Y:S01]  /*1060*/  MOV R136, RZ ;  /* 0x000000ff00887202 */ /* 0x000fe20000000f00 */
[----:B------:R-:W-:Y:S05]  /*1070*/  @!P0 BRA `(.L_x_473) ;  /* 0x0000ac6000008947 */ /* 0x000fea0003800000 */
[----:B------:R-:W-:-:S04]  /*1080*/  ISETP.NE.U32.AND P1, PT, RZ, c[0x0][0x340], PT ;  /* 0x0000d000ff007a0c */ /* 0x000fc80003f25070 */
[----:B------:R-:W-:-:S13]  /*1090*/  ISETP.NE.AND.EX P1, PT, RZ, c[0x0][0x344], PT, P1 ;  /* 0x0000d100ff007a0c */ /* 0x000fda0003f25310 */
[----:B------:R-:W-:-:S05]  /*10a0*/  @P1 MOV R2, 0x4 ;  /* 0x0000000400021802 */ /* 0x000fca0000000f00 */
[----:B------:R-:W-:-:S05]  /*10b0*/  @P1 IMAD.WIDE R2, R230, R2, c[0x0][0x340] ;  /* 0x0000d000e6021625 */ /* 0x000fca00078e0202 */
[----:B------:R1:W5:Y:S01]  /*10c0*/  @P1 LDG.E R12, [R2.64] ;  /* 0x00000006020c1981 */ /* 0x000362000c1e1900 */
[----:B------:R-:W-:Y:S02]  /*10d0*/  SHF.R.S32.HI R14, RZ, 0x1f, R231 ;  /* 0x0000001fff0e7819 */ /* 0x000fe400000114e7 */
[----:B------:R-:W-:Y:S02]  /*10e0*/  IADD3 R4, R216, R228, RZ ;  /* 0x000000e4d8047210 */ /* 0x000fe40007ffe0ff */
[----:B------:R-:W-:Y:S01]  /*10f0*/  SHF.R.S32.HI R6, RZ, 0x1f, R230 ;  /* 0x0000001fff067819 */ /* 0x000fe200000114e6 */
[----:B------:R-:W-:Y:S01]  /*1100*/  IMAD R0, R14, c[0x0][0x1b8], RZ ;  /* 0x00006e000e007a24 */ /* 0x000fe200078e02ff */
[----:B------:R-:W-:Y:S01]  /*1110*/  ISETP.GE.AND P6, PT, R206, c[0x0][0x198], PT ;  /* 0x00006600ce007a0c */ /* 0x000fe20003fc6270 */
[----:B------:R-:W-:Y:S01]  /*1120*/  @P4 IMAD.HI.U32 R7, R4, c[0x0][0x2c8], RZ ;  /* 0x0000b20004074a27 */ /* 0x000fe200078e00ff */
[----:B------:R-:W-:Y:S02]  /*1130*/  ISETP.GE.AND P5, PT, R207, c[0x0][0x198], PT ;  /* 0x00006600cf007a0c */ /* 0x000fe40003fa6270 */
[----:B------:R-:W-:Y:S01]  /*1140*/  ISETP.GE.AND P3, PT, R208, c[0x0][0x198], PT ;  /* 0x00006600d0007a0c */ /* 0x000fe20003f66270 */
[----:B------:R-:W-:-:S02]  /*1150*/  IMAD R5, R231, c[0x0][0x1bc], R0 ;  /* 0x00006f00e7057a24 */ /* 0x000fc400078e0200 */
[----:B------:R-:W-:Y:S01]  /*1160*/  IMAD.MOV.U32 R0, RZ, RZ, R4 ;  /* 0x000000ffff007224 */ /* 0x000fe200078e0004 */
[----:B------:R-:W-:-:S05]  /*1170*/  @P4 SHF.R.U32.HI R0, RZ, c[0x0][0x2cc], R7 ;  /* 0x0000b300ff004a19 */ /* 0x000fca0000011607 */
[----:B------:R-:W-:-:S04]  /*1180*/  IMAD.MOV R7, RZ, RZ, -R0 ;  /* 0x000000ffff077224 */ /* 0x000fc800078e0a00 */
[----:B------:R-:W-:Y:S02]  /*1190*/  IMAD R4, R7, c[0x0][0x2c4], R4 ;  /* 0x0000b10007047a24 */ /* 0x000fe400078e0204 */
[----:B-1----:R-:W-:-:S05]  /*11a0*/  IMAD.WIDE.U32 R2, R231, c[0x0][0x1b8], RZ ;  /* 0x00006e00e7027a25 */ /* 0x002fca00078e00ff */
[----:B------:R-:W-:Y:S01]  /*11b0*/  IADD3 R3, R3, R5, RZ ;  /* 0x0000000503037210 */ /* 0x000fe20007ffe0ff */
[----:B------:R-:W-:Y:S01]  /*11c0*/  IMAD R5, R6, c[0x0][0x1c0], RZ ;  /* 0x0000700006057a24 */ /* 0x000fe200078e02ff */
[----:B------:R-:W-:-:S03]  /*11d0*/  SHF.R.S32.HI R6, RZ, 0x1f, R0 ;  /* 0x0000001fff067819 */ /* 0x000fc60000011400 */
[C---:B------:R-:W-:Y:S02]  /*11e0*/  IMAD R5, R230.reuse, c[0x0][0x1c4], R5 ;  /* 0x00007100e6057a24 */ /* 0x040fe400078e0205 */
[----:B------:R-:W-:-:S05]  /*11f0*/  IMAD.WIDE.U32 R2, R230, c[0x0][0x1c0], R2 ;  /* 0x00007000e6027a25 */ /* 0x000fca00078e0002 */
[----:B------:R-:W-:Y:S01]  /*1200*/  IADD3 R3, R3, R5, RZ ;  /* 0x0000000503037210 */ /* 0x000fe20007ffe0ff */
[----:B------:R-:W-:-:S04]  /*1210*/  IMAD R5, R6, c[0x0][0x1b0], RZ ;  /* 0x00006c0006057a24 */ /* 0x000fc800078e02ff */
[C---:B------:R-:W-:Y:S02]  /*1220*/  IMAD R5, R0.reuse, c[0x0][0x1b4], R5 ;  /* 0x00006d0000057a24 */ /* 0x040fe400078e0205 */
[----:B------:R-:W-:Y:S01]  /*1230*/  IMAD.WIDE.U32 R2, R0, c[0x0][0x1b0], R2 ;  /* 0x00006c0000027a25 */ /* 0x000fe200078e0002 */
[----:B------:R-:W-:-:S03]  /*1240*/  SHF.R.S32.HI R0, RZ, 0x1f, R4 ;  /* 0x0000001fff007819 */ /* 0x000fc60000011404 */
[----:B------:R-:W-:Y:S02]  /*1250*/  IMAD.IADD R3, R3, 0x1, R5 ;  /* 0x0000000103037824 */ /* 0x000fe400078e0205 */
[----:B------:R-:W-:Y:S02]  /*1260*/  IMAD R0, R0, c[0x0][0x1a8], RZ ;  /* 0x00006a0000007a24 */ /* 0x000fe400078e02ff */
[----:B------:R-:W-:-:S04]  /*1270*/  IMAD.WIDE.U32 R2, R4, c[0x0][0x1a8], R2 ;  /* 0x00006a0004027a25 */ /* 0x000fc800078e0002 */
[----:B------:R-:W-:Y:S01]  /*1280*/  IMAD R4, R4, c[0x0][0x1ac], R0 ;  /* 0x00006b0004047a24 */ /* 0x000fe200078e0200 */
[----:B------:R-:W-:-:S04]  /*1290*/  LEA R11, P0, R2, c[0x0][0x160], 0x1 ;  /* 0x00005800020b7a11 */ /* 0x000fc800078008ff */
[----:B------:R-:W-:-:S04]  /*12a0*/  IADD3 R4, R3, R4, RZ ;  /* 0x0000000403047210 */ /* 0x000fc80007ffe0ff */
[----:B------:R-:W-:Y:S02]  /*12b0*/  LEA.HI.X R9, R2, c[0x0][0x164], R4, 0x1, P0 ;  /* 0x0000590002097a11 */ /* 0x000fe400000f0c04 */
[----:B------:R-:W-:Y:S01]  /*12c0*/  @!P1 MOV R12, R230 ;  /* 0x000000e6000c9202 */ /* 0x000fe20000000f00 */
[----:B------:R-:W-:Y:S05]  /*12d0*/  BRA.DIV ~URZ, `(.L_x_474) ;  /* 0x0000c8627f007947 */ /* 0x000fea000b800000 */
[----:B------:R1:W2:Y:S02]  /*12e0*/  SHFL.IDX PT, R8, R9, RZ, 0x181f ;  /* 0x00181fff09087589 */ /* 0x0002a400000e0000 */
.L_x_544:
[----:B------:R-:W-:Y:S05]  /*12f0*/  BRA.DIV ~URZ, `(.L_x_475) ;  /* 0x0000c8b27f007947 */ /* 0x000fea000b800000 */
[----:B------:R3:W4:Y:S02]  /*1300*/  SHFL.IDX PT, R0, R11, RZ, 0x181f ;  /* 0x00181fff0b007589 */ /* 0x00072400000e0000 */
.L_x_545:
[----:B------:R-:W-:Y:S01]  /*1310*/  MOV R13, c[0x0][0x2c4] ;  /* 0x0000b100000d7a02 */ /* 0x000fe20000000f00 */
[----:B------:R-:W-:Y:S01]  /*1320*/  BSSY B0, `(.L_x_476) ;  /* 0x0000014000007945 */ /* 0x000fe20003800000 */
[----:B------:R-:W-:-:S03]  /*1330*/  IADD3 R10, R229, R228, RZ ;  /* 0x000000e4e50a7210 */ /* 0x000fc60007ffe0ff */
[----:B------:R-:W-:-:S05]  /*1340*/  IMAD R13, R13, c[0x0][0x168], RZ ;  /* 0x00005a000d0d7a24 */ /* 0x000fca00078e02ff */
[----:B------:R-:W-:-:S13]  /*1350*/  ISETP.GE.AND P0, PT, R10, R13, PT ;  /* 0x0000000d0a00720c */ /* 0x000fda0003f06270 */
[----:B------:R-:W-:Y:S05]  /*1360*/  @P0 BRA `(.L_x_477) ;  /* 0x000000f000000947 */ /* 0x000fea0003800000 */
[-C--:B----4-:R-:W-:Y:S02]  /*1370*/  LEA R6, P2, R206, R0.reuse, 0x1 ;  /* 0x00000000ce067211 */ /* 0x090fe400078408ff */
[----:B------:R-:W-:Y:S02]  /*1380*/  SHF.R.S32.HI R17, RZ, 0x1f, R206 ;  /* 0x0000001fff117819 */ /* 0x000fe400000114ce */
[-C--:B------:R-:W-:Y:S02]  /*1390*/  LEA R4, P1, R207, R0.reuse, 0x1 ;  /* 0x00000000cf047211 */ /* 0x080fe400078208ff */
[----:B------:R-:W-:Y:S02]  /*13a0*/  SHF.R.S32.HI R16, RZ, 0x1f, R207 ;  /* 0x0000001fff107819 */ /* 0x000fe400000114cf */
[----:B------:R-:W-:Y:S02]  /*13b0*/  SHF.R.S32.HI R15, RZ, 0x1f, R208 ;  /* 0x0000001fff0f7819 */ /* 0x000fe400000114d0 */
[----:B------:R-:W-:-:S02]  /*13c0*/  LEA R2, P0, R208, R0, 0x1 ;  /* 0x00000000d0027211 */ /* 0x000fc400078008ff */
[-C--:B--2---:R-:W-:Y:S02]  /*13d0*/  LEA.HI.X R7, R206, R8.reuse, R17, 0x1, P2 ;  /* 0x00000008ce077211 */ /* 0x084fe400010f0c11 */
[-C--:B------:R-:W-:Y:S02]  /*13e0*/  LEA.HI.X R5, R207, R8.reuse, R16, 0x1, P1 ;  /* 0x00000008cf057211 */ /* 0x080fe400008f0c10 */
[----:B------:R-:W-:Y:S01]  /*13f0*/  LEA.HI.X R3, R208, R8, R15, 0x1, P0 ;  /* 0x00000008d0037211 */ /* 0x000fe200000f0c0f */
[----:B------:R-:W-:Y:S01]  /*1400*/  @!PT LDS RZ, [RZ] ;  /* 0x00000000fffff984 */ /* 0x000fe20000000800 */
[----:B------:R-:W-:Y:S01]  /*1410*/  @!PT LDS RZ, [RZ] ;  /* 0x00000000fffff984 */ /* 0x000fe20000000800 */
[----:B------:R-:W-:Y:S01]  /*1420*/  @!PT LDS RZ, [RZ] ;  /* 0x00000000fffff984 */ /* 0x000fe20000000800 */
[----:B------:R2:W-:Y:S04]  /*1430*/  LDGSTS.E.BYPASS.LTC128B.128 [R203+0xc100], [R6.64], !P6 ;  /* 0x0c10000006cb7fae */ /* 0x0005e8000f101d46 */
[----:B------:R2:W-:Y:S04]  /*1440*/  LDGSTS.E.BYPASS.LTC128B.128 [R203+0x10100], [R4.64], !P5 ;  /* 0x1010000004cb7fae */ /* 0x0005e8000e901d46 */
[----:B------:R2:W-:Y:S02]  /*1450*/  LDGSTS.E.BYPASS.LTC128B.128 [R203+0x14100], [R2.64], !P3 ;  /* 0x1410000002cb7fae */ /* 0x0005e4000d901d46 */
.L_x_477:
[----:B------:R-:W-:Y:S05]  /*1460*/  BSYNC B0 ;  /* 0x0000000000007941 */ /* 0x000fea0003800000 */
.L_x_476:
[----:B------:R-:W-:Y:S05]  /*1470*/  BRA.DIV ~URZ, `(.L_x_478) ;  /* 0x0000c7a27f007947 */ /* 0x000fea000b800000 */
[----:B--2---:R2:W1:Y:S04]  /*1480*/  SHFL.IDX PT, R8, R9, 0x1, 0x181f ;  /* 0x00381f0009087f89 */ /* 0x00446800000e0000 */
[----:B----4-:R2:W4:Y:S02]  /*1490*/  SHFL.IDX PT, R0, R11, 0x1, 0x181f ;  /* 0x00381f000b007f89 */ /* 0x01052400000e0000 */
.L_x_546:
[----:B------:R-:W-:Y:S01]  /*14a0*/  IADD3 R2, R10, 0x20, RZ ;  /* 0x000000200a027810 */ /* 0x000fe20007ffe0ff */
[----:B------:R-:W-:Y:S03]  /*14b0*/  BSSY B0, `(.L_x_479) ;  /* 0x0000012000007945 */ /* 0x000fe60003800000 */
        /* <DEDUP_REMOVED lines=8> */
[-C--:B-1----:R-:W-:Y:S02]  /*1540*/  LEA.HI.X R7, R206, R8.reuse, R17, 0x1, P2 ;  /* 0x00000008ce077211 */ /* 0x082fe400010f0c11 */
        /* <DEDUP_REMOVED lines=8> */
.L_x_480:
[----:B------:R-:W-:Y:S05]  /*15d0*/  BSYNC B0 ;  /* 0x0000000000007941 */ /* 0x000fea0003800000 */
.L_x_479:
[----:B------:R-:W-:Y:S05]  /*15e0*/  BRA.DIV ~URZ, `(.L_x_481) ;  /* 0x0000c7027f007947 */ /* 0x000fea000b800000 */
[----:B-1----:R1:W2:Y:S02]  /*15f0*/  SHFL.IDX PT, R8, R9, 0x2, 0x181f ;  /* 0x00581f0009087f89 */ /* 0x0022a400000e0000 */
.L_x_547:
[----:B------:R-:W-:Y:S05]  /*1600*/  BRA.DIV ~URZ, `(.L_x_482) ;  /* 0x0000c7527f007947 */ /* 0x000fea000b800000 */
[----:B----4-:R4:W1:Y:S02]  /*1610*/  SHFL.IDX PT, R0, R11, 0x2, 0x181f ;  /* 0x00581f000b007f89 */ /* 0x01086400000e0000 */
.L_x_548:
[----:B------:R-:W-:Y:S01]  /*1620*/  IADD3 R2, R10, 0x40, RZ ;  /* 0x000000400a027810 */ /* 0x000fe20007ffe0ff */
[----:B------:R-:W-:Y:S03]  /*1630*/  BSSY B0, `(.L_x_483) ;  /* 0x0000012000007945 */ /* 0x000fe60003800000 */
[----:B------:R-:W-:-:S13]  /*1640*/  ISETP.GE.AND P0, PT, R2, R13, PT ;  /* 0x0000000d0200720c */ /* 0x000fda0003f06270 */
[----:B------:R-:W-:Y:S05]  /*1650*/  @P0 BRA `(.L_x_484) ;  /* 0x000000f000000947 */ /* 0x000fea0003800000 */
[-C--:B-1----:R-:W-:Y:S02]  /*1660*/  LEA R6, P2, R206, R0.reuse, 0x1 ;  /* 0x00000000ce067211 */ /* 0x082fe400078408ff */
        /* <DEDUP_REMOVED lines=14> */
.L_x_484:
[----:B------:R-:W-:Y:S05]  /*1750*/  BSYNC B0 ;  /* 0x0000000000007941 */ /* 0x000fea0003800000 */
.L_x_483:
[----:B------:R-:W-:Y:S05]  /*1760*/  BRA.DIV ~URZ, `(.L_x_485) ;  /* 0x0000c6627f007947 */ /* 0x000fea000b800000 */
[----:B--2---:R2:W3:Y:S04]  /*1770*/  SHFL.IDX PT, R8, R9, 0x3, 0x181f ;  /* 0x00781f0009087f89 */ /* 0x0044e800000e0000 */
[----:B-1----:R2:W1:Y:S02]  /*1780*/  SHFL.IDX PT, R0, R11, 0x3, 0x181f ;  /* 0x00781f000b007f89 */ /* 0x00246400000e0000 */
.L_x_549:
[----:B------:R-:W-:Y:S01]  /*1790*/  IADD3 R2, R10, 0x60, RZ ;  /* 0x000000600a027810 */ /* 0x000fe20007ffe0ff */
[----:B-----5:R-:W-:Y:S01]  /*17a0*/  IMAD.WIDE.U32 R222, R12, c[0x0][0x2b0], RZ ;  /* 0x0000ac000cde7a25 */ /* 0x020fe200078e00ff */
[----:B------:R-:W-:-:S02]  /*17b0*/  SHF.R.S32.HI R20, RZ, 0x1f, R206 ;  /* 0x0000001fff147819 */ /* 0x000fc400000114ce */
[----:B------:R-:W-:Y:S02]  /*17c0*/  ISETP.GE.AND P2, PT, R2, R13, PT ;  /* 0x0000000d0200720c */ /* 0x000fe40003f46270 */
[----:B------:R-:W-:Y:S02]  /*17d0*/  SHF.R.S32.HI R15, RZ, 0x1f, R207 ;  /* 0x0000001fff0f7819 */ /* 0x000fe400000114cf */
[----:B--234-:R-:W-:-:S09]  /*17e0*/  SHF.R.S32.HI R11, RZ, 0x1f, R208 ;  /* 0x0000001fff0b7819 */ /* 0x01cfd200000114d0 */
[CC--:B-1----:R-:W-:Y:S02]  /*17f0*/  @!P2 LEA R6, P0, R206.reuse, R0.reuse, 0x1 ;  /* 0x00000000ce06a211 */ /* 0x0c2fe400078008ff */
[C---:B------:R-:W-:Y:S02]  /*1800*/  @!P2 LEA R4, P1, R207.reuse, R0, 0x1 ;  /* 0x00000000cf04a211 */ /* 0x040fe400078208ff */
[----:B------:R-:W-:Y:S02]  /*1810*/  @!P2 LEA.HI.X R7, R206, R8, R20, 0x1, P0 ;  /* 0x00000008ce07a211 */ /* 0x000fe400000f0c14 */
[----:B------:R-:W-:Y:S02]  /*1820*/  @!P2 LEA R2, P0, R208, R0, 0x1 ;  /* 0x00000000d002a211 */ /* 0x000fe400078008ff */
[----:B------:R-:W-:Y:S01]  /*1830*/  SHF.R.S32.HI R0, RZ, 0x1f, R12 ;  /* 0x0000001fff007819 */ /* 0x000fe2000001140c */
[----:B------:R-:W-:Y:S01]  /*1840*/  @!PT LDS RZ, [RZ] ;  /* 0x00000000fffff984 */ /* 0x000fe20000000800 */
[----:B------:R-:W-:Y:S01]  /*1850*/  @!PT LDS RZ, [RZ] ;  /* 0x00000000fffff984 */ /* 0x000fe20000000800 */
[----:B------:R-:W-:Y:S01]  /*1860*/  @!PT LDS RZ, [RZ] ;  /* 0x00000000fffff984 */ /* 0x000fe20000000800 */
[----:B------:R1:W-:Y:S01]  /*1870*/  @!P2 LDGSTS.E.BYPASS.LTC128B.128 [R203+0xf100], [R6.64], !P6 ;  /* 0x0f10000006cbafae */ /* 0x0003e2000f101d46 */
[----:B------:R-:W-:-:S02]  /*1880*/  @!P2 LEA.HI.X R5, R207, R8, R15, 0x1, P1 ;  /* 0x00000008cf05a211 */ /* 0x000fc400008f0c0f */
[----:B------:R-:W-:Y:S01]  /*1890*/  @!P2 LEA.HI.X R3, R208, R8, R11, 0x1, P0 ;  /* 0x00000008d003a211 */ /* 0x000fe200000f0c0b */
[----:B------:R-:W-:Y:S02]  /*18a0*/  IMAD R0, R0, c[0x0][0x2b0], RZ ;  /* 0x0000ac0000007a24 */ /* 0x000fe400078e02ff */
[----:B------:R1:W-:Y:S02]  /*18b0*/  @!P2 LDGSTS.E.BYPASS.LTC128B.128 [R203+0x13100], [R4.64], !P5 ;  /* 0x1310000004cbafae */ /* 0x0003e4000e901d46 */
[----:B------:R-:W-:Y:S02]  /*18c0*/  IMAD R0, R12, c[0x0][0x2b4], R0 ;  /* 0x0000ad000c007a24 */ /* 0x000fe400078e0200 */
[----:B------:R1:W-:Y:S02]  /*18d0*/  @!P2 LDGSTS.E.BYPASS.LTC128B.128 [R203+0x17100], [R2.64], !P3 ;  /* 0x1710000002cbafae */ /* 0x0003e4000d901d46 */
[----:B------:R-:W-:Y:S02]  /*18e0*/  IMAD.IADD R226, R223, 0x1, R0 ;  /* 0x00000001dfe27824 */ /* 0x000fe400078e0200 */
[----:B------:R-:W0:Y:S01]  /*18f0*/  LDGDEPBAR ;  /* 0x00000000000079af */ /* 0x000e220000000000 */
[----:B------:R-:W-:Y:S03]  /*1900*/  WARPSYNC 0xffffffff ;  /* 0xffffffff00007948 */ /* 0x000fe60003800000 */
[----:B------:R-:W-:Y:S01]  /*1910*/  IMAD.MOV.U32 R0, RZ, RZ, c[0x0][0x2b8] ;  /* 0x0000ae00ff007624 */ /* 0x000fe200078e00ff */
[----:B------:R-:W-:Y:S01]  /*1920*/  BAR.SYNC.DEFER_BLOCKING 0x0 ;  /* 0x0000000000007b1d */ /* 0x000fe20000010000 */
[----:B------:R-:W-:-:S02]  /*1930*/  IMAD.MOV.U32 R16, RZ, RZ, c[0x0][0x2ac] ;  /* 0x0000ab00ff107624 */ /* 0x000fc400078e00ff */
[----:B-1----:R-:W-:Y:S01]  /*1940*/  IMAD R2, R213, 0x40, R216 ;  /* 0x00000040d5027824 */ /* 0x002fe200078e02d8 */
[----:B------:R-:W-:Y:S01]  /*1950*/  ISETP.NE.AND P3, PT, R0, 0x1, PT ;  /* 0x000000010000780c */ /* 0x000fe20003f65270 */
[----:B------:R-:W-:Y:S02]  /*1960*/  IMAD R16, R16, c[0x0][0x1d0], RZ ;  /* 0x0000740010107a24 */ /* 0x000fe400078e02ff */
[----:B------:R-:W-:Y:S01]  /*1970*/  IMAD.MOV.U32 R202, RZ, RZ, RZ ;  /* 0x000000ffffca7224 */ /* 0x000fe200078e00ff */
[----:B------:R-:W-:-:S04]  /*1980*/  IADD3 R2, R2, -0x40, RZ ;  /* 0xffffffc002027810 */ /* 0x000fc80007ffe0ff */
[C---:B------:R-:W-:Y:S02]  /*1990*/  ISETP.GE.AND P1, PT, R2.reuse, R16, PT ;  /* 0x000000100200720c */ /* 0x040fe40003f26270 */
[----:B------:R-:W-:Y:S02]  /*19a0*/  IADD3 R2, R2, R220, RZ ;  /* 0x000000dc02027210 */ /* 0x000fe40007ffe0ff */
[----:B------:R-:W-:-:S03]  /*19b0*/  ISETP.GT.OR P1, PT, R216, 0x3f, P1 ;  /* 0x0000003fd800780c */ /* 0x000fc60000f24670 */
[----:B------:R-:W-:-:S04]  /*19c0*/  @P3 IMAD.HI.U32 R3, R2, c[0x0][0x2bc], RZ ;  /* 0x0000af0002033a27 */ /* 0x000fc800078e00ff */
[----:B------:R-:W-:Y:S01]  /*19d0*/  IMAD.MOV.U32 R0, RZ, RZ, R2 ;  /* 0x000000ffff007224 */ /* 0x000fe200078e0002 */
[----:B------:R-:W-:-:S05]  /*19e0*/  @P3 SHF.R.U32.HI R0, RZ, c[0x0][0x2c0], R3 ;  /* 0x0000b000ff003a19 */ /* 0x000fca0000011603 */
[----:B------:R-:W-:-:S04]  /*19f0*/  @!P1 IADD3 R3, P0, R0, R222, RZ ;  /* 0x000000de00039210 */ /* 0x000fc80007f1e0ff */
[----:B------:R-:W-:Y:S02]  /*1a00*/  @!P1 LEA.HI.X.SX32 R5, R0, R226, 0x1, P0 ;  /* 0x000000e200059211 */ /* 0x000fe400000f0eff */
[----:B------:R-:W-:-:S04]  /*1a10*/  @!P1 LEA R4, P0, R3, c[0x0][0x2a0], 0x2 ;  /* 0x0000a80003049a11 */ /* 0x000fc800078010ff */
[----:B------:R-:W-:-:S05]  /*1a20*/  @!P1 LEA.HI.X R5, R3, c[0x0][0x2a4], R5, 0x2, P0 ;  /* 0x0000a90003059a11 */ /* 0x000fca00000f1405 */
[----:B------:R1:W2:Y:S01]  /*1a30*/  @!P1 LDG.E R202, [R4.64] ;  /* 0x0000000604ca9981 */ /* 0x0002a2000c1e1900 */
[----:B------:R-:W-:Y:S01]  /*1a40*/  IADD3 R0, -R0, RZ, RZ ;  /* 0x000000ff00007210 */ /* 0x000fe20007ffe1ff */
[C---:B------:R-:W-:Y:S01]  /*1a50*/  IMAD.WIDE.U32 R218, R231.reuse, c[0x0][0x1e8], RZ ;  /* 0x00007a00e7da7a25 */ /* 0x040fe200078e00ff */
[----:B------:R-:W-:Y:S01]  /*1a60*/  SHF.L.U64.HI R100, R206, 0x1, R20 ;  /* 0x00000001ce647819 */ /* 0x000fe20000010214 */
[----:B------:R-:W-:Y:S01]  /*1a70*/  BSSY B0, `(.L_x_486) ;  /* 0x000019e000007945 */ /* 0x000fe20003800000 */
[----:B------:R-:W-:Y:S01]  /*1a80*/  SHF.L.U32 R107, R208, 0x1, RZ ;  /* 0x00000001d06b7819 */ /* 0x000fe200000006ff */
[----:B------:R-:W-:Y:S01]  /*1a90*/  IMAD R205, R0, c[0x0][0x2b8], R2 ;  /* 0x0000ae0000cd7a24 */ /* 0x000fe200078e0202 */
[----:B------:R-:W-:Y:S01]  /*1aa0*/  IADD3 R103, R184, 0x20, RZ ;  /* 0x00000020b8677810 */ /* 0x000fe20007ffe0ff */
[----:B------:R-:W-:Y:S01]  /*1ab0*/  IMAD.WIDE.U32 R224, R231, c[0x0][0x210], RZ ;  /* 0x00008400e7e07a25 */ /* 0x000fe200078e00ff */
[----:B------:R-:W-:Y:S02]  /*1ac0*/  SHF.L.U64.HI R102, R208, 0x1, R11 ;  /* 0x00000001d0667819 */ /* 0x000fe4000001020b */
[----:B------:R-:W-:Y:S01]  /*1ad0*/  SHF.R.S32.HI R9, RZ, 0x1f, R205 ;  /* 0x0000001fff097819 */ /* 0x000fe200000114cd */
[----:B------:R-:W-:Y:S01]  /*1ae0*/  IMAD.WIDE.U32 R2, R205, c[0x0][0x1e0], RZ ;  /* 0x00007800cd027a25 */ /* 0x000fe200078e00ff */
[----:B------:R-:W-:-:S03]  /*1af0*/  SHF.L.U64.HI R101, R207, 0x1, R15 ;  /* 0x00000001cf657819 */ /* 0x000fc6000001020f */
[----:B------:R-:W-:Y:S02]  /*1b00*/  IMAD R0, R9, c[0x0][0x1e0], RZ ;  /* 0x0000780009007a24 */ /* 0x000fe400078e02ff */
[----:B------:R-:W-:Y:S02]  /*1b10*/  IMAD.SHL.U32 R105, R206, 0x2, RZ ;  /* 0x00000002ce697824 */ /* 0x000fe400078e00ff */
[----:B------:R-:W-:Y:S02]  /*1b20*/  IMAD R0, R205, c[0x0][0x1e4], R0 ;  /* 0x00007900cd007a24 */ /* 0x000fe400078e0200 */
[----:B------:R-:W-:Y:S02]  /*1b30*/  IMAD.SHL.U32 R106, R207, 0x2, RZ ;  /* 0x00000002cf6a7824 */ /* 0x000fe400078e00ff */
[----:B------:R-:W-:Y:S01]  /*1b40*/  IMAD.IADD R3, R3, 0x1, R0 ;  /* 0x0000000103037824 */ /* 0x000fe200078e0200 */
[----:B-1----:R-:W-:Y:S01]  /*1b50*/  LEA R5, R213, 0xffffffc0, 0x6 ;  /* 0xffffffc0d5057811 */ /* 0x002fe200078e30ff */
[----:B------:R-:W-:-:S03]  /*1b60*/  IMAD R0, R14, c[0x0][0x1e8], RZ ;  /* 0x00007a000e007a24 */ /* 0x000fc600078e02ff */
[----:B------:R-:W-:Y:S01]  /*1b70*/  IADD3 R104, R16, -R5, RZ ;  /* 0x8000000510687210 */ /* 0x000fe20007ffe0ff */
[----:B------:R-:W-:-:S04]  /*1b80*/  IMAD R0, R231, c[0x0][0x1ec], R0 ;  /* 0x00007b00e7007a24 */ /* 0x000fc800078e0200 */
[----:B------:R-:W-:Y:S02]  /*1b90*/  IMAD.IADD R221, R219, 0x1, R0 ;  /* 0x00000001dbdd7824 */ /* 0x000fe400078e0200 */
[----:B------:R-:W-:-:S05]  /*1ba0*/  IMAD.IADD R13, R104, 0x1, -R229 ;  /* 0x00000001680d7824 */ /* 0x000fca00078e0ae5 */
[C---:B------:R-:W-:Y:S02]  /*1bb0*/  ISETP.GE.AND P2, PT, R13.reuse, 0x1, PT ;  /* 0x000000010d00780c */ /* 0x040fe40003f46270 */
[----:B------:R-:W-:-:S11]  /*1bc0*/  ISETP.GE.AND P6, PT, R13, 0x21, PT ;  /* 0x000000210d00780c */ /* 0x000fd60003fc6270 */
[----:B------:R-:W-:Y:S02]  /*1bd0*/  @P2 ISETP.GE.AND P1, PT, R206, c[0x0][0x1d4], PT ;  /* 0x00007500ce002a0c */ /* 0x000fe40003f26270 */
[----:B------:R-:W-:Y:S02]  /*1be0*/  @P2 ISETP.GE.AND P5, PT, R207, c[0x0][0x1d4], PT ;  /* 0x00007500cf002a0c */ /* 0x000fe40003fa6270 */
[----:B--2---:R-:W-:Y:S01]  /*1bf0*/  SHF.R.S32.HI R10, RZ, 0x1f, R202 ;  /* 0x0000001fff0a7819 */ /* 0x004fe200000114ca */
[----:B------:R-:W-:-:S04]  /*1c00*/  IMAD.WIDE.U32 R2, R202, c[0x0][0x1f0], R2 ;  /* 0x00007c00ca027a25 */ /* 0x000fc800078e0002 */
[----:B------:R-:W-:Y:S01]  /*1c10*/  IMAD R4, R10, c[0x0][0x1f0], RZ ;  /* 0x00007c000a047a24 */ /* 0x000fe200078e02ff */
[----:B------:R-:W-:-:S03]  /*1c20*/  IADD3 R0, P0, R2, R218, RZ ;  /* 0x000000da02007210 */ /* 0x000fc60007f1e0ff */
[----:B------:R-:W-:-:S05]  /*1c30*/  IMAD R4, R202, c[0x0][0x1f4], R4 ;  /* 0x00007d00ca047a24 */ /* 0x000fca00078e0204 */
[----:B------:R-:W-:Y:S02]  /*1c40*/  IADD3.X R2, R221, R3, R4, P0, !PT ;  /* 0x00000003dd027210 */ /* 0x000fe400007fe404 */
[----:B------:R-:W-:-:S04]  /*1c50*/  LEA R3, P0, R0, c[0x0][0x1c8], 0x1 ;  /* 0x0000720000037a11 */ /* 0x000fc800078008ff */
[----:B------:R-:W-:Y:S02]  /*1c60*/  LEA.HI.X R8, R0, c[0x0][0x1cc], R2, 0x1, P0 ;  /* 0x0000730000087a11 */ /* 0x000fe400000f0c02 */
[----:B------:R-:W1:Y:S04]  /*1c70*/  SHFL.IDX PT, R0, R3, RZ, 0x181f ;  /* 0x00181fff03007589 */ /* 0x000e6800000e0000 */
[----:B------:R-:W2:Y:S04]  /*1c80*/  SHFL.IDX PT, R2, R8, RZ, 0x181f ;  /* 0x00181fff08027589 */ /* 0x000ea800000e0000 */
[----:B------:R-:W3:Y:S04]  /*1c90*/  SHFL.IDX PT, R3, R3, 0x1, 0x181f ;  /* 0x00381f0003037f89 */ /* 0x000ee800000e0000 */
[----:B------:R-:W4:Y:S01]  /*1ca0*/  SHFL.IDX PT, R8, R8, 0x1, 0x181f ;  /* 0x00381f0008087f89 */ /* 0x000f2200000e0000 */
[----:B-1----:R-:W-:-:S04]  /*1cb0*/  @P2 LEA R4, P0, R206, R0, 0x1 ;  /* 0x00000000ce042211 */ /* 0x002fc800078008ff */
[----:B--2---:R-:W-:Y:S02]  /*1cc0*/  @P2 LEA.HI.X R5, R206, R2, R20, 0x1, P0 ;  /* 0x00000002ce052211 */ /* 0x004fe400000f0c14 */
[----:B------:R-:W-:-:S03]  /*1cd0*/  @P2 LEA R6, P0, R207, R0, 0x1 ;  /* 0x00000000cf062211 */ /* 0x000fc600078008ff */
[----:B------:R1:W-:Y:S01]  /*1ce0*/  @P2 LDGSTS.E.BYPASS.LTC128B.128 [R203+0x6100], [R4.64], !P1 ;  /* 0x0610000004cb2fae */ /* 0x0003e2000c901d46 */
[----:B------:R-:W-:Y:S02]  /*1cf0*/  @P2 ISETP.GE.AND P1, PT, R208, c[0x0][0x1d4], PT ;  /* 0x00007500d0002a0c */ /* 0x000fe40003f26270 */
[----:B------:R-:W-:-:S05]  /*1d00*/  @P2 LEA.HI.X R7, R207, R2, R15, 0x1, P0 ;  /* 0x00000002cf072211 */ /* 0x000fca00000f0c0f */
[----:B------:R3:W-:Y:S01]  /*1d10*/  @P2 LDGSTS.E.BYPASS.LTC128B.128 [R203+0x8100], [R6.64], !P5 ;  /* 0x0810000006cb2fae */ /* 0x0007e2000e901d46 */
[----:B-1----:R-:W-:Y:S01]  /*1d20*/  @P2 LEA R4, P0, R208, R0, 0x1 ;  /* 0x00000000d0042211 */ /* 0x002fe200078008ff */
[----:B------:R-:W-:-:S03]  /*1d30*/  IMAD R0, R9, c[0x0][0x208], RZ ;  /* 0x0000820009007a24 */ /* 0x000fc600078e02ff */
[----:B------:R-:W-:Y:S01]  /*1d40*/  @P2 LEA.HI.X R5, R208, R2, R11, 0x1, P0 ;  /* 0x00000002d0052211 */ /* 0x000fe200000f0c0b */
[----:B------:R-:W-:Y:S01]  /*1d50*/  IMAD R0, R205, c[0x0][0x20c], R0 ;  /* 0x00008300cd007a24 */ /* 0x000fe200078e0200 */
[----:B---3--:R-:W-:-:S03]  /*1d60*/  @P6 LEA R6, P0, R206, R3, 0x1 ;  /* 0x00000003ce066211 */ /* 0x008fc600078008ff */
[----:B------:R1:W-:Y:S01]  /*1d70*/  @P2 LDGSTS.E.BYPASS.LTC128B.128 [R203+0xa100], [R4.64], !P1 ;  /* 0x0a10000004cb2fae */ /* 0x0003e2000c901d46 */
[C---:B------:R-:W-:Y:S02]  /*1d80*/  @P6 ISETP.GE.AND P2, PT, R206.reuse, c[0x0][0x1d4], PT ;  /* 0x00007500ce006a0c */ /* 0x040fe40003f46270 */
[----:B------:R-:W-:Y:S02]  /*1d90*/  @P6 ISETP.GE.AND P1, PT, R207, c[0x0][0x1d4], PT ;  /* 0x00007500cf006a0c */ /* 0x000fe40003f26270 */
[----:B----4-:R-:W-:Y:S02]  /*1da0*/  @P6 LEA.HI.X R7, R206, R8, R20, 0x1, P0 ;  /* 0x00000008ce076211 */ /* 0x010fe400000f0c14 */
[----:B------:R-:W-:-:S07]  /*1db0*/  @P6 ISETP.GE.AND P0, PT, R208, c[0x0][0x1d4], PT ;  /* 0x00007500d0006a0c */ /* 0x000fce0003f06270 */
[----:B------:R2:W-:Y:S01]  /*1dc0*/  @P6 LDGSTS.E.BYPASS.LTC128B.128 [R203+0x7100], [R6.64], !P2 ;  /* 0x0710000006cb6fae */ /* 0x0005e2000d101d46 */
[----:B-1----:R-:W-:-:S04]  /*1dd0*/  @P6 LEA R4, P5, R207, R3, 0x1 ;  /* 0x00000003cf046211 */ /* 0x002fc800078a08ff */
[----:B------:R-:W-:Y:S02]  /*1de0*/  @P6 LEA.HI.X R5, R207, R8, R15, 0x1, P5 ;  /* 0x00000008cf056211 */ /* 0x000fe400028f0c0f */
[----:B------:R-:W-:-:S03]  /*1df0*/  @P6 LEA R2, P5, R208, R3, 0x1 ;  /* 0x00000003d0026211 */ /* 0x000fc600078a08ff */
[----:B------:R2:W-:Y:S01]  /*1e00*/  @P6 LDGSTS.E.BYPASS.LTC128B.128 [R203+0x9100], [R4.64], !P1 ;  /* 0x0910000004cb6fae */ /* 0x0005e2000c901d46 */
[----:B------:R-:W-:Y:S01]  /*1e10*/  @P6 LEA.HI.X R3, R208, R8, R11, 0x1, P5 ;  /* 0x00000008d0036211 */ /* 0x000fe200028f0c0b */
[----:B------:R-:W-:-:S04]  /*1e20*/  IMAD R8, R10, c[0x0][0x218], RZ ;  /* 0x000086000a087a24 */ /* 0x000fc800078e02ff */
[----:B------:R1:W-:Y:S01]  /*1e30*/  @P6 LDGSTS.E.BYPASS.LTC128B.128 [R203+0xb100], [R2.64], !P0 ;  /* 0x0b10000002cb6fae */ /* 0x0003e2000c101d46 */
[----:B------:R-:W-:-:S03]  /*1e40*/  IMAD R8, R202, c[0x0][0x21c], R8 ;  /* 0x00008700ca087a24 */ /* 0x000fc600078e0208 */
[----:B------:R-:W0:Y:S01]  /*1e50*/  LDGDEPBAR ;  /* 0x00000000000079af */ /* 0x000e220000000000 */
[----:B-1----:R-:W-:Y:S01]  /*1e60*/  IMAD.WIDE.U32 R2, R205, c[0x0][0x208], RZ ;  /* 0x00008200cd027a25 */ /* 0x002fe200078e00ff */
[----:B------:R-:W-:-:S04]  /*1e70*/  DEPBAR.LE SB0, 0x1 ;  /* 0x000080400000791a */ /* 0x000fc80000000000 */
[----:B------:R-:W-:-:S04]  /*1e80*/  DEPBAR.LE SB0, 0x0 ;  /* 0x000080000000791a */ /* 0x000fc80000000000 */
[----:B------:R-:W-:Y:S01]  /*1e90*/  BAR.SYNC.DEFER_BLOCKING 0x0 ;  /* 0x0000000000007b1d */ /* 0x000fe20000010000 */
[----:B------:R-:W-:Y:S02]  /*1ea0*/  IMAD.IADD R3, R3, 0x1, R0 ;  /* 0x0000000103037824 */ /* 0x000fe400078e0200 */
[----:B------:R-:W-:Y:S02]  /*1eb0*/  IMAD R0, R14, c[0x0][0x210], RZ ;  /* 0x000084000e007a24 */ /* 0x000fe400078e02ff */
[----:B------:R-:W-:-:S04]  /*1ec0*/  IMAD.WIDE.U32 R2, R202, c[0x0][0x218], R2 ;  /* 0x00008600ca027a25 */ /* 0x000fc800078e0002 */
[----:B------:R-:W-:-:S05]  /*1ed0*/  IMAD R0, R231, c[0x0][0x214], R0 ;  /* 0x00008500e7007a24 */ /* 0x000fca00078e0200 */
[----:B------:R-:W-:Y:S02]  /*1ee0*/  IADD3 R227, R225, R0, RZ ;  /* 0x00000000e1e37210 */ /* 0x000fe40007ffe0ff */
[----:B------:R-:W-:-:S04]  /*1ef0*/  IADD3 R0, P0, R2, R224, RZ ;  /* 0x000000e002007210 */ /* 0x000fc80007f1e0ff */
[----:B------:R-:W-:Y:S02]  /*1f00*/  IADD3.X R3, R227, R3, R8, P0, !PT ;  /* 0x00000003e3037210 */ /* 0x000fe400007fe408 */
[C---:B------:R-:W-:Y:S01]  /*1f10*/  LEA R2, P0, R0.reuse, c[0x0][0x1f8], 0x1 ;  /* 0x00007e0000027a11 */ /* 0x040fe200078008ff */
[----:B--2---:R-:W-:Y:S03]  /*1f20*/  LDSM.16.M88.4 R4, [R197] ;  /* 0x00000000c504783b */ /* 0x004fe60000000200 */
[----:B------:R-:W-:Y:S01]  /*1f30*/  LEA.HI.X R8, R0, c[0x0][0x1fc], R3, 0x1, P0 ;  /* 0x00007f0000087a11 */ /* 0x000fe200000f0c03 */
[----:B------:R-:W-:Y:S01]  /*1f40*/  LDSM.16.M88.4 R16, [R184] ;  /* 0x00000000b810783b */ /* 0x000fe20000000200 */
[----:B------:R-:W-:Y:S02]  /*1f50*/  R2P PR, R217, 0x6 ;  /* 0x00000006d9007804 */ /* 0x000fe40000000000 */
[----:B------:R-:W-:Y:S01]  /*1f60*/  ISETP.GE.AND P5, PT, R206, c[0x0][0x1d4], PT ;  /* 0x00007500ce007a0c */ /* 0x000fe20003fa6270 */
[----:B------:R-:W1:Y:S04]  /*1f70*/  SHFL.IDX PT, R0, R2, RZ, 0x181f ;  /* 0x00181fff02007589 */ /* 0x000e6800000e0000 */
[----:B------:R-:W2:Y:S04]  /*1f80*/  SHFL.IDX PT, R3, R8, RZ, 0x181f ;  /* 0x00181fff08037589 */ /* 0x000ea800000e0000 */
[----:B------:R-:W3:Y:S02]  /*1f90*/  SHFL.IDX PT, R2, R2, 0x1, 0x181f ;  /* 0x00381f0002027f89 */ /* 0x000ee400000e0000 */
[----:B------:R-:W-:-:S02]  /*1fa0*/  @P1 IADD3 R103, R184, -0x20, RZ ;  /* 0xffffffe0b8671810 */ /* 0x000fc40007ffe0ff */
[----:B------:R-:W-:Y:S04]  /*1fb0*/  LDSM.16.M88.4 R40, [R184+0x800] ;  /* 0x00080000b828783b */ /* 0x000fe80000000200 */
[----:B------:R-:W4:Y:S04]  /*1fc0*/  SHFL.IDX PT, R12, R8, 0x1, 0x181f ;  /* 0x00381f00080c7f89 */ /* 0x000f2800000e0000 */
[----:B------:R-:W5:Y:S01]  /*1fd0*/  LDSM.16.M88.4 R32, [R184+0x1000] ;  /* 0x00100000b820783b */ /* 0x000f620000000200 */
[----:B-1----:R-:W-:-:S03]  /*1fe0*/  IADD3 R14, P1, R0, R107, RZ ;  /* 0x0000006b000e7210 */ /* 0x002fc60007f3e0ff */
[----:B------:R-:W1:Y:S01]  /*1ff0*/  LDSM.16.M88.4 R24, [R184+0x1800] ;  /* 0x00180000b818783b */ /* 0x000e620000000200 */
[----:B--2---:R-:W-:-:S03]  /*2000*/  IADD3.X R15, R3, R102, RZ, P1, !PT ;  /* 0x00000066030f7210 */ /* 0x004fc60000ffe4ff */
[----:B------:R-:W-:Y:S01]  /*2010*/  LDSM.16.M88.4 R8, [R198] ;  /* 0x00000000c608783b */ /* 0x000fe20000000200 */
[----:B---3--:R-:W-:-:S03]  /*2020*/  IADD3 R20, P1, R2, R106, RZ ;  /* 0x0000006a02147210 */ /* 0x008fc60007f3e0ff */
[----:B------:R-:W2:Y:S01]  /*2030*/  LDSM.16.M88.4 R36, [R103] ;  /* 0x000000006724783b */ /* 0x000ea20000000200 */
[----:B------:R-:W-:Y:S03]  /*2040*/  HMMA.16816.F32 R44, R4, R18, RZ ;  /* 0x00000012042c723c */ /* 0x000fe600000018ff */
[----:B------:R-:W-:Y:S01]  /*2050*/  LDSM.16.M88.4 R72, [R103+0x1000] ;  /* 0x001000006748783b */ /* 0x000fe20000000200 */
[----:B----4-:R-:W-:-:S03]  /*2060*/  IMAD.X R21, R12, 0x1, R101, P1 ;  /* 0x000000010c157824 */ /* 0x010fc600008e0665 */
[----:B------:R-:W-:Y:S01]  /*2070*/  LDSM.16.M88.4 R88, [R103+0x1800] ;  /* 0x001800006758783b */ /* 0x000fe20000000200 */
[-C--:B------:R-:W-:Y:S01]  /*2080*/  IADD3 R18, P0, R0, R105.reuse, RZ ;  /* 0x0000006900127210 */ /* 0x080fe20007f1e0ff */
[C---:B------:R-:W-:Y:S04]  /*2090*/  HMMA.16816.F32 R28, R4.reuse, R16, RZ ;  /* 0x00000010041c723c */ /* 0x040fe800000018ff */
[--C-:B------:R-:W-:Y:S01]  /*20a0*/  IMAD.X R19, R3, 0x1, R100.reuse, P0 ;  /* 0x0000000103137824 */ /* 0x100fe200000e0664 */
[----:B------:R-:W-:Y:S02]  /*20b0*/  IADD3 R22, P0, R2, R105, RZ ;  /* 0x0000006902167210 */ /* 0x000fe40007f1e0ff */
[----:B------:R-:W-:Y:S01]  /*20c0*/  IADD3 R16, P6, R0, R106, RZ ;  /* 0x0000006a00107210 */ /* 0x000fe20007fde0ff */
[----:B------:R-:W-:Y:S01]  /*20d0*/  HMMA.16816.F32 R48, R4, R40, RZ ;  /* 0x000000280430723c */ /* 0x000fe200000018ff */
[----:B------:R-:W-:Y:S01]  /*20e0*/  MOV R0, 0x40 ;  /* 0x0000004000007802 */ /* 0x000fe20000000f00 */
[----:B------:R-:W-:Y:S01]  /*20f0*/  IMAD.X R23, R12, 0x1, R100, P0 ;  /* 0x000000010c177824 */ /* 0x000fe200000e0664 */
[----:B------:R-:W-:Y:S01]  /*2100*/  ISETP.LT.OR P0, PT, R13, 0x1, P5 ;  /* 0x000000010d00780c */ /* 0x000fe20002f01670 */
[----:B------:R-:W-:Y:S01]  /*2110*/  IMAD.X R17, R3, 0x1, R101, P6 ;  /* 0x0000000103117824 */ /* 0x000fe200030e0665 */
[----:B------:R-:W-:-:S02]  /*2120*/  ISETP.GE.AND P6, PT, R207, c[0x0][0x1d4], PT ;  /* 0x00007500cf007a0c */ /* 0x000fc40003fc6270 */
[C---:B------:R-:W-:Y:S01]  /*2130*/  ISETP.LT.OR P5, PT, R13.reuse, 0x21, P5 ;  /* 0x000000210d00780c */ /* 0x040fe20002fa1670 */
[----:B------:R-:W-:Y:S01]  /*2140*/  HMMA.16816.F32 R52, R4, R42, RZ ;  /* 0x0000002a0434723c */ /* 0x000fe200000018ff */
[C---:B------:R-:W-:Y:S01]  /*2150*/  ISETP.LT.OR P1, PT, R13.reuse, 0x1, P6 ;  /* 0x000000010d00780c */ /* 0x040fe20003721670 */
[----:B------:R-:W3:Y:S01]  /*2160*/  LDSM.16.M88.4 R40, [R103+0x800] ;  /* 0x000800006728783b */ /* 0x000ee20000000200 */
[----:B------:R-:W-:Y:S02]  /*2170*/  ISETP.LT.OR P6, PT, R13, 0x21, P6 ;  /* 0x000000210d00780c */ /* 0x000fe400037c1670 */
[----:B------:R-:W-:-:S03]  /*2180*/  SEL R0, R0, 0xffffffc0, !P2 ;  /* 0xffffffc000007807 */ /* 0x000fc60005000000 */
[----:B------:R-:W-:Y:S01]  /*2190*/  @!PT LDS RZ, [RZ] ;  /* 0x00000000fffff984 */ /* 0x000fe20000000800 */
[----:B------:R-:W-:Y:S01]  /*21a0*/  @!PT LDS RZ, [RZ] ;  /* 0x00000000fffff984 */ /* 0x000fe20000000800 */
[----:B------:R-:W-:Y:S01]  /*21b0*/  @!PT LDS RZ, [RZ] ;  /* 0x00000000fffff984 */ /* 0x000fe20000000800 */
[----:B------:R4:W-:Y:S01]  /*21c0*/  LDGSTS.E.BYPASS.LTC128B.128 [R203+0x100], [R18.64], !P0 ;  /* 0x0010000012cb7fae */ /* 0x0009e2000c101d46 */
[----:B------:R-:W-:Y:S01]  /*21d0*/  ISETP.GE.AND P0, PT, R208, c[0x0][0x1d4], PT ;  /* 0x00007500d0007a0c */ /* 0x000fe20003f06270 */
[----:B------:R-:W-:Y:S01]  /*21e0*/  IMAD.IADD R186, R184, 0x1, R0 ;  /* 0x00000001b8ba7824 */ /* 0x000fe200078e0200 */
[C---:B-----5:R-:W-:Y:S03]  /*21f0*/  HMMA.16816.F32 R56, R4.reuse, R32, RZ ;  /* 0x000000200438723c */ /* 0x060fe600000018ff */
[----:B------:R4:W-:Y:S01]  /*2200*/  LDGSTS.E.BYPASS.LTC128B.128 [R203+0x2100], [R16.64], !P1 ;  /* 0x0210000010cb7fae */ /* 0x0009e2000c901d46 */
[C---:B------:R-:W-:Y:S02]  /*2210*/  ISETP.LT.OR P1, PT, R13.reuse, 0x1, P0 ;  /* 0x000000010d00780c */ /* 0x040fe40000721670 */
[----:B------:R-:W-:Y:S02]  /*2220*/  ISETP.LT.OR P0, PT, R13, 0x21, P0 ;  /* 0x000000210d00780c */ /* 0x000fe40000701670 */
[C---:B------:R-:W-:Y:S08]  /*2230*/  HMMA.16816.F32 R68, R4.reuse, R34, RZ ;  /* 0x000000220444723c */ /* 0x040ff000000018ff */
[----:B-1----:R-:W-:Y:S01]  /*2240*/  HMMA.16816.F32 R76, R4, R24, RZ ;  /* 0x00000018044c723c */ /* 0x002fe200000018ff */
[----:B------:R1:W-:Y:S01]  /*2250*/  LDGSTS.E.BYPASS.LTC128B.128 [R203+0x4100], [R14.64], !P1 ;  /* 0x041000000ecb7fae */ /* 0x0003e2000c901d46 */
[----:B------:R-:W-:-:S03]  /*2260*/  IADD3 R2, P1, R2, R107, RZ ;  /* 0x0000006b02027210 */ /* 0x000fc60007f3e0ff */
[----:B------:R5:W-:Y:S02]  /*2270*/  LDGSTS.E.BYPASS.LTC128B.128 [R203+0x1100], [R22.64], !P5 ;  /* 0x0110000016cb7fae */ /* 0x000be4000e901d46 */
[----:B------:R-:W-:Y:S01]  /*2280*/  IMAD.X R3, R12, 0x1, R102, P1 ;  /* 0x000000010c037824 */ /* 0x000fe200008e0666 */
[----:B------:R-:W-:Y:S01]  /*2290*/  HMMA.16816.F32 R64, R4, R26, RZ ;  /* 0x0000001a0440723c */ /* 0x000fe200000018ff */
[----:B------:R5:W-:Y:S01]  /*22a0*/  LDGSTS.E.BYPASS.LTC128B.128 [R203+0x3100], [R20.64], !P6 ;  /* 0x0310000014cb7fae */ /* 0x000be2000f101d46 */
[----:B------:R-:W-:-:S03]  /*22b0*/  ISETP.GT.AND P1, PT, R216, 0x3f, PT ;  /* 0x0000003fd800780c */ /* 0x000fc60003f24270 */
[----:B------:R5:W-:Y:S01]  /*22c0*/  LDGSTS.E.BYPASS.LTC128B.128 [R203+0x5100], [R2.64], !P0 ;  /* 0x0510000002cb7fae */ /* 0x000be2000c101d46 */
[----:B------:R-:W-:Y:S02]  /*22d0*/  ISETP.GE.AND P0, PT, R213, 0x2, PT ;  /* 0x00000002d500780c */ /* 0x000fe40003f06270 */
[C---:B--2---:R-:W-:Y:S01]  /*22e0*/  HMMA.16816.F32 R28, R8.reuse, R36, R28 ;  /* 0x00000024081c723c */ /* 0x044fe2000000181c */
[----:B------:R-:W-:Y:S04]  /*22f0*/  LDSM.16.M88.4 R4, [R200] ;  /* 0x00000000c804783b */ /* 0x000fe80000000200 */
[----:B------:R-:W-:Y:S03]  /*2300*/  LDSM.16.M88.4 R60, [R186+0x800] ;  /* 0x00080000ba3c783b */ /* 0x000fe60000000200 */
[C---:B------:R-:W-:Y:S01]  /*2310*/  HMMA.16816.F32 R24, R8.reuse, R38, R44 ;  /* 0x000000260818723c */ /* 0x040fe2000000182c */
[----:B------:R-:W-:Y:S04]  /*2320*/  LDSM.16.M88.4 R80, [R186+0x1000] ;  /* 0x00100000ba50783b */ /* 0x000fe80000000200 */
[----:B-1----:R-:W1:Y:S03]  /*2330*/  LDSM.16.M88.4 R12, [R186] ;  /* 0x00000000ba0c783b */ /* 0x002e660000000200 */
[----:B---3--:R-:W-:Y:S01]  /*2340*/  HMMA.16816.F32 R32, R8, R40, R48 ;  /* 0x000000280820723c */ /* 0x008fe20000001830 */
[----:B----4-:R-:W-:Y:S04]  /*2350*/  LDSM.16.M88.4 R16, [R199] ;  /* 0x00000000c710783b */ /* 0x010fe80000000200 */
[----:B------:R-:W0:Y:S01]  /*2360*/  LDGDEPBAR ;  /* 0x00000000000079af */ /* 0x000e220000000000 */
[----:B-----5:R-:W-:-:S02]  /*2370*/  IADD3 R2, R103, 0x4000, RZ ;  /* 0x0000400067027810 */ /* 0x020fc40007ffe0ff */
[----:B------:R-:W-:Y:S02]  /*2380*/  HMMA.16816.F32 R36, R8, R42, R52 ;  /* 0x0000002a0824723c */ /* 0x000fe40000001834 */
[----:B------:R-:W-:-:S06]  /*2390*/  IADD3 R185, R2, R0, RZ ;  /* 0x0000000002b97210 */ /* 0x000fcc0007ffe0ff */
[C---:B------:R-:W-:Y:S01]  /*23a0*/  HMMA.16816.F32 R40, R8.reuse, R72, R56 ;  /* 0x000000480828723c */ /* 0x040fe20000001838 */
[----:B------:R-:W2:Y:S04]  /*23b0*/  LDSM.16.M88.4 R56, [R186+0x1800] ;  /* 0x00180000ba38783b */ /* 0x000ea80000000200 */
[----:B------:R-:W3:Y:S03]  /*23c0*/  LDSM.16.M88.4 R84, [R185+-0x4000] ;  /* 0xffc00000b954783b */ /* 0x000ee60000000200 */
[C---:B------:R-:W-:Y:S01]  /*23d0*/  HMMA.16816.F32 R48, R8.reuse, R74, R68 ;  /* 0x0000004a0830723c */ /* 0x040fe20000001844 */
[----:B------:R-:W4:Y:S04]  /*23e0*/  LDSM.16.M88.4 R92, [R185+-0x3800] ;  /* 0xffc80000b95c783b */ /* 0x000f280000000200 */
[----:B------:R-:W5:Y:S03]  /*23f0*/  LDSM.16.M88.4 R96, [R185+-0x3000] ;  /* 0xffd00000b960783b */ /* 0x000f660000000200 */
[C---:B------:R-:W-:Y:S01]  /*2400*/  HMMA.16816.F32 R52, R8.reuse, R88, R76 ;  /* 0x000000580834723c */ /* 0x040fe2000000184c */
[----:B------:R-:W-:Y:S04]  /*2410*/  LDSM.16.M88.4 R72, [R184+0x2800] ;  /* 0x00280000b848783b */ /* 0x000fe80000000200 */
[----:B------:R-:W-:Y:S03]  /*2420*/  LDSM.16.M88.4 R68, [R103+0x2000] ;  /* 0x002000006744783b */ /* 0x000fe60000000200 */
[----:B------:R-:W-:Y:S01]  /*2430*/  HMMA.16816.F32 R44, R8, R90, R64 ;  /* 0x0000005a082c723c */ /* 0x000fe20000001840 */
[----:B------:R-:W-:Y:S04]  /*2440*/  LDSM.16.M88.4 R64, [R184+0x2000] ;  /* 0x00200000b840783b */ /* 0x000fe80000000200 */
[----:B------:R-:W-:Y:S03]  /*2450*/  LDSM.16.M88.4 R88, [R184+0x3000] ;  /* 0x00300000b858783b */ /* 0x000fe60000000200 */
[C---:B-1----:R-:W-:Y:S01]  /*2460*/  HMMA.16816.F32 R20, R4.reuse, R12, R28 ;  /* 0x0000000c0414723c */ /* 0x042fe2000000181c */
[----:B------:R-:W-:Y:S07]  /*2470*/  LDSM.16.M88.4 R76, [R103+0x2800] ;  /* 0x00280000674c783b */ /* 0x000fee0000000200 */
[C---:B------:R-:W-:Y:S08]  /*2480*/  HMMA.16816.F32 R28, R4.reuse, R60, R32 ;  /* 0x0000003c041c723c */ /* 0x040ff00000001820 */
[C---:B------:R-:W-:Y:S01]  /*2490*/  HMMA.16816.F32 R32, R4.reuse, R62, R36 ;  /* 0x0000003e0420723c */ /* 0x040fe20000001824 */
[----:B------:R-:W1:Y:S07]  /*24a0*/  LDSM.16.M88.4 R60, [R185+-0x2800] ;  /* 0xffd80000b93c783b */ /* 0x000e6e0000000200 */
[C---:B------:R-:W-:Y:S01]  /*24b0*/  HMMA.16816.F32 R8, R4.reuse, R14, R24 ;  /* 0x0000000e0408723c */ /* 0x040fe20000001818 */
[----:B------:R-:W1:Y:S07]  /*24c0*/  LDSM.16.M88.4 R12, [R197+0x4000] ;  /* 0x00400000c50c783b */ /* 0x000e6e0000000200 */
[C---:B------:R-:W-:Y:S08]  /*24d0*/  HMMA.16816.F32 R36, R4.reuse, R80, R40 ;  /* 0x000000500424723c */ /* 0x040ff00000001828 */
[C---:B------:R-:W-:Y:S01]  /*24e0*/  HMMA.16816.F32 R48, R4.reuse, R82, R48 ;  /* 0x000000520430723c */ /* 0x040fe20000001830 */
[----:B------:R-:W-:Y:S07]  /*24f0*/  LDSM.16.M88.4 R80, [R186+0x2800] ;  /* 0x00280000ba50783b */ /* 0x000fee0000000200 */
[C---:B--2---:R-:W-:Y:S08]  /*2500*/  HMMA.16816.F32 R52, R4.reuse, R56, R52 ;  /* 0x000000380434723c */ /* 0x044ff00000001834 */
[----:B------:R-:W-:Y:S01]  /*2510*/  HMMA.16816.F32 R40, R4, R58, R44 ;  /* 0x0000003a0428723c */ /* 0x000fe2000000182c */
[----:B------:R-:W2:Y:S07]  /*2520*/  LDSM.16.M88.4 R56, [R184+0x3800] ;  /* 0x00380000b838783b */ /* 0x000eae0000000200 */
[C---:B---3--:R-:W-:Y:S08]  /*2530*/  HMMA.16816.F32 R24, R16.reuse, R84, R20 ;  /* 0x000000541018723c */ /* 0x048ff00000001814 */
[C---:B------:R-:W-:Y:S01]  /*2540*/  HMMA.16816.F32 R20, R16.reuse, R86, R8 ;  /* 0x000000561014723c */ /* 0x040fe20000001808 */
[----:B------:R-:W3:Y:S04]  /*2550*/  LDSM.16.M88.4 R8, [R198+0x4000] ;  /* 0x00400000c608783b */ /* 0x000ee80000000200 */
[----:B------:R-:W-:Y:S03]  /*2560*/  LDSM.16.M88.4 R84, [R186+0x3000] ;  /* 0x00300000ba54783b */ /* 0x000fe60000000200 */
[C---:B----4-:R-:W-:Y:S08]  /*2570*/  HMMA.16816.F32 R4, R16.reuse, R92, R28 ;  /* 0x0000005c1004723c */ /* 0x050ff0000000181c */
[C---:B------:R-:W-:Y:S01]  /*2580*/  HMMA.16816.F32 R32, R16.reuse, R94, R32 ;  /* 0x0000005e1020723c */ /* 0x040fe20000001820 */
[----:B------:R-:W4:Y:S07]  /*2590*/  LDSM.16.M88.4 R92, [R103+0x3000] ;  /* 0x00300000675c783b */ /* 0x000f2e0000000200 */
[C---:B-----5:R-:W-:Y:S08]  /*25a0*/  HMMA.16816.F32 R36, R16.reuse, R96, R36 ;  /* 0x000000601024723c */ /* 0x060ff00000001824 */
[C---:B------:R-:W-:Y:S08]  /*25b0*/  HMMA.16816.F32 R44, R16.reuse, R98, R48 ;  /* 0x00000062102c723c */ /* 0x040ff00000001830 */
[C---:B-1----:R-:W-:Y:S08]  /*25c0*/  HMMA.16816.F32 R52, R16.reuse, R60, R52 ;  /* 0x0000003c1034723c */ /* 0x042ff00000001834 */
[----:B------:R-:W-:Y:S01]  /*25d0*/  HMMA.16816.F32 R40, R16, R62, R40 ;  /* 0x0000003e1028723c */ /* 0x000fe20000001828 */
[----:B------:R-:W1:Y:S07]  /*25e0*/  LDSM.16.M88.4 R60, [R103+0x3800] ;  /* 0x00380000673c783b */ /* 0x000e6e0000000200 */
[C---:B------:R-:W-:Y:S08]  /*25f0*/  HMMA.16816.F32 R28, R12.reuse, R64, R24 ;  /* 0x000000400c1c723c */ /* 0x040ff00000001818 */
[C---:B------:R-:W-:Y:S01]  /*2600*/  HMMA.16816.F32 R24, R12.reuse, R66, R20 ;  /* 0x000000420c18723c */ /* 0x040fe20000001814 */
[----:B------:R-:W-:Y:S07]  /*2610*/  LDSM.16.M88.4 R64, [R186+0x3800] ;  /* 0x00380000ba40783b */ /* 0x000fee0000000200 */
[C---:B------:R-:W-:Y:S01]  /*2620*/  HMMA.16816.F32 R20, R12.reuse, R72, R4 ;  /* 0x000000480c14723c */ /* 0x040fe20000001804 */
[----:B------:R-:W-:Y:S07]  /*2630*/  LDSM.16.M88.4 R4, [R200+0x4000] ;  /* 0x00400000c804783b */ /* 0x000fee0000000200 */
[C---:B------:R-:W-:Y:S01]  /*2640*/  HMMA.16816.F32 R16, R12.reuse, R74, R32 ;  /* 0x0000004a0c10723c */ /* 0x040fe20000001820 */
[----:B------:R-:W5:Y:S07]  /*2650*/  LDSM.16.M88.4 R72, [R186+0x2000] ;  /* 0x00200000ba48783b */ /* 0x000f6e0000000200 */
[C---:B------:R-:W-:Y:S08]  /*2660*/  HMMA.16816.F32 R36, R12.reuse, R88, R36 ;  /* 0x000000580c24723c */ /* 0x040ff00000001824 */
[C---:B------:R-:W-:Y:S08]  /*2670*/  HMMA.16816.F32 R48, R12.reuse, R90, R44 ;  /* 0x0000005a0c30723c */ /* 0x040ff0000000182c */
[C---:B--2---:R-:W-:Y:S08]  /*2680*/  HMMA.16816.F32 R44, R12.reuse, R56, R52 ;  /* 0x000000380c2c723c */ /* 0x044ff00000001834 */
[----:B------:R-:W-:Y:S08]  /*2690*/  HMMA.16816.F32 R40, R12, R58, R40 ;  /* 0x0000003a0c28723c */ /* 0x000ff00000001828 */
[C---:B---3--:R-:W-:Y:S08]  /*26a0*/  HMMA.16816.F32 R32, R8.reuse, R68, R28 ;  /* 0x000000440820723c */ /* 0x048ff0000000181c */
[C---:B------:R-:W-:Y:S01]  /*26b0*/  HMMA.16816.F32 R28, R8.reuse, R70, R24 ;  /* 0x00000046081c723c */ /* 0x040fe20000001818 */
[----:B------:R-:W-:Y:S07]  /*26c0*/  LDSM.16.M88.4 R68, [R185+-0x2000] ;  /* 0xffe00000b944783b */ /* 0x000fee0000000200 */
[C---:B------:R-:W-:Y:S01]  /*26d0*/  HMMA.16816.F32 R24, R8.reuse, R76, R20 ;  /* 0x0000004c0818723c */ /* 0x040fe20000001814 */
[----:B------:R-:W2:Y:S07]  /*26e0*/  LDSM.16.M88.4 R20, [R199+0x4000] ;  /* 0x00400000c714783b */ /* 0x000eae0000000200 */
[C---:B------:R-:W-:Y:S01]  /*26f0*/  HMMA.16816.F32 R16, R8.reuse, R78, R16 ;  /* 0x0000004e0810723c */ /* 0x040fe20000001810 */
[----:B------:R-:W3:Y:S07]  /*2700*/  LDSM.16.M88.4 R76, [R185+-0x1800] ;  /* 0xffe80000b94c783b */ /* 0x000eee0000000200 */
[C---:B----4-:R-:W-:Y:S08]  /*2710*/  HMMA.16816.F32 R12, R8.reuse, R92, R36 ;  /* 0x0000005c080c723c */ /* 0x050ff00000001824 */
[C---:B------:R-:W-:Y:S08]  /*2720*/  HMMA.16816.F32 R56, R8.reuse, R94, R48 ;  /* 0x0000005e0838723c */ /* 0x040ff00000001830 */
[C---:B-1----:R-:W-:Y:S08]  /*2730*/  HMMA.16816.F32 R48, R8.reuse, R60, R44 ;  /* 0x0000003c0830723c */ /* 0x042ff0000000182c */
[----:B------:R-:W-:Y:S01]  /*2740*/  HMMA.16816.F32 R44, R8, R62, R40 ;  /* 0x0000003e082c723c */ /* 0x000fe20000001828 */
[----:B------:R-:W-:Y:S04]  /*2750*/  LDSM.16.M88.4 R60, [R184+0x4000] ;  /* 0x00400000b83c783b */ /* 0x000fe80000000200 */
[----:B------:R-:W-:Y:S03]  /*2760*/  LDSM.16.M88.4 R40, [R185+-0x1000] ;  /* 0xfff00000b928783b */ /* 0x000fe60000000200 */
[C---:B-----5:R-:W-:Y:S08]  /*2770*/  HMMA.16816.F32 R36, R4.reuse, R72, R32 ;  /* 0x000000480424723c */ /* 0x060ff00000001820 */
[C---:B------:R-:W-:Y:S01]  /*2780*/  HMMA.16816.F32 R52, R4.reuse, R82, R16 ;  /* 0x000000520434723c */ /* 0x040fe20000001810 */
[----:B------:R-:W1:Y:S07]  /*2790*/  LDSM.16.M88.4 R16, [R197+0x8000] ;  /* 0x00800000c510783b */ /* 0x000e6e0000000200 */
[C---:B------:R-:W-:Y:S08]  /*27a0*/  HMMA.16816.F32 R32, R4.reuse, R80, R24 ;  /* 0x000000500420723c */ /* 0x040ff00000001818 */
[C---:B------:R-:W-:Y:S01]  /*27b0*/  HMMA.16816.F32 R28, R4.reuse, R74, R28 ;  /* 0x0000004a041c723c */ /* 0x040fe2000000181c */
[----:B------:R-:W-:Y:S07]  /*27c0*/  LDSM.16.M88.4 R72, [R184+0x5800] ;  /* 0x00580000b848783b */ /* 0x000fee0000000200 */
[C---:B------:R-:W-:Y:S01]  /*27d0*/  HMMA.16816.F32 R24, R4.reuse, R84, R12 ;  /* 0x000000540418723c */ /* 0x040fe2000000180c */
[----:B------:R-:W-:Y:S07]  /*27e0*/  LDSM.16.M88.4 R12, [R198+0x8000] ;  /* 0x00800000c60c783b */ /* 0x000fee0000000200 */
[C---:B------:R-:W-:Y:S01]  /*27f0*/  HMMA.16816.F32 R8, R4.reuse, R86, R56 ;  /* 0x000000560408723c */ /* 0x040fe20000001838 */
[----:B------:R-:W4:Y:S04]  /*2800*/  LDSM.16.M88.4 R84, [R185+-0x800] ;  /* 0xfff80000b954783b */ /* 0x000f280000000200 */
[----:B------:R-:W-:Y:S03]  /*2810*/  LDSM.16.M88.4 R56, [R185] ;  /* 0x00000000b938783b */ /* 0x000fe60000000200 */
[C---:B------:R-:W-:Y:S08]  /*2820*/  HMMA.16816.F32 R48, R4.reuse, R64, R48 ;  /* 0x000000400430723c */ /* 0x040ff00000001830 */
[----:B------:R-:W-:Y:S01]  /*2830*/  HMMA.16816.F32 R92, R4, R66, R44 ;  /* 0x00000042045c723c */ /* 0x000fe2000000182c */
[----:B------:R-:W-:Y:S04]  /*2840*/  LDSM.16.M88.4 R64, [R103+0x4800] ;  /* 0x004800006740783b */ /* 0x000fe80000000200 */
[----:B------:R-:W-:Y:S03]  /*2850*/  LDSM.16.M88.4 R44, [R184+0x5000] ;  /* 0x00500000b82c783b */ /* 0x000fe60000000200 */
[C---:B--2---:R-:W-:Y:S01]  /*2860*/  HMMA.16816.F32 R4, R20.reuse, R68, R36 ;  /* 0x000000441404723c */ /* 0x044fe20000001824 */
[----:B------:R-:W2:Y:S07]  /*2870*/  LDSM.16.M88.4 R36, [R103+0x4000] ;  /* 0x004000006724783b */ /* 0x000eae0000000200 */
[C---:B------:R-:W-:Y:S08]  /*2880*/  HMMA.16816.F32 R28, R20.reuse, R70, R28 ;  /* 0x00000046141c723c */ /* 0x040ff0000000181c */
[----:B---3--:R-:W-:Y:S01]  /*2890*/  HMMA.16816.F32 R68, R20, R78, R52 ;  /* 0x0000004e1444723c */ /* 0x008fe20000001834 */
[----:B------:R-:W3:Y:S07]  /*28a0*/  LDSM.16.M88.4 R52, [R184+0x4800] ;  /* 0x00480000b834783b */ /* 0x000eee0000000200 */
[----:B-1----:R-:W-:Y:S08]  /*28b0*/  HMMA.16816.F32 R4, R16, R60, R4 ;  /* 0x0000003c1004723c */ /* 0x002ff00000001804 */
[C---:B------:R-:W-:Y:S08]  /*28c0*/  HMMA.16816.F32 R32, R20.reuse, R76, R32 ;  /* 0x0000004c1420723c */ /* 0x040ff00000001820 */
[C---:B------:R-:W-:Y:S01]  /*28d0*/  HMMA.16816.F32 R76, R20.reuse, R42, R8 ;  /* 0x0000002a144c723c */ /* 0x040fe20000001808 */
[----:B------:R-:W-:Y:S07]  /*28e0*/  LDSM.16.M88.4 R8, [R200+0x8000] ;  /* 0x00800000c808783b */ /* 0x000fee0000000200 */
[----:B----4-:R-:W-:Y:S01]  /*28f0*/  HMMA.16816.F32 R88, R20, R84, R48 ;  /* 0x000000541458723c */ /* 0x010fe20000001830 */
[----:B------:R-:W1:Y:S07]  /*2900*/  LDSM.16.M88.4 R48, [R186+0x4000] ;  /* 0x00400000ba30783b */ /* 0x000e6e0000000200 */
[----:B------:R-:W-:Y:S01]  /*2910*/  HMMA.16816.F32 R28, R16, R62, R28 ;  /* 0x0000003e101c723c */ /* 0x000fe2000000181c */
[----:B------:R-:W-:Y:S07]  /*2920*/  LDSM.16.M88.4 R60, [R186+0x4800] ;  /* 0x00480000ba3c783b */ /* 0x000fee0000000200 */
[----:B------:R-:W-:Y:S08]  /*2930*/  HMMA.16816.F32 R80, R20, R40, R24 ;  /* 0x000000281450723c */ /* 0x000ff00000001818 */
[----:B--2---:R-:W-:Y:S01]  /*2940*/  HMMA.16816.F32 R24, R12, R36, R4 ;  /* 0x000000240c18723c */ /* 0x004fe20000001804 */
[----:B------:R-:W2:Y:S07]  /*2950*/  LDSM.16.M88.4 R4, [R199+0x8000] ;  /* 0x00800000c704783b */ /* 0x000eae0000000200 */
[----:B---3--:R-:W-:Y:S08]  /*2960*/  HMMA.16816.F32 R32, R16, R52, R32 ;  /* 0x000000341020723c */ /* 0x008ff00000001820 */
[----:B------:R-:W-:Y:S08]  /*2970*/  HMMA.16816.F32 R28, R12, R38, R28 ;  /* 0x000000260c1c723c */ /* 0x000ff0000000181c */
[----:B------:R-:W-:Y:S01]  /*2980*/  HMMA.16816.F32 R40, R16, R54, R68 ;  /* 0x000000361028723c */ /* 0x000fe20000001844 */
[----:B------:R-:W3:Y:S04]  /*2990*/  LDSM.16.M88.4 R68, [R103+0x5000] ;  /* 0x005000006744783b */ /* 0x000ee80000000200 */
[----:B------:R-:W4:Y:S03]  /*29a0*/  LDSM.16.M88.4 R52, [R185+0x800] ;  /* 0x00080000b934783b */ /* 0x000f260000000200 */
[----:B-1----:R-:W-:Y:S08]  /*29b0*/  HMMA.16816.F32 R24, R8, R48, R24 ;  /* 0x000000300818723c */ /* 0x002ff00000001818 */
[----:B------:R-:W-:Y:S08]  /*29c0*/  HMMA.16816.F32 R36, R12, R64, R32 ;  /* 0x000000400c24723c */ /* 0x000ff00000001820 */
[----:B------:R-:W-:Y:S08]  /*29d0*/  HMMA.16816.F32 R28, R8, R50, R28 ;  /* 0x00000032081c723c */ /* 0x000ff0000000181c */
[----:B------:R-:W-:Y:S08]  /*29e0*/  HMMA.16816.F32 R84, R20, R86, R92 ;  /* 0x000000561454723c */ /* 0x000ff0000000185c */
[----:B------:R-:W-:Y:S08]  /*29f0*/  HMMA.16816.F32 R20, R16, R44, R80 ;  /* 0x0000002c1014723c */ /* 0x000ff00000001850 */
[----:B------:R-:W-:Y:S08]  /*2a00*/  HMMA.16816.F32 R32, R12, R66, R40 ;  /* 0x000000420c20723c */ /* 0x000ff00000001828 */
[----:B--2---:R-:W-:Y:S08]  /*2a10*/  HMMA.16816.F32 R48, R4, R56, R24 ;  /* 0x000000380430723c */ /* 0x004ff00000001818 */
[----:B------:R-:W-:Y:S08]  /*2a20*/  HMMA.16816.F32 R36, R8, R60, R36 ;  /* 0x0000003c0824723c */ /* 0x000ff00000001824 */
[----:B------:R-:W-:Y:S01]  /*2a30*/  HMMA.16816.F32 R28, R4, R58, R28 ;  /* 0x0000003a041c723c */ /* 0x000fe2000000181c */
[----:B------:R-:W1:Y:S07]  /*2a40*/  LDSM.16.M88.4 R56, [R186+0x5000] ;  /* 0x00500000ba38783b */ /* 0x000e6e0000000200 */
[----:B------:R-:W-:Y:S01]  /*2a50*/  HMMA.16816.F32 R44, R16, R46, R76 ;  /* 0x0000002e102c723c */ /* 0x000fe2000000184c */
[----:B------:R-:W-:-:S04]  /*2a60*/  FMUL.FTZ R0, R48, c[0x0][0x320] ;  /* 0x0000c80030007a20 */ /* 0x000fc80000410000 */
[----:B------:R2:W1:Y:S03]  /*2a70*/  MUFU.TANH R77, R0 ;  /* 0x00000000004d7308 */ /* 0x0004660000002400 */
[----:B---3--:R-:W-:Y:S08]  /*2a80*/  HMMA.16816.F32 R24, R12, R68, R20 ;  /* 0x000000440c18723c */ /* 0x008ff00000001814 */
[----:B------:R-:W-:Y:S01]  /*2a90*/  HMMA.16816.F32 R20, R8, R62, R32 ;  /* 0x0000003e0814723c */ /* 0x000fe20000001820 */
[----:B------:R-:W3:Y:S01]  /*2aa0*/  LDSM.16.M88.4 R60, [R103+0x5800] ;  /* 0x00580000673c783b */ /* 0x000ee20000000200 */
[----:B--2---:R-:W-:-:S06]  /*2ab0*/  FMUL.FTZ R0, R49, c[0x0][0x320] ;  /* 0x0000c80031007a20 */ /* 0x004fcc0000410000 */
[----:B------:R-:W-:Y:S01]  /*2ac0*/  HMMA.16816.F32 R64, R16, R72, R88 ;  /* 0x000000481040723c */ /* 0x000fe20000001858 */
[----:B------:R2:W1:Y:S07]  /*2ad0*/  MUFU.TANH R73, R0 ;  /* 0x0000000000497308 */ /* 0x00046e0000002400 */
[----:B----4-:R-:W-:Y:S08]  /*2ae0*/  HMMA.16816.F32 R36, R4, R52, R36 ;  /* 0x000000340424723c */ /* 0x010ff00000001824 */
[----:B------:R-:W-:Y:S01]  /*2af0*/  HMMA.16816.F32 R16, R16, R74, R84 ;  /* 0x0000004a1010723c */ /* 0x000fe20000001854 */
[----:B--2---:R-:W-:-:S04]  /*2b00*/  FMUL.FTZ R0, R50, c[0x0][0x320] ;  /* 0x0000c80032007a20 */ /* 0x004fc80000410000 */
[----:B------:R2:W4:Y:S03]  /*2b10*/  MUFU.TANH R76, R0 ;  /* 0x00000000004c7308 */ /* 0x0005260000002400 */
[----:B------:R-:W-:Y:S01]  /*2b20*/  HMMA.16816.F32 R40, R12, R70, R44 ;  /* 0x000000460c28723c */ /* 0x000fe2000000182c */
[----:B------:R-:W5:Y:S07]  /*2b30*/  LDSM.16.M88.4 R44, [R186+0x5800] ;  /* 0x00580000ba2c783b */ /* 0x000f6e0000000200 */
[----:B-1----:R-:W-:Y:S01]  /*2b40*/  HMMA.16816.F32 R32, R8, R56, R24 ;  /* 0x000000380820723c */ /* 0x002fe20000001818 */
[----:B------:R-:W-:-:S02]  /*2b50*/  FMUL.FTZ R37, R37, c[0x0][0x320] ;  /* 0x0000c80025257a20 */ /* 0x000fc40000410000 */
[----:B------:R-:W-:Y:S02]  /*2b60*/  FMUL.FTZ R38, R38, c[0x0][0x320] ;  /* 0x0000c80026267a20 */ /* 0x000fe40000410000 */
[----:B--2---:R-:W-:Y:S01]  /*2b70*/  FMUL.FTZ R0, R51, c[0x0][0x320] ;  /* 0x0000c80033007a20 */ /* 0x004fe20000410000 */
[----:B------:R-:W1:Y:S01]  /*2b80*/  MUFU.TANH R52, R37 ;  /* 0x0000002500347308 */ /* 0x000e620000002400 */
[----:B------:R-:W-:Y:S01]  /*2b90*/  FMUL.FTZ R39, R39, c[0x0][0x320] ;  /* 0x0000c80027277a20 */ /* 0x000fe20000410000 */
[----:B------:R-:W-:Y:S01]  /*2ba0*/  HMMA.16816.F32 R24, R4, R54, R20 ;  /* 0x000000360418723c */ /* 0x000fe20000001814 */
[----:B------:R-:W2:Y:S05]  /*2bb0*/  LDSM.16.M88.4 R48, [R185+0x1000] ;  /* 0x00100000b930783b */ /* 0x000eaa0000000200 */
[----:B------:R1:W1:Y:S02]  /*2bc0*/  MUFU.TANH R72, R0 ;  /* 0x0000000000487308 */ /* 0x0002640000002400 */
[C---:B---3--:R-:W-:Y:S06]  /*2bd0*/  HMMA.16816.F32 R20, R12.reuse, R60, R64 ;  /* 0x0000003c0c14723c */ /* 0x048fec0000001840 */
[----:B------:R-:W3:Y:S02]  /*2be0*/  MUFU.TANH R53, R38 ;  /* 0x0000002600357308 */ /* 0x000ee40000002400 */
[----:B------:R-:W-:Y:S01]  /*2bf0*/  HMMA.16816.F32 R12, R12, R62, R16 ;  /* 0x0000003e0c0c723c */ /* 0x000fe20000001810 */
[----:B-1----:R-:W-:-:S07]  /*2c00*/  FMUL.FTZ R0, R28, c[0x0][0x320] ;  /* 0x0000c8001c007a20 */ /* 0x002fce0000410000 */
[----:B------:R-:W-:Y:S01]  /*2c10*/  FMUL.FTZ R24, R24, c[0x0][0x320] ;  /* 0x0000c80018187a20 */ /* 0x000fe20000410000 */
[----:B------:R1:W1:Y:S01]  /*2c20*/  MUFU.TANH R69, R0 ;  /* 0x0000000000457308 */ /* 0x0002620000002400 */
[----:B------:R-:W-:Y:S02]  /*2c30*/  FMUL.FTZ R25, R25, c[0x0][0x320] ;  /* 0x0000c80019197a20 */ /* 0x000fe40000410000 */
[----:B------:R-:W-:Y:S02]  /*2c40*/  FMUL.FTZ R26, R26, c[0x0][0x320] ;  /* 0x0000c8001a1a7a20 */ /* 0x000fe40000410000 */
[----:B------:R-:W-:Y:S02]  /*2c50*/  FMUL.FTZ R27, R27, c[0x0][0x320] ;  /* 0x0000c8001b1b7a20 */ /* 0x000fe40000410000 */
[----:B-----5:R-:W-:Y:S04]  /*2c60*/  HMMA.16816.F32 R16, R8, R44, R20 ;  /* 0x0000002c0810723c */ /* 0x020fe80000001814 */
[----:B------:R-:W3:Y:S04]  /*2c70*/  MUFU.TANH R27, R27 ;  /* 0x0000001b001b7308 */ /* 0x000ee80000002400 */
[----:B--2---:R-:W-:Y:S01]  /*2c80*/  HMMA.16816.F32 R32, R4, R48, R32 ;  /* 0x000000300420723c */ /* 0x004fe20000001820 */
[----:B-1----:R-:W-:-:S03]  /*2c90*/  FMUL.FTZ R0, R29, c[0x0][0x320] ;  /* 0x0000c8001d007a20 */ /* 0x002fc60000410000 */
[----:B------:R-:W1:Y:S08]  /*2ca0*/  MUFU.TANH R48, R26 ;  /* 0x0000001a00307308 */ /* 0x000e700000002400 */
[----:B------:R2:W1:Y:S11]  /*2cb0*/  MUFU.TANH R68, R0 ;  /* 0x0000000000447308 */ /* 0x0004760000002400 */
[----:B------:R-:W-:Y:S01]  /*2cc0*/  @!UPT UIADD3 URZ, URZ, URZ, URZ ;  /* 0x0000003f3f3ff290 */ /* 0x000fe2000fffe03f */
[----:B------:R-:W-:Y:S02]  /*2cd0*/  FMUL.FTZ R32, R32, c[0x0][0x320] ;  /* 0x0000c80020207a20 */ /* 0x000fe40000410000 */
[----:B------:R-:W-:Y:S02]  /*2ce0*/  FMUL.FTZ R33, R33, c[0x0][0x320] ;  /* 0x0000c80021217a20 */ /* 0x000fe40000410000 */
[----:B--2---:R-:W-:Y:S02]  /*2cf0*/  FMUL.FTZ R0, R30, c[0x0][0x320] ;  /* 0x0000c8001e007a20 */ /* 0x004fe40000410000 */
[----:B------:R-:W-:Y:S01]  /*2d00*/  FMUL.FTZ R34, R34, c[0x0][0x320] ;  /* 0x0000c80022227a20 */ /* 0x000fe20000410000 */
[----:B------:R-:W2:Y:S08]  /*2d10*/  MUFU.TANH R32, R32 ;  /* 0x0000002000207308 */ /* 0x000eb00000002400 */
[----:B------:R5:W1:Y:S08]  /*2d20*/  MUFU.TANH R70, R0 ;  /* 0x0000000000467308 */ /* 0x000a700000002400 */
[----:B------:R-:W1:Y:S01]  /*2d30*/  MUFU.TANH R33, R33 ;  /* 0x0000002100217308 */ /* 0x000e620000002400 */
[----:B-----5:R-:W-:-:S07]  /*2d40*/  FMUL.FTZ R0, R31, c[0x0][0x320] ;  /* 0x0000c8001f007a20 */ /* 0x020fce0000410000 */
[----:B------:R-:W1:Y:S01]  /*2d50*/  MUFU.TANH R34, R34 ;  /* 0x0000002200227308 */ /* 0x000e620000002400 */
[C---:B------:R-:W-:Y:S07]  /*2d60*/  HMMA.16816.F32 R28, R8.reuse, R58, R40 ;  /* 0x0000003a081c723c */ /* 0x040fee0000001828 */
[----:B------:R5:W1:Y:S01]  /*2d70*/  MUFU.TANH R56, R0 ;  /* 0x0000000000387308 */ /* 0x000a620000002400 */
[----:B------:R-:W-:Y:S07]  /*2d80*/  HMMA.16816.F32 R8, R8, R46, R12 ;  /* 0x0000002e0808723c */ /* 0x000fee000000180c */
[----:B------:R1:W1:Y:S01]  /*2d90*/  MUFU.TANH R42, R39 ;  /* 0x00000027002a7308 */ /* 0x0002620000002400 */
[----:B-----5:R-:W-:-:S08]  /*2da0*/  FMUL.FTZ R0, R36, c[0x0][0x320] ;  /* 0x0000c80024007a20 */ /* 0x020fd00000410000 */
[----:B------:R-:W-:Y:S01]  /*2db0*/  HMMA.16816.F32 R20, R4, R50, R28 ;  /* 0x000000320414723c */ /* 0x000fe2000000181c */
[----:B------:R-:W2:Y:S01]  /*2dc0*/  MUFU.TANH R41, R24 ;  /* 0x0000001800297308 */ /* 0x000ea20000002400 */
[----:B-1----:R-:W1:Y:S01]  /*2dd0*/  LDSM.16.M88.4 R36, [R185+0x1800] ;  /* 0x00180000b924783b */ /* 0x002e620000000200 */
[----:B------:R-:W-:-:S06]  /*2de0*/  DEPBAR.LE SB0, 0x0 ;  /* 0x000080000000791a */ /* 0x000fcc0000000000 */
[----:B------:R5:W1:Y:S08]  /*2df0*/  MUFU.TANH R54, R0 ;  /* 0x0000000000367308 */ /* 0x000a700000002400 */
[----:B------:R1:W1:Y:S07]  /*2e00*/  MUFU.TANH R40, R25 ;  /* 0x0000001900287308 */ /* 0x00026e0000002400 */
[----:B------:R-:W-:-:S02]  /*2e10*/  FMUL.FTZ R22, R22, c[0x0][0x320] ;  /* 0x0000c80016167a20 */ /* 0x000fc40000410000 */
[----:B------:R-:W-:Y:S02]  /*2e20*/  FMUL.FTZ R23, R23, c[0x0][0x320] ;  /* 0x0000c80017177a20 */ /* 0x000fe40000410000 */
[----:B------:R-:W-:Y:S01]  /*2e30*/  FMUL.FTZ R20, R20, c[0x0][0x320] ;  /* 0x0000c80014147a20 */ /* 0x000fe20000410000 */
[----:B------:R1:W1:Y:S01]  /*2e40*/  MUFU.TANH R25, R22 ;  /* 0x0000001600197308 */ /* 0x0002620000002400 */
[----:B------:R-:W-:Y:S02]  /*2e50*/  FMUL.FTZ R21, R21, c[0x0][0x320] ;  /* 0x0000c80015157a20 */ /* 0x000fe40000410000 */
[----:B-----5:R-:W-:-:S05]  /*2e60*/  FMUL.FTZ R0, R35, c[0x0][0x320] ;  /* 0x0000c80023007a20 */ /* 0x020fca0000410000 */
[----:B------:R2:W2:Y:S08]  /*2e70*/  MUFU.TANH R24, R23 ;  /* 0x0000001700187308 */ /* 0x0004b00000002400 */
[----:B------:R2:W2:Y:S01]  /*2e80*/  MUFU.TANH R26, R0 ;  /* 0x00000000001a7308 */ /* 0x0004a20000002400 */
[C---:B-1----:R-:W-:Y:S07]  /*2e90*/  HMMA.16816.F32 R12, R4.reuse, R36, R16 ;  /* 0x00000024040c723c */ /* 0x042fee0000001810 */
[----:B------:R-:W1:Y:S01]  /*2ea0*/  MUFU.TANH R20, R20 ;  /* 0x0000001400147308 */ /* 0x000e620000002400 */
[----:B------:R-:W-:Y:S07]  /*2eb0*/  HMMA.16816.F32 R4, R4, R38, R8 ;  /* 0x000000260404723c */ /* 0x000fee0000001808 */
[----:B------:R-:W1:Y:S09]  /*2ec0*/  MUFU.TANH R21, R21 ;  /* 0x0000001500157308 */ /* 0x000e720000002400 */
        /* <DEDUP_REMOVED lines=9> */
[----:B------:R-:W-:-:S07]  /*2f60*/  FMUL.FTZ R7, R7, c[0x0][0x320] ;  /* 0x0000c80007077a20 */ /* 0x000fce0000410000 */
        /* <DEDUP_REMOVED lines=8> */
[----:B--234-:R-:W-:Y:S01]  /*2ff0*/  IMAD R2, R213, 0x40, R220 ;  /* 0x00000040d5027824 */ /* 0x01cfe200078e02dc */
[----:B------:R-:W-:-:S04]  /*3000*/  MOV R202, RZ ;  /* 0x000000ff00ca7202 */ /* 0x000fc80000000f00 */
[----:B------:R-:W-:-:S05]  /*3010*/  IADD3 R2, R2, -0x80, R216 ;  /* 0xffffff8002027810 */ /* 0x000fca0007ffe0d8 */
[----:B------:R-:W-:-:S04]  /*3020*/  @P3 IMAD.HI.U32 R3, R2, c[0x0][0x2bc], RZ ;  /* 0x0000af0002033a27 */ /* 0x000fc800078e00ff */
[----:B------:R-:W-:Y:S01]  /*3030*/  IMAD.MOV.U32 R0, RZ, RZ, R2 ;  /* 0x000000ffff007224 */ /* 0x000fe200078e0002 */
[----:B------:R-:W-:-:S04]  /*3040*/  @P3 SHF.R.U32.HI R0, RZ, c[0x0][0x2c0], R3 ;  /* 0x0000b000ff003a19 */ /* 0x000fc80000011603 */
[----:B------:R-:W-:-:S04]  /*3050*/  @!P1 IADD3 R3, P0, R0, R222, RZ ;  /* 0x000000de00039210 */ /* 0x000fc80007f1e0ff */
[----:B-1----:R-:W-:Y:S02]  /*3060*/  @!P1 LEA.HI.X.SX32 R5, R0, R226, 0x1, P0 ;  /* 0x000000e200059211 */ /* 0x002fe400000f0eff */
[----:B------:R-:W-:-:S04]  /*3070*/  @!P1 LEA R4, P0, R3, c[0x0][0x2a0], 0x2 ;  /* 0x0000a80003049a11 */ /* 0x000fc800078010ff */
[----:B------:R-:W-:-:S05]  /*3080*/  @!P1 LEA.HI.X R5, R3, c[0x0][0x2a4], R5, 0x2, P0 ;  /* 0x0000a90003059a11 */ /* 0x000fca00000f1405 */
[----:B------:R-:W2:Y:S01]  /*3090*/  @!P1 LDG.E R202, [R4.64] ;  /* 0x0000000604ca9981 */ /* 0x000ea2000c1e1900 */
[----:B------:R-:W-:-:S04]  /*30a0*/  IMAD.MOV R0, RZ, RZ, -R0 ;  /* 0x000000ffff007224 */ /* 0x000fc800078e0a00 */
[----:B------:R-:W-:-:S04]  /*30b0*/  IMAD R205, R0, c[0x0][0x2b8], R2 ;  /* 0x0000ae0000cd7a24 */ /* 0x000fc800078e0202 */
[----:B------:R-:W-:Y:S01]  /*30c0*/  IMAD.WIDE.U32 R2, R205, c[0x0][0x1e0], RZ ;  /* 0x00007800cd027a25 */ /* 0x000fe200078e00ff */
[----:B------:R-:W-:-:S05]  /*30d0*/  SHF.R.S32.HI R0, RZ, 0x1f, R205 ;  /* 0x0000001fff007819 */ /* 0x000fca00000114cd */
[----:B------:R-:W-:-:S04]  /*30e0*/  IMAD R0, R0, c[0x0][0x1e0], RZ ;  /* 0x0000780000007a24 */ /* 0x000fc800078e02ff */
[----:B------:R-:W-:-:S05]  /*30f0*/  IMAD R0, R205, c[0x0][0x1e4], R0 ;  /* 0x00007900cd007a24 */ /* 0x000fca00078e0200 */
[----:B------:R-:W-:Y:S02]  /*3100*/  IADD3 R3, R3, R0, RZ ;  /* 0x0000000003037210 */ /* 0x000fe40007ffe0ff */
[----:B--2---:R-:W-:-:S03]  /*3110*/  SHF.R.S32.HI R4, RZ, 0x1f, R202 ;  /* 0x0000001fff047819 */ /* 0x004fc600000114ca */
[----:B------:R-:W-:-:S04]  /*3120*/  IMAD.WIDE.U32 R2, R202, c[0x0][0x1f0], R2 ;  /* 0x00007c00ca027a25 */ /* 0x000fc800078e0002 */
[----:B------:R-:W-:Y:S01]  /*3130*/  IMAD R4, R4, c[0x0][0x1f0], RZ ;  /* 0x00007c0004047a24 */ /* 0x000fe200078e02ff */
[----:B------:R-:W-:-:S03]  /*3140*/  IADD3 R0, P2, R218, R2, RZ ;  /* 0x00000002da007210 */ /* 0x000fc60007f5e0ff */
[----:B------:R-:W-:Y:S01]  /*3150*/  IMAD R2, R202, c[0x0][0x1f4], R4 ;  /* 0x00007d00ca027a24 */ /* 0x000fe200078e0204 */
[----:B------:R-:W-:-:S04]  /*3160*/  LEA R12, P0, R0, c[0x0][0x1c8], 0x1 ;  /* 0x00007200000c7a11 */ /* 0x000fc800078008ff */
[----:B------:R-:W-:-:S04]  /*3170*/  IADD3.X R2, R221, R3, R2, P2, !PT ;  /* 0x00000003dd027210 */ /* 0x000fc800017fe402 */
[----:B------:R-:W-:Y:S01]  /*3180*/  LEA.HI.X R5, R0, c[0x0][0x1cc], R2, 0x1, P0 ;  /* 0x0000730000057a11 */ /* 0x000fe200000f0c02 */
[----:B------:R-:W-:Y:S05]  /*3190*/  BRA.DIV ~URZ, `(.L_x_488) ;  /* 0x0000ad027f007947 */ /* 0x000fea000b800000 */
[----:B------:R1:W2:Y:S02]  /*31a0*/  SHFL.IDX PT, R4, R5, RZ, 0x181f ;  /* 0x00181fff05047589 */ /* 0x0002a400000e0000 */
.L_x_550:
[----:B------:R-:W-:Y:S05]  /*31b0*/  BRA.DIV ~URZ, `(.L_x_489) ;  /* 0x0000ad527f007947 */ /* 0x000fea000b800000 */
[----:B------:R-:W3:Y:S01]  /*31c0*/  SHFL.IDX PT, R0, R12, RZ, 0x181f ;  /* 0x00181fff0c007589 */ /* 0x000ee200000e0000 */
[----:B------:R-:W-:Y:S02]  /*31d0*/  ISETP.GE.AND P5, PT, R206, c[0x0][0x1d4], PT ;  /* 0x00007500ce007a0c */ /* 0x000fe40003fa6270 */
[----:B------:R-:W-:Y:S02]  /*31e0*/  ISETP.GE.AND P2, PT, R207, c[0x0][0x1d4], PT ;  /* 0x00007500cf007a0c */ /* 0x000fe40003f46270 */
[----:B------:R-:W-:Y:S02]  /*31f0*/  SEL R11, RZ, 0x10, P5 ;  /* 0x00000010ff0b7807 */ /* 0x000fe40002800000 */
[----:B------:R-:W-:Y:S02]  /*3200*/  SEL R10, RZ, 0x10, P2 ;  /* 0x00000010ff0a7807 */ /* 0x000fe40001000000 */
[----:B---3--:R-:W-:-:S02]  /*3210*/  IADD3 R6, P0, R0, R105, RZ ;  /* 0x0000006900067210 */ /* 0x008fc40007f1e0ff */
[----:B------:R-:W-:-:S03]  /*3220*/  IADD3 R2, P6, R0, R106, RZ ;  /* 0x0000006a00027210 */ /* 0x000fc60007fde0ff */
[----:B--2---:R-:W-:Y:S01]  /*3230*/  IMAD.X R7, R4, 0x1, R100, P0 ;  /* 0x0000000104077824 */ /* 0x004fe200000e0664 */
[----:B------:R-:W-:Y:S01]  /*3240*/  ISETP.GE.AND P0, PT, R208, c[0x0][0x1d4], PT ;  /* 0x00007500d0007a0c */ /* 0x000fe20003f06270 */
[----:B------:R-:W-:Y:S01]  /*3250*/  IMAD.X R3, R4, 0x1, R101, P6 ;  /* 0x0000000104037824 */ /* 0x000fe200030e0665 */
[----:B------:R-:W-:Y:S02]  /*3260*/  IADD3 R8, P6, R0, R107, RZ ;  /* 0x0000006b00087210 */ /* 0x000fe40007fde0ff */
[----:B------:R-:W-:Y:S01]  /*3270*/  @!PT LDS RZ, [RZ] ;  /* 0x00000000fffff984 */ /* 0x000fe20000000800 */
[----:B------:R-:W-:Y:S01]  /*3280*/  @!PT LDS RZ, [RZ] ;  /* 0x00000000fffff984 */ /* 0x000fe20000000800 */
[----:B------:R2:W-:Y:S03]  /*3290*/  LDGSTS.E.BYPASS.LTC128B.128 [R203+0x6100], [R6.64], !P5 ;  /* 0x0610000006cb7fae */ /* 0x0005e6000e901d46 */
[----:B------:R-:W-:Y:S01]  /*32a0*/  IMAD.X R9, R4, 0x1, R102, P6 ;  /* 0x0000000104097824 */ /* 0x000fe200030e0666 */
[----:B------:R2:W-:Y:S04]  /*32b0*/  LDGSTS.E.BYPASS.LTC128B.128 [R203+0x8100], [R2.64], !P2 ;  /* 0x0810000002cb7fae */ /* 0x0005e8000d101d46 */
[----:B------:R-:W3:Y:S04]  /*32c0*/  SHFL.IDX PT, R0, R12, 0x1, 0x181f ;  /* 0x00381f000c007f89 */ /* 0x000ee800000e0000 */
[----:B------:R2:W-:Y:S04]  /*32d0*/  LDGSTS.E.BYPASS.LTC128B.128 [R203+0xa100], [R8.64], !P0 ;  /* 0x0a10000008cb7fae */ /* 0x0005e8000c101d46 */
[----:B------:R4:W1:Y:S02]  /*32e0*/  SHFL.IDX PT, R4, R5, 0x1, 0x181f ;  /* 0x00381f0005047f89 */ /* 0x00086400000e0000 */
[----:B-1--4-:R-:W-:-:S02]  /*32f0*/  SEL R5, RZ, 0x10, P0 ;  /* 0x00000010ff057807 */ /* 0x012fc40000000000 */
.L_x_551:
[----:B--23--:R-:W-:Y:S02]  /*3300*/  IADD3 R8, -R11, 0x10, RZ ;  /* 0x000000100b087810 */ /* 0x00cfe40007ffe1ff */
[----:B------:R-:W-:-:S02]  /*3310*/  IADD3 R2, -R10, 0x10, RZ ;  /* 0x000000100a027810 */ /* 0x000fc40007ffe1ff */
[----:B------:R-:W-:Y:S02]  /*3320*/  LOP3.LUT R8, R8, 0xf, RZ, 0xc0, !PT ;  /* 0x0000000f08087812 */ /* 0x000fe400078ec0ff */
[----:B------:R-:W-:Y:S02]  /*3330*/  IADD3 R3, -R5, 0x10, RZ ;  /* 0x0000001005037810 */ /* 0x000fe40007ffe1ff */
[----:B------:R-:W-:Y:S02]  /*3340*/  LOP3.LUT R6, R2, 0xf, RZ, 0xc0, !PT ;  /* 0x0000000f02067812 */ /* 0x000fe400078ec0ff */
[-C--:B------:R-:W-:Y:S02]  /*3350*/  IADD3 R8, P2, P0, R8, R0.reuse, R105 ;  /* 0x0000000008087210 */ /* 0x080fe4000785e069 */
[----:B------:R-:W-:Y:S02]  /*3360*/  LOP3.LUT R2, R3, 0xf, RZ, 0xc0, !PT ;  /* 0x0000000f03027812 */ /* 0x000fe400078ec0ff */
[----:B------:R-:W-:-:S02]  /*3370*/  IADD3 R6, P6, P5, R6, R0, R106 ;  /* 0x0000000006067210 */ /* 0x000fc40007dde06a */
[----:B------:R-:W-:Y:S02]  /*3380*/  IADD3.X R9, RZ, R4, R100, P2, P0 ;  /* 0x00000004ff097210 */ /* 0x000fe400017e0464 */
[----:B------:R-:W-:Y:S02]  /*3390*/  IADD3 R2, P2, P0, R2, R0, R107 ;  /* 0x0000000002027210 */ /* 0x000fe4000785e06b */
[-C--:B------:R-:W-:Y:S02]  /*33a0*/  IADD3.X R7, RZ, R4.reuse, R101, P6, P5 ;  /* 0x00000004ff077210 */ /* 0x080fe400037ea465 */
[----:B------:R-:W-:Y:S02]  /*33b0*/  ISETP.NE.U32.AND P6, PT, R11, RZ, PT ;  /* 0x000000ff0b00720c */ /* 0x000fe40003fc5070 */
[----:B------:R-:W-:Y:S02]  /*33c0*/  ISETP.NE.U32.AND P5, PT, R10, RZ, PT ;  /* 0x000000ff0a00720c */ /* 0x000fe40003fa5070 */
[----:B------:R-:W-:-:S02]  /*33d0*/  IADD3.X R3, RZ, R4, R102, P2, P0 ;  /* 0x00000004ff037210 */ /* 0x000fc400017e0466 */
[----:B------:R-:W-:-:S07]  /*33e0*/  ISETP.NE.U32.AND P0, PT, R5, RZ, PT ;  /* 0x000000ff0500720c */ /* 0x000fce0003f05070 */
[----:B------:R-:W-:Y:S01]  /*33f0*/  @!PT LDS RZ, [RZ] ;  /* 0x00000000fffff984 */ /* 0x000fe20000000800 */
[----:B------:R-:W-:Y:S01]  /*3400*/  @!PT LDS RZ, [RZ] ;  /* 0x00000000fffff984 */ /* 0x000fe20000000800 */
[----:B------:R-:W-:Y:S01]  /*3410*/  @!PT LDS RZ, [RZ] ;  /* 0x00000000fffff984 */ /* 0x000fe20000000800 */
[----:B------:R1:W-:Y:S04]  /*3420*/  LDGSTS.E.BYPASS.LTC128B.128.ZFILL [R203+0x7100], [R8.64], P6 ;  /* 0x0710000008cb7fae */ /* 0x0003e8000b141d46 */
[----:B------:R1:W-:Y:S04]  /*3430*/  LDGSTS.E.BYPASS.LTC128B.128.ZFILL [R203+0x9100], [R6.64], P5 ;  /* 0x0910000006cb7fae */ /* 0x0003e8000a941d46 */
[----:B------:R1:W-:Y:S02]  /*3440*/  LDGSTS.E.BYPASS.LTC128B.128.ZFILL [R203+0xb100], [R2.64], P0 ;  /* 0x0b10000002cb7fae */ /* 0x0003e40008141d46 */
.L_x_487:
[----:B--234-:R-:W-:Y:S05]  /*3450*/  BSYNC B0 ;  /* 0x0000000000007941 */ /* 0x01cfea0003800000 */
.L_x_486:
[----:B------:R-:W-:Y:S01]  /*3460*/  MOV R0, 0xffffffc0 ;  /* 0xffffffc000007802 */ /* 0x000fe20000000f00 */
[----:B------:R-:W0:Y:S01]  /*3470*/  LDGDEPBAR ;  /* 0x00000000000079af */ /* 0x000e220000000000 */
[----:B-1----:R-:W-:-:S02]  /*3480*/  IADD3 R4, R232, R228, RZ ;  /* 0x000000e4e8047210 */ /* 0x002fc40007ffe0ff */
[----:B------:R-:W-:Y:S01]  /*3490*/  MOV R3, c[0x0][0x2ac] ;  /* 0x0000ab0000037a02 */ /* 0x000fe20000000f00 */
[----:B------:R-:W-:Y:S01]  /*34a0*/  IMAD R0, R213, R0, 0x41 ;  /* 0x00000041d5007424 */ /* 0x000fe200078e0200 */
[----:B------:R-:W-:Y:S01]  /*34b0*/  IADD3 R6, -R233, R104, RZ ;  /* 0x00000068e9067210 */ /* 0x000fe20007ffe1ff */
[----:B------:R-:W-:-:S04]  /*34c0*/  @P4 IMAD.HI.U32 R2, R4, c[0x0][0x2c8], RZ ;  /* 0x0000b20004024a27 */ /* 0x000fc800078e00ff */
[----:B------:R-:W-:Y:S01]  /*34d0*/  IMAD R0, R3, c[0x0][0x1d0], R0 ;  /* 0x0000740003007a24 */ /* 0x000fe200078e0200 */
[----:B------:R-:W-:-:S04]  /*34e0*/  @P4 SHF.R.U32.HI R4, RZ, c[0x0][0x2cc], R2 ;  /* 0x0000b300ff044a19 */ /* 0x000fc80000011602 */
[----:B------:R-:W-:Y:S01]  /*34f0*/  IADD3 R5, R0, -c[0x0][0x168], -R233 ;  /* 0x80005a0000057a10 */ /* 0x000fe20007ffe8e9 */
[----:B------:R-:W-:Y:S05]  /*3500*/  BRA.DIV ~URZ, `(.L_x_490) ;  /* 0x0000ac427f007947 */ /* 0x000fea000b800000 */
[----:B------:R1:W2:Y:S02]  /*3510*/  SHFL.IDX PT, R0, R4, RZ, 0x1c1f ;  /* 0x001c1fff04007589 */ /* 0x0002a400000e0000 */
.L_x_552:
[----:B--2---:R-:W-:-:S05]  /*3520*/  IMAD.IADD R0, R5, 0x1, R0 ;  /* 0x0000000105007824 */ /* 0x004fca00078e0200 */
[----:B------:R-:W-:-:S04]  /*3530*/  IMNMX R0, R6, R0, PT ;  /* 0x0000000006007217 */ /* 0x000fc80003800200 */
[C---:B------:R-:W-:Y:S02]  /*3540*/  ISETP.GT.AND P6, PT, R0.reuse, RZ, PT ;  /* 0x000000ff0000720c */ /* 0x040fe40003fc4270 */
[C---:B------:R-:W-:Y:S02]  /*3550*/  ISETP.GT.AND P5, PT, R0.reuse, 0x1, PT ;  /* 0x000000010000780c */ /* 0x040fe40003fa4270 */
[C---:B------:R-:W-:Y:S02]  /*3560*/  ISETP.GT.AND P2, PT, R0.reuse, 0x8, PT ;  /* 0x000000080000780c */ /* 0x040fe40003f44270 */
[----:B------:R-:W-:Y:S02]  /*3570*/  ISETP.GT.AND P0, PT, R0, 0x9, PT ;  /* 0x000000090000780c */ /* 0x000fe40003f04270 */
[----:B------:R-:W-:Y:S02]  /*3580*/  FSEL R9, R77, -INF , P6 ;  /* 0xff8000004d097808 */ /* 0x000fe40003000000 */
[----:B------:R-:W-:-:S02]  /*3590*/  FSEL R10, R73, -INF , P5 ;  /* 0xff800000490a7808 */ /* 0x000fc40002800000 */
[----:B------:R-:W-:Y:S02]  /*35a0*/  FSEL R11, R69, -INF , P2 ;  /* 0xff800000450b7808 */ /* 0x000fe40001000000 */
[----:B------:R-:W-:Y:S02]  /*35b0*/  FSEL R13, R68, -INF , P0 ;  /* 0xff800000440d7808 */ /* 0x000fe40000000000 */
[C---:B------:R-:W-:Y:S02]  /*35c0*/  ISETP.GT.AND P6, PT, R0.reuse, 0x10, PT ;  /* 0x000000100000780c */ /* 0x040fe40003fc4270 */
[C---:B------:R-:W-:Y:S02]  /*35d0*/  ISETP.GT.AND P5, PT, R0.reuse, 0x11, PT ;  /* 0x000000110000780c */ /* 0x040fe40003fa4270 */
[C---:B------:R-:W-:Y:S02]  /*35e0*/  ISETP.GT.AND P2, PT, R0.reuse, 0x18, PT ;  /* 0x000000180000780c */ /* 0x040fe40003f44270 */
[----:B------:R-:W-:-:S02]  /*35f0*/  ISETP.GT.AND P0, PT, R0, 0x19, PT ;  /* 0x000000190000780c */ /* 0x000fc40003f04270 */
[----:B------:R-:W-:Y:S02]  /*3600*/  FSEL R46, R54, -INF , P6 ;  /* 0xff800000362e7808 */ /* 0x000fe40003000000 */
[----:B------:R-:W-:Y:S02]  /*3610*/  FSEL R47, R52, -INF , P5 ;  /* 0xff800000342f7808 */ /* 0x000fe40002800000 */
[----:B------:R-:W-:Y:S02]  /*3620*/  FSEL R50, R41, -INF , P2 ;  /* 0xff80000029327808 */ /* 0x000fe40001000000 */
[----:B------:R-:W-:Y:S02]  /*3630*/  FSEL R51, R40, -INF , P0 ;  /* 0xff80000028337808 */ /* 0x000fe40000000000 */
[C---:B------:R-:W-:Y:S02]  /*3640*/  ISETP.GT.AND P6, PT, R0.reuse, 0x20, PT ;  /* 0x000000200000780c */ /* 0x040fe40003fc4270 */
[----:B------:R-:W-:-:S02]  /*3650*/  ISETP.GT.AND P5, PT, R0, 0x21, PT ;  /* 0x000000210000780c */ /* 0x000fc40003fa4270 */
[C---:B------:R-:W-:Y:S02]  /*3660*/  ISETP.GT.AND P2, PT, R0.reuse, 0x28, PT ;  /* 0x000000280000780c */ /* 0x040fe40003f44270 */
[----:B------:R-:W-:Y:S02]  /*3670*/  ISETP.GT.AND P0, PT, R0, 0x29, PT ;  /* 0x000000290000780c */ /* 0x000fe40003f04270 */
[----:B------:R-:W-:Y:S02]  /*3680*/  FSEL R139, R32, -INF , P6 ;  /* 0xff800000208b7808 */ /* 0x000fe40003000000 */
[----:B------:R-:W-:Y:S02]  /*3690*/  FSEL R138, R33, -INF , P5 ;  /* 0xff800000218a7808 */ /* 0x000fe40002800000 */
[----:B------:R-:W-:Y:S02]  /*36a0*/  FSEL R144, R20, -INF , P2 ;  /* 0xff80000014907808 */ /* 0x000fe40001000000 */
[----:B------:R-:W-:-:S02]  /*36b0*/  FSEL R145, R21, -INF , P0 ;  /* 0xff80000015917808 */ /* 0x000fc40000000000 */
[C---:B------:R-:W-:Y:S02]  /*36c0*/  ISETP.GT.AND P6, PT, R0.reuse, 0x30, PT ;  /* 0x000000300000780c */ /* 0x040fe40003fc4270 */
[C---:B------:R-:W-:Y:S02]  /*36d0*/  ISETP.GT.AND P5, PT, R0.reuse, 0x31, PT ;  /* 0x000000310000780c */ /* 0x040fe40003fa4270 */
[C---:B------:R-:W-:Y:S02]  /*36e0*/  ISETP.GT.AND P2, PT, R0.reuse, 0x38, PT ;  /* 0x000000380000780c */ /* 0x040fe40003f44270 */
[----:B------:R-:W-:Y:S02]  /*36f0*/  ISETP.GT.AND P0, PT, R0, 0x39, PT ;  /* 0x000000390000780c */ /* 0x000fe40003f04270 */
[----:B------:R-:W-:Y:S02]  /*3700*/  FSEL R209, R17, -INF , P6 ;  /* 0xff80000011d17808 */ /* 0x000fe40003000000 */
[----:B------:R-:W-:-:S02]  /*3710*/  FSEL R210, R16, -INF , P5 ;  /* 0xff80000010d27808 */ /* 0x000fc40002800000 */
[----:B------:R-:W-:Y:S02]  /*3720*/  FSEL R211, R15, -INF , P2 ;  /* 0xff8000000fd37808 */ /* 0x000fe40001000000 */
[----:B------:R-:W-:Y:S01]  /*3730*/  FSEL R212, R14, -INF , P0 ;  /* 0xff8000000ed47808 */ /* 0x000fe20000000000 */
[----:B------:R-:W-:Y:S05]  /*3740*/  BRA.DIV ~URZ, `(.L_x_491) ;  /* 0x0000aa727f007947 */ /* 0x000fea000b800000 */
[----:B-1----:R-:W1:Y:S01]  /*3750*/  SHFL.IDX PT, R4, R4, 0x1, 0x1c1f ;  /* 0x003c1f0004047f89 */ /* 0x002e6200000e0000 */
[----:B------:R-:W-:-:S04]  /*3760*/  FMNMX.FTZ R0, R9, R10, !PT ;  /* 0x0000000a09007209 */ /* 0x000fc80007810000 */
[----:B------:R-:W-:-:S04]  /*3770*/  FMNMX.FTZ R0, R11, R0, !PT ;  /* 0x000000000b007209 */ /* 0x000fc80007810000 */
[----:B------:R-:W-:-:S04]  /*3780*/  FMNMX.FTZ R0, R13, R0, !PT ;  /* 0x000000000d007209 */ /* 0x000fc80007810000 */
[----:B------:R-:W-:-:S04]  /*3790*/  FMNMX.FTZ R0, R46, R0, !PT ;  /* 0x000000002e007209 */ /* 0x000fc80007810000 */
[----:B------:R-:W-:-:S04]  /*37a0*/  FMNMX.FTZ R0, R47, R0, !PT ;  /* 0x000000002f007209 */ /* 0x000fc80007810000 */
[----:B------:R-:W-:Y:S01]  /*37b0*/  FMNMX.FTZ R0, R50, R0, !PT ;  /* 0x0000000032007209 */ /* 0x000fe20007810000 */
[----:B-1----:R-:W-:-:S03]  /*37c0*/  IMAD.IADD R5, R5, 0x1, R4 ;  /* 0x0000000105057824 */ /* 0x002fc600078e0204 */
[----:B------:R-:W-:Y:S02]  /*37d0*/  FMNMX.FTZ R0, R51, R0, !PT ;  /* 0x0000000033007209 */ /* 0x000fe40007810000 */
[----:B------:R-:W-:Y:S02]  /*37e0*/  IMNMX R5, R6, R5, PT ;  /* 0x0000000506057217 */ /* 0x000fe40003800200 */
[----:B------:R-:W-:Y:S02]  /*37f0*/  FMNMX.FTZ R0, R139, R0, !PT ;  /* 0x000000008b007209 */ /* 0x000fe40007810000 */
[C---:B------:R-:W-:Y:S02]  /*3800*/  ISETP.GT.AND P5, PT, R5.reuse, RZ, PT ;  /* 0x000000ff0500720c */ /* 0x040fe40003fa4270 */
[C---:B------:R-:W-:Y:S02]  /*3810*/  ISETP.GT.AND P2, PT, R5.reuse, 0x1, PT ;  /* 0x000000010500780c */ /* 0x040fe40003f44270 */
[----:B------:R-:W-:-:S02]  /*3820*/  ISETP.GT.AND P0, PT, R5, 0x8, PT ;  /* 0x000000080500780c */ /* 0x000fc40003f04270 */
[----:B------:R-:W-:Y:S02]  /*3830*/  FSEL R6, R76, -INF , P5 ;  /* 0xff8000004c067808 */ /* 0x000fe40002800000 */
[----:B------:R-:W-:Y:S02]  /*3840*/  FSEL R7, R72, -INF , P2 ;  /* 0xff80000048077808 */ /* 0x000fe40001000000 */
[C---:B------:R-:W-:Y:S02]  /*3850*/  ISETP.GT.AND P2, PT, R5.reuse, 0x9, PT ;  /* 0x000000090500780c */ /* 0x040fe40003f44270 */
[----:B------:R-:W-:Y:S02]  /*3860*/  FSEL R12, R70, -INF , P0 ;  /* 0xff800000460c7808 */ /* 0x000fe40000000000 */
[----:B------:R-:W-:Y:S02]  /*3870*/  FMNMX.FTZ R2, R6, R7, !PT ;  /* 0x0000000706027209 */ /* 0x000fe40007810000 */
[----:B------:R-:W-:-:S02]  /*3880*/  ISETP.GT.AND P0, PT, R5, 0x10, PT ;  /* 0x000000100500780c */ /* 0x000fc40003f04270 */
[----:B------:R-:W-:Y:S02]  /*3890*/  FSEL R14, R56, -INF , P2 ;  /* 0xff800000380e7808 */ /* 0x000fe40001000000 */
[----:B------:R-:W-:Y:S02]  /*38a0*/  FMNMX.FTZ R2, R12, R2, !PT ;  /* 0x000000020c027209 */ /* 0x000fe40007810000 */
[----:B------:R-:W-:Y:S02]  /*38b0*/  ISETP.GT.AND P2, PT, R5, 0x11, PT ;  /* 0x000000110500780c */ /* 0x000fe40003f44270 */
[----:B------:R-:W-:Y:S02]  /*38c0*/  FSEL R45, R53, -INF , P0 ;  /* 0xff800000352d7808 */ /* 0x000fe40000000000 */
[----:B------:R-:W-:Y:S02]  /*38d0*/  FMNMX.FTZ R2, R14, R2, !PT ;  /* 0x000000020e027209 */ /* 0x000fe40007810000 */
[----:B------:R-:W-:-:S02]  /*38e0*/  ISETP.GT.AND P0, PT, R5, 0x18, PT ;  /* 0x000000180500780c */ /* 0x000fc40003f04270 */
[----:B------:R-:W-:Y:S02]  /*38f0*/  FSEL R44, R42, -INF , P2 ;  /* 0xff8000002a2c7808 */ /* 0x000fe40001000000 */
[----:B------:R-:W-:Y:S02]  /*3900*/  FMNMX.FTZ R2, R45, R2, !PT ;  /* 0x000000022d027209 */ /* 0x000fe40007810000 */
        /* <DEDUP_REMOVED lines=9> */
[----:B------:R-:W-:-:S02]  /*39a0*/  FMNMX.FTZ R0, R138, R0, !PT ;  /* 0x000000008a007209 */ /* 0x000fc40007810000 */
[----:B------:R-:W-:Y:S02]  /*39b0*/  ISETP.GT.AND P0, PT, R5, 0x28, PT ;  /* 0x000000280500780c */ /* 0x000fe40003f04270 */
[----:B------:R-:W-:Y:S02]  /*39c0*/  FSEL R102, R26, -INF , P2 ;  /* 0xff8000001a667808 */ /* 0x000fe40001000000 */
[----:B------:R-:W-:Y:S02]  /*39d0*/  FMNMX.FTZ R2, R101, R2, !PT ;  /* 0x0000000265027209 */ /* 0x000fe40007810000 */
[----:B------:R-:W-:Y:S02]  /*39e0*/  FMNMX.FTZ R0, R144, R0, !PT ;  /* 0x0000000090007209 */ /* 0x000fe40007810000 */
        /* <DEDUP_REMOVED lines=28> */
[----:B------:R2:W3:Y:S01]  /*3bb0*/  SHFL.BFLY PT, R3, R8, 0x1, 0x1f ;  /* 0x0c201f0008037f89 */ /* 0x0004e200000e0000 */
[----:B-1----:R-:W-:-:S05]  /*3bc0*/  FMNMX.FTZ R100, R0, R100, !PT ;  /* 0x0000006400647209 */ /* 0x002fca0007810000 */
.L_x_553:
[C---:B------:R-:W-:Y:S01]  /*3bd0*/  FMUL.FTZ R2, R100.reuse, c[0x0][0x2d0] ;  /* 0x0000b40064027a20 */ /* 0x040fe20000410000 */
[----:B------:R-:W-:Y:S01]  /*3be0*/  FSETP.NEU.FTZ.AND P0, PT, R100, -INF , PT ;  /* 0xff8000006400780b */ /* 0x000fe20003f1d000 */
[----:B------:R-:W-:Y:S01]  /*3bf0*/  WARPSYNC 0xffffffff ;  /* 0xffffffff00007948 */ /* 0x000fe20003800000 */
[----:B--23--:R-:W-:Y:S01]  /*3c00*/  FMNMX.FTZ R8, R3, R8, !PT ;  /* 0x0000000803087209 */ /* 0x00cfe20007810000 */
[----:B------:R-:W1:Y:S01]  /*3c10*/  LDSM.16.MT88.4 R16, [R187+0x2000] ;  /* 0x00200000bb10783b */ /* 0x000e620000004200 */
[----:B------:R-:W-:Y:S02]  /*3c20*/  FSEL R2, R2, RZ, P0 ;  /* 0x000000ff02027208 */ /* 0x000fe40000000000 */
[----:B------:R-:W-:Y:S01]  /*3c30*/  FSETP.NEU.FTZ.AND P0, PT, R8, -INF , PT ;  /* 0xff8000000800780b */ /* 0x000fe20003f1d000 */
[----:B------:R-:W-:Y:S02]  /*3c40*/  LDSM.16.MT88.4 R20, [R189] ;  /* 0x00000000bd14783b */ /* 0x000fe40000004200 */
[----:B------:R-:W-:-:S02]  /*3c50*/  FFMA.FTZ R0, R9, c[0x0][0x2d0], -R2 ;  /* 0x0000b40009007a23 */ /* 0x000fc40000010802 */
[--C-:B------:R-:W-:Y:S01]  /*3c60*/  FFMA.FTZ R3, R11, c[0x0][0x2d0], -R2.reuse ;  /* 0x0000b4000b037a23 */ /* 0x100fe20000010802 */
[----:B------:R-:W-:Y:S01]  /*3c70*/  LDSM.16.MT88.4 R24, [R190] ;  /* 0x00000000be18783b */ /* 0x000fe20000004200 */
[----:B------:R2:W-:Y:S03]  /*3c80*/  MUFU.EX2 R9, R0 ;  /* 0x0000000000097308 */ /* 0x0005e60000000800 */
[----:B------:R-:W-:Y:S04]  /*3c90*/  LDSM.16.MT88.4 R36, [R187] ;  /* 0x00000000bb24783b */ /* 0x000fe80000004200 */
[----:B------:R-:W-:Y:S04]  /*3ca0*/  LDSM.16.MT88.4 R32, [R188] ;  /* 0x00000000bc20783b */ /* 0x000fe80000004200 */
[----:B------:R-:W-:Y:S04]  /*3cb0*/  LDSM.16.MT88.4 R28, [R190+0x2000] ;  /* 0x00200000be1c783b */ /* 0x000fe80000004200 */
[----:B------:R-:W-:Y:S01]  /*3cc0*/  LDSM.16.MT88.4 R40, [R189+0x2000] ;  /* 0x00200000bd28783b */ /* 0x000fe20000004200 */
[----:B--2---:R-:W-:-:S02]  /*3cd0*/  FFMA.FTZ R0, R10, c[0x0][0x2d0], -R2 ;  /* 0x0000b4000a007a23 */ /* 0x004fc40000010802 */
[----:B------:R2:W-:Y:S08]  /*3ce0*/  MUFU.EX2 R10, R3 ;  /* 0x00000003000a7308 */ /* 0x0005f00000000800 */
[----:B------:R3:W4:Y:S01]  /*3cf0*/  MUFU.EX2 R215, R0 ;  /* 0x0000000000d77308 */ /* 0x0007220000000800 */
[----:B--2---:R-:W-:-:S07]  /*3d00*/  FFMA.FTZ R3, R13, c[0x0][0x2d0], -R2 ;  /* 0x0000b4000d037a23 */ /* 0x004fce0000010802 */
[----:B------:R2:W5:Y:S01]  /*3d10*/  MUFU.EX2 R11, R3 ;  /* 0x00000003000b7308 */ /* 0x0005620000000800 */
[----:B---3--:R-:W-:Y:S01]  /*3d20*/  FMUL.FTZ R0, R8, c[0x0][0x2d0] ;  /* 0x0000b40008007a20 */ /* 0x008fe20000410000 */
[----:B----4-:R-:W-:-:S04]  /*3d30*/  F2FP.PACK_AB R4, R215, R9 ;  /* 0x00000009d704723e */ /* 0x010fc800000000ff */
[----:B------:R-:W-:-:S05]  /*3d40*/  FSEL R0, R0, RZ, P0 ;  /* 0x000000ff00007208 */ /* 0x000fca0000000000 */
[----:B--2---:R-:W-:Y:S01]  /*3d50*/  FFMA.FTZ R3, R6, c[0x0][0x2d0], -R0 ;  /* 0x0000b40006037a23 */ /* 0x004fe20000010800 */
[----:B-----5:R-:W-:-:S03]  /*3d60*/  F2FP.PACK_AB R6, R11, R10 ;  /* 0x0000000a0b06723e */ /* 0x020fc600000000ff */
[----:B------:R2:W-:Y:S02]  /*3d70*/  MUFU.EX2 R252, R3 ;  /* 0x0000000300fc7308 */ /* 0x0005e40000000800 */
[----:B--2---:R-:W-:-:S06]  /*3d80*/  FFMA.FTZ R3, R7, c[0x0][0x2d0], -R0 ;  /* 0x0000b40007037a23 */ /* 0x004fcc0000010800 */
[----:B------:R2:W3:Y:S02]  /*3d90*/  MUFU.EX2 R251, R3 ;  /* 0x0000000300fb7308 */ /* 0x0004e40000000800 */
[----:B--2---:R-:W-:Y:S01]  /*3da0*/  FFMA.FTZ R3, R12, c[0x0][0x2d0], -R0 ;  /* 0x0000b4000c037a23 */ /* 0x004fe20000010800 */
[----:B---3--:R-:W-:-:S05]  /*3db0*/  F2FP.PACK_AB R5, R251, R252 ;  /* 0x000000fcfb05723e */ /* 0x008fca00000000ff */
[----:B------:R2:W-:Y:S02]  /*3dc0*/  MUFU.EX2 R250, R3 ;  /* 0x0000000300fa7308 */ /* 0x0005e40000000800 */
[----:B--2---:R-:W-:Y:S02]  /*3dd0*/  FFMA.FTZ R3, R14, c[0x0][0x2d0], -R0 ;  /* 0x0000b4000e037a23 */ /* 0x004fe40000010800 */
[----:B------:R-:W2:Y:S04]  /*3de0*/  LDSM.16.MT88.4 R12, [R188+0x2000] ;  /* 0x00200000bc0c783b */ /* 0x000ea80000004200 */
[----:B------:R-:W3:Y:S02]  /*3df0*/  MUFU.EX2 R214, R3 ;  /* 0x0000000300d67308 */ /* 0x000ee40000000800 */
[----:B---3--:R-:W-:Y:S01]  /*3e00*/  F2FP.PACK_AB R7, R214, R250 ;  /* 0x000000fad607723e */ /* 0x008fe200000000ff */
[----:B------:R-:W-:-:S05]  /*3e10*/  FFMA.FTZ R3, R46, c[0x0][0x2d0], -R2 ;  /* 0x0000b4002e037a23 */ /* 0x000fca0000010802 */
[----:B------:R3:W-:Y:S01]  /*3e20*/  MUFU.EX2 R248, R3 ;  /* 0x0000000300f87308 */ /* 0x0007e20000000800 */
[C---:B-1----:R-:W-:Y:S08]  /*3e30*/  HMMA.16816.F32 R80, R4.reuse, R16, RZ ;  /* 0x000000100450723c */ /* 0x042ff000000018ff */
[----:B------:R-:W-:Y:S01]  /*3e40*/  HMMA.16816.F32 R76, R4, R18, RZ ;  /* 0x00000012044c723c */ /* 0x000fe200000018ff */
[----:B------:R-:W1:Y:S01]  /*3e50*/  LDSM.16.MT88.4 R16, [R190+0x4000] ;  /* 0x00400000be10783b */ /* 0x000e620000004200 */
[----:B---3--:R-:W-:-:S06]  /*3e60*/  FFMA.FTZ R3, R47, c[0x0][0x2d0], -R2 ;  /* 0x0000b4002f037a23 */ /* 0x008fcc0000010802 */
[C---:B--2---:R-:W-:Y:S01]  /*3e70*/  HMMA.16816.F32 R68, R4.reuse, R12, RZ ;  /* 0x0000000c0444723c */ /* 0x044fe200000018ff */
[----:B------:R2:W3:Y:S07]  /*3e80*/  MUFU.EX2 R246, R3 ;  /* 0x0000000300f67308 */ /* 0x0004ee0000000800 */
[C---:B------:R-:W-:Y:S01]  /*3e90*/  HMMA.16816.F32 R72, R4.reuse, R14, RZ ;  /* 0x0000000e0448723c */ /* 0x040fe200000018ff */
[----:B------:R-:W4:Y:S07]  /*3ea0*/  LDSM.16.MT88.4 R12, [R189+0x4000] ;  /* 0x00400000bd0c783b */ /* 0x000f2e0000004200 */
[----:B------:R-:W-:Y:S01]  /*3eb0*/  HMMA.16816.F32 R88, R4, R20, RZ ;  /* 0x000000140458723c */ /* 0x000fe200000018ff */
[----:B--2---:R-:W-:-:S04]  /*3ec0*/  FFMA.FTZ R3, R50, c[0x0][0x2d0], -R2 ;  /* 0x0000b40032037a23 */ /* 0x004fc80000010802 */
[----:B------:R2:W-:Y:S03]  /*3ed0*/  MUFU.EX2 R247, R3 ;  /* 0x0000000300f77308 */ /* 0x0005e60000000800 */
[C---:B------:R-:W-:Y:S01]  /*3ee0*/  HMMA.16816.F32 R84, R4.reuse, R22, RZ ;  /* 0x000000160454723c */ /* 0x040fe200000018ff */
[----:B------:R-:W5:Y:S07]  /*3ef0*/  LDSM.16.MT88.4 R20, [R188+0x4000] ;  /* 0x00400000bc14783b */ /* 0x000f6e0000004200 */
[----:B------:R-:W-:Y:S01]  /*3f00*/  HMMA.16816.F32 R96, R4, R24, RZ ;  /* 0x000000180460723c */ /* 0x000fe200000018ff */
[----:B--2---:R-:W-:-:S07]  /*3f10*/  FFMA.FTZ R3, R51, c[0x0][0x2d0], -R2 ;  /* 0x0000b40033037a23 */ /* 0x004fce0000010802 */
[C---:B------:R-:W-:Y:S01]  /*3f20*/  HMMA.16816.F32 R92, R4.reuse, R26, RZ ;  /* 0x0000001a045c723c */ /* 0x040fe200000018ff */
[----:B------:R-:W2:Y:S01]  /*3f30*/  LDSM.16.MT88.4 R24, [R187+0x4000] ;  /* 0x00400000bb18783b */ /* 0x000ea20000004200 */
[----:B------:R1:W1:Y:S06]  /*3f40*/  MUFU.EX2 R249, R3 ;  /* 0x0000000300f97308 */ /* 0x00026c0000000800 */
[C---:B------:R-:W-:Y:S08]  /*3f50*/  HMMA.16816.F32 R116, R4.reuse, R36, RZ ;  /* 0x000000240474723c */ /* 0x040ff000000018ff */
[----:B------:R-:W-:Y:S01]  /*3f60*/  HMMA.16816.F32 R112, R4, R38, RZ ;  /* 0x000000260470723c */ /* 0x000fe200000018ff */
[----:B------:R-:W-:Y:S01]  /*3f70*/  LDSM.16.MT88.4 R36, [R190+0x800] ;  /* 0x00080000be24783b */ /* 0x000fe20000004200 */
[----:B-1----:R-:W-:-:S04]  /*3f80*/  FFMA.FTZ R3, R45, c[0x0][0x2d0], -R0 ;  /* 0x0000b4002d037a23 */ /* 0x002fc80000010800 */
[----:B------:R1:W-:Y:S02]  /*3f90*/  MUFU.EX2 R243, R3 ;  /* 0x0000000300f37308 */ /* 0x0003e40000000800 */
[C---:B------:R-:W-:Y:S08]  /*3fa0*/  HMMA.16816.F32 R104, R4.reuse, R32, RZ ;  /* 0x000000200468723c */ /* 0x040ff000000018ff */
[----:B------:R-:W-:Y:S01]  /*3fb0*/  HMMA.16816.F32 R108, R4, R34, RZ ;  /* 0x00000022046c723c */ /* 0x000fe200000018ff */
[----:B------:R-:W-:Y:S01]  /*3fc0*/  LDSM.16.MT88.4 R32, [R189+0x800] ;  /* 0x00080000bd20783b */ /* 0x000fe20000004200 */
[----:B-1----:R-:W-:-:S06]  /*3fd0*/  FFMA.FTZ R3, R44, c[0x0][0x2d0], -R0 ;  /* 0x0000b4002c037a23 */ /* 0x002fcc0000010800 */
[C---:B------:R-:W-:Y:S01]  /*3fe0*/  HMMA.16816.F32 R64, R4.reuse, R28, RZ ;  /* 0x0000001c0440723c */ /* 0x040fe200000018ff */
[----:B------:R-:W1:Y:S01]  /*3ff0*/  LDSM.16.MT88.4 R44, [R188+0x800] ;  /* 0x00080000bc2c783b */ /* 0x000e620000004200 */
[----:B------:R2:W1:Y:S06]  /*4000*/  MUFU.EX2 R244, R3 ;  /* 0x0000000300f47308 */ /* 0x00046c0000000800 */
[C---:B------:R-:W-:Y:S01]  /*4010*/  HMMA.16816.F32 R60, R4.reuse, R30, RZ ;  /* 0x0000001e043c723c */ /* 0x040fe200000018ff */
[----:B------:R-:W1:Y:S07]  /*4020*/  LDSM.16.MT88.4 R28, [R187+0x2800] ;  /* 0x00280000bb1c783b */ /* 0x000e6e0000004200 */
[----:B------:R-:W-:Y:S01]  /*4030*/  HMMA.16816.F32 R140, R4, R18, RZ ;  /* 0x00000012048c723c */ /* 0x000fe200000018ff */
[----:B--2---:R-:W-:-:S04]  /*4040*/  FFMA.FTZ R3, R48, c[0x0][0x2d0], -R0 ;  /* 0x0000b40030037a23 */ /* 0x004fc80000010800 */
[----:B------:R2:W-:Y:S03]  /*4050*/  MUFU.EX2 R242, R3 ;  /* 0x0000000300f27308 */ /* 0x0005e60000000800 */
[C---:B----4-:R-:W-:Y:S08]  /*4060*/  HMMA.16816.F32 R152, R4.reuse, R12, RZ ;  /* 0x0000000c0498723c */ /* 0x050ff000000018ff */
[----:B------:R-:W-:Y:S01]  /*4070*/  HMMA.16816.F32 R160, R4, R14, RZ ;  /* 0x0000000e04a0723c */ /* 0x000fe200000018ff */
[----:B------:R-:W-:Y:S01]  /*4080*/  LDSM.16.MT88.4 R12, [R189+0x2800] ;  /* 0x00280000bd0c783b */ /* 0x000fe20000004200 */
[----:B--2---:R-:W-:-:S06]  /*4090*/  FFMA.FTZ R3, R49, c[0x0][0x2d0], -R0 ;  /* 0x0000b40031037a23 */ /* 0x004fcc0000010800 */
[C---:B------:R-:W-:Y:S01]  /*40a0*/  HMMA.16816.F32 R48, R4.reuse, R16, RZ ;  /* 0x000000100430723c */ /* 0x040fe200000018ff */
[----:B------:R-:W2:Y:S01]  /*40b0*/  LDSM.16.MT88.4 R16, [R190+0x2800] ;  /* 0x00280000be10783b */ /* 0x000ea20000004200 */
[----:B------:R4:W1:Y:S06]  /*40c0*/  MUFU.EX2 R245, R3 ;  /* 0x0000000300f57308 */ /* 0x00086c0000000800 */
[C---:B-----5:R-:W-:Y:S08]  /*40d0*/  HMMA.16816.F32 R128, R4.reuse, R20, RZ ;  /* 0x000000140480723c */ /* 0x060ff000000018ff */
[----:B------:R-:W-:Y:S01]  /*40e0*/  HMMA.16816.F32 R132, R4, R22, RZ ;  /* 0x000000160484723c */ /* 0x000fe200000018ff */
[----:B------:R-:W5:Y:S01]  /*40f0*/  LDSM.16.MT88.4 R20, [R187+0x4800] ;  /* 0x00480000bb14783b */ /* 0x000f620000004200 */
[----:B----4-:R-:W-:-:S04]  /*4100*/  FFMA.FTZ R3, R139, c[0x0][0x2d0], -R2 ;  /* 0x0000b4008b037a23 */ /* 0x010fc80000010802 */
[----:B------:R4:W-:Y:S02]  /*4110*/  MUFU.EX2 R241, R3 ;  /* 0x0000000300f17308 */ /* 0x0009e40000000800 */
[C---:B------:R-:W-:Y:S08]  /*4120*/  HMMA.16816.F32 R52, R4.reuse, R40, RZ ;  /* 0x000000280434723c */ /* 0x040ff000000018ff */
[----:B------:R-:W-:Y:S01]  /*4130*/  HMMA.16816.F32 R56, R4, R42, RZ ;  /* 0x0000002a0438723c */ /* 0x000fe200000018ff */
[----:B------:R-:W2:Y:S01]  /*4140*/  LDSM.16.MT88.4 R40, [R187+0x800] ;  /* 0x00080000bb28783b */ /* 0x000ea20000004200 */
[----:B----4-:R-:W-:-:S06]  /*4150*/  FFMA.FTZ R3, R138, c[0x0][0x2d0], -R2 ;  /* 0x0000b4008a037a23 */ /* 0x010fcc0000010802 */
[C---:B------:R-:W-:Y:S01]  /*4160*/  HMMA.16816.F32 R120, R4.reuse, R24, RZ ;  /* 0x000000180478723c */ /* 0x040fe200000018ff */
[----:B------:R4:W1:Y:S07]  /*4170*/  MUFU.EX2 R239, R3 ;  /* 0x0000000300ef7308 */ /* 0x00086e0000000800 */
[----:B------:R-:W-:Y:S01]  /*4180*/  HMMA.16816.F32 R124, R4, R26, RZ ;  /* 0x0000001a047c723c */ /* 0x000fe200000018ff */
[----:B------:R-:W2:Y:S06]  /*4190*/  LDSM.16.MT88.4 R24, [R188+0x2800] ;  /* 0x00280000bc18783b */ /* 0x000eac0000004200 */
[----:B---3--:R-:W-:-:S02]  /*41a0*/  F2FP.PACK_AB R4, R246, R248 ;  /* 0x000000f8f604723e */ /* 0x008fc400000000ff */
[----:B------:R-:W-:Y:S01]  /*41b0*/  F2FP.PACK_AB R6, R249, R247 ;  /* 0x000000f7f906723e */ /* 0x000fe200000000ff */
[--C-:B----4-:R-:W-:Y:S01]  /*41c0*/  FFMA.FTZ R3, R144, c[0x0][0x2d0], -R2.reuse ;  /* 0x0000b40090037a23 */ /* 0x110fe20000010802 */
[----:B-1----:R-:W-:Y:S02]  /*41d0*/  F2FP.PACK_AB R5, R244, R243 ;  /* 0x000000f3f405723e */ /* 0x002fe400000000ff */
[----:B------:R-:W-:Y:S01]  /*41e0*/  F2FP.PACK_AB R7, R245, R242 ;  /* 0x000000f2f507723e */ /* 0x000fe200000000ff */
[----:B------:R1:W-:Y:S06]  /*41f0*/  MUFU.EX2 R240, R3 ;  /* 0x0000000300f07308 */ /* 0x0003ec0000000800 */
[C---:B------:R-:W-:Y:S08]  /*4200*/  HMMA.16816.F32 R164, R4.reuse, R44, R104 ;  /* 0x0000002c04a4723c */ /* 0x040ff00000001868 */
[----:B------:R-:W-:Y:S01]  /*4210*/  HMMA.16816.F32 R156, R4, R46, R108 ;  /* 0x0000002e049c723c */ /* 0x000fe2000000186c */
[----:B-1----:R-:W-:-:S04]  /*4220*/  FFMA.FTZ R3, R145, c[0x0][0x2d0], -R2 ;  /* 0x0000b40091037a23 */ /* 0x002fc80000010802 */
[----:B------:R1:W3:Y:S03]  /*4230*/  MUFU.EX2 R238, R3 ;  /* 0x0000000300ee7308 */ /* 0x0002e60000000800 */
[C---:B------:R-:W-:Y:S08]  /*4240*/  HMMA.16816.F32 R148, R4.reuse, R36, R96 ;  /* 0x000000240494723c */ /* 0x040ff00000001860 */
[----:B------:R-:W-:Y:S01]  /*4250*/  HMMA.16816.F32 R108, R4, R34, R84 ;  /* 0x00000022046c723c */ /* 0x000fe20000001854 */
[----:B-1----:R-:W-:-:S07]  /*4260*/  FFMA.FTZ R3, R101, c[0x0][0x2d0], -R0 ;  /* 0x0000b40065037a23 */ /* 0x002fce0000010800 */
[C---:B------:R-:W-:Y:S01]  /*4270*/  HMMA.16816.F32 R104, R4.reuse, R28, R80 ;  /* 0x0000001c0468723c */ /* 0x040fe20000001850 */
[----:B------:R1:W-:Y:S07]  /*4280*/  MUFU.EX2 R237, R3 ;  /* 0x0000000300ed7308 */ /* 0x0003ee0000000800 */
[C---:B------:R-:W-:Y:S01]  /*4290*/  HMMA.16816.F32 R96, R4.reuse, R30, R76 ;  /* 0x0000001e0460723c */ /* 0x040fe2000000184c */
[----:B------:R-:W-:Y:S07]  /*42a0*/  LDSM.16.MT88.4 R28, [R188+0x4800] ;  /* 0x00480000bc1c783b */ /* 0x000fee0000004200 */
[----:B--2---:R-:W-:Y:S01]  /*42b0*/  HMMA.16816.F32 R84, R4, R16, R64 ;  /* 0x000000100454723c */ /* 0x004fe20000001840 */
[----:B-1----:R-:W-:-:S04]  /*42c0*/  FFMA.FTZ R3, R102, c[0x0][0x2d0], -R0 ;  /* 0x0000b40066037a23 */ /* 0x002fc80000010800 */
[----:B------:R1:W2:Y:S03]  /*42d0*/  MUFU.EX2 R236, R3 ;  /* 0x0000000300ec7308 */ /* 0x0002a60000000800 */
[C---:B------:R-:W-:Y:S01]  /*42e0*/  HMMA.16816.F32 R80, R4.reuse, R18, R60 ;  /* 0x000000120450723c */ /* 0x040fe2000000183c */
[----:B------:R-:W4:Y:S07]  /*42f0*/  LDSM.16.MT88.4 R16, [R190+0x4800] ;  /* 0x00480000be10783b */ /* 0x000f2e0000004200 */
[----:B------:R-:W-:Y:S01]  /*4300*/  HMMA.16816.F32 R76, R4, R12, R52 ;  /* 0x0000000c044c723c */ /* 0x000fe20000001834 */
[----:B-1----:R-:W-:-:S07]  /*4310*/  FFMA.FTZ R3, R136, c[0x0][0x2d0], -R0 ;  /* 0x0000b40088037a23 */ /* 0x002fce0000010800 */
[C---:B------:R-:W-:Y:S01]  /*4320*/  HMMA.16816.F32 R64, R4.reuse, R14, R56 ;  /* 0x0000000e0440723c */ /* 0x040fe20000001838 */
[----:B------:R-:W1:Y:S01]  /*4330*/  LDSM.16.MT88.4 R12, [R189+0x4800] ;  /* 0x00480000bd0c783b */ /* 0x000e620000004200 */
[----:B------:R2:W-:Y:S06]  /*4340*/  MUFU.EX2 R235, R3 ;  /* 0x0000000300eb7308 */ /* 0x0005ec0000000800 */
[C---:B-----5:R-:W-:Y:S08]  /*4350*/  HMMA.16816.F32 R56, R4.reuse, R20, R120 ;  /* 0x000000140438723c */ /* 0x060ff00000001878 */
[----:B------:R-:W-:Y:S01]  /*4360*/  HMMA.16816.F32 R60, R4, R22, R124 ;  /* 0x00000016043c723c */ /* 0x000fe2000000187c */
[----:B------:R-:W5:Y:S01]  /*4370*/  LDSM.16.MT88.4 R20, [R187+0x1000] ;  /* 0x00100000bb14783b */ /* 0x000f620000004200 */
[----:B--2---:R-:W-:-:S03]  /*4380*/  FFMA.FTZ R3, R137, c[0x0][0x2d0], -R0 ;  /* 0x0000b40089037a23 */ /* 0x004fc60000010800 */
[----:B------:R-:W-:Y:S01]  /*4390*/  LDSM.16.MT88.4 R124, [R190+0x1800] ;  /* 0x00180000be7c783b */ /* 0x000fe20000004200 */
[----:B------:R2:W1:Y:S02]  /*43a0*/  MUFU.EX2 R234, R3 ;  /* 0x0000000300ea7308 */ /* 0x0004640000000800 */
[C---:B------:R-:W-:Y:S08]  /*43b0*/  HMMA.16816.F32 R172, R4.reuse, R40, R116 ;  /* 0x0000002804ac723c */ /* 0x040ff00000001874 */
[----:B------:R-:W-:Y:S01]  /*43c0*/  HMMA.16816.F32 R168, R4, R42, R112 ;  /* 0x0000002a04a8723c */ /* 0x000fe20000001870 */
[----:B--2---:R-:W-:-:S07]  /*43d0*/  FFMA.FTZ R3, R209, c[0x0][0x2d0], -R2 ;  /* 0x0000b400d1037a23 */ /* 0x004fce0000010802 */
[C---:B------:R-:W-:Y:S01]  /*43e0*/  HMMA.16816.F32 R116, R4.reuse, R38, R92 ;  /* 0x000000260474723c */ /* 0x040fe2000000185c */
[----:B------:R-:W-:Y:S01]  /*43f0*/  LDSM.16.MT88.4 R36, [R190+0x1000] ;  /* 0x00100000be24783b */ /* 0x000fe20000004200 */
[----:B------:R2:W-:Y:S06]  /*4400*/  MUFU.EX2 R209, R3 ;  /* 0x0000000300d17308 */ /* 0x0005ec0000000800 */
[C---:B------:R-:W-:Y:S01]  /*4410*/  HMMA.16816.F32 R112, R4.reuse, R32, R88 ;  /* 0x000000200470723c */ /* 0x040fe20000001858 */
[----:B------:R-:W-:Y:S07]  /*4420*/  LDSM.16.MT88.4 R32, [R187+0x5000] ;  /* 0x00500000bb20783b */ /* 0x000fee0000004200 */
[----:B------:R-:W-:Y:S01]  /*4430*/  HMMA.16816.F32 R92, R4, R24, R68 ;  /* 0x00000018045c723c */ /* 0x000fe20000001844 */
[----:B--2---:R-:W-:Y:S01]  /*4440*/  FFMA.FTZ R3, R210, c[0x0][0x2d0], -R2 ;  /* 0x0000b400d2037a23 */ /* 0x004fe20000010802 */
[----:B------:R-:W-:-:S03]  /*4450*/  MOV R210, R214 ;  /* 0x000000d600d27202 */ /* 0x000fc60000000f00 */
[----:B------:R2:W1:Y:S03]  /*4460*/  MUFU.EX2 R214, R3 ;  /* 0x0000000300d67308 */ /* 0x0004660000000800 */
[C---:B------:R-:W-:Y:S01]  /*4470*/  HMMA.16816.F32 R88, R4.reuse, R26, R72 ;  /* 0x0000001a0458723c */ /* 0x040fe20000001848 */
[----:B------:R-:W-:Y:S07]  /*4480*/  LDSM.16.MT88.4 R24, [R188+0x3000] ;  /* 0x00300000bc18783b */ /* 0x000fee0000004200 */
[----:B----4-:R-:W-:Y:S01]  /*4490*/  HMMA.16816.F32 R40, R4, R16, R48 ;  /* 0x000000100428723c */ /* 0x010fe20000001830 */
[----:B--2---:R-:W-:Y:S01]  /*44a0*/  FFMA.FTZ R3, R211, c[0x0][0x2d0], -R2 ;  /* 0x0000b400d3037a23 */ /* 0x004fe20000010802 */
[----:B------:R-:W-:-:S06]  /*44b0*/  MOV R211, R11 ;  /* 0x0000000b00d37202 */ /* 0x000fcc0000000f00 */
[C---:B------:R-:W-:Y:S01]  /*44c0*/  HMMA.16816.F32 R52, R4.reuse, R28, R128 ;  /* 0x0000001c0434723c */ /* 0x040fe20000001880 */
[----:B------:R-:W-:Y:S01]  /*44d0*/  FFMA.FTZ R2, R212, c[0x0][0x2d0], -R2 ;  /* 0x0000b400d4027a23 */ /* 0x000fe20000010802 */
[----:B------:R-:W-:Y:S01]  /*44e0*/  MOV R212, R10 ;  /* 0x0000000a00d47202 */ /* 0x000fe20000000f00 */
[----:B------:R2:W-:Y:S05]  /*44f0*/  MUFU.EX2 R102, R3 ;  /* 0x0000000300667308 */ /* 0x0005ea0000000800 */
[C---:B------:R-:W-:Y:S01]  /*4500*/  HMMA.16816.F32 R44, R4.reuse, R30, R132 ;  /* 0x0000001e042c723c */ /* 0x040fe20000001884 */
[----:B------:R-:W4:Y:S02]  /*4510*/  LDSM.16.MT88.4 R28, [R188+0x1000] ;  /* 0x00100000bc1c783b */ /* 0x000f240000004200 */
[----:B------:R3:W3:Y:S02]  /*4520*/  MUFU.EX2 R101, R2 ;  /* 0x0000000200657308 */ /* 0x0006e40000000800 */
[----:B------:R-:W-:Y:S03]  /*4530*/  LDSM.16.MT88.4 R132, [R189+0x1800] ;  /* 0x00180000bd84783b */ /* 0x000fe60000004200 */
[----:B------:R-:W-:Y:S01]  /*4540*/  HMMA.16816.F32 R48, R4, R18, R140 ;  /* 0x000000120430723c */ /* 0x000fe2000000188c */
[----:B------:R-:W4:Y:S01]  /*4550*/  LDSM.16.MT88.4 R16, [R189+0x1000] ;  /* 0x00100000bd10783b */ /* 0x000f220000004200 */
[----:B--2---:R-:W-:-:S06]  /*4560*/  MOV R3, R9 ;  /* 0x0000000900037202 */ /* 0x004fcc0000000f00 */
[----:B-1----:R-:W-:Y:S01]  /*4570*/  HMMA.16816.F32 R72, R4, R12, R152 ;  /* 0x0000000c0448723c */ /* 0x002fe20000001898 */
[----:B---3--:R-:W-:Y:S01]  /*4580*/  FFMA.FTZ R2, R191, c[0x0][0x2d0], -R0 ;  /* 0x0000b400bf027a23 */ /* 0x008fe20000010800 */
[----:B------:R-:W-:-:S03]  /*4590*/  MOV R191, R215 ;  /* 0x000000d700bf7202 */ /* 0x000fc60000000f00 */
[----:B------:R1:W-:Y:S03]  /*45a0*/  MUFU.EX2 R11, R2 ;  /* 0x00000002000b7308 */ /* 0x0003e60000000800 */
[----:B------:R-:W-:Y:S01]  /*45b0*/  HMMA.16816.F32 R68, R4, R14, R160 ;  /* 0x0000000e0444723c */ /* 0x000fe200000018a0 */
[----:B------:R-:W-:Y:S06]  /*45c0*/  LDSM.16.MT88.4 R12, [R187+0x3000] ;  /* 0x00300000bb0c783b */ /* 0x000fec0000004200 */
[----:B------:R-:W-:-:S02]  /*45d0*/  F2FP.PACK_AB R4, R239, R241 ;  /* 0x000000f1ef04723e */ /* 0x000fc400000000ff */
[----:B------:R-:W-:Y:S02]  /*45e0*/  F2FP.PACK_AB R6, R238, R240 ;  /* 0x000000f0ee06723e */ /* 0x000fe400000000ff */
[----:B------:R-:W-:Y:S02]  /*45f0*/  F2FP.PACK_AB R5, R236, R237 ;  /* 0x000000edec05723e */ /* 0x000fe400000000ff */
[----:B------:R-:W-:Y:S01]  /*4600*/  F2FP.PACK_AB R7, R234, R235 ;  /* 0x000000ebea07723e */ /* 0x000fe200000000ff */
[----:B-1----:R-:W-:-:S04]  /*4610*/  FFMA.FTZ R2, R201, c[0x0][0x2d0], -R0 ;  /* 0x0000b400c9027a23 */ /* 0x002fc80000010800 */
[----:B------:R1:W2:Y:S02]  /*4620*/  MUFU.EX2 R10, R2 ;  /* 0x00000002000a7308 */ /* 0x0002a40000000800 */
[C---:B-----5:R-:W-:Y:S08]  /*4630*/  HMMA.16816.F32 R192, R4.reuse, R20, R172 ;  /* 0x0000001404c0723c */ /* 0x060ff000000018ac */
[----:B------:R-:W-:Y:S01]  /*4640*/  HMMA.16816.F32 R176, R4, R22, R168 ;  /* 0x0000001604b0723c */ /* 0x000fe200000018a8 */
[----:B------:R-:W3:Y:S01]  /*4650*/  LDSM.16.MT88.4 R20, [R190+0x3000] ;  /* 0x00300000be14783b */ /* 0x000ee20000004200 */
[----:B-1----:R-:W-:-:S06]  /*4660*/  FFMA.FTZ R2, R196, c[0x0][0x2d0], -R0 ;  /* 0x0000b400c4027a23 */ /* 0x002fcc0000010800 */
[C---:B----4-:R-:W-:Y:S01]  /*4670*/  HMMA.16816.F32 R180, R4.reuse, R28, R164 ;  /* 0x0000001c04b4723c */ /* 0x050fe200000018a4 */
[----:B------:R-:W-:Y:S01]  /*4680*/  FFMA.FTZ R0, R204, c[0x0][0x2d0], -R0 ;  /* 0x0000b400cc007a23 */ /* 0x000fe20000010800 */
[----:B------:R-:W-:Y:S01]  /*4690*/  IADD3 R204, R213, -0x2, RZ ;  /* 0xfffffffed5cc7810 */ /* 0x000fe20007ffe0ff */
[----:B------:R-:W-:Y:S05]  /*46a0*/  MUFU.EX2 R9, R2 ;  /* 0x0000000200097308 */ /* 0x000fea0000000800 */
[C---:B------:R-:W-:Y:S01]  /*46b0*/  HMMA.16816.F32 R172, R4.reuse, R30, R156 ;  /* 0x0000001e04ac723c */ /* 0x040fe2000000189c */
[----:B------:R-:W1:Y:S02]  /*46c0*/  LDSM.16.MT88.4 R28, [R189+0x3000] ;  /* 0x00300000bd1c783b */ /* 0x000e640000004200 */
[----:B------:R4:W5:Y:S05]  /*46d0*/  MUFU.EX2 R215, R0 ;  /* 0x0000000000d77308 */ /* 0x00096a0000000800 */
[C---:B------:R-:W-:Y:S08]  /*46e0*/  HMMA.16816.F32 R120, R4.reuse, R36, R148 ;  /* 0x000000240478723c */ /* 0x040ff00000001894 */
[----:B------:R-:W-:Y:S01]  /*46f0*/  HMMA.16816.F32 R128, R4, R16, R112 ;  /* 0x000000100480723c */ /* 0x000fe20000001870 */
[----:B----4-:R-:W-:-:S02]  /*4700*/  FADD.FTZ R0, R3, R191 ;  /* 0x000000bf03007221 */ /* 0x010fc40000010000 */
[----:B------:R-:W-:Y:S02]  /*4710*/  FADD.FTZ R3, R252, R251 ;  /* 0x000000fbfc037221 */ /* 0x000fe40000010000 */
[----:B------:R-:W-:-:S03]  /*4720*/  FADD.FTZ R0, R212, R0 ;  /* 0x00000000d4007221 */ /* 0x000fc60000010000 */
[C---:B------:R-:W-:Y:S01]  /*4730*/  HMMA.16816.F32 R164, R4.reuse, R18, R108 ;  /* 0x0000001204a4723c */ /* 0x040fe2000000186c */
[----:B------:R-:W4:Y:S01]  /*4740*/  LDSM.16.MT88.4 R16, [R190+0x5000] ;  /* 0x00500000be10783b */ /* 0x000f220000004200 */
[----:B------:R-:W-:Y:S02]  /*4750*/  FADD.FTZ R3, R250, R3 ;  /* 0x00000003fa037221 */ /* 0x000fe40000010000 */
[----:B------:R-:W-:Y:S01]  /*4760*/  FADD.FTZ R0, R211, R0 ;  /* 0x00000000d3007221 */ /* 0x000fe20000010000 */
[----:B------:R-:W-:Y:S01]  /*4770*/  LDSM.16.MT88.4 R108, [R187+0x1800] ;  /* 0x00180000bb6c783b */ /* 0x000fe20000004200 */
[----:B------:R-:W-:Y:S01]  /*4780*/  FADD.FTZ R3, R210, R3 ;  /* 0x00000003d2037221 */ /* 0x000fe20000010000 */
[----:B------:R-:W-:Y:S01]  /*4790*/  MOV R210, c[0x0][0x2ac] ;  /* 0x0000ab0000d27a02 */ /* 0x000fe20000000f00 */
[----:B------:R-:W-:Y:S01]  /*47a0*/  HMMA.16816.F32 R168, R4, R38, R116 ;  /* 0x0000002604a8723c */ /* 0x000fe20000001874 */
[----:B------:R-:W-:Y:S01]  /*47b0*/  FADD.FTZ R0, R248, R0 ;  /* 0x00000000f8007221 */ /* 0x000fe20000010000 */
[----:B------:R-:W-:Y:S01]  /*47c0*/  LDSM.16.MT88.4 R116, [R188+0x1800] ;  /* 0x00180000bc74783b */ /* 0x000fe20000004200 */
[----:B------:R-:W-:-:S02]  /*47d0*/  FADD.FTZ R3, R243, R3 ;  /* 0x00000003f3037221 */ /* 0x000fc40000010000 */
[----:B------:R-:W-:Y:S02]  /*47e0*/  FADD.FTZ R2, R246, R0 ;  /* 0x00000000f6027221 */ /* 0x000fe40000010000 */
[----:B------:R-:W-:Y:S01]  /*47f0*/  FADD.FTZ R0, R244, R3 ;  /* 0x00000003f4007221 */ /* 0x000fe20000010000 */
[C---:B---3--:R-:W-:Y:S01]  /*4800*/  HMMA.16816.F32 R148, R4.reuse, R20, R84 ;  /* 0x000000140494723c */ /* 0x048fe20000001854 */
[----:B------:R-:W-:Y:S02]  /*4810*/  FADD.FTZ R3, R247, R2 ;  /* 0x00000002f7037221 */ /* 0x000fe40000010000 */
[----:B------:R-:W-:Y:S01]  /*4820*/  FADD.FTZ R2, R242, R0 ;  /* 0x00000000f2027221 */ /* 0x000fe20000010000 */
[----:B------:R-:W-:Y:S01]  /*4830*/  MOV R0, R228 ;  /* 0x000000e400007202 */ /* 0x000fe20000000f00 */
[----:B------:R-:W-:Y:S02]  /*4840*/  FADD.FTZ R3, R249, R3 ;  /* 0x00000003f9037221 */ /* 0x000fe40000010000 */
[----:B------:R-:W-:Y:S01]  /*4850*/  FADD.FTZ R2, R245, R2 ;  /* 0x00000002f5027221 */ /* 0x000fe20000010000 */
[----:B------:R-:W-:Y:S01]  /*4860*/  HMMA.16816.F32 R144, R4, R22, R80 ;  /* 0x000000160490723c */ /* 0x000fe20000001850 */
[----:B------:R-:W3:Y:S01]  /*4870*/  LDSM.16.MT88.4 R20, [R189+0x5000] ;  /* 0x00500000bd14783b */ /* 0x000ee20000004200 */
[----:B------:R-:W-:-:S02]  /*4880*/  IMAD R210, R210, c[0x0][0x1d0], RZ ;  /* 0x00007400d2d27a24 */ /* 0x000fc400078e02ff */
[----:B------:R-:W-:Y:S01]  /*4890*/  FADD.FTZ R3, R241, R3 ;  /* 0x00000003f1037221 */ /* 0x000fe20000010000 */
[----:B------:R-:W-:Y:S01]  /*48a0*/  LDSM.16.MT88.4 R80, [R188+0x5800] ;  /* 0x00580000bc50783b */ /* 0x000fe20000004200 */
[----:B------:R-:W-:Y:S02]  /*48b0*/  FADD.FTZ R2, R237, R2 ;  /* 0x00000002ed027221 */ /* 0x000fe40000010000 */
[----:B------:R-:W-:Y:S01]  /*48c0*/  HMMA.16816.F32 R36, R4, R12, R104 ;  /* 0x0000000c0424723c */ /* 0x000fe20000001868 */
[----:B------:R-:W-:Y:S02]  /*48d0*/  FADD.FTZ R3, R239, R3 ;  /* 0x00000003ef037221 */ /* 0x000fe40000010000 */
[----:B------:R-:W-:-:S05]  /*48e0*/  FADD.FTZ R2, R236, R2 ;  /* 0x00000002ec027221 */ /* 0x000fca0000010000 */
[C---:B------:R-:W-:Y:S01]  /*48f0*/  HMMA.16816.F32 R156, R4.reuse, R14, R96 ;  /* 0x0000000e049c723c */ /* 0x040fe20000001860 */
[----:B------:R-:W3:Y:S06]  /*4900*/  LDSM.16.MT88.4 R12, [R188+0x5000] ;  /* 0x00500000bc0c783b */ /* 0x000eec0000004200 */
[----:B------:R-:W-:Y:S01]  /*4910*/  F2FP.PACK_AB R96, R214, R209 ;  /* 0x000000d1d660723e */ /* 0x000fe200000000ff */
[----:B------:R-:W-:Y:S01]  /*4920*/  HMMA.16816.F32 R160, R4, R24, R92 ;  /* 0x0000001804a0723c */ /* 0x000fe2000000185c */
[----:B------:R-:W-:Y:S02]  /*4930*/  F2FP.PACK_AB R98, R101, R102 ;  /* 0x000000666562723e */ /* 0x000fe400000000ff */
[----:B--2---:R-:W-:-:S02]  /*4940*/  F2FP.PACK_AB R97, R10, R11 ;  /* 0x0000000b0a61723e */ /* 0x004fc400000000ff */
[----:B-----5:R-:W-:-:S03]  /*4950*/  F2FP.PACK_AB R99, R215, R9 ;  /* 0x00000009d763723e */ /* 0x020fc600000000ff */
[C---:B-1----:R-:W-:Y:S08]  /*4960*/  HMMA.16816.F32 R140, R4.reuse, R28, R76 ;  /* 0x0000001c048c723c */ /* 0x042ff0000000184c */
[C---:B------:R-:W-:Y:S01]  /*4970*/  HMMA.16816.F32 R136, R4.reuse, R30, R64 ;  /* 0x0000001e0488723c */ /* 0x040fe20000001840 */
[----:B------:R-:W-:Y:S07]  /*4980*/  LDSM.16.MT88.4 R64, [R189+0x3800] ;  /* 0x00380000bd40783b */ /* 0x000fee0000004200 */
[C---:B----4-:R-:W-:Y:S01]  /*4990*/  HMMA.16816.F32 R84, R4.reuse, R16, R40 ;  /* 0x000000100454723c */ /* 0x050fe20000001828 */
[----:B------:R-:W1:Y:S07]  /*49a0*/  LDSM.16.MT88.4 R40, [R187+0x3800] ;  /* 0x00380000bb28783b */ /* 0x000e6e0000004200 */
[C---:B------:R-:W-:Y:S01]  /*49b0*/  HMMA.16816.F32 R152, R4.reuse, R26, R88 ;  /* 0x0000001a0498723c */ /* 0x040fe20000001858 */
[----:B------:R-:W-:Y:S07]  /*49c0*/  LDSM.16.MT88.4 R88, [R190+0x5800] ;  /* 0x00580000be58783b */ /* 0x000fee0000004200 */
[C---:B------:R-:W-:Y:S01]  /*49d0*/  HMMA.16816.F32 R28, R4.reuse, R32, R56 ;  /* 0x00000020041c723c */ /* 0x040fe20000001838 */
[----:B------:R-:W-:Y:S07]  /*49e0*/  LDSM.16.MT88.4 R56, [R190+0x3800] ;  /* 0x00380000be38783b */ /* 0x000fee0000004200 */
[C---:B------:R-:W-:Y:S01]  /*49f0*/  HMMA.16816.F32 R16, R4.reuse, R18, R48 ;  /* 0x000000120410723c */ /* 0x040fe20000001830 */
[----:B------:R-:W2:Y:S07]  /*4a00*/  LDSM.16.MT88.4 R48, [R188+0x3800] ;  /* 0x00380000bc30783b */ /* 0x000eae0000004200 */
[C---:B---3--:R-:W-:Y:S01]  /*4a10*/  HMMA.16816.F32 R92, R4.reuse, R20, R72 ;  /* 0x00000014045c723c */ /* 0x048fe20000001848 */
[----:B------:R-:W3:Y:S07]  /*4a20*/  LDSM.16.MT88.4 R72, [R187+0x5800] ;  /* 0x00580000bb48783b */ /* 0x000eee0000004200 */
[C---:B------:R-:W-:Y:S08]  /*4a30*/  HMMA.16816.F32 R32, R4.reuse, R34, R60 ;  /* 0x000000220420723c */ /* 0x040ff0000000183c */
[C---:B------:R-:W-:Y:S08]  /*4a40*/  HMMA.16816.F32 R76, R4.reuse, R12, R52 ;  /* 0x0000000c044c723c */ /* 0x040ff00000001834 */
[C---:B------:R-:W-:Y:S01]  /*4a50*/  HMMA.16816.F32 R24, R4.reuse, R14, R44 ;  /* 0x0000000e0418723c */ /* 0x040fe2000000182c */
[----:B------:R-:W4:Y:S07]  /*4a60*/  LDSM.16.MT88.4 R12, [R189+0x5800] ;  /* 0x00580000bd0c783b */ /* 0x000f2e0000004200 */
[----:B------:R-:W-:Y:S07]  /*4a70*/  HMMA.16816.F32 R20, R4, R22, R68 ;  /* 0x000000160414723c */ /* 0x000fee0000001844 */
[----:B------:R-:W-:Y:S01]  /*4a80*/  @P4 IMAD.HI.U32 R4, R228, c[0x0][0x2c8], RZ ;  /* 0x0000b200e4044a27 */ /* 0x000fe200078e00ff */
[----:B------:R-:W-:Y:S04]  /*4a90*/  HMMA.16816.F32 R104, R96, R108, R192 ;  /* 0x0000006c6068723c */ /* 0x000fe800000018c0 */
[----:B------:R-:W-:Y:S01]  /*4aa0*/  @P4 SHF.R.U32.HI R0, RZ, c[0x0][0x2cc], R4 ;  /* 0x0000b300ff004a19 */ /* 0x000fe20000011604 */
[----:B------:R-:W-:-:S02]  /*4ab0*/  FADD.FTZ R4, R240, R3 ;  /* 0x00000003f0047221 */ /* 0x000fc40000010000 */
[----:B------:R-:W-:Y:S01]  /*4ac0*/  FADD.FTZ R3, R235, R2 ;  /* 0x00000002eb037221 */ /* 0x000fe20000010000 */
[----:B------:R-:W-:Y:S01]  /*4ad0*/  IADD3 R0, R0, -c[0x0][0x168], R210 ;  /* 0x80005a0000007a10 */ /* 0x000fe20007ffe0d2 */
[----:B------:R-:W-:Y:S01]  /*4ae0*/  FADD.FTZ R2, R238, R4 ;  /* 0x00000004ee027221 */ /* 0x000fe20000010000 */
[----:B------:R-:W-:Y:S02]  /*4af0*/  HMMA.16816.F32 R112, R96, R116, R180 ;  /* 0x000000746070723c */ /* 0x000fe400000018b4 */
[----:B------:R-:W-:Y:S01]  /*4b00*/  SHF.R.S32.HI R5, RZ, 0x1f, R0 ;  /* 0x0000001fff057819 */ /* 0x000fe20000011400 */
[----:B------:R-:W-:-:S03]  /*4b10*/  FADD.FTZ R2, R209, R2 ;  /* 0x00000002d1027221 */ /* 0x000fc60000010000 */
[----:B------:R-:W-:Y:S01]  /*4b20*/  LEA.HI R5, R5, R0, RZ, 0x6 ;  /* 0x0000000005057211 */ /* 0x000fe200078f30ff */
[----:B------:R-:W-:Y:S01]  /*4b30*/  FADD.FTZ R0, R234, R3 ;  /* 0x00000003ea007221 */ /* 0x000fe20000010000 */
[C---:B------:R-:W-:Y:S01]  /*4b40*/  HMMA.16816.F32 R120, R96.reuse, R124, R120 ;  /* 0x0000007c6078723c */ /* 0x040fe20000001878 */
[----:B------:R-:W-:Y:S01]  /*4b50*/  FADD.FTZ R214, R214, R2 ;  /* 0x00000002d6d67221 */ /* 0x000fe20000010000 */
[----:B------:R-:W-:Y:S01]  /*4b60*/  SHF.R.S32.HI R3, RZ, 0x6, R5 ;  /* 0x00000006ff037819 */ /* 0x000fe20000011405 */
[----:B------:R-:W-:Y:S02]  /*4b70*/  FADD.FTZ R0, R11, R0 ;  /* 0x000000000b007221 */ /* 0x000fe40000010000 */
[----:B------:R-:W-:Y:S01]  /*4b80*/  FADD.FTZ R214, R102, R214 ;  /* 0x000000d666d67221 */ /* 0x000fe20000010000 */
[----:B------:R-:W-:Y:S01]  /*4b90*/  IMNMX R211, RZ, R3, !PT ;  /* 0x00000003ffd37217 */ /* 0x000fe20007800200 */
[----:B------:R-:W-:Y:S01]  /*4ba0*/  FADD.FTZ R0, R10, R0 ;  /* 0x000000000a007221 */ /* 0x000fe20000010000 */
[----:B------:R-:W-:Y:S01]  /*4bb0*/  HMMA.16816.F32 R128, R96, R132, R128 ;  /* 0x000000846080723c */ /* 0x000fe20000001880 */
[----:B------:R-:W-:Y:S01]  /*4bc0*/  FADD.FTZ R214, R101, R214 ;  /* 0x000000d665d67221 */ /* 0x000fe20000010000 */
[----:B------:R-:W-:Y:S01]  /*4bd0*/  ISETP.GE.AND P0, PT, R204, R211, PT ;  /* 0x000000d3cc00720c */ /* 0x000fe20003f06270 */
[----:B------:R-:W-:-:S04]  /*4be0*/  FADD.FTZ R0, R9, R0 ;  /* 0x0000000009007221 */ /* 0x000fc80000010000 */
[----:B------:R-:W-:Y:S01]  /*4bf0*/  FADD.FTZ R215, R215, R0 ;  /* 0x00000000d7d77221 */ /* 0x000fe20000010000 */
[C---:B-1----:R-:W-:Y:S08]  /*4c00*/  HMMA.16816.F32 R36, R96.reuse, R40, R36 ;  /* 0x000000286024723c */ /* 0x042ff00000001824 */
[C---:B--2---:R-:W-:Y:S08]  /*4c10*/  HMMA.16816.F32 R44, R96.reuse, R48, R160 ;  /* 0x00000030602c723c */ /* 0x044ff000000018a0 */
[C---:B------:R-:W-:Y:S08]  /*4c20*/  HMMA.16816.F32 R52, R96.reuse, R56, R148 ;  /* 0x000000386034723c */ /* 0x040ff00000001894 */
[C---:B------:R-:W-:Y:S08]  /*4c30*/  HMMA.16816.F32 R60, R96.reuse, R64, R140 ;  /* 0x00000040603c723c */ /* 0x040ff0000000188c */
[C---:B---3--:R-:W-:Y:S08]  /*4c40*/  HMMA.16816.F32 R68, R96.reuse, R72, R28 ;  /* 0x000000486044723c */ /* 0x048ff0000000181c */
        /* <DEDUP_REMOVED lines=13> */
[C---:B----4-:R-:W-:Y:S08]  /*4d20*/  HMMA.16816.F32 R92, R96.reuse, R12, R92 ;  /* 0x0000000c605c723c */ /* 0x050ff0000000185c */
[----:B------:R-:W-:Y:S01]  /*4d30*/  HMMA.16816.F32 R96, R96, R14, R20 ;  /* 0x0000000e6060723c */ /* 0x000fe20000001814 */
[----:B------:R-:W-:Y:S03]  /*4d40*/  @!UPT UIADD3 URZ, URZ, URZ, URZ ;  /* 0x0000003f3f3ff290 */ /* 0x000fe6000fffe03f */
[----:B------:R-:W-:Y:S11]  /*4d50*/  @!P0 BRA `(.L_x_492) ;  /* 0x000036b000008947 */ /* 0x000ff60003800000 */
[----:B------:R-:W-:Y:S02]  /*4d60*/  MOV R102, R8 ;  /* 0x0000000800667202 */ /* 0x000fe40000000f00 */
[----:B------:R-:W-:-:S07]  /*4d70*/  MOV R101, R100 ;  /* 0x0000006400657202 */ /* 0x000fce0000000f00 */
.L_x_503:
[----:B------:R-:W-:Y:S04]  /*4d80*/  DEPBAR.LE SB0, 0x0 ;  /* 0x000080000000791a */ /* 0x000fe80000000000 */
[----:B------:R-:W-:Y:S01]  /*4d90*/  WARPSYNC 0xffffffff ;  /* 0xffffffff00007948 */ /* 0x000fe20003800000 */
[----:B------:R-:W-:Y:S01]  /*4da0*/  BAR.SYNC.DEFER_BLOCKING 0x0 ;  /* 0x0000000000007b1d */ /* 0x000fe20000010000 */
[----:B------:R-:W-:Y:S05]  /*4db0*/  ISETP.GE.AND P0, PT, R204, RZ, PT ;  /* 0x000000ffcc00720c */ /* 0x000fea0003f06270 */
[----:B------:R1:W2:Y:S01]  /*4dc0*/  LDSM.16.M88.4 R32, [R197] ;  /* 0x00000000c520783b */ /* 0x0002a20000000200 */
[----:B------:R-:W-:Y:S03]  /*4dd0*/  BSSY B0, `(.L_x_493) ;  /* 0x000004d000007945 */ /* 0x000fe60003800000 */
[----:B------:R1:W3:Y:S04]  /*4de0*/  LDSM.16.M88.4 R8, [R184] ;  /* 0x00000000b808783b */ /* 0x0002e80000000200 */
[----:B------:R1:W4:Y:S04]  /*4df0*/  LDSM.16.M88.4 R16, [R184+0x800] ;  /* 0x00080000b810783b */ /* 0x0003280000000200 */
[----:B------:R1:W1:Y:S04]  /*4e00*/  LDSM.16.M88.4 R24, [R184+0x1000] ;  /* 0x00100000b818783b */ /* 0x0002680000000200 */
[----:B------:R1:W1:Y:S04]  /*4e10*/  LDSM.16.M88.4 R136, [R184+0x1800] ;  /* 0x00180000b888783b */ /* 0x0002680000000200 */
[----:B------:R1:W1:Y:S04]  /*4e20*/  LDSM.16.M88.4 R140, [R198] ;  /* 0x00000000c68c783b */ /* 0x0002680000000200 */
[----:B------:R1:W1:Y:S04]  /*4e30*/  LDSM.16.M88.4 R144, [R103] ;  /* 0x000000006790783b */ /* 0x0002680000000200 */
[----:B------:R1:W1:Y:S04]  /*4e40*/  LDSM.16.M88.4 R148, [R103+0x800] ;  /* 0x000800006794783b */ /* 0x0002680000000200 */
[----:B------:R1:W1:Y:S04]  /*4e50*/  LDSM.16.M88.4 R152, [R103+0x1000] ;  /* 0x001000006798783b */ /* 0x0002680000000200 */
[----:B------:R1:W1:Y:S01]  /*4e60*/  LDSM.16.M88.4 R156, [R103+0x1800] ;  /* 0x00180000679c783b */ /* 0x0002620000000200 */
[----:B------:R-:W-:-:S05]  /*4e70*/  @!P0 BRA `(.L_x_494) ;  /* 0x0000042000008947 */ /* 0x000fca0003800000 */
[C---:B------:R-:W-:Y:S01]  /*4e80*/  IMAD.WIDE.U32 R2, R205.reuse, c[0x0][0x208], RZ ;  /* 0x00008200cd027a25 */ /* 0x040fe200078e00ff */
[----:B------:R-:W-:Y:S02]  /*4e90*/  SHF.R.S32.HI R0, RZ, 0x1f, R205 ;  /* 0x0000001fff007819 */ /* 0x000fe400000114cd */
[----:B------:R-:W-:Y:S01]  /*4ea0*/  SHF.R.S32.HI R4, RZ, 0x1f, R202 ;  /* 0x0000001fff047819 */ /* 0x000fe200000114ca */
[----:B------:R-:W-:Y:S01]  /*4eb0*/  IMAD.SHL.U32 R30, R208, 0x2, RZ ;  /* 0x00000002d01e7824 */ /* 0x000fe200078e00ff */
[----:B------:R-:W-:Y:S01]  /*4ec0*/  SHF.R.S32.HI R5, RZ, 0x1f, R208 ;  /* 0x0000001fff057819 */ /* 0x000fe200000114d0 */
[----:B------:R-:W-:Y:S01]  /*4ed0*/  IMAD R0, R0, c[0x0][0x208], RZ ;  /* 0x0000820000007a24 */ /* 0x000fe200078e02ff */
[----:B------:R-:W-:Y:S01]  /*4ee0*/  SHF.R.S32.HI R7, RZ, 0x1f, R207 ;  /* 0x0000001fff077819 */ /* 0x000fe200000114cf */
[----:B------:R-:W-:Y:S01]  /*4ef0*/  IMAD R4, R4, c[0x0][0x218], RZ ;  /* 0x0000860004047a24 */ /* 0x000fe200078e02ff */
[----:B------:R-:W-:Y:S01]  /*4f00*/  SHF.R.S32.HI R6, RZ, 0x1f, R206 ;  /* 0x0000001fff067819 */ /* 0x000fe200000114ce */
[----:B------:R-:W-:Y:S01]  /*4f10*/  IMAD R0, R205, c[0x0][0x20c], R0 ;  /* 0x00008300cd007a24 */ /* 0x000fe200078e0200 */
[----:B------:R-:W-:Y:S01]  /*4f20*/  SHF.L.U64.HI R23, R208, 0x1, R5 ;  /* 0x00000001d0177819 */ /* 0x000fe20000010205 */
[----:B------:R-:W-:Y:S01]  /*4f30*/  IMAD R4, R202, c[0x0][0x21c], R4 ;  /* 0x00008700ca047a24 */ /* 0x000fe200078e0204 */
[----:B------:R-:W-:Y:S01]  /*4f40*/  SHF.L.U64.HI R22, R207, 0x1, R7 ;  /* 0x00000001cf167819 */ /* 0x000fe20000010207 */
[----:B------:R-:W-:Y:S01]  /*4f50*/  IMAD.IADD R3, R3, 0x1, R0 ;  /* 0x0000000103037824 */ /* 0x000fe200078e0200 */
[----:B------:R-:W-:Y:S01]  /*4f60*/  SHF.L.U64.HI R21, R206, 0x1, R6 ;  /* 0x00000001ce157819 */ /* 0x000fe20000010206 */
[----:B------:R-:W-:Y:S02]  /*4f70*/  IMAD.SHL.U32 R29, R207, 0x2, RZ ;  /* 0x00000002cf1d7824 */ /* 0x000fe400078e00ff */
[----:B------:R-:W-:Y:S04]  /*4f80*/  IMAD.WIDE.U32 R2, R202, c[0x0][0x218], R2 ;  /* 0x00008600ca027a25 */ /* 0x000fe800078e0002 */
[----:B------:R-:W-:Y:S01]  /*4f90*/  IMAD.SHL.U32 R28, R206, 0x2, RZ ;  /* 0x00000002ce1c7824 */ /* 0x000fe200078e00ff */
[----:B------:R-:W-:Y:S04]  /*4fa0*/  IADD3 R0, P0, R224, R2, RZ ;  /* 0x00000002e0007210 */ /* 0x000fe80007f1e0ff */
[----:B------:R-:W-:Y:S02]  /*4fb0*/  IADD3.X R4, R227, R3, R4, P0, !PT ;  /* 0x00000003e3047210 */ /* 0x000fe400007fe404 */
[C---:B------:R-:W-:Y:S04]  /*4fc0*/  LEA R20, P0, R0.reuse, c[0x0][0x1f8], 0x1 ;  /* 0x00007e0000147a11 */ /* 0x040fe800078008ff */
[----:B------:R-:W-:Y:S01]  /*4fd0*/  LEA.HI.X R5, R0, c[0x0][0x1fc], R4, 0x1, P0 ;  /* 0x00007f0000057a11 */ /* 0x000fe200000f0c04 */
[----:B------:R-:W-:-:S06]  /*4fe0*/  BRA.DIV ~URZ, `(.L_x_495) ;  /* 0x000097727f007947 */ /* 0x000fcc000b800000 */
[----:B------:R4:W3:Y:S02]  /*4ff0*/  SHFL.IDX PT, R4, R5, RZ, 0x181f ;  /* 0x00181fff05047589 */ /* 0x0008e400000e0000 */
.L_x_554:
[----:B------:R-:W-:-:S05]  /*5000*/  BRA.DIV ~URZ, `(.L_x_496) ;  /* 0x000097c27f007947 */ /* 0x000fca000b800000 */
[----:B------:R-:W5:Y:S01]  /*5010*/  SHFL.IDX PT, R0, R20, RZ, 0x181f ;  /* 0x00181fff14007589 */ /* 0x000f6200000e0000 */
[----:B------:R-:W-:Y:S02]  /*5020*/  ISETP.GE.AND P5, PT, R206, c[0x0][0x1d4], PT ;  /* 0x00007500ce007a0c */ /* 0x000fe40003fa6270 */
[----:B------:R-:W-:Y:S02]  /*5030*/  ISETP.GE.AND P2, PT, R207, c[0x0][0x1d4], PT ;  /* 0x00007500cf007a0c */ /* 0x000fe40003f46270 */
[----:B------:R-:W-:Y:S02]  /*5040*/  SEL R15, RZ, 0x10, P5 ;  /* 0x00000010ff0f7807 */ /* 0x000fe40002800000 */
[----:B------:R-:W-:Y:S02]  /*5050*/  SEL R14, RZ, 0x10, P2 ;  /* 0x00000010ff0e7807 */ /* 0x000fe40001000000 */
[C---:B-----5:R-:W-:Y:S02]  /*5060*/  IADD3 R6, P0, R0.reuse, R28, RZ ;  /* 0x0000001c00067210 */ /* 0x060fe40007f1e0ff */
[----:B------:R-:W-:Y:S03]  /*5070*/  IADD3 R2, P6, R0, R29, RZ ;  /* 0x0000001d00027210 */ /* 0x000fe60007fde0ff */
[----:B---3--:R-:W-:Y:S01]  /*5080*/  IMAD.X R7, R4, 0x1, R21, P0 ;  /* 0x0000000104077824 */ /* 0x008fe200000e0615 */
        /* <DEDUP_REMOVED lines=8> */
[----:B------:R5:W4:Y:S04]  /*5110*/  SHFL.IDX PT, R4, R5, 0x1, 0x181f ;  /* 0x00381f0005047f89 */ /* 0x000b2800000e0000 */
[----:B------:R3:W2:Y:S04]  /*5120*/  SHFL.IDX PT, R0, R20, 0x1, 0x181f ;  /* 0x00381f0014007f89 */ /* 0x0006a800000e0000 */
[----:B------:R3:W-:Y:S01]  /*5130*/  LDGSTS.E.BYPASS.LTC128B.128 [R203+0x4100], [R12.64], !P0 ;  /* 0x041000000ccb7fae */ /* 0x0007e2000c101d46 */
[----:B----45:R-:W-:Y:S03]  /*5140*/  SEL R5, RZ, 0x10, P0 ;  /* 0x00000010ff057807 */ /* 0x030fe60000000000 */
.L_x_555:
[----:B---3--:R-:W-:Y:S02]  /*5150*/  IADD3 R2, -R14, 0x10, RZ ;  /* 0x000000100e027810 */ /* 0x008fe40007ffe1ff */
[----:B------:R-:W-:Y:S02]  /*5160*/  IADD3 R12, -R15, 0x10, RZ ;  /* 0x000000100f0c7810 */ /* 0x000fe40007ffe1ff */
[----:B------:R-:W-:Y:S02]  /*5170*/  LOP3.LUT R6, R2, 0xf, RZ, 0xc0, !PT ;  /* 0x0000000f02067812 */ /* 0x000fe400078ec0ff */
[----:B------:R-:W-:Y:S02]  /*5180*/  LOP3.LUT R12, R12, 0xf, RZ, 0xc0, !PT ;  /* 0x0000000f0c0c7812 */ /* 0x000fe400078ec0ff */
[----:B------:R-:W-:Y:S02]  /*5190*/  IADD3 R3, -R5, 0x10, RZ ;  /* 0x0000001005037810 */ /* 0x000fe40007ffe1ff */
[-C--:B--2---:R-:W-:Y:S02]  /*51a0*/  IADD3 R6, P6, P5, R6, R0.reuse, R29 ;  /* 0x0000000006067210 */ /* 0x084fe40007dde01d */
[----:B------:R-:W-:Y:S02]  /*51b0*/  IADD3 R12, P2, P0, R12, R0, R28 ;  /* 0x000000000c0c7210 */ /* 0x000fe4000785e01c */
[----:B------:R-:W-:Y:S02]  /*51c0*/  LOP3.LUT R2, R3, 0xf, RZ, 0xc0, !PT ;  /* 0x0000000f03027812 */ /* 0x000fe400078ec0ff */
[-C--:B------:R-:W-:Y:S02]  /*51d0*/  IADD3.X R7, RZ, R4.reuse, R22, P6, P5 ;  /* 0x00000004ff077210 */ /* 0x080fe400037ea416 */
[----:B------:R-:W-:Y:S02]  /*51e0*/  ISETP.NE.U32.AND P6, PT, R15, RZ, PT ;  /* 0x000000ff0f00720c */ /* 0x000fe40003fc5070 */
[----:B------:R-:W-:Y:S02]  /*51f0*/  IADD3.X R13, RZ, R4, R21, P2, P0 ;  /* 0x00000004ff0d7210 */ /* 0x000fe400017e0415 */
[----:B------:R-:W-:Y:S02]  /*5200*/  IADD3 R2, P2, P0, R2, R0, R30 ;  /* 0x0000000002027210 */ /* 0x000fe4000785e01e */
[----:B------:R-:W-:Y:S02]  /*5210*/  ISETP.NE.U32.AND P5, PT, R14, RZ, PT ;  /* 0x000000ff0e00720c */ /* 0x000fe40003fa5070 */
[----:B------:R-:W-:Y:S02]  /*5220*/  IADD3.X R3, RZ, R4, R23, P2, P0 ;  /* 0x00000004ff037210 */ /* 0x000fe400017e0417 */
[----:B------:R-:W-:Y:S03]  /*5230*/  ISETP.NE.U32.AND P0, PT, R5, RZ, PT ;  /* 0x000000ff0500720c */ /* 0x000fe60003f05070 */
[----:B------:R-:W-:Y:S01]  /*5240*/  @!PT LDS RZ, [RZ] ;  /* 0x00000000fffff984 */ /* 0x000fe20000000800 */
[----:B------:R-:W-:Y:S01]  /*5250*/  @!PT LDS RZ, [RZ] ;  /* 0x00000000fffff984 */ /* 0x000fe20000000800 */
[----:B------:R-:W-:Y:S01]  /*5260*/  @!PT LDS RZ, [RZ] ;  /* 0x00000000fffff984 */ /* 0x000fe20000000800 */
[----:B------:R2:W-:Y:S06]  /*5270*/  LDGSTS.E.BYPASS.LTC128B.128.ZFILL [R203+0x1100], [R12.64], P6 ;  /* 0x011000000ccb7fae */ /* 0x0005ec000b141d46 */
[----:B------:R2:W-:Y:S04]  /*5280*/  LDGSTS.E.BYPASS.LTC128B.128.ZFILL [R203+0x3100], [R6.64], P5 ;  /* 0x0310000006cb7fae */ /* 0x0005e8000a941d46 */
[----:B------:R2:W-:Y:S02]  /*5290*/  LDGSTS.E.BYPASS.LTC128B.128.ZFILL [R203+0x5100], [R2.64], P0 ;  /* 0x0510000002cb7fae */ /* 0x0005e40008141d46 */
.L_x_494:
[----:B------:R-:W-:Y:S05]  /*52a0*/  BSYNC B0 ;  /* 0x0000000000007941 */ /* 0x000fea0003800000 */
.L_x_493:
[----:B------:R-:W0:Y:S01]  /*52b0*/  LDGDEPBAR ;  /* 0x00000000000079af */ /* 0x000e220000000000 */
[----:B------:R-:W-:Y:S01]  /*52c0*/  WARPSYNC 0xffffffff ;  /* 0xffffffff00007948 */ /* 0x000fe20003800000 */
[C---:B--23--:R-:W-:Y:S01]  /*52d0*/  HMMA.16816.F32 R4, R32.reuse, R8, RZ ;  /* 0x000000082004723c */ /* 0x04cfe200000018ff */
[----:B------:R-:W-:Y:S02]  /*52e0*/  BSSY B0, `(.L_x_497) ;  /* 0x0000125000007945 */ /* 0x000fe40003800000 */
[----:B------:R-:W-:Y:S03]  /*52f0*/  ISETP.GE.AND P0, PT, R204, 0x1, PT ;  /* 0x00000001cc00780c */ /* 0x000fe60003f06270 */
[----:B------:R-:W-:Y:S02]  /*5300*/  LDSM.16.M88.4 R160, [R200] ;  /* 0x00000000c8a0783b */ /* 0x000fe40000000200 */
[C---:B------:R-:W-:Y:S06]  /*5310*/  HMMA.16816.F32 R8, R32.reuse, R10, RZ ;  /* 0x0000000a2008723c */ /* 0x040fec00000018ff */
[----:B------:R-:W2:Y:S02]  /*5320*/  LDSM.16.M88.4 R164, [R186] ;  /* 0x00000000baa4783b */ /* 0x000ea40000000200 */
[C---:B----4-:R-:W-:Y:S06]  /*5330*/  HMMA.16816.F32 R12, R32.reuse, R16, RZ ;  /* 0x00000010200c723c */ /* 0x050fec00000018ff */
[----:B------:R-:W-:Y:S02]  /*5340*/  LDSM.16.M88.4 R168, [R186+0x1000] ;  /* 0x00100000baa8783b */ /* 0x000fe40000000200 */
[C---:B------:R-:W-:Y:S06]  /*5350*/  HMMA.16816.F32 R16, R32.reuse, R18, RZ ;  /* 0x000000122010723c */ /* 0x040fec00000018ff */
[----:B------:R-:W-:Y:S02]  /*5360*/  LDSM.16.M88.4 R172, [R186+0x1800] ;  /* 0x00180000baac783b */ /* 0x000fe40000000200 */
[C---:B-1----:R-:W-:Y:S06]  /*5370*/  HMMA.16816.F32 R20, R32.reuse, R24, RZ ;  /* 0x000000182014723c */ /* 0x042fec00000018ff */
[----:B------:R-:W-:Y:S02]  /*5380*/  LDSM.16.M88.4 R176, [R199] ;  /* 0x00000000c7b0783b */ /* 0x000fe40000000200 */
[C---:B------:R-:W-:Y:S06]  /*5390*/  HMMA.16816.F32 R24, R32.reuse, R26, RZ ;  /* 0x0000001a2018723c */ /* 0x040fec00000018ff */
[----:B------:R-:W-:Y:S02]  /*53a0*/  LDSM.16.M88.4 R180, [R185+-0x4000] ;  /* 0xffc00000b9b4783b */ /* 0x000fe40000000200 */
[C---:B------:R-:W-:Y:S08]  /*53b0*/  HMMA.16816.F32 R28, R32.reuse, R136, RZ ;  /* 0x00000088201c723c */ /* 0x040ff000000018ff */
[----:B------:R-:W-:Y:S01]  /*53c0*/  HMMA.16816.F32 R32, R32, R138, RZ ;  /* 0x0000008a2020723c */ /* 0x000fe200000018ff */
[----:B------:R-:W1:Y:S07]  /*53d0*/  LDSM.16.M88.4 R136, [R186+0x800] ;  /* 0x00080000ba88783b */ /* 0x000e6e0000000200 */
[C---:B------:R-:W-:Y:S08]  /*53e0*/  HMMA.16816.F32 R4, R140.reuse, R144, R4 ;  /* 0x000000908c04723c */ /* 0x040ff00000001804 */
[C---:B------:R-:W-:Y:S01]  /*53f0*/  HMMA.16816.F32 R8, R140.reuse, R146, R8 ;  /* 0x000000928c08723c */ /* 0x040fe20000001808 */
[----:B------:R-:W-:Y:S07]  /*5400*/  LDSM.16.M88.4 R144, [R185+-0x3000] ;  /* 0xffd00000b990783b */ /* 0x000fee0000000200 */
[C---:B------:R-:W-:Y:S08]  /*5410*/  HMMA.16816.F32 R12, R140.reuse, R148, R12 ;  /* 0x000000948c0c723c */ /* 0x040ff0000000180c */
[C---:B------:R-:W-:Y:S01]  /*5420*/  HMMA.16816.F32 R16, R140.reuse, R150, R16 ;  /* 0x000000968c10723c */ /* 0x040fe20000001810 */
[----:B------:R-:W-:Y:S07]  /*5430*/  LDSM.16.M88.4 R148, [R185+-0x2800] ;  /* 0xffd80000b994783b */ /* 0x000fee0000000200 */
[C---:B------:R-:W-:Y:S08]  /*5440*/  HMMA.16816.F32 R20, R140.reuse, R152, R20 ;  /* 0x000000988c14723c */ /* 0x040ff00000001814 */
[C---:B------:R-:W-:Y:S01]  /*5450*/  HMMA.16816.F32 R24, R140.reuse, R154, R24 ;  /* 0x0000009a8c18723c */ /* 0x040fe20000001818 */
[----:B------:R-:W-:Y:S07]  /*5460*/  LDSM.16.M88.4 R152, [R197+0x4000] ;  /* 0x00400000c598783b */ /* 0x000fee0000000200 */
[C---:B------:R-:W-:Y:S08]  /*5470*/  HMMA.16816.F32 R28, R140.reuse, R156, R28 ;  /* 0x0000009c8c1c723c */ /* 0x040ff0000000181c */
[----:B------:R-:W-:Y:S01]  /*5480*/  HMMA.16816.F32 R32, R140, R158, R32 ;  /* 0x0000009e8c20723c */ /* 0x000fe20000001820 */
[----:B------:R-:W3:Y:S07]  /*5490*/  LDSM.16.M88.4 R140, [R185+-0x3800] ;  /* 0xffc80000b98c783b */ /* 0x000eee0000000200 */
        /* <DEDUP_REMOVED lines=9> */
[----:B------:R-:W-:Y:S07]  /*5530*/  LDSM.16.M88.4 R168, [R198+0x4000] ;  /* 0x00400000c6a8783b */ /* 0x000fee0000000200 */
[C---:B------:R-:W-:Y:S08]  /*5540*/  HMMA.16816.F32 R28, R160.reuse, R172, R28 ;  /* 0x000000aca01c723c */ /* 0x040ff0000000181c */
[----:B------:R-:W-:Y:S01]  /*5550*/  HMMA.16816.F32 R32, R160, R174, R32 ;  /* 0x000000aea020723c */ /* 0x000fe20000001820 */
[----:B------:R-:W4:Y:S07]  /*5560*/  LDSM.16.M88.4 R160, [R184+0x3000] ;  /* 0x00300000b8a0783b */ /* 0x000f2e0000000200 */
[C---:B------:R-:W-:Y:S01]  /*5570*/  HMMA.16816.F32 R4, R176.reuse, R180, R4 ;  /* 0x000000b4b004723c */ /* 0x040fe20000001804 */
[----:B------:R-:W5:Y:S07]  /*5580*/  LDSM.16.M88.4 R172, [R103+0x2000] ;  /* 0x0020000067ac783b */ /* 0x000f6e0000000200 */
        /* <DEDUP_REMOVED lines=20> */
[----:B------:R-:W-:Y:S07]  /*56d0*/  LDSM.16.M88.4 R160, [R199+0x4000] ;  /* 0x00400000c7a0783b */ /* 0x000fee0000000200 */
[C---:B------:R-:W-:Y:S08]  /*56e0*/  HMMA.16816.F32 R28, R152.reuse, R164, R28 ;  /* 0x000000a4981c723c */ /* 0x040ff0000000181c */
[----:B------:R-:W-:Y:S01]  /*56f0*/  HMMA.16816.F32 R32, R152, R166, R32 ;  /* 0x000000a69820723c */ /* 0x000fe20000001820 */
[----:B------:R-:W4:Y:S07]  /*5700*/  LDSM.16.M88.4 R152, [R186+0x3000] ;  /* 0x00300000ba98783b */ /* 0x000f2e0000000200 */
[C---:B-----5:R-:W-:Y:S01]  /*5710*/  HMMA.16816.F32 R4, R168.reuse, R172, R4 ;  /* 0x000000aca804723c */ /* 0x060fe20000001804 */
[----:B------:R-:W5:Y:S07]  /*5720*/  LDSM.16.M88.4 R164, [R185+-0x2000] ;  /* 0xffe00000b9a4783b */ /* 0x000f6e0000000200 */
[C---:B------:R-:W-:Y:S01]  /*5730*/  HMMA.16816.F32 R8, R168.reuse, R174, R8 ;  /* 0x000000aea808723c */ /* 0x040fe20000001808 */
[----:B------:R-:W-:Y:S07]  /*5740*/  LDSM.16.M88.4 R172, [R184+0x4000] ;  /* 0x00400000b8ac783b */ /* 0x000fee0000000200 */
[C---:B---3--:R-:W-:Y:S08]  /*5750*/  HMMA.16816.F32 R12, R168.reuse, R140, R12 ;  /* 0x0000008ca80c723c */ /* 0x048ff0000000180c */
[C---:B------:R-:W-:Y:S01]  /*5760*/  HMMA.16816.F32 R16, R168.reuse, R142, R16 ;  /* 0x0000008ea810723c */ /* 0x040fe20000001810 */
[----:B------:R-:W3:Y:S07]  /*5770*/  LDSM.16.M88.4 R140, [R185+-0x1800] ;  /* 0xffe80000b98c783b */ /* 0x000eee0000000200 */
[C---:B------:R-:W-:Y:S08]  /*5780*/  HMMA.16816.F32 R20, R168.reuse, R144, R20 ;  /* 0x00000090a814723c */ /* 0x040ff00000001814 */
[C---:B------:R-:W-:Y:S01]  /*5790*/  HMMA.16816.F32 R24, R168.reuse, R146, R24 ;  /* 0x00000092a818723c */ /* 0x040fe20000001818 */
[----:B------:R-:W3:Y:S07]  /*57a0*/  LDSM.16.M88.4 R144, [R185+-0x1000] ;  /* 0xfff00000b990783b */ /* 0x000eee0000000200 */
        /* <DEDUP_REMOVED lines=13> */
[C---:B------:R-:W-:Y:S08]  /*5880*/  HMMA.16816.F32 R28, R176.reuse, R156, R28 ;  /* 0x0000009cb01c723c */ /* 0x040ff0000000181c */
[----:B------:R-:W-:Y:S01]  /*5890*/  HMMA.16816.F32 R32, R176, R158, R32 ;  /* 0x0000009eb020723c */ /* 0x000fe20000001820 */
[----:B------:R-:W1:Y:S07]  /*58a0*/  LDSM.16.M88.4 R156, [R184+0x5800] ;  /* 0x00580000b89c783b */ /* 0x000e6e0000000200 */
[C---:B-----5:R-:W-:Y:S01]  /*58b0*/  HMMA.16816.F32 R4, R160.reuse, R164, R4 ;  /* 0x000000a4a004723c */ /* 0x060fe20000001804 */
        /* <DEDUP_REMOVED lines=40> */
[C---:B------:R-:W-:Y:S08]  /*5b40*/  HMMA.16816.F32 R24, R160.reuse, R154, R24 ;  /* 0x0000009aa018723c */ /* 0x040ff00000001818 */
[C---:B------:R-:W-:Y:S08]  /*5b50*/  HMMA.16816.F32 R28, R160.reuse, R156, R28 ;  /* 0x0000009ca01c723c */ /* 0x040ff0000000181c */
[----:B------:R-:W-:Y:S08]  /*5b60*/  HMMA.16816.F32 R32, R160, R158, R32 ;  /* 0x0000009ea020723c */ /* 0x000ff00000001820 */
[C---:B-----5:R-:W-:Y:S08]  /*5b70*/  HMMA.16816.F32 R4, R168.reuse, R172, R4 ;  /* 0x000000aca804723c */ /* 0x060ff00000001804 */
[C---:B------:R-:W-:Y:S08]  /*5b80*/  HMMA.16816.F32 R8, R168.reuse, R174, R8 ;  /* 0x000000aea808723c */ /* 0x040ff00000001808 */
[C---:B-1----:R-:W-:Y:S08]  /*5b90*/  HMMA.16816.F32 R12, R168.reuse, R136, R12 ;  /* 0x00000088a80c723c */ /* 0x042ff0000000180c */
[----:B------:R-:W-:Y:S01]  /*5ba0*/  FMUL.FTZ R4, R4, c[0x0][0x320] ;  /* 0x0000c80004047a20 */ /* 0x000fe20000410000 */
[C---:B------:R-:W-:Y:S03]  /*5bb0*/  HMMA.16816.F32 R16, R168.reuse, R138, R16 ;  /* 0x0000008aa810723c */ /* 0x040fe60000001810 */
[----:B------:R-:W1:Y:S01]  /*5bc0*/  MUFU.TANH R150, R4 ;  /* 0x0000000400967308 */ /* 0x000e620000002400 */
[----:B------:R-:W-:Y:S02]  /*5bd0*/  FMUL.FTZ R5, R5, c[0x0][0x320] ;  /* 0x0000c80005057a20 */ /* 0x000fe40000410000 */
[----:B------:R-:W-:Y:S02]  /*5be0*/  FMUL.FTZ R6, R6, c[0x0][0x320] ;  /* 0x0000c80006067a20 */ /* 0x000fe40000410000 */
[----:B------:R-:W-:Y:S04]  /*5bf0*/  FMUL.FTZ R7, R7, c[0x0][0x320] ;  /* 0x0000c80007077a20 */ /* 0x000fe80000410000 */
[----:B------:R-:W-:Y:S01]  /*5c00*/  FMUL.FTZ R8, R8, c[0x0][0x320] ;  /* 0x0000c80008087a20 */ /* 0x000fe20000410000 */
[----:B------:R-:W2:Y:S01]  /*5c10*/  MUFU.TANH R147, R5 ;  /* 0x0000000500937308 */ /* 0x000ea20000002400 */
[----:B------:R-:W-:Y:S02]  /*5c20*/  FMUL.FTZ R9, R9, c[0x0][0x320] ;  /* 0x0000c80009097a20 */ /* 0x000fe40000410000 */
[----:B------:R-:W-:Y:S02]  /*5c30*/  FMUL.FTZ R10, R10, c[0x0][0x320] ;  /* 0x0000c8000a0a7a20 */ /* 0x000fe40000410000 */
[----:B------:R-:W-:Y:S02]  /*5c40*/  FMUL.FTZ R11, R11, c[0x0][0x320] ;  /* 0x0000c8000b0b7a20 */ /* 0x000fe40000410000 */
[----:B------:R-:W-:Y:S02]  /*5c50*/  FMUL.FTZ R12, R12, c[0x0][0x320] ;  /* 0x0000c8000c0c7a20 */ /* 0x000fe40000410000 */
        /* <DEDUP_REMOVED lines=8> */
[----:B------:R-:W-:Y:S09]  /*5ce0*/  FMUL.FTZ R15, R15, c[0x0][0x320] ;  /* 0x0000c8000f0f7a20 */ /* 0x000ff20000410000 */
[----:B------:R-:W1:Y:S10]  /*5cf0*/  MUFU.TANH R144, R8 ;  /* 0x0000000800907308 */ /* 0x000e740000002400 */
[----:B------:R-:W1:Y:S01]  /*5d00*/  MUFU.TANH R143, R9 ;  /* 0x00000009008f7308 */ /* 0x000e620000002400 */
[----:B----4-:R-:W4:Y:S09]  /*5d10*/  LDSM.16.M88.4 R4, [R185+0x1000] ;  /* 0x00100000b904783b */ /* 0x010f320000000200 */
[----:B------:R-:W1:Y:S10]  /*5d20*/  MUFU.TANH R145, R10 ;  /* 0x0000000a00917308 */ /* 0x000e740000002400 */
[----:B------:R5:W1:Y:S10]  /*5d30*/  MUFU.TANH R149, R11 ;  /* 0x0000000b00957308 */ /* 0x000a740000002400 */
[----:B------:R-:W1:Y:S10]  /*5d40*/  MUFU.TANH R142, R16 ;  /* 0x00000010008e7308 */ /* 0x000e740000002400 */
[----:B------:R-:W1:Y:S01]  /*5d50*/  MUFU.TANH R137, R17 ;  /* 0x0000001100897308 */ /* 0x000e620000002400 */
[----:B-----5:R-:W5:Y:S01]  /*5d60*/  LDSM.16.M88.4 R8, [R185+0x1800] ;  /* 0x00180000b908783b */ /* 0x020f620000000200 */
[----:B------:R-:W-:Y:S04]  /*5d70*/  DEPBAR.LE SB0, 0x0 ;  /* 0x000080000000791a */ /* 0x000fe80000000000 */
[C---:B----4-:R-:W-:Y:S04]  /*5d80*/  HMMA.16816.F32 R20, R168.reuse, R4, R20 ;  /* 0x00000004a814723c */ /* 0x050fe80000001814 */
[----:B------:R-:W4:Y:S01]  /*5d90*/  MUFU.TANH R148, R18 ;  /* 0x0000001200947308 */ /* 0x000f220000002400 */
[----:B------:R-:W-:Y:S03]  /*5da0*/  BAR.SYNC.DEFER_BLOCKING 0x0 ;  /* 0x0000000000007b1d */ /* 0x000fe60000010000 */
[C---:B------:R-:W-:Y:S06]  /*5db0*/  HMMA.16816.F32 R24, R168.reuse, R6, R24 ;  /* 0x00000006a818723c */ /* 0x040fec0000001818 */
[----:B------:R-:W1:Y:S10]  /*5dc0*/  MUFU.TANH R138, R19 ;  /* 0x00000013008a7308 */ /* 0x000e740000002400 */
[----:B------:R-:W1:Y:S01]  /*5dd0*/  MUFU.TANH R140, R12 ;  /* 0x0000000c008c7308 */ /* 0x000e620000002400 */
[----:B------:R-:W-:Y:S02]  /*5de0*/  FMUL.FTZ R20, R20, c[0x0][0x320] ;  /* 0x0000c80014147a20 */ /* 0x000fe40000410000 */
[----:B------:R-:W-:Y:S02]  /*5df0*/  FMUL.FTZ R21, R21, c[0x0][0x320] ;  /* 0x0000c80015157a20 */ /* 0x000fe40000410000 */
[----:B------:R-:W-:Y:S02]  /*5e00*/  FMUL.FTZ R22, R22, c[0x0][0x320] ;  /* 0x0000c80016167a20 */ /* 0x000fe40000410000 */
[----:B------:R-:W-:Y:S03]  /*5e10*/  FMUL.FTZ R23, R23, c[0x0][0x320] ;  /* 0x0000c80017177a20 */ /* 0x000fe60000410000 */
[----:B------:R1:W1:Y:S01]  /*5e20*/  MUFU.TANH R136, R20 ;  /* 0x0000001400887308 */ /* 0x0002620000002400 */
[----:B------:R-:W-:Y:S02]  /*5e30*/  FMUL.FTZ R26, R26, c[0x0][0x320] ;  /* 0x0000c8001a1a7a20 */ /* 0x000fe40000410000 */
[----:B------:R-:W-:Y:S01]  /*5e40*/  FMUL.FTZ R27, R27, c[0x0][0x320] ;  /* 0x0000c8001b1b7a20 */ /* 0x000fe20000410000 */
[C---:B-----5:R-:W-:Y:S06]  /*5e50*/  HMMA.16816.F32 R28, R168.reuse, R8, R28 ;  /* 0x00000008a81c723c */ /* 0x060fec000000181c */
[----:B------:R5:W2:Y:S02]  /*5e60*/  MUFU.TANH R100, R21 ;  /* 0x0000001500647308 */ /* 0x000aa40000002400 */
[----:B------:R-:W-:Y:S08]  /*5e70*/  HMMA.16816.F32 R32, R168, R10, R32 ;  /* 0x0000000aa820723c */ /* 0x000ff00000001820 */
[----:B------:R2:W2:Y:S01]  /*5e80*/  MUFU.TANH R141, R13 ;  /* 0x0000000d008d7308 */ /* 0x0004a20000002400 */
[----:B-1----:R-:W-:Y:S07]  /*5e90*/  FMUL.FTZ R20, R25, c[0x0][0x320] ;  /* 0x0000c80019147a20 */ /* 0x002fee0000410000 */
[----:B------:R-:W-:Y:S02]  /*5ea0*/  FMUL.FTZ R19, R28, c[0x0][0x320] ;  /* 0x0000c8001c137a20 */ /* 0x000fe40000410000 */
[----:B------:R1:W1:Y:S01]  /*5eb0*/  MUFU.TANH R139, R14 ;  /* 0x0000000e008b7308 */ /* 0x0002620000002400 */
[----:B------:R-:W-:Y:S02]  /*5ec0*/  FMUL.FTZ R18, R29, c[0x0][0x320] ;  /* 0x0000c8001d127a20 */ /* 0x000fe40000410000 */
[----:B------:R-:W-:Y:S02]  /*5ed0*/  FMUL.FTZ R30, R30, c[0x0][0x320] ;  /* 0x0000c8001e1e7a20 */ /* 0x000fe40000410000 */
[----:B-----5:R-:W-:Y:S02]  /*5ee0*/  FMUL.FTZ R21, R24, c[0x0][0x320] ;  /* 0x0000c80018157a20 */ /* 0x020fe40000410000 */
[----:B------:R-:W-:Y:S02]  /*5ef0*/  FMUL.FTZ R31, R31, c[0x0][0x320] ;  /* 0x0000c8001f1f7a20 */ /* 0x000fe40000410000 */
[----:B------:R-:W-:Y:S01]  /*5f00*/  FMUL.FTZ R17, R32, c[0x0][0x320] ;  /* 0x0000c80020117a20 */ /* 0x000fe20000410000 */
[----:B------:R1:W1:Y:S01]  /*5f10*/  MUFU.TANH R146, R15 ;  /* 0x0000000f00927308 */ /* 0x0002620000002400 */
[----:B------:R-:W-:Y:S02]  /*5f20*/  FMUL.FTZ R16, R33, c[0x0][0x320] ;  /* 0x0000c80021107a20 */ /* 0x000fe40000410000 */
[----:B------:R-:W-:Y:S02]  /*5f30*/  FMUL.FTZ R34, R34, c[0x0][0x320] ;  /* 0x0000c80022227a20 */ /* 0x000fe40000410000 */
[----:B------:R-:W-:Y:S05]  /*5f40*/  FMUL.FTZ R35, R35, c[0x0][0x320] ;  /* 0x0000c80023237a20 */ /* 0x000fea0000410000 */
        /* <DEDUP_REMOVED lines=15> */
[----:B--234-:R-:W-:Y:S01]  /*6040*/  IMAD R2, R204, 0x40, R220 ;  /* 0x00000040cc027824 */ /* 0x01cfe200078e02dc */
[----:B------:R-:W-:Y:S01]  /*6050*/  SHF.R.S32.HI R191, RZ, 0x1f, R208 ;  /* 0x0000001fffbf7819 */ /* 0x000fe200000114d0 */
[----:B------:R-:W-:Y:S01]  /*6060*/  IMAD.MOV.U32 R202, RZ, RZ, RZ ;  /* 0x000000ffffca7224 */ /* 0x000fe200078e00ff */
[----:B------:R-:W-:Y:S01]  /*6070*/  SHF.R.S32.HI R192, RZ, 0x1f, R207 ;  /* 0x0000001fffc07819 */ /* 0x000fe200000114cf */
[----:B------:R-:W-:Y:S01]  /*6080*/  IMAD.SHL.U32 R28, R208, 0x2, RZ ;  /* 0x00000002d01c7824 */ /* 0x000fe200078e00ff */
[----:B------:R-:W-:Y:S01]  /*6090*/  IADD3 R2, R2, -0x40, R216 ;  /* 0xffffffc002027810 */ /* 0x000fe20007ffe0d8 */
[C---:B------:R-:W-:Y:S01]  /*60a0*/  IMAD.SHL.U32 R25, R207.reuse, 0x2, RZ ;  /* 0x00000002cf197824 */ /* 0x040fe200078e00ff */
[----:B-1----:R-:W-:Y:S01]  /*60b0*/  SHF.L.U64.HI R15, R208, 0x1, R191 ;  /* 0x00000001d00f7819 */ /* 0x002fe200000102bf */
[----:B------:R-:W-:Y:S01]  /*60c0*/  IMAD.SHL.U32 R24, R206, 0x2, RZ ;  /* 0x00000002ce187824 */ /* 0x000fe200078e00ff */
[----:B------:R-:W-:Y:S01]  /*60d0*/  SHF.R.S32.HI R191, RZ, 0x1f, R206 ;  /* 0x0000001fffbf7819 */ /* 0x000fe200000114ce */
[----:B------:R-:W-:Y:S01]  /*60e0*/  @P3 IMAD.HI.U32 R3, R2, c[0x0][0x2bc], RZ ;  /* 0x0000af0002033a27 */ /* 0x000fe200078e00ff */
[----:B------:R-:W-:Y:S02]  /*60f0*/  SHF.L.U64.HI R14, R207, 0x1, R192 ;  /* 0x00000001cf0e7819 */ /* 0x000fe400000102c0 */
[----:B------:R-:W-:Y:S01]  /*6100*/  SHF.L.U64.HI R13, R206, 0x1, R191 ;  /* 0x00000001ce0d7819 */ /* 0x000fe200000102bf */
[----:B------:R-:W-:Y:S01]  /*6110*/  IMAD.MOV.U32 R0, RZ, RZ, R2 ;  /* 0x000000ffff007224 */ /* 0x000fe200078e0002 */
[----:B------:R-:W-:Y:S04]  /*6120*/  @P3 SHF.R.U32.HI R0, RZ, c[0x0][0x2c0], R3 ;  /* 0x0000b000ff003a19 */ /* 0x000fe80000011603 */
[C---:B------:R-:W-:Y:S04]  /*6130*/  @!P1 IADD3 R3, P0, R0.reuse, R222, RZ ;  /* 0x000000de00039210 */ /* 0x040fe80007f1e0ff */
[----:B------:R-:W-:Y:S01]  /*6140*/  @!P1 LEA.HI.X.SX32 R5, R0, R226, 0x1, P0 ;  /* 0x000000e200059211 */ /* 0x000fe200000f0eff */
[----:B------:R-:W-:Y:S01]  /*6150*/  IMAD.MOV R0, RZ, RZ, -R0 ;  /* 0x000000ffff007224 */ /* 0x000fe200078e0a00 */
[C---:B------:R-:W-:Y:S03]  /*6160*/  @!P1 LEA R4, P0, R3.reuse, c[0x0][0x2a0], 0x2 ;  /* 0x0000a80003049a11 */ /* 0x040fe600078010ff */
[----:B------:R-:W-:Y:S01]  /*6170*/  IMAD R205, R0, c[0x0][0x2b8], R2 ;  /* 0x0000ae0000cd7a24 */ /* 0x000fe200078e0202 */
[----:B------:R-:W-:Y:S03]  /*6180*/  @!P1 LEA.HI.X R5, R3, c[0x0][0x2a4], R5, 0x2, P0 ;  /* 0x0000a90003059a11 */ /* 0x000fe600000f1405 */
[C---:B------:R-:W-:Y:S01]  /*6190*/  IMAD.WIDE.U32 R2, R205.reuse, c[0x0][0x1e0], RZ ;  /* 0x00007800cd027a25 */ /* 0x040fe200078e00ff */
        /* <DEDUP_REMOVED lines=13> */
[----:B------:R-:W-:-:S06]  /*6270*/  BRA.DIV ~URZ, `(.L_x_499) ;  /* 0x000087927f007947 */ /* 0x000fcc000b800000 */
[----:B------:R1:W2:Y:S02]  /*6280*/  SHFL.IDX PT, R4, R5, RZ, 0x181f ;  /* 0x00181fff05047589 */ /* 0x0002a400000e0000 */
.L_x_556:
[----:B------:R-:W-:-:S05]  /*6290*/  BRA.DIV ~URZ, `(.L_x_500) ;  /* 0x000087e27f007947 */ /* 0x000fca000b800000 */
[----:B------:R-:W3:Y:S01]  /*62a0*/  SHFL.IDX PT, R0, R12, RZ, 0x181f ;  /* 0x00181fff0c007589 */ /* 0x000ee200000e0000 */
[----:B------:R-:W-:Y:S02]  /*62b0*/  ISETP.GE.AND P5, PT, R206, c[0x0][0x1d4], PT ;  /* 0x00007500ce007a0c */ /* 0x000fe40003fa6270 */
[----:B------:R-:W-:Y:S02]  /*62c0*/  ISETP.GE.AND P2, PT, R207, c[0x0][0x1d4], PT ;  /* 0x00007500cf007a0c */ /* 0x000fe40003f46270 */
[----:B------:R-:W-:Y:S02]  /*62d0*/  SEL R11, RZ, 0x10, P5 ;  /* 0x00000010ff0b7807 */ /* 0x000fe40002800000 */
[----:B------:R-:W-:Y:S02]  /*62e0*/  SEL R10, RZ, 0x10, P2 ;  /* 0x00000010ff0a7807 */ /* 0x000fe40001000000 */
[C---:B---3--:R-:W-:Y:S02]  /*62f0*/  IADD3 R6, P0, R0.reuse, R24, RZ ;  /* 0x0000001800067210 */ /* 0x048fe40007f1e0ff */
[----:B------:R-:W-:Y:S03]  /*6300*/  IADD3 R2, P6, R0, R25, RZ ;  /* 0x0000001900027210 */ /* 0x000fe60007fde0ff */
        /* <DEDUP_REMOVED lines=10> */
[----:B------:R2:W1:Y:S04]  /*63b0*/  SHFL.IDX PT, R0, R12, 0x1, 0x181f ;  /* 0x00381f000c007f89 */ /* 0x00046800000e0000 */
[----:B------:R2:W-:Y:S01]  /*63c0*/  LDGSTS.E.BYPASS.LTC128B.128 [R203+0xa100], [R8.64], !P0 ;  /* 0x0a10000008cb7fae */ /* 0x0005e2000c101d46 */
[----:B-1-3--:R-:W-:Y:S03]  /*63d0*/  SEL R5, RZ, 0x10, P0 ;  /* 0x00000010ff057807 */ /* 0x00afe60000000000 */
.L_x_557:
[----:B--2---:R-:W-:Y:S02]  /*63e0*/  IADD3 R2, -R10, 0x10, RZ ;  /* 0x000000100a027810 */ /* 0x004fe40007ffe1ff */
[----:B------:R-:W-:Y:S02]  /*63f0*/  IADD3 R8, -R11, 0x10, RZ ;  /* 0x000000100b087810 */ /* 0x000fe40007ffe1ff */
[----:B------:R-:W-:Y:S02]  /*6400*/  LOP3.LUT R6, R2, 0xf, RZ, 0xc0, !PT ;  /* 0x0000000f02067812 */ /* 0x000fe400078ec0ff */
[----:B------:R-:W-:Y:S02]  /*6410*/  LOP3.LUT R8, R8, 0xf, RZ, 0xc0, !PT ;  /* 0x0000000f08087812 */ /* 0x000fe400078ec0ff */
[----:B------:R-:W-:Y:S02]  /*6420*/  IADD3 R3, -R5, 0x10, RZ ;  /* 0x0000001005037810 */ /* 0x000fe40007ffe1ff */
[-C--:B------:R-:W-:Y:S02]  /*6430*/  IADD3 R6, P6, P5, R6, R0.reuse, R25 ;  /* 0x0000000006067210 */ /* 0x080fe40007dde019 */
[----:B------:R-:W-:Y:S02]  /*6440*/  IADD3 R8, P2, P0, R8, R0, R24 ;  /* 0x0000000008087210 */ /* 0x000fe4000785e018 */
[----:B------:R-:W-:Y:S02]  /*6450*/  LOP3.LUT R2, R3, 0xf, RZ, 0xc0, !PT ;  /* 0x0000000f03027812 */ /* 0x000fe400078ec0ff */
[-C--:B----4-:R-:W-:Y:S02]  /*6460*/  IADD3.X R7, RZ, R4.reuse, R14, P6, P5 ;  /* 0x00000004ff077210 */ /* 0x090fe400037ea40e */
        /* <DEDUP_REMOVED lines=12> */
.L_x_498:
[----:B--234-:R-:W-:Y:S05]  /*6530*/  BSYNC B0 ;  /* 0x0000000000007941 */ /* 0x01cfea0003800000 */
.L_x_497:
[----:B------:R-:W-:Y:S01]  /*6540*/  MOV R0, 0x1 ;  /* 0x0000000100007802 */ /* 0x000fe20000000f00 */
[----:B------:R-:W0:Y:S01]  /*6550*/  LDGDEPBAR ;  /* 0x00000000000079af */ /* 0x000e220000000000 */
[----:B------:R-:W-:Y:S02]  /*6560*/  IADD3 R4, R232, R228, RZ ;  /* 0x000000e4e8047210 */ /* 0x000fe40007ffe0ff */
[----:B-1----:R-:W-:Y:S01]  /*6570*/  MOV R3, c[0x0][0x2ac] ;  /* 0x0000ab0000037a02 */ /* 0x002fe20000000f00 */
[----:B------:R-:W-:Y:S02]  /*6580*/  IMAD R0, R204, -0x40, R0 ;  /* 0xffffffc0cc007824 */ /* 0x000fe400078e0200 */
[----:B------:R-:W-:Y:S03]  /*6590*/  @P4 IMAD.HI.U32 R2, R4, c[0x0][0x2c8], RZ ;  /* 0x0000b20004024a27 */ /* 0x000fe600078e00ff */
[----:B------:R-:W-:Y:S02]  /*65a0*/  IADD3 R0, -R233, R0, RZ ;  /* 0x00000000e9007210 */ /* 0x000fe40007ffe1ff */
[----:B------:R-:W-:Y:S03]  /*65b0*/  @P4 SHF.R.U32.HI R4, RZ, c[0x0][0x2cc], R2 ;  /* 0x0000b300ff044a19 */ /* 0x000fe60000011602 */
[----:B------:R-:W-:Y:S05]  /*65c0*/  IMAD R0, R3, c[0x0][0x1d0], R0 ;  /* 0x0000740003007a24 */ /* 0x000fea00078e0200 */
[----:B------:R-:W-:Y:S01]  /*65d0*/  IADD3 R5, R0, -c[0x0][0x168], RZ ;  /* 0x80005a0000057a10 */ /* 0x000fe20007ffe0ff */
[----:B------:R-:W-:-:S05]  /*65e0*/  BRA.DIV ~URZ, `(.L_x_501) ;  /* 0x000086d27f007947 */ /* 0x000fca000b800000 */
[----:B------:R1:W2:Y:S02]  /*65f0*/  SHFL.IDX PT, R0, R4, RZ, 0x1c1f ;  /* 0x001c1fff04007589 */ /* 0x0002a400000e0000 */
.L_x_558:
[----:B--2---:R-:W-:Y:S05]  /*6600*/  IMAD.IADD R0, R5, 0x1, R0 ;  /* 0x0000000105007824 */ /* 0x004fea00078e0200 */
[C---:B------:R-:W-:Y:S02]  /*6610*/  ISETP.GT.AND P6, PT, R0.reuse, RZ, PT ;  /* 0x000000ff0000720c */ /* 0x040fe40003fc4270 */
[C---:B------:R-:W-:Y:S02]  /*6620*/  ISETP.GT.AND P5, PT, R0.reuse, 0x1, PT ;  /* 0x000000010000780c */ /* 0x040fe40003fa4270 */
[C---:B------:R-:W-:Y:S02]  /*6630*/  ISETP.GT.AND P2, PT, R0.reuse, 0x8, PT ;  /* 0x000000080000780c */ /* 0x040fe40003f44270 */
[----:B------:R-:W-:Y:S02]  /*6640*/  ISETP.GT.AND P0, PT, R0, 0x9, PT ;  /* 0x000000090000780c */ /* 0x000fe40003f04270 */
[----:B------:R-:W-:Y:S02]  /*6650*/  FSEL R6, R150, -INF , P6 ;  /* 0xff80000096067808 */ /* 0x000fe40003000000 */
[C---:B------:R-:W-:Y:S02]  /*6660*/  ISETP.GT.AND P6, PT, R0.reuse, 0x10, PT ;  /* 0x000000100000780c */ /* 0x040fe40003fc4270 */
[----:B------:R-:W-:Y:S02]  /*6670*/  FSEL R10, R147, -INF , P5 ;  /* 0xff800000930a7808 */ /* 0x000fe40002800000 */
        /* <DEDUP_REMOVED lines=22> */
[----:B------:R-:W-:Y:S02]  /*67e0*/  FSEL R163, R18, -INF , P5 ;  /* 0xff80000012a37808 */ /* 0x000fe40002800000 */
[----:B------:R-:W-:Y:S02]  /*67f0*/  FSEL R164, R17, -INF , P2 ;  /* 0xff80000011a47808 */ /* 0x000fe40001000000 */
[----:B------:R-:W-:Y:S01]  /*6800*/  FSEL R165, R16, -INF , P0 ;  /* 0xff80000010a57808 */ /* 0x000fe20000000000 */
[----:B------:R-:W-:-:S05]  /*6810*/  BRA.DIV ~URZ, `(.L_x_502) ;  /* 0x000085127f007947 */ /* 0x000fca000b800000 */
[----:B------:R-:W-:Y:S01]  /*6820*/  FMNMX.FTZ R2, R6, R101, !PT ;  /* 0x0000006506027209 */ /* 0x000fe20007810000 */
[----:B------:R-:W2:Y:S03]  /*6830*/  SHFL.IDX PT, R0, R4, 0x1, 0x1c1f ;  /* 0x003c1f0004007f89 */ /* 0x000ea600000e0000 */
[----:B------:R-:W-:Y:S04]  /*6840*/  FMNMX.FTZ R2, R10, R2, !PT ;  /* 0x000000020a027209 */ /* 0x000fe80007810000 */
[----:B------:R-:W-:Y:S04]  /*6850*/  FMNMX.FTZ R2, R9, R2, !PT ;  /* 0x0000000209027209 */ /* 0x000fe80007810000 */
[----:B------:R-:W-:Y:S04]  /*6860*/  FMNMX.FTZ R2, R12, R2, !PT ;  /* 0x000000020c027209 */ /* 0x000fe80007810000 */
[----:B------:R-:W-:Y:S04]  /*6870*/  FMNMX.FTZ R2, R140, R2, !PT ;  /* 0x000000028c027209 */ /* 0x000fe80007810000 */
[----:B------:R-:W-:Y:S04]  /*6880*/  FMNMX.FTZ R2, R141, R2, !PT ;  /* 0x000000028d027209 */ /* 0x000fe80007810000 */
[----:B------:R-:W-:Y:S01]  /*6890*/  FMNMX.FTZ R2, R142, R2, !PT ;  /* 0x000000028e027209 */ /* 0x000fe20007810000 */
[----:B--2---:R-:W-:Y:S03]  /*68a0*/  IMAD.IADD R0, R5, 0x1, R0 ;  /* 0x0000000105007824 */ /* 0x004fe600078e0200 */
[----:B------:R-:W-:Y:S02]  /*68b0*/  FMNMX.FTZ R2, R147, R2, !PT ;  /* 0x0000000293027209 */ /* 0x000fe40007810000 */
[C---:B------:R-:W-:Y:S02]  /*68c0*/  ISETP.GT.AND P2, PT, R0.reuse, RZ, PT ;  /* 0x000000ff0000720c */ /* 0x040fe40003f44270 */
[----:B------:R-:W-:Y:S02]  /*68d0*/  ISETP.GT.AND P0, PT, R0, 0x1, PT ;  /* 0x000000010000780c */ /* 0x000fe40003f04270 */
[----:B------:R-:W-:Y:S02]  /*68e0*/  FSEL R5, R152, -INF , P2 ;  /* 0xff80000098057808 */ /* 0x000fe40001000000 */
[C---:B------:R-:W-:Y:S02]  /*68f0*/  ISETP.GT.AND P2, PT, R0.reuse, 0x8, PT ;  /* 0x000000080000780c */ /* 0x040fe40003f44270 */
[----:B------:R-:W-:Y:S02]  /*6900*/  FSEL R8, R151, -INF , P0 ;  /* 0xff80000097087808 */ /* 0x000fe40000000000 */
[----:B------:R-:W-:Y:S02]  /*6910*/  FMNMX.FTZ R3, R5, R102, !PT ;  /* 0x0000006605037209 */ /* 0x000fe40007810000 */
[----:B------:R-:W-:Y:S02]  /*6920*/  ISETP.GT.AND P0, PT, R0, 0x9, PT ;  /* 0x000000090000780c */ /* 0x000fe40003f04270 */
[----:B------:R-:W-:Y:S02]  /*6930*/  FSEL R7, R145, -INF , P2 ;  /* 0xff80000091077808 */ /* 0x000fe40001000000 */
[----:B------:R-:W-:Y:S02]  /*6940*/  FMNMX.FTZ R3, R8, R3, !PT ;  /* 0x0000000308037209 */ /* 0x000fe40007810000 */
[C---:B------:R-:W-:Y:S02]  /*6950*/  ISETP.GT.AND P2, PT, R0.reuse, 0x10, PT ;  /* 0x000000100000780c */ /* 0x040fe40003f44270 */
[----:B------:R-:W-:Y:S02]  /*6960*/  FSEL R11, R149, -INF , P0 ;  /* 0xff800000950b7808 */ /* 0x000fe40000000000 */
[----:B-1----:R-:W-:Y:S02]  /*6970*/  FMNMX.FTZ R4, R7, R3, !PT ;  /* 0x0000000307047209 */ /* 0x002fe40007810000 */
[C---:B------:R-:W-:Y:S02]  /*6980*/  ISETP.GT.AND P0, PT, R0.reuse, 0x11, PT ;  /* 0x000000110000780c */ /* 0x040fe40003f04270 */
[----:B------:R-:W-:Y:S02]  /*6990*/  FSEL R143, R139, -INF , P2 ;  /* 0xff8000008b8f7808 */ /* 0x000fe40001000000 */
[----:B------:R-:W-:Y:S02]  /*69a0*/  FMNMX.FTZ R4, R11, R4, !PT ;  /* 0x000000040b047209 */ /* 0x000fe40007810000 */
[----:B------:R-:W-:Y:S02]  /*69b0*/  ISETP.GT.AND P2, PT, R0, 0x18, PT ;  /* 0x000000180000780c */ /* 0x000fe40003f44270 */
        /* <DEDUP_REMOVED lines=37> */
[----:B------:R-:W-:Y:S02]  /*6c10*/  FSEL R161, R35, -INF , P0 ;  /* 0xff80000023a17808 */ /* 0x000fe40000000000 */
[----:B------:R-:W-:Y:S01]  /*6c20*/  FMNMX.FTZ R4, R160, R4, !PT ;  /* 0x00000004a0047209 */ /* 0x000fe20007810000 */
[----:B------:R-:W1:Y:S03]  /*6c30*/  SHFL.BFLY PT, R100, R0, 0x2, 0x1f ;  /* 0x0c401f0000647f89 */ /* 0x000e6600000e0000 */
[----:B------:R-:W-:Y:S05]  /*6c40*/  FMNMX.FTZ R4, R161, R4, !PT ;  /* 0x00000004a1047209 */ /* 0x000fea0007810000 */
[----:B------:R-:W2:Y:S01]  /*6c50*/  SHFL.BFLY PT, R2, R4, 0x2, 0x1f ;  /* 0x0c401f0004027f89 */ /* 0x000ea200000e0000 */
[----:B-1----:R-:W-:Y:S07]  /*6c60*/  FMNMX.FTZ R100, R100, R0, !PT ;  /* 0x0000000064647209 */ /* 0x002fee0007810000 */
[----:B------:R-:W1:Y:S01]  /*6c70*/  SHFL.BFLY PT, R3, R100, 0x1, 0x1f ;  /* 0x0c201f0064037f89 */ /* 0x000e6200000e0000 */
[----:B--2---:R-:W-:Y:S07]  /*6c80*/  FMNMX.FTZ R4, R4, R2, !PT ;  /* 0x0000000204047209 */ /* 0x004fee0007810000 */
[----:B------:R2:W3:Y:S01]  /*6c90*/  SHFL.BFLY PT, R0, R4, 0x1, 0x1f ;  /* 0x0c201f0004007f89 */ /* 0x0004e200000e0000 */
[----:B-1----:R-:W-:Y:S07]  /*6ca0*/  FMNMX.FTZ R100, R100, R3, !PT ;  /* 0x0000000364647209 */ /* 0x002fee0007810000 */
.L_x_559:
[C---:B------:R-:W-:Y:S01]  /*6cb0*/  FSETP.NEU.FTZ.AND P0, PT, R100.reuse, -INF , PT ;  /* 0xff8000006400780b */ /* 0x040fe20003f1d000 */
[----:B------:R-:W-:Y:S01]  /*6cc0*/  FMUL.FTZ R144, R100, c[0x0][0x2d0] ;  /* 0x0000b40064907a20 */ /* 0x000fe20000410000 */
[----:B---3--:R-:W-:Y:S01]  /*6cd0*/  FMNMX.FTZ R3, R0, R4, !PT ;  /* 0x0000000400037209 */ /* 0x008fe20007810000 */
[----:B------:R-:W-:Y:S01]  /*6ce0*/  WARPSYNC 0xffffffff ;  /* 0xffffffff00007948 */ /* 0x000fe20003800000 */
[----:B------:R-:W-:Y:S01]  /*6cf0*/  FSEL R2, R100, RZ, P0 ;  /* 0x000000ff64027208 */ /* 0x000fe20000000000 */
[----:B------:R-:W-:Y:S01]  /*6d00*/  LDSM.16.MT88.4 R20, [R188] ;  /* 0x00000000bc14783b */ /* 0x000fe20000004200 */
[----:B------:R-:W-:Y:S01]  /*6d10*/  FSEL R144, R144, RZ, P0 ;  /* 0x000000ff90907208 */ /* 0x000fe20000000000 */
[C---:B--2---:R-:W-:Y:S01]  /*6d20*/  FMUL.FTZ R4, R3.reuse, c[0x0][0x2d0] ;  /* 0x0000b40003047a20 */ /* 0x044fe20000410000 */
[----:B------:R-:W-:Y:S01]  /*6d30*/  FSETP.NEU.FTZ.AND P0, PT, R3, -INF , PT ;  /* 0xff8000000300780b */ /* 0x000fe20003f1d000 */
[----:B------:R-:W-:Y:S02]  /*6d40*/  FADD.FTZ R0, -R2, R101 ;  /* 0x0000006502007221 */ /* 0x000fe40000010100 */
[--C-:B------:R-:W-:Y:S01]  /*6d50*/  FFMA.FTZ R12, R12, c[0x0][0x2d0], -R144.reuse ;  /* 0x0000b4000c0c7a23 */ /* 0x100fe20000010890 */
[----:B------:R-:W-:Y:S01]  /*6d60*/  FSEL R145, R4, RZ, P0 ;  /* 0x000000ff04917208 */ /* 0x000fe20000000000 */
[----:B------:R-:W-:Y:S01]  /*6d70*/  FMUL.FTZ R0, R0, c[0x0][0x2d0] ;  /* 0x0000b40000007a20 */ /* 0x000fe20000410000 */
[----:B------:R-:W-:Y:S01]  /*6d80*/  LDSM.16.MT88.4 R28, [R190] ;  /* 0x00000000be1c783b */ /* 0x000fe20000004200 */
[----:B------:R1:W-:Y:S01]  /*6d90*/  MUFU.EX2 R201, R12 ;  /* 0x0000000c00c97308 */ /* 0x0003e20000000800 */
[--C-:B------:R-:W-:Y:S02]  /*6da0*/  FFMA.FTZ R101, R140, c[0x0][0x2d0], -R144.reuse ;  /* 0x0000b4008c657a23 */ /* 0x100fe40000010890 */
[--C-:B------:R-:W-:Y:S02]  /*6db0*/  FFMA.FTZ R5, R5, c[0x0][0x2d0], -R145.reuse ;  /* 0x0000b40005057a23 */ /* 0x100fe40000010891 */
[--C-:B------:R-:W-:Y:S02]  /*6dc0*/  FFMA.FTZ R8, R8, c[0x0][0x2d0], -R145.reuse ;  /* 0x0000b40008087a23 */ /* 0x100fe40000010891 */
[--C-:B------:R-:W-:Y:S02]  /*6dd0*/  FFMA.FTZ R7, R7, c[0x0][0x2d0], -R145.reuse ;  /* 0x0000b40007077a23 */ /* 0x100fe40000010891 */
[--C-:B------:R-:W-:Y:S01]  /*6de0*/  FFMA.FTZ R11, R11, c[0x0][0x2d0], -R145.reuse ;  /* 0x0000b4000b0b7a23 */ /* 0x100fe20000010891 */
[----:B------:R2:W-:Y:S01]  /*6df0*/  MUFU.EX2 R2, R0 ;  /* 0x0000000000027308 */ /* 0x0005e20000000800 */
[--C-:B------:R-:W-:Y:S02]  /*6e00*/  FFMA.FTZ R6, R6, c[0x0][0x2d0], -R144.reuse ;  /* 0x0000b40006067a23 */ /* 0x100fe40000010890 */
[--C-:B------:R-:W-:Y:S02]  /*6e10*/  FFMA.FTZ R10, R10, c[0x0][0x2d0], -R144.reuse ;  /* 0x0000b4000a0a7a23 */ /* 0x100fe40000010890 */
[----:B------:R-:W-:Y:S05]  /*6e20*/  FFMA.FTZ R9, R9, c[0x0][0x2d0], -R144 ;  /* 0x0000b40009097a23 */ /* 0x000fea0000010890 */
[----:B------:R3:W-:Y:S01]  /*6e30*/  MUFU.EX2 R191, R101 ;  /* 0x0000006500bf7308 */ /* 0x0007e20000000800 */
[----:B-1----:R-:W1:Y:S09]  /*6e40*/  LDSM.16.MT88.4 R12, [R187] ;  /* 0x00000000bb0c783b */ /* 0x002e720000004200 */
[----:B------:R-:W-:Y:S01]  /*6e50*/  MUFU.EX2 R196, R6 ;  /* 0x0000000600c47308 */ /* 0x000fe20000000800 */
[----:B--2---:R-:W-:Y:S02]  /*6e60*/  FSEL R0, R3, RZ, P0 ;  /* 0x000000ff03007208 */ /* 0x004fe40000000000 */
[C---:B------:R-:W-:Y:S02]  /*6e70*/  ISETP.GT.AND P0, PT, R204.reuse, R211, PT ;  /* 0x000000d3cc00720c */ /* 0x040fe40003f04270 */
[----:B------:R-:W-:Y:S01]  /*6e80*/  IADD3 R204, R204, -0x1, RZ ;  /* 0xffffffffcccc7810 */ /* 0x000fe20007ffe0ff */
[----:B------:R-:W-:Y:S04]  /*6e90*/  FADD.FTZ R0, -R0, R102 ;  /* 0x0000006600007221 */ /* 0x000fe80000010100 */
[----:B------:R-:W2:Y:S01]  /*6ea0*/  MUFU.EX2 R210, R10 ;  /* 0x0000000a00d27308 */ /* 0x000ea20000000800 */
[----:B------:R-:W-:Y:S02]  /*6eb0*/  FMUL.FTZ R0, R0, c[0x0][0x2d0] ;  /* 0x0000b40000007a20 */ /* 0x000fe40000410000 */
[--C-:B---3--:R-:W-:Y:S07]  /*6ec0*/  FFMA.FTZ R101, R141, c[0x0][0x2d0], -R144.reuse ;  /* 0x0000b4008d657a23 */ /* 0x108fee0000010890 */
[----:B------:R-:W3:Y:S10]  /*6ed0*/  MUFU.EX2 R209, R9 ;  /* 0x0000000900d17308 */ /* 0x000ef40000000800 */
[----:B------:R-:W-:Y:S10]  /*6ee0*/  MUFU.EX2 R195, R5 ;  /* 0x0000000500c37308 */ /* 0x000ff40000000800 */
[----:B------:R-:W4:Y:S10]  /*6ef0*/  MUFU.EX2 R194, R8 ;  /* 0x0000000800c27308 */ /* 0x000f340000000800 */
[----:B------:R-:W-:Y:S10]  /*6f00*/  MUFU.EX2 R193, R7 ;  /* 0x0000000700c17308 */ /* 0x000ff40000000800 */
[----:B------:R-:W-:Y:S10]  /*6f10*/  MUFU.EX2 R192, R11 ;  /* 0x0000000b00c07308 */ /* 0x000ff40000000800 */
[----:B------:R-:W5:Y:S10]  /*6f20*/  MUFU.EX2 R0, R0 ;  /* 0x0000000000007308 */ /* 0x000f740000000800 */
[----:B------:R1:W1:Y:S02]  /*6f30*/  MUFU.EX2 R183, R101 ;  /* 0x0000006500b77308 */ /* 0x0002640000000800 */
[--C-:B-1----:R-:W-:Y:S01]  /*6f40*/  FFMA.FTZ R101, R142, c[0x0][0x2d0], -R144.reuse ;  /* 0x0000b4008e657a23 */ /* 0x102fe20000010890 */
[----:B--2---:R-:W-:Y:S01]  /*6f50*/  F2FP.PACK_AB R136, R210, R196 ;  /* 0x000000c4d288723e */ /* 0x004fe200000000ff */
[C---:B------:R-:W-:Y:S01]  /*6f60*/  FMUL.FTZ R4, R2.reuse, R104 ;  /* 0x0000006802047220 */ /* 0x040fe20000410000 */
[----:B---3--:R-:W-:Y:S01]  /*6f70*/  F2FP.PACK_AB R138, R201, R209 ;  /* 0x000000d1c98a723e */ /* 0x008fe200000000ff */
[----:B------:R-:W-:Y:S01]  /*6f80*/  FMUL.FTZ R5, R2, R105 ;  /* 0x0000006902057220 */ /* 0x000fe20000410000 */
[----:B----4-:R-:W-:Y:S01]  /*6f90*/  F2FP.PACK_AB R137, R194, R195 ;  /* 0x000000c3c289723e */ /* 0x010fe200000000ff */
[----:B-----5:R-:W-:Y:S01]  /*6fa0*/  FMUL.FTZ R6, R0, R106 ;  /* 0x0000006a00067220 */ /* 0x020fe20000410000 */
[----:B------:R-:W-:Y:S01]  /*6fb0*/  F2FP.PACK_AB R139, R192, R193 ;  /* 0x000000c1c08b723e */ /* 0x000fe200000000ff */
[----:B------:R-:W-:Y:S01]  /*6fc0*/  FMUL.FTZ R7, R0, R107 ;  /* 0x0000006b00077220 */ /* 0x000fe20000410000 */
[----:B------:R1:W-:Y:S01]  /*6fd0*/  MUFU.EX2 R182, R101 ;  /* 0x0000006500b67308 */ /* 0x0003e20000000800 */
[----:B------:R-:W2:Y:S01]  /*6fe0*/  LDSM.16.MT88.4 R104, [R189] ;  /* 0x00000000bd68783b */ /* 0x000ea20000004200 */
[C---:B------:R-:W-:Y:S02]  /*6ff0*/  FMUL.FTZ R8, R2.reuse, R108 ;  /* 0x0000006c02087220 */ /* 0x040fe40000410000 */
[----:B------:R-:W-:Y:S02]  /*7000*/  FMUL.FTZ R9, R2, R109 ;  /* 0x0000006d02097220 */ /* 0x000fe40000410000 */
[C---:B------:R-:W-:Y:S05]  /*7010*/  HMMA.16816.F32 R4, R136.reuse, R12, R4 ;  /* 0x0000000c8804723c */ /* 0x040fea0000001804 */
[C---:B------:R-:W-:Y:S02]  /*7020*/  FMUL.FTZ R10, R0.reuse, R110 ;  /* 0x0000006e000a7220 */ /* 0x040fe40000410000 */
[----:B------:R-:W-:Y:S02]  /*7030*/  FMUL.FTZ R11, R0, R111 ;  /* 0x0000006f000b7220 */ /* 0x000fe40000410000 */
[----:B------:R-:W3:Y:S03]  /*7040*/  LDSM.16.MT88.4 R108, [R187+0x2000] ;  /* 0x00200000bb6c783b */ /* 0x000ee60000004200 */
[C---:B------:R-:W-:Y:S02]  /*7050*/  FMUL.FTZ R12, R2.reuse, R112 ;  /* 0x00000070020c7220 */ /* 0x040fe40000410000 */
[C---:B------:R-:W-:Y:S03]  /*7060*/  HMMA.16816.F32 R8, R136.reuse, R14, R8 ;  /* 0x0000000e8808723c */ /* 0x040fe60000001808 */
[C---:B------:R-:W-:Y:S02]  /*7070*/  FMUL.FTZ R13, R2.reuse, R113 ;  /* 0x00000071020d7220 */ /* 0x040fe40000410000 */
[----:B------:R-:W-:Y:S02]  /*7080*/  FMUL.FTZ R16, R2, R116 ;  /* 0x0000007402107220 */ /* 0x000fe40000410000 */
[C---:B------:R-:W-:Y:S02]  /*7090*/  FMUL.FTZ R14, R0.reuse, R114 ;  /* 0x00000072000e7220 */ /* 0x040fe40000410000 */
[----:B------:R-:W-:Y:S02]  /*70a0*/  FMUL.FTZ R15, R0, R115 ;  /* 0x00000073000f7220 */ /* 0x000fe40000410000 */
[----:B------:R-:W4:Y:S01]  /*70b0*/  LDSM.16.MT88.4 R112, [R188+0x2000] ;  /* 0x00200000bc70783b */ /* 0x000f220000004200 */
[----:B------:R-:W-:Y:S02]  /*70c0*/  FMUL.FTZ R17, R2, R117 ;  /* 0x0000007502117220 */ /* 0x000fe40000410000 */
[C---:B------:R-:W-:Y:S02]  /*70d0*/  FMUL.FTZ R18, R0.reuse, R118 ;  /* 0x0000007600127220 */ /* 0x040fe40000410000 */
[C---:B------:R-:W-:Y:S03]  /*70e0*/  HMMA.16816.F32 R12, R136.reuse, R20, R12 ;  /* 0x00000014880c723c */ /* 0x040fe6000000180c */
[----:B------:R-:W-:Y:S02]  /*70f0*/  FMUL.FTZ R19, R0, R119 ;  /* 0x0000007700137220 */ /* 0x000fe40000410000 */
[----:B------:R-:W-:Y:S01]  /*7100*/  LDSM.16.MT88.4 R116, [R187+0x800] ;  /* 0x00080000bb74783b */ /* 0x000fe20000004200 */
[--C-:B-1----:R-:W-:Y:S02]  /*7110*/  FFMA.FTZ R101, R147, c[0x0][0x2d0], -R144.reuse ;  /* 0x0000b40093657a23 */ /* 0x102fe40000010890 */
[C---:B------:R-:W-:Y:S02]  /*7120*/  FMUL.FTZ R20, R2.reuse, R120 ;  /* 0x0000007802147220 */ /* 0x040fe40000410000 */
[C---:B------:R-:W-:Y:S01]  /*7130*/  HMMA.16816.F32 R16, R136.reuse, R22, R16 ;  /* 0x000000168810723c */ /* 0x040fe20000001810 */
[----:B------:R1:W-:Y:S02]  /*7140*/  MUFU.EX2 R181, R101 ;  /* 0x0000006500b57308 */ /* 0x0003e40000000800 */
[C---:B------:R-:W-:Y:S02]  /*7150*/  FMUL.FTZ R21, R2.reuse, R121 ;  /* 0x0000007902157220 */ /* 0x040fe40000410000 */
[----:B------:R-:W-:Y:S02]  /*7160*/  FMUL.FTZ R24, R2, R124 ;  /* 0x0000007c02187220 */ /* 0x000fe40000410000 */
[C---:B------:R-:W-:Y:S02]  /*7170*/  FMUL.FTZ R22, R0.reuse, R122 ;  /* 0x0000007a00167220 */ /* 0x040fe40000410000 */
[----:B------:R-:W-:Y:S02]  /*7180*/  FMUL.FTZ R23, R0, R123 ;  /* 0x0000007b00177220 */ /* 0x000fe40000410000 */
[----:B------:R-:W-:Y:S01]  /*7190*/  LDSM.16.MT88.4 R120, [R188+0x800] ;  /* 0x00080000bc78783b */ /* 0x000fe20000004200 */
[----:B------:R-:W-:Y:S02]  /*71a0*/  FMUL.FTZ R25, R2, R125 ;  /* 0x0000007d02197220 */ /* 0x000fe40000410000 */
[C---:B------:R-:W-:Y:S02]  /*71b0*/  FMUL.FTZ R26, R0.reuse, R126 ;  /* 0x0000007e001a7220 */ /* 0x040fe40000410000 */
[C---:B------:R-:W-:Y:S03]  /*71c0*/  HMMA.16816.F32 R20, R136.reuse, R28, R20 ;  /* 0x0000001c8814723c */ /* 0x040fe60000001814 */
[----:B------:R-:W-:Y:S02]  /*71d0*/  FMUL.FTZ R27, R0, R127 ;  /* 0x0000007f001b7220 */ /* 0x000fe40000410000 */
[----:B------:R-:W-:Y:S01]  /*71e0*/  LDSM.16.MT88.4 R124, [R189+0x800] ;  /* 0x00080000bd7c783b */ /* 0x000fe20000004200 */
[C---:B------:R-:W-:Y:S02]  /*71f0*/  FMUL.FTZ R32, R2.reuse, R132 ;  /* 0x0000008402207220 */ /* 0x040fe40000410000 */
[C---:B------:R-:W-:Y:S02]  /*7200*/  FMUL.FTZ R28, R2.reuse, R128 ;  /* 0x00000080021c7220 */ /* 0x040fe40000410000 */
[C---:B------:R-:W-:Y:S03]  /*7210*/  HMMA.16816.F32 R24, R136.reuse, R30, R24 ;  /* 0x0000001e8818723c */ /* 0x040fe60000001818 */
[----:B------:R-:W-:Y:S02]  /*7220*/  FMUL.FTZ R29, R2, R129 ;  /* 0x00000081021d7220 */ /* 0x000fe40000410000 */
[--C-:B-1----:R-:W-:Y:S02]  /*7230*/  FFMA.FTZ R101, R143, c[0x0][0x2d0], -R145.reuse ;  /* 0x0000b4008f657a23 */ /* 0x102fe40000010891 */
[C---:B------:R-:W-:Y:S01]  /*7240*/  FMUL.FTZ R30, R0.reuse, R130 ;  /* 0x00000082001e7220 */ /* 0x040fe20000410000 */
[----:B------:R-:W-:Y:S01]  /*7250*/  LDSM.16.MT88.4 R140, [R190+0x2800] ;  /* 0x00280000be8c783b */ /* 0x000fe20000004200 */
[----:B------:R-:W-:Y:S01]  /*7260*/  FMUL.FTZ R31, R0, R131 ;  /* 0x00000083001f7220 */ /* 0x000fe20000410000 */
[----:B------:R1:W-:Y:S02]  /*7270*/  MUFU.EX2 R180, R101 ;  /* 0x0000006500b47308 */ /* 0x0003e40000000800 */
[----:B------:R-:W-:Y:S02]  /*7280*/  FMUL.FTZ R33, R2, R133 ;  /* 0x0000008502217220 */ /* 0x000fe40000410000 */
[C---:B------:R-:W-:Y:S02]  /*7290*/  FMUL.FTZ R34, R0.reuse, R134 ;  /* 0x0000008600227220 */ /* 0x040fe40000410000 */
[C---:B--2---:R-:W-:Y:S01]  /*72a0*/  HMMA.16816.F32 R28, R136.reuse, R104, R28 ;  /* 0x00000068881c723c */ /* 0x044fe2000000181c */
[----:B------:R-:W-:Y:S02]  /*72b0*/  LDSM.16.MT88.4 R128, [R187+0x2800] ;  /* 0x00280000bb80783b */ /* 0x000fe40000004200 */
[----:B------:R-:W-:Y:S02]  /*72c0*/  FMUL.FTZ R35, R0, R135 ;  /* 0x0000008700237220 */ /* 0x000fe40000410000 */
[C---:B------:R-:W-:Y:S02]  /*72d0*/  FMUL.FTZ R36, R2.reuse, R36 ;  /* 0x0000002402247220 */ /* 0x040fe40000410000 */
[----:B------:R-:W-:Y:S02]  /*72e0*/  FMUL.FTZ R37, R2, R37 ;  /* 0x0000002502257220 */ /* 0x000fe40000410000 */
[----:B------:R-:W-:Y:S01]  /*72f0*/  LDSM.16.MT88.4 R132, [R188+0x2800] ;  /* 0x00280000bc84783b */ /* 0x000fe20000004200 */
[C---:B------:R-:W-:Y:S03]  /*7300*/  HMMA.16816.F32 R32, R136.reuse, R106, R32 ;  /* 0x0000006a8820723c */ /* 0x040fe60000001820 */
[C---:B------:R-:W-:Y:S02]  /*7310*/  FMUL.FTZ R38, R0.reuse, R38 ;  /* 0x0000002600267220 */ /* 0x040fe40000410000 */
[----:B------:R-:W-:Y:S02]  /*7320*/  FMUL.FTZ R39, R0, R39 ;  /* 0x0000002700277220 */ /* 0x000fe40000410000 */
[----:B------:R-:W2:Y:S01]  /*7330*/  LDSM.16.MT88.4 R104, [R190+0x2000] ;  /* 0x00200000be68783b */ /* 0x000ea20000004200 */
[--C-:B-1----:R-:W-:Y:S04]  /*7340*/  FFMA.FTZ R101, R146, c[0x0][0x2d0], -R145.reuse ;  /* 0x0000b40092657a23 */ /* 0x102fe80000010891 */
[C---:B---3--:R-:W-:Y:S01]  /*7350*/  HMMA.16816.F32 R36, R136.reuse, R108, R36 ;  /* 0x0000006c8824723c */ /* 0x048fe20000001824 */
[----:B------:R1:W3:Y:S02]  /*7360*/  MUFU.EX2 R179, R101 ;  /* 0x0000006500b37308 */ /* 0x0002e40000000800 */
[C---:B------:R-:W-:Y:S02]  /*7370*/  FMUL.FTZ R40, R2.reuse, R40 ;  /* 0x0000002802287220 */ /* 0x040fe40000410000 */
[----:B------:R-:W-:Y:S02]  /*7380*/  FMUL.FTZ R41, R2, R41 ;  /* 0x0000002902297220 */ /* 0x000fe40000410000 */
[C---:B------:R-:W-:Y:S02]  /*7390*/  FMUL.FTZ R42, R0.reuse, R42 ;  /* 0x0000002a002a7220 */ /* 0x040fe40000410000 */
[----:B------:R-:W-:Y:S03]  /*73a0*/  FMUL.FTZ R43, R0, R43 ;  /* 0x0000002b002b7220 */ /* 0x000fe60000410000 */
[C---:B------:R-:W-:Y:S02]  /*73b0*/  FMUL.FTZ R44, R2.reuse, R44 ;  /* 0x0000002c022c7220 */ /* 0x040fe40000410000 */
[----:B------:R-:W-:Y:S02]  /*73c0*/  FMUL.FTZ R45, R2, R45 ;  /* 0x0000002d022d7220 */ /* 0x000fe40000410000 */
[C---:B------:R-:W-:Y:S01]  /*73d0*/  HMMA.16816.F32 R40, R136.reuse, R110, R40 ;  /* 0x0000006e8828723c */ /* 0x040fe20000001828 */
[----:B------:R-:W5:Y:S02]  /*73e0*/  LDSM.16.MT88.4 R108, [R189+0x2000] ;  /* 0x00200000bd6c783b */ /* 0x000f640000004200 */
[C---:B------:R-:W-:Y:S02]  /*73f0*/  FMUL.FTZ R46, R0.reuse, R46 ;  /* 0x0000002e002e7220 */ /* 0x040fe40000410000 */
[----:B------:R-:W-:Y:S02]  /*7400*/  FMUL.FTZ R47, R0, R47 ;  /* 0x0000002f002f7220 */ /* 0x000fe40000410000 */
[----:B------:R-:W-:Y:S02]  /*7410*/  FMUL.FTZ R48, R2, R48 ;  /* 0x0000003002307220 */ /* 0x000fe40000410000 */
[--C-:B-1----:R-:W-:Y:S03]  /*7420*/  FFMA.FTZ R101, R148, c[0x0][0x2d0], -R145.reuse ;  /* 0x0000b40094657a23 */ /* 0x102fe60000010891 */
[C---:B----4-:R-:W-:Y:S01]  /*7430*/  HMMA.16816.F32 R44, R136.reuse, R112, R44 ;  /* 0x00000070882c723c */ /* 0x050fe2000000182c */
[----:B------:R1:W-:Y:S02]  /*7440*/  MUFU.EX2 R178, R101 ;  /* 0x0000006500b27308 */ /* 0x0003e40000000800 */
[----:B------:R-:W-:Y:S02]  /*7450*/  FMUL.FTZ R49, R2, R49 ;  /* 0x0000003102317220 */ /* 0x000fe40000410000 */
[C---:B------:R-:W-:Y:S02]  /*7460*/  FMUL.FTZ R50, R0.reuse, R50 ;  /* 0x0000003200327220 */ /* 0x040fe40000410000 */
[----:B------:R-:W-:Y:S02]  /*7470*/  FMUL.FTZ R51, R0, R51 ;  /* 0x0000003300337220 */ /* 0x000fe40000410000 */
[C---:B------:R-:W-:Y:S03]  /*7480*/  FMUL.FTZ R52, R2.reuse, R52 ;  /* 0x0000003402347220 */ /* 0x040fe60000410000 */
[----:B------:R-:W-:Y:S02]  /*7490*/  FMUL.FTZ R53, R2, R53 ;  /* 0x0000003502357220 */ /* 0x000fe40000410000 */
[C---:B------:R-:W-:Y:S01]  /*74a0*/  HMMA.16816.F32 R48, R136.reuse, R114, R48 ;  /* 0x000000728830723c */ /* 0x040fe20000001830 */
[----:B------:R-:W4:Y:S02]  /*74b0*/  LDSM.16.MT88.4 R112, [R187+0x4000] ;  /* 0x00400000bb70783b */ /* 0x000f240000004200 */
[C---:B------:R-:W-:Y:S02]  /*74c0*/  FMUL.FTZ R54, R0.reuse, R54 ;  /* 0x0000003600367220 */ /* 0x040fe40000410000 */
[----:B------:R-:W-:Y:S02]  /*74d0*/  FMUL.FTZ R55, R0, R55 ;  /* 0x0000003700377220 */ /* 0x000fe40000410000 */
[C---:B------:R-:W-:Y:S02]  /*74e0*/  FMUL.FTZ R56, R2.reuse, R56 ;  /* 0x0000003802387220 */ /* 0x040fe40000410000 */
[----:B------:R-:W-:Y:S03]  /*74f0*/  FMUL.FTZ R57, R2, R57 ;  /* 0x0000003902397220 */ /* 0x000fe60000410000 */
[C---:B--2---:R-:W-:Y:S03]  /*7500*/  HMMA.16816.F32 R52, R136.reuse, R104, R52 ;  /* 0x000000688834723c */ /* 0x044fe60000001834 */
[C---:B------:R-:W-:Y:S02]  /*7510*/  FMUL.FTZ R58, R0.reuse, R58 ;  /* 0x0000003a003a7220 */ /* 0x040fe40000410000 */
[----:B------:R-:W-:Y:S02]  /*7520*/  FMUL.FTZ R59, R0, R59 ;  /* 0x0000003b003b7220 */ /* 0x000fe40000410000 */
[--C-:B-1----:R-:W-:Y:S02]  /*7530*/  FFMA.FTZ R101, R149, c[0x0][0x2d0], -R145.reuse ;  /* 0x0000b40095657a23 */ /* 0x102fe40000010891 */
[C---:B------:R-:W-:Y:S02]  /*7540*/  FMUL.FTZ R60, R2.reuse, R60 ;  /* 0x0000003c023c7220 */ /* 0x040fe40000410000 */
[----:B------:R1:W2:Y:S01]  /*7550*/  MUFU.EX2 R177, R101 ;  /* 0x0000006500b17308 */ /* 0x0002a20000000800 */
[C---:B------:R-:W-:Y:S01]  /*7560*/  HMMA.16816.F32 R56, R136.reuse, R106, R56 ;  /* 0x0000006a8838723c */ /* 0x040fe20000001838 */
[----:B------:R-:W2:Y:S02]  /*7570*/  LDSM.16.MT88.4 R104, [R188+0x4000] ;  /* 0x00400000bc68783b */ /* 0x000ea40000004200 */
[----:B------:R-:W-:Y:S02]  /*7580*/  FMUL.FTZ R61, R2, R61 ;  /* 0x0000003d023d7220 */ /* 0x000fe40000410000 */
[C---:B------:R-:W-:Y:S02]  /*7590*/  FMUL.FTZ R62, R0.reuse, R62 ;  /* 0x0000003e003e7220 */ /* 0x040fe40000410000 */
[----:B------:R-:W-:Y:S02]  /*75a0*/  FMUL.FTZ R63, R0, R63 ;  /* 0x0000003f003f7220 */ /* 0x000fe40000410000 */
[C---:B------:R-:W-:Y:S03]  /*75b0*/  FMUL.FTZ R64, R2.reuse, R64 ;  /* 0x0000004002407220 */ /* 0x040fe60000410000 */
[----:B------:R-:W-:Y:S02]  /*75c0*/  FMUL.FTZ R65, R2, R65 ;  /* 0x0000004102417220 */ /* 0x000fe40000410000 */
[C---:B-----5:R-:W-:Y:S03]  /*75d0*/  HMMA.16816.F32 R60, R136.reuse, R108, R60 ;  /* 0x0000006c883c723c */ /* 0x060fe6000000183c */
[C---:B------:R-:W-:Y:S02]  /*75e0*/  FMUL.FTZ R66, R0.reuse, R66 ;  /* 0x0000004200427220 */ /* 0x040fe40000410000 */
[----:B------:R-:W-:Y:S02]  /*75f0*/  FMUL.FTZ R67, R0, R67 ;  /* 0x0000004300437220 */ /* 0x000fe40000410000 */
[C---:B------:R-:W-:Y:S02]  /*7600*/  FMUL.FTZ R68, R2.reuse, R68 ;  /* 0x0000004402447220 */ /* 0x040fe40000410000 */
[--C-:B-1----:R-:W-:Y:S03]  /*7610*/  FFMA.FTZ R101, R153, c[0x0][0x2d0], -R144.reuse ;  /* 0x0000b40099657a23 */ /* 0x102fe60000010890 */
[C---:B------:R-:W-:Y:S01]  /*7620*/  HMMA.16816.F32 R64, R136.reuse, R110, R64 ;  /* 0x0000006e8840723c */ /* 0x040fe20000001840 */
[----:B------:R-:W1:Y:S01]  /*7630*/  LDSM.16.MT88.4 R108, [R190+0x4000] ;  /* 0x00400000be6c783b */ /* 0x000e620000004200 */
[----:B------:R5:W-:Y:S01]  /*7640*/  MUFU.EX2 R176, R101 ;  /* 0x0000006500b07308 */ /* 0x000be20000000800 */
[----:B------:R-:W-:Y:S02]  /*7650*/  FMUL.FTZ R69, R2, R69 ;  /* 0x0000004502457220 */ /* 0x000fe40000410000 */
[C---:B------:R-:W-:Y:S02]  /*7660*/  FMUL.FTZ R70, R0.reuse, R70 ;  /* 0x0000004600467220 */ /* 0x040fe40000410000 */
[----:B------:R-:W-:Y:S02]  /*7670*/  FMUL.FTZ R71, R0, R71 ;  /* 0x0000004700477220 */ /* 0x000fe40000410000 */
[C---:B------:R-:W-:Y:S03]  /*7680*/  FMUL.FTZ R72, R2.reuse, R72 ;  /* 0x0000004802487220 */ /* 0x040fe60000410000 */
[----:B------:R-:W-:Y:S02]  /*7690*/  FMUL.FTZ R73, R2, R73 ;  /* 0x0000004902497220 */ /* 0x000fe40000410000 */
[C---:B----4-:R-:W-:Y:S03]  /*76a0*/  HMMA.16816.F32 R68, R136.reuse, R112, R68 ;  /* 0x000000708844723c */ /* 0x050fe60000001844 */
[C---:B------:R-:W-:Y:S02]  /*76b0*/  FMUL.FTZ R74, R0.reuse, R74 ;  /* 0x0000004a004a7220 */ /* 0x040fe40000410000 */
[----:B------:R-:W-:Y:S02]  /*76c0*/  FMUL.FTZ R75, R0, R75 ;  /* 0x0000004b004b7220 */ /* 0x000fe40000410000 */
[C---:B------:R-:W-:Y:S02]  /*76d0*/  FMUL.FTZ R76, R2.reuse, R76 ;  /* 0x0000004c024c7220 */ /* 0x040fe40000410000 */
[----:B------:R-:W-:Y:S03]  /*76e0*/  FMUL.FTZ R77, R2, R77 ;  /* 0x0000004d024d7220 */ /* 0x000fe60000410000 */
[C---:B------:R-:W-:Y:S01]  /*76f0*/  HMMA.16816.F32 R72, R136.reuse, R114, R72 ;  /* 0x000000728848723c */ /* 0x040fe20000001848 */
[----:B------:R-:W4:Y:S02]  /*7700*/  LDSM.16.MT88.4 R112, [R189+0x4000] ;  /* 0x00400000bd70783b */ /* 0x000f240000004200 */
[C---:B------:R-:W-:Y:S02]  /*7710*/  FMUL.FTZ R78, R0.reuse, R78 ;  /* 0x0000004e004e7220 */ /* 0x040fe40000410000 */
[----:B------:R-:W-:Y:S02]  /*7720*/  FMUL.FTZ R79, R0, R79 ;  /* 0x0000004f004f7220 */ /* 0x000fe40000410000 */
[--C-:B-----5:R-:W-:Y:S02]  /*7730*/  FFMA.FTZ R101, R154, c[0x0][0x2d0], -R144.reuse ;  /* 0x0000b4009a657a23 */ /* 0x120fe40000010890 */
[C---:B------:R-:W-:Y:S02]  /*7740*/  FMUL.FTZ R80, R2.reuse, R80 ;  /* 0x0000005002507220 */ /* 0x040fe40000410000 */
[----:B------:R5:W1:Y:S01]  /*7750*/  MUFU.EX2 R175, R101 ;  /* 0x0000006500af7308 */ /* 0x000a620000000800 */
[C---:B--2---:R-:W-:Y:S03]  /*7760*/  HMMA.16816.F32 R76, R136.reuse, R104, R76 ;  /* 0x00000068884c723c */ /* 0x044fe6000000184c */
[----:B------:R-:W-:Y:S02]  /*7770*/  FMUL.FTZ R81, R2, R81 ;  /* 0x0000005102517220 */ /* 0x000fe40000410000 */
[C---:B------:R-:W-:Y:S02]  /*7780*/  FMUL.FTZ R82, R0.reuse, R82 ;  /* 0x0000005200527220 */ /* 0x040fe40000410000 */
[----:B------:R-:W-:Y:S01]  /*7790*/  FMUL.FTZ R83, R0, R83 ;  /* 0x0000005300537220 */ /* 0x000fe20000410000 */
[----:B------:R-:W-:Y:S01]  /*77a0*/  F2FP.PACK_AB R104, R183, R191 ;  /* 0x000000bfb768723e */ /* 0x000fe200000000ff */
[C---:B------:R-:W-:Y:S03]  /*77b0*/  FMUL.FTZ R84, R2.reuse, R84 ;  /* 0x0000005402547220 */ /* 0x040fe60000410000 */
[----:B------:R-:W-:Y:S01]  /*77c0*/  FMUL.FTZ R85, R2, R85 ;  /* 0x0000005502557220 */ /* 0x000fe20000410000 */
[----:B---3--:R-:W-:Y:S01]  /*77d0*/  F2FP.PACK_AB R105, R179, R180 ;  /* 0x000000b4b369723e */ /* 0x008fe200000000ff */
[C---:B------:R-:W-:Y:S03]  /*77e0*/  HMMA.16816.F32 R80, R136.reuse, R106, R80 ;  /* 0x0000006a8850723c */ /* 0x040fe60000001850 */
[C---:B------:R-:W-:Y:S02]  /*77f0*/  FMUL.FTZ R86, R0.reuse, R86 ;  /* 0x0000005600567220 */ /* 0x040fe40000410000 */
[----:B------:R-:W-:Y:S02]  /*7800*/  FMUL.FTZ R87, R0, R87 ;  /* 0x0000005700577220 */ /* 0x000fe40000410000 */
[----:B------:R-:W-:Y:S01]  /*7810*/  FMUL.FTZ R88, R2, R88 ;  /* 0x0000005802587220 */ /* 0x000fe20000410000 */
[----:B------:R-:W-:Y:S01]  /*7820*/  F2FP.PACK_AB R106, R181, R182 ;  /* 0x000000b6b56a723e */ /* 0x000fe200000000ff */
[--C-:B-----5:R-:W-:Y:S03]  /*7830*/  FFMA.FTZ R101, R156, c[0x0][0x2d0], -R144.reuse ;  /* 0x0000b4009c657a23 */ /* 0x120fe60000010890 */
[C---:B-1----:R-:W-:Y:S01]  /*7840*/  HMMA.16816.F32 R84, R136.reuse, R108, R84 ;  /* 0x0000006c8854723c */ /* 0x042fe20000001854 */
[----:B------:R1:W-:Y:S02]  /*7850*/  MUFU.EX2 R174, R101 ;  /* 0x0000006500ae7308 */ /* 0x0003e40000000800 */
[----:B------:R-:W-:Y:S01]  /*7860*/  FMUL.FTZ R89, R2, R89 ;  /* 0x0000005902597220 */ /* 0x000fe20000410000 */
[----:B------:R-:W-:Y:S01]  /*7870*/  F2FP.PACK_AB R107, R177, R178 ;  /* 0x000000b2b16b723e */ /* 0x000fe200000000ff */
[C---:B------:R-:W-:Y:S02]  /*7880*/  FMUL.FTZ R90, R0.reuse, R90 ;  /* 0x0000005a005a7220 */ /* 0x040fe40000410000 */
[----:B------:R-:W-:Y:S02]  /*7890*/  FMUL.FTZ R91, R0, R91 ;  /* 0x0000005b005b7220 */ /* 0x000fe40000410000 */
[C---:B------:R-:W-:Y:S03]  /*78a0*/  FMUL.FTZ R92, R2.reuse, R92 ;  /* 0x0000005c025c7220 */ /* 0x040fe60000410000 */
[----:B------:R-:W-:Y:S02]  /*78b0*/  FMUL.FTZ R93, R2, R93 ;  /* 0x0000005d025d7220 */ /* 0x000fe40000410000 */
[C---:B------:R-:W-:Y:S01]  /*78c0*/  HMMA.16816.F32 R88, R136.reuse, R110, R88 ;  /* 0x0000006e8858723c */ /* 0x040fe20000001858 */
[----:B------:R-:W2:Y:S02]  /*78d0*/  LDSM.16.MT88.4 R108, [R190+0x800] ;  /* 0x00080000be6c783b */ /* 0x000ea40000004200 */
[C---:B------:R-:W-:Y:S02]  /*78e0*/  FMUL.FTZ R94, R0.reuse, R94 ;  /* 0x0000005e005e7220 */ /* 0x040fe40000410000 */
[----:B------:R-:W-:Y:S02]  /*78f0*/  FMUL.FTZ R95, R0, R95 ;  /* 0x0000005f005f7220 */ /* 0x000fe40000410000 */
[C---:B------:R-:W-:Y:S02]  /*7900*/  FMUL.FTZ R96, R2.reuse, R96 ;  /* 0x0000006002607220 */ /* 0x040fe40000410000 */
[----:B------:R-:W-:Y:S03]  /*7910*/  FMUL.FTZ R97, R2, R97 ;  /* 0x0000006102617220 */ /* 0x000fe60000410000 */
[C---:B----4-:R-:W-:Y:S03]  /*7920*/  HMMA.16816.F32 R92, R136.reuse, R112, R92 ;  /* 0x00000070885c723c */ /* 0x050fe6000000185c */
[C---:B------:R-:W-:Y:S02]  /*7930*/  FMUL.FTZ R98, R0.reuse, R98 ;  /* 0x0000006200627220 */ /* 0x040fe40000410000 */
[----:B------:R-:W-:Y:S02]  /*7940*/  FMUL.FTZ R99, R0, R99 ;  /* 0x0000006300637220 */ /* 0x000fe40000410000 */
[--C-:B-1----:R-:W-:Y:S04]  /*7950*/  FFMA.FTZ R101, R157, c[0x0][0x2d0], -R144.reuse ;  /* 0x0000b4009d657a23 */ /* 0x102fe80000010890 */
[----:B------:R1:W3:Y:S01]  /*7960*/  MUFU.EX2 R173, R101 ;  /* 0x0000006500ad7308 */ /* 0x0002e20000000800 */
[----:B------:R-:W-:Y:S01]  /*7970*/  HMMA.16816.F32 R96, R136, R114, R96 ;  /* 0x000000728860723c */ /* 0x000fe20000001860 */
[----:B------:R-:W4:Y:S07]  /*7980*/  LDSM.16.MT88.4 R112, [R189+0x2800] ;  /* 0x00280000bd70783b */ /* 0x000f2e0000004200 */
[C---:B------:R-:W-:Y:S01]  /*7990*/  HMMA.16816.F32 R4, R104.reuse, R116, R4 ;  /* 0x000000746804723c */ /* 0x040fe20000001804 */
[----:B------:R-:W-:Y:S07]  /*79a0*/  LDSM.16.MT88.4 R136, [R190+0x3000] ;  /* 0x00300000be88783b */ /* 0x000fee0000004200 */
[C---:B------:R-:W-:Y:S01]  /*79b0*/  HMMA.16816.F32 R8, R104.reuse, R118, R8 ;  /* 0x000000766808723c */ /* 0x040fe20000001808 */
[----:B------:R-:W-:Y:S03]  /*79c0*/  LDSM.16.MT88.4 R116, [R188+0x4800] ;  /* 0x00480000bc74783b */ /* 0x000fe60000004200 */
[--C-:B-1----:R-:W-:Y:S04]  /*79d0*/  FFMA.FTZ R101, R150, c[0x0][0x2d0], -R145.reuse ;  /* 0x0000b40096657a23 */ /* 0x102fe80000010891 */
[C---:B------:R-:W-:Y:S01]  /*79e0*/  HMMA.16816.F32 R12, R104.reuse, R120, R12 ;  /* 0x00000078680c723c */ /* 0x040fe2000000180c */
[----:B------:R1:W-:Y:S07]  /*79f0*/  MUFU.EX2 R172, R101 ;  /* 0x0000006500ac7308 */ /* 0x0003ee0000000800 */
[C---:B------:R-:W-:Y:S01]  /*7a00*/  HMMA.16816.F32 R16, R104.reuse, R122, R16 ;  /* 0x0000007a6810723c */ /* 0x040fe20000001810 */
[----:B------:R-:W-:Y:S07]  /*7a10*/  LDSM.16.MT88.4 R120, [R190+0x4800] ;  /* 0x00480000be78783b */ /* 0x000fee0000004200 */
[C---:B--2---:R-:W-:Y:S08]  /*7a20*/  HMMA.16816.F32 R20, R104.reuse, R108, R20 ;  /* 0x0000006c6814723c */ /* 0x044ff00000001814 */
[C---:B------:R-:W-:Y:S01]  /*7a30*/  HMMA.16816.F32 R24, R104.reuse, R110, R24 ;  /* 0x0000006e6818723c */ /* 0x040fe20000001818 */
[----:B------:R-:W2:Y:S03]  /*7a40*/  LDSM.16.MT88.4 R108, [R187+0x4800] ;  /* 0x00480000bb6c783b */ /* 0x000ea60000004200 */
[--C-:B-1----:R-:W-:Y:S04]  /*7a50*/  FFMA.FTZ R101, R151, c[0x0][0x2d0], -R145.reuse ;  /* 0x0000b40097657a23 */ /* 0x102fe80000010891 */
[C---:B------:R-:W-:Y:S01]  /*7a60*/  HMMA.16816.F32 R28, R104.reuse, R124, R28 ;  /* 0x0000007c681c723c */ /* 0x040fe2000000181c */
[----:B------:R-:W-:Y:S01]  /*7a70*/  LDSM.16.MT88.4 R148, [R190+0x3800] ;  /* 0x00380000be94783b */ /* 0x000fe20000004200 */
[----:B------:R1:W5:Y:S06]  /*7a80*/  MUFU.EX2 R171, R101 ;  /* 0x0000006500ab7308 */ /* 0x00036c0000000800 */
[C---:B------:R-:W-:Y:S01]  /*7a90*/  HMMA.16816.F32 R32, R104.reuse, R126, R32 ;  /* 0x0000007e6820723c */ /* 0x040fe20000001820 */
[----:B------:R-:W-:Y:S07]  /*7aa0*/  LDSM.16.MT88.4 R124, [R188+0x1000] ;  /* 0x00100000bc7c783b */ /* 0x000fee0000004200 */
[C---:B------:R-:W-:Y:S08]  /*7ab0*/  HMMA.16816.F32 R36, R104.reuse, R128, R36 ;  /* 0x000000806824723c */ /* 0x040ff00000001824 */
[C---:B------:R-:W-:Y:S01]  /*7ac0*/  HMMA.16816.F32 R40, R104.reuse, R130, R40 ;  /* 0x000000826828723c */ /* 0x040fe20000001828 */
[----:B------:R-:W-:Y:S03]  /*7ad0*/  LDSM.16.MT88.4 R128, [R189+0x1000] ;  /* 0x00100000bd80783b */ /* 0x000fe60000004200 */
[--C-:B-1----:R-:W-:Y:S04]  /*7ae0*/  FFMA.FTZ R101, R152, c[0x0][0x2d0], -R145.reuse ;  /* 0x0000b40098657a23 */ /* 0x102fe80000010891 */
[C---:B------:R-:W-:Y:S01]  /*7af0*/  HMMA.16816.F32 R44, R104.reuse, R132, R44 ;  /* 0x00000084682c723c */ /* 0x040fe2000000182c */
[----:B------:R1:W-:Y:S07]  /*7b00*/  MUFU.EX2 R170, R101 ;  /* 0x0000006500aa7308 */ /* 0x0003ee0000000800 */
[C---:B------:R-:W-:Y:S01]  /*7b10*/  HMMA.16816.F32 R48, R104.reuse, R134, R48 ;  /* 0x000000866830723c */ /* 0x040fe20000001830 */
[----:B------:R-:W-:Y:S07]  /*7b20*/  LDSM.16.MT88.4 R132, [R188+0x3000] ;  /* 0x00300000bc84783b */ /* 0x000fee0000004200 */
[C---:B------:R-:W-:Y:S08]  /*7b30*/  HMMA.16816.F32 R52, R104.reuse, R140, R52 ;  /* 0x0000008c6834723c */ /* 0x040ff00000001834 */
[C---:B------:R-:W-:Y:S01]  /*7b40*/  HMMA.16816.F32 R56, R104.reuse, R142, R56 ;  /* 0x0000008e6838723c */ /* 0x040fe20000001838 */
[----:B------:R-:W-:Y:S03]  /*7b50*/  LDSM.16.MT88.4 R140, [R187+0x3800] ;  /* 0x00380000bb8c783b */ /* 0x000fe60000004200 */
[--C-:B-1----:R-:W-:Y:S04]  /*7b60*/  FFMA.FTZ R101, R155, c[0x0][0x2d0], -R145.reuse ;  /* 0x0000b4009b657a23 */ /* 0x102fe80000010891 */
[C---:B----4-:R-:W-:Y:S01]  /*7b70*/  HMMA.16816.F32 R60, R104.reuse, R112, R60 ;  /* 0x00000070683c723c */ /* 0x050fe2000000183c */
[----:B------:R-:W-:Y:S01]  /*7b80*/  LDSM.16.MT88.4 R152, [R189+0x3800] ;  /* 0x00380000bd98783b */ /* 0x000fe20000004200 */
[----:B------:R1:W4:Y:S06]  /*7b90*/  MUFU.EX2 R169, R101 ;  /* 0x0000006500a97308 */ /* 0x00032c0000000800 */
[C---:B------:R-:W-:Y:S01]  /*7ba0*/  HMMA.16816.F32 R64, R104.reuse, R114, R64 ;  /* 0x000000726840723c */ /* 0x040fe20000001840 */
[----:B------:R-:W3:Y:S07]  /*7bb0*/  LDSM.16.MT88.4 R112, [R189+0x4800] ;  /* 0x00480000bd70783b */ /* 0x000eee0000004200 */
[C---:B--2---:R-:W-:Y:S08]  /*7bc0*/  HMMA.16816.F32 R68, R104.reuse, R108, R68 ;  /* 0x0000006c6844723c */ /* 0x044ff00000001844 */
[C---:B------:R-:W-:Y:S01]  /*7bd0*/  HMMA.16816.F32 R72, R104.reuse, R110, R72 ;  /* 0x0000006e6848723c */ /* 0x040fe20000001848 */
[----:B------:R-:W2:Y:S03]  /*7be0*/  LDSM.16.MT88.4 R108, [R187+0x1000] ;  /* 0x00100000bb6c783b */ /* 0x000ea60000004200 */
[--C-:B-1----:R-:W-:Y:S04]  /*7bf0*/  FFMA.FTZ R101, R162, c[0x0][0x2d0], -R144.reuse ;  /* 0x0000b400a2657a23 */ /* 0x102fe80000010890 */
[C---:B------:R-:W-:Y:S01]  /*7c00*/  HMMA.16816.F32 R76, R104.reuse, R116, R76 ;  /* 0x00000074684c723c */ /* 0x040fe2000000184c */
[----:B------:R1:W-:Y:S07]  /*7c10*/  MUFU.EX2 R168, R101 ;  /* 0x0000006500a87308 */ /* 0x0003ee0000000800 */
[C---:B------:R-:W-:Y:S01]  /*7c20*/  HMMA.16816.F32 R80, R104.reuse, R118, R80 ;  /* 0x000000766850723c */ /* 0x040fe20000001850 */
[----:B------:R-:W2:Y:S07]  /*7c30*/  LDSM.16.MT88.4 R116, [R190+0x1000] ;  /* 0x00100000be74783b */ /* 0x000eae0000004200 */
[C---:B------:R-:W-:Y:S08]  /*7c40*/  HMMA.16816.F32 R84, R104.reuse, R120, R84 ;  /* 0x000000786854723c */ /* 0x040ff00000001854 */
[C---:B------:R-:W-:Y:S01]  /*7c50*/  HMMA.16816.F32 R88, R104.reuse, R122, R88 ;  /* 0x0000007a6858723c */ /* 0x040fe20000001858 */
[----:B------:R-:W2:Y:S03]  /*7c60*/  LDSM.16.MT88.4 R120, [R187+0x3000] ;  /* 0x00300000bb78783b */ /* 0x000ea60000004200 */
[--C-:B-1----:R-:W-:Y:S04]  /*7c70*/  FFMA.FTZ R101, R163, c[0x0][0x2d0], -R144.reuse ;  /* 0x0000b400a3657a23 */ /* 0x102fe80000010890 */
[C---:B---3--:R-:W-:Y:S01]  /*7c80*/  HMMA.16816.F32 R92, R104.reuse, R112, R92 ;  /* 0x00000070685c723c */ /* 0x048fe2000000185c */
[----:B------:R1:W3:Y:S07]  /*7c90*/  MUFU.EX2 R167, R101 ;  /* 0x0000006500a77308 */ /* 0x0002ee0000000800 */
[----:B------:R-:W-:Y:S01]  /*7ca0*/  HMMA.16816.F32 R96, R104, R114, R96 ;  /* 0x000000726860723c */ /* 0x000fe20000001860 */
[----:B------:R-:W-:Y:S06]  /*7cb0*/  LDSM.16.MT88.4 R112, [R187+0x5000] ;  /* 0x00500000bb70783b */ /* 0x000fec0000004200 */
[----:B------:R-:W-:Y:S02]  /*7cc0*/  F2FP.PACK_AB R104, R175, R176 ;  /* 0x000000b0af68723e */ /* 0x000fe400000000ff */
[----:B------:R-:W-:Y:S03]  /*7cd0*/  F2FP.PACK_AB R106, R173, R174 ;  /* 0x000000aead6a723e */ /* 0x000fe600000000ff */
[----:B-----5:R-:W-:Y:S02]  /*7ce0*/  F2FP.PACK_AB R105, R171, R172 ;  /* 0x000000acab69723e */ /* 0x020fe400000000ff */
[----:B----4-:R-:W-:Y:S01]  /*7cf0*/  F2FP.PACK_AB R107, R169, R170 ;  /* 0x000000aaa96b723e */ /* 0x010fe200000000ff */
[--C-:B-1----:R-:W-:Y:S02]  /*7d00*/  FFMA.FTZ R101, R164, c[0x0][0x2d0], -R144.reuse ;  /* 0x0000b400a4657a23 */ /* 0x102fe40000010890 */
[----:B------:R-:W-:Y:S04]  /*7d10*/  FFMA.FTZ R144, R165, c[0x0][0x2d0], -R144 ;  /* 0x0000b400a5907a23 */ /* 0x000fe80000010890 */
[C---:B--2---:R-:W-:Y:S01]  /*7d20*/  HMMA.16816.F32 R4, R104.reuse, R108, R4 ;  /* 0x0000006c6804723c */ /* 0x044fe20000001804 */
[----:B------:R1:W-:Y:S07]  /*7d30*/  MUFU.EX2 R166, R101 ;  /* 0x0000006500a67308 */ /* 0x0003ee0000000800 */
[C---:B------:R-:W-:Y:S01]  /*7d40*/  HMMA.16816.F32 R8, R104.reuse, R110, R8 ;  /* 0x0000006e6808723c */ /* 0x040fe20000001808 */
[----:B------:R-:W2:Y:S02]  /*7d50*/  LDSM.16.MT88.4 R108, [R189+0x3000] ;  /* 0x00300000bd6c783b */ /* 0x000ea40000004200 */
[----:B------:R-:W-:Y:S05]  /*7d60*/  MUFU.EX2 R164, R144 ;  /* 0x0000009000a47308 */ /* 0x000fea0000000800 */
[C---:B------:R-:W-:Y:S08]  /*7d70*/  HMMA.16816.F32 R12, R104.reuse, R124, R12 ;  /* 0x0000007c680c723c */ /* 0x040ff0000000180c */
[C---:B------:R-:W-:Y:S01]  /*7d80*/  HMMA.16816.F32 R16, R104.reuse, R126, R16 ;  /* 0x0000007e6810723c */ /* 0x040fe20000001810 */
[----:B------:R-:W-:Y:S03]  /*7d90*/  LDSM.16.MT88.4 R124, [R190+0x1800] ;  /* 0x00180000be7c783b */ /* 0x000fe60000004200 */
[--C-:B-1----:R-:W-:Y:S04]  /*7da0*/  FFMA.FTZ R101, R158, c[0x0][0x2d0], -R145.reuse ;  /* 0x0000b4009e657a23 */ /* 0x102fe80000010891 */
[C---:B------:R-:W-:Y:S01]  /*7db0*/  HMMA.16816.F32 R20, R104.reuse, R116, R20 ;  /* 0x000000746814723c */ /* 0x040fe20000001814 */
[----:B------:R1:W-:Y:S07]  /*7dc0*/  MUFU.EX2 R163, R101 ;  /* 0x0000006500a37308 */ /* 0x0003ee0000000800 */
[C---:B------:R-:W-:Y:S01]  /*7dd0*/  HMMA.16816.F32 R24, R104.reuse, R118, R24 ;  /* 0x000000766818723c */ /* 0x040fe20000001818 */
[----:B------:R-:W4:Y:S07]  /*7de0*/  LDSM.16.MT88.4 R116, [R188+0x5000] ;  /* 0x00500000bc74783b */ /* 0x000f2e0000004200 */
[C---:B------:R-:W-:Y:S08]  /*7df0*/  HMMA.16816.F32 R28, R104.reuse, R128, R28 ;  /* 0x00000080681c723c */ /* 0x040ff0000000181c */
[C---:B------:R-:W-:Y:S04]  /*7e00*/  HMMA.16816.F32 R32, R104.reuse, R130, R32 ;  /* 0x000000826820723c */ /* 0x040fe80000001820 */
[--C-:B-1----:R-:W-:Y:S02]  /*7e10*/  FFMA.FTZ R101, R159, c[0x0][0x2d0], -R145.reuse ;  /* 0x0000b4009f657a23 */ /* 0x102fe40000010891 */
[----:B------:R-:W-:Y:S02]  /*7e20*/  LDSM.16.MT88.4 R156, [R187+0x5800] ;  /* 0x00580000bb9c783b */ /* 0x000fe40000004200 */
[C---:B------:R-:W-:Y:S01]  /*7e30*/  HMMA.16816.F32 R36, R104.reuse, R120, R36 ;  /* 0x000000786824723c */ /* 0x040fe20000001824 */
[----:B------:R1:W5:Y:S07]  /*7e40*/  MUFU.EX2 R162, R101 ;  /* 0x0000006500a27308 */ /* 0x00036e0000000800 */
[C---:B------:R-:W-:Y:S01]  /*7e50*/  HMMA.16816.F32 R40, R104.reuse, R122, R40 ;  /* 0x0000007a6828723c */ /* 0x040fe20000001828 */
[----:B------:R-:W4:Y:S07]  /*7e60*/  LDSM.16.MT88.4 R120, [R190+0x5000] ;  /* 0x00500000be78783b */ /* 0x000f2e0000004200 */
[C---:B------:R-:W-:Y:S08]  /*7e70*/  HMMA.16816.F32 R44, R104.reuse, R132, R44 ;  /* 0x00000084682c723c */ /* 0x040ff0000000182c */
[C---:B------:R-:W-:Y:S01]  /*7e80*/  HMMA.16816.F32 R48, R104.reuse, R134, R48 ;  /* 0x000000866830723c */ /* 0x040fe20000001830 */
[----:B------:R-:W-:Y:S03]  /*7e90*/  LDSM.16.MT88.4 R132, [R189+0x1800] ;  /* 0x00180000bd84783b */ /* 0x000fe60000004200 */
[--C-:B-1----:R-:W-:Y:S04]  /*7ea0*/  FFMA.FTZ R101, R160, c[0x0][0x2d0], -R145.reuse ;  /* 0x0000b400a0657a23 */ /* 0x102fe80000010891 */
[C---:B------:R-:W-:Y:S01]  /*7eb0*/  HMMA.16816.F32 R52, R104.reuse, R136, R52 ;  /* 0x000000886834723c */ /* 0x040fe20000001834 */
[----:B------:R1:W-:Y:S06]  /*7ec0*/  MUFU.EX2 R102, R101 ;  /* 0x0000006500667308 */ /* 0x0003ec0000000800 */
[----:B---3--:R-:W-:Y:S01]  /*7ed0*/  F2FP.PACK_AB R136, R167, R168 ;  /* 0x000000a8a788723e */ /* 0x008fe200000000ff */
[C---:B------:R-:W-:Y:S04]  /*7ee0*/  HMMA.16816.F32 R56, R104.reuse, R138, R56 ;  /* 0x0000008a6838723c */ /* 0x040fe80000001838 */
[----:B-----5:R-:W-:Y:S03]  /*7ef0*/  F2FP.PACK_AB R137, R162, R163 ;  /* 0x000000a3a289723e */ /* 0x020fe600000000ff */
[----:B------:R-:W-:Y:S01]  /*7f00*/  F2FP.PACK_AB R138, R164, R166 ;  /* 0x000000a6a48a723e */ /* 0x000fe200000000ff */
[C---:B--2---:R-:W-:Y:S08]  /*7f10*/  HMMA.16816.F32 R60, R104.reuse, R108, R60 ;  /* 0x0000006c683c723c */ /* 0x044ff0000000183c */
[C---:B------:R-:W-:Y:S01]  /*7f20*/  HMMA.16816.F32 R64, R104.reuse, R110, R64 ;  /* 0x0000006e6840723c */ /* 0x040fe20000001840 */
[----:B------:R-:W2:Y:S03]  /*7f30*/  LDSM.16.MT88.4 R108, [R189+0x5000] ;  /* 0x00500000bd6c783b */ /* 0x000ea60000004200 */
[----:B-1----:R-:W-:Y:S04]  /*7f40*/  FFMA.FTZ R101, R161, c[0x0][0x2d0], -R145 ;  /* 0x0000b400a1657a23 */ /* 0x002fe80000010891 */
[C---:B------:R-:W-:Y:S01]  /*7f50*/  HMMA.16816.F32 R68, R104.reuse, R112, R68 ;  /* 0x000000706844723c */ /* 0x040fe20000001844 */
[----:B------:R-:W-:Y:S01]  /*7f60*/  LDSM.16.MT88.4 R144, [R188+0x3800] ;  /* 0x00380000bc90783b */ /* 0x000fe20000004200 */
[----:B------:R-:W1:Y:S06]  /*7f70*/  MUFU.EX2 R101, R101 ;  /* 0x0000006500657308 */ /* 0x000e6c0000000800 */
[C---:B------:R-:W-:Y:S01]  /*7f80*/  HMMA.16816.F32 R72, R104.reuse, R114, R72 ;  /* 0x000000726848723c */ /* 0x040fe20000001848 */
[----:B------:R-:W3:Y:S07]  /*7f90*/  LDSM.16.MT88.4 R112, [R187+0x1800] ;  /* 0x00180000bb70783b */ /* 0x000eee0000004200 */
[C---:B----4-:R-:W-:Y:S08]  /*7fa0*/  HMMA.16816.F32 R76, R104.reuse, R116, R76 ;  /* 0x00000074684c723c */ /* 0x050ff0000000184c */
[C---:B------:R-:W-:Y:S01]  /*7fb0*/  HMMA.16816.F32 R80, R104.reuse, R118, R80 ;  /* 0x000000766850723c */ /* 0x040fe20000001850 */
[----:B------:R-:W4:Y:S03]  /*7fc0*/  LDSM.16.MT88.4 R116, [R188+0x1800] ;  /* 0x00180000bc74783b */ /* 0x000f260000004200 */
[----:B-1----:R-:W-:Y:S04]  /*7fd0*/  F2FP.PACK_AB R139, R101, R102 ;  /* 0x00000066658b723e */ /* 0x002fe800000000ff */
[C---:B------:R-:W-:Y:S08]  /*7fe0*/  HMMA.16816.F32 R84, R104.reuse, R120, R84 ;  /* 0x000000786854723c */ /* 0x040ff00000001854 */
[C---:B------:R-:W-:Y:S08]  /*7ff0*/  HMMA.16816.F32 R88, R104.reuse, R122, R88 ;  /* 0x0000007a6858723c */ /* 0x040ff00000001858 */
[C---:B--2---:R-:W-:Y:S08]  /*8000*/  HMMA.16816.F32 R92, R104.reuse, R108, R92 ;  /* 0x0000006c685c723c */ /* 0x044ff0000000185c */
[----:B------:R-:W-:Y:S08]  /*8010*/  HMMA.16816.F32 R96, R104, R110, R96 ;  /* 0x0000006e6860723c */ /* 0x000ff00000001860 */
[C---:B---3--:R-:W-:Y:S01]  /*8020*/  HMMA.16816.F32 R104, R136.reuse, R112, R4 ;  /* 0x000000708868723c */ /* 0x048fe20000001804 */
[----:B------:R-:W1:Y:S07]  /*8030*/  LDSM.16.MT88.4 R4, [R188+0x5800] ;  /* 0x00580000bc04783b */ /* 0x000e6e0000004200 */
[C---:B------:R-:W-:Y:S01]  /*8040*/  HMMA.16816.F32 R108, R136.reuse, R114, R8 ;  /* 0x00000072886c723c */ /* 0x040fe20000001808 */
[----:B------:R-:W2:Y:S07]  /*8050*/  LDSM.16.MT88.4 R8, [R190+0x5800] ;  /* 0x00580000be08783b */ /* 0x000eae0000004200 */
[C---:B----4-:R-:W-:Y:S01]  /*8060*/  HMMA.16816.F32 R112, R136.reuse, R116, R12 ;  /* 0x000000748870723c */ /* 0x050fe2000000180c */
[----:B------:R-:W3:Y:S07]  /*8070*/  LDSM.16.MT88.4 R12, [R189+0x5800] ;  /* 0x00580000bd0c783b */ /* 0x000eee0000004200 */
[C---:B------:R-:W-:Y:S07]  /*8080*/  HMMA.16816.F32 R116, R136.reuse, R118, R16 ;  /* 0x000000768874723c */ /* 0x040fee0000001810 */
[----:B------:R-:W-:Y:S01]  /*8090*/  FFMA.FTZ R16, R2, R214, R196 ;  /* 0x000000d602107223 */ /* 0x000fe200000100c4 */
[C---:B------:R-:W-:Y:S04]  /*80a0*/  HMMA.16816.F32 R120, R136.reuse, R124, R20 ;  /* 0x0000007c8878723c */ /* 0x040fe80000001814 */
[----:B------:R-:W-:Y:S02]  /*80b0*/  FFMA.FTZ R2, R0, R215, R195 ;  /* 0x000000d700027223 */ /* 0x000fe400000100c3 */
        /* <DEDUP_REMOVED lines=31> */
[C---:B------:R-:W-:Y:S08]  /*82b0*/  HMMA.16816.F32 R64, R136.reuse, R154, R64 ;  /* 0x0000009a8840723c */ /* 0x040ff00000001840 */
[C---:B------:R-:W-:Y:S08]  /*82c0*/  HMMA.16816.F32 R68, R136.reuse, R156, R68 ;  /* 0x0000009c8844723c */ /* 0x040ff00000001844 */
[C---:B------:R-:W-:Y:S08]  /*82d0*/  HMMA.16816.F32 R72, R136.reuse, R158, R72 ;  /* 0x0000009e8848723c */ /* 0x040ff00000001848 */
[C---:B-1----:R-:W-:Y:S07]  /*82e0*/  HMMA.16816.F32 R76, R136.reuse, R4, R76 ;  /* 0x00000004884c723c */ /* 0x042fee000000184c */
[----:B------:R-:W-:Y:S01]  /*82f0*/  FADD.FTZ R4, R169, R2 ;  /* 0x00000002a9047221 */ /* 0x000fe20000010000 */
[C---:B------:R-:W-:Y:S04]  /*8300*/  HMMA.16816.F32 R80, R136.reuse, R6, R80 ;  /* 0x000000068850723c */ /* 0x040fe80000001850 */
[----:B------:R-:W-:Y:S02]  /*8310*/  FADD.FTZ R2, R168, R0 ;  /* 0x00000000a8027221 */ /* 0x000fe40000010000 */
[----:B------:R-:W-:Y:S02]  /*8320*/  FADD.FTZ R0, R163, R4 ;  /* 0x00000004a3007221 */ /* 0x000fe40000010000 */
[C---:B--2---:R-:W-:Y:S04]  /*8330*/  HMMA.16816.F32 R84, R136.reuse, R8, R84 ;  /* 0x000000088854723c */ /* 0x044fe80000001854 */
[----:B------:R-:W-:Y:S02]  /*8340*/  FADD.FTZ R2, R167, R2 ;  /* 0x00000002a7027221 */ /* 0x000fe40000010000 */
[----:B------:R-:W-:Y:S01]  /*8350*/  FADD.FTZ R0, R162, R0 ;  /* 0x00000000a2007221 */ /* 0x000fe20000010000 */
[-C--:B------:R-:W-:Y:S01]  /*8360*/  MOV R8, R3.reuse ;  /* 0x0000000300087202 */ /* 0x080fe20000000f00 */
[C---:B------:R-:W-:Y:S04]  /*8370*/  HMMA.16816.F32 R88, R136.reuse, R10, R88 ;  /* 0x0000000a8858723c */ /* 0x040fe80000001858 */
[----:B------:R-:W-:Y:S02]  /*8380*/  FADD.FTZ R2, R166, R2 ;  /* 0x00000002a6027221 */ /* 0x000fe40000010000 */
[----:B------:R-:W-:Y:S01]  /*8390*/  FADD.FTZ R0, R102, R0 ;  /* 0x0000000066007221 */ /* 0x000fe20000010000 */
[----:B------:R-:W-:Y:S01]  /*83a0*/  MOV R102, R3 ;  /* 0x0000000300667202 */ /* 0x000fe20000000f00 */
[C---:B---3--:R-:W-:Y:S04]  /*83b0*/  HMMA.16816.F32 R92, R136.reuse, R12, R92 ;  /* 0x0000000c885c723c */ /* 0x048fe8000000185c */
[----:B------:R-:W-:Y:S02]  /*83c0*/  FADD.FTZ R214, R164, R2 ;  /* 0x00000002a4d67221 */ /* 0x000fe40000010000 */
[----:B------:R-:W-:Y:S01]  /*83d0*/  FADD.FTZ R215, R101, R0 ;  /* 0x0000000065d77221 */ /* 0x000fe20000010000 */
[----:B------:R-:W-:Y:S01]  /*83e0*/  MOV R101, R100 ;  /* 0x0000006400657202 */ /* 0x000fe20000000f00 */
[----:B------:R-:W-:Y:S01]  /*83f0*/  HMMA.16816.F32 R96, R136, R14, R96 ;  /* 0x0000000e8860723c */ /* 0x000fe20000001860 */
[----:B------:R-:W-:-:S07]  /*8400*/  @P0 BRA `(.L_x_503) ;  /* 0xffffc97000000947 */ /* 0x000fce000383ffff */
.L_x_492:
[----:B------:R-:W-:-:S13]  /*8410*/  ISETP.GE.AND P0, PT, R204, RZ, PT ;  /* 0x000000ffcc00720c */ /* 0x000fda0003f06270 */
[----:B------:R-:W-:Y:S05]  /*8420*/  @!P0 BRA `(.L_x_504) ;  /* 0x000030d000008947 */ /* 0x000fea0003800000 */
[----:B------:R-:W-:Y:S02]  /*8430*/  MOV R102, R8 ;  /* 0x0000000800667202 */ /* 0x000fe40000000f00 */
[----:B------:R-:W-:Y:S02]  /*8440*/  MOV R101, R100 ;  /* 0x0000006400657202 */ /* 0x000fe40000000f00 */
.L_x_511:
[----:B------:R-:W-:Y:S04]  /*8450*/  DEPBAR.LE SB0, 0x0 ;  /* 0x000080000000791a */ /* 0x000fe80000000000 */
[----:B------:R-:W-:Y:S01]  /*8460*/  WARPSYNC 0xffffffff ;  /* 0xffffffff00007948 */ /* 0x000fe20003800000 */
[----:B------:R-:W-:Y:S01]  /*8470*/  BAR.SYNC.DEFER_BLOCKING 0x0 ;  /* 0x0000000000007b1d */ /* 0x000fe20000010000 */
[----:B------:R-:W-:Y:S01]  /*8480*/  SHF.R.S32.HI R0, RZ, 0x1f, R205 ;  /* 0x0000001fff007819 */ /* 0x000fe200000114cd */
[C---:B------:R-:W-:Y:S01]  /*8490*/  IMAD.WIDE.U32 R2, R205.reuse, c[0x0][0x208], RZ ;  /* 0x00008200cd027a25 */ /* 0x040fe200078e00ff */
[----:B------:R-:W-:Y:S02]  /*84a0*/  SHF.R.S32.HI R4, RZ, 0x1f, R202 ;  /* 0x0000001fff047819 */ /* 0x000fe400000114ca */
[----:B------:R-:W-:Y:S01]  /*84b0*/  SHF.R.S32.HI R5, RZ, 0x1f, R208 ;  /* 0x0000001fff057819 */ /* 0x000fe200000114d0 */
[----:B------:R-:W-:Y:S01]  /*84c0*/  IMAD R0, R0, c[0x0][0x208], RZ ;  /* 0x0000820000007a24 */ /* 0x000fe200078e02ff */
[----:B------:R-:W-:Y:S01]  /*84d0*/  SHF.R.S32.HI R7, RZ, 0x1f, R207 ;  /* 0x0000001fff077819 */ /* 0x000fe200000114cf */
[----:B------:R-:W-:Y:S01]  /*84e0*/  IMAD R4, R4, c[0x0][0x218], RZ ;  /* 0x0000860004047a24 */ /* 0x000fe200078e02ff */
[----:B------:R-:W-:Y:S01]  /*84f0*/  SHF.L.U64.HI R28, R208, 0x1, R5 ;  /* 0x00000001d01c7819 */ /* 0x000fe20000010205 */
[----:B------:R-:W-:Y:S01]  /*8500*/  IMAD R0, R205, c[0x0][0x20c], R0 ;  /* 0x00008300cd007a24 */ /* 0x000fe200078e0200 */
[----:B------:R-:W-:Y:S01]  /*8510*/  SHF.R.S32.HI R5, RZ, 0x1f, R206 ;  /* 0x0000001fff057819 */ /* 0x000fe200000114ce */
[----:B------:R-:W-:Y:S01]  /*8520*/  IMAD R4, R202, c[0x0][0x21c], R4 ;  /* 0x00008700ca047a24 */ /* 0x000fe200078e0204 */
[----:B------:R-:W-:Y:S01]  /*8530*/  IADD3 R196, R103, 0x5800, RZ ;  /* 0x0000580067c47810 */ /* 0x000fe20007ffe0ff */
[----:B------:R-:W-:Y:S01]  /*8540*/  IMAD.IADD R3, R3, 0x1, R0 ;  /* 0x0000000103037824 */ /* 0x000fe200078e0200 */
[C---:B------:R-:W-:Y:S01]  /*8550*/  IADD3 R195, R103.reuse, 0x5000, RZ ;  /* 0x0000500067c37810 */ /* 0x040fe20007ffe0ff */
[----:B------:R-:W-:Y:S01]  /*8560*/  IMAD.SHL.U32 R160, R208, 0x2, RZ ;  /* 0x00000002d0a07824 */ /* 0x000fe200078e00ff */
[C---:B------:R-:W-:Y:S01]  /*8570*/  IADD3 R194, R103.reuse, 0x4800, RZ ;  /* 0x0000480067c27810 */ /* 0x040fe20007ffe0ff */
[----:B------:R-:W-:Y:S01]  /*8580*/  IMAD.WIDE.U32 R2, R202, c[0x0][0x218], R2 ;  /* 0x00008600ca027a25 */ /* 0x000fe200078e0002 */
[C---:B------:R-:W-:Y:S02]  /*8590*/  IADD3 R193, R103.reuse, 0x4000, RZ ;  /* 0x0000400067c17810 */ /* 0x040fe40007ffe0ff */
[----:B------:R-:W-:Y:S01]  /*85a0*/  IADD3 R192, R103, 0x3800, RZ ;  /* 0x0000380067c07810 */ /* 0x000fe20007ffe0ff */
[----:B------:R-:W-:Y:S01]  /*85b0*/  IMAD.SHL.U32 R31, R207, 0x2, RZ ;  /* 0x00000002cf1f7824 */ /* 0x000fe200078e00ff */
[----:B------:R-:W-:Y:S01]  /*85c0*/  IADD3 R0, P0, R224, R2, RZ ;  /* 0x00000002e0007210 */ /* 0x000fe20007f1e0ff */
[----:B------:R1:W2:Y:S01]  /*85d0*/  LDSM.16.M88.4 R32, [R197] ;  /* 0x00000000c520783b */ /* 0x0002a20000000200 */
[----:B------:R-:W-:Y:S01]  /*85e0*/  IADD3 R191, R103, 0x3000, RZ ;  /* 0x0000300067bf7810 */ /* 0x000fe20007ffe0ff */
[----:B------:R-:W-:Y:S01]  /*85f0*/  IMAD.SHL.U32 R30, R206, 0x2, RZ ;  /* 0x00000002ce1e7824 */ /* 0x000fe200078e00ff */
[----:B------:R-:W-:Y:S01]  /*8600*/  IADD3.X R4, R227, R3, R4, P0, !PT ;  /* 0x00000003e3047210 */ /* 0x000fe200007fe404 */
[----:B------:R1:W3:Y:S01]  /*8610*/  LDSM.16.M88.4 R8, [R184] ;  /* 0x00000000b808783b */ /* 0x0002e20000000200 */
[C---:B------:R-:W-:Y:S02]  /*8620*/  LEA R6, P0, R0.reuse, c[0x0][0x1f8], 0x1 ;  /* 0x00007e0000067a11 */ /* 0x040fe400078008ff */
[C---:B------:R-:W-:Y:S01]  /*8630*/  IADD3 R100, R103.reuse, 0x2800, RZ ;  /* 0x0000280067647810 */ /* 0x040fe20007ffe0ff */
[----:B------:R1:W4:Y:S01]  /*8640*/  LDSM.16.M88.4 R16, [R184+0x800] ;  /* 0x00080000b810783b */ /* 0x0003220000000200 */
[----:B------:R-:W-:Y:S02]  /*8650*/  LEA.HI.X R4, R0, c[0x0][0x1fc], R4, 0x1, P0 ;  /* 0x00007f0000047a11 */ /* 0x000fe400000f0c04 */
[----:B------:R-:W-:Y:S01]  /*8660*/  IADD3 R0, R103, 0x2000, RZ ;  /* 0x0000200067007810 */ /* 0x000fe20007ffe0ff */
[----:B------:R1:W1:Y:S01]  /*8670*/  LDSM.16.M88.4 R24, [R184+0x1000] ;  /* 0x00100000b818783b */ /* 0x0002620000000200 */
[----:B------:R-:W-:Y:S02]  /*8680*/  SHF.L.U64.HI R21, R207, 0x1, R7 ;  /* 0x00000001cf157819 */ /* 0x000fe40000010207 */
[----:B------:R-:W-:Y:S01]  /*8690*/  SHF.L.U64.HI R20, R206, 0x1, R5 ;  /* 0x00000001ce147819 */ /* 0x000fe20000010205 */
[----:B------:R1:W1:Y:S04]  /*86a0*/  LDSM.16.M88.4 R136, [R184+0x1800] ;  /* 0x00180000b888783b */ /* 0x0002680000000200 */
[----:B------:R1:W1:Y:S04]  /*86b0*/  LDSM.16.M88.4 R140, [R198] ;  /* 0x00000000c68c783b */ /* 0x0002680000000200 */
[----:B------:R1:W1:Y:S04]  /*86c0*/  LDSM.16.M88.4 R144, [R103] ;  /* 0x000000006790783b */ /* 0x0002680000000200 */
[----:B------:R1:W1:Y:S04]  /*86d0*/  LDSM.16.M88.4 R148, [R103+0x800] ;  /* 0x000800006794783b */ /* 0x0002680000000200 */
[----:B------:R1:W1:Y:S04]  /*86e0*/  LDSM.16.M88.4 R152, [R103+0x1000] ;  /* 0x001000006798783b */ /* 0x0002680000000200 */
[----:B------:R1:W1:Y:S01]  /*86f0*/  LDSM.16.M88.4 R156, [R103+0x1800] ;  /* 0x00180000679c783b */ /* 0x0002620000000200 */
[----:B------:R-:W-:-:S05]  /*8700*/  BRA.DIV ~URZ, `(.L_x_505) ;  /* 0x00006b927f007947 */ /* 0x000fca000b800000 */
[----:B------:R4:W3:Y:S02]  /*8710*/  SHFL.IDX PT, R2, R4, RZ, 0x181f ;  /* 0x00181fff04027589 */ /* 0x0008e400000e0000 */
.L_x_560:
[----:B------:R-:W5:Y:S01]  /*8720*/  SHFL.IDX PT, R5, R6, RZ, 0x181f ;  /* 0x00181fff06057589 */ /* 0x000f6200000e0000 */
[----:B------:R-:W-:Y:S01]  /*8730*/  ISETP.GE.AND P0, PT, R206, c[0x0][0x1d4], PT ;  /* 0x00007500ce007a0c */ /* 0x000fe20003f06270 */
[----:B------:R-:W-:Y:S01]  /*8740*/  BSSY B0, `(.L_x_506) ;  /* 0x0000140000007945 */ /* 0x000fe20003800000 */
[----:B------:R-:W-:Y:S02]  /*8750*/  ISETP.GE.AND P6, PT, R207, c[0x0][0x1d4], PT ;  /* 0x00007500cf007a0c */ /* 0x000fe40003fc6270 */
[----:B------:R-:W-:Y:S02]  /*8760*/  ISETP.GE.AND P5, PT, R208, c[0x0][0x1d4], PT ;  /* 0x00007500d0007a0c */ /* 0x000fe40003fa6270 */
[----:B------:R-:W-:Y:S01]  /*8770*/  SEL R201, RZ, 0x10, P0 ;  /* 0x00000010ffc97807 */ /* 0x000fe20000000000 */
[----:B------:R4:W3:Y:S01]  /*8780*/  SHFL.IDX PT, R3, R6, 0x1, 0x181f ;  /* 0x00381f0006037f89 */ /* 0x0008e200000e0000 */
[----:B------:R-:W-:Y:S02]  /*8790*/  SEL R29, RZ, 0x10, P6 ;  /* 0x00000010ff1d7807 */ /* 0x000fe40003000000 */
[----:B------:R-:W-:Y:S02]  /*87a0*/  IADD3 R22, -R201, 0x10, RZ ;  /* 0x00000010c9167810 */ /* 0x000fe40007ffe1ff */
[----:B------:R-:W-:Y:S02]  /*87b0*/  IADD3 R23, -R29, 0x10, RZ ;  /* 0x000000101d177810 */ /* 0x000fe40007ffe1ff */
[----:B------:R-:W-:Y:S01]  /*87c0*/  LOP3.LUT R22, R22, 0xf, RZ, 0xc0, !PT ;  /* 0x0000000f16167812 */ /* 0x000fe200078ec0ff */
[----:B----4-:R-:W4:Y:S01]  /*87d0*/  SHFL.IDX PT, R4, R4, 0x1, 0x181f ;  /* 0x00381f0004047f89 */ /* 0x010f2200000e0000 */
[C---:B-----5:R-:W-:Y:S02]  /*87e0*/  IADD3 R14, P2, R5.reuse, R30, RZ ;  /* 0x0000001e050e7210 */ /* 0x060fe40007f5e0ff */
[C---:B------:R-:W-:Y:S02]  /*87f0*/  IADD3 R12, P4, R5.reuse, R31, RZ ;  /* 0x0000001f050c7210 */ /* 0x040fe40007f9e0ff */
[C---:B---3--:R-:W-:Y:S02]  /*8800*/  IADD3.X R15, R2.reuse, R20, RZ, P2, !PT ;  /* 0x00000014020f7210 */ /* 0x048fe400017fe4ff */
[C---:B------:R-:W-:Y:S02]  /*8810*/  IADD3.X R13, R2.reuse, R21, RZ, P4, !PT ;  /* 0x00000015020d7210 */ /* 0x040fe400027fe4ff */
[----:B------:R-:W-:Y:S01]  /*8820*/  IADD3 R6, P2, R5, R160, RZ ;  /* 0x000000a005067210 */ /* 0x000fe20007f5e0ff */
[----:B------:R3:W-:Y:S01]  /*8830*/  LDGSTS.E.BYPASS.LTC128B.128 [R203+0x100], [R14.64], !P0 ;  /* 0x001000000ecb7fae */ /* 0x0007e2000c101d46 */
[----:B------:R-:W-:Y:S02]  /*8840*/  SEL R5, RZ, 0x10, P5 ;  /* 0x00000010ff057807 */ /* 0x000fe40002800000 */
[----:B------:R-:W-:Y:S02]  /*8850*/  IADD3.X R7, R2, R28, RZ, P2, !PT ;  /* 0x0000001c02077210 */ /* 0x000fe400017fe4ff */
[-C--:B------:R-:W-:Y:S02]  /*8860*/  IADD3 R22, P4, P2, R22, R3.reuse, R30 ;  /* 0x0000000316167210 */ /* 0x080fe40007a9e01e */
[----:B------:R-:W-:Y:S01]  /*8870*/  IADD3 R30, -R5, 0x10, RZ ;  /* 0x00000010051e7810 */ /* 0x000fe20007ffe1ff */
[----:B------:R3:W-:Y:S01]  /*8880*/  LDGSTS.E.BYPASS.LTC128B.128 [R203+0x2100], [R12.64], !P6 ;  /* 0x021000000ccb7fae */ /* 0x0007e2000f101d46 */
[----:B------:R-:W-:Y:S02]  /*8890*/  LOP3.LUT R2, R23, 0xf, RZ, 0xc0, !PT ;  /* 0x0000000f17027812 */ /* 0x000fe400078ec0ff */
[-C--:B----4-:R-:W-:Y:S02]  /*88a0*/  IADD3.X R23, RZ, R4.reuse, R20, P4, P2 ;  /* 0x00000004ff177210 */ /* 0x090fe400027e4414 */
[-C--:B------:R-:W-:Y:S02]  /*88b0*/  IADD3 R20, P4, P2, R2, R3.reuse, R31 ;  /* 0x0000000302147210 */ /* 0x080fe40007a9e01f */
[----:B------:R-:W-:Y:S01]  /*88c0*/  LOP3.LUT R2, R30, 0xf, RZ, 0xc0, !PT ;  /* 0x0000000f1e027812 */ /* 0x000fe200078ec0ff */
[----:B------:R4:W-:Y:S01]  /*88d0*/  LDGSTS.E.BYPASS.LTC128B.128 [R203+0x4100], [R6.64], !P5 ;  /* 0x0410000006cb7fae */ /* 0x0009e2000e901d46 */
[-C--:B------:R-:W-:Y:S02]  /*88e0*/  IADD3.X R21, RZ, R4.reuse, R21, P4, P2 ;  /* 0x00000004ff157210 */ /* 0x080fe400027e4415 */
[----:B------:R-:W-:Y:S02]  /*88f0*/  IADD3 R2, P4, P2, R2, R3, R160 ;  /* 0x0000000302027210 */ /* 0x000fe40007a9e0a0 */
[----:B------:R-:W-:Y:S02]  /*8900*/  ISETP.NE.U32.AND P0, PT, R5, RZ, PT ;  /* 0x000000ff0500720c */ /* 0x000fe40003f05070 */
[----:B------:R-:W-:Y:S02]  /*8910*/  IADD3.X R3, RZ, R4, R28, P4, P2 ;  /* 0x00000004ff037210 */ /* 0x000fe400027e441c */
[----:B------:R-:W-:Y:S02]  /*8920*/  ISETP.NE.U32.AND P4, PT, R201, RZ, PT ;  /* 0x000000ffc900720c */ /* 0x000fe40003f85070 */
[----:B------:R-:W-:Y:S11]  /*8930*/  ISETP.NE.U32.AND P2, PT, R29, RZ, PT ;  /* 0x000000ff1d00720c */ /* 0x000ff60003f45070 */
[----:B------:R5:W-:Y:S01]  /*8940*/  LDGSTS.E.BYPASS.LTC128B.128.ZFILL [R203+0x1100], [R22.64], P4 ;  /* 0x0110000016cb7fae */ /* 0x000be2000a141d46 */
[C---:B--2-4-:R-:W-:Y:S07]  /*8950*/  HMMA.16816.F32 R4, R32.reuse, R8, RZ ;  /* 0x000000082004723c */ /* 0x054fee00000018ff */
[----:B------:R5:W-:Y:S01]  /*8960*/  LDGSTS.E.BYPASS.LTC128B.128.ZFILL [R203+0x3100], [R20.64], P2 ;  /* 0x0310000014cb7fae */ /* 0x000be20009141d46 */
[C---:B------:R-:W-:Y:S07]  /*8970*/  HMMA.16816.F32 R8, R32.reuse, R10, RZ ;  /* 0x0000000a2008723c */ /* 0x040fee00000018ff */
[----:B------:R2:W-:Y:S01]  /*8980*/  LDGSTS.E.BYPASS.LTC128B.128.ZFILL [R203+0x5100], [R2.64], P0 ;  /* 0x0510000002cb7fae */ /* 0x0005e20008141d46 */
[----:B------:R-:W-:Y:S01]  /*8990*/  ISETP.GE.AND P0, PT, R204, 0x1, PT ;  /* 0x00000001cc00780c */ /* 0x000fe20003f06270 */
[C---:B---3--:R-:W-:Y:S06]  /*89a0*/  HMMA.16816.F32 R12, R32.reuse, R16, RZ ;  /* 0x00000010200c723c */ /* 0x048fec00000018ff */
[----:B------:R-:W-:Y:S02]  /*89b0*/  LDSM.16.M88.4 R160, [R200] ;  /* 0x00000000c8a0783b */ /* 0x000fe40000000200 */
[C---:B------:R-:W-:Y:S06]  /*89c0*/  HMMA.16816.F32 R16, R32.reuse, R18, RZ ;  /* 0x000000122010723c */ /* 0x040fec00000018ff */
[----:B------:R-:W0:Y:S02]  /*89d0*/  LDGDEPBAR ;  /* 0x00000000000079af */ /* 0x000e240000000000 */
[C---:B-1---5:R-:W-:Y:S06]  /*89e0*/  HMMA.16816.F32 R20, R32.reuse, R24, RZ ;  /* 0x000000182014723c */ /* 0x062fec00000018ff */
[----:B------:R-:W1:Y:S02]  /*89f0*/  LDSM.16.M88.4 R164, [R186] ;  /* 0x00000000baa4783b */ /* 0x000e640000000200 */
[C---:B------:R-:W-:Y:S06]  /*8a00*/  HMMA.16816.F32 R24, R32.reuse, R26, RZ ;  /* 0x0000001a2018723c */ /* 0x040fec00000018ff */
[----:B------:R-:W-:Y:S02]  /*8a10*/  LDSM.16.M88.4 R168, [R186+0x1000] ;  /* 0x00100000baa8783b */ /* 0x000fe40000000200 */
[C---:B------:R-:W-:Y:S06]  /*8a20*/  HMMA.16816.F32 R28, R32.reuse, R136, RZ ;  /* 0x00000088201c723c */ /* 0x040fec00000018ff */
[----:B------:R-:W-:Y:S02]  /*8a30*/  LDSM.16.M88.4 R172, [R186+0x1800] ;  /* 0x00180000baac783b */ /* 0x000fe40000000200 */
[----:B------:R-:W-:Y:S06]  /*8a40*/  HMMA.16816.F32 R32, R32, R138, RZ ;  /* 0x0000008a2020723c */ /* 0x000fec00000018ff */
[----:B------:R-:W3:Y:S02]  /*8a50*/  LDSM.16.M88.4 R136, [R186+0x800] ;  /* 0x00080000ba88783b */ /* 0x000ee40000000200 */
[C---:B------:R-:W-:Y:S06]  /*8a60*/  HMMA.16816.F32 R4, R140.reuse, R144, R4 ;  /* 0x000000908c04723c */ /* 0x040fec0000001804 */
[----:B------:R-:W-:Y:S02]  /*8a70*/  LDSM.16.M88.4 R176, [R199] ;  /* 0x00000000c7b0783b */ /* 0x000fe40000000200 */
[C---:B------:R-:W-:Y:S06]  /*8a80*/  HMMA.16816.F32 R8, R140.reuse, R146, R8 ;  /* 0x000000928c08723c */ /* 0x040fec0000001808 */
[----:B------:R-:W4:Y:S02]  /*8a90*/  LDSM.16.M88.4 R180, [R185+-0x4000] ;  /* 0xffc00000b9b4783b */ /* 0x000f240000000200 */
[C---:B------:R-:W-:Y:S06]  /*8aa0*/  HMMA.16816.F32 R12, R140.reuse, R148, R12 ;  /* 0x000000948c0c723c */ /* 0x040fec000000180c */
[----:B------:R-:W-:Y:S02]  /*8ab0*/  LDSM.16.M88.4 R144, [R185+-0x3000] ;  /* 0xffd00000b990783b */ /* 0x000fe40000000200 */
[C---:B------:R-:W-:Y:S06]  /*8ac0*/  HMMA.16816.F32 R16, R140.reuse, R150, R16 ;  /* 0x000000968c10723c */ /* 0x040fec0000001810 */
[----:B------:R-:W-:Y:S02]  /*8ad0*/  LDSM.16.M88.4 R148, [R185+-0x2800] ;  /* 0xffd80000b994783b */ /* 0x000fe40000000200 */
[C---:B------:R-:W-:Y:S08]  /*8ae0*/  HMMA.16816.F32 R20, R140.reuse, R152, R20 ;  /* 0x000000988c14723c */ /* 0x040ff00000001814 */
[C---:B------:R-:W-:Y:S01]  /*8af0*/  HMMA.16816.F32 R24, R140.reuse, R154, R24 ;  /* 0x0000009a8c18723c */ /* 0x040fe20000001818 */
[----:B------:R-:W-:Y:S07]  /*8b00*/  LDSM.16.M88.4 R152, [R197+0x4000] ;  /* 0x00400000c598783b */ /* 0x000fee0000000200 */
[C---:B------:R-:W-:Y:S08]  /*8b10*/  HMMA.16816.F32 R28, R140.reuse, R156, R28 ;  /* 0x0000009c8c1c723c */ /* 0x040ff0000000181c */
[----:B------:R-:W-:Y:S01]  /*8b20*/  HMMA.16816.F32 R32, R140, R158, R32 ;  /* 0x0000009e8c20723c */ /* 0x000fe20000001820 */
[----:B------:R-:W5:Y:S07]  /*8b30*/  LDSM.16.M88.4 R140, [R185+-0x3800] ;  /* 0xffc80000b98c783b */ /* 0x000f6e0000000200 */
        /* <DEDUP_REMOVED lines=10> */
[C---:B------:R-:W-:Y:S08]  /*8be0*/  HMMA.16816.F32 R28, R160.reuse, R172, R28 ;  /* 0x000000aca01c723c */ /* 0x040ff0000000181c */
[----:B------:R-:W-:Y:S01]  /*8bf0*/  HMMA.16816.F32 R32, R160, R174, R32 ;  /* 0x000000aea020723c */ /* 0x000fe20000001820 */
[----:B------:R-:W1:Y:S07]  /*8c00*/  LDSM.16.M88.4 R160, [R184+0x3000] ;  /* 0x00300000b8a0783b */ /* 0x000e6e0000000200 */
        /* <DEDUP_REMOVED lines=12> */
[----:B------:R-:W2:Y:S07]  /*8cd0*/  LDSM.16.M88.4 R148, [R192] ;  /* 0x00000000c094783b */ /* 0x000eae0000000200 */
        /* <DEDUP_REMOVED lines=14> */
[----:B------:R-:W4:Y:S07]  /*8dc0*/  LDSM.16.M88.4 R164, [R185+-0x2000] ;  /* 0xffe00000b9a4783b */ /* 0x000f2e0000000200 */
[C---:B------:R-:W-:Y:S01]  /*8dd0*/  HMMA.16816.F32 R8, R168.reuse, R174, R8 ;  /* 0x000000aea808723c */ /* 0x040fe20000001808 */
[----:B------:R-:W-:Y:S07]  /*8de0*/  LDSM.16.M88.4 R172, [R184+0x4000] ;  /* 0x00400000b8ac783b */ /* 0x000fee0000000200 */
[C---:B-----5:R-:W-:Y:S08]  /*8df0*/  HMMA.16816.F32 R12, R168.reuse, R140, R12 ;  /* 0x0000008ca80c723c */ /* 0x060ff0000000180c */
[C---:B------:R-:W-:Y:S01]  /*8e00*/  HMMA.16816.F32 R16, R168.reuse, R142, R16 ;  /* 0x0000008ea810723c */ /* 0x040fe20000001810 */
[----:B------:R-:W5:Y:S07]  /*8e10*/  LDSM.16.M88.4 R140, [R185+-0x1800] ;  /* 0xffe80000b98c783b */ /* 0x000f6e0000000200 */
[C---:B--2---:R-:W-:Y:S08]  /*8e20*/  HMMA.16816.F32 R20, R168.reuse, R144, R20 ;  /* 0x00000090a814723c */ /* 0x044ff00000001814 */
[C---:B------:R-:W-:Y:S01]  /*8e30*/  HMMA.16816.F32 R24, R168.reuse, R146, R24 ;  /* 0x00000092a818723c */ /* 0x040fe20000001818 */
[----:B------:R-:W2:Y:S07]  /*8e40*/  LDSM.16.M88.4 R144, [R185+-0x1000] ;  /* 0xfff00000b990783b */ /* 0x000eae0000000200 */
[C---:B------:R-:W-:Y:S08]  /*8e50*/  HMMA.16816.F32 R28, R168.reuse, R148, R28 ;  /* 0x00000094a81c723c */ /* 0x040ff0000000181c */
[----:B------:R-:W-:Y:S01]  /*8e60*/  HMMA.16816.F32 R32, R168, R150, R32 ;  /* 0x00000096a820723c */ /* 0x000fe20000001820 */
[----:B------:R-:W2:Y:S07]  /*8e70*/  LDSM.16.M88.4 R148, [R185+-0x800] ;  /* 0xfff80000b994783b */ /* 0x000eae0000000200 */
[C---:B-1----:R-:W-:Y:S01]  /*8e80*/  HMMA.16816.F32 R4, R176.reuse, R180, R4 ;  /* 0x000000b4b004723c */ /* 0x042fe20000001804 */
        /* <DEDUP_REMOVED lines=19> */
[C---:B--2---:R-:W-:Y:S08]  /*8fc0*/  HMMA.16816.F32 R20, R160.reuse, R144, R20 ;  /* 0x00000090a014723c */ /* 0x044ff00000001814 */
        /* <DEDUP_REMOVED lines=20> */
[C---:B------:R-:W-:Y:S08]  /*9110*/  HMMA.16816.F32 R8, R176.reuse, R182, R8 ;  /* 0x000000b6b008723c */ /* 0x040ff00000001808 */
[C---:B-----5:R-:W-:Y:S08]  /*9120*/  HMMA.16816.F32 R12, R176.reuse, R140, R12 ;  /* 0x0000008cb00c723c */ /* 0x060ff0000000180c */
[C---:B------:R-:W-:Y:S08]  /*9130*/  HMMA.16816.F32 R16, R176.reuse, R142, R16 ;  /* 0x0000008eb010723c */ /* 0x040ff00000001810 */
[C---:B--2---:R-:W-:Y:S08]  /*9140*/  HMMA.16816.F32 R20, R176.reuse, R144, R20 ;  /* 0x00000090b014723c */ /* 0x044ff00000001814 */
        /* <DEDUP_REMOVED lines=8> */
[C---:B------:R-:W-:Y:S08]  /*91d0*/  HMMA.16816.F32 R20, R160.reuse, R152, R20 ;  /* 0x00000098a014723c */ /* 0x040ff00000001814 */
[C---:B------:R-:W-:Y:S08]  /*91e0*/  HMMA.16816.F32 R24, R160.reuse, R154, R24 ;  /* 0x0000009aa018723c */ /* 0x040ff00000001818 */
[C---:B------:R-:W-:Y:S08]  /*91f0*/  HMMA.16816.F32 R28, R160.reuse, R156, R28 ;  /* 0x0000009ca01c723c */ /* 0x040ff0000000181c */
[----:B------:R-:W-:Y:S08]  /*9200*/  HMMA.16816.F32 R32, R160, R158, R32 ;  /* 0x0000009ea020723c */ /* 0x000ff00000001820 */
[C---:B----4-:R-:W-:Y:S08]  /*9210*/  HMMA.16816.F32 R4, R168.reuse, R172, R4 ;  /* 0x000000aca804723c */ /* 0x050ff00000001804 */
        /* <DEDUP_REMOVED lines=28> */
[----:B------:R1:W1:Y:S10]  /*93e0*/  MUFU.TANH R146, R12 ;  /* 0x0000000c00927308 */ /* 0x0002740000002400 */
[----:B------:R1:W1:Y:S01]  /*93f0*/  MUFU.TANH R147, R13 ;  /* 0x0000000d00937308 */ /* 0x0002620000002400 */
[----:B-----5:R-:W5:Y:S01]  /*9400*/  LDSM.16.M88.4 R8, [R185+0x1800] ;  /* 0x00180000b908783b */ /* 0x020f620000000200 */
[----:B------:R-:W-:Y:S04]  /*9410*/  DEPBAR.LE SB0, 0x0 ;  /* 0x000080000000791a */ /* 0x000fe80000000000 */
[C---:B----4-:R-:W-:Y:S04]  /*9420*/  HMMA.16816.F32 R20, R168.reuse, R4, R20 ;  /* 0x00000004a814723c */ /* 0x050fe80000001814 */
[----:B------:R4:W1:Y:S01]  /*9430*/  MUFU.TANH R150, R14 ;  /* 0x0000000e00967308 */ /* 0x0008620000002400 */
[----:B------:R-:W-:Y:S03]  /*9440*/  BAR.SYNC.DEFER_BLOCKING 0x0 ;  /* 0x0000000000007b1d */ /* 0x000fe60000010000 */
[C---:B------:R-:W-:Y:S06]  /*9450*/  HMMA.16816.F32 R24, R168.reuse, R6, R24 ;  /* 0x00000006a818723c */ /* 0x040fec0000001818 */
[----:B------:R4:W1:Y:S10]  /*9460*/  MUFU.TANH R152, R15 ;  /* 0x0000000f00987308 */ /* 0x0008740000002400 */
[----:B------:R4:W1:Y:S01]  /*9470*/  MUFU.TANH R148, R16 ;  /* 0x0000001000947308 */ /* 0x0008620000002400 */
[----:B------:R-:W-:Y:S02]  /*9480*/  FMUL.FTZ R20, R20, c[0x0][0x320] ;  /* 0x0000c80014147a20 */ /* 0x000fe40000410000 */
[----:B------:R-:W-:Y:S02]  /*9490*/  FMUL.FTZ R21, R21, c[0x0][0x320] ;  /* 0x0000c80015157a20 */ /* 0x000fe40000410000 */
[----:B------:R-:W-:Y:S02]  /*94a0*/  FMUL.FTZ R22, R22, c[0x0][0x320] ;  /* 0x0000c80016167a20 */ /* 0x000fe40000410000 */
[----:B------:R-:W-:Y:S03]  /*94b0*/  FMUL.FTZ R23, R23, c[0x0][0x320] ;  /* 0x0000c80017177a20 */ /* 0x000fe60000410000 */
[----:B------:R4:W1:Y:S01]  /*94c0*/  MUFU.TANH R149, R17 ;  /* 0x0000001100957308 */ /* 0x0008620000002400 */
[----:B------:R-:W-:Y:S02]  /*94d0*/  FMUL.FTZ R24, R24, c[0x0][0x320] ;  /* 0x0000c80018187a20 */ /* 0x000fe40000410000 */
[----:B------:R-:W-:Y:S01]  /*94e0*/  FMUL.FTZ R25, R25, c[0x0][0x320] ;  /* 0x0000c80019197a20 */ /* 0x000fe20000410000 */
[C---:B-----5:R-:W-:Y:S03]  /*94f0*/  HMMA.16816.F32 R28, R168.reuse, R8, R28 ;  /* 0x00000008a81c723c */ /* 0x060fe6000000181c */
[----:B------:R-:W-:Y:S02]  /*9500*/  FMUL.FTZ R26, R26, c[0x0][0x320] ;  /* 0x0000c8001a1a7a20 */ /* 0x000fe40000410000 */
[----:B------:R-:W-:Y:S01]  /*9510*/  FMUL.FTZ R27, R27, c[0x0][0x320] ;  /* 0x0000c8001b1b7a20 */ /* 0x000fe20000410000 */
[----:B------:R4:W1:Y:S02]  /*9520*/  MUFU.TANH R151, R18 ;  /* 0x0000001200977308 */ /* 0x0008640000002400 */
[----:B------:R-:W-:Y:S08]  /*9530*/  HMMA.16816.F32 R32, R168, R10, R32 ;  /* 0x0000000aa820723c */ /* 0x000ff00000001820 */
[----:B------:R4:W1:Y:S08]  /*9540*/  MUFU.TANH R153, R19 ;  /* 0x0000001300997308 */ /* 0x0008700000002400 */
[----:B------:R-:W-:Y:S02]  /*9550*/  FMUL.FTZ R28, R28, c[0x0][0x320] ;  /* 0x0000c8001c1c7a20 */ /* 0x000fe40000410000 */
[----:B------:R4:W1:Y:S01]  /*9560*/  MUFU.TANH R155, R20 ;  /* 0x00000014009b7308 */ /* 0x0008620000002400 */
        /* <DEDUP_REMOVED lines=21> */
[----:B------:R4:W1:Y:S01]  /*96c0*/  MUFU.TANH R170, R35 ;  /* 0x0000002300aa7308 */ /* 0x0008620000002400 */
[----:B------:R-:W-:-:S05]  /*96d0*/  @!P0 BRA `(.L_x_507) ;  /* 0x0000046000008947 */ /* 0x000fca0003800000 */
[----:B--23--:R-:W-:Y:S01]  /*96e0*/  IMAD R2, R204, 0x40, R220 ;  /* 0x00000040cc027824 */ /* 0x00cfe200078e02dc */
[----:B------:R-:W-:Y:S01]  /*96f0*/  SHF.R.S32.HI R209, RZ, 0x1f, R208 ;  /* 0x0000001fffd17819 */ /* 0x000fe200000114d0 */
[----:B------:R-:W-:Y:S01]  /*9700*/  IMAD.MOV.U32 R202, RZ, RZ, RZ ;  /* 0x000000ffffca7224 */ /* 0x000fe200078e00ff */
[----:B------:R-:W-:Y:S01]  /*9710*/  SHF.R.S32.HI R210, RZ, 0x1f, R207 ;  /* 0x0000001fffd27819 */ /* 0x000fe200000114cf */
[----:B----4-:R-:W-:Y:S01]  /*9720*/  IMAD.SHL.U32 R15, R208, 0x2, RZ ;  /* 0x00000002d00f7824 */ /* 0x010fe200078e00ff */
        /* <DEDUP_REMOVED lines=32> */
.L_x_561:
[----:B------:R-:W-:-:S05]  /*9930*/  BRA.DIV ~URZ, `(.L_x_509) ;  /* 0x00005a427f007947 */ /* 0x000fca000b800000 */
[----:B------:R-:W3:Y:S01]  /*9940*/  SHFL.IDX PT, R0, R10, RZ, 0x181f ;  /* 0x00181fff0a007589 */ /* 0x000ee200000e0000 */
[C---:B------:R-:W-:Y:S02]  /*9950*/  IADD3 R2, -R201.reuse, 0x10, RZ ;  /* 0x00000010c9027810 */ /* 0x040fe40007ffe1ff */
[----:B------:R-:W-:Y:S02]  /*9960*/  ISETP.NE.U32.AND P0, PT, R201, RZ, PT ;  /* 0x000000ffc900720c */ /* 0x000fe40003f05070 */
[----:B------:R-:W-:Y:S04]  /*9970*/  LOP3.LUT R2, R2, 0xf, RZ, 0xc0, !PT ;  /* 0x0000000f02027812 */ /* 0x000fe800078ec0ff */
[----:B---3--:R-:W-:Y:S04]  /*9980*/  IADD3 R2, P4, P2, R2, R0, R16 ;  /* 0x0000000002027210 */ /* 0x008fe80007a9e010 */
[----:B--2---:R-:W-:Y:S02]  /*9990*/  IADD3.X R3, RZ, R4, R13, P4, P2 ;  /* 0x00000004ff037210 */ /* 0x004fe400027e440d */
[C---:B------:R-:W-:Y:S02]  /*99a0*/  IADD3 R8, P4, R0.reuse, R14, RZ ;  /* 0x0000000e00087210 */ /* 0x040fe40007f9e0ff */
[----:B------:R-:W-:Y:S01]  /*99b0*/  IADD3 R6, P2, R0, R15, RZ ;  /* 0x0000000f00067210 */ /* 0x000fe20007f5e0ff */
[----:B------:R-:W-:Y:S01]  /*99c0*/  @!PT LDS RZ, [RZ] ;  /* 0x00000000fffff984 */ /* 0x000fe20000000800 */
[----:B------:R-:W-:Y:S01]  /*99d0*/  @!PT LDS RZ, [RZ] ;  /* 0x00000000fffff984 */ /* 0x000fe20000000800 */
[----:B------:R2:W-:Y:S02]  /*99e0*/  LDGSTS.E.BYPASS.LTC128B.128.ZFILL [R203+0x6100], [R2.64], P0 ;  /* 0x0610000002cb7fae */ /* 0x0005e40008141d46 */
[C---:B------:R-:W-:Y:S02]  /*99f0*/  IMAD.X R9, R4.reuse, 0x1, R11, P4 ;  /* 0x0000000104097824 */ /* 0x040fe400020e060b */
[----:B------:R2:W3:Y:S01]  /*9a00*/  SHFL.IDX PT, R0, R10, 0x1, 0x181f ;  /* 0x00381f000a007f89 */ /* 0x0004e200000e0000 */
[----:B------:R-:W-:Y:S03]  /*9a10*/  IMAD.X R7, R4, 0x1, R12, P2 ;  /* 0x0000000104077824 */ /* 0x000fe600010e060c */
[----:B------:R2:W-:Y:S04]  /*9a20*/  LDGSTS.E.BYPASS.LTC128B.128 [R203+0x8100], [R8.64], !P6 ;  /* 0x0810000008cb7fae */ /* 0x0005e8000f101d46 */
[----:B------:R2:W4:Y:S04]  /*9a30*/  SHFL.IDX PT, R4, R5, 0x1, 0x181f ;  /* 0x00381f0005047f89 */ /* 0x00052800000e0000 */
[----:B------:R2:W-:Y:S02]  /*9a40*/  LDGSTS.E.BYPASS.LTC128B.128 [R203+0xa100], [R6.64], !P5 ;  /* 0x0a10000006cb7fae */ /* 0x0005e4000e901d46 */
.L_x_562:
[C---:B--2---:R-:W-:Y:S02]  /*9a50*/  IADD3 R2, -R201.reuse, 0x10, RZ ;  /* 0x00000010c9027810 */ /* 0x044fe40007ffe1ff */
[C---:B---3--:R-:W-:Y:S02]  /*9a60*/  IADD3 R8, P4, R0.reuse, R14, RZ ;  /* 0x0000000e00087210 */ /* 0x048fe40007f9e0ff */
[----:B------:R-:W-:Y:S02]  /*9a70*/  IADD3 R6, P2, R0, R15, RZ ;  /* 0x0000000f00067210 */ /* 0x000fe40007f5e0ff */
[----:B------:R-:W-:Y:S01]  /*9a80*/  ISETP.NE.U32.AND P0, PT, R201, RZ, PT ;  /* 0x000000ffc900720c */ /* 0x000fe20003f05070 */
[----:B----4-:R-:W-:Y:S01]  /*9a90*/  IMAD.X R9, R4, 0x1, R11, P4 ;  /* 0x0000000104097824 */ /* 0x010fe200020e060b */
[----:B------:R-:W-:Y:S01]  /*9aa0*/  LOP3.LUT R2, R2, 0xf, RZ, 0xc0, !PT ;  /* 0x0000000f02027812 */ /* 0x000fe200078ec0ff */
[----:B------:R-:W-:Y:S03]  /*9ab0*/  IMAD.X R7, R4, 0x1, R12, P2 ;  /* 0x0000000104077824 */ /* 0x000fe600010e060c */
[----:B------:R-:W-:Y:S04]  /*9ac0*/  IADD3 R2, P4, P2, R2, R0, R16 ;  /* 0x0000000002027210 */ /* 0x000fe80007a9e010 */
[----:B------:R-:W-:Y:S05]  /*9ad0*/  IADD3.X R3, RZ, R4, R13, P4, P2 ;  /* 0x00000004ff037210 */ /* 0x000fea00027e440d */
[----:B------:R-:W-:Y:S01]  /*9ae0*/  @!PT LDS RZ, [RZ] ;  /* 0x00000000fffff984 */ /* 0x000fe20000000800 */
[----:B------:R-:W-:Y:S01]  /*9af0*/  @!PT LDS RZ, [RZ] ;  /* 0x00000000fffff984 */ /* 0x000fe20000000800 */
[----:B------:R-:W-:Y:S01]  /*9b00*/  @!PT LDS RZ, [RZ] ;  /* 0x00000000fffff984 */ /* 0x000fe20000000800 */
[----:B------:R2:W-:Y:S04]  /*9b10*/  LDGSTS.E.BYPASS.LTC128B.128.ZFILL [R203+0x7100], [R2.64], P0 ;  /* 0x0710000002cb7fae */ /* 0x0005e80008141d46 */
[----:B------:R2:W-:Y:S04]  /*9b20*/  LDGSTS.E.BYPASS.LTC128B.128 [R203+0x9100], [R8.64], !P6 ;  /* 0x0910000008cb7fae */ /* 0x0005e8000f101d46 */
[----:B------:R2:W-:Y:S02]  /*9b30*/  LDGSTS.E.BYPASS.LTC128B.128 [R203+0xb100], [R6.64], !P5 ;  /* 0x0b10000006cb7fae */ /* 0x0005e4000e901d46 */
.L_x_507:
[----:B--23--:R-:W-:Y:S05]  /*9b40*/  BSYNC B0 ;  /* 0x0000000000007941 */ /* 0x00cfea0003800000 */
.L_x_506:
[----:B-1----:R-:W-:Y:S01]  /*9b50*/  FMNMX.FTZ R2, R140, R101, !PT ;  /* 0x000000658c027209 */ /* 0x002fe20007810000 */
        /* <DEDUP_REMOVED lines=31> */
[----:B------:R-:W-:Y:S01]  /*9d50*/  FMNMX.FTZ R5, R170, R0, !PT ;  /* 0x00000000aa057209 */ /* 0x000fe20007810000 */
[----:B------:R-:W-:-:S05]  /*9d60*/  BRA.DIV ~URZ, `(.L_x_510) ;  /* 0x000058227f007947 */ /* 0x000fca000b800000 */
[----:B------:R-:W1:Y:S04]  /*9d70*/  SHFL.BFLY PT, R100, R4, 0x2, 0x1f ;  /* 0x0c401f0004647f89 */ /* 0x000e6800000e0000 */
[----:B------:R-:W2:Y:S01]  /*9d80*/  SHFL.BFLY PT, R0, R5, 0x2, 0x1f ;  /* 0x0c401f0005007f89 */ /* 0x000ea200000e0000 */
[----:B-1----:R-:W-:Y:S02]  /*9d90*/  FMNMX.FTZ R100, R4, R100, !PT ;  /* 0x0000006404647209 */ /* 0x002fe40007810000 */
[----:B--2---:R-:W-:Y:S03]  /*9da0*/  FMNMX.FTZ R4, R5, R0, !PT ;  /* 0x0000000005047209 */ /* 0x004fe60007810000 */
[----:B------:R-:W1:Y:S04]  /*9db0*/  SHFL.BFLY PT, R2, R100, 0x1, 0x1f ;  /* 0x0c201f0064027f89 */ /* 0x000e6800000e0000 */
[----:B------:R2:W3:Y:S01]  /*9dc0*/  SHFL.BFLY PT, R0, R4, 0x1, 0x1f ;  /* 0x0c201f0004007f89 */ /* 0x0004e200000e0000 */
[----:B-1----:R-:W-:Y:S05]  /*9dd0*/  FMNMX.FTZ R100, R100, R2, !PT ;  /* 0x0000000264647209 */ /* 0x002fea0007810000 */
.L_x_563:
[C---:B------:R-:W-:Y:S01]  /*9de0*/  FMUL.FTZ R158, R100.reuse, c[0x0][0x2d0] ;  /* 0x0000b400649e7a20 */ /* 0x040fe20000410000 */
[----:B------:R-:W-:Y:S01]  /*9df0*/  WARPSYNC 0xffffffff ;  /* 0xffffffff00007948 */ /* 0x000fe20003800000 */
[----:B------:R-:W-:Y:S01]  /*9e00*/  FADD.FTZ R2, -R100, R101 ;  /* 0x0000006564027221 */ /* 0x000fe20000010100 */
[----:B----4-:R-:W1:Y:S01]  /*9e10*/  LDSM.16.MT88.4 R12, [R187] ;  /* 0x00000000bb0c783b */ /* 0x010e620000004200 */
[--C-:B------:R-:W-:Y:S01]  /*9e20*/  FFMA.FTZ R3, R140, c[0x0][0x2d0], -R158.reuse ;  /* 0x0000b4008c037a23 */ /* 0x100fe2000001089e */
[----:B------:R-:W-:Y:S01]  /*9e30*/  ISETP.GT.AND P0, PT, R204, RZ, PT ;  /* 0x000000ffcc00720c */ /* 0x000fe20003f04270 */
[--C-:B------:R-:W-:Y:S02]  /*9e40*/  FFMA.FTZ R101, R146, c[0x0][0x2d0], -R158.reuse ;  /* 0x0000b40092657a23 */ /* 0x100fe4000001089e */
[----:B------:R4:W-:Y:S01]  /*9e50*/  MUFU.EX2 R210, R3 ;  /* 0x0000000300d27308 */ /* 0x0009e20000000800 */
[----:B------:R-:W-:Y:S02]  /*9e60*/  FMUL.FTZ R2, R2, c[0x0][0x2d0] ;  /* 0x0000b40002027a20 */ /* 0x000fe40000410000 */
[----:B------:R-:W5:Y:S07]  /*9e70*/  LDSM.16.MT88.4 R20, [R188] ;  /* 0x00000000bc14783b */ /* 0x000f6e0000004200 */
[----:B------:R2:W-:Y:S01]  /*9e80*/  MUFU.EX2 R194, R101 ;  /* 0x0000006500c27308 */ /* 0x0005e20000000800 */
[----:B------:R-:W3:Y:S09]  /*9e90*/  LDSM.16.MT88.4 R28, [R190] ;  /* 0x00000000be1c783b */ /* 0x000ef20000004200 */
[----:B------:R-:W-:Y:S01]  /*9ea0*/  MUFU.EX2 R2, R2 ;  /* 0x0000000200027308 */ /* 0x000fe20000000800 */
[--C-:B----4-:R-:W-:Y:S09]  /*9eb0*/  FFMA.FTZ R3, R143, c[0x0][0x2d0], -R158.reuse ;  /* 0x0000b4008f037a23 */ /* 0x110ff2000001089e */
[----:B------:R4:W1:Y:S01]  /*9ec0*/  MUFU.EX2 R213, R3 ;  /* 0x0000000300d57308 */ /* 0x0008620000000800 */
[--C-:B--2---:R-:W-:Y:S09]  /*9ed0*/  FFMA.FTZ R101, R147, c[0x0][0x2d0], -R158.reuse ;  /* 0x0000b40093657a23 */ /* 0x104ff2000001089e */
[----:B------:R2:W-:Y:S01]  /*9ee0*/  MUFU.EX2 R193, R101 ;  /* 0x0000006500c17308 */ /* 0x0005e20000000800 */
[--C-:B----4-:R-:W-:Y:S09]  /*9ef0*/  FFMA.FTZ R3, R141, c[0x0][0x2d0], -R158.reuse ;  /* 0x0000b4008d037a23 */ /* 0x110ff2000001089e */
[----:B------:R4:W-:Y:S01]  /*9f00*/  MUFU.EX2 R212, R3 ;  /* 0x0000000300d47308 */ /* 0x0009e20000000800 */
[--C-:B--2---:R-:W-:Y:S09]  /*9f10*/  FFMA.FTZ R101, R148, c[0x0][0x2d0], -R158.reuse ;  /* 0x0000b40094657a23 */ /* 0x104ff2000001089e */
[----:B------:R2:W-:Y:S01]  /*9f20*/  MUFU.EX2 R192, R101 ;  /* 0x0000006500c07308 */ /* 0x0005e20000000800 */
[----:B---34-:R-:W-:Y:S01]  /*9f30*/  FMNMX.FTZ R3, R0, R4, !PT ;  /* 0x0000000400037209 */ /* 0x018fe20007810000 */
[--C-:B------:R-:W-:Y:S08]  /*9f40*/  FFMA.FTZ R0, R136, c[0x0][0x2d0], -R158.reuse ;  /* 0x0000b40088007a23 */ /* 0x100ff0000001089e */
[----:B------:R3:W4:Y:S01]  /*9f50*/  MUFU.EX2 R211, R0 ;  /* 0x0000000000d37308 */ /* 0x0007220000000800 */
[----:B--2---:R-:W-:Y:S09]  /*9f60*/  FFMA.FTZ R101, R149, c[0x0][0x2d0], -R158 ;  /* 0x0000b40095657a23 */ /* 0x004ff2000001089e */
[----:B------:R2:W-:Y:S01]  /*9f70*/  MUFU.EX2 R191, R101 ;  /* 0x0000006500bf7308 */ /* 0x0005e20000000800 */
[C---:B---3--:R-:W-:Y:S02]  /*9f80*/  FADD.FTZ R0, -R3.reuse, R102 ;  /* 0x0000006603007221 */ /* 0x048fe40000010100 */
[----:B------:R-:W-:Y:S02]  /*9f90*/  FMUL.FTZ R102, R3, c[0x0][0x2d0] ;  /* 0x0000b40003667a20 */ /* 0x000fe40000410000 */
[----:B------:R-:W-:Y:S02]  /*9fa0*/  FMUL.FTZ R0, R0, c[0x0][0x2d0] ;  /* 0x0000b40000007a20 */ /* 0x000fe40000410000 */
[--C-:B------:R-:W-:Y:S02]  /*9fb0*/  FFMA.FTZ R4, R142, c[0x0][0x2d0], -R102.reuse ;  /* 0x0000b4008e047a23 */ /* 0x100fe40000010866 */
[----:B------:R-:W-:Y:S02]  /*9fc0*/  LDSM.16.MT88.4 R140, [R190+0x2800] ;  /* 0x00280000be8c783b */ /* 0x000fe40000004200 */
[----:B------:R3:W-:Y:S01]  /*9fd0*/  MUFU.EX2 R209, R4 ;  /* 0x0000000400d17308 */ /* 0x0007e20000000800 */
[--C-:B--2---:R-:W-:Y:S09]  /*9fe0*/  FFMA.FTZ R101, R150, c[0x0][0x2d0], -R102.reuse ;  /* 0x0000b40096657a23 */ /* 0x104ff20000010866 */
[----:B------:R-:W-:Y:S10]  /*9ff0*/  MUFU.EX2 R0, R0 ;  /* 0x0000000000007308 */ /* 0x000ff40000000800 */
[----:B------:R2:W-:Y:S01]  /*a000*/  MUFU.EX2 R183, R101 ;  /* 0x0000006500b77308 */ /* 0x0005e20000000800 */
[--C-:B---3--:R-:W-:Y:S09]  /*a010*/  FFMA.FTZ R4, R145, c[0x0][0x2d0], -R102.reuse ;  /* 0x0000b40091047a23 */ /* 0x108ff20000010866 */
[----:B------:R3:W1:Y:S01]  /*a020*/  MUFU.EX2 R201, R4 ;  /* 0x0000000400c97308 */ /* 0x0006620000000800 */
[--C-:B--2---:R-:W-:Y:S09]  /*a030*/  FFMA.FTZ R101, R152, c[0x0][0x2d0], -R102.reuse ;  /* 0x0000b40098657a23 */ /* 0x104ff20000010866 */
[----:B------:R2:W-:Y:S01]  /*a040*/  MUFU.EX2 R182, R101 ;  /* 0x0000006500b67308 */ /* 0x0005e20000000800 */
[--C-:B---3--:R-:W-:Y:S09]  /*a050*/  FFMA.FTZ R4, R137, c[0x0][0x2d0], -R102.reuse ;  /* 0x0000b40089047a23 */ /* 0x108ff20000010866 */
[----:B------:R3:W-:Y:S01]  /*a060*/  MUFU.EX2 R196, R4 ;  /* 0x0000000400c47308 */ /* 0x0007e20000000800 */
[--C-:B--2---:R-:W-:Y:S02]  /*a070*/  FFMA.FTZ R101, R151, c[0x0][0x2d0], -R102.reuse ;  /* 0x0000b40097657a23 */ /* 0x104fe40000010866 */
[----:B------:R-:W-:Y:S07]  /*a080*/  LDSM.16.MT88.4 R148, [R190+0x3800] ;  /* 0x00380000be94783b */ /* 0x000fee0000004200 */
[----:B------:R2:W-:Y:S01]  /*a090*/  MUFU.EX2 R181, R101 ;  /* 0x0000006500b57308 */ /* 0x0005e20000000800 */
[--C-:B---3--:R-:W-:Y:S02]  /*a0a0*/  FFMA.FTZ R4, R144, c[0x0][0x2d0], -R102.reuse ;  /* 0x0000b40090047a23 */ /* 0x108fe40000010866 */
[----:B------:R-:W-:Y:S07]  /*a0b0*/  LDSM.16.MT88.4 R144, [R188+0x3800] ;  /* 0x00380000bc90783b */ /* 0x000fee0000004200 */
[----:B------:R-:W3:Y:S01]  /*a0c0*/  MUFU.EX2 R195, R4 ;  /* 0x0000000400c37308 */ /* 0x000ee20000000800 */
[----:B--2---:R-:W-:Y:S09]  /*a0d0*/  FFMA.FTZ R101, R153, c[0x0][0x2d0], -R102 ;  /* 0x0000b40099657a23 */ /* 0x004ff20000010866 */
[----:B------:R2:W1:Y:S02]  /*a0e0*/  MUFU.EX2 R180, R101 ;  /* 0x0000006500b47308 */ /* 0x0004640000000800 */
[--C-:B--2---:R-:W-:Y:S01]  /*a0f0*/  FFMA.FTZ R101, R155, c[0x0][0x2d0], -R158.reuse ;  /* 0x0000b4009b657a23 */ /* 0x104fe2000001089e */
[----:B-1----:R-:W-:Y:S01]  /*a100*/  F2FP.PACK_AB R136, R213, R210 ;  /* 0x000000d2d588723e */ /* 0x002fe200000000ff */
[C---:B------:R-:W-:Y:S01]  /*a110*/  FMUL.FTZ R4, R2.reuse, R104 ;  /* 0x0000006802047220 */ /* 0x040fe20000410000 */
[----:B----4-:R-:W-:Y:S01]  /*a120*/  F2FP.PACK_AB R138, R211, R212 ;  /* 0x000000d4d38a723e */ /* 0x010fe200000000ff */
[----:B------:R-:W-:Y:S01]  /*a130*/  FMUL.FTZ R5, R2, R105 ;  /* 0x0000006902057220 */ /* 0x000fe20000410000 */
[----:B------:R-:W-:Y:S01]  /*a140*/  F2FP.PACK_AB R137, R201, R209 ;  /* 0x000000d1c989723e */ /* 0x000fe200000000ff */
[C---:B------:R-:W-:Y:S01]  /*a150*/  FMUL.FTZ R6, R0.reuse, R106 ;  /* 0x0000006a00067220 */ /* 0x040fe20000410000 */
[----:B---3--:R-:W-:Y:S01]  /*a160*/  F2FP.PACK_AB R139, R195, R196 ;  /* 0x000000c4c38b723e */ /* 0x008fe200000000ff */
        /* <DEDUP_REMOVED lines=18> */
[C---:B-----5:R-:W-:Y:S03]  /*a290*/  HMMA.16816.F32 R12, R136.reuse, R20, R12 ;  /* 0x00000014880c723c */ /* 0x060fe6000000180c */
[----:B------:R-:W-:Y:S02]  /*a2a0*/  FMUL.FTZ R19, R0, R119 ;  /* 0x0000007700137220 */ /* 0x000fe40000410000 */
[----:B------:R-:W-:Y:S01]  /*a2b0*/  LDSM.16.MT88.4 R116, [R187+0x800] ;  /* 0x00080000bb74783b */ /* 0x000fe20000004200 */
[C---:B------:R-:W-:Y:S02]  /*a2c0*/  FMUL.FTZ R24, R2.reuse, R124 ;  /* 0x0000007c02187220 */ /* 0x040fe40000410000 */
[C---:B------:R-:W-:Y:S02]  /*a2d0*/  FMUL.FTZ R20, R2.reuse, R120 ;  /* 0x0000007802147220 */ /* 0x040fe40000410000 */
[C---:B------:R-:W-:Y:S03]  /*a2e0*/  HMMA.16816.F32 R16, R136.reuse, R22, R16 ;  /* 0x000000168810723c */ /* 0x040fe60000001810 */
[C---:B------:R-:W-:Y:S02]  /*a2f0*/  FMUL.FTZ R21, R2.reuse, R121 ;  /* 0x0000007902157220 */ /* 0x040fe40000410000 */
[----:B------:R-:W-:Y:S02]  /*a300*/  FMUL.FTZ R25, R2, R125 ;  /* 0x0000007d02197220 */ /* 0x000fe40000410000 */
[C---:B------:R-:W-:Y:S02]  /*a310*/  FMUL.FTZ R22, R0.reuse, R122 ;  /* 0x0000007a00167220 */ /* 0x040fe40000410000 */
[C---:B------:R-:W-:Y:S02]  /*a320*/  FMUL.FTZ R23, R0.reuse, R123 ;  /* 0x0000007b00177220 */ /* 0x040fe40000410000 */
[----:B------:R-:W-:Y:S01]  /*a330*/  LDSM.16.MT88.4 R120, [R188+0x800] ;  /* 0x00080000bc78783b */ /* 0x000fe20000004200 */
[C---:B------:R-:W-:Y:S02]  /*a340*/  FMUL.FTZ R26, R0.reuse, R126 ;  /* 0x0000007e001a7220 */ /* 0x040fe40000410000 */
[----:B------:R-:W-:Y:S02]  /*a350*/  FMUL.FTZ R27, R0, R127 ;  /* 0x0000007f001b7220 */ /* 0x000fe40000410000 */
[C---:B------:R-:W-:Y:S03]  /*a360*/  HMMA.16816.F32 R20, R136.reuse, R28, R20 ;  /* 0x0000001c8814723c */ /* 0x040fe60000001814 */
[----:B------:R-:W-:Y:S01]  /*a370*/  LDSM.16.MT88.4 R124, [R189+0x800] ;  /* 0x00080000bd7c783b */ /* 0x000fe20000004200 */
[C---:B------:R-:W-:Y:S02]  /*a380*/  FMUL.FTZ R32, R2.reuse, R132 ;  /* 0x0000008402207220 */ /* 0x040fe40000410000 */
[C---:B------:R-:W-:Y:S02]  /*a390*/  FMUL.FTZ R33, R2.reuse, R133 ;  /* 0x0000008502217220 */ /* 0x040fe40000410000 */
[C---:B------:R-:W-:Y:S04]  /*a3a0*/  HMMA.16816.F32 R24, R136.reuse, R30, R24 ;  /* 0x0000001e8818723c */ /* 0x040fe80000001818 */
[C---:B------:R-:W-:Y:S02]  /*a3b0*/  FMUL.FTZ R28, R2.reuse, R128 ;  /* 0x00000080021c7220 */ /* 0x040fe40000410000 */
[----:B------:R-:W-:Y:S02]  /*a3c0*/  FMUL.FTZ R29, R2, R129 ;  /* 0x00000081021d7220 */ /* 0x000fe40000410000 */
[C---:B------:R-:W-:Y:S04]  /*a3d0*/  FMUL.FTZ R30, R0.reuse, R130 ;  /* 0x00000082001e7220 */ /* 0x040fe80000410000 */
[C---:B------:R-:W-:Y:S02]  /*a3e0*/  FMUL.FTZ R31, R0.reuse, R131 ;  /* 0x00000083001f7220 */ /* 0x040fe40000410000 */
[----:B------:R-:W-:Y:S01]  /*a3f0*/  LDSM.16.MT88.4 R128, [R187+0x2800] ;  /* 0x00280000bb80783b */ /* 0x000fe20000004200 */
[C---:B------:R-:W-:Y:S02]  /*a400*/  FMUL.FTZ R34, R0.reuse, R134 ;  /* 0x0000008600227220 */ /* 0x040fe40000410000 */
[----:B------:R-:W-:Y:S02]  /*a410*/  FMUL.FTZ R35, R0, R135 ;  /* 0x0000008700237220 */ /* 0x000fe40000410000 */
[C---:B--2---:R-:W-:Y:S03]  /*a420*/  HMMA.16816.F32 R28, R136.reuse, R104, R28 ;  /* 0x00000068881c723c */ /* 0x044fe6000000181c */
[----:B------:R-:W-:Y:S01]  /*a430*/  LDSM.16.MT88.4 R132, [R188+0x2800] ;  /* 0x00280000bc84783b */ /* 0x000fe20000004200 */
[--C-:B-1----:R-:W-:Y:S02]  /*a440*/  FFMA.FTZ R101, R157, c[0x0][0x2d0], -R158.reuse ;  /* 0x0000b4009d657a23 */ /* 0x102fe4000001089e */
[C---:B------:R-:W-:Y:S02]  /*a450*/  FMUL.FTZ R36, R2.reuse, R36 ;  /* 0x0000002402247220 */ /* 0x040fe40000410000 */
[C---:B------:R-:W-:Y:S01]  /*a460*/  HMMA.16816.F32 R32, R136.reuse, R106, R32 ;  /* 0x0000006a8820723c */ /* 0x040fe20000001820 */
[----:B------:R1:W2:Y:S02]  /*a470*/  MUFU.EX2 R178, R101 ;  /* 0x0000006500b27308 */ /* 0x0002a40000000800 */
[----:B------:R-:W5:Y:S01]  /*a480*/  LDSM.16.MT88.4 R104, [R190+0x2000] ;  /* 0x00200000be68783b */ /* 0x000f620000004200 */
[----:B------:R-:W-:Y:S02]  /*a490*/  FMUL.FTZ R37, R2, R37 ;  /* 0x0000002502257220 */ /* 0x000fe40000410000 */
[C---:B------:R-:W-:Y:S02]  /*a4a0*/  FMUL.FTZ R38, R0.reuse, R38 ;  /* 0x0000002600267220 */ /* 0x040fe40000410000 */
[----:B------:R-:W-:Y:S04]  /*a4b0*/  FMUL.FTZ R39, R0, R39 ;  /* 0x0000002700277220 */ /* 0x000fe80000410000 */
[C---:B------:R-:W-:Y:S02]  /*a4c0*/  FMUL.FTZ R40, R2.reuse, R40 ;  /* 0x0000002802287220 */ /* 0x040fe40000410000 */
[----:B------:R-:W-:Y:S01]  /*a4d0*/  FMUL.FTZ R41, R2, R41 ;  /* 0x0000002902297220 */ /* 0x000fe20000410000 */
[C---:B---3--:R-:W-:Y:S03]  /*a4e0*/  HMMA.16816.F32 R36, R136.reuse, R108, R36 ;  /* 0x0000006c8824723c */ /* 0x048fe60000001824 */
[C---:B------:R-:W-:Y:S02]  /*a4f0*/  FMUL.FTZ R42, R0.reuse, R42 ;  /* 0x0000002a002a7220 */ /* 0x040fe40000410000 */
[----:B------:R-:W-:Y:S02]  /*a500*/  FMUL.FTZ R43, R0, R43 ;  /* 0x0000002b002b7220 */ /* 0x000fe40000410000 */
[C---:B------:R-:W-:Y:S02]  /*a510*/  FMUL.FTZ R44, R2.reuse, R44 ;  /* 0x0000002c022c7220 */ /* 0x040fe40000410000 */
[----:B------:R-:W-:Y:S03]  /*a520*/  FMUL.FTZ R45, R2, R45 ;  /* 0x0000002d022d7220 */ /* 0x000fe60000410000 */
[C---:B------:R-:W-:Y:S01]  /*a530*/  HMMA.16816.F32 R40, R136.reuse, R110, R40 ;  /* 0x0000006e8828723c */ /* 0x040fe20000001828 */
[----:B------:R-:W3:Y:S02]  /*a540*/  LDSM.16.MT88.4 R108, [R189+0x2000] ;  /* 0x00200000bd6c783b */ /* 0x000ee40000004200 */
[C---:B------:R-:W-:Y:S02]  /*a550*/  FMUL.FTZ R46, R0.reuse, R46 ;  /* 0x0000002e002e7220 */ /* 0x040fe40000410000 */
[----:B------:R-:W-:Y:S02]  /*a560*/  FMUL.FTZ R47, R0, R47 ;  /* 0x0000002f002f7220 */ /* 0x000fe40000410000 */
[--C-:B-1----:R-:W-:Y:S02]  /*a570*/  FFMA.FTZ R101, R154, c[0x0][0x2d0], -R158.reuse ;  /* 0x0000b4009a657a23 */ /* 0x102fe4000001089e */
[----:B------:R-:W-:Y:S02]  /*a580*/  LDSM.16.MT88.4 R152, [R189+0x3800] ;  /* 0x00380000bd98783b */ /* 0x000fe40000004200 */
[----:B------:R1:W-:Y:S01]  /*a590*/  MUFU.EX2 R177, R101 ;  /* 0x0000006500b17308 */ /* 0x0003e20000000800 */
[C---:B----4-:R-:W-:Y:S03]  /*a5a0*/  HMMA.16816.F32 R44, R136.reuse, R112, R44 ;  /* 0x00000070882c723c */ /* 0x050fe6000000182c */
[C---:B------:R-:W-:Y:S02]  /*a5b0*/  FMUL.FTZ R48, R2.reuse, R48 ;  /* 0x0000003002307220 */ /* 0x040fe40000410000 */
[----:B------:R-:W-:Y:S02]  /*a5c0*/  FMUL.FTZ R49, R2, R49 ;  /* 0x0000003102317220 */ /* 0x000fe40000410000 */
[C---:B------:R-:W-:Y:S02]  /*a5d0*/  FMUL.FTZ R50, R0.reuse, R50 ;  /* 0x0000003200327220 */ /* 0x040fe40000410000 */
[----:B------:R-:W-:Y:S03]  /*a5e0*/  FMUL.FTZ R51, R0, R51 ;  /* 0x0000003300337220 */ /* 0x000fe60000410000 */
[C---:B------:R-:W-:Y:S02]  /*a5f0*/  FMUL.FTZ R52, R2.reuse, R52 ;  /* 0x0000003402347220 */ /* 0x040fe40000410000 */
[----:B------:R-:W-:Y:S02]  /*a600*/  FMUL.FTZ R53, R2, R53 ;  /* 0x0000003502357220 */ /* 0x000fe40000410000 */
[C---:B------:R-:W-:Y:S01]  /*a610*/  HMMA.16816.F32 R48, R136.reuse, R114, R48 ;  /* 0x000000728830723c */ /* 0x040fe20000001830 */
[----:B------:R-:W4:Y:S02]  /*a620*/  LDSM.16.MT88.4 R112, [R187+0x4000] ;  /* 0x00400000bb70783b */ /* 0x000f240000004200 */
[C---:B------:R-:W-:Y:S02]  /*a630*/  FMUL.FTZ R54, R0.reuse, R54 ;  /* 0x0000003600367220 */ /* 0x040fe40000410000 */
[----:B------:R-:W-:Y:S02]  /*a640*/  FMUL.FTZ R55, R0, R55 ;  /* 0x0000003700377220 */ /* 0x000fe40000410000 */
[----:B-1----:R-:W-:Y:S02]  /*a650*/  FFMA.FTZ R101, R156, c[0x0][0x2d0], -R158 ;  /* 0x0000b4009c657a23 */ /* 0x002fe4000001089e */
[C---:B------:R-:W-:Y:S02]  /*a660*/  FMUL.FTZ R56, R2.reuse, R56 ;  /* 0x0000003802387220 */ /* 0x040fe40000410000 */
[----:B------:R1:W1:Y:S01]  /*a670*/  MUFU.EX2 R176, R101 ;  /* 0x0000006500b07308 */ /* 0x0002620000000800 */
[C---:B-----5:R-:W-:Y:S03]  /*a680*/  HMMA.16816.F32 R52, R136.reuse, R104, R52 ;  /* 0x000000688834723c */ /* 0x060fe60000001834 */
[----:B------:R-:W-:Y:S02]  /*a690*/  FMUL.FTZ R57, R2, R57 ;  /* 0x0000003902397220 */ /* 0x000fe40000410000 */
[C---:B------:R-:W-:Y:S02]  /*a6a0*/  FMUL.FTZ R58, R0.reuse, R58 ;  /* 0x0000003a003a7220 */ /* 0x040fe40000410000 */
[----:B------:R-:W-:Y:S02]  /*a6b0*/  FMUL.FTZ R59, R0, R59 ;  /* 0x0000003b003b7220 */ /* 0x000fe40000410000 */
[C---:B------:R-:W-:Y:S03]  /*a6c0*/  FMUL.FTZ R60, R2.reuse, R60 ;  /* 0x0000003c023c7220 */ /* 0x040fe60000410000 */
[----:B------:R-:W-:Y:S02]  /*a6d0*/  FMUL.FTZ R61, R2, R61 ;  /* 0x0000003d023d7220 */ /* 0x000fe40000410000 */
[C---:B------:R-:W-:Y:S01]  /*a6e0*/  HMMA.16816.F32 R56, R136.reuse, R106, R56 ;  /* 0x0000006a8838723c */ /* 0x040fe20000001838 */
[----:B------:R-:W5:Y:S02]  /*a6f0*/  LDSM.16.MT88.4 R104, [R188+0x4000] ;  /* 0x00400000bc68783b */ /* 0x000f640000004200 */
[C---:B------:R-:W-:Y:S02]  /*a700*/  FMUL.FTZ R62, R0.reuse, R62 ;  /* 0x0000003e003e7220 */ /* 0x040fe40000410000 */
[----:B------:R-:W-:Y:S02]  /*a710*/  FMUL.FTZ R63, R0, R63 ;  /* 0x0000003f003f7220 */ /* 0x000fe40000410000 */
[C---:B------:R-:W-:Y:S02]  /*a720*/  FMUL.FTZ R64, R2.reuse, R64 ;  /* 0x0000004002407220 */ /* 0x040fe40000410000 */
[----:B------:R-:W-:Y:S03]  /*a730*/  FMUL.FTZ R65, R2, R65 ;  /* 0x0000004102417220 */ /* 0x000fe60000410000 */
        /* <DEDUP_REMOVED lines=9> */
[C---:B------:R-:W-:Y:S02]  /*a7d0*/  FMUL.FTZ R72, R2.reuse, R72 ;  /* 0x0000004802487220 */ /* 0x040fe40000410000 */
[----:B------:R-:W-:Y:S03]  /*a7e0*/  FMUL.FTZ R73, R2, R73 ;  /* 0x0000004902497220 */ /* 0x000fe60000410000 */
        /* <DEDUP_REMOVED lines=9> */
[C---:B------:R-:W-:Y:S02]  /*a880*/  FMUL.FTZ R80, R2.reuse, R80 ;  /* 0x0000005002507220 */ /* 0x040fe40000410000 */
[----:B------:R-:W-:Y:S03]  /*a890*/  FMUL.FTZ R81, R2, R81 ;  /* 0x0000005102517220 */ /* 0x000fe60000410000 */
[C---:B-----5:R-:W-:Y:S03]  /*a8a0*/  HMMA.16816.F32 R76, R136.reuse, R104, R76 ;  /* 0x00000068884c723c */ /* 0x060fe6000000184c */
[C---:B------:R-:W-:Y:S02]  /*a8b0*/  FMUL.FTZ R82, R0.reuse, R82 ;  /* 0x0000005200527220 */ /* 0x040fe40000410000 */
[----:B------:R-:W-:Y:S02]  /*a8c0*/  FMUL.FTZ R83, R0, R83 ;  /* 0x0000005300537220 */ /* 0x000fe40000410000 */
[C---:B------:R-:W-:Y:S01]  /*a8d0*/  FMUL.FTZ R84, R2.reuse, R84 ;  /* 0x0000005402547220 */ /* 0x040fe20000410000 */
[----:B------:R-:W-:Y:S01]  /*a8e0*/  F2FP.PACK_AB R104, R193, R194 ;  /* 0x000000c2c168723e */ /* 0x000fe200000000ff */
[----:B------:R-:W-:Y:S03]  /*a8f0*/  FMUL.FTZ R85, R2, R85 ;  /* 0x0000005502557220 */ /* 0x000fe60000410000 */
[C---:B------:R-:W-:Y:S03]  /*a900*/  HMMA.16816.F32 R80, R136.reuse, R106, R80 ;  /* 0x0000006a8850723c */ /* 0x040fe60000001850 */
[----:B------:R-:W-:Y:S01]  /*a910*/  FMUL.FTZ R86, R0, R86 ;  /* 0x0000005600567220 */ /* 0x000fe20000410000 */
[----:B------:R-:W-:Y:S01]  /*a920*/  F2FP.PACK_AB R105, R182, R183 ;  /* 0x000000b7b669723e */ /* 0x000fe200000000ff */
[----:B------:R-:W-:Y:S02]  /*a930*/  FMUL.FTZ R87, R0, R87 ;  /* 0x0000005700577220 */ /* 0x000fe40000410000 */
[C---:B------:R-:W-:Y:S01]  /*a940*/  FMUL.FTZ R88, R2.reuse, R88 ;  /* 0x0000005802587220 */ /* 0x040fe20000410000 */
[----:B------:R-:W-:Y:S01]  /*a950*/  F2FP.PACK_AB R106, R191, R192 ;  /* 0x000000c0bf6a723e */ /* 0x000fe200000000ff */
[----:B------:R-:W-:Y:S03]  /*a960*/  FMUL.FTZ R89, R2, R89 ;  /* 0x0000005902597220 */ /* 0x000fe60000410000 */
[C---:B---3--:R-:W-:Y:S03]  /*a970*/  HMMA.16816.F32 R84, R136.reuse, R108, R84 ;  /* 0x0000006c8854723c */ /* 0x048fe60000001854 */
[----:B------:R-:W-:Y:S01]  /*a980*/  FMUL.FTZ R90, R0, R90 ;  /* 0x0000005a005a7220 */ /* 0x000fe20000410000 */
[----:B------:R-:W-:Y:S01]  /*a990*/  F2FP.PACK_AB R107, R180, R181 ;  /* 0x000000b5b46b723e */ /* 0x000fe200000000ff */
        /* <DEDUP_REMOVED lines=12> */
[----:B-1----:R-:W-:Y:S02]  /*aa60*/  FFMA.FTZ R101, R160, c[0x0][0x2d0], -R102 ;  /* 0x0000b400a0657a23 */ /* 0x002fe40000010866 */
[----:B------:R-:W-:Y:S02]  /*aa70*/  FFMA.FTZ R2, R2, R214, R210 ;  /* 0x000000d602027223 */ /* 0x000fe400000100d2 */
[----:B------:R1:W-:Y:S01]  /*aa80*/  MUFU.EX2 R175, R101 ;  /* 0x0000006500af7308 */ /* 0x0003e20000000800 */
[----:B------:R-:W-:Y:S01]  /*aa90*/  HMMA.16816.F32 R96, R136, R114, R96 ;  /* 0x000000728860723c */ /* 0x000fe20000001860 */
[----:B------:R-:W4:Y:S02]  /*aaa0*/  LDSM.16.MT88.4 R112, [R189+0x2800] ;  /* 0x00280000bd70783b */ /* 0x000f240000004200 */
[----:B------:R-:W-:Y:S05]  /*aab0*/  FFMA.FTZ R0, R0, R215, R209 ;  /* 0x000000d700007223 */ /* 0x000fea00000100d1 */
[C---:B------:R-:W-:Y:S01]  /*aac0*/  HMMA.16816.F32 R4, R104.reuse, R116, R4 ;  /* 0x000000746804723c */ /* 0x040fe20000001804 */
[----:B------:R-:W-:Y:S07]  /*aad0*/  LDSM.16.MT88.4 R136, [R190+0x3000] ;  /* 0x00300000be88783b */ /* 0x000fee0000004200 */
[C---:B------:R-:W-:Y:S01]  /*aae0*/  HMMA.16816.F32 R8, R104.reuse, R118, R8 ;  /* 0x000000766808723c */ /* 0x040fe20000001808 */
[----:B------:R-:W-:Y:S03]  /*aaf0*/  LDSM.16.MT88.4 R116, [R188+0x4800] ;  /* 0x00480000bc74783b */ /* 0x000fe60000004200 */
[--C-:B-1----:R-:W-:Y:S04]  /*ab00*/  FFMA.FTZ R101, R161, c[0x0][0x2d0], -R102.reuse ;  /* 0x0000b400a1657a23 */ /* 0x102fe80000010866 */
[C---:B------:R-:W-:Y:S01]  /*ab10*/  HMMA.16816.F32 R12, R104.reuse, R120, R12 ;  /* 0x00000078680c723c */ /* 0x040fe2000000180c */
[----:B------:R1:W5:Y:S07]  /*ab20*/  MUFU.EX2 R174, R101 ;  /* 0x0000006500ae7308 */ /* 0x00036e0000000800 */
[C---:B------:R-:W-:Y:S01]  /*ab30*/  HMMA.16816.F32 R16, R104.reuse, R122, R16 ;  /* 0x0000007a6810723c */ /* 0x040fe20000001810 */
[----:B------:R-:W-:Y:S07]  /*ab40*/  LDSM.16.MT88.4 R120, [R190+0x4800] ;  /* 0x00480000be78783b */ /* 0x000fee0000004200 */
[C---:B---3--:R-:W-:Y:S08]  /*ab50*/  HMMA.16816.F32 R20, R104.reuse, R108, R20 ;  /* 0x0000006c6814723c */ /* 0x048ff00000001814 */
[C---:B------:R-:W-:Y:S01]  /*ab60*/  HMMA.16816.F32 R24, R104.reuse, R110, R24 ;  /* 0x0000006e6818723c */ /* 0x040fe20000001818 */
[----:B------:R-:W3:Y:S03]  /*ab70*/  LDSM.16.MT88.4 R108, [R187+0x4800] ;  /* 0x00480000bb6c783b */ /* 0x000ee60000004200 */
        /* <DEDUP_REMOVED lines=8> */
[----:B-1----:R-:W-:Y:S04]  /*ac00*/  FFMA.FTZ R101, R162, c[0x0][0x2d0], -R102 ;  /* 0x0000b400a2657a23 */ /* 0x002fe80000010866 */
[C---:B------:R-:W-:Y:S01]  /*ac10*/  HMMA.16816.F32 R44, R104.reuse, R132, R44 ;  /* 0x00000084682c723c */ /* 0x040fe2000000182c */
[----:B------:R1:W1:Y:S07]  /*ac20*/  MUFU.EX2 R172, R101 ;  /* 0x0000006500ac7308 */ /* 0x00026e0000000800 */
[C---:B------:R-:W-:Y:S01]  /*ac30*/  HMMA.16816.F32 R48, R104.reuse, R134, R48 ;  /* 0x000000866830723c */ /* 0x040fe20000001830 */
[----:B------:R-:W-:Y:S07]  /*ac40*/  LDSM.16.MT88.4 R132, [R188+0x3000] ;  /* 0x00300000bc84783b */ /* 0x000fee0000004200 */
[C---:B------:R-:W-:Y:S08]  /*ac50*/  HMMA.16816.F32 R52, R104.reuse, R140, R52 ;  /* 0x0000008c6834723c */ /* 0x040ff00000001834 */
[C---:B------:R-:W-:Y:S01]  /*ac60*/  HMMA.16816.F32 R56, R104.reuse, R142, R56 ;  /* 0x0000008e6838723c */ /* 0x040fe20000001838 */
[----:B------:R-:W-:Y:S03]  /*ac70*/  LDSM.16.MT88.4 R140, [R187+0x3800] ;  /* 0x00380000bb8c783b */ /* 0x000fe60000004200 */
[--C-:B-1----:R-:W-:Y:S04]  /*ac80*/  FFMA.FTZ R101, R166, c[0x0][0x2d0], -R158.reuse ;  /* 0x0000b400a6657a23 */ /* 0x102fe8000001089e */
[C---:B----4-:R-:W-:Y:S01]  /*ac90*/  HMMA.16816.F32 R60, R104.reuse, R112, R60 ;  /* 0x00000070683c723c */ /* 0x050fe2000000183c */
[----:B------:R1:W-:Y:S07]  /*aca0*/  MUFU.EX2 R171, R101 ;  /* 0x0000006500ab7308 */ /* 0x0003ee0000000800 */
[C---:B------:R-:W-:Y:S01]  /*acb0*/  HMMA.16816.F32 R64, R104.reuse, R114, R64 ;  /* 0x000000726840723c */ /* 0x040fe20000001840 */
[----:B------:R-:W4:Y:S07]  /*acc0*/  LDSM.16.MT88.4 R112, [R189+0x4800] ;  /* 0x00480000bd70783b */ /* 0x000f2e0000004200 */
[C---:B---3--:R-:W-:Y:S08]  /*acd0*/  HMMA.16816.F32 R68, R104.reuse, R108, R68 ;  /* 0x0000006c6844723c */ /* 0x048ff00000001844 */
[C---:B------:R-:W-:Y:S01]  /*ace0*/  HMMA.16816.F32 R72, R104.reuse, R110, R72 ;  /* 0x0000006e6848723c */ /* 0x040fe20000001848 */
[----:B------:R-:W3:Y:S03]  /*acf0*/  LDSM.16.MT88.4 R108, [R187+0x1000] ;  /* 0x00100000bb6c783b */ /* 0x000ee60000004200 */
[--C-:B-1----:R-:W-:Y:S04]  /*ad00*/  FFMA.FTZ R101, R164, c[0x0][0x2d0], -R158.reuse ;  /* 0x0000b400a4657a23 */ /* 0x102fe8000001089e */
[C---:B------:R-:W-:Y:S01]  /*ad10*/  HMMA.16816.F32 R76, R104.reuse, R116, R76 ;  /* 0x00000074684c723c */ /* 0x040fe2000000184c */
[----:B------:R1:W1:Y:S07]  /*ad20*/  MUFU.EX2 R166, R101 ;  /* 0x0000006500a67308 */ /* 0x00026e0000000800 */
[C---:B------:R-:W-:Y:S01]  /*ad30*/  HMMA.16816.F32 R80, R104.reuse, R118, R80 ;  /* 0x000000766850723c */ /* 0x040fe20000001850 */
[----:B------:R-:W3:Y:S07]  /*ad40*/  LDSM.16.MT88.4 R116, [R190+0x1000] ;  /* 0x00100000be74783b */ /* 0x000eee0000004200 */
[C---:B------:R-:W-:Y:S08]  /*ad50*/  HMMA.16816.F32 R84, R104.reuse, R120, R84 ;  /* 0x000000786854723c */ /* 0x040ff00000001854 */
[C---:B------:R-:W-:Y:S01]  /*ad60*/  HMMA.16816.F32 R88, R104.reuse, R122, R88 ;  /* 0x0000007a6858723c */ /* 0x040fe20000001858 */
[----:B------:R-:W3:Y:S03]  /*ad70*/  LDSM.16.MT88.4 R120, [R187+0x3000] ;  /* 0x00300000bb78783b */ /* 0x000ee60000004200 */
[--C-:B-1----:R-:W-:Y:S04]  /*ad80*/  FFMA.FTZ R101, R163, c[0x0][0x2d0], -R158.reuse ;  /* 0x0000b400a3657a23 */ /* 0x102fe8000001089e */
[C---:B----4-:R-:W-:Y:S01]  /*ad90*/  HMMA.16816.F32 R92, R104.reuse, R112, R92 ;  /* 0x00000070685c723c */ /* 0x050fe2000000185c */
[----:B------:R1:W-:Y:S07]  /*ada0*/  MUFU.EX2 R164, R101 ;  /* 0x0000006500a47308 */ /* 0x0003ee0000000800 */
[----:B------:R-:W-:Y:S01]  /*adb0*/  HMMA.16816.F32 R96, R104, R114, R96 ;  /* 0x000000726860723c */ /* 0x000fe20000001860 */
[----:B------:R-:W-:Y:S06]  /*adc0*/  LDSM.16.MT88.4 R112, [R187+0x5000] ;  /* 0x00500000bb70783b */ /* 0x000fec0000004200 */
[----:B--2---:R-:W-:Y:S02]  /*add0*/  F2FP.PACK_AB R104, R178, R179 ;  /* 0x000000b3b268723e */ /* 0x004fe400000000ff */
[----:B------:R-:W-:Y:S03]  /*ade0*/  F2FP.PACK_AB R106, R176, R177 ;  /* 0x000000b1b06a723e */ /* 0x000fe600000000ff */
[----:B-----5:R-:W-:Y:S02]  /*adf0*/  F2FP.PACK_AB R105, R174, R175 ;  /* 0x000000afae69723e */ /* 0x020fe400000000ff */
[----:B------:R-:W-:Y:S01]  /*ae00*/  F2FP.PACK_AB R107, R172, R173 ;  /* 0x000000adac6b723e */ /* 0x000fe200000000ff */
[----:B-1----:R-:W-:Y:S02]  /*ae10*/  FFMA.FTZ R101, R165, c[0x0][0x2d0], -R158 ;  /* 0x0000b400a5657a23 */ /* 0x002fe4000001089e */
[----:B------:R-:W-:Y:S04]  /*ae20*/  LDSM.16.MT88.4 R156, [R187+0x5800] ;  /* 0x00580000bb9c783b */ /* 0x000fe80000004200 */
[C---:B---3--:R-:W-:Y:S01]  /*ae30*/  HMMA.16816.F32 R4, R104.reuse, R108, R4 ;  /* 0x0000006c6804723c */ /* 0x048fe20000001804 */
[----:B------:R1:W-:Y:S07]  /*ae40*/  MUFU.EX2 R163, R101 ;  /* 0x0000006500a37308 */ /* 0x0003ee0000000800 */
[C---:B------:R-:W-:Y:S01]  /*ae50*/  HMMA.16816.F32 R8, R104.reuse, R110, R8 ;  /* 0x0000006e6808723c */ /* 0x040fe20000001808 */
[----:B------:R-:W2:Y:S07]  /*ae60*/  LDSM.16.MT88.4 R108, [R189+0x3000] ;  /* 0x00300000bd6c783b */ /* 0x000eae0000004200 */
[C---:B------:R-:W-:Y:S08]  /*ae70*/  HMMA.16816.F32 R12, R104.reuse, R124, R12 ;  /* 0x0000007c680c723c */ /* 0x040ff0000000180c */
[C---:B------:R-:W-:Y:S01]  /*ae80*/  HMMA.16816.F32 R16, R104.reuse, R126, R16 ;  /* 0x0000007e6810723c */ /* 0x040fe20000001810 */
[----:B------:R-:W-:Y:S03]  /*ae90*/  LDSM.16.MT88.4 R124, [R190+0x1800] ;  /* 0x00180000be7c783b */ /* 0x000fe60000004200 */
[--C-:B-1----:R-:W-:Y:S04]  /*aea0*/  FFMA.FTZ R101, R167, c[0x0][0x2d0], -R102.reuse ;  /* 0x0000b400a7657a23 */ /* 0x102fe80000010866 */
[C---:B------:R-:W-:Y:S01]  /*aeb0*/  HMMA.16816.F32 R20, R104.reuse, R116, R20 ;  /* 0x000000746814723c */ /* 0x040fe20000001814 */
[----:B------:R1:W-:Y:S07]  /*aec0*/  MUFU.EX2 R162, R101 ;  /* 0x0000006500a27308 */ /* 0x0003ee0000000800 */
[C---:B------:R-:W-:Y:S01]  /*aed0*/  HMMA.16816.F32 R24, R104.reuse, R118, R24 ;  /* 0x000000766818723c */ /* 0x040fe20000001818 */
[----:B------:R-:W3:Y:S07]  /*aee0*/  LDSM.16.MT88.4 R116, [R188+0x5000] ;  /* 0x00500000bc74783b */ /* 0x000eee0000004200 */
[C---:B------:R-:W-:Y:S08]  /*aef0*/  HMMA.16816.F32 R28, R104.reuse, R128, R28 ;  /* 0x00000080681c723c */ /* 0x040ff0000000181c */
[C---:B------:R-:W-:Y:S04]  /*af00*/  HMMA.16816.F32 R32, R104.reuse, R130, R32 ;  /* 0x000000826820723c */ /* 0x040fe80000001820 */
[--C-:B-1----:R-:W-:Y:S04]  /*af10*/  FFMA.FTZ R101, R169, c[0x0][0x2d0], -R102.reuse ;  /* 0x0000b400a9657a23 */ /* 0x102fe80000010866 */
[C---:B------:R-:W-:Y:S01]  /*af20*/  HMMA.16816.F32 R36, R104.reuse, R120, R36 ;  /* 0x000000786824723c */ /* 0x040fe20000001824 */
[----:B------:R1:W4:Y:S07]  /*af30*/  MUFU.EX2 R161, R101 ;  /* 0x0000006500a17308 */ /* 0x00032e0000000800 */
[C---:B------:R-:W-:Y:S01]  /*af40*/  HMMA.16816.F32 R40, R104.reuse, R122, R40 ;  /* 0x0000007a6828723c */ /* 0x040fe20000001828 */
[----:B------:R-:W5:Y:S07]  /*af50*/  LDSM.16.MT88.4 R120, [R190+0x5000] ;  /* 0x00500000be78783b */ /* 0x000f6e0000004200 */
[C---:B------:R-:W-:Y:S08]  /*af60*/  HMMA.16816.F32 R44, R104.reuse, R132, R44 ;  /* 0x00000084682c723c */ /* 0x040ff0000000182c */
[C---:B------:R-:W-:Y:S01]  /*af70*/  HMMA.16816.F32 R48, R104.reuse, R134, R48 ;  /* 0x000000866830723c */ /* 0x040fe20000001830 */
[----:B------:R-:W-:Y:S03]  /*af80*/  LDSM.16.MT88.4 R132, [R189+0x1800] ;  /* 0x00180000bd84783b */ /* 0x000fe60000004200 */
[--C-:B-1----:R-:W-:Y:S04]  /*af90*/  FFMA.FTZ R101, R168, c[0x0][0x2d0], -R102.reuse ;  /* 0x0000b400a8657a23 */ /* 0x102fe80000010866 */
[C---:B------:R-:W-:Y:S01]  /*afa0*/  HMMA.16816.F32 R52, R104.reuse, R136, R52 ;  /* 0x000000886834723c */ /* 0x040fe20000001834 */
[----:B------:R1:W-:Y:S06]  /*afb0*/  MUFU.EX2 R160, R101 ;  /* 0x0000006500a07308 */ /* 0x0003ec0000000800 */
[----:B------:R-:W-:Y:S01]  /*afc0*/  F2FP.PACK_AB R136, R166, R171 ;  /* 0x000000aba688723e */ /* 0x000fe200000000ff */
[C---:B------:R-:W-:Y:S04]  /*afd0*/  HMMA.16816.F32 R56, R104.reuse, R138, R56 ;  /* 0x0000008a6838723c */ /* 0x040fe80000001838 */
[----:B----4-:R-:W-:Y:S03]  /*afe0*/  F2FP.PACK_AB R137, R161, R162 ;  /* 0x000000a2a189723e */ /* 0x010fe600000000ff */
[----:B------:R-:W-:Y:S01]  /*aff0*/  F2FP.PACK_AB R138, R163, R164 ;  /* 0x000000a4a38a723e */ /* 0x000fe200000000ff */
[C---:B--2---:R-:W-:Y:S08]  /*b000*/  HMMA.16816.F32 R60, R104.reuse, R108, R60 ;  /* 0x0000006c683c723c */ /* 0x044ff0000000183c */
[C---:B------:R-:W-:Y:S01]  /*b010*/  HMMA.16816.F32 R64, R104.reuse, R110, R64 ;  /* 0x0000006e6840723c */ /* 0x040fe20000001840 */
[----:B------:R-:W2:Y:S03]  /*b020*/  LDSM.16.MT88.4 R108, [R189+0x5000] ;  /* 0x00500000bd6c783b */ /* 0x000ea60000004200 */
[----:B-1----:R-:W-:Y:S01]  /*b030*/  FFMA.FTZ R101, R170, c[0x0][0x2d0], -R102 ;  /* 0x0000b400aa657a23 */ /* 0x002fe20000010866 */
[-C--:B------:R-:W-:Y:S03]  /*b040*/  MOV R102, R3.reuse ;  /* 0x0000000300667202 */ /* 0x080fe60000000f00 */
[C---:B------:R-:W-:Y:S02]  /*b050*/  HMMA.16816.F32 R68, R104.reuse, R112, R68 ;  /* 0x000000706844723c */ /* 0x040fe40000001844 */
[----:B------:R-:W1:Y:S06]  /*b060*/  MUFU.EX2 R101, R101 ;  /* 0x0000006500657308 */ /* 0x000e6c0000000800 */
[C---:B------:R-:W-:Y:S01]  /*b070*/  HMMA.16816.F32 R72, R104.reuse, R114, R72 ;  /* 0x000000726848723c */ /* 0x040fe20000001848 */
[----:B------:R-:W4:Y:S07]  /*b080*/  LDSM.16.MT88.4 R112, [R187+0x1800] ;  /* 0x00180000bb70783b */ /* 0x000f2e0000004200 */
[C---:B---3--:R-:W-:Y:S08]  /*b090*/  HMMA.16816.F32 R76, R104.reuse, R116, R76 ;  /* 0x00000074684c723c */ /* 0x048ff0000000184c */
[C---:B------:R-:W-:Y:S01]  /*b0a0*/  HMMA.16816.F32 R80, R104.reuse, R118, R80 ;  /* 0x000000766850723c */ /* 0x040fe20000001850 */
[----:B------:R-:W3:Y:S03]  /*b0b0*/  LDSM.16.MT88.4 R116, [R188+0x1800] ;  /* 0x00180000bc74783b */ /* 0x000ee60000004200 */
[----:B-1----:R-:W-:Y:S04]  /*b0c0*/  F2FP.PACK_AB R139, R101, R160 ;  /* 0x000000a0658b723e */ /* 0x002fe800000000ff */
[C---:B-----5:R-:W-:Y:S08]  /*b0d0*/  HMMA.16816.F32 R84, R104.reuse, R120, R84 ;  /* 0x000000786854723c */ /* 0x060ff00000001854 */
[C---:B------:R-:W-:Y:S08]  /*b0e0*/  HMMA.16816.F32 R88, R104.reuse, R122, R88 ;  /* 0x0000007a6858723c */ /* 0x040ff00000001858 */
[C---:B--2---:R-:W-:Y:S08]  /*b0f0*/  HMMA.16816.F32 R92, R104.reuse, R108, R92 ;  /* 0x0000006c685c723c */ /* 0x044ff0000000185c */
[----:B------:R-:W-:Y:S08]  /*b100*/  HMMA.16816.F32 R96, R104, R110, R96 ;  /* 0x0000006e6860723c */ /* 0x000ff00000001860 */
[C---:B----4-:R-:W-:Y:S01]  /*b110*/  HMMA.16816.F32 R104, R136.reuse, R112, R4 ;  /* 0x000000708868723c */ /* 0x050fe20000001804 */
[----:B------:R-:W1:Y:S07]  /*b120*/  LDSM.16.MT88.4 R4, [R188+0x5800] ;  /* 0x00580000bc04783b */ /* 0x000e6e0000004200 */
[C---:B------:R-:W-:Y:S01]  /*b130*/  HMMA.16816.F32 R108, R136.reuse, R114, R8 ;  /* 0x00000072886c723c */ /* 0x040fe20000001808 */
[----:B------:R-:W2:Y:S07]  /*b140*/  LDSM.16.MT88.4 R8, [R190+0x5800] ;  /* 0x00580000be08783b */ /* 0x000eae0000004200 */
[C---:B---3--:R-:W-:Y:S01]  /*b150*/  HMMA.16816.F32 R112, R136.reuse, R116, R12 ;  /* 0x000000748870723c */ /* 0x048fe2000000180c */
[----:B------:R-:W3:Y:S07]  /*b160*/  LDSM.16.MT88.4 R12, [R189+0x5800] ;  /* 0x00580000bd0c783b */ /* 0x000eee0000004200 */
        /* <DEDUP_REMOVED lines=44> */
[----:B------:R-:W-:Y:S01]  /*b430*/  MOV R8, R3 ;  /* 0x0000000300087202 */ /* 0x000fe20000000f00 */
[C---:B------:R-:W-:Y:S04]  /*b440*/  HMMA.16816.F32 R88, R136.reuse, R10, R88 ;  /* 0x0000000a8858723c */ /* 0x040fe80000001858 */
[----:B------:R-:W-:Y:S02]  /*b450*/  FADD.FTZ R4, R164, R2 ;  /* 0x00000002a4047221 */ /* 0x000fe40000010000 */
[----:B------:R-:W-:Y:S01]  /*b460*/  FADD.FTZ R2, R160, R0 ;  /* 0x00000000a0027221 */ /* 0x000fe20000010000 */
[----:B------:R-:W-:Y:S01]  /*b470*/  IADD3 R0, R204, -0x1, RZ ;  /* 0xffffffffcc007810 */ /* 0x000fe20007ffe0ff */
[C---:B---3--:R-:W-:Y:S04]  /*b480*/  HMMA.16816.F32 R92, R136.reuse, R12, R92 ;  /* 0x0000000c885c723c */ /* 0x048fe8000000185c */
[----:B------:R-:W-:Y:S01]  /*b490*/  FADD.FTZ R214, R163, R4 ;  /* 0x00000004a3d67221 */ /* 0x000fe20000010000 */
[----:B------:R-:W-:Y:S01]  /*b4a0*/  MOV R204, R0 ;  /* 0x0000000000cc7202 */ /* 0x000fe20000000f00 */
[----:B------:R-:W-:Y:S01]  /*b4b0*/  FADD.FTZ R215, R101, R2 ;  /* 0x0000000265d77221 */ /* 0x000fe20000010000 */
[----:B------:R-:W-:Y:S01]  /*b4c0*/  MOV R101, R100 ;  /* 0x0000006400657202 */ /* 0x000fe20000000f00 */
[----:B------:R-:W-:Y:S01]  /*b4d0*/  HMMA.16816.F32 R96, R136, R14, R96 ;  /* 0x0000000e8860723c */ /* 0x000fe20000001860 */
[----:B------:R-:W-:Y:S07]  /*b4e0*/  @!UPT UIADD3 URZ, URZ, URZ, URZ ;  /* 0x0000003f3f3ff290 */ /* 0x000fee000fffe03f */
[----:B------:R-:W-:-:S11]  /*b4f0*/  @P0 BRA `(.L_x_511) ;  /* 0xffffcf5000000947 */ /* 0x000fd6000383ffff */
.L_x_504:
[----:B------:R-:W-:Y:S05]  /*b500*/  BRA.DIV ~URZ, `(.L_x_512) ;  /* 0x000041927f007947 */ /* 0x000fea000b800000 */
[----:B------:R1:W2:Y:S02]  /*b510*/  SHFL.BFLY PT, R5, R214, 0x2, 0x1f ;  /* 0x0c401f00d6057f89 */ /* 0x0002a400000e0000 */
.L_x_564:
[----:B--2---:R-:W-:Y:S01]  /*b520*/  FADD.FTZ R5, R5, R214 ;  /* 0x000000d605057221 */ /* 0x004fe20000010000 */
[----:B------:R-:W-:Y:S05]  /*b530*/  BRA.DIV ~URZ, `(.L_x_513) ;  /* 0x000041c27f007947 */ /* 0x000fea000b800000 */
[----:B------:R-:W2:Y:S04]  /*b540*/  SHFL.BFLY PT, R4, R215, 0x2, 0x1f ;  /* 0x0c401f00d7047f89 */ /* 0x000ea800000e0000 */
[----:B------:R-:W3:Y:S01]  /*b550*/  SHFL.BFLY PT, R0, R5, 0x1, 0x1f ;  /* 0x0c201f0005007f89 */ /* 0x000ee200000e0000 */
[----:B--2---:R-:W-:-:S02]  /*b560*/  FADD.FTZ R4, R4, R215 ;  /* 0x000000d704047221 */ /* 0x004fc40000010000 */
[----:B---3--:R-:W-:-:S03]  /*b570*/  FADD.FTZ R5, R5, R0 ;  /* 0x0000000005057221 */ /* 0x008fc60000010000 */
[----:B------:R2:W3:Y:S04]  /*b580*/  SHFL.BFLY PT, R3, R4, 0x1, 0x1f ;  /* 0x0c201f0004037f89 */ /* 0x0004e800000e0000 */
.L_x_565:
[----:B------:R-:W-:Y:S01]  /*b590*/  FSETP.NE.FTZ.AND P1, PT, R5, RZ, PT ;  /* 0x000000ff0500720b */ /* 0x000fe20003f35000 */
[----:B---3--:R-:W-:Y:S01]  /*b5a0*/  FADD.FTZ R3, R3, R4 ;  /* 0x0000000403037221 */ /* 0x008fe20000010000 */
[----:B------:R-:W-:Y:S02]  /*b5b0*/  MOV R2, RZ ;  /* 0x000000ff00027202 */ /* 0x000fe40000000f00 */
[----:B------:R-:W-:Y:S02]  /*b5c0*/  MOV R0, RZ ;  /* 0x000000ff00007202 */ /* 0x000fe40000000f00 */
[----:B------:R-:W-:Y:S02]  /*b5d0*/  FSETP.NE.FTZ.AND P0, PT, R3, RZ, PT ;  /* 0x000000ff0300720b */ /* 0x000fe40003f15000 */
[----:B------:R-:W-:-:S05]  /*b5e0*/  MOV R136, 0xff800000 ;  /* 0xff80000000887802 */ /* 0x000fca0000000f00 */
[----:B------:R-:W3:Y:S01]  /*b5f0*/  @P1 MUFU.RCP R2, R5 ;  /* 0x0000000500021308 */ /* 0x000ee20000001000 */
[----:B--2---:R-:W-:-:S05]  /*b600*/  @P1 MOV R4, 0x3f317218 ;  /* 0x3f31721800041802 */ /* 0x004fca0000000f00 */
[----:B------:R-:W-:Y:S02]  /*b610*/  @P1 FMUL.FTZ R4, R4, c[0x0][0x2d0] ;  /* 0x0000b40004041a20 */ /* 0x000fe40000410000 */
[----:B------:R-:W2:Y:S01]  /*b620*/  @P1 MUFU.LG2 R5, R5 ;  /* 0x0000000500051308 */ /* 0x000ea20000000c00 */
[----:B---3--:R-:W-:-:S07]  /*b630*/  FMUL.FTZ R34, R2, R133 ;  /* 0x0000008502227220 */ /* 0x008fce0000410000 */
[----:B------:R-:W3:Y:S01]  /*b640*/  @P0 MUFU.RCP R0, R3 ;  /* 0x0000000300000308 */ /* 0x000ee20000001000 */
        /* <DEDUP_REMOVED lines=15> */
[C---:B------:R-:W-:Y:S01]  /*b740*/  FMUL.FTZ R101, R2.reuse, R36 ;  /* 0x0000002402657220 */ /* 0x040fe20000410000 */
[----:B------:R-:W-:Y:S01]  /*b750*/  MOV R36, 0x1 ;  /* 0x0000000100247802 */ /* 0x000fe20000000f00 */
[C---:B------:R-:W-:Y:S02]  /*b760*/  FMUL.FTZ R32, R2.reuse, R37 ;  /* 0x0000002502207220 */ /* 0x040fe40000410000 */
[----:B------:R-:W-:-:S02]  /*b770*/  FMUL.FTZ R102, R2, R40 ;  /* 0x0000002802667220 */ /* 0x000fc40000410000 */
[C---:B------:R-:W-:Y:S02]  /*b780*/  FMUL.FTZ R30, R2.reuse, R41 ;  /* 0x00000029021e7220 */ /* 0x040fe40000410000 */
[C---:B------:R-:W-:Y:S02]  /*b790*/  FMUL.FTZ R103, R2.reuse, R44 ;  /* 0x0000002c02677220 */ /* 0x040fe40000410000 */
[C---:B------:R-:W-:Y:S02]  /*b7a0*/  FMUL.FTZ R28, R2.reuse, R45 ;  /* 0x0000002d021c7220 */ /* 0x040fe40000410000 */
[C---:B------:R-:W-:Y:S02]  /*b7b0*/  FMUL.FTZ R133, R2.reuse, R48 ;  /* 0x0000003002857220 */ /* 0x040fe40000410000 */
[C---:B------:R-:W-:Y:S01]  /*b7c0*/  FMUL.FTZ R26, R2.reuse, R49 ;  /* 0x00000031021a7220 */ /* 0x040fe20000410000 */
[----:B------:R-:W-:Y:S01]  /*b7d0*/  MOV R49, 0xff800000 ;  /* 0xff80000000317802 */ /* 0x000fe20000000f00 */
        /* <DEDUP_REMOVED lines=23> */
[----:B------:R-:W-:Y:S02]  /*b950*/  FMUL.FTZ R97, R2, R97 ;  /* 0x0000006102617220 */ /* 0x000fe40000410000 */
[----:B------:R4:W5:Y:S01]  /*b960*/  @P0 MUFU.LG2 R2, R3 ;  /* 0x0000000300020308 */ /* 0x0009620000000c00 */
[----:B--2---:R-:W-:-:S02]  /*b970*/  @P1 FMUL.FTZ R5, R5, 0.69314718246459960938 ;  /* 0x3f31721805051820 */ /* 0x004fc40000410000 */
[----:B---3--:R-:W-:Y:S02]  /*b980*/  FMUL.FTZ R106, R0, R106 ;  /* 0x0000006a006a7220 */ /* 0x008fe40000410000 */
[----:B------:R-:W-:Y:S02]  /*b990*/  @P1 FFMA.FTZ R136, R4, R100, R5 ;  /* 0x0000006404881223 */ /* 0x000fe40000010005 */
[C---:B------:R-:W-:Y:S02]  /*b9a0*/  FMUL.FTZ R107, R0.reuse, R107 ;  /* 0x0000006b006b7220 */ /* 0x040fe40000410000 */
[C---:B------:R-:W-:Y:S02]  /*b9b0*/  FMUL.FTZ R110, R0.reuse, R110 ;  /* 0x0000006e006e7220 */ /* 0x040fe40000410000 */
[C---:B------:R-:W-:Y:S02]  /*b9c0*/  FMUL.FTZ R45, R0.reuse, R111 ;  /* 0x0000006f002d7220 */ /* 0x040fe40000410000 */
[----:B------:R-:W-:-:S02]  /*b9d0*/  FMUL.FTZ R114, R0, R114 ;  /* 0x0000007200727220 */ /* 0x000fc40000410000 */
[----:B------:R-:W-:Y:S01]  /*b9e0*/  FMUL.FTZ R115, R0, R115 ;  /* 0x0000007300737220 */ /* 0x000fe20000410000 */
[----:B----4-:R-:W-:Y:S01]  /*b9f0*/  @P0 MOV R3, 0x3f317218 ;  /* 0x3f31721800030802 */ /* 0x010fe20000000f00 */
[----:B-----5:R-:W-:Y:S02]  /*ba00*/  @P0 FMUL.FTZ R2, R2, 0.69314718246459960938 ;  /* 0x3f31721802020820 */ /* 0x020fe40000410000 */
[C---:B------:R-:W-:Y:S02]  /*ba10*/  FMUL.FTZ R118, R0.reuse, R118 ;  /* 0x0000007600767220 */ /* 0x040fe40000410000 */
[----:B------:R-:W-:Y:S02]  /*ba20*/  @P0 FMUL.FTZ R3, R3, c[0x0][0x2d0] ;  /* 0x0000b40003030a20 */ /* 0x000fe40000410000 */
        /* <DEDUP_REMOVED lines=40> */
[----:B------:R-:W-:Y:S01]  /*bcb0*/  FMUL.FTZ R99, R0, R99 ;  /* 0x0000006300637220 */ /* 0x000fe20000410000 */
[----:B------:R-:W-:Y:S01]  /*bcc0*/  PRMT R0, R36, 0x7610, R0 ;  /* 0x0000761024007816 */ /* 0x000fe20000000000 */
[----:B------:R-:W-:Y:S02]  /*bcd0*/  @P0 FFMA.FTZ R49, R3, R8, R2 ;  /* 0x0000000803310223 */ /* 0x000fe40000010002 */
.L_x_473:
[----:B------:R2:W5:Y:S01]  /*bce0*/  LDL R36, [R1] ;  /* 0x0000000001247983 */ /* 0x0005620000100800 */
[----:B------:R-:W-:Y:S03]  /*bcf0*/  BSSY B0, `(.L_x_514) ;  /* 0x0000012000007945 */ /* 0x000fe60003800000 */
[----:B------:R-:W3:Y:S02]  /*bd00*/  S2R R53, SR_TID.X ;  /* 0x0000000000357919 */ /* 0x000ee40000002100 */
[----:B---3--:R-:W-:-:S13]  /*bd10*/  LOP3.LUT P6, RZ, R53, 0xff, RZ, 0xc0, !PT ;  /* 0x000000ff35ff7812 */ /* 0x008fda00078cc0ff */
[----:B------:R-:W-:Y:S05]  /*bd20*/  @P6 BRA `(.L_x_515) ;  /* 0x000000e000006947 */ /* 0x000fea0003800000 */
[----:B--2---:R-:W2:Y:S01]  /*bd30*/  S2R R8, SR_LANEID ;  /* 0x0000000000087919 */ /* 0x004ea20000000000 */
[----:B------:R-:W-:Y:S01]  /*bd40*/  VOTEU.ANY UR4, UPT, PT ;  /* 0x0000000000047886 */ /* 0x000fe200038e0100 */
[----:B------:R-:W-:Y:S01]  /*bd50*/  IMAD.MOV.U32 R38, RZ, RZ, c[0x0][0x580] ;  /* 0x00016000ff267624 */ /* 0x000fe200078e00ff */
[----:B------:R-:W2:Y:S01]  /*bd60*/  FLO.U32 R3, UR4 ;  /* 0x0000000400037d00 */ /* 0x000ea200080e0000 */
[----:B------:R-:W-:-:S07]  /*bd70*/  IMAD.MOV.U32 R39, RZ, RZ, c[0x0][0x584] ;  /* 0x00016100ff277624 */ /* 0x000fce00078e00ff */
[----:B------:R-:W3:Y:S01]  /*bd80*/  POPC R2, UR4 ;  /* 0x0000000400027d09 */ /* 0x000ee20008000000 */
[----:B--2---:R-:W-:-:S13]  /*bd90*/  ISETP.EQ.U32.AND P0, PT, R3, R8, PT ;  /* 0x000000080300720c */ /* 0x004fda0003f02070 */
[----:B---3--:R-:W2:Y:S04]  /*bda0*/  @P0 ATOMG.E.ADD.STRONG.GPU PT, R2, [R38.64], R2 ;  /* 0x00000002260209a8 */ /* 0x008ea800081ee1c6 */
[----:B------:R-:W3:Y:S04]  /*bdb0*/  S2R R8, SR_LTMASK ;  /* 0x0000000000087919 */ /* 0x000ee80000003900 */
[----:B--2---:R3:W2:Y:S02]  /*bdc0*/  SHFL.IDX PT, R3, R2, R3, 0x1f ;  /* 0x00001f0302037589 */ /* 0x0046a400000e0000 */
[----:B---3--:R-:W-:-:S06]  /*bdd0*/  LOP3.LUT R2, R8, UR4, RZ, 0xc0, !PT ;  /* 0x0000000408027c12 */ /* 0x008fcc000f8ec0ff */
[----:B------:R-:W2:Y:S02]  /*bde0*/  POPC R2, R2 ;  /* 0x0000000200027309 */ /* 0x000ea40000000000 */
[----:B--2--5:R-:W-:-:S05]  /*bdf0*/  IADD3 R36, R3, c[0x0][0xc], R2 ;  /* 0x0000030003247a10 */ /* 0x024fca0007ffe002 */
[----:B------:R2:W-:Y:S02]  /*be00*/  STL [R1], R36 ;  /* 0x0000002401007387 */ /* 0x0005e40000100800 */
.L_x_515:
[----:B--2---:R-:W-:Y:S05]  /*be10*/  BSYNC B0 ;  /* 0x0000000000007941 */ /* 0x004fea0003800000 */
.L_x_514:
[----:B------:R-:W-:Y:S01]  /*be20*/  PRMT R0, R0, 0x9910, RZ ;  /* 0x0000991000007816 */ /* 0x000fe200000000ff */
[----:B------:R-:W-:Y:S01]  /*be30*/  BSSY B1, `(.L_x_516) ;  /* 0x00001bc000017945 */ /* 0x000fe20003800000 */
[----:B-----5:R-:W-:Y:S02]  /*be40*/  IMAD.MOV.U32 R65, RZ, RZ, R36 ;  /* 0x000000ffff417224 */ /* 0x020fe400078e0024 */
[----:B------:R-:W-:-:S13]  /*be50*/  ISETP.NE.AND P0, PT, R0, RZ, PT ;  /* 0x000000ff0000720c */ /* 0x000fda0003f05270 */
[----:B------:R-:W-:Y:S05]  /*be60*/  @!P0 BRA `(.L_x_517) ;  /* 0x0000119000008947 */ /* 0x000fea0003800000 */
[----:B------:R-:W2:Y:S04]  /*be70*/  LDL R69, [R1+0x4] ;  /* 0x0000040001457983 */ /* 0x000ea80000100800 */
[----:B------:R-:W3:Y:S04]  /*be80*/  LDL R67, [R1+0x8] ;  /* 0x0000080001437983 */ /* 0x000ee80000100800 */
[----:B------:R-:W4:Y:S04]  /*be90*/  LDL R63, [R1+0x10] ;  /* 0x00001000013f7983 */ /* 0x000f280000100800 */
[----:B------:R-:W5:Y:S04]  /*bea0*/  LDL R61, [R1+0xc] ;  /* 0x00000c00013d7983 */ /* 0x000f680000100800 */
[----:B------:R-:W4:Y:S04]  /*beb0*/  LDL R59, [R1+0x20] ;  /* 0x00002000013b7983 */ /* 0x000f280000100800 */
[----:B------:R-:W5:Y:S04]  /*bec0*/  LDL R57, [R1+0x18] ;  /* 0x0000180001397983 */ /* 0x000f680000100800 */
[----:B------:R-:W5:Y:S04]  /*bed0*/  LDL R55, [R1+0x1c] ;  /* 0x00001c0001377983 */ /* 0x000f680000100800 */
[----:B------:R-:W5:Y:S01]  /*bee0*/  LDL R51, [R1+0x14] ;  /* 0x0000140001337983 */ /* 0x000f620000100800 */
[----:B------:R-:W-:Y:S01]  /*bef0*/  WARPSYNC 0xffffffff ;  /* 0xffffffff00007948 */ /* 0x000fe20003800000 */
[----:B------:R-:W-:-:S02]  /*bf00*/  F2FP.PACK_AB R48, R105, R104 ;  /* 0x000000686930723e */ /* 0x000fc400000000ff */
[----:B------:R-:W-:Y:S01]  /*bf10*/  BAR.SYNC.DEFER_BLOCKING 0x1, 0x100 ;  /* 0x0044000000007b1d */ /* 0x000fe20000010000 */
        /* <DEDUP_REMOVED lines=46> */
[----:B------:R-:W-:Y:S01]  /*c200*/  F2FP.PACK_AB R0, R99, R98 ;  /* 0x000000626300723e */ /* 0x000fe200000000ff */
[----:B--2---:R2:W-:Y:S04]  /*c210*/  STS [R69], R48 ;  /* 0x0000003045007388 */ /* 0x0045e80000000800 */
[----:B------:R2:W-:Y:S04]  /*c220*/  STS [R69+0x400], R47 ;  /* 0x0004002f45007388 */ /* 0x0005e80000000800 */
[----:B---3--:R2:W-:Y:S04]  /*c230*/  STS [R67], R46 ;  /* 0x0000002e43007388 */ /* 0x0085e80000000800 */
[----:B------:R2:W-:Y:S04]  /*c240*/  STS [R67+0x400], R45 ;  /* 0x0004002d43007388 */ /* 0x0005e80000000800 */
[----:B----4-:R2:W-:Y:S04]  /*c250*/  STS [R63], R44 ;  /* 0x0000002c3f007388 */ /* 0x0105e80000000800 */
[----:B------:R2:W-:Y:S04]  /*c260*/  STS [R63+0x400], R43 ;  /* 0x0004002b3f007388 */ /* 0x0005e80000000800 */
[----:B-----5:R2:W-:Y:S04]  /*c270*/  STS [R61], R42 ;  /* 0x0000002a3d007388 */ /* 0x0205e80000000800 */
[----:B------:R2:W-:Y:S04]  /*c280*/  STS [R61+0x400], R41 ;  /* 0x000400293d007388 */ /* 0x0005e80000000800 */
[----:B------:R2:W-:Y:S04]  /*c290*/  STS [R59], R40 ;  /* 0x000000283b007388 */ /* 0x0005e80000000800 */
[----:B------:R2:W-:Y:S04]  /*c2a0*/  STS [R59+0x400], R39 ;  /* 0x000400273b007388 */ /* 0x0005e80000000800 */
[----:B------:R2:W-:Y:S04]  /*c2b0*/  STS [R57], R38 ;  /* 0x0000002639007388 */ /* 0x0005e80000000800 */
[----:B------:R2:W-:Y:S04]  /*c2c0*/  STS [R57+0x400], R37 ;  /* 0x0004002539007388 */ /* 0x0005e80000000800 */
[----:B------:R2:W-:Y:S04]  /*c2d0*/  STS [R55], R36 ;  /* 0x0000002437007388 */ /* 0x0005e80000000800 */
[----:B------:R2:W-:Y:S04]  /*c2e0*/  STS [R55+0x400], R35 ;  /* 0x0004002337007388 */ /* 0x0005e80000000800 */
[----:B------:R2:W-:Y:S04]  /*c2f0*/  STS [R51], R34 ;  /* 0x0000002233007388 */ /* 0x0005e80000000800 */
        /* <DEDUP_REMOVED lines=33> */
[----:B------:R-:W-:Y:S06]  /*c510*/  BAR.SYNC.DEFER_BLOCKING 0x1, 0x100 ;  /* 0x0044000000007b1d */ /* 0x000fec0000010000 */
[----:B------:R-:W-:Y:S05]  /*c520*/  BRA.CONV ~URZ, `(.L_x_518) ;  /* 0x000000837f007947 */ /* 0x000fea000b800000 */
[----:B--2---:R-:W-:Y:S01]  /*c530*/  SHF.R.S32.HI R51, RZ, 0x1f, R53 ;  /* 0x0000001fff337819 */ /* 0x004fe20000011435 */
[----:B------:R-:W-:Y:S01]  /*c540*/  IMAD.MOV.U32 R171, RZ, RZ, RZ ;  /* 0x000000ffffab7224 */ /* 0x000fe200078e00ff */
[----:B------:R-:W-:Y:S01]  /*c550*/  MOV R2, 0xc5b0 ;  /* 0x0000c5b000027802 */ /* 0x000fe20000000f00 */
[----:B------:R-:W-:Y:S01]  /*c560*/  IMAD.MOV.U32 R3, RZ, RZ, 0x1f ;  /* 0x0000001fff037424 */ /* 0x000fe200078e00ff */
[----:B------:R-:W-:-:S04]  /*c570*/  LEA.HI R51, R51, R53, RZ, 0x7 ;  /* 0x0000003533337211 */ /* 0x000fc800078f38ff */
[----:B------:R-:W-:-:S05]  /*c580*/  SHF.R.S32.HI R51, RZ, 0x7, R51 ;  /* 0x00000007ff337819 */ /* 0x000fca0000011433 */
[----:B------:R-:W-:Y:S02]  /*c590*/  IMAD.MOV.U32 R7, RZ, RZ, R51 ;  /* 0x000000ffff077224 */ /* 0x000fe400078e0033 */
[----:B-1----:R-:W-:Y:S05]  /*c5a0*/  CALL.REL.NOINC `($__internal_1_$__cuda_sm70_shflsync_idx_p) ;  /* 0x0000367000007944 */ /* 0x002fea0003c00000 */
.L_x_518:
[----:B--2---:R-:W2:Y:S01]  /*c5b0*/  LDL R13, [R1+0x28] ;  /* 0x00002800010d7983 */ /* 0x004ea20000100800 */
[----:B------:R-:W-:Y:S01]  /*c5c0*/  IMAD.MOV.U32 R0, RZ, RZ, 0x1 ;  /* 0x00000001ff007424 */ /* 0x000fe200078e00ff */
[----:B------:R-:W-:Y:S01]  /*c5d0*/  SHF.R.S32.HI R8, RZ, 0x1f, R231 ;  /* 0x0000001fff087819 */ /* 0x000fe200000114e7 */
[C---:B------:R-:W-:Y:S01]  /*c5e0*/  IMAD.WIDE.U32 R2, R231.reuse, c[0x0][0x490], RZ ;  /* 0x00012400e7027a25 */ /* 0x040fe200078e00ff */
[-C--:B------:R-:W-:Y:S01]  /*c5f0*/  IADD3 R4, R232, R228.reuse, RZ ;  /* 0x000000e4e8047210 */ /* 0x080fe20007ffe0ff */
[----:B------:R-:W3:Y:S01]  /*c600*/  S2R R15, SR_TID.X ;  /* 0x00000000000f7919 */ /* 0x000ee20000002100 */
[----:B------:R-:W-:Y:S01]  /*c610*/  ISETP.NE.AND P1, PT, R0, c[0x0][0x4e8], PT ;  /* 0x00013a0000007a0c */ /* 0x000fe20003f25270 */
[----:B------:R-:W-:Y:S01]  /*c620*/  IMAD R5, R8, c[0x0][0x490], RZ ;  /* 0x0001240008057a24 */ /* 0x000fe200078e02ff */
[----:B------:R-:W-:Y:S01]  /*c630*/  SHF.R.S32.HI R11, RZ, 0x1f, R230 ;  /* 0x0000001fff0b7819 */ /* 0x000fe200000114e6 */
[----:B------:R-:W-:Y:S01]  /*c640*/  IMAD.MOV.U32 R0, RZ, RZ, R4 ;  /* 0x000000ffff007224 */ /* 0x000fe200078e0004 */
[----:B------:R-:W-:Y:S01]  /*c650*/  IADD3 R10, R216, R228, RZ ;  /* 0x000000e4d80a7210 */ /* 0x000fe20007ffe0ff */
[----:B------:R-:W-:Y:S01]  /*c660*/  IMAD R5, R231, c[0x0][0x494], R5 ;  /* 0x00012500e7057a24 */ /* 0x000fe200078e0205 */
[----:B------:R-:W-:Y:S01]  /*c670*/  ULDC UR5, c[0x0][0x4e8] ;  /* 0x00013a0000057ab9 */ /* 0x000fe20000000800 */
[----:B------:R-:W-:Y:S01]  /*c680*/  IMAD R9, R11, c[0x0][0x498], RZ ;  /* 0x000126000b097a24 */ /* 0x000fe200078e02ff */
[----:B------:R-:W-:Y:S01]  /*c690*/  ULDC UR4, c[0x0][0x388] ;  /* 0x0000e20000047ab9 */ /* 0x000fe20000000800 */
[----:B------:R-:W-:Y:S01]  /*c6a0*/  IMAD R8, R8, c[0x0][0x3e8], RZ ;  /* 0x0000fa0008087a24 */ /* 0x000fe200078e02ff */
[----:B------:R-:W-:Y:S01]  /*c6b0*/  IADD3 R3, R3, R5, RZ ;  /* 0x0000000503037210 */ /* 0x000fe20007ffe0ff */
[----:B------:R-:W-:Y:S01]  /*c6c0*/  UIMAD UR4, UR5, UR4, URZ ;  /* 0x00000004050472a4 */ /* 0x000fe2000f8e023f */
[----:B------:R-:W-:Y:S01]  /*c6d0*/  BSSY B0, `(.L_x_519) ;  /* 0x0000059000007945 */ /* 0x000fe20003800000 */
[----:B------:R-:W-:-:S04]  /*c6e0*/  @P1 IMAD.HI.U32 R6, R4, c[0x0][0x4ec], RZ ;  /* 0x00013b0004061a27 */ /* 0x000fc800078e00ff */
[----:B------:R-:W-:Y:S01]  /*c6f0*/  IMAD R8, R231, c[0x0][0x3ec], R8 ;  /* 0x0000fb00e7087a24 */ /* 0x000fe200078e0208 */
[----:B------:R-:W-:Y:S01]  /*c700*/  @P1 SHF.R.U32.HI R0, RZ, c[0x0][0x4f0], R6 ;  /* 0x00013c00ff001a19 */ /* 0x000fe20000011606 */
[----:B------:R-:W-:-:S04]  /*c710*/  IMAD.WIDE.U32 R6, R230, c[0x0][0x498], R2 ;  /* 0x00012600e6067a25 */ /* 0x000fc800078e0002 */
[----:B------:R-:W-:Y:S01]  /*c720*/  IMAD.MOV R5, RZ, RZ, -R0 ;  /* 0x000000ffff057224 */ /* 0x000fe200078e0a00 */
[----:B---3--:R-:W-:Y:S01]  /*c730*/  SHF.R.S32.HI R14, RZ, 0x1f, R15 ;  /* 0x0000001fff0e7819 */ /* 0x008fe2000001140f */
[----:B------:R-:W-:Y:S02]  /*c740*/  IMAD R3, R230, c[0x0][0x49c], R9 ;  /* 0x00012700e6037a24 */ /* 0x000fe400078e0209 */
[----:B------:R-:W-:Y:S01]  /*c750*/  IMAD R2, R5, c[0x0][0x4e8], R4 ;  /* 0x00013a0005027a24 */ /* 0x000fe200078e0204 */
[----:B------:R-:W-:Y:S02]  /*c760*/  SHF.R.S32.HI R5, RZ, 0x1f, R0 ;  /* 0x0000001fff057819 */ /* 0x000fe40000011400 */
[----:B------:R-:W-:Y:S02]  /*c770*/  IADD3 R4, P0, R0, R6, RZ ;  /* 0x0000000600047210 */ /* 0x000fe40007f1e0ff */
[----:B------:R-:W-:Y:S02]  /*c780*/  SHF.R.S32.HI R0, RZ, 0x1f, R2 ;  /* 0x0000001fff007819 */ /* 0x000fe40000011402 */
[----:B------:R-:W-:Y:S01]  /*c790*/  IADD3.X R5, R5, R7, R3, P0, !PT ;  /* 0x0000000705057210 */ /* 0x000fe200007fe403 */
[----:B------:R-:W-:Y:S01]  /*c7a0*/  IMAD.WIDE.U32 R6, R231, c[0x0][0x3e8], RZ ;  /* 0x0000fa00e7067a25 */ /* 0x000fe200078e00ff */
[----:B------:R-:W-:-:S03]  /*c7b0*/  LEA.HI R14, R14, R15, RZ, 0x5 ;  /* 0x0000000f0e0e7211 */ /* 0x000fc600078f28ff */
[----:B------:R-:W-:Y:S01]  /*c7c0*/  IMAD R0, R0, c[0x0][0x488], RZ ;  /* 0x0001220000007a24 */ /* 0x000fe200078e02ff */
[----:B------:R-:W-:Y:S01]  /*c7d0*/  IADD3 R3, R7, R8, RZ ;  /* 0x0000000807037210 */ /* 0x000fe20007ffe0ff */
[----:B------:R-:W-:Y:S01]  /*c7e0*/  IMAD.WIDE.U32 R4, R2, c[0x0][0x488], R4 ;  /* 0x0001220002047a25 */ /* 0x000fe200078e0004 */
[----:B------:R-:W-:-:S03]  /*c7f0*/  LOP3.LUT R14, R14, 0xffffffe0, RZ, 0xc0, !PT ;  /* 0xffffffe00e0e7812 */ /* 0x000fc600078ec0ff */
[----:B------:R-:W-:Y:S01]  /*c800*/  IMAD R9, R2, c[0x0][0x48c], R0 ;  /* 0x0001230002097a24 */ /* 0x000fe200078e0200 */
[----:B------:R-:W-:Y:S01]  /*c810*/  LEA R8, P0, R4, c[0x0][0x450], 0x2 ;  /* 0x0001140004087a11 */ /* 0x000fe200078010ff */
[----:B------:R-:W-:Y:S01]  /*c820*/  @P1 IMAD.HI.U32 R2, R10, c[0x0][0x4ec], RZ ;  /* 0x00013b000a021a27 */ /* 0x000fe200078e00ff */
[----:B------:R-:W-:Y:S02]  /*c830*/  IADD3 R14, -R14, R15, RZ ;  /* 0x0000000f0e0e7210 */ /* 0x000fe40007ffe1ff */
[----:B------:R-:W-:Y:S01]  /*c840*/  SHF.R.S32.HI R15, RZ, 0x1f, R206 ;  /* 0x0000001fff0f7819 */ /* 0x000fe200000114ce */
[----:B------:R-:W-:Y:S02]  /*c850*/  IMAD.IADD R5, R5, 0x1, R9 ;  /* 0x0000000105057824 */ /* 0x000fe400078e0209 */
[----:B------:R-:W-:Y:S01]  /*c860*/  IMAD.MOV.U32 R0, RZ, RZ, R10 ;  /* 0x000000ffff007224 */ /* 0x000fe200078e000a */
[----:B------:R-:W-:Y:S02]  /*c870*/  @P1 SHF.R.U32.HI R0, RZ, c[0x0][0x4f0], R2 ;  /* 0x00013c00ff001a19 */ /* 0x000fe40000011602 */
[----:B------:R-:W-:Y:S01]  /*c880*/  MOV R2, R6 ;  /* 0x0000000600027202 */ /* 0x000fe20000000f00 */
[----:B------:R-:W-:Y:S01]  /*c890*/  IMAD R6, R11, c[0x0][0x3f0], RZ ;  /* 0x0000fc000b067a24 */ /* 0x000fe200078e02ff */
[----:B------:R-:W-:Y:S01]  /*c8a0*/  LEA.HI.X R5, R4, c[0x0][0x454], R5, 0x2, P0 ;  /* 0x0001150004057a11 */ /* 0x000fe200000f1405 */
[----:B------:R-:W-:Y:S01]  /*c8b0*/  IMAD.MOV R11, RZ, RZ, -R0 ;  /* 0x000000ffff0b7224 */ /* 0x000fe200078e0a00 */
[----:B------:R-:W-:Y:S01]  /*c8c0*/  SHFL.IDX PT, R4, R8, 0x1, 0x1c1f ;  /* 0x003c1f0008047f89 */ /* 0x000fe200000e0000 */
[----:B------:R-:W-:Y:S01]  /*c8d0*/  IMAD R9, R230, c[0x0][0x3f4], R6 ;  /* 0x0000fd00e6097a24 */ /* 0x000fe200078e0206 */
[----:B------:R-:W-:Y:S01]  /*c8e0*/  LOP3.LUT P0, RZ, R14, 0x3, RZ, 0xc0, !PT ;  /* 0x000000030eff7812 */ /* 0x000fe2000780c0ff */
[----:B------:R-:W-:Y:S01]  /*c8f0*/  IMAD.WIDE.U32 R2, R230, c[0x0][0x3f0], R2 ;  /* 0x0000fc00e6027a25 */ /* 0x000fe200078e0002 */
[----:B------:R3:W-:Y:S01]  /*c900*/  SHFL.IDX PT, R6, R8, RZ, 0x1c1f ;  /* 0x001c1fff08067589 */ /* 0x0007e200000e0000 */
[----:B------:R-:W-:-:S02]  /*c910*/  SHF.R.S32.HI R12, RZ, 0x1f, R0 ;  /* 0x0000001fff0c7819 */ /* 0x000fc40000011400 */
[----:B------:R-:W-:Y:S01]  /*c920*/  IMAD.IADD R3, R3, 0x1, R9 ;  /* 0x0000000103037824 */ /* 0x000fe200078e0209 */
[----:B------:R-:W4:Y:S01]  /*c930*/  SHFL.IDX PT, R7, R5, RZ, 0x1c1f ;  /* 0x001c1fff05077589 */ /* 0x000f2200000e0000 */
[----:B------:R-:W-:Y:S02]  /*c940*/  SHF.R.S32.HI R14, RZ, 0x1f, R207 ;  /* 0x0000001fff0e7819 */ /* 0x000fe400000114cf */
[----:B------:R-:W-:Y:S01]  /*c950*/  IMAD.WIDE.U32 R2, R0, c[0x0][0x3e0], R2 ;  /* 0x0000f80000027a25 */ /* 0x000fe200078e0002 */
[----:B------:R-:W5:Y:S03]  /*c960*/  SHFL.IDX PT, R5, R5, 0x1, 0x1c1f ;  /* 0x003c1f0005057f89 */ /* 0x000f6600000e0000 */
[----:B---3--:R-:W-:Y:S02]  /*c970*/  IMAD R8, R11, c[0x0][0x4e8], R10 ;  /* 0x00013a000b087a24 */ /* 0x008fe400078e020a */
[----:B------:R-:W-:Y:S01]  /*c980*/  IMAD R10, R12, c[0x0][0x3e0], RZ ;  /* 0x0000f8000c0a7a24 */ /* 0x000fe200078e02ff */
[----:B--2---:R-:W-:-:S02]  /*c990*/  IADD3 R9, R13, R228, RZ ;  /* 0x000000e40d097210 */ /* 0x004fc40007ffe0ff */
[----:B------:R-:W-:Y:S02]  /*c9a0*/  SHF.R.S32.HI R13, RZ, 0x1f, R208 ;  /* 0x0000001fff0d7819 */ /* 0x000fe400000114d0 */
[C---:B------:R-:W-:Y:S02]  /*c9b0*/  IADD3 R11, R9.reuse, 0x8, RZ ;  /* 0x00000008090b7810 */ /* 0x040fe40007ffe0ff */
[----:B------:R-:W-:Y:S01]  /*c9c0*/  ISETP.GE.OR P1, PT, R9, UR4, P0 ;  /* 0x0000000409007c0c */ /* 0x000fe20008726670 */
[----:B------:R-:W-:Y:S01]  /*c9d0*/  IMAD R9, R0, c[0x0][0x3e4], R10 ;  /* 0x0000f90000097a24 */ /* 0x000fe200078e020a */
[----:B------:R-:W-:Y:S01]  /*c9e0*/  ISETP.GE.OR P0, PT, R11, UR4, P0 ;  /* 0x000000040b007c0c */ /* 0x000fe20008706670 */
[----:B------:R-:W-:Y:S01]  /*c9f0*/  IMAD.IADD R11, R229, 0x1, R228 ;  /* 0x00000001e50b7824 */ /* 0x000fe200078e02e4 */
[----:B------:R-:W-:Y:S01]  /*ca00*/  SHF.R.S32.HI R0, RZ, 0x1f, R8 ;  /* 0x0000001fff007819 */ /* 0x000fe20000011408 */
[----:B------:R-:W-:-:S04]  /*ca10*/  IMAD.IADD R3, R3, 0x1, R9 ;  /* 0x0000000103037824 */ /* 0x000fc800078e0209 */
[----:B------:R-:W-:Y:S02]  /*ca20*/  IMAD R0, R0, c[0x0][0x3d8], RZ ;  /* 0x0000f60000007a24 */ /* 0x000fe400078e02ff */
[C---:B------:R-:W-:Y:S02]  /*ca30*/  IMAD.WIDE.U32 R2, R8.reuse, c[0x0][0x3d8], R2 ;  /* 0x0000f60008027a25 */ /* 0x040fe400078e0002 */
[----:B----4-:R2:W-:Y:S02]  /*ca40*/  @!P1 ST.E [R6.64], R136 ;  /* 0x0000008806009985 */ /* 0x0105e4000c101906 */
[----:B------:R-:W-:Y:S02]  /*ca50*/  IMAD R0, R8, c[0x0][0x3dc], R0 ;  /* 0x0000f70008007a24 */ /* 0x000fe400078e0200 */
[----:B-----5:R2:W-:Y:S01]  /*ca60*/  @!P0 ST.E [R4.64], R49 ;  /* 0x0000003104008985 */ /* 0x0205e2000c101906 */
[C---:B------:R-:W-:Y:S02]  /*ca70*/  LEA R12, P0, R2.reuse, c[0x0][0x380], 0x1 ;  /* 0x0000e000020c7a11 */ /* 0x040fe400078008ff */
[----:B------:R-:W-:Y:S01]  /*ca80*/  IADD3 R0, R3, R0, RZ ;  /* 0x0000000003007210 */ /* 0x000fe20007ffe0ff */
[----:B------:R2:W3:Y:S03]  /*ca90*/  LDS.128 R36, [R203+0x1080] ;  /* 0x00108000cb247984 */ /* 0x0004e60000000c00 */
[----:B------:R-:W-:Y:S01]  /*caa0*/  LEA.HI.X R10, R2, c[0x0][0x384], R0, 0x1, P0 ;  /* 0x0000e100020a7a11 */ /* 0x000fe200000f0c00 */
[----:B------:R2:W4:Y:S01]  /*cab0*/  LDS.128 R48, [R203+0x2080] ;  /* 0x00208000cb307984 */ /* 0x0005220000000c00 */
[----:B------:R-:W-:-:S03]  /*cac0*/  ISETP.GE.AND P0, PT, R11, UR4, PT ;  /* 0x000000040b007c0c */ /* 0x000fc6000bf06270 */
        /* <DEDUP_REMOVED lines=10> */
[----:B---3--:R-:W3:Y:S01]  /*cb70*/  LDS.128 R24, [R203+0x80] ;  /* 0x00008000cb187984 */ /* 0x008ee20000000c00 */
[----:B------:R-:W-:-:S02]  /*cb80*/  ISETP.GE.AND P5, PT, R206, c[0x0][0x3c8], PT ;  /* 0x0000f200ce007a0c */ /* 0x000fc40003fa6270 */
[----:B------:R-:W-:Y:S01]  /*cb90*/  ISETP.GE.AND P4, PT, R207, c[0x0][0x3c8], PT ;  /* 0x0000f200cf007a0c */ /* 0x000fe20003f86270 */
[----:B------:R-:W5:Y:S01]  /*cba0*/  LDS.128 R20, [R203+0x4080] ;  /* 0x00408000cb147984 */ /* 0x000f620000000c00 */
[----:B------:R-:W-:-:S03]  /*cbb0*/  ISETP.GE.AND P3, PT, R208, c[0x0][0x3c8], PT ;  /* 0x0000f200d0007a0c */ /* 0x000fc60003f66270 */
[----:B------:R-:W2:Y:S06]  /*cbc0*/  LDS.128 R16, [R203+0x8080] ;  /* 0x00808000cb107984 */ /* 0x000eac0000000c00 */
[-C--:B-1----:R-:W-:Y:S02]  /*cbd0*/  @!P5 LEA R8, P2, R206, R0.reuse, 0x1 ;  /* 0x00000000ce08d211 */ /* 0x082fe400078408ff */
[-C--:B--2---:R-:W-:Y:S02]  /*cbe0*/  @!P4 LEA R6, P1, R207, R0.reuse, 0x1 ;  /* 0x00000000cf06c211 */ /* 0x084fe400078208ff */
[----:B------:R-:W-:-:S02]  /*cbf0*/  @!P3 LEA R4, P0, R208, R0, 0x1 ;  /* 0x00000000d004b211 */ /* 0x000fc400078008ff */
[-C--:B------:R-:W-:Y:S02]  /*cc00*/  @!P5 LEA.HI.X R9, R206, R2.reuse, R15, 0x1, P2 ;  /* 0x00000002ce09d211 */ /* 0x080fe400010f0c0f */
[-C--:B------:R-:W-:Y:S02]  /*cc10*/  @!P4 LEA.HI.X R7, R207, R2.reuse, R14, 0x1, P1 ;  /* 0x00000002cf07c211 */ /* 0x080fe400008f0c0e */
[----:B------:R-:W-:Y:S01]  /*cc20*/  @!P3 LEA.HI.X R5, R208, R2, R13, 0x1, P0 ;  /* 0x00000002d005b211 */ /* 0x000fe200000f0c0d */
[----:B---3--:R1:W-:Y:S04]  /*cc30*/  @!P5 ST.E.128 [R8.64], R24 ;  /* 0x000000180800d985 */ /* 0x0083e8000c101d06 */
[----:B-----5:R1:W-:Y:S04]  /*cc40*/  @!P4 ST.E.128 [R6.64], R20 ;  /* 0x000000140600c985 */ /* 0x0203e8000c101d06 */
[----:B------:R1:W-:Y:S02]  /*cc50*/  @!P3 ST.E.128 [R4.64], R16 ;  /* 0x000000100400b985 */ /* 0x0003e4000c101d06 */
.L_x_520:
[----:B---3--:R-:W-:Y:S05]  /*cc60*/  BSYNC B0 ;  /* 0x0000000000007941 */ /* 0x008fea0003800000 */
.L_x_519:
[----:B------:R-:W-:Y:S01]  /*cc70*/  IADD3 R3, R11, 0x20, RZ ;  /* 0x000000200b037810 */ /* 0x000fe20007ffe0ff */
[----:B-1----:R1:W3:Y:S01]  /*cc80*/  SHFL.IDX PT, R2, R10, 0x1, 0x181f ;  /* 0x00381f000a027f89 */ /* 0x0022e200000e0000 */
[----:B------:R-:W-:Y:S02]  /*cc90*/  BSSY B0, `(.L_x_521) ;  /* 0x0000010000007945 */ /* 0x000fe40003800000 */
[----:B------:R-:W-:Y:S01]  /*cca0*/  ISETP.GE.AND P0, PT, R3, UR4, PT ;  /* 0x0000000403007c0c */ /* 0x000fe2000bf06270 */
[----:B------:R1:W2:-:S12]  /*ccb0*/  SHFL.IDX PT, R0, R12, 0x1, 0x181f ;  /* 0x00381f000c007f89 */ /* 0x00029800000e0000 */
[----:B------:R-:W-:Y:S05]  /*ccc0*/  @P0 BRA `(.L_x_522) ;  /* 0x000000c000000947 */ /* 0x000fea0003800000 */
[----:B------:R-:W-:Y:S02]  /*ccd0*/  ISETP.GE.AND P2, PT, R206, c[0x0][0x3c8], PT ;  /* 0x0000f200ce007a0c */ /* 0x000fe40003f46270 */
[----:B------:R-:W-:Y:S02]  /*cce0*/  ISETP.GE.AND P1, PT, R207, c[0x0][0x3c8], PT ;  /* 0x0000f200cf007a0c */ /* 0x000fe40003f26270 */
[----:B------:R-:W-:-:S09]  /*ccf0*/  ISETP.GE.AND P0, PT, R208, c[0x0][0x3c8], PT ;  /* 0x0000f200d0007a0c */ /* 0x000fd20003f06270 */
[-C--:B--2---:R-:W-:Y:S02]  /*cd00*/  @!P2 LEA R8, P5, R206, R0.reuse, 0x1 ;  /* 0x00000000ce08a211 */ /* 0x084fe400078a08ff */
[CC--:B------:R-:W-:Y:S02]  /*cd10*/  @!P1 LEA R6, P4, R207.reuse, R0.reuse, 0x1 ;  /* 0x00000000cf069211 */ /* 0x0c0fe400078808ff */
[----:B------:R-:W-:Y:S02]  /*cd20*/  @!P0 LEA R4, P3, R208, R0, 0x1 ;  /* 0x00000000d0048211 */ /* 0x000fe400078608ff */
[-C--:B---3--:R-:W-:Y:S02]  /*cd30*/  @!P2 LEA.HI.X R9, R206, R2.reuse, R15, 0x1, P5 ;  /* 0x00000002ce09a211 */ /* 0x088fe400028f0c0f */
[-C--:B------:R-:W-:Y:S02]  /*cd40*/  @!P1 LEA.HI.X R7, R207, R2.reuse, R14, 0x1, P4 ;  /* 0x00000002cf079211 */ /* 0x080fe400020f0c0e */
[----:B------:R-:W-:Y:S01]  /*cd50*/  @!P0 LEA.HI.X R5, R208, R2, R13, 0x1, P3 ;  /* 0x00000002d0058211 */ /* 0x000fe200018f0c0d */
[----:B------:R2:W-:Y:S04]  /*cd60*/  @!P2 ST.E.128 [R8.64], R36 ;  /* 0x000000240800a985 */ /* 0x0005e8000c101d06 */
[----:B------:R2:W-:Y:S04]  /*cd70*/  @!P1 ST.E.128 [R6.64], R32 ;  /* 0x0000002006009985 */ /* 0x0005e8000c101d06 */
[----:B------:R2:W-:Y:S02]  /*cd80*/  @!P0 ST.E.128 [R4.64], R28 ;  /* 0x0000001c04008985 */ /* 0x0005e4000c101d06 */
.L_x_522:
[----:B------:R-:W-:Y:S05]  /*cd90*/  BSYNC B0 ;  /* 0x0000000000007941 */ /* 0x000fea0003800000 */
.L_x_521:
[----:B------:R-:W-:Y:S01]  /*cda0*/  IADD3 R3, R11, 0x40, RZ ;  /* 0x000000400b037810 */ /* 0x000fe20007ffe0ff */
[----:B---3--:R3:W1:Y:S01]  /*cdb0*/  SHFL.IDX PT, R2, R10, 0x2, 0x181f ;  /* 0x00581f000a027f89 */ /* 0x00866200000e0000 */
[----:B------:R-:W-:Y:S02]  /*cdc0*/  BSSY B0, `(.L_x_523) ;  /* 0x0000010000007945 */ /* 0x000fe40003800000 */
[----:B------:R-:W-:Y:S01]  /*cdd0*/  ISETP.GE.AND P0, PT, R3, UR4, PT ;  /* 0x0000000403007c0c */ /* 0x000fe2000bf06270 */
[----:B--2---:R3:W2:-:S12]  /*cde0*/  SHFL.IDX PT, R0, R12, 0x2, 0x181f ;  /* 0x00581f000c007f89 */ /* 0x00469800000e0000 */
[----:B------:R-:W-:Y:S05]  /*cdf0*/  @P0 BRA `(.L_x_524) ;  /* 0x000000c000000947 */ /* 0x000fea0003800000 */
[----:B------:R-:W-:Y:S02]  /*ce00*/  ISETP.GE.AND P2, PT, R206, c[0x0][0x3c8], PT ;  /* 0x0000f200ce007a0c */ /* 0x000fe40003f46270 */
[----:B------:R-:W-:Y:S02]  /*ce10*/  ISETP.GE.AND P1, PT, R207, c[0x0][0x3c8], PT ;  /* 0x0000f200cf007a0c */ /* 0x000fe40003f26270 */
[----:B------:R-:W-:-:S09]  /*ce20*/  ISETP.GE.AND P0, PT, R208, c[0x0][0x3c8], PT ;  /* 0x0000f200d0007a0c */ /* 0x000fd20003f06270 */
[-C--:B--2---:R-:W-:Y:S02]  /*ce30*/  @!P2 LEA R8, P5, R206, R0.reuse, 0x1 ;  /* 0x00000000ce08a211 */ /* 0x084fe400078a08ff */
[CC--:B------:R-:W-:Y:S02]  /*ce40*/  @!P1 LEA R6, P4, R207.reuse, R0.reuse, 0x1 ;  /* 0x00000000cf069211 */ /* 0x0c0fe400078808ff */
[----:B------:R-:W-:Y:S02]  /*ce50*/  @!P0 LEA R4, P3, R208, R0, 0x1 ;  /* 0x00000000d0048211 */ /* 0x000fe400078608ff */
[-C--:B-1----:R-:W-:Y:S02]  /*ce60*/  @!P2 LEA.HI.X R9, R206, R2.reuse, R15, 0x1, P5 ;  /* 0x00000002ce09a211 */ /* 0x082fe400028f0c0f */
[-C--:B------:R-:W-:Y:S02]  /*ce70*/  @!P1 LEA.HI.X R7, R207, R2.reuse, R14, 0x1, P4 ;  /* 0x00000002cf079211 */ /* 0x080fe400020f0c0e */
[----:B------:R-:W-:Y:S01]  /*ce80*/  @!P0 LEA.HI.X R5, R208, R2, R13, 0x1, P3 ;  /* 0x00000002d0058211 */ /* 0x000fe200018f0c0d */
[----:B----4-:R1:W-:Y:S04]  /*ce90*/  @!P2 ST.E.128 [R8.64], R48 ;  /* 0x000000300800a985 */ /* 0x0103e8000c101d06 */
[----:B------:R1:W-:Y:S04]  /*cea0*/  @!P1 ST.E.128 [R6.64], R44 ;  /* 0x0000002c06009985 */ /* 0x0003e8000c101d06 */
[----:B------:R1:W-:Y:S02]  /*ceb0*/  @!P0 ST.E.128 [R4.64], R40 ;  /* 0x0000002804008985 */ /* 0x0003e4000c101d06 */
.L_x_524:
[----:B------:R-:W-:Y:S05]  /*cec0*/  BSYNC B0 ;  /* 0x0000000000007941 */ /* 0x000fea0003800000 */
.L_x_523:
[----:B------:R-:W-:Y:S01]  /*ced0*/  IADD3 R3, R11, 0x60, RZ ;  /* 0x000000600b037810 */ /* 0x000fe20007ffe0ff */
[----:B-1----:R1:W3:Y:S03]  /*cee0*/  SHFL.IDX PT, R2, R10, 0x3, 0x181f ;  /* 0x00781f000a027f89 */ /* 0x0022e600000e0000 */
[----:B------:R-:W-:Y:S01]  /*cef0*/  ISETP.GE.AND P0, PT, R3, UR4, PT ;  /* 0x0000000403007c0c */ /* 0x000fe2000bf06270 */
[----:B--2---:R1:W2:-:S12]  /*cf00*/  SHFL.IDX PT, R0, R12, 0x3, 0x181f ;  /* 0x00781f000c007f89 */ /* 0x00429800000e0000 */
[----:B------:R-:W-:Y:S05]  /*cf10*/  @P0 BRA `(.L_x_525) ;  /* 0x00000ad000000947 */ /* 0x000fea0003800000 */
[----:B------:R-:W-:Y:S02]  /*cf20*/  ISETP.GE.AND P1, PT, R206, c[0x0][0x3c8], PT ;  /* 0x0000f200ce007a0c */ /* 0x000fe40003f26270 */
[----:B------:R-:W-:-:S11]  /*cf30*/  ISETP.GE.AND P0, PT, R207, c[0x0][0x3c8], PT ;  /* 0x0000f200cf007a0c */ /* 0x000fd60003f06270 */
[CC--:B--2---:R-:W-:Y:S02]  /*cf40*/  @!P1 LEA R6, P3, R206.reuse, R0.reuse, 0x1 ;  /* 0x00000000ce069211 */ /* 0x0c4fe400078608ff */
[C---:B------:R-:W-:Y:S02]  /*cf50*/  @!P0 LEA R4, P2, R207.reuse, R0, 0x1 ;  /* 0x00000000cf048211 */ /* 0x040fe400078408ff */
[-C--:B---3--:R-:W-:Y:S02]  /*cf60*/  @!P1 LEA.HI.X R7, R206, R2.reuse, R15, 0x1, P3 ;  /* 0x00000002ce079211 */ /* 0x088fe400018f0c0f */
[----:B------:R-:W-:-:S03]  /*cf70*/  @!P0 LEA.HI.X R5, R207, R2, R14, 0x1, P2 ;  /* 0x00000002cf058211 */ /* 0x000fc600010f0c0e */
[----:B------:R2:W-:Y:S04]  /*cf80*/  @!P1 ST.E.128 [R6.64], R56 ;  /* 0x0000003806009985 */ /* 0x0005e8000c101d06 */
[----:B------:R2:W-:Y:S01]  /*cf90*/  @!P0 ST.E.128 [R4.64], R52 ;  /* 0x0000003404008985 */ /* 0x0005e2000c101d06 */
[----:B------:R-:W-:-:S13]  /*cfa0*/  ISETP.GE.AND P0, PT, R208, c[0x0][0x3c8], PT ;  /* 0x0000f200d0007a0c */ /* 0x000fda0003f06270 */
[----:B------:R-:W-:Y:S05]  /*cfb0*/  @P0 BRA `(.L_x_525) ;  /* 0x00000a3000000947 */ /* 0x000fea0003800000 */
[----:B--2---:R-:W-:-:S04]  /*cfc0*/  LEA R4, P0, R208, R0, 0x1 ;  /* 0x00000000d0047211 */ /* 0x004fc800078008ff */
[----:B------:R-:W-:-:S05]  /*cfd0*/  LEA.HI.X R5, R208, R2, R13, 0x1, P0 ;  /* 0x00000002d0057211 */ /* 0x000fca00000f0c0d */
[----:B------:R2:W-:Y:S01]  /*cfe0*/  ST.E.128 [R4.64], R60 ;  /* 0x0000003c04007985 */ /* 0x0005e2000c101d06 */
[----:B------:R-:W-:Y:S05]  /*cff0*/  BRA `(.L_x_525) ;  /* 0x000009f000007947 */ /* 0x000fea0003800000 */
.L_x_517:
[----:B------:R-:W2:Y:S01]  /*d000*/  S2R R3, SR_TID.X ;  /* 0x0000000000037919 */ /* 0x000ea20000002100 */
[----:B------:R-:W-:Y:S01]  /*d010*/  BSSY B0, `(.L_x_526) ;  /* 0x0000023000007945 */ /* 0x000fe20003800000 */
[----:B------:R-:W-:Y:S02]  /*d020*/  SHF.R.S32.HI R9, RZ, 0x1f, R231 ;  /* 0x0000001fff097819 */ /* 0x000fe400000114e7 */
[----:B------:R-:W-:Y:S02]  /*d030*/  SHF.R.S32.HI R10, RZ, 0x1f, R230 ;  /* 0x0000001fff0a7819 */ /* 0x000fe400000114e6 */
[----:B--2---:R-:W-:-:S13]  /*d040*/  ISETP.GE.AND P0, PT, R3, 0x80, PT ;  /* 0x000000800300780c */ /* 0x004fda0003f06270 */
[----:B------:R-:W-:Y:S05]  /*d050*/  @P0 BRA `(.L_x_527) ;  /* 0x000001e000000947 */ /* 0x000fea0003800000 */
[----:B------:R-:W-:Y:S02]  /*d060*/  MOV R2, c[0x0][0x4e8] ;  /* 0x00013a0000027a02 */ /* 0x000fe40000000f00 */
[----:B------:R-:W-:-:S03]  /*d070*/  IADD3 R6, R228, R3, RZ ;  /* 0x00000003e4067210 */ /* 0x000fc60007ffe0ff */
[----:B------:R-:W-:-:S05]  /*d080*/  IMAD R0, R2, c[0x0][0x388], RZ ;  /* 0x0000e20002007a24 */ /* 0x000fca00078e02ff */
[----:B------:R-:W-:-:S13]  /*d090*/  ISETP.GE.AND P0, PT, R6, R0, PT ;  /* 0x000000000600720c */ /* 0x000fda0003f06270 */
[----:B------:R-:W-:Y:S05]  /*d0a0*/  @P0 BRA `(.L_x_527) ;  /* 0x0000019000000947 */ /* 0x000fea0003800000 */
[----:B------:R-:W-:Y:S01]  /*d0b0*/  ISETP.NE.AND P0, PT, R2, 0x1, PT ;  /* 0x000000010200780c */ /* 0x000fe20003f05270 */
[----:B------:R-:W-:Y:S01]  /*d0c0*/  IMAD R4, R9, c[0x0][0x490], RZ ;  /* 0x0001240009047a24 */ /* 0x000fe200078e02ff */
[----:B------:R-:W-:Y:S01]  /*d0d0*/  MOV R0, R6 ;  /* 0x0000000600007202 */ /* 0x000fe20000000f00 */
[----:B------:R-:W-:-:S04]  /*d0e0*/  IMAD.WIDE.U32 R2, R231, c[0x0][0x490], RZ ;  /* 0x00012400e7027a25 */ /* 0x000fc800078e00ff */
[----:B------:R-:W-:Y:S02]  /*d0f0*/  IMAD R4, R231, c[0x0][0x494], R4 ;  /* 0x00012500e7047a24 */ /* 0x000fe400078e0204 */
[----:B------:R-:W-:-:S03]  /*d100*/  IMAD R8, R10, c[0x0][0x498], RZ ;  /* 0x000126000a087a24 */ /* 0x000fc600078e02ff */
[----:B------:R-:W-:Y:S01]  /*d110*/  IADD3 R3, R3, R4, RZ ;  /* 0x0000000403037210 */ /* 0x000fe20007ffe0ff */
[----:B------:R-:W-:-:S05]  /*d120*/  @P0 IMAD.HI.U32 R5, R6, c[0x0][0x4ec], RZ ;  /* 0x00013b0006050a27 */ /* 0x000fca00078e00ff */
[----:B------:R-:W-:Y:S01]  /*d130*/  @P0 SHF.R.U32.HI R0, RZ, c[0x0][0x4f0], R5 ;  /* 0x00013c00ff000a19 */ /* 0x000fe20000011605 */
[----:B------:R-:W-:-:S03]  /*d140*/  IMAD.WIDE.U32 R4, R230, c[0x0][0x498], R2 ;  /* 0x00012600e6047a25 */ /* 0x000fc600078e0002 */
[----:B------:R-:W-:Y:S01]  /*d150*/  IADD3 R7, -R0, RZ, RZ ;  /* 0x000000ff00077210 */ /* 0x000fe20007ffe1ff */
[----:B------:R-:W-:Y:S01]  /*d160*/  IMAD R3, R230, c[0x0][0x49c], R8 ;  /* 0x00012700e6037a24 */ /* 0x000fe200078e0208 */
[----:B------:R-:W-:-:S03]  /*d170*/  IADD3 R4, P0, R0, R4, RZ ;  /* 0x0000000400047210 */ /* 0x000fc60007f1e0ff */
[----:B------:R-:W-:Y:S01]  /*d180*/  IMAD R2, R7, c[0x0][0x4e8], R6 ;  /* 0x00013a0007027a24 */ /* 0x000fe200078e0206 */
[----:B------:R-:W-:-:S04]  /*d190*/  SHF.R.S32.HI R6, RZ, 0x1f, R0 ;  /* 0x0000001fff067819 */ /* 0x000fc80000011400 */
[----:B------:R-:W-:Y:S02]  /*d1a0*/  SHF.R.S32.HI R0, RZ, 0x1f, R2 ;  /* 0x0000001fff007819 */ /* 0x000fe40000011402 */
[----:B------:R-:W-:-:S03]  /*d1b0*/  IADD3.X R5, R6, R5, R3, P0, !PT ;  /* 0x0000000506057210 */ /* 0x000fc600007fe403 */
[----:B------:R-:W-:-:S04]  /*d1c0*/  IMAD R0, R0, c[0x0][0x488], RZ ;  /* 0x0001220000007a24 */ /* 0x000fc800078e02ff */
[C---:B------:R-:W-:Y:S02]  /*d1d0*/  IMAD R0, R2.reuse, c[0x0][0x48c], R0 ;  /* 0x0001230002007a24 */ /* 0x040fe400078e0200 */
[----:B------:R-:W-:-:S05]  /*d1e0*/  IMAD.WIDE.U32 R2, R2, c[0x0][0x488], R4 ;  /* 0x0001220002027a25 */ /* 0x000fca00078e0004 */
[----:B------:R-:W-:Y:S02]  /*d1f0*/  IADD3 R0, R3, R0, RZ ;  /* 0x0000000003007210 */ /* 0x000fe40007ffe0ff */
[----:B------:R-:W-:-:S04]  /*d200*/  LEA R4, P0, R2, c[0x0][0x450], 0x2 ;  /* 0x0001140002047a11 */ /* 0x000fc800078010ff */
[----:B------:R-:W-:Y:S02]  /*d210*/  LEA.HI.X R5, R2, c[0x0][0x454], R0, 0x2, P0 ;  /* 0x0001150002057a11 */ /* 0x000fe400000f1400 */
[----:B------:R-:W-:-:S05]  /*d220*/  MOV R0, 0xff800000 ;  /* 0xff80000000007802 */ /* 0x000fca0000000f00 */
[----:B------:R2:W-:Y:S02]  /*d230*/  STG.E [R4.64], R0 ;  /* 0x0000000004007986 */ /* 0x0005e4000c101906 */
.L_x_527:
[----:B------:R-:W-:Y:S05]  /*d240*/  BSYNC B0 ;  /* 0x0000000000007941 */ /* 0x000fea0003800000 */
.L_x_526:
[----:B--2---:R-:W-:Y:S01]  /*d250*/  MOV R0, c[0x0][0x4e8] ;  /* 0x00013a0000007a02 */ /* 0x004fe20000000f00 */
[----:B------:R-:W-:Y:S01]  /*d260*/  IMAD.WIDE.U32 R2, R231, c[0x0][0x3e8], RZ ;  /* 0x0000fa00e7027a25 */ /* 0x000fe200078e00ff */
[----:B------:R-:W-:Y:S02]  /*d270*/  IADD3 R4, R216, R228, RZ ;  /* 0x000000e4d8047210 */ /* 0x000fe40007ffe0ff */
[----:B------:R-:W-:Y:S01]  /*d280*/  ISETP.NE.AND P0, PT, R0, 0x1, PT ;  /* 0x000000010000780c */ /* 0x000fe20003f05270 */
[----:B------:R-:W-:Y:S02]  /*d290*/  IMAD R0, R9, c[0x0][0x3e8], RZ ;  /* 0x0000fa0009007a24 */ /* 0x000fe400078e02ff */
[----:B------:R-:W-:Y:S02]  /*d2a0*/  IMAD R6, R10, c[0x0][0x3f0], RZ ;  /* 0x0000fc000a067a24 */ /* 0x000fe400078e02ff */
[----:B------:R-:W-:Y:S01]  /*d2b0*/  IMAD R5, R231, c[0x0][0x3ec], R0 ;  /* 0x0000fb00e7057a24 */ /* 0x000fe200078e0200 */
[----:B------:R-:W-:Y:S01]  /*d2c0*/  MOV R0, R4 ;  /* 0x0000000400007202 */ /* 0x000fe20000000f00 */
[----:B------:R-:W-:-:S03]  /*d2d0*/  IMAD R8, R230, c[0x0][0x3f4], R6 ;  /* 0x0000fd00e6087a24 */ /* 0x000fc600078e0206 */
[----:B------:R-:W-:-:S03]  /*d2e0*/  IADD3 R3, R3, R5, RZ ;  /* 0x0000000503037210 */ /* 0x000fc60007ffe0ff */
[----:B------:R-:W-:-:S04]  /*d2f0*/  @P0 IMAD.HI.U32 R7, R4, c[0x0][0x4ec], RZ ;  /* 0x00013b0004070a27 */ /* 0x000fc800078e00ff */
[----:B------:R-:W-:Y:S01]  /*d300*/  IMAD.WIDE.U32 R2, R230, c[0x0][0x3f0], R2 ;  /* 0x0000fc00e6027a25 */ /* 0x000fe200078e0002 */
[----:B------:R-:W-:-:S04]  /*d310*/  @P0 SHF.R.U32.HI R0, RZ, c[0x0][0x4f0], R7 ;  /* 0x00013c00ff000a19 */ /* 0x000fc80000011607 */
[----:B------:R-:W-:Y:S02]  /*d320*/  SHF.R.S32.HI R6, RZ, 0x1f, R0 ;  /* 0x0000001fff067819 */ /* 0x000fe40000011400 */
[----:B------:R-:W-:Y:S02]  /*d330*/  IADD3 R5, -R0, RZ, RZ ;  /* 0x000000ff00057210 */ /* 0x000fe40007ffe1ff */
[----:B------:R-:W-:Y:S01]  /*d340*/  IADD3 R3, R3, R8, RZ ;  /* 0x0000000803037210 */ /* 0x000fe20007ffe0ff */
[----:B------:R-:W-:Y:S02]  /*d350*/  IMAD R6, R6, c[0x0][0x3e0], RZ ;  /* 0x0000f80006067a24 */ /* 0x000fe400078e02ff */
[----:B------:R-:W-:Y:S02]  /*d360*/  IMAD R4, R5, c[0x0][0x4e8], R4 ;  /* 0x00013a0005047a24 */ /* 0x000fe400078e0204 */
[C---:B------:R-:W-:Y:S02]  /*d370*/  IMAD R5, R0.reuse, c[0x0][0x3e4], R6 ;  /* 0x0000f90000057a24 */ /* 0x040fe400078e0206 */
[----:B------:R-:W-:Y:S01]  /*d380*/  IMAD.WIDE.U32 R2, R0, c[0x0][0x3e0], R2 ;  /* 0x0000f80000027a25 */ /* 0x000fe200078e0002 */
[----:B------:R-:W-:-:S04]  /*d390*/  SHF.R.S32.HI R0, RZ, 0x1f, R4 ;  /* 0x0000001fff007819 */ /* 0x000fc80000011404 */
[----:B------:R-:W-:Y:S01]  /*d3a0*/  IADD3 R3, R3, R5, RZ ;  /* 0x0000000503037210 */ /* 0x000fe20007ffe0ff */
[----:B------:R-:W-:-:S04]  /*d3b0*/  IMAD R0, R0, c[0x0][0x3d8], RZ ;  /* 0x0000f60000007a24 */ /* 0x000fc800078e02ff */
[----:B------:R-:W-:-:S04]  /*d3c0*/  IMAD.WIDE.U32 R2, R4, c[0x0][0x3d8], R2 ;  /* 0x0000f60004027a25 */ /* 0x000fc800078e0002 */
[----:B------:R-:W-:Y:S01]  /*d3d0*/  IMAD R4, R4, c[0x0][0x3dc], R0 ;  /* 0x0000f70004047a24 */ /* 0x000fe200078e0200 */
[----:B------:R-:W-:-:S04]  /*d3e0*/  LEA R11, P0, R2, c[0x0][0x380], 0x1 ;  /* 0x0000e000020b7a11 */ /* 0x000fc800078008ff */
[----:B------:R-:W-:-:S04]  /*d3f0*/  IADD3 R4, R3, R4, RZ ;  /* 0x0000000403047210 */ /* 0x000fc80007ffe0ff */
[----:B------:R-:W-:Y:S01]  /*d400*/  LEA.HI.X R9, R2, c[0x0][0x384], R4, 0x1, P0 ;  /* 0x0000e10002097a11 */ /* 0x000fe200000f0c04 */
[----:B------:R-:W-:Y:S05]  /*d410*/  BRA.DIV ~URZ, `(.L_x_528) ;  /* 0x000023d27f007947 */ /* 0x000fea000b800000 */
[----:B------:R2:W3:Y:S02]  /*d420*/  SHFL.IDX PT, R8, R9, RZ, 0x181f ;  /* 0x00181fff09087589 */ /* 0x0004e400000e0000 */
.L_x_566:
[----:B------:R-:W-:Y:S05]  /*d430*/  BRA.DIV ~URZ, `(.L_x_529) ;  /* 0x000024227f007947 */ /* 0x000fea000b800000 */
[----:B------:R4:W1:Y:S02]  /*d440*/  SHFL.IDX PT, R0, R11, RZ, 0x181f ;  /* 0x00181fff0b007589 */ /* 0x00086400000e0000 */
.L_x_567:
[----:B------:R-:W-:Y:S01]  /*d450*/  MOV R12, c[0x0][0x4e8] ;  /* 0x00013a00000c7a02 */ /* 0x000fe20000000f00 */
[----:B------:R-:W-:Y:S01]  /*d460*/  BSSY B0, `(.L_x_530) ;  /* 0x0000014000007945 */ /* 0x000fe20003800000 */
[----:B------:R-:W-:-:S03]  /*d470*/  IADD3 R10, R229, R228, RZ ;  /* 0x000000e4e50a7210 */ /* 0x000fc60007ffe0ff */
[----:B------:R-:W-:-:S05]  /*d480*/  IMAD R12, R12, c[0x0][0x388], RZ ;  /* 0x0000e2000c0c7a24 */ /* 0x000fca00078e02ff */
[----:B------:R-:W-:-:S13]  /*d490*/  ISETP.GE.AND P0, PT, R10, R12, PT ;  /* 0x0000000c0a00720c */ /* 0x000fda0003f06270 */
[----:B------:R-:W-:Y:S05]  /*d4a0*/  @P0 BRA `(.L_x_531) ;  /* 0x000000f000000947 */ /* 0x000fea0003800000 */
[----:B------:R-:W-:Y:S02]  /*d4b0*/  ISETP.GE.AND P2, PT, R206, c[0x0][0x3c8], PT ;  /* 0x0000f200ce007a0c */ /* 0x000fe40003f46270 */
[----:B------:R-:W-:Y:S02]  /*d4c0*/  ISETP.GE.AND P1, PT, R207, c[0x0][0x3c8], PT ;  /* 0x0000f200cf007a0c */ /* 0x000fe40003f26270 */
[----:B------:R-:W-:Y:S02]  /*d4d0*/  ISETP.GE.AND P0, PT, R208, c[0x0][0x3c8], PT ;  /* 0x0000f200d0007a0c */ /* 0x000fe40003f06270 */
[----:B------:R-:W-:Y:S02]  /*d4e0*/  SHF.R.S32.HI R15, RZ, 0x1f, R206 ;  /* 0x0000001fff0f7819 */ /* 0x000fe400000114ce */
[----:B------:R-:W-:Y:S02]  /*d4f0*/  SHF.R.S32.HI R14, RZ, 0x1f, R207 ;  /* 0x0000001fff0e7819 */ /* 0x000fe400000114cf */
[----:B------:R-:W-:-:S03]  /*d500*/  SHF.R.S32.HI R13, RZ, 0x1f, R208 ;  /* 0x0000001fff0d7819 */ /* 0x000fc600000114d0 */
[-C--:B-1----:R-:W-:Y:S02]  /*d510*/  @!P2 LEA R6, P5, R206, R0.reuse, 0x1 ;  /* 0x00000000ce06a211 */ /* 0x082fe400078a08ff */
[CC--:B------:R-:W-:Y:S02]  /*d520*/  @!P1 LEA R4, P4, R207.reuse, R0.reuse, 0x1 ;  /* 0x00000000cf049211 */ /* 0x0c0fe400078808ff */
[----:B------:R-:W-:Y:S02]  /*d530*/  @!P0 LEA R2, P3, R208, R0, 0x1 ;  /* 0x00000000d0028211 */ /* 0x000fe400078608ff */
[-C--:B---3--:R-:W-:Y:S02]  /*d540*/  @!P2 LEA.HI.X R7, R206, R8.reuse, R15, 0x1, P5 ;  /* 0x00000008ce07a211 */ /* 0x088fe400028f0c0f */
[-C--:B------:R-:W-:Y:S02]  /*d550*/  @!P1 LEA.HI.X R5, R207, R8.reuse, R14, 0x1, P4 ;  /* 0x00000008cf059211 */ /* 0x080fe400020f0c0e */
[----:B------:R-:W-:Y:S01]  /*d560*/  @!P0 LEA.HI.X R3, R208, R8, R13, 0x1, P3 ;  /* 0x00000008d0038211 */ /* 0x000fe200018f0c0d */
[----:B------:R1:W-:Y:S04]  /*d570*/  @!P2 ST.E.128 [R6.64], RZ ;  /* 0x000000ff0600a985 */ /* 0x0003e8000c101d06 */
[----:B------:R1:W-:Y:S04]  /*d580*/  @!P1 ST.E.128 [R4.64], RZ ;  /* 0x000000ff04009985 */ /* 0x0003e8000c101d06 */
[----:B------:R1:W-:Y:S02]  /*d590*/  @!P0 ST.E.128 [R2.64], RZ ;  /* 0x000000ff02008985 */ /* 0x0003e4000c101d06 */
.L_x_531:
[----:B------:R-:W-:Y:S05]  /*d5a0*/  BSYNC B0 ;  /* 0x0000000000007941 */ /* 0x000fea0003800000 */
.L_x_530:
[----:B------:R-:W-:Y:S05]  /*d5b0*/  BRA.DIV ~URZ, `(.L_x_532) ;  /* 0x000023127f007947 */ /* 0x000fea000b800000 */
[----:B---3--:R3:W2:Y:S04]  /*d5c0*/  SHFL.IDX PT, R8, R9, 0x1, 0x181f ;  /* 0x00381f0009087f89 */ /* 0x0086a800000e0000 */
[----:B-1----:R3:W1:Y:S02]  /*d5d0*/  SHFL.IDX PT, R0, R11, 0x1, 0x181f ;  /* 0x00381f000b007f89 */ /* 0x00266400000e0000 */
.L_x_568:
[----:B------:R-:W-:Y:S01]  /*d5e0*/  IADD3 R2, R10, 0x20, RZ ;  /* 0x000000200a027810 */ /* 0x000fe20007ffe0ff */
[----:B------:R-:W-:Y:S03]  /*d5f0*/  BSSY B0, `(.L_x_533) ;  /* 0x0000012000007945 */ /* 0x000fe60003800000 */
        /* <DEDUP_REMOVED lines=11> */
[-C--:B--2---:R-:W-:Y:S02]  /*d6b0*/  @!P2 LEA.HI.X R7, R206, R8.reuse, R15, 0x1, P5 ;  /* 0x00000008ce07a211 */ /* 0x084fe400028f0c0f */
[-C--:B------:R-:W-:Y:S02]  /*d6c0*/  @!P1 LEA.HI.X R5, R207, R8.reuse, R14, 0x1, P4 ;  /* 0x00000008cf059211 */ /* 0x080fe400020f0c0e */
[----:B------:R-:W-:Y:S01]  /*d6d0*/  @!P0 LEA.HI.X R3, R208, R8, R13, 0x1, P3 ;  /* 0x00000008d0038211 */ /* 0x000fe200018f0c0d */
[----:B------:R1:W-:Y:S04]  /*d6e0*/  @!P2 ST.E.128 [R6.64], RZ ;  /* 0x000000ff0600a985 */ /* 0x0003e8000c101d06 */
[----:B------:R1:W-:Y:S04]  /*d6f0*/  @!P1 ST.E.128 [R4.64], RZ ;  /* 0x000000ff04009985 */ /* 0x0003e8000c101d06 */
[----:B------:R1:W-:Y:S02]  /*d700*/  @!P0 ST.E.128 [R2.64], RZ ;  /* 0x000000ff02008985 */ /* 0x0003e4000c101d06 */
.L_x_534:
[----:B------:R-:W-:Y:S05]  /*d710*/  BSYNC B0 ;  /* 0x0000000000007941 */ /* 0x000fea0003800000 */
.L_x_533:
[----:B------:R-:W-:Y:S05]  /*d720*/  BRA.DIV ~URZ, `(.L_x_535) ;  /* 0x000022727f007947 */ /* 0x000fea000b800000 */
[----:B--2---:R2:W3:Y:S02]  /*d730*/  SHFL.IDX PT, R8, R9, 0x2, 0x181f ;  /* 0x00581f0009087f89 */ /* 0x0044e400000e0000 */
.L_x_569:
[----:B------:R-:W-:Y:S05]  /*d740*/  BRA.DIV ~URZ, `(.L_x_536) ;  /* 0x000022c27f007947 */ /* 0x000fea000b800000 */
[----:B-1----:R1:W2:Y:S02]  /*d750*/  SHFL.IDX PT, R0, R11, 0x2, 0x181f ;  /* 0x00581f000b007f89 */ /* 0x0022a400000e0000 */
.L_x_570:
        /* <DEDUP_REMOVED lines=10> */
[-C--:B--2---:R-:W-:Y:S02]  /*d800*/  @!P2 LEA R6, P5, R206, R0.reuse, 0x1 ;  /* 0x00000000ce06a211 */ /* 0x084fe400078a08ff */
        /* <DEDUP_REMOVED lines=8> */
.L_x_538:
[----:B------:R-:W-:Y:S05]  /*d890*/  BSYNC B0 ;  /* 0x0000000000007941 */ /* 0x000fea0003800000 */
.L_x_537:
[----:B------:R-:W-:Y:S05]  /*d8a0*/  BRA.DIV ~URZ, `(.L_x_539) ;  /* 0x000021d27f007947 */ /* 0x000fea000b800000 */
[----:B---3--:R3:W1:Y:S04]  /*d8b0*/  SHFL.IDX PT, R8, R9, 0x3, 0x181f ;  /* 0x00781f0009087f89 */ /* 0x00866800000e0000 */
[----:B--2---:R3:W2:Y:S02]  /*d8c0*/  SHFL.IDX PT, R0, R11, 0x3, 0x181f ;  /* 0x00781f000b007f89 */ /* 0x0046a400000e0000 */
.L_x_571:
[----:B------:R-:W-:-:S04]  /*d8d0*/  IADD3 R2, R10, 0x60, RZ ;  /* 0x000000600a027810 */ /* 0x000fc80007ffe0ff */
[----:B------:R-:W-:-:S13]  /*d8e0*/  ISETP.GE.AND P0, PT, R2, R12, PT ;  /* 0x0000000c0200720c */ /* 0x000fda0003f06270 */
[----:B------:R-:W-:Y:S05]  /*d8f0*/  @P0 BRA `(.L_x_525) ;  /* 0x000000f000000947 */ /* 0x000fea0003800000 */
[----:B------:R-:W-:Y:S02]  /*d900*/  ISETP.GE.AND P2, PT, R206, c[0x0][0x3c8], PT ;  /* 0x0000f200ce007a0c */ /* 0x000fe40003f46270 */
[----:B------:R-:W-:Y:S02]  /*d910*/  ISETP.GE.AND P1, PT, R207, c[0x0][0x3c8], PT ;  /* 0x0000f200cf007a0c */ /* 0x000fe40003f26270 */
[----:B------:R-:W-:Y:S02]  /*d920*/  ISETP.GE.AND P0, PT, R208, c[0x0][0x3c8], PT ;  /* 0x0000f200d0007a0c */ /* 0x000fe40003f06270 */
[----:B------:R-:W-:Y:S02]  /*d930*/  SHF.R.S32.HI R13, RZ, 0x1f, R206 ;  /* 0x0000001fff0d7819 */ /* 0x000fe400000114ce */
[----:B-1-34-:R-:W-:Y:S02]  /*d940*/  SHF.R.S32.HI R11, RZ, 0x1f, R207 ;  /* 0x0000001fff0b7819 */ /* 0x01afe400000114cf */
[----:B------:R-:W-:-:S03]  /*d950*/  SHF.R.S32.HI R9, RZ, 0x1f, R208 ;  /* 0x0000001fff097819 */ /* 0x000fc600000114d0 */
[-C--:B--2---:R-:W-:Y:S02]  /*d960*/  @!P2 LEA R6, P5, R206, R0.reuse, 0x1 ;  /* 0x00000000ce06a211 */ /* 0x084fe400078a08ff */
[CC--:B------:R-:W-:Y:S02]  /*d970*/  @!P1 LEA R4, P4, R207.reuse, R0.reuse, 0x1 ;  /* 0x00000000cf049211 */ /* 0x0c0fe400078808ff */
[----:B------:R-:W-:Y:S02]  /*d980*/  @!P0 LEA R2, P3, R208, R0, 0x1 ;  /* 0x00000000d0028211 */ /* 0x000fe400078608ff */
[-C--:B------:R-:W-:Y:S02]  /*d990*/  @!P2 LEA.HI.X R7, R206, R8.reuse, R13, 0x1, P5 ;  /* 0x00000008ce07a211 */ /* 0x080fe400028f0c0d */
[-C--:B------:R-:W-:Y:S02]  /*d9a0*/  @!P1 LEA.HI.X R5, R207, R8.reuse, R11, 0x1, P4 ;  /* 0x00000008cf059211 */ /* 0x080fe400020f0c0b */
[----:B------:R-:W-:Y:S01]  /*d9b0*/  @!P0 LEA.HI.X R3, R208, R8, R9, 0x1, P3 ;  /* 0x00000008d0038211 */ /* 0x000fe200018f0c09 */
[----:B------:R1:W-:Y:S04]  /*d9c0*/  @!P2 ST.E.128 [R6.64], RZ ;  /* 0x000000ff0600a985 */ /* 0x0003e8000c101d06 */
[----:B------:R1:W-:Y:S04]  /*d9d0*/  @!P1 ST.E.128 [R4.64], RZ ;  /* 0x000000ff04009985 */ /* 0x0003e8000c101d06 */
[----:B------:R1:W-:Y:S02]  /*d9e0*/  @!P0 ST.E.128 [R2.64], RZ ;  /* 0x000000ff02008985 */ /* 0x0003e4000c101d06 */
.L_x_525:
[----:B------:R-:W-:Y:S05]  /*d9f0*/  BSYNC B1 ;  /* 0x0000000000017941 */ /* 0x000fea0003800000 */
.L_x_516:
[----:B--2---:R-:W2:Y:S02]  /*da00*/  LDL R0, [R1+0x24] ;  /* 0x0000240001007983 */ /* 0x004ea40000100800 */
[----:B--2---:R-:W-:-:S13]  /*da10*/  ISETP.NE.AND P0, PT, R0, RZ, PT ;  /* 0x000000ff0000720c */ /* 0x004fda0003f05270 */
[----:B------:R-:W-:Y:S01]  /*da20*/  @P0 WARPSYNC 0xffffffff ;  /* 0xffffffff00000948 */ /* 0x000fe20003800000 */
[----:B------:R-:W-:Y:S06]  /*da30*/  @P0 BAR.SYNC.DEFER_BLOCKING 0x5, 0x100 ;  /* 0x0144000000000b1d */ /* 0x000fec0000010000 */
[----:B------:R-:W2:Y:S04]  /*da40*/  @P0 LDS R0, [0x18100] ;  /* 0x01810000ff000984 */ /* 0x000ea80000000800 */
[----:B--2---:R2:W-:Y:S04]  /*da50*/  @P0 STL [R1], R0 ;  /* 0x0000000001000387 */ /* 0x0045e80000100800 */
[----:B------:R-:W-:Y:S06]  /*da60*/  @P0 BAR.ARV 0x4, 0x100 ;  /* 0x0104000000000b1d */ /* 0x000fec0000002000 */
[----:B------:R-:W-:Y:S05]  /*da70*/  @P0 BRA `(.L_x_540) ;  /* 0x0000007000000947 */ /* 0x000fea0003800000 */
[----:B------:R-:W-:Y:S05]  /*da80*/  BRA.DIV ~URZ, `(.L_x_541) ;  /* 0x000020c27f007947 */ /* 0x000fea000b800000 */
[----:B--2---:R2:W4:Y:S02]  /*da90*/  SHFL.IDX PT, R0, R65, RZ, 0x1f ;  /* 0x00001fff41007589 */ /* 0x00452400000e0000 */
.L_x_572:
[----:B------:R-:W-:Y:S01]  /*daa0*/  WARPSYNC 0xffffffff ;  /* 0xffffffff00007948 */ /* 0x000fe20003800000 */
[----:B------:R-:W-:Y:S06]  /*dab0*/  BAR.SYNC.DEFER_BLOCKING 0x4, 0x100 ;  /* 0x0104000000007b1d */ /* 0x000fec0000010000 */
[----:B----4-:R4:W-:Y:S04]  /*dac0*/  STL [R1], R0 ;  /* 0x0000000001007387 */ /* 0x0109e80000100800 */
[----:B------:R4:W-:Y:S04]  /*dad0*/  @!P6 STS [0x18100], R65 ;  /* 0x01810041ff00e388 */ /* 0x0009e80000000800 */
[----:B------:R-:W-:Y:S06]  /*dae0*/  BAR.ARV 0x5, 0x100 ;  /* 0x0144000000007b1d */ /* 0x000fec0000002000 */
.L_x_540:
[----:B--2-4-:R-:W2:Y:S02]  /*daf0*/  LDL R0, [R1] ;  /* 0x0000000001007983 */ /* 0x014ea40000100800 */
[----:B--2---:R-:W-:-:S13]  /*db00*/  ISETP.GE.AND P0, PT, R0, c[0x0][0x538], PT ;  /* 0x00014e0000007a0c */ /* 0x004fda0003f06270 */
[----:B-1-3--:R-:W-:Y:S01]  /*db10*/  @P0 CALL.REL.NOINC `(.L_x_542) ;  /* 0x0000001000000944 */ /* 0x00afe20003c00000 */
[----:B------:R-:W-:Y:S05]  /*db20*/  BRA `(.L_x_543) ;  /* 0xffff2d3000007947 */ /* 0x000fea000383ffff */
.L_x_542:
[----:B------:R-:W-:Y:S05]  /*db30*/  EXIT ;  /* 0x000000000000794d */ /* 0x000fea0003800000 */
.L_x_474:
[----:B------:R-:W-:Y:S01]  /*db40*/  IMAD.MOV.U32 R7, RZ, RZ, R9 ;  /* 0x000000ffff077224 */ /* 0x000fe200078e0009 */
[----:B------:R-:W-:Y:S01]  /*db50*/  MOV R171, RZ ;  /* 0x000000ff00ab7202 */ /* 0x000fe20000000f00 */
[----:B------:R-:W-:Y:S01]  /*db60*/  IMAD.MOV.U32 R3, RZ, RZ, 0x181f ;  /* 0x0000181fff037424 */ /* 0x000fe200078e00ff */
[----:B------:R-:W-:Y:S02]  /*db70*/  MOV R2, 0xdb90 ;  /* 0x0000db9000027802 */ /* 0x000fe40000000f00 */
[----:B-----5:R-:W-:Y:S05]  /*db80*/  CALL.REL.NOINC `($__internal_1_$__cuda_sm70_shflsync_idx_p) ;  /* 0x0000209000007944 */ /* 0x020fea0003c00000 */
[----:B------:R-:W-:Y:S01]  /*db90*/  MOV R8, R171 ;  /* 0x000000ab00087202 */ /* 0x000fe20000000f00 */
[----:B------:R-:W-:Y:S05]  /*dba0*/  BRA `(.L_x_544) ;  /* 0xffff374000007947 */ /* 0x000fea000383ffff */
.L_x_475:
[----:B------:R-:W-:Y:S01]  /*dbb0*/  IMAD.MOV.U32 R7, RZ, RZ, R11 ;  /* 0x000000ffff077224 */ /* 0x000fe200078e000b */
[----:B------:R-:W-:Y:S01]  /*dbc0*/  MOV R171, RZ ;  /* 0x000000ff00ab7202 */ /* 0x000fe20000000f00 */
[----:B------:R-:W-:Y:S01]  /*dbd0*/  IMAD.MOV.U32 R3, RZ, RZ, 0x181f ;  /* 0x0000181fff037424 */ /* 0x000fe200078e00ff */
[----:B------:R-:W-:Y:S02]  /*dbe0*/  MOV R2, 0xdc00 ;  /* 0x0000dc0000027802 */ /* 0x000fe40000000f00 */
[----:B-12--5:R-:W-:Y:S05]  /*dbf0*/  CALL.REL.NOINC `($__internal_1_$__cuda_sm70_shflsync_idx_p) ;  /* 0x0000202000007944 */ /* 0x026fea0003c00000 */
[----:B------:R-:W-:Y:S01]  /*dc00*/  MOV R0, R171 ;  /* 0x000000ab00007202 */ /* 0x000fe20000000f00 */
[----:B------:R-:W-:Y:S05]  /*dc10*/  BRA `(.L_x_545) ;  /* 0xffff36f000007947 */ /* 0x000fea000383ffff */
.L_x_478:
[----:B--2---:R-:W-:Y:S01]  /*dc20*/  IMAD.MOV.U32 R7, RZ, RZ, R9 ;  /* 0x000000ffff077224 */ /* 0x004fe200078e0009 */
[----:B------:R-:W-:Y:S01]  /*dc30*/  MOV R171, 0x1 ;  /* 0x0000000100ab7802 */ /* 0x000fe20000000f00 */
[----:B------:R-:W-:Y:S01]  /*dc40*/  IMAD.MOV.U32 R3, RZ, RZ, 0x181f ;  /* 0x0000181fff037424 */ /* 0x000fe200078e00ff */
[----:B------:R-:W-:-:S02]  /*dc50*/  MOV R2, 0xdc70 ;  /* 0x0000dc7000027802 */ /* 0x000fc40000000f00 */
[----:B-1-345:R-:W-:Y:S05]  /*dc60*/  CALL.REL.NOINC `($__internal_1_$__cuda_sm70_shflsync_idx_p) ;  /* 0x00001fb000007944 */ /* 0x03afea0003c00000 */
[----:B------:R-:W-:Y:S01]  /*dc70*/  IMAD.MOV.U32 R8, RZ, RZ, R171 ;  /* 0x000000ffff087224 */ /* 0x000fe200078e00ab */
[----:B------:R-:W-:Y:S01]  /*dc80*/  MOV R171, 0x1 ;  /* 0x0000000100ab7802 */ /* 0x000fe20000000f00 */
[----:B------:R-:W-:Y:S01]  /*dc90*/  IMAD.MOV.U32 R7, RZ, RZ, R11 ;  /* 0x000000ffff077224 */ /* 0x000fe200078e000b */
[----:B------:R-:W-:-:S02]  /*dca0*/  MOV R3, 0x181f ;  /* 0x0000181f00037802 */ /* 0x000fc40000000f00 */
[----:B------:R-:W-:Y:S02]  /*dcb0*/  MOV R2, 0xdcd0 ;  /* 0x0000dcd000027802 */ /* 0x000fe40000000f00 */
[----:B------:R-:W-:Y:S05]  /*dcc0*/  CALL.REL.NOINC `($__internal_1_$__cuda_sm70_shflsync_idx_p) ;  /* 0x00001f5000007944 */ /* 0x000fea0003c00000 */
[----:B------:R-:W-:Y:S01]  /*dcd0*/  MOV R0, R171 ;  /* 0x000000ab00007202 */ /* 0x000fe20000000f00 */
[----:B------:R-:W-:Y:S05]  /*dce0*/  BRA `(.L_x_546) ;  /* 0xffff37b000007947 */ /* 0x000fea000383ffff */
.L_x_481:
[----:B-1----:R-:W-:Y:S01]  /*dcf0*/  IMAD.MOV.U32 R7, RZ, RZ, R9 ;  /* 0x000000ffff077224 */ /* 0x002fe200078e0009 */
[----:B------:R-:W-:Y:S01]  /*dd00*/  MOV R171, 0x2 ;  /* 0x0000000200ab7802 */ /* 0x000fe20000000f00 */
[----:B------:R-:W-:Y:S01]  /*dd10*/  IMAD.MOV.U32 R3, RZ, RZ, 0x181f ;  /* 0x0000181fff037424 */ /* 0x000fe200078e00ff */
[----:B------:R-:W-:Y:S02]  /*dd20*/  MOV R2, 0xdd40 ;  /* 0x0000dd4000027802 */ /* 0x000fe40000000f00 */
[----:B--2345:R-:W-:Y:S05]  /*dd30*/  CALL.REL.NOINC `($__internal_1_$__cuda_sm70_shflsync_idx_p) ;  /* 0x00001ee000007944 */ /* 0x03cfea0003c00000 */
[----:B------:R-:W-:Y:S01]  /*dd40*/  MOV R8, R171 ;  /* 0x000000ab00087202 */ /* 0x000fe20000000f00 */
[----:B------:R-:W-:Y:S05]  /*dd50*/  BRA `(.L_x_547) ;  /* 0xffff38a000007947 */ /* 0x000fea000383ffff */
.L_x_482:
[----:B------:R-:W-:Y:S01]  /*dd60*/  IMAD.MOV.U32 R7, RZ, RZ, R11 ;  /* 0x000000ffff077224 */ /* 0x000fe200078e000b */
[----:B------:R-:W-:Y:S01]  /*dd70*/  MOV R171, 0x2 ;  /* 0x0000000200ab7802 */ /* 0x000fe20000000f00 */
[----:B------:R-:W-:Y:S01]  /*dd80*/  IMAD.MOV.U32 R3, RZ, RZ, 0x181f ;  /* 0x0000181fff037424 */ /* 0x000fe200078e00ff */
[----:B------:R-:W-:Y:S02]  /*dd90*/  MOV R2, 0xddb0 ;  /* 0x0000ddb000027802 */ /* 0x000fe40000000f00 */
[----:B-12345:R-:W-:Y:S05]  /*dda0*/  CALL.REL.NOINC `($__internal_1_$__cuda_sm70_shflsync_idx_p) ;  /* 0x00001e7000007944 */ /* 0x03efea0003c00000 */
[----:B------:R-:W-:Y:S01]  /*ddb0*/  MOV R0, R171 ;  /* 0x000000ab00007202 */ /* 0x000fe20000000f00 */
[----:B------:R-:W-:Y:S05]  /*ddc0*/  BRA `(.L_x_548) ;  /* 0xffff385000007947 */ /* 0x000fea000383ffff */
.L_x_485:
[----:B-1----:R-:W-:Y:S01]  /*ddd0*/  IMAD.MOV.U32 R7, RZ, RZ, R9 ;  /* 0x000000ffff077224 */ /* 0x002fe200078e0009 */
[----:B------:R-:W-:Y:S01]  /*dde0*/  MOV R171, 0x3 ;  /* 0x0000000300ab7802 */ /* 0x000fe20000000f00 */
[----:B------:R-:W-:Y:S01]  /*ddf0*/  IMAD.MOV.U32 R3, RZ, RZ, 0x181f ;  /* 0x0000181fff037424 */ /* 0x000fe200078e00ff */
[----:B------:R-:W-:-:S02]  /*de00*/  MOV R2, 0xde20 ;  /* 0x0000de2000027802 */ /* 0x000fc40000000f00 */
[----:B--2345:R-:W-:Y:S05]  /*de10*/  CALL.REL.NOINC `($__internal_1_$__cuda_sm70_shflsync_idx_p) ;  /* 0x00001e0000007944 */ /* 0x03cfea0003c00000 */
        /* <DEDUP_REMOVED lines=8> */
.L_x_488:
[----:B------:R-:W-:Y:S01]  /*dea0*/  IMAD.MOV.U32 R7, RZ, RZ, R5 ;  /* 0x000000ffff077224 */ /* 0x000fe200078e0005 */
[----:B------:R-:W-:Y:S01]  /*deb0*/  MOV R171, RZ ;  /* 0x000000ff00ab7202 */ /* 0x000fe20000000f00 */
[----:B------:R-:W-:Y:S01]  /*dec0*/  IMAD.MOV.U32 R3, RZ, RZ, 0x181f ;  /* 0x0000181fff037424 */ /* 0x000fe200078e00ff */
[----:B------:R-:W-:Y:S02]  /*ded0*/  MOV R2, 0xdef0 ;  /* 0x0000def000027802 */ /* 0x000fe40000000f00 */
[----:B------:R-:W-:Y:S05]  /*dee0*/  CALL.REL.NOINC `($__internal_1_$__cuda_sm70_shflsync_idx_p) ;  /* 0x00001d3000007944 */ /* 0x000fea0003c00000 */
[----:B------:R-:W-:Y:S01]  /*def0*/  MOV R4, R171 ;  /* 0x000000ab00047202 */ /* 0x000fe20000000f00 */
[----:B------:R-:W-:Y:S05]  /*df00*/  BRA `(.L_x_550) ;  /* 0xffff52a000007947 */ /* 0x000fea000383ffff */
.L_x_489:
[----:B------:R-:W-:Y:S01]  /*df10*/  IMAD.MOV.U32 R7, RZ, RZ, R12 ;  /* 0x000000ffff077224 */ /* 0x000fe200078e000c */
[----:B------:R-:W-:Y:S01]  /*df20*/  MOV R171, RZ ;  /* 0x000000ff00ab7202 */ /* 0x000fe20000000f00 */
[----:B------:R-:W-:Y:S01]  /*df30*/  IMAD.MOV.U32 R3, RZ, RZ, 0x181f ;  /* 0x0000181fff037424 */ /* 0x000fe200078e00ff */
[----:B------:R-:W-:Y:S02]  /*df40*/  MOV R2, 0xdf60 ;  /* 0x0000df6000027802 */ /* 0x000fe40000000f00 */
[----:B-12---:R-:W-:Y:S05]  /*df50*/  CALL.REL.NOINC `($__internal_1_$__cuda_sm70_shflsync_idx_p) ;  /* 0x00001cc000007944 */ /* 0x006fea0003c00000 */
[C---:B------:R-:W-:Y:S02]  /*df60*/  IADD3 R8, P0, R171.reuse, R105, RZ ;  /* 0x00000069ab087210 */ /* 0x040fe40007f1e0ff */
[----:B------:R-:W-:-:S02]  /*df70*/  IADD3 R6, P6, R171, R106, RZ ;  /* 0x0000006aab067210 */ /* 0x000fc40007fde0ff */
[----:B------:R-:W-:Y:S01]  /*df80*/  ISETP.GE.AND P5, PT, R206, c[0x0][0x1d4], PT ;  /* 0x00007500ce007a0c */ /* 0x000fe20003fa6270 */
[C---:B------:R-:W-:Y:S01]  /*df90*/  IMAD.X R9, R4.reuse, 0x1, R100, P0 ;  /* 0x0000000104097824 */ /* 0x040fe200000e0664 */
[----:B------:R-:W-:Y:S01]  /*dfa0*/  ISETP.GE.AND P2, PT, R207, c[0x0][0x1d4], PT ;  /* 0x00007500cf007a0c */ /* 0x000fe20003f46270 */
[----:B------:R-:W-:Y:S01]  /*dfb0*/  IMAD.X R7, R4, 0x1, R101, P6 ;  /* 0x0000000104077824 */ /* 0x000fe200030e0665 */
[----:B------:R-:W-:Y:S02]  /*dfc0*/  ISETP.GE.AND P0, PT, R208, c[0x0][0x1d4], PT ;  /* 0x00007500d0007a0c */ /* 0x000fe40003f06270 */
[----:B------:R-:W-:Y:S01]  /*dfd0*/  IADD3 R2, P6, R171, R107, RZ ;  /* 0x0000006bab027210 */ /* 0x000fe20007fde0ff */
[----:B------:R-:W-:Y:S01]  /*dfe0*/  IMAD.MOV.U32 R171, RZ, RZ, 0x1 ;  /* 0x00000001ffab7424 */ /* 0x000fe200078e00ff */
[----:B------:R-:W-:Y:S02]  /*dff0*/  SEL R11, RZ, 0x10, P5 ;  /* 0x00000010ff0b7807 */ /* 0x000fe40002800000 */
[----:B------:R-:W-:Y:S01]  /*e000*/  SEL R10, RZ, 0x10, P2 ;  /* 0x00000010ff0a7807 */ /* 0x000fe20001000000 */
[----:B------:R-:W-:-:S02]  /*e010*/  IMAD.X R3, R4, 0x1, R102, P6 ;  /* 0x0000000104037824 */ /* 0x000fc400030e0666 */
[----:B------:R-:W-:Y:S01]  /*e020*/  @!PT LDS RZ, [RZ] ;  /* 0x00000000fffff984 */ /* 0x000fe20000000800 */
[----:B------:R-:W-:Y:S01]  /*e030*/  @!PT LDS RZ, [RZ] ;  /* 0x00000000fffff984 */ /* 0x000fe20000000800 */
[----:B------:R-:W-:Y:S01]  /*e040*/  @!PT LDS RZ, [RZ] ;  /* 0x00000000fffff984 */ /* 0x000fe20000000800 */
[----:B------:R1:W-:Y:S04]  /*e050*/  LDGSTS.E.BYPASS.LTC128B.128 [R203+0x6100], [R8.64], !P5 ;  /* 0x0610000008cb7fae */ /* 0x0003e8000e901d46 */
[----:B------:R2:W-:Y:S04]  /*e060*/  LDGSTS.E.BYPASS.LTC128B.128 [R203+0x8100], [R6.64], !P2 ;  /* 0x0810000006cb7fae */ /* 0x0005e8000d101d46 */
[----:B------:R3:W-:Y:S01]  /*e070*/  LDGSTS.E.BYPASS.LTC128B.128 [R203+0xa100], [R2.64], !P0 ;  /* 0x0a10000002cb7fae */ /* 0x0007e2000c101d46 */
[----:B--2---:R-:W-:Y:S01]  /*e080*/  IMAD.MOV.U32 R7, RZ, RZ, R5 ;  /* 0x000000ffff077224 */ /* 0x004fe200078e0005 */
[----:B------:R-:W-:Y:S01]  /*e090*/  SEL R5, RZ, 0x10, P0 ;  /* 0x00000010ff057807 */ /* 0x000fe20000000000 */
[----:B---3--:R-:W-:Y:S01]  /*e0a0*/  IMAD.MOV.U32 R3, RZ, RZ, 0x181f ;  /* 0x0000181fff037424 */ /* 0x008fe200078e00ff */
[----:B------:R-:W-:-:S02]  /*e0b0*/  MOV R2, 0xe0d0 ;  /* 0x0000e0d000027802 */ /* 0x000fc40000000f00 */
[----:B-1----:R-:W-:Y:S05]  /*e0c0*/  CALL.REL.NOINC `($__internal_1_$__cuda_sm70_shflsync_idx_p) ;  /* 0x00001b5000007944 */ /* 0x002fea0003c00000 */
        /* <DEDUP_REMOVED lines=8> */
.L_x_490:
[----:B------:R-:W-:Y:S01]  /*e150*/  IMAD.MOV.U32 R7, RZ, RZ, R4 ;  /* 0x000000ffff077224 */ /* 0x000fe200078e0004 */
[----:B------:R-:W-:Y:S01]  /*e160*/  MOV R171, RZ ;  /* 0x000000ff00ab7202 */ /* 0x000fe20000000f00 */
[----:B------:R-:W-:Y:S01]  /*e170*/  IMAD.MOV.U32 R3, RZ, RZ, 0x1c1f ;  /* 0x00001c1fff037424 */ /* 0x000fe200078e00ff */
[----:B------:R-:W-:Y:S02]  /*e180*/  MOV R2, 0xe1a0 ;  /* 0x0000e1a000027802 */ /* 0x000fe40000000f00 */
[----:B------:R-:W-:Y:S05]  /*e190*/  CALL.REL.NOINC `($__internal_1_$__cuda_sm70_shflsync_idx_p) ;  /* 0x00001a8000007944 */ /* 0x000fea0003c00000 */
[----:B------:R-:W-:Y:S01]  /*e1a0*/  MOV R0, R171 ;  /* 0x000000ab00007202 */ /* 0x000fe20000000f00 */
[----:B------:R-:W-:Y:S05]  /*e1b0*/  BRA `(.L_x_552) ;  /* 0xffff536000007947 */ /* 0x000fea000383ffff */
.L_x_491:
[----:B------:R-:W-:Y:S01]  /*e1c0*/  IMAD.MOV.U32 R7, RZ, RZ, R4 ;  /* 0x000000ffff077224 */ /* 0x000fe200078e0004 */
[----:B------:R-:W-:Y:S01]  /*e1d0*/  MOV R171, 0x1 ;  /* 0x0000000100ab7802 */ /* 0x000fe20000000f00 */
[----:B------:R-:W-:Y:S01]  /*e1e0*/  IMAD.MOV.U32 R3, RZ, RZ, 0x1c1f ;  /* 0x00001c1fff037424 */ /* 0x000fe200078e00ff */
[----:B------:R-:W-:Y:S02]  /*e1f0*/  MOV R2, 0xe210 ;  /* 0x0000e21000027802 */ /* 0x000fe40000000f00 */
[----:B-1----:R-:W-:Y:S05]  /*e200*/  CALL.REL.NOINC `($__internal_1_$__cuda_sm70_shflsync_idx_p) ;  /* 0x00001a1000007944 */ /* 0x002fea0003c00000 */
[----:B------:R-:W-:Y:S01]  /*e210*/  IMAD.IADD R0, R5, 0x1, R171 ;  /* 0x0000000105007824 */ /* 0x000fe200078e02ab */
[----:B------:R-:W-:-:S04]  /*e220*/  FMNMX.FTZ R2, R9, R10, !PT ;  /* 0x0000000a09027209 */ /* 0x000fc80007810000 */
[----:B------:R-:W-:Y:S02]  /*e230*/  IMNMX R0, R6, R0, PT ;  /* 0x0000000006007217 */ /* 0x000fe40003800200 */
[----:B------:R-:W-:Y:S02]  /*e240*/  FMNMX.FTZ R2, R11, R2, !PT ;  /* 0x000000020b027209 */ /* 0x000fe40007810000 */
[C---:B------:R-:W-:Y:S02]  /*e250*/  ISETP.GT.AND P5, PT, R0.reuse, RZ, PT ;  /* 0x000000ff0000720c */ /* 0x040fe40003fa4270 */
[C---:B------:R-:W-:Y:S02]  /*e260*/  ISETP.GT.AND P2, PT, R0.reuse, 0x1, PT ;  /* 0x000000010000780c */ /* 0x040fe40003f44270 */
[----:B------:R-:W-:Y:S02]  /*e270*/  ISETP.GT.AND P0, PT, R0, 0x8, PT ;  /* 0x000000080000780c */ /* 0x000fe40003f04270 */
[----:B------:R-:W-:-:S02]  /*e280*/  FSEL R6, R76, -INF , P5 ;  /* 0xff8000004c067808 */ /* 0x000fc40002800000 */
[----:B------:R-:W-:Y:S02]  /*e290*/  FSEL R7, R72, -INF , P2 ;  /* 0xff80000048077808 */ /* 0x000fe40001000000 */
[----:B------:R-:W-:Y:S02]  /*e2a0*/  ISETP.GT.AND P2, PT, R0, 0x9, PT ;  /* 0x000000090000780c */ /* 0x000fe40003f44270 */
[----:B------:R-:W-:Y:S02]  /*e2b0*/  FSEL R12, R70, -INF , P0 ;  /* 0xff800000460c7808 */ /* 0x000fe40000000000 */
[----:B------:R-:W-:Y:S02]  /*e2c0*/  FMNMX.FTZ R3, R6, R7, !PT ;  /* 0x0000000706037209 */ /* 0x000fe40007810000 */
[----:B------:R-:W-:Y:S02]  /*e2d0*/  FMNMX.FTZ R5, R13, R2, !PT ;  /* 0x000000020d057209 */ /* 0x000fe40007810000 */
[----:B------:R-:W-:-:S02]  /*e2e0*/  ISETP.GT.AND P0, PT, R0, 0x10, PT ;  /* 0x000000100000780c */ /* 0x000fc40003f04270 */
[----:B------:R-:W-:Y:S02]  /*e2f0*/  FSEL R14, R56, -INF , P2 ;  /* 0xff800000380e7808 */ /* 0x000fe40001000000 */
[----:B------:R-:W-:Y:S02]  /*e300*/  FMNMX.FTZ R2, R12, R3, !PT ;  /* 0x000000030c027209 */ /* 0x000fe40007810000 */
[----:B------:R-:W-:Y:S02]  /*e310*/  FMNMX.FTZ R100, R46, R5, !PT ;  /* 0x000000052e647209 */ /* 0x000fe40007810000 */
[----:B------:R-:W-:Y:S02]  /*e320*/  ISETP.GT.AND P2, PT, R0, 0x11, PT ;  /* 0x000000110000780c */ /* 0x000fe40003f44270 */
[----:B------:R-:W-:Y:S02]  /*e330*/  FSEL R45, R53, -INF , P0 ;  /* 0xff800000352d7808 */ /* 0x000fe40000000000 */
[----:B------:R-:W-:-:S02]  /*e340*/  FMNMX.FTZ R2, R14, R2, !PT ;  /* 0x000000020e027209 */ /* 0x000fc40007810000 */
[----:B------:R-:W-:Y:S02]  /*e350*/  FMNMX.FTZ R100, R47, R100, !PT ;  /* 0x000000642f647209 */ /* 0x000fe40007810000 */
        /* <DEDUP_REMOVED lines=36> */
[----:B------:R-:W-:Y:S01]  /*e5a0*/  ISETP.GT.AND P2, PT, R0, 0x39, PT ;  /* 0x000000390000780c */ /* 0x000fe20003f44270 */
[----:B------:R-:W-:Y:S01]  /*e5b0*/  IMAD.MOV.U32 R0, RZ, RZ, 0x2 ;  /* 0x00000002ff007424 */ /* 0x000fe200078e00ff */
[----:B------:R-:W-:Y:S02]  /*e5c0*/  FSEL R196, R19, -INF , P0 ;  /* 0xff80000013c47808 */ /* 0x000fe40000000000 */
[----:B------:R-:W-:Y:S02]  /*e5d0*/  FMNMX.FTZ R8, R201, R8, !PT ;  /* 0x00000008c9087209 */ /* 0x000fe40007810000 */
[----:B------:R-:W-:Y:S02]  /*e5e0*/  FMNMX.FTZ R100, R212, R100, !PT ;  /* 0x00000064d4647209 */ /* 0x000fe40007810000 */
[----:B------:R-:W-:-:S02]  /*e5f0*/  FSEL R204, R18, -INF , P2 ;  /* 0xff80000012cc7808 */ /* 0x000fc40001000000 */
[----:B------:R-:W-:Y:S01]  /*e600*/  FMNMX.FTZ R8, R196, R8, !PT ;  /* 0x00000008c4087209 */ /* 0x000fe20007810000 */
[----:B------:R-:W-:Y:S01]  /*e610*/  IMAD.MOV.U32 R4, RZ, RZ, R100 ;  /* 0x000000ffff047224 */ /* 0x000fe200078e0064 */
[----:B------:R-:W-:Y:S02]  /*e620*/  MOV R2, 0xe650 ;  /* 0x0000e65000027802 */ /* 0x000fe40000000f00 */
[----:B------:R-:W-:Y:S02]  /*e630*/  FMNMX.FTZ R8, R204, R8, !PT ;  /* 0x00000008cc087209 */ /* 0x000fe40007810000 */
[----:B------:R-:W-:Y:S05]  /*e640*/  CALL.REL.NOINC `($__internal_0_$__cuda_sm70_shflsync_bfly_p) ;  /* 0x0000157000007944 */ /* 0x000fea0003c00000 */
[----:B------:R-:W-:Y:S01]  /*e650*/  FMNMX.FTZ R100, R100, R0, !PT ;  /* 0x0000000064647209 */ /* 0x000fe20007810000 */
[----:B------:R-:W-:Y:S01]  /*e660*/  IMAD.MOV.U32 R0, RZ, RZ, 0x1 ;  /* 0x00000001ff007424 */ /* 0x000fe200078e00ff */
[----:B------:R-:W-:-:S03]  /*e670*/  MOV R2, 0xe6a0 ;  /* 0x0000e6a000027802 */ /* 0x000fc60000000f00 */
[----:B------:R-:W-:Y:S02]  /*e680*/  IMAD.MOV.U32 R4, RZ, RZ, R100 ;  /* 0x000000ffff047224 */ /* 0x000fe400078e0064 */
[----:B------:R-:W-:Y:S05]  /*e690*/  CALL.REL.NOINC `($__internal_0_$__cuda_sm70_shflsync_bfly_p) ;  /* 0x0000152000007944 */ /* 0x000fea0003c00000 */
[----:B------:R-:W-:Y:S01]  /*e6a0*/  FMNMX.FTZ R100, R100, R0, !PT ;  /* 0x0000000064647209 */ /* 0x000fe20007810000 */
[----:B------:R-:W-:Y:S01]  /*e6b0*/  IMAD.MOV.U32 R4, RZ, RZ, R8 ;  /* 0x000000ffff047224 */ /* 0x000fe200078e0008 */
[----:B------:R-:W-:Y:S01]  /*e6c0*/  MOV R2, 0xe6f0 ;  /* 0x0000e6f000027802 */ /* 0x000fe20000000f00 */
[----:B------:R-:W-:Y:S02]  /*e6d0*/  IMAD.MOV.U32 R0, RZ, RZ, 0x2 ;  /* 0x00000002ff007424 */ /* 0x000fe400078e00ff */
[----:B------:R-:W-:Y:S05]  /*e6e0*/  CALL.REL.NOINC `($__internal_0_$__cuda_sm70_shflsync_bfly_p) ;  /* 0x000014d000007944 */ /* 0x000fea0003c00000 */
[----:B------:R-:W-:Y:S01]  /*e6f0*/  FMNMX.FTZ R8, R8, R0, !PT ;  /* 0x0000000008087209 */ /* 0x000fe20007810000 */
[----:B------:R-:W-:Y:S01]  /*e700*/  IMAD.MOV.U32 R0, RZ, RZ, 0x1 ;  /* 0x00000001ff007424 */ /* 0x000fe200078e00ff */
[----:B------:R-:W-:-:S03]  /*e710*/  MOV R2, 0xe740 ;  /* 0x0000e74000027802 */ /* 0x000fc60000000f00 */
[----:B------:R-:W-:Y:S02]  /*e720*/  IMAD.MOV.U32 R4, RZ, RZ, R8 ;  /* 0x000000ffff047224 */ /* 0x000fe400078e0008 */
[----:B------:R-:W-:Y:S05]  /*e730*/  CALL.REL.NOINC `($__internal_0_$__cuda_sm70_shflsync_bfly_p) ;  /* 0x0000148000007944 */ /* 0x000fea0003c00000 */
[----:B------:R-:W-:Y:S01]  /*e740*/  MOV R3, R0 ;  /* 0x0000000000037202 */ /* 0x000fe20000000f00 */
[----:B------:R-:W-:Y:S05]  /*e750*/  BRA `(.L_x_553) ;  /* 0xffff547000007947 */ /* 0x000fea000383ffff */
.L_x_495:
[----:B------:R-:W-:Y:S01]  /*e760*/  MOV R171, RZ ;  /* 0x000000ff00ab7202 */ /* 0x000fe20000000f00 */
[----:B------:R-:W-:Y:S01]  /*e770*/  IMAD.MOV.U32 R7, RZ, RZ, R5 ;  /* 0x000000ffff077224 */ /* 0x000fe200078e0005 */
[----:B------:R-:W-:Y:S01]  /*e780*/  MOV R2, 0xe7b0 ;  /* 0x0000e7b000027802 */ /* 0x000fe20000000f00 */
[----:B------:R-:W-:Y:S02]  /*e790*/  IMAD.MOV.U32 R3, RZ, RZ, 0x181f ;  /* 0x0000181fff037424 */ /* 0x000fe400078e00ff */
[----:B-1234-:R-:W-:Y:S05]  /*e7a0*/  CALL.REL.NOINC `($__internal_1_$__cuda_sm70_shflsync_idx_p) ;  /* 0x0000147000007944 */ /* 0x01efea0003c00000 */
[----:B------:R-:W-:Y:S01]  /*e7b0*/  MOV R4, R171 ;  /* 0x000000ab00047202 */ /* 0x000fe20000000f00 */
[----:B------:R-:W-:-:S05]  /*e7c0*/  BRA `(.L_x_554) ;  /* 0xffff683000007947 */ /* 0x000fca000383ffff */
.L_x_496:
[----:B------:R-:W-:Y:S01]  /*e7d0*/  MOV R171, RZ ;  /* 0x000000ff00ab7202 */ /* 0x000fe20000000f00 */
[----:B------:R-:W-:Y:S01]  /*e7e0*/  IMAD.MOV.U32 R7, RZ, RZ, R20 ;  /* 0x000000ffff077224 */ /* 0x000fe200078e0014 */
[----:B------:R-:W-:Y:S01]  /*e7f0*/  MOV R2, 0xe820 ;  /* 0x0000e82000027802 */ /* 0x000fe20000000f00 */
[----:B------:R-:W-:Y:S02]  /*e800*/  IMAD.MOV.U32 R3, RZ, RZ, 0x181f ;  /* 0x0000181fff037424 */ /* 0x000fe400078e00ff */
[----:B-1234-:R-:W-:Y:S05]  /*e810*/  CALL.REL.NOINC `($__internal_1_$__cuda_sm70_shflsync_idx_p) ;  /* 0x0000140000007944 */ /* 0x01efea0003c00000 */
[----:B------:R-:W-:Y:S02]  /*e820*/  ISETP.GE.AND P6, PT, R206, c[0x0][0x1d4], PT ;  /* 0x00007500ce007a0c */ /* 0x000fe40003fc6270 */
[----:B------:R-:W-:Y:S02]  /*e830*/  IADD3 R12, P0, R171, R28, RZ ;  /* 0x0000001cab0c7210 */ /* 0x000fe40007f1e0ff */
[----:B------:R-:W-:Y:S02]  /*e840*/  ISETP.GE.AND P5, PT, R207, c[0x0][0x1d4], PT ;  /* 0x00007500cf007a0c */ /* 0x000fe40003fa6270 */
[C---:B------:R-:W-:Y:S01]  /*e850*/  IADD3 R6, P2, R171.reuse, R29, RZ ;  /* 0x0000001dab067210 */ /* 0x040fe20007f5e0ff */
[----:B------:R-:W-:Y:S01]  /*e860*/  IMAD.X R13, R4, 0x1, R21, P0 ;  /* 0x00000001040d7824 */ /* 0x000fe200000e0615 */
[----:B------:R-:W-:Y:S02]  /*e870*/  ISETP.GE.AND P0, PT, R208, c[0x0][0x1d4], PT ;  /* 0x00007500d0007a0c */ /* 0x000fe40003f06270 */
[----:B------:R-:W-:Y:S01]  /*e880*/  SEL R15, RZ, 0x10, P6 ;  /* 0x00000010ff0f7807 */ /* 0x000fe20003000000 */
[C---:B------:R-:W-:Y:S01]  /*e890*/  IMAD.X R7, R4.reuse, 0x1, R22, P2 ;  /* 0x0000000104077824 */ /* 0x040fe200010e0616 */
[----:B------:R-:W-:Y:S01]  /*e8a0*/  IADD3 R2, P2, R171, R30, RZ ;  /* 0x0000001eab027210 */ /* 0x000fe20007f5e0ff */
[----:B------:R-:W-:Y:S01]  /*e8b0*/  @!PT LDS RZ, [RZ] ;  /* 0x00000000fffff984 */ /* 0x000fe20000000800 */
[----:B------:R-:W-:Y:S01]  /*e8c0*/  @!PT LDS RZ, [RZ] ;  /* 0x00000000fffff984 */ /* 0x000fe20000000800 */
[----:B------:R-:W-:Y:S01]  /*e8d0*/  @!PT LDS RZ, [RZ] ;  /* 0x00000000fffff984 */ /* 0x000fe20000000800 */
[----:B------:R1:W-:Y:S01]  /*e8e0*/  LDGSTS.E.BYPASS.LTC128B.128 [R203+0x100], [R12.64], !P6 ;  /* 0x001000000ccb7fae */ /* 0x0003e2000f101d46 */
[----:B------:R-:W-:Y:S01]  /*e8f0*/  IMAD.MOV.U32 R171, RZ, RZ, 0x1 ;  /* 0x00000001ffab7424 */ /* 0x000fe200078e00ff */
[----:B------:R-:W-:Y:S02]  /*e900*/  SEL R14, RZ, 0x10, P5 ;  /* 0x00000010ff0e7807 */ /* 0x000fe40002800000 */
[----:B------:R2:W-:Y:S01]  /*e910*/  LDGSTS.E.BYPASS.LTC128B.128 [R203+0x2100], [R6.64], !P5 ;  /* 0x0210000006cb7fae */ /* 0x0005e2000e901d46 */
[----:B------:R-:W-:Y:S05]  /*e920*/  IMAD.X R3, R4, 0x1, R23, P2 ;  /* 0x0000000104037824 */ /* 0x000fea00010e0617 */
[----:B------:R3:W-:Y:S01]  /*e930*/  LDGSTS.E.BYPASS.LTC128B.128 [R203+0x4100], [R2.64], !P0 ;  /* 0x0410000002cb7fae */ /* 0x0007e2000c101d46 */
[----:B--2---:R-:W-:Y:S01]  /*e940*/  IMAD.MOV.U32 R7, RZ, RZ, R5 ;  /* 0x000000ffff077224 */ /* 0x004fe200078e0005 */
[----:B------:R-:W-:Y:S02]  /*e950*/  SEL R5, RZ, 0x10, P0 ;  /* 0x00000010ff057807 */ /* 0x000fe40000000000 */
[----:B---3--:R-:W-:Y:S01]  /*e960*/  MOV R2, 0xe990 ;  /* 0x0000e99000027802 */ /* 0x008fe20000000f00 */
[----:B------:R-:W-:Y:S02]  /*e970*/  IMAD.MOV.U32 R3, RZ, RZ, 0x181f ;  /* 0x0000181fff037424 */ /* 0x000fe400078e00ff */
[----:B-1----:R-:W-:Y:S05]  /*e980*/  CALL.REL.NOINC `($__internal_1_$__cuda_sm70_shflsync_idx_p) ;  /* 0x0000129000007944 */ /* 0x002fea0003c00000 */
[----:B------:R-:W-:Y:S01]  /*e990*/  MOV R3, 0x181f ;  /* 0x0000181f00037802 */ /* 0x000fe20000000f00 */
[----:B------:R-:W-:Y:S01]  /*e9a0*/  IMAD.MOV.U32 R4, RZ, RZ, R171 ;  /* 0x000000ffff047224 */ /* 0x000fe200078e00ab */
[----:B------:R-:W-:Y:S01]  /*e9b0*/  MOV R171, 0x1 ;  /* 0x0000000100ab7802 */ /* 0x000fe20000000f00 */
[----:B------:R-:W-:Y:S01]  /*e9c0*/  IMAD.MOV.U32 R7, RZ, RZ, R20 ;  /* 0x000000ffff077224 */ /* 0x000fe200078e0014 */
[----:B------:R-:W-:Y:S02]  /*e9d0*/  MOV R2, 0xe9f0 ;  /* 0x0000e9f000027802 */ /* 0x000fe40000000f00 */
[----:B------:R-:W-:Y:S05]  /*e9e0*/  CALL.REL.NOINC `($__internal_1_$__cuda_sm70_shflsync_idx_p) ;  /* 0x0000123000007944 */ /* 0x000fea0003c00000 */
[----:B------:R-:W-:Y:S01]  /*e9f0*/  MOV R0, R171 ;  /* 0x000000ab00007202 */ /* 0x000fe20000000f00 */
[----:B------:R-:W-:-:S05]  /*ea00*/  BRA `(.L_x_555) ;  /* 0xffff674000007947 */ /* 0x000fca000383ffff */
.L_x_499:
[----:B------:R-:W-:Y:S01]  /*ea10*/  MOV R171, RZ ;  /* 0x000000ff00ab7202 */ /* 0x000fe20000000f00 */
[----:B------:R-:W-:Y:S01]  /*ea20*/  IMAD.MOV.U32 R7, RZ, RZ, R5 ;  /* 0x000000ffff077224 */ /* 0x000fe200078e0005 */
[----:B------:R-:W-:Y:S01]  /*ea30*/  MOV R2, 0xea60 ;  /* 0x0000ea6000027802 */ /* 0x000fe20000000f00 */
[----:B------:R-:W-:Y:S02]  /*ea40*/  IMAD.MOV.U32 R3, RZ, RZ, 0x181f ;  /* 0x0000181fff037424 */ /* 0x000fe400078e00ff */
[----:B------:R-:W-:Y:S05]  /*ea50*/  CALL.REL.NOINC `($__internal_1_$__cuda_sm70_shflsync_idx_p) ;  /* 0x000011c000007944 */ /* 0x000fea0003c00000 */
[----:B------:R-:W-:Y:S01]  /*ea60*/  MOV R4, R171 ;  /* 0x000000ab00047202 */ /* 0x000fe20000000f00 */
[----:B------:R-:W-:-:S05]  /*ea70*/  BRA `(.L_x_556) ;  /* 0xffff781000007947 */ /* 0x000fca000383ffff */
.L_x_500:
[----:B------:R-:W-:Y:S01]  /*ea80*/  MOV R171, RZ ;  /* 0x000000ff00ab7202 */ /* 0x000fe20000000f00 */
[----:B------:R-:W-:Y:S01]  /*ea90*/  IMAD.MOV.U32 R7, RZ, RZ, R12 ;  /* 0x000000ffff077224 */ /* 0x000fe200078e000c */
[----:B------:R-:W-:Y:S01]  /*eaa0*/  MOV R2, 0xead0 ;  /* 0x0000ead000027802 */ /* 0x000fe20000000f00 */
[----:B------:R-:W-:Y:S02]  /*eab0*/  IMAD.MOV.U32 R3, RZ, RZ, 0x181f ;  /* 0x0000181fff037424 */ /* 0x000fe400078e00ff */
[----:B-12---:R-:W-:Y:S05]  /*eac0*/  CALL.REL.NOINC `($__internal_1_$__cuda_sm70_shflsync_idx_p) ;  /* 0x0000115000007944 */ /* 0x006fea0003c00000 */
        /* <DEDUP_REMOVED lines=31> */
.L_x_501:
[----:B------:R-:W-:Y:S01]  /*ecc0*/  MOV R171, RZ ;  /* 0x000000ff00ab7202 */ /* 0x000fe20000000f00 */
[----:B------:R-:W-:Y:S01]  /*ecd0*/  IMAD.MOV.U32 R7, RZ, RZ, R4 ;  /* 0x000000ffff077224 */ /* 0x000fe200078e0004 */
[----:B------:R-:W-:Y:S01]  /*ece0*/  MOV R2, 0xed10 ;  /* 0x0000ed1000027802 */ /* 0x000fe20000000f00 */
[----:B------:R-:W-:Y:S02]  /*ecf0*/  IMAD.MOV.U32 R3, RZ, RZ, 0x1c1f ;  /* 0x00001c1fff037424 */ /* 0x000fe400078e00ff */
[----:B------:R-:W-:Y:S05]  /*ed00*/  CALL.REL.NOINC `($__internal_1_$__cuda_sm70_shflsync_idx_p) ;  /* 0x00000f1000007944 */ /* 0x000fea0003c00000 */
[----:B------:R-:W-:Y:S01]  /*ed10*/  MOV R0, R171 ;  /* 0x000000ab00007202 */ /* 0x000fe20000000f00 */
[----:B------:R-:W-:-:S05]  /*ed20*/  BRA `(.L_x_558) ;  /* 0xffff78d000007947 */ /* 0x000fca000383ffff */
.L_x_502:
[----:B------:R-:W-:Y:S01]  /*ed30*/  MOV R171, 0x1 ;  /* 0x0000000100ab7802 */ /* 0x000fe20000000f00 */
[----:B------:R-:W-:Y:S01]  /*ed40*/  IMAD.MOV.U32 R7, RZ, RZ, R4 ;  /* 0x000000ffff077224 */ /* 0x000fe200078e0004 */
[----:B------:R-:W-:Y:S01]  /*ed50*/  MOV R2, 0xed80 ;  /* 0x0000ed8000027802 */ /* 0x000fe20000000f00 */
[----:B------:R-:W-:Y:S02]  /*ed60*/  IMAD.MOV.U32 R3, RZ, RZ, 0x1c1f ;  /* 0x00001c1fff037424 */ /* 0x000fe400078e00ff */
[----:B-1----:R-:W-:Y:S05]  /*ed70*/  CALL.REL.NOINC `($__internal_1_$__cuda_sm70_shflsync_idx_p) ;  /* 0x00000ea000007944 */ /* 0x002fea0003c00000 */
[----:B------:R-:W-:Y:S01]  /*ed80*/  FMNMX.FTZ R0, R6, R101, !PT ;  /* 0x0000006506007209 */ /* 0x000fe20007810000 */
[----:B------:R-:W-:Y:S03]  /*ed90*/  IMAD.IADD R171, R5, 0x1, R171 ;  /* 0x0000000105ab7824 */ /* 0x000fe600078e02ab */
[----:B------:R-:W-:Y:S02]  /*eda0*/  FMNMX.FTZ R0, R10, R0, !PT ;  /* 0x000000000a007209 */ /* 0x000fe40007810000 */
[C---:B------:R-:W-:Y:S02]  /*edb0*/  ISETP.GT.AND P2, PT, R171.reuse, RZ, PT ;  /* 0x000000ffab00720c */ /* 0x040fe40003f44270 */
[C---:B------:R-:W-:Y:S02]  /*edc0*/  ISETP.GT.AND P0, PT, R171.reuse, 0x1, PT ;  /* 0x00000001ab00780c */ /* 0x040fe40003f04270 */
[----:B------:R-:W-:Y:S02]  /*edd0*/  FSEL R5, R152, -INF , P2 ;  /* 0xff80000098057808 */ /* 0x000fe40001000000 */
[----:B------:R-:W-:Y:S02]  /*ede0*/  ISETP.GT.AND P2, PT, R171, 0x8, PT ;  /* 0x00000008ab00780c */ /* 0x000fe40003f44270 */
[----:B------:R-:W-:Y:S02]  /*edf0*/  FSEL R8, R151, -INF , P0 ;  /* 0xff80000097087808 */ /* 0x000fe40000000000 */
[----:B------:R-:W-:Y:S02]  /*ee00*/  FMNMX.FTZ R2, R5, R102, !PT ;  /* 0x0000006605027209 */ /* 0x000fe40007810000 */
[----:B------:R-:W-:Y:S02]  /*ee10*/  ISETP.GT.AND P0, PT, R171, 0x9, PT ;  /* 0x00000009ab00780c */ /* 0x000fe40003f04270 */
[----:B------:R-:W-:Y:S02]  /*ee20*/  FMNMX.FTZ R4, R9, R0, !PT ;  /* 0x0000000009047209 */ /* 0x000fe40007810000 */
        /* <DEDUP_REMOVED lines=8> */
[----:B------:R-:W-:Y:S01]  /*eeb0*/  FMNMX.FTZ R13, R11, R0, !PT ;  /* 0x000000000b0d7209 */ /* 0x000fe20007810000 */
[----:B------:R-:W-:Y:S01]  /*eec0*/  IMAD.MOV.U32 R0, RZ, RZ, 0x2 ;  /* 0x00000002ff007424 */ /* 0x000fe200078e00ff */
[----:B------:R-:W-:Y:S02]  /*eed0*/  FMNMX.FTZ R4, R140, R4, !PT ;  /* 0x000000048c047209 */ /* 0x000fe40007810000 */
[----:B------:R-:W-:Y:S02]  /*eee0*/  ISETP.GT.AND P2, PT, R171, 0x18, PT ;  /* 0x00000018ab00780c */ /* 0x000fe40003f44270 */
[----:B------:R-:W-:Y:S02]  /*eef0*/  FSEL R146, R146, -INF , P0 ;  /* 0xff80000092927808 */ /* 0x000fe40000000000 */
[----:B------:R-:W-:Y:S02]  /*ef00*/  FMNMX.FTZ R13, R143, R13, !PT ;  /* 0x0000000d8f0d7209 */ /* 0x000fe40007810000 */
[----:B------:R-:W-:Y:S02]  /*ef10*/  FMNMX.FTZ R4, R141, R4, !PT ;  /* 0x000000048d047209 */ /* 0x000fe40007810000 */
[C---:B------:R-:W-:Y:S02]  /*ef20*/  ISETP.GT.AND P0, PT, R171.reuse, 0x19, PT ;  /* 0x00000019ab00780c */ /* 0x040fe40003f04270 */
        /* <DEDUP_REMOVED lines=36> */
[----:B------:R-:W-:Y:S02]  /*f170*/  FMNMX.FTZ R13, R160, R13, !PT ;  /* 0x0000000da00d7209 */ /* 0x000fe40007810000 */
[----:B------:R-:W-:Y:S02]  /*f180*/  FMNMX.FTZ R4, R165, R4, !PT ;  /* 0x00000004a5047209 */ /* 0x000fe40007810000 */
[----:B------:R-:W-:Y:S02]  /*f190*/  FMNMX.FTZ R13, R161, R13, !PT ;  /* 0x0000000da10d7209 */ /* 0x000fe40007810000 */
[----:B------:R-:W-:Y:S02]  /*f1a0*/  MOV R2, 0xf1c0 ;  /* 0x0000f1c000027802 */ /* 0x000fe40000000f00 */
[----:B------:R-:W-:Y:S05]  /*f1b0*/  CALL.REL.NOINC `($__internal_0_$__cuda_sm70_shflsync_bfly_p) ;  /* 0x00000a0000007944 */ /* 0x000fea0003c00000 */
[----:B------:R-:W-:Y:S01]  /*f1c0*/  FMNMX.FTZ R4, R4, R0, !PT ;  /* 0x0000000004047209 */ /* 0x000fe20007810000 */
[----:B------:R-:W-:Y:S01]  /*f1d0*/  IMAD.MOV.U32 R0, RZ, RZ, 0x1 ;  /* 0x00000001ff007424 */ /* 0x000fe200078e00ff */
[----:B------:R-:W-:Y:S02]  /*f1e0*/  MOV R2, 0xf200 ;  /* 0x0000f20000027802 */ /* 0x000fe40000000f00 */
        /* <DEDUP_REMOVED lines=8> */
[----:B------:R-:W-:Y:S02]  /*f270*/  MOV R2, 0xf290 ;  /* 0x0000f29000027802 */ /* 0x000fe40000000f00 */
[----:B------:R-:W-:Y:S05]  /*f280*/  CALL.REL.NOINC `($__internal_0_$__cuda_sm70_shflsync_bfly_p) ;  /* 0x0000093000007944 */ /* 0x000fea0003c00000 */
[----:B------:R-:W-:-:S05]  /*f290*/  BRA `(.L_x_559) ;  /* 0xffff7a1000007947 */ /* 0x000fca000383ffff */
.L_x_505:
[----:B------:R-:W-:Y:S01]  /*f2a0*/  MOV R171, RZ ;  /* 0x000000ff00ab7202 */ /* 0x000fe20000000f00 */
[----:B------:R-:W-:Y:S01]  /*f2b0*/  IMAD.MOV.U32 R7, RZ, RZ, R4 ;  /* 0x000000ffff077224 */ /* 0x000fe200078e0004 */
[----:B------:R-:W-:Y:S01]  /*f2c0*/  MOV R2, 0xf2f0 ;  /* 0x0000f2f000027802 */ /* 0x000fe20000000f00 */
[----:B------:R-:W-:Y:S02]  /*f2d0*/  IMAD.MOV.U32 R3, RZ, RZ, 0x181f ;  /* 0x0000181fff037424 */ /* 0x000fe400078e00ff */
[----:B-1234-:R-:W-:Y:S05]  /*f2e0*/  CALL.REL.NOINC `($__internal_1_$__cuda_sm70_shflsync_idx_p) ;  /* 0x0000093000007944 */ /* 0x01efea0003c00000 */
[----:B------:R-:W-:Y:S01]  /*f2f0*/  MOV R2, R171 ;  /* 0x000000ab00027202 */ /* 0x000fe20000000f00 */
[----:B------:R-:W-:-:S05]  /*f300*/  BRA `(.L_x_560) ;  /* 0xffff941000007947 */ /* 0x000fca000383ffff */
.L_x_508:
[----:B------:R-:W-:Y:S01]  /*f310*/  MOV R171, RZ ;  /* 0x000000ff00ab7202 */ /* 0x000fe20000000f00 */
[----:B------:R-:W-:Y:S01]  /*f320*/  IMAD.MOV.U32 R7, RZ, RZ, R5 ;  /* 0x000000ffff077224 */ /* 0x000fe200078e0005 */
[----:B------:R-:W-:Y:S01]  /*f330*/  MOV R2, 0xf360 ;  /* 0x0000f36000027802 */ /* 0x000fe20000000f00 */
[----:B------:R-:W-:Y:S02]  /*f340*/  IMAD.MOV.U32 R3, RZ, RZ, 0x181f ;  /* 0x0000181fff037424 */ /* 0x000fe400078e00ff */
[----:B------:R-:W-:Y:S05]  /*f350*/  CALL.REL.NOINC `($__internal_1_$__cuda_sm70_shflsync_idx_p) ;  /* 0x000008c000007944 */ /* 0x000fea0003c00000 */
[----:B------:R-:W-:Y:S01]  /*f360*/  MOV R4, R171 ;  /* 0x000000ab00047202 */ /* 0x000fe20000000f00 */
[----:B------:R-:W-:-:S05]  /*f370*/  BRA `(.L_x_561) ;  /* 0xffffa5b000007947 */ /* 0x000fca000383ffff */
.L_x_509:
[----:B------:R-:W-:Y:S01]  /*f380*/  MOV R171, RZ ;  /* 0x000000ff00ab7202 */ /* 0x000fe20000000f00 */
[----:B------:R-:W-:Y:S01]  /*f390*/  IMAD.MOV.U32 R7, RZ, RZ, R10 ;  /* 0x000000ffff077224 */ /* 0x000fe200078e000a */
[----:B------:R-:W-:Y:S01]  /*f3a0*/  MOV R2, 0xf3d0 ;  /* 0x0000f3d000027802 */ /* 0x000fe20000000f00 */
[----:B------:R-:W-:Y:S02]  /*f3b0*/  IMAD.MOV.U32 R3, RZ, RZ, 0x181f ;  /* 0x0000181fff037424 */ /* 0x000fe400078e00ff */
[----:B-12---:R-:W-:Y:S05]  /*f3c0*/  CALL.REL.NOINC `($__internal_1_$__cuda_sm70_shflsync_idx_p) ;  /* 0x0000085000007944 */ /* 0x006fea0003c00000 */
[----:B------:R-:W-:Y:S02]  /*f3d0*/  IADD3 R2, -R201, 0x10, RZ ;  /* 0x00000010c9027810 */ /* 0x000fe40007ffe1ff */
[C---:B------:R-:W-:Y:S02]  /*f3e0*/  IADD3 R8, P2, R171.reuse, R14, RZ ;  /* 0x0000000eab087210 */ /* 0x040fe40007f5e0ff */
[----:B------:R-:W-:Y:S02]  /*f3f0*/  IADD3 R6, P0, R171, R15, RZ ;  /* 0x0000000fab067210 */ /* 0x000fe40007f1e0ff */
[----:B------:R-:W-:Y:S01]  /*f400*/  ISETP.NE.U32.AND P4, PT, R201, RZ, PT ;  /* 0x000000ffc900720c */ /* 0x000fe20003f85070 */
[----:B------:R-:W-:Y:S01]  /*f410*/  IMAD.X R9, R4, 0x1, R11, P2 ;  /* 0x0000000104097824 */ /* 0x000fe200010e060b */
[----:B------:R-:W-:Y:S01]  /*f420*/  LOP3.LUT R2, R2, 0xf, RZ, 0xc0, !PT ;  /* 0x0000000f02027812 */ /* 0x000fe200078ec0ff */
[----:B------:R-:W-:Y:S03]  /*f430*/  IMAD.X R7, R4, 0x1, R12, P0 ;  /* 0x0000000104077824 */ /* 0x000fe600000e060c */
[----:B------:R-:W-:Y:S01]  /*f440*/  IADD3 R2, P2, P0, R2, R171, R16 ;  /* 0x000000ab02027210 */ /* 0x000fe2000785e010 */
[----:B------:R-:W-:Y:S03]  /*f450*/  IMAD.MOV.U32 R171, RZ, RZ, 0x1 ;  /* 0x00000001ffab7424 */ /* 0x000fe600078e00ff */
[----:B------:R-:W-:Y:S05]  /*f460*/  IADD3.X R3, RZ, R4, R13, P2, P0 ;  /* 0x00000004ff037210 */ /* 0x000fea00017e040d */
[----:B------:R-:W-:Y:S01]  /*f470*/  @!PT LDS RZ, [RZ] ;  /* 0x00000000fffff984 */ /* 0x000fe20000000800 */
[----:B------:R-:W-:Y:S01]  /*f480*/  @!PT LDS RZ, [RZ] ;  /* 0x00000000fffff984 */ /* 0x000fe20000000800 */
[----:B------:R-:W-:Y:S01]  /*f490*/  @!PT LDS RZ, [RZ] ;  /* 0x00000000fffff984 */ /* 0x000fe20000000800 */
[----:B------:R1:W-:Y:S04]  /*f4a0*/  LDGSTS.E.BYPASS.LTC128B.128.ZFILL [R203+0x6100], [R2.64], P4 ;  /* 0x0610000002cb7fae */ /* 0x0003e8000a141d46 */
[----:B------:R2:W-:Y:S04]  /*f4b0*/  LDGSTS.E.BYPASS.LTC128B.128 [R203+0x8100], [R8.64], !P6 ;  /* 0x0810000008cb7fae */ /* 0x0005e8000f101d46 */
[----:B------:R3:W-:Y:S01]  /*f4c0*/  LDGSTS.E.BYPASS.LTC128B.128 [R203+0xa100], [R6.64], !P5 ;  /* 0x0a10000006cb7fae */ /* 0x0007e2000e901d46 */
[----:B-1----:R-:W-:Y:S01]  /*f4d0*/  IMAD.MOV.U32 R3, RZ, RZ, 0x181f ;  /* 0x0000181fff037424 */ /* 0x002fe200078e00ff */
[----:B------:R-:W-:Y:S01]  /*f4e0*/  MOV R2, 0xf510 ;  /* 0x0000f51000027802 */ /* 0x000fe20000000f00 */
[----:B---3--:R-:W-:Y:S02]  /*f4f0*/  IMAD.MOV.U32 R7, RZ, RZ, R5 ;  /* 0x000000ffff077224 */ /* 0x008fe400078e0005 */
[----:B--2---:R-:W-:Y:S05]  /*f500*/  CALL.REL.NOINC `($__internal_1_$__cuda_sm70_shflsync_idx_p) ;  /* 0x0000071000007944 */ /* 0x004fea0003c00000 */
        /* <DEDUP_REMOVED lines=8> */
.L_x_510:
[----:B------:R-:W-:Y:S02]  /*f590*/  MOV R0, 0x2 ;  /* 0x0000000200007802 */ /* 0x000fe40000000f00 */
[----:B------:R-:W-:Y:S02]  /*f5a0*/  MOV R2, 0xf5c0 ;  /* 0x0000f5c000027802 */ /* 0x000fe40000000f00 */
[----:B----4-:R-:W-:Y:S05]  /*f5b0*/  CALL.REL.NOINC `($__internal_0_$__cuda_sm70_shflsync_bfly_p) ;  /* 0x0000060000007944 */ /* 0x010fea0003c00000 */
        /* <DEDUP_REMOVED lines=14> */
.L_x_512:
[----:B------:R-:W-:Y:S01]  /*f6a0*/  IMAD.MOV.U32 R4, RZ, RZ, R214 ;  /* 0x000000ffff047224 */ /* 0x000fe200078e00d6 */
[----:B------:R-:W-:-:S02]  /*f6b0*/  MOV R0, 0x2 ;  /* 0x0000000200007802 */ /* 0x000fc40000000f00 */
[----:B------:R-:W-:Y:S02]  /*f6c0*/  MOV R2, 0xf6e0 ;  /* 0x0000f6e000027802 */ /* 0x000fe40000000f00 */
[----:B------:R-:W-:Y:S05]  /*f6d0*/  CALL.REL.NOINC `($__internal_0_$__cuda_sm70_shflsync_bfly_p) ;  /* 0x000004e000007944 */ /* 0x000fea0003c00000 */
[----:B------:R-:W-:Y:S01]  /*f6e0*/  MOV R5, R0 ;  /* 0x0000000000057202 */ /* 0x000fe20000000f00 */
[----:B------:R-:W-:Y:S05]  /*f6f0*/  BRA `(.L_x_564) ;  /* 0xffffbe2000007947 */ /* 0x000fea000383ffff */
.L_x_513:
[----:B------:R-:W-:Y:S01]  /*f700*/  IMAD.MOV.U32 R4, RZ, RZ, R5 ;  /* 0x000000ffff047224 */ /* 0x000fe200078e0005 */
[----:B------:R-:W-:Y:S02]  /*f710*/  MOV R0, 0x1 ;  /* 0x0000000100007802 */ /* 0x000fe40000000f00 */
[----:B------:R-:W-:Y:S02]  /*f720*/  MOV R2, 0xf740 ;  /* 0x0000f74000027802 */ /* 0x000fe40000000f00 */
[----:B-1----:R-:W-:Y:S05]  /*f730*/  CALL.REL.NOINC `($__internal_0_$__cuda_sm70_shflsync_bfly_p) ;  /* 0x0000048000007944 */ /* 0x002fea0003c00000 */
[----:B------:R-:W-:Y:S01]  /*f740*/  FADD.FTZ R5, R5, R0 ;  /* 0x0000000005057221 */ /* 0x000fe20000010000 */
[----:B------:R-:W-:Y:S02]  /*f750*/  MOV R4, R215 ;  /* 0x000000d700047202 */ /* 0x000fe40000000f00 */
[----:B------:R-:W-:Y:S02]  /*f760*/  MOV R0, 0x2 ;  /* 0x0000000200007802 */ /* 0x000fe40000000f00 */
[----:B------:R-:W-:Y:S02]  /*f770*/  MOV R2, 0xf790 ;  /* 0x0000f79000027802 */ /* 0x000fe40000000f00 */
[----:B------:R-:W-:Y:S05]  /*f780*/  CALL.REL.NOINC `($__internal_0_$__cuda_sm70_shflsync_bfly_p) ;  /* 0x0000043000007944 */ /* 0x000fea0003c00000 */
[----:B------:R-:W-:Y:S01]  /*f790*/  FADD.FTZ R4, R215, R0 ;  /* 0x00000000d7047221 */ /* 0x000fe20000010000 */
[----:B------:R-:W-:-:S02]  /*f7a0*/  MOV R0, 0x1 ;  /* 0x0000000100007802 */ /* 0x000fc40000000f00 */
[----:B------:R-:W-:Y:S02]  /*f7b0*/  MOV R2, 0xf7d0 ;  /* 0x0000f7d000027802 */ /* 0x000fe40000000f00 */
[----:B------:R-:W-:Y:S05]  /*f7c0*/  CALL.REL.NOINC `($__internal_0_$__cuda_sm70_shflsync_bfly_p) ;  /* 0x000003f000007944 */ /* 0x000fea0003c00000 */
[----:B------:R-:W-:Y:S01]  /*f7d0*/  MOV R3, R0 ;  /* 0x0000000000037202 */ /* 0x000fe20000000f00 */
[----:B------:R-:W-:Y:S05]  /*f7e0*/  BRA `(.L_x_565) ;  /* 0xffffbda000007947 */ /* 0x000fea000383ffff */
.L_x_528:
[----:B------:R-:W-:Y:S01]  /*f7f0*/  IMAD.MOV.U32 R7, RZ, RZ, R9 ;  /* 0x000000ffff077224 */ /* 0x000fe200078e0009 */
[----:B------:R-:W-:Y:S01]  /*f800*/  MOV R171, RZ ;  /* 0x000000ff00ab7202 */ /* 0x000fe20000000f00 */
[----:B------:R-:W-:Y:S01]  /*f810*/  IMAD.MOV.U32 R3, RZ, RZ, 0x181f ;  /* 0x0000181fff037424 */ /* 0x000fe200078e00ff */
[----:B------:R-:W-:Y:S02]  /*f820*/  MOV R2, 0xf840 ;  /* 0x0000f84000027802 */ /* 0x000fe40000000f00 */
[----:B-1----:R-:W-:Y:S05]  /*f830*/  CALL.REL.NOINC `($__internal_1_$__cuda_sm70_shflsync_idx_p) ;  /* 0x000003e000007944 */ /* 0x002fea0003c00000 */
[----:B------:R-:W-:Y:S01]  /*f840*/  MOV R8, R171 ;  /* 0x000000ab00087202 */ /* 0x000fe20000000f00 */
[----:B------:R-:W-:Y:S05]  /*f850*/  BRA `(.L_x_566) ;  /* 0xffffdbd000007947 */ /* 0x000fea000383ffff */
.L_x_529:
[----:B------:R-:W-:Y:S01]  /*f860*/  IMAD.MOV.U32 R7, RZ, RZ, R11 ;  /* 0x000000ffff077224 */ /* 0x000fe200078e000b */
[----:B------:R-:W-:Y:S01]  /*f870*/  MOV R171, RZ ;  /* 0x000000ff00ab7202 */ /* 0x000fe20000000f00 */
[----:B------:R-:W-:Y:S01]  /*f880*/  IMAD.MOV.U32 R3, RZ, RZ, 0x181f ;  /* 0x0000181fff037424 */ /* 0x000fe200078e00ff */
[----:B------:R-:W-:Y:S02]  /*f890*/  MOV R2, 0xf8b0 ;  /* 0x0000f8b000027802 */ /* 0x000fe40000000f00 */
[----:B-123--:R-:W-:Y:S05]  /*f8a0*/  CALL.REL.NOINC `($__internal_1_$__cuda_sm70_shflsync_idx_p) ;  /* 0x0000037000007944 */ /* 0x00efea0003c00000 */
[----:B------:R-:W-:Y:S01]  /*f8b0*/  MOV R0, R171 ;  /* 0x000000ab00007202 */ /* 0x000fe20000000f00 */
[----:B------:R-:W-:Y:S05]  /*f8c0*/  BRA `(.L_x_567) ;  /* 0xffffdb8000007947 */ /* 0x000fea000383ffff */
.L_x_532:
[----:B-1----:R-:W-:Y:S01]  /*f8d0*/  IMAD.MOV.U32 R7, RZ, RZ, R9 ;  /* 0x000000ffff077224 */ /* 0x002fe200078e0009 */
[----:B------:R-:W-:Y:S01]  /*f8e0*/  MOV R171, 0x1 ;  /* 0x0000000100ab7802 */ /* 0x000fe20000000f00 */
[----:B------:R-:W-:Y:S01]  /*f8f0*/  IMAD.MOV.U32 R3, RZ, RZ, 0x181f ;  /* 0x0000181fff037424 */ /* 0x000fe200078e00ff */
[----:B------:R-:W-:-:S02]  /*f900*/  MOV R2, 0xf920 ;  /* 0x0000f92000027802 */ /* 0x000fc40000000f00 */
[----:B--234-:R-:W-:Y:S05]  /*f910*/  CALL.REL.NOINC `($__internal_1_$__cuda_sm70_shflsync_idx_p) ;  /* 0x0000030000007944 */ /* 0x01cfea0003c00000 */
        /* <DEDUP_REMOVED lines=8> */
.L_x_535:
[----:B-1----:R-:W-:Y:S01]  /*f9a0*/  IMAD.MOV.U32 R7, RZ, RZ, R9 ;  /* 0x000000ffff077224 */ /* 0x002fe200078e0009 */
[----:B------:R-:W-:Y:S01]  /*f9b0*/  MOV R171, 0x2 ;  /* 0x0000000200ab7802 */ /* 0x000fe20000000f00 */
[----:B------:R-:W-:Y:S01]  /*f9c0*/  IMAD.MOV.U32 R3, RZ, RZ, 0x181f ;  /* 0x0000181fff037424 */ /* 0x000fe200078e00ff */
[----:B------:R-:W-:Y:S02]  /*f9d0*/  MOV R2, 0xf9f0 ;  /* 0x0000f9f000027802 */ /* 0x000fe40000000f00 */
[----:B--234-:R-:W-:Y:S05]  /*f9e0*/  CALL.REL.NOINC `($__internal_1_$__cuda_sm70_shflsync_idx_p) ;  /* 0x0000023000007944 */ /* 0x01cfea0003c00000 */
[----:B------:R-:W-:Y:S01]  /*f9f0*/  MOV R8, R171 ;  /* 0x000000ab00087202 */ /* 0x000fe20000000f00 */
[----:B------:R-:W-:Y:S05]  /*fa00*/  BRA `(.L_x_569) ;  /* 0xffffdd3000007947 */ /* 0x000fea000383ffff */
.L_x_536:
[----:B-1----:R-:W-:Y:S01]  /*fa10*/  IMAD.MOV.U32 R7, RZ, RZ, R11 ;  /* 0x000000ffff077224 */ /* 0x002fe200078e000b */
[----:B------:R-:W-:Y:S01]  /*fa20*/  MOV R171, 0x2 ;  /* 0x0000000200ab7802 */ /* 0x000fe20000000f00 */
[----:B------:R-:W-:Y:S01]  /*fa30*/  IMAD.MOV.U32 R3, RZ, RZ, 0x181f ;  /* 0x0000181fff037424 */ /* 0x000fe200078e00ff */
[----:B------:R-:W-:Y:S02]  /*fa40*/  MOV R2, 0xfa60 ;  /* 0x0000fa6000027802 */ /* 0x000fe40000000f00 */
[----:B--234-:R-:W-:Y:S05]  /*fa50*/  CALL.REL.NOINC `($__internal_1_$__cuda_sm70_shflsync_idx_p) ;  /* 0x000001c000007944 */ /* 0x01cfea0003c00000 */
[----:B------:R-:W-:Y:S01]  /*fa60*/  MOV R0, R171 ;  /* 0x000000ab00007202 */ /* 0x000fe20000000f00 */
[----:B------:R-:W-:Y:S05]  /*fa70*/  BRA `(.L_x_570) ;  /* 0xffffdce000007947 */ /* 0x000fea000383ffff */
.L_x_539:
[----:B--2---:R-:W-:Y:S01]  /*fa80*/  IMAD.MOV.U32 R7, RZ, RZ, R9 ;  /* 0x000000ffff077224 */ /* 0x004fe200078e0009 */
[----:B------:R-:W-:Y:S01]  /*fa90*/  MOV R171, 0x3 ;  /* 0x0000000300ab7802 */ /* 0x000fe20000000f00 */
[----:B------:R-:W-:Y:S01]  /*faa0*/  IMAD.MOV.U32 R3, RZ, RZ, 0x181f ;  /* 0x0000181fff037424 */ /* 0x000fe200078e00ff */
[----:B------:R-:W-:-:S02]  /*fab0*/  MOV R2, 0xfad0 ;  /* 0x0000fad000027802 */ /* 0x000fc40000000f00 */
[----:B-1-34-:R-:W-:Y:S05]  /*fac0*/  CALL.REL.NOINC `($__internal_1_$__cuda_sm70_shflsync_idx_p) ;  /* 0x0000015000007944 */ /* 0x01afea0003c00000 */
        /* <DEDUP_REMOVED lines=8> */
.L_x_541:
[----:B-1----:R-:W-:Y:S01]  /*fb50*/  IMAD.MOV.U32 R7, RZ, RZ, R65 ;  /* 0x000000ffff077224 */ /* 0x002fe200078e0041 */
[----:B------:R-:W-:Y:S01]  /*fb60*/  MOV R171, RZ ;  /* 0x000000ff00ab7202 */ /* 0x000fe20000000f00 */
[----:B------:R-:W-:Y:S01]  /*fb70*/  IMAD.MOV.U32 R3, RZ, RZ, 0x1f ;  /* 0x0000001fff037424 */ /* 0x000fe200078e00ff */
[----:B---3--:R-:W-:Y:S02]  /*fb80*/  MOV R2, 0xfba0 ;  /* 0x0000fba000027802 */ /* 0x008fe40000000f00 */
[----:B--2-4-:R-:W-:Y:S05]  /*fb90*/  CALL.REL.NOINC `($__internal_1_$__cuda_sm70_shflsync_idx_p) ;  /* 0x0000008000007944 */ /* 0x014fea0003c00000 */
[----:B------:R-:W-:Y:S01]  /*fba0*/  MOV R0, R171 ;  /* 0x000000ab00007202 */ /* 0x000fe20000000f00 */
[----:B------:R-:W-:Y:S05]  /*fbb0*/  BRA `(.L_x_572) ;  /* 0xffffdee000007947 */ /* 0x000fea000383ffff */
        .weak           $__internal_0_$__cuda_sm70_shflsync_bfly_p
        .type           $__internal_0_$__cuda_sm70_shflsync_bfly_p,@function
        .size           $__internal_0_$__cuda_sm70_shflsync_bfly_p,($__internal_1_$__cuda_sm70_shflsync_idx_p - $__internal_0_$__cuda_sm70_shflsync_bfly_p)
$__internal_0_$__cuda_sm70_shflsync_bfly_p:
[----:B------:R-:W-:Y:S02]  /*fbc0*/  MOV R15, 0xffffffff ;  /* 0xffffffff000f7802 */ /* 0x000fe40000000f00 */
[----:B------:R-:W-:Y:S02]  /*fbd0*/  MOV R3, 0x1f ;  /* 0x0000001f00037802 */ /* 0x000fe40000000f00 */
[----:B------:R-:W-:Y:S04]  /*fbe0*/  WARPSYNC R15 ;  /* 0x0000000f00007348 */ /* 0x000fe80003800000 */
[----:B------:R1:W2:Y:S02]  /*fbf0*/  SHFL.BFLY PT, R0, R4, R0, R3 ;  /* 0x0c00000004007389 */ /* 0x0002a400000e0003 */
[----:B-1----:R-:W-:-:S04]  /*fc00*/  MOV R3, 0x0 ;  /* 0x0000000000037802 */ /* 0x002fc80000000f00 */
[----:B--2---:R-:W-:Y:S05]  /*fc10*/  RET.REL.NODEC R2 `(_ZN7cutlass13device_kernelIN5flash19enable_sm80_to_sm89INS1_16FlashAttnFwdSm80INS1_25CollectiveMainloopFwdSm80ILi8ELi1ELb0EN4cute5tupleIJNS5_1CILi128EEENS7_ILi64EEENS7_ILi192EEEEEELi192ENS_6half_tEfNS_4arch4Sm80ELb1ELb0ELb1ELb0ELb1ELb0ELb1ELb0EEENS1_21CollectiveEpilogueFwdINS6_IJS8_SA_S9_EEENS6_IJNS7_ILi1EEESI_SI_EEESC_SE_Li256ELb0ELb1ELb0ELb0EEENS1_30DynamicPersistentTileSchedulerILi256ELi256ELb0ELb1ELb0EEEEEEEEEvNT_6ParamsE) ;  /* 0xffff03e002007950 */ /* 0x004fea0003c3ffff */
        .weak           $__internal_1_$__cuda_sm70_shflsync_idx_p
        .type           $__internal_1_$__cuda_sm70_shflsync_idx_p,@function
        .size           $__internal_1_$__cuda_sm70_shflsync_idx_p,(.L_x_2994 - $__internal_1_$__cuda_sm70_shflsync_idx_p)
$__internal_1_$__cuda_sm70_shflsync_idx_p:
[----:B------:R-:W-:-:S04]  /*fc20*/  MOV R172, 0xffffffff ;  /* 0xffffffff00ac7802 */ /* 0x000fc80000000f00 */
[----:B------:R-:W-:Y:S04]  /*fc30*/  WARPSYNC R172 ;  /* 0x000000ac00007348 */ /* 0x000fe80003800000 */
[----:B------:R1:W2:Y:S02]  /*fc40*/  SHFL.IDX PT, R171, R7, R171, R3 ;  /* 0x000000ab07ab7389 */ /* 0x0002a400000e0003 */
[----:B-1----:R-:W-:-:S04]  /*fc50*/  MOV R3, 0x0 ;  /* 0x0000000000037802 */ /* 0x002fc80000000f00 */
[----:B--2---:R-:W-:Y:S05]  /*fc60*/  RET.REL.NODEC R2 `(_ZN7cutlass13device_kernelIN5flash19enable_sm80_to_sm89INS1_16FlashAttnFwdSm80INS1_25CollectiveMainloopFwdSm80ILi8ELi1ELb0EN4cute5tupleIJNS5_1CILi128EEENS7_ILi64EEENS7_ILi192EEEEEELi192ENS_6half_tEfNS_4arch4Sm80ELb1ELb0ELb1ELb0ELb1ELb0ELb1ELb0EEENS1_21CollectiveEpilogueFwdINS6_IJS8_SA_S9_EEENS6_IJNS7_ILi1EEESI_SI_EEESC_SE_Li256ELb0ELb1ELb0ELb0EEENS1_30DynamicPersistentTileSchedulerILi256ELi256ELb0ELb1ELb0EEEEEEEEEvNT_6ParamsE) ;  /* 0xffff039002007950 */ /* 0x004fea0003c3ffff */
.L_x_573:
        /* <DEDUP_REMOVED lines=9> */
.L_x_2994:


//--------------------- .text._ZN7cutlass13device_kernelIN5flash19enable_sm80_to_sm89INS1_16FlashAttnFwdSm80INS1_25CollectiveMainloopFwdSm80ILi8ELi1ELb0EN4cute5tupleIJNS5_1CILi128EEENS7_ILi64EEENS7_ILi192EEEEEELi192ENS_6half_tEfNS_4arch4Sm80ELb1ELb0ELb1ELb1ELb1ELb0ELb1ELb0EEENS1_21CollectiveEpilogueFwdINS6_IJS8_SA_S9_EEENS6_IJNS7_ILi1EEESI_SI_EEESC_SE_Li256ELb1ELb1ELb0ELb0EEENS1_19SingleTileSchedulerILb1ELb0ELb1ELi128EEEEEEEEEvNT_6ParamsE --------------------------
	.section	.text._ZN7cutlass13device_kernelIN5flash19enable_sm80_to_sm89INS1_16FlashAttnFwdSm80INS1_25CollectiveMainloopFwdSm80ILi8ELi1ELb0EN4cute5tupleIJNS5_1CILi128EEENS7_ILi64EEENS7_ILi192EEEEEELi192ENS_6half_tEfNS_4arch4Sm80ELb1ELb0ELb1ELb1ELb1ELb0ELb1ELb0EEENS1_21CollectiveEpilogueFwdINS6_IJS8_SA_S9_EEENS6_IJNS7_ILi1EEESI_SI_EEESC_SE_Li256ELb1ELb1ELb0ELb0EEENS1_19SingleTileSchedulerILb1ELb0ELb1ELi128EEEEEEEEEvNT_6ParamsE,"ax",@progbits
	.sectioninfo	@"SHI_REGISTERS=255"
	.align	128
.text._ZN7cutlass13device_kernelIN5flash19enable_sm80_to_sm89INS1_16FlashAttnFwdSm80INS1_25CollectiveMainloopFwdSm80ILi8ELi1ELb0EN4cute5tupleIJNS5_1CILi128EEENS7_ILi64EEENS7_ILi192EEEEEELi192ENS_6half_tEfNS_4arch4Sm80ELb1ELb0ELb1ELb1ELb1ELb0ELb1ELb0EEENS1_21CollectiveEpilogueFwdINS6_IJS8_SA_S9_EEENS6_IJNS7_ILi1EEESI_SI_EEESC_SE_Li256ELb1ELb1ELb0ELb0EEENS1_19SingleTileSchedulerILb1ELb0ELb1ELi128EEEEEEEEEvNT_6ParamsE:
        .type           _ZN7cutlass13device_kernelIN5flash19enable_sm80_to_sm89INS1_16FlashAttnFwdSm80INS1_25CollectiveMainloopFwdSm80ILi8ELi1ELb0EN4cute5tupleIJNS5_1CILi128EEENS7_ILi64EEENS7_ILi192EEEEEELi192ENS_6half_tEfNS_4arch4Sm80ELb1ELb0ELb1ELb1ELb1ELb0ELb1ELb0EEENS1_21CollectiveEpilogueFwdINS6_IJS8_SA_S9_EEENS6_IJNS7_ILi1EEESI_SI_EEESC_SE_Li256ELb1ELb1ELb0ELb0EEENS1_19SingleTileSchedulerILb1ELb0ELb1ELi128EEEEEEEEEvNT_6ParamsE,@function
        .size           _ZN7cutlass13device_kernelIN5flash19enable_sm80_to_sm89INS1_16FlashAttnFwdSm80INS1_25CollectiveMainloopFwdSm80ILi8ELi1ELb0EN4cute5tupleIJNS5_1CILi128EEENS7_ILi64EEENS7_ILi192EEEEEELi192ENS_6half_tEfNS_4arch4Sm80ELb1ELb0ELb1ELb1ELb1ELb0ELb1ELb0EEENS1_21CollectiveEpilogueFwdINS6_IJS8_SA_S9_EEENS6_IJNS7_ILi1EEESI_SI_EEESC_SE_Li256ELb1ELb1ELb0ELb0EEENS1_19SingleTileSchedulerILb1ELb0ELb1ELi128EEEEEEEEEvNT_6ParamsE,(.L_x_2997 - _ZN7cutlass13device_kernelIN5flash19enable_sm80_to_sm89INS1_16FlashAttnFwdSm80INS1_25CollectiveMainloopFwdSm80ILi8ELi1ELb0EN4cute5tupleIJNS5_1CILi128EEENS7_ILi64EEENS7_ILi192EEEEEELi192ENS_6half_tEfNS_4arch4Sm80ELb1ELb0ELb1ELb1ELb1ELb0ELb1ELb0EEENS1_21CollectiveEpilogueFwdINS6_IJS8_SA_S9_EEENS6_IJNS7_ILi1EEESI_SI_EEESC_SE_Li256ELb1ELb1ELb0ELb0EEENS1_19SingleTileSchedulerILb1ELb0ELb1ELi128EEEEEEEEEvNT_6ParamsE)
        .other          _ZN7cutlass13device_kernelIN5flash19enable_sm80_to_sm89INS1_16FlashAttnFwdSm80INS1_25CollectiveMainloopFwdSm80ILi8ELi1ELb0EN4cute5tupleIJNS5_1CILi128EEENS7_ILi64EEENS7_ILi192EEEEEELi192ENS_6half_tEfNS_4arch4Sm80ELb1ELb0ELb1ELb1ELb1ELb0ELb1ELb0EEENS1_21CollectiveEpilogueFwdINS6_IJS8_SA_S9_EEENS6_IJNS7_ILi1EEESI_SI_EEESC_SE_Li256ELb1ELb1ELb0ELb0EEENS1_19SingleTileSchedulerILb1ELb0ELb1ELi128EEEEEEEEEvNT_6ParamsE,@"STO_CUDA_ENTRY STV_DEFAULT"
_ZN7cutlass13device_kernelIN5flash19enable_sm80_to_sm89INS1_16FlashAttnFwdSm80INS1_25CollectiveMainloopFwdSm80ILi8ELi1ELb0EN4cute5tupleIJNS5_1CILi128EEENS7_ILi64EEENS7_ILi192EEEEEELi192ENS_6half_tEfNS_4arch4Sm80ELb1ELb0ELb1ELb1ELb1ELb0ELb1ELb0EEENS1_21CollectiveEpilogueFwdINS6_IJS8_SA_S9_EEENS6_IJNS7_ILi1EEESI_SI_EEESC_SE_Li256ELb1ELb1ELb0ELb0EEENS1_19SingleTileSchedulerILb1ELb0ELb1ELi128EEEEEEEEEvNT_6ParamsE:
        /* <DEDUP_REMOVED lines=20> */
.L_x_575:
        /* <DEDUP_REMOVED lines=13> */
.L_x_577:
[----:B------:R-:W-:Y:S02]  /*0210*/  ULDC UR5, c[0x0][0x54c] ;  /* 0x0001530000057ab9 */ /* 0x000fe40000000800 */
.L_x_576:
[----:B------:R-:W-:Y:S02]  /*0220*/  ULDC UR4, c[0x0][0x548] ;  /* 0x0001520000047ab9 */ /* 0x000fe40000000800 */
[----:B------:R-:W-:-:S02]  /*0230*/  USHF.L.U32 UR10, UR10, 0x7, URZ ;  /* 0x000000070a0a7899 */ /* 0x000fc4000800063f */
[----:B------:R-:W-:-:S04]  /*0240*/  UIMAD UR4, UR5, UR4, URZ ;  /* 0x00000004050472a4 */ /* 0x000fc8000f8e023f */
[----:B------:R-:W-:-:S04]  /*0250*/  UISETP.GE.AND UP0, UPT, UR10, UR4, UPT ;  /* 0x000000040a00728c */ /* 0x000fc8000bf06270 */
[----:B------:R-:W-:Y:S01]  /*0260*/  USEL UR13, UR13, 0xffffffff, !UP0 ;  /* 0xffffffff0d0d7887 */ /* 0x000fe2000c000000 */
[----:B------:R-:W-:Y:S05]  /*0270*/  BRA `(.L_x_578) ;  /* 0x000001b000007947 */ /* 0x000fea0003800000 */
.L_x_574:
        /* <DEDUP_REMOVED lines=8> */
.L_x_579:
        /* <DEDUP_REMOVED lines=13> */
.L_x_581:
[----:B------:R-:W-:Y:S02]  /*03d0*/  ULDC UR5, c[0x0][0x54c] ;  /* 0x0001530000057ab9 */ /* 0x000fe40000000800 */
.L_x_580:
[----:B------:R-:W-:Y:S02]  /*03e0*/  ULDC UR4, c[0x0][0x548] ;  /* 0x0001520000047ab9 */ /* 0x000fe40000000800 */
[----:B------:R-:W-:-:S02]  /*03f0*/  USHF.L.U32 UR10, UR10, 0x7, URZ ;  /* 0x000000070a0a7899 */ /* 0x000fc4000800063f */
[----:B------:R-:W-:-:S04]  /*0400*/  UIMAD UR4, UR5, UR4, URZ ;  /* 0x00000004050472a4 */ /* 0x000fc8000f8e023f */
[----:B------:R-:W-:-:S04]  /*0410*/  UISETP.GE.AND UP0, UPT, UR10, UR4, UPT ;  /* 0x000000040a00728c */ /* 0x000fc8000bf06270 */
[----:B------:R-:W-:-:S06]  /*0420*/  USEL UR13, UR13, 0xffffffff, !UP0 ;  /* 0xffffffff0d0d7887 */ /* 0x000fcc000c000000 */
.L_x_578:
        /* <DEDUP_REMOVED lines=47> */
.L_x_582:
        /* <DEDUP_REMOVED lines=10> */
.L_x_583:
        /* <DEDUP_REMOVED lines=12> */
.L_x_584:
[----:B------:R-:W-:Y:S01]  /*0880*/  ULDC UR4, c[0x0][0x2c4] ;  /* 0x0000b10000047ab9 */ /* 0x000fe20000000800 */
[----:B------:R-:W-:Y:S01]  /*0890*/  PLOP3.LUT P2, PT, PT, PT, PT, 0x80, 0x0 ;  /* 0x000000000000781c */ /* 0x000fe20003f4f070 */
[----:B------:R-:W-:Y:S01]  /*08a0*/  UISETP.NE.AND UP1, UPT, UR4, 0x1, UPT ;  /* 0x000000010400788c */ /* 0x000fe2000bf25270 */
[----:B------:R-:W-:Y:S01]  /*08b0*/  IMAD.MOV.U32 R3, RZ, RZ, RZ ;  /* 0x000000ffff037224 */ /* 0x000fe200078e00ff */
[----:B--2---:R-:W-:Y:S01]  /*08c0*/  UIADD3 UR7, -UR11, UR7, URZ ;  /* 0x000000070b077290 */ /* 0x004fe2000fffe13f */
[----:B------:R-:W-:Y:S01]  /*08d0*/  IMAD.MOV.U32 R98, RZ, RZ, RZ ;  /* 0x000000ffff627224 */ /* 0x000fe200078e00ff */
[----:B------:R-:W-:Y:S01]  /*08e0*/  ULDC.64 UR4, c[0x0][0x2c8] ;  /* 0x0000b20000047ab9 */ /* 0x000fe20000000a00 */
[----:B------:R-:W-:Y:S01]  /*08f0*/  CS2R R96, SRZ ;  /* 0x0000000000607805 */ /* 0x000fe2000001ff00 */
[----:B---3--:R-:W-:Y:S01]  /*0900*/  UIADD3 UR6, UR7, 0x40, -UR12 ;  /* 0x0000004007067890 */ /* 0x008fe2000fffe80c */
[----:B------:R-:W-:Y:S01]  /*0910*/  CS2R R94, SRZ ;  /* 0x00000000005e7805 */ /* 0x000fe2000001ff00 */
[----:B------:R-:W-:Y:S01]  /*0920*/  CS2R R92, SRZ ;  /* 0x00000000005c7805 */ /* 0x000fe2000001ff00 */
[----:B------:R-:W-:Y:S01]  /*0930*/  CS2R R90, SRZ ;  /* 0x00000000005a7805 */ /* 0x000fe2000001ff00 */
[----:B------:R-:W-:Y:S01]  /*0940*/  CS2R R88, SRZ ;  /* 0x0000000000587805 */ /* 0x000fe2000001ff00 */
[----:B------:R-:W-:Y:S01]  /*0950*/  @UP1 UIADD3 UR18, UR10, 0x7f, URZ ;  /* 0x0000007f0a121890 */ /* 0x000fe2000fffe03f */
[----:B------:R-:W-:Y:S01]  /*0960*/  CS2R R86, SRZ ;  /* 0x0000000000567805 */ /* 0x000fe2000001ff00 */
[----:B------:R-:W-:Y:S01]  /*0970*/  MOV R85, RZ ;  /* 0x000000ff00557202 */ /* 0x000fe20000000f00 */
[----:B------:R-:W-:Y:S01]  /*0980*/  CS2R R6, SRZ ;  /* 0x0000000000067805 */ /* 0x000fe2000001ff00 */
[----:B------:R-:W-:Y:S01]  /*0990*/  UIMAD.WIDE.U32 UR18, UR18, UR4, URZ ;  /* 0x00000004121272a5 */ /* 0x000fe2000f8e003f */
[----:B------:R-:W-:Y:S01]  /*09a0*/  CS2R R82, SRZ ;  /* 0x0000000000527805 */ /* 0x000fe2000001ff00 */
[----:B------:R-:W-:Y:S01]  /*09b0*/  UIADD3 UR4, UR10, 0x7f, URZ ;  /* 0x0000007f0a047890 */ /* 0x000fe2000fffe03f */
[----:B------:R-:W-:Y:S01]  /*09c0*/  CS2R R80, SRZ ;  /* 0x0000000000507805 */ /* 0x000fe2000001ff00 */
[----:B------:R-:W-:Y:S01]  /*09d0*/  @UP1 USHF.R.U32.HI UR4, URZ, UR5, UR19 ;  /* 0x000000053f041299 */ /* 0x000fe20008011613 */
[----:B------:R-:W-:Y:S01]  /*09e0*/  CS2R R78, SRZ ;  /* 0x00000000004e7805 */ /* 0x000fe2000001ff00 */
[----:B------:R-:W-:Y:S01]  /*09f0*/  UIADD3 UR5, UR7, 0x3f, URZ ;  /* 0x0000003f07057890 */ /* 0x000fe2000fffe03f */
[----:B------:R-:W-:Y:S01]  /*0a00*/  CS2R R76, SRZ ;  /* 0x00000000004c7805 */ /* 0x000fe2000001ff00 */
[----:B------:R-:W-:Y:S01]  /*0a10*/  UIADD3 UR6, UR6, UR4, URZ ;  /* 0x0000000406067290 */ /* 0x000fe2000fffe03f */
[----:B------:R-:W-:Y:S01]  /*0a20*/  CS2R R74, SRZ ;  /* 0x00000000004a7805 */ /* 0x000fe2000001ff00 */
[----:B------:R-:W-:Y:S01]  /*0a30*/  USHF.R.S32.HI UR18, URZ, 0x1f, UR5 ;  /* 0x0000001f3f127899 */ /* 0x000fe20008011405 */
[----:B------:R-:W-:Y:S01]  /*0a40*/  CS2R R72, SRZ ;  /* 0x0000000000487805 */ /* 0x000fe2000001ff00 */
[----:B------:R-:W-:Y:S01]  /*0a50*/  USHF.R.S32.HI UR4, URZ, 0x1f, UR6 ;  /* 0x0000001f3f047899 */ /* 0x000fe20008011406 */
[----:B------:R-:W-:Y:S01]  /*0a60*/  CS2R R70, SRZ ;  /* 0x0000000000467805 */ /* 0x000fe2000001ff00 */
[----:B------:R-:W-:Y:S01]  /*0a70*/  ULEA.HI UR18, UR18, UR5, URZ, 0x6 ;  /* 0x0000000512127291 */ /* 0x000fe2000f8f303f */
[----:B------:R-:W-:Y:S01]  /*0a80*/  CS2R R68, SRZ ;  /* 0x0000000000447805 */ /* 0x000fe2000001ff00 */
[----:B------:R-:W-:Y:S01]  /*0a90*/  ULEA.HI UR4, UR4, UR6, URZ, 0x6 ;  /* 0x0000000604047291 */ /* 0x000fe2000f8f303f */
[----:B------:R-:W-:Y:S01]  /*0aa0*/  CS2R R66, SRZ ;  /* 0x0000000000427805 */ /* 0x000fe2000001ff00 */
[----:B------:R-:W-:Y:S01]  /*0ab0*/  USHF.R.S32.HI UR18, URZ, 0x6, UR18 ;  /* 0x000000063f127899 */ /* 0x000fe20008011412 */
[----:B------:R-:W-:Y:S01]  /*0ac0*/  CS2R R64, SRZ ;  /* 0x0000000000407805 */ /* 0x000fe2000001ff00 */
[----:B------:R-:W-:Y:S01]  /*0ad0*/  USHF.R.S32.HI UR4, URZ, 0x6, UR4 ;  /* 0x000000063f047899 */ /* 0x000fe20008011404 */
[----:B------:R-:W-:Y:S01]  /*0ae0*/  CS2R R62, SRZ ;  /* 0x00000000003e7805 */ /* 0x000fe2000001ff00 */
[----:B------:R-:W-:Y:S01]  /*0af0*/  CS2R R60, SRZ ;  /* 0x00000000003c7805 */ /* 0x000fe2000001ff00 */
[----:B------:R-:W-:Y:S01]  /*0b00*/  CS2R R58, SRZ ;  /* 0x00000000003a7805 */ /* 0x000fe2000001ff00 */
[----:B------:R-:W-:Y:S01]  /*0b10*/  UISETP.LT.AND UP0, UPT, UR18, UR4, UPT ;  /* 0x000000041200728c */ /* 0x000fe2000bf01270 */
[----:B------:R-:W-:Y:S01]  /*0b20*/  CS2R R56, SRZ ;  /* 0x0000000000387805 */ /* 0x000fe2000001ff00 */
[----:B------:R-:W-:Y:S01]  /*0b30*/  CS2R R54, SRZ ;  /* 0x0000000000367805 */ /* 0x000fe2000001ff00 */
[----:B------:R-:W-:Y:S01]  /*0b40*/  CS2R R52, SRZ ;  /* 0x0000000000347805 */ /* 0x000fe2000001ff00 */
[----:B------:R-:W-:Y:S01]  /*0b50*/  USEL UR6, UR18, UR4, UP0 ;  /* 0x0000000412067287 */ /* 0x000fe20008000000 */
[----:B------:R-:W-:Y:S01]  /*0b60*/  CS2R R50, SRZ ;  /* 0x0000000000327805 */ /* 0x000fe2000001ff00 */
[----:B------:R-:W-:Y:S01]  /*0b70*/  CS2R R48, SRZ ;  /* 0x0000000000307805 */ /* 0x000fe2000001ff00 */
[----:B------:R-:W-:Y:S01]  /*0b80*/  CS2R R46, SRZ ;  /* 0x00000000002e7805 */ /* 0x000fe2000001ff00 */
[----:B------:R-:W-:Y:S01]  /*0b90*/  UISETP.GE.AND UP0, UPT, UR6, 0x1, UPT ;  /* 0x000000010600788c */ /* 0x000fe2000bf06270 */
        /* <DEDUP_REMOVED lines=44> */
[----:B------:R-:W-:Y:S01]  /*0e60*/  PLOP3.LUT P0, PT, PT, PT, UP1, 0x80, 0x0 ;  /* 0x000000000000781c */ /* 0x000fe20003f0f018 */
[----:B------:R-:W-:Y:S01]  /*0e70*/  IMAD.IADD R0, R84, 0x1, -R3 ;  /* 0x0000000154007824 */ /* 0x000fe200078e0a03 */
[----:B------:R-:W-:Y:S01]  /*0e80*/  ULDC.64 UR4, c[0x0][0x1b8] ;  /* 0x00006e0000047ab9 */ /* 0x000fe20000000a00 */
[----:B------:R-:W-:Y:S01]  /*0e90*/  IMAD.SHL.U32 R207, R15, 0x40, RZ ;  /* 0x000000400fcf7824 */ /* 0x000fe200078e00ff */
[----:B------:R-:W-:Y:S01]  /*0ea0*/  UIADD3 UR19, UR19, UR17, URZ ;  /* 0x0000001113137290 */ /* 0x000fe2000fffe03f */
[C---:B------:R-:W-:Y:S01]  /*0eb0*/  IMAD R210, R0.reuse, 0x20, R15 ;  /* 0x0000002000d27824 */ /* 0x040fe200078e020f */
[----:B------:R-:W-:Y:S01]  /*0ec0*/  USHF.R.S32.HI UR17, URZ, 0x1f, UR13 ;  /* 0x0000001f3f117899 */ /* 0x000fe2000801140d */
[----:B------:R-:W-:Y:S01]  /*0ed0*/  IMAD.SHL.U32 R182, R0, 0x8, RZ ;  /* 0x0000000800b67824 */ /* 0x000fe200078e00ff */
[----:B------:R-:W-:Y:S01]  /*0ee0*/  UIMAD UR16, UR8, UR4, URZ ;  /* 0x00000004081072a4 */ /* 0x000fe2000f8e023f */
[----:B------:R-:W-:Y:S01]  /*0ef0*/  LOP3.LUT R207, R207, 0x1c0, RZ, 0xc0, !PT ;  /* 0x000001c0cfcf7812 */ /* 0x000fe200078ec0ff */
[----:B------:R-:W-:Y:S01]  /*0f00*/  USEL UR17, UR17, URZ, !UP2 ;  /* 0x0000003f11117287 */ /* 0x000fe2000d000000 */
[----:B------:R-:W-:Y:S01]  /*0f10*/  IADD3 R2, R210, UR10, RZ ;  /* 0x0000000ad2027c10 */ /* 0x000fe2000fffe0ff */
[----:B------:R-:W-:Y:S01]  /*0f20*/  UIMAD UR16, UR9, UR5, UR16 ;  /* 0x00000005091072a4 */ /* 0x000fe2000f8e0210 */
[----:B------:R-:W-:Y:S01]  /*0f30*/  LEA.HI R12, R85, R84, RZ, 0x6 ;  /* 0x00000054550c7211 */ /* 0x000fe200078f30ff */
[----:B------:R-:W-:Y:S01]  /*0f40*/  UIMAD.WIDE.U32 UR20, UR9, UR4, UR18 ;  /* 0x00000004091472a5 */ /* 0x000fe2000f8e0012 */
[----:B------:R-:W-:Y:S01]  /*0f50*/  ISETP.GE.AND P4, PT, R182, c[0x0][0x198], PT ;  /* 0x00006600b6007a0c */ /* 0x000fe20003f86270 */
[----:B------:R-:W-:Y:S01]  /*0f60*/  @P1 IMAD.HI.U32 R3, R2, c[0x0][0x2c8], RZ ;  /* 0x0000b20002031a27 */ /* 0x000fe200078e00ff */
[----:B------:R-:W-:-:S02]  /*0f70*/  ULDC.64 UR4, c[0x0][0x1c0] ;  /* 0x0000700000047ab9 */ /* 0x000fc40000000a00 */
[----:B------:R-:W-:Y:S01]  /*0f80*/  USEL UR18, UR13, URZ, !UP2 ;  /* 0x0000003f0d127287 */ /* 0x000fe2000d000000 */
[----:B------:R-:W-:Y:S01]  /*0f90*/  IMAD.MOV.U32 R6, RZ, RZ, R2 ;  /* 0x000000ffff067224 */ /* 0x000fe200078e0002 */
[----:B------:R-:W-:Y:S01]  /*0fa0*/  UIMAD UR17, UR17, UR4, URZ ;  /* 0x00000004111172a4 */ /* 0x000fe2000f8e023f */
[----:B------:R-:W-:Y:S01]  /*0fb0*/  @P0 SHF.R.U32.HI R6, RZ, c[0x0][0x2cc], R3 ;  /* 0x0000b300ff060a19 */ /* 0x000fe20000011603 */
[----:B------:R-:W-:Y:S01]  /*0fc0*/  UIADD3 UR21, UR21, UR16, URZ ;  /* 0x0000001015157290 */ /* 0x000fe2000fffe03f */
[----:B------:R-:W-:Y:S01]  /*0fd0*/  IMAD.SHL.U32 R12, R12, 0x8, RZ ;  /* 0x000000080c0c7824 */ /* 0x000fe200078e00ff */
[----:B------:R-:W-:Y:S01]  /*0fe0*/  UIMAD UR5, UR18, UR5, UR17 ;  /* 0x00000005120572a4 */ /* 0x000fe2000f8e0211 */
[--C-:B-1----:R-:W-:Y:S01]  /*0ff0*/  SHF.R.S32.HI R5, RZ, 0x1f, R6.reuse ;  /* 0x0000001fff057819 */ /* 0x102fe20000011406 */
[----:B------:R-:W-:Y:S01]  /*1000*/  UIMAD.WIDE.U32 UR18, UR18, UR4, UR20 ;  /* 0x00000004121272a5 */ /* 0x000fe2000f8e0014 */
[----:B------:R-:W-:Y:S02]  /*1010*/  IMAD.MOV R3, RZ, RZ, -R6 ;  /* 0x000000ffff037224 */ /* 0x000fe400078e0a06 */
[----:B------:R-:W-:Y:S01]  /*1020*/  ULDC UR4, c[0x0][0x2c4] ;  /* 0x0000b10000047ab9 */ /* 0x000fe20000000800 */
[----:B------:R-:W-:Y:S01]  /*1030*/  IMAD R5, R5, c[0x0][0x1b0], RZ ;  /* 0x00006c0005057a24 */ /* 0x000fe200078e02ff */
[----:B------:R-:W-:Y:S01]  /*1040*/  UIADD3 UR5, UR19, UR5, URZ ;  /* 0x0000000513057290 */ /* 0x000fe2000fffe03f */
[----:B------:R-:W-:Y:S01]  /*1050*/  IMAD R3, R3, c[0x0][0x2c4], R2 ;  /* 0x0000b10003037a24 */ /* 0x000fe200078e0202 */
[----:B------:R-:W-:Y:S01]  /*1060*/  UIMAD UR4, UR12, UR4, URZ ;  /* 0x000000040c0472a4 */ /* 0x000fe2000f8e023f */
[----:B------:R-:W-:-:S02]  /*1070*/  IMAD.U32 R9, RZ, RZ, UR19 ;  /* 0x00000013ff097e24 */ /* 0x000fc4000f8e00ff */
[----:B------:R-:W-:Y:S01]  /*1080*/  IMAD.U32 R8, RZ, RZ, UR18 ;  /* 0x00000012ff087e24 */ /* 0x000fe2000f8e00ff */
[----:B------:R-:W-:Y:S01]  /*1090*/  SHF.R.S32.HI R2, RZ, 0x1f, R3 ;  /* 0x0000001fff027819 */ /* 0x000fe20000011403 */
[----:B------:R-:W-:Y:S02]  /*10a0*/  IMAD.U32 R9, RZ, RZ, UR5 ;  /* 0x00000005ff097e24 */ /* 0x000fe4000f8e00ff */
[C---:B------:R-:W-:Y:S02]  /*10b0*/  IMAD R5, R6.reuse, c[0x0][0x1b4], R5 ;  /* 0x00006d0006057a24 */ /* 0x040fe400078e0205 */
[----:B------:R-:W-:-:S04]  /*10c0*/  IMAD.WIDE.U32 R6, R6, c[0x0][0x1b0], R8 ;  /* 0x00006c0006067a25 */ /* 0x000fc800078e0008 */
[----:B------:R-:W-:Y:S02]  /*10d0*/  IMAD R2, R2, c[0x0][0x1a8], RZ ;  /* 0x00006a0002027a24 */ /* 0x000fe400078e02ff */
[----:B------:R-:W-:Y:S01]  /*10e0*/  IMAD.IADD R7, R7, 0x1, R5 ;  /* 0x0000000107077824 */ /* 0x000fe200078e0205 */
[----:B------:R-:W-:Y:S01]  /*10f0*/  LEA.HI R5, R85, R84, RZ, 0x4 ;  /* 0x0000005455057211 */ /* 0x000fe200078f20ff */
[C---:B------:R-:W-:Y:S02]  /*1100*/  IMAD R9, R3.reuse, c[0x0][0x1ac], R2 ;  /* 0x00006b0003097a24 */ /* 0x040fe400078e0202 */
[----:B------:R-:W-:Y:S01]  /*1110*/  IMAD.WIDE.U32 R2, R3, c[0x0][0x1a8], R6 ;  /* 0x00006a0003027a25 */ /* 0x000fe200078e0006 */
[----:B------:R-:W-:Y:S02]  /*1120*/  LOP3.LUT R7, R5, 0xfffffff0, RZ, 0xc0, !PT ;  /* 0xfffffff005077812 */ /* 0x000fe400078ec0ff */
[----:B------:R-:W-:Y:S01]  /*1130*/  IADD3 R6, R15, UR10, RZ ;  /* 0x0000000a0f067c10 */ /* 0x000fe2000fffe0ff */
[----:B------:R-:W-:Y:S01]  /*1140*/  IMAD.IADD R8, R3, 0x1, R9 ;  /* 0x0000000103087824 */ /* 0x000fe200078e0209 */
[----:B------:R-:W-:Y:S01]  /*1150*/  LEA R14, P0, R2, c[0x0][0x160], 0x1 ;  /* 0x00005800020e7a11 */ /* 0x000fe200078008ff */
[----:B------:R-:W-:Y:S01]  /*1160*/  IMAD.IADD R3, R84, 0x1, -R7 ;  /* 0x0000000154037824 */ /* 0x000fe200078e0a07 */
[----:B------:R-:W-:-:S02]  /*1170*/  ISETP.GE.AND P5, PT, R6, UR4, PT ;  /* 0x0000000406007c0c */ /* 0x000fc4000bfa6270 */
[----:B------:R-:W-:Y:S01]  /*1180*/  LEA.HI.X R8, R2, c[0x0][0x164], R8, 0x1, P0 ;  /* 0x0000590002087a11 */ /* 0x000fe200000f0c08 */
[----:B------:R1:W3:Y:S01]  /*1190*/  SHFL.IDX PT, R16, R14, RZ, 0x181f ;  /* 0x00181fff0e107589 */ /* 0x0002e200000e0000 */
[----:B------:R-:W-:Y:S02]  /*11a0*/  SHF.R.S32.HI R2, RZ, 0x1f, R3 ;  /* 0x0000001fff027819 */ /* 0x000fe40000011403 */
[----:B------:R-:W-:Y:S01]  /*11b0*/  IADD3 R9, R182, 0x80, RZ ;  /* 0x00000080b6097810 */ /* 0x000fe20007ffe0ff */
[----:B------:R1:W4:Y:S01]  /*11c0*/  SHFL.IDX PT, R17, R8, RZ, 0x181f ;  /* 0x00181fff08117589 */ /* 0x00032200000e0000 */
[----:B------:R-:W-:Y:S02]  /*11d0*/  LEA.HI R7, R2, R3, RZ, 0x3 ;  /* 0x0000000302077211 */ /* 0x000fe400078f18ff */
[----:B------:R-:W-:Y:S02]  /*11e0*/  SHF.R.U32.HI R2, RZ, 0x3, R207 ;  /* 0x00000003ff027819 */ /* 0x000fe400000116cf */
[----:B------:R-:W-:-:S02]  /*11f0*/  LOP3.LUT R10, R7, 0xfffffff8, RZ, 0xc0, !PT ;  /* 0xfffffff8070a7812 */ /* 0x000fc400078ec0ff */
[----:B------:R-:W-:Y:S02]  /*1200*/  LOP3.LUT R207, R207, 0x38, R182, 0xf8, !PT ;  /* 0x00000038cfcf7812 */ /* 0x000fe400078ef8b6 */
[----:B------:R-:W-:Y:S01]  /*1210*/  ISETP.GE.AND P0, PT, R9, c[0x0][0x198], PT ;  /* 0x0000660009007a0c */ /* 0x000fe20003f06270 */
[----:B------:R-:W-:Y:S01]  /*1220*/  IMAD.IADD R10, R3, 0x1, -R10 ;  /* 0x00000001030a7824 */ /* 0x000fe200078e0a0a */
[----:B------:R-:W-:Y:S01]  /*1230*/  LOP3.LUT R207, R207, R2, RZ, 0x3c, !PT ;  /* 0x00000002cfcf7212 */ /* 0x000fe200078e3cff */
[----:B------:R-:W-:Y:S02]  /*1240*/  IMAD.MOV.U32 R2, RZ, RZ, 0x10 ;  /* 0x00000010ff027424 */ /* 0x000fe400078e00ff */
[----:B------:R-:W-:Y:S01]  /*1250*/  IMAD.MOV.U32 R3, RZ, RZ, 0x20 ;  /* 0x00000020ff037424 */ /* 0x000fe200078e00ff */
[----:B------:R-:W-:Y:S01]  /*1260*/  LOP3.LUT R207, R207, 0xfffffe00, R12, 0xf8, !PT ;  /* 0xfffffe00cfcf7812 */ /* 0x000fe200078ef80c */
[----:B--2---:R2:W5:Y:S02]  /*1270*/  @P2 R2UR UR17, R4 ;  /* 0x00000000041123c2 */ /* 0x00456400000e0000 */
[----:B-----5:R-:W-:Y:S01]  /*1280*/  @!UP0 UMOV UR17, UR13 ;  /* 0x0000000d00118c82 */ /* 0x020fe20008000000 */
[----:B--2---:R-:W-:-:S04]  /*1290*/  IADD3 R4, R182, 0x40, RZ ;  /* 0x00000040b6047810 */ /* 0x004fc80007ffe0ff */
[----:B------:R-:W-:-:S04]  /*12a0*/  ISETP.GE.AND P3, PT, R4, c[0x0][0x198], PT ;  /* 0x0000660004007a0c */ /* 0x000fc80003f66270 */
[----:B------:R-:W-:-:S05]  /*12b0*/  R2P PR, R10, 0x6 ;  /* 0x000000060a007804 */ /* 0x000fca0000000000 */
[----:B------:R-:W-:Y:S02]  /*12c0*/  SEL R2, R2, 0xfffffff0, !P1 ;  /* 0xfffffff002027807 */ /* 0x000fe40004800000 */
        /* <DEDUP_REMOVED lines=8> */
[----:B------:R-:W-:-:S02]  /*1350*/  LOP3.LUT R12, R12, 0xfffffff8, RZ, 0xc0, !PT ;  /* 0xfffffff80c0c7812 */ /* 0x000fc400078ec0ff */
[----:B------:R-:W-:Y:S02]  /*1360*/  LOP3.LUT R11, R11, 0xfffffff8, RZ, 0xc0, !PT ;  /* 0xfffffff80b0b7812 */ /* 0x000fe400078ec0ff */
[----:B------:R-:W-:Y:S01]  /*1370*/  @!PT LDS RZ, [RZ] ;  /* 0x00000000fffff984 */ /* 0x000fe20000000800 */
[----:B------:R1:W-:Y:S01]  /*1380*/  LDGSTS.E.BYPASS.LTC128B.128 [R13+0xc100], [R18.64], !P4 ;  /* 0x0c100000120d7fae */ /* 0x0003e2000e101d4e */
[----:B------:R-:W-:-:S04]  /*1390*/  IMAD.WIDE R20, R12, 0x2, R16 ;  /* 0x000000020c147825 */ /* 0x000fc800078e0210 */
[----:B------:R-:W-:Y:S01]  /*13a0*/  IMAD.WIDE R16, R11, 0x2, R16 ;  /* 0x000000020b107825 */ /* 0x000fe200078e0210 */
[----:B------:R1:W-:Y:S04]  /*13b0*/  LDGSTS.E.BYPASS.LTC128B.128 [R13+0x10100], [R20.64], !P3 ;  /* 0x10100000140d7fae */ /* 0x0003e8000d901d4e */
[----:B------:R1:W-:Y:S02]  /*13c0*/  LDGSTS.E.BYPASS.LTC128B.128 [R13+0x14100], [R16.64], !P0 ;  /* 0x14100000100d7fae */ /* 0x0003e4000c101d4e */
.L_x_587:
[----:B-1-34-:R-:W-:Y:S05]  /*13d0*/  BSYNC B0 ;  /* 0x0000000000007941 */ /* 0x01afea0003800000 */
.L_x_586:
        /* <DEDUP_REMOVED lines=20> */
.L_x_589:
[----:B------:R-:W-:Y:S05]  /*1520*/  BSYNC B0 ;  /* 0x0000000000007941 */ /* 0x000fea0003800000 */
.L_x_588:
[----:B------:R-:W-:Y:S01]  /*1530*/  IADD3 R11, R6, 0x40, RZ ;  /* 0x00000040060b7810 */ /* 0x000fe20007ffe0ff */
[----:B--2---:R2:W4:Y:S01]  /*1540*/  SHFL.IDX PT, R17, R8, 0x2, 0x181f ;  /* 0x00581f0008117f89 */ /* 0x00452200000e0000 */
        /* <DEDUP_REMOVED lines=18> */
.L_x_591:
[----:B------:R-:W-:Y:S05]  /*1670*/  BSYNC B0 ;  /* 0x0000000000007941 */ /* 0x000fea0003800000 */
.L_x_590:
[----:B---3--:R-:W-:Y:S01]  /*1680*/  SHFL.IDX PT, R16, R14, 0x3, 0x181f ;  /* 0x00781f000e107f89 */ /* 0x008fe200000e0000 */
[----:B------:R-:W-:Y:S01]  /*1690*/  IMAD.MOV.U32 R12, RZ, RZ, c[0x0][0x2b8] ;  /* 0x0000ae00ff0c7624 */ /* 0x000fe200078e00ff */
[----:B------:R-:W-:Y:S01]  /*16a0*/  SHF.R.S32.HI R181, RZ, 0x1f, R4 ;  /* 0x0000001fffb57819 */ /* 0x000fe20000011404 */
[----:B------:R-:W-:Y:S01]  /*16b0*/  IMAD.U32 R11, RZ, RZ, UR6 ;  /* 0x00000006ff0b7e24 */ /* 0x000fe2000f8e00ff */
[----:B----4-:R-:W3:Y:S01]  /*16c0*/  SHFL.IDX PT, R17, R8, 0x3, 0x181f ;  /* 0x00781f0008117f89 */ /* 0x010ee200000e0000 */
[----:B------:R-:W-:Y:S01]  /*16d0*/  SHF.R.S32.HI R180, RZ, 0x1f, R9 ;  /* 0x0000001fffb47819 */ /* 0x000fe20000011409 */
[----:B------:R-:W-:Y:S01]  /*16e0*/  IMAD.SHL.U32 R207, R207, 0x2, RZ ;  /* 0x00000002cfcf7824 */ /* 0x000fe200078e00ff */
[----:B------:R-:W-:Y:S01]  /*16f0*/  ISETP.NE.AND P2, PT, R12, 0x1, PT ;  /* 0x000000010c00780c */ /* 0x000fe20003f45270 */
[----:B------:R-:W-:Y:S01]  /*1700*/  IMAD R11, R11, 0x40, R210 ;  /* 0x000000400b0b7824 */ /* 0x000fe200078e02d2 */
        /* <DEDUP_REMOVED lines=12> */
[----:B------:R-:W-:-:S02]  /*17d0*/  IADD3 R6, R11, -0x40, RZ ;  /* 0xffffffc00b067810 */ /* 0x000fc40007ffe0ff */
[----:B------:R-:W-:Y:S02]  /*17e0*/  ULDC.64 UR4, c[0x0][0x1e8] ;  /* 0x00007a0000047ab9 */ /* 0x000fe40000000a00 */
[C---:B------:R-:W-:Y:S01]  /*17f0*/  ISETP.GE.AND P6, PT, R6.reuse, UR7, PT ;  /* 0x0000000706007c0c */ /* 0x040fe2000bfc6270 */
[----:B------:R-:W-:Y:S01]  /*1800*/  UIADD3 UR16, UR19, UR16, URZ ;  /* 0x0000001013107290 */ /* 0x000fe2000fffe03f */
[----:B------:R-:W-:Y:S01]  /*1810*/  IADD3 R209, R6, UR11, RZ ;  /* 0x0000000b06d17c10 */ /* 0x000fe2000fffe0ff */
[----:B---3--:R-:W-:Y:S01]  /*1820*/  @!P5 IMAD.WIDE R20, R182, 0x2, R16 ;  /* 0x00000002b614d825 */ /* 0x008fe200078e0210 */
[----:B------:R-:W-:-:S03]  /*1830*/  ISETP.GT.OR P6, PT, R210, 0x3f, P6 ;  /* 0x0000003fd200780c */ /* 0x000fc600037c4670 */
        /* <DEDUP_REMOVED lines=11> */
[----:B-12---:R-:W-:Y:S02]  /*18f0*/  @!P6 LEA.HI.X.SX32 R8, R6, UR16, 0x1, P1 ;  /* 0x000000100608ec11 */ /* 0x006fe400088f0eff */
[----:B------:R-:W-:-:S04]  /*1900*/  @!P6 LEA R12, P1, R11, c[0x0][0x2a0], 0x2 ;  /* 0x0000a8000b0cea11 */ /* 0x000fc800078210ff */
[----:B------:R-:W-:Y:S01]  /*1910*/  @!P6 LEA.HI.X R13, R11, c[0x0][0x2a4], R8, 0x2, P1 ;  /* 0x0000a9000b0dea11 */ /* 0x000fe200008f1408 */
[----:B------:R-:W-:Y:S06]  /*1920*/  BAR.SYNC.DEFER_BLOCKING 0x0 ;  /* 0x0000000000007b1d */ /* 0x000fec0000010000 */
[----:B------:R1:W2:Y:S01]  /*1930*/  @!P6 LDG.E R208, [R12.64] ;  /* 0x0000000e0cd0e981 */ /* 0x0002a2000c1e1900 */
[----:B------:R-:W-:Y:S01]  /*1940*/  IMAD.MOV R6, RZ, RZ, -R6 ;  /* 0x000000ffff067224 */ /* 0x000fe200078e0a06 */
[----:B------:R-:W-:Y:S01]  /*1950*/  UIMAD UR17, UR8, UR4, URZ ;  /* 0x00000004081172a4 */ /* 0x000fe2000f8e023f */
[----:B-----5:R-:W-:Y:S01]  /*1960*/  IMAD.SHL.U32 R17, R0, 0x40, RZ ;  /* 0x0000004000117824 */ /* 0x020fe200078e00ff */
[----:B------:R-:W-:Y:S01]  /*1970*/  UIMAD.WIDE.U32 UR20, UR9, UR4, URZ ;  /* 0x00000004091472a5 */ /* 0x000fe2000f8e003f */
[----:B------:R-:W-:Y:S01]  /*1980*/  IMAD R209, R6, c[0x0][0x2b8], R209 ;  /* 0x0000ae0006d17a24 */ /* 0x000fe200078e02d1 */
[----:B------:R-:W-:Y:S01]  /*1990*/  UIMAD UR17, UR9, UR5, UR17 ;  /* 0x00000005091172a4 */ /* 0x000fe2000f8e0211 */
[----:B---3--:R-:W-:Y:S01]  /*19a0*/  SHF.R.S32.HI R20, RZ, 0x4, R5 ;  /* 0x00000004ff147819 */ /* 0x008fe20000011405 */
[----:B------:R-:W-:Y:S01]  /*19b0*/  IMAD.SHL.U32 R8, R15, 0x8, RZ ;  /* 0x000000080f087824 */ /* 0x000fe200078e00ff */
[----:B------:R-:W-:Y:S01]  /*19c0*/  LOP3.LUT R17, R17, 0x1c0, RZ, 0xc0, !PT ;  /* 0x000001c011117812 */ /* 0x000fe200078ec0ff */
[----:B------:R-:W-:Y:S01]  /*19d0*/  IMAD.WIDE.U32 R22, R209, c[0x0][0x1e0], RZ ;  /* 0x00007800d1167a25 */ /* 0x000fe200078e00ff */
[----:B------:R-:W-:Y:S01]  /*19e0*/  SHF.R.S32.HI R14, RZ, 0x1f, R209 ;  /* 0x0000001fff0e7819 */ /* 0x000fe200000114d1 */
[----:B------:R-:W-:Y:S01]  /*19f0*/  UIADD3 UR17, UR21, UR17, URZ ;  /* 0x0000001115117290 */ /* 0x000fe2000fffe03f */
[----:B------:R-:W-:Y:S01]  /*1a00*/  LEA.HI R5, R5, R20, RZ, 0x1 ;  /* 0x0000001405057211 */ /* 0x000fe200078f08ff */
[----:B------:R-:W-:Y:S01]  /*1a10*/  ULDC.64 UR4, c[0x0][0x210] ;  /* 0x0000840000047ab9 */ /* 0x000fe20000000a00 */
[----:B------:R-:W-:Y:S01]  /*1a20*/  LOP3.LUT R8, R17, 0x8, R8, 0xf8, !PT ;  /* 0x0000000811087812 */ /* 0x000fe200078ef808 */
[C---:B------:R-:W-:Y:S01]  /*1a30*/  IMAD R6, R14.reuse, c[0x0][0x1e0], RZ ;  /* 0x000078000e067a24 */ /* 0x040fe200078e02ff */
[----:B------:R-:W-:Y:S01]  /*1a40*/  LOP3.LUT R5, R5, 0xfffffffe, RZ, 0xc0, !PT ;  /* 0xfffffffe05057812 */ /* 0x000fe200078ec0ff */
[----:B------:R-:W-:Y:S01]  /*1a50*/  IMAD R14, R14, c[0x0][0x208], RZ ;  /* 0x000082000e0e7a24 */ /* 0x000fe200078e02ff */
[----:B------:R-:W-:Y:S01]  /*1a60*/  SHF.R.U32.HI R17, RZ, 0x3, R17 ;  /* 0x00000003ff117819 */ /* 0x000fe20000011611 */
[C---:B----4-:R-:W-:Y:S01]  /*1a70*/  IMAD R18, R209.reuse, c[0x0][0x1e4], R6 ;  /* 0x00007900d1127a24 */ /* 0x050fe200078e0206 */
[----:B------:R-:W-:Y:S01]  /*1a80*/  UIMAD UR8, UR8, UR4, URZ ;  /* 0x00000004080872a4 */ /* 0x000fe2000f8e023f */
[----:B------:R-:W-:Y:S01]  /*1a90*/  IMAD R11, R209, c[0x0][0x20c], R14 ;  /* 0x00008300d10b7a24 */ /* 0x000fe200078e020e */
[----:B------:R-:W-:Y:S01]  /*1aa0*/  LOP3.LUT R8, R8, R17, RZ, 0x3c, !PT ;  /* 0x0000001108087212 */ /* 0x000fe200078e3cff */
[----:B------:R-:W-:Y:S01]  /*1ab0*/  IMAD.IADD R19, R23, 0x1, R18 ;  /* 0x0000000117137824 */ /* 0x000fe200078e0212 */
[----:B------:R-:W-:Y:S01]  /*1ac0*/  ULEA UR22, UR6, 0xffffffc0, 0x6 ;  /* 0xffffffc006167891 */ /* 0x000fe2000f8e303f */
[----:B------:R-:W-:Y:S01]  /*1ad0*/  IMAD.MOV.U32 R18, RZ, RZ, R22 ;  /* 0x000000ffff127224 */ /* 0x000fe200078e0016 */
[----:B------:R-:W-:Y:S01]  /*1ae0*/  UIMAD.WIDE.U32 UR24, UR9, UR4, URZ ;  /* 0x00000004091872a5 */ /* 0x000fe2000f8e003f */
[----:B-1----:R-:W-:Y:S01]  /*1af0*/  IMAD.WIDE.U32 R12, R209, c[0x0][0x208], RZ ;  /* 0x00008200d10c7a25 */ /* 0x002fe200078e00ff */
[----:B------:R-:W-:Y:S01]  /*1b00*/  UIMAD UR8, UR9, UR5, UR8 ;  /* 0x00000005090872a4 */ /* 0x000fe2000f8e0208 */
[----:B------:R-:W-:Y:S01]  /*1b10*/  LOP3.LUT P3, RZ, R0, 0x2, RZ, 0xc0, !PT ;  /* 0x0000000200ff7812 */ /* 0x000fe2000786c0ff */
[----:B------:R-:W-:Y:S01]  /*1b20*/  UIADD3 UR22, UR7, -UR22, URZ ;  /* 0x8000001607167290 */ /* 0x000fe2000fffe03f */
[----:B------:R-:W-:Y:S01]  /*1b30*/  IMAD.IADD R13, R13, 0x1, R11 ;  /* 0x000000010d0d7824 */ /* 0x000fe200078e020b */
[----:B------:R-:W-:Y:S01]  /*1b40*/  UIADD3 UR8, UR25, UR8, URZ ;  /* 0x0000000819087290 */ /* 0x000fe2000fffe03f */
[----:B------:R-:W-:Y:S01]  /*1b50*/  IMAD.IADD R5, R20, 0x1, -R5 ;  /* 0x0000000114057824 */ /* 0x000fe200078e0a05 */
[----:B------:R-:W-:Y:S01]  /*1b60*/  ISETP.GE.AND P5, PT, R182, c[0x0][0x1d4], PT ;  /* 0x00007500b6007a0c */ /* 0x000fe20003fa6270 */
[----:B------:R-:W-:Y:S01]  /*1b70*/  IMAD.SHL.U32 R17, R10, 0x40, RZ ;  /* 0x000000400a117824 */ /* 0x000fe200078e00ff */
[----:B------:R-:W-:Y:S01]  /*1b80*/  ISETP.GE.AND P4, PT, R4, c[0x0][0x1d4], PT ;  /* 0x0000750004007a0c */ /* 0x000fe20003f86270 */
[----:B------:R-:W-:Y:S01]  /*1b90*/  IMAD R205, R5, 0x200, R8 ;  /* 0x0000020005cd7824 */ /* 0x000fe200078e0208 */
[----:B------:R-:W-:Y:S01]  /*1ba0*/  IADD3 R8, -R15, UR22, RZ ;  /* 0x000000160f087c10 */ /* 0x000fe2000fffe1ff */
[----:B------:R-:W-:Y:S01]  /*1bb0*/  IMAD.SHL.U32 R88, R5, 0x8, RZ ;  /* 0x0000000805587824 */ /* 0x000fe200078e00ff */
[----:B------:R-:W-:Y:S01]  /*1bc0*/  LOP3.LUT R17, R17, 0x1c0, RZ, 0xc0, !PT ;  /* 0x000001c011117812 */ /* 0x000fe200078ec0ff */
[----:B------:R-:W-:Y:S01]  /*1bd0*/  IMAD.SHL.U32 R205, R205, 0x2, RZ ;  /* 0x00000002cdcd7824 */ /* 0x000fe200078e00ff */
[----:B------:R-:W-:Y:S01]  /*1be0*/  ISETP.GE.AND P1, PT, R8, 0x1, PT ;  /* 0x000000010800780c */ /* 0x000fe20003f26270 */
[----:B------:R-:W-:Y:S01]  /*1bf0*/  IMAD.SHL.U32 R89, R7, 0x40, RZ ;  /* 0x0000004007597824 */ /* 0x000fe200078e00ff */
[----:B------:R-:W-:Y:S01]  /*1c00*/  LEA.HI R87, R85, R84, RZ, 0x5 ;  /* 0x0000005455577211 */ /* 0x000fe200078f28ff */
[----:B------:R-:W-:Y:S01]  /*1c10*/  UISETP.GE.AND UP0, UPT, UR6, 0x2, UPT ;  /* 0x000000020600788c */ /* 0x000fe2000bf06270 */
[----:B------:R-:W-:-:S02]  /*1c20*/  IADD3 R15, R205, 0x6100, RZ ;  /* 0x00006100cd0f7810 */ /* 0x000fc40007ffe0ff */
[----:B------:R-:W-:Y:S02]  /*1c30*/  IADD3 R204, R205, 0x6120, RZ ;  /* 0x00006120cdcc7810 */ /* 0x000fe40007ffe0ff */
[----:B------:R-:W-:Y:S02]  /*1c40*/  @P3 IADD3 R204, R15, -0x20, RZ ;  /* 0xffffffe00fcc3810 */ /* 0x000fe40007ffe0ff */
[----:B------:R-:W-:Y:S02]  /*1c50*/  ISETP.GE.AND P3, PT, R9, c[0x0][0x1d4], PT ;  /* 0x0000750009007a0c */ /* 0x000fe40003f66270 */
[----:B------:R-:W-:Y:S02]  /*1c60*/  LOP3.LUT R88, R17, 0x8, R88, 0xf8, !PT ;  /* 0x0000000811587812 */ /* 0x000fe400078ef858 */
[----:B------:R-:W-:Y:S02]  /*1c70*/  SHF.R.U32.HI R17, RZ, 0x3, R17 ;  /* 0x00000003ff117819 */ /* 0x000fe40000011611 */
[----:B------:R-:W-:-:S02]  /*1c80*/  LOP3.LUT R89, R89, 0xfffffe00, RZ, 0xc0, !PT ;  /* 0xfffffe0059597812 */ /* 0x000fc400078ec0ff */
[----:B------:R-:W-:Y:S02]  /*1c90*/  SHF.R.S32.HI R86, RZ, 0x5, R87 ;  /* 0x00000005ff567819 */ /* 0x000fe40000011457 */
[----:B------:R-:W-:Y:S02]  /*1ca0*/  LOP3.LUT R88, R88, R17, RZ, 0x3c, !PT ;  /* 0x0000001158587212 */ /* 0x000fe400078e3cff */
[----:B------:R-:W-:Y:S01]  /*1cb0*/  SHF.R.S32.HI R133, RZ, 0x1f, R182 ;  /* 0x0000001fff857819 */ /* 0x000fe200000114b6 */
[----:B------:R-:W-:Y:S01]  /*1cc0*/  IMAD R7, R86, 0x400, R89 ;  /* 0x0000040056077824 */ /* 0x000fe200078e0259 */
[----:B------:R-:W-:Y:S02]  /*1cd0*/  SEL R217, RZ, 0x10, P3 ;  /* 0x00000010ffd97807 */ /* 0x000fe40001800000 */
[----:B------:R-:W-:Y:S01]  /*1ce0*/  IADD3 R211, R207, 0x100, RZ ;  /* 0x00000100cfd37810 */ /* 0x000fe20007ffe0ff */
[----:B------:R-:W-:Y:S01]  /*1cf0*/  IMAD.IADD R206, R88, 0x1, R7 ;  /* 0x0000000158ce7824 */ /* 0x000fe200078e0207 */
[----:B------:R-:W-:-:S02]  /*1d00*/  SHF.R.S32.HI R214, RZ, 0x1f, R181 ;  /* 0x0000001fffd67819 */ /* 0x000fc400000114b5 */
[----:B------:R-:W-:Y:S01]  /*1d10*/  SHF.R.S32.HI R183, RZ, 0x1f, R180 ;  /* 0x0000001fffb77819 */ /* 0x000fe200000114b4 */
[----:B------:R-:W-:Y:S01]  /*1d20*/  IMAD.SHL.U32 R206, R206, 0x2, RZ ;  /* 0x00000002cece7824 */ /* 0x000fe200078e00ff */
[C---:B------:R-:W-:Y:S02]  /*1d30*/  IADD3 R195, R204.reuse, 0x800, RZ ;  /* 0x00000800ccc37810 */ /* 0x040fe40007ffe0ff */
[----:B------:R-:W-:Y:S01]  /*1d40*/  IADD3 R194, R204, 0x1000, RZ ;  /* 0x00001000ccc27810 */ /* 0x000fe20007ffe0ff */
[--C-:B------:R-:W-:Y:S01]  /*1d50*/  IMAD R202, R2, 0x2, R206.reuse ;  /* 0x0000000202ca7824 */ /* 0x100fe200078e02ce */
[C---:B------:R-:W-:Y:S01]  /*1d60*/  IADD3 R193, R204.reuse, 0x1800, RZ ;  /* 0x00001800ccc17810 */ /* 0x040fe20007ffe0ff */
[C---:B------:R-:W-:Y:S01]  /*1d70*/  IMAD R201, R3.reuse, 0x2, R206 ;  /* 0x0000000203c97824 */ /* 0x040fe200078e02ce */
[C---:B------:R-:W-:Y:S01]  /*1d80*/  IADD3 R191, R204.reuse, 0x2000, RZ ;  /* 0x00002000ccbf7810 */ /* 0x040fe20007ffe0ff */
[----:B------:R-:W-:Y:S01]  /*1d90*/  IMAD R199, R3, 0x2, R202 ;  /* 0x0000000203c77824 */ /* 0x000fe200078e02ca */
[----:B------:R-:W-:-:S02]  /*1da0*/  IADD3 R190, R204, 0x2800, RZ ;  /* 0x00002800ccbe7810 */ /* 0x000fc40007ffe0ff */
[C---:B------:R-:W-:Y:S02]  /*1db0*/  IADD3 R189, R204.reuse, 0x3000, RZ ;  /* 0x00003000ccbd7810 */ /* 0x040fe40007ffe0ff */
[C---:B------:R-:W-:Y:S02]  /*1dc0*/  IADD3 R188, R204.reuse, 0x3800, RZ ;  /* 0x00003800ccbc7810 */ /* 0x040fe40007ffe0ff */
[C---:B------:R-:W-:Y:S02]  /*1dd0*/  IADD3 R187, R204.reuse, 0x4000, RZ ;  /* 0x00004000ccbb7810 */ /* 0x040fe40007ffe0ff */
[C---:B------:R-:W-:Y:S02]  /*1de0*/  IADD3 R186, R204.reuse, 0x4800, RZ ;  /* 0x00004800ccba7810 */ /* 0x040fe40007ffe0ff */
[C---:B------:R-:W-:Y:S02]  /*1df0*/  IADD3 R185, R204.reuse, 0x5000, RZ ;  /* 0x00005000ccb97810 */ /* 0x040fe40007ffe0ff */
[----:B------:R-:W-:-:S02]  /*1e00*/  IADD3 R184, R204, 0x5800, RZ ;  /* 0x00005800ccb87810 */ /* 0x000fc40007ffe0ff */
[----:B--2---:R-:W-:Y:S01]  /*1e10*/  SHF.R.S32.HI R6, RZ, 0x1f, R208 ;  /* 0x0000001fff067819 */ /* 0x004fe200000114d0 */
[----:B------:R-:W-:-:S04]  /*1e20*/  IMAD.WIDE.U32 R18, R208, c[0x0][0x1f0], R18 ;  /* 0x00007c00d0127a25 */ /* 0x000fc800078e0012 */
[----:B------:R-:W-:Y:S01]  /*1e30*/  IMAD R21, R6, c[0x0][0x1f0], RZ ;  /* 0x00007c0006157a24 */ /* 0x000fe200078e02ff */
[----:B------:R-:W-:Y:S01]  /*1e40*/  IADD3 R16, P0, R18, UR20, RZ ;  /* 0x0000001412107c10 */ /* 0x000fe2000ff1e0ff */
[----:B------:R-:W-:Y:S02]  /*1e50*/  IMAD R11, R6, c[0x0][0x218], RZ ;  /* 0x00008600060b7a24 */ /* 0x000fe400078e02ff */
[C---:B------:R-:W-:Y:S02]  /*1e60*/  IMAD R14, R208.reuse, c[0x0][0x1f4], R21 ;  /* 0x00007d00d00e7a24 */ /* 0x040fe400078e0215 */
[----:B------:R-:W-:-:S03]  /*1e70*/  IMAD.WIDE.U32 R20, R208, c[0x0][0x218], R12 ;  /* 0x00008600d0147a25 */ /* 0x000fc600078e000c */
[----:B------:R-:W-:Y:S01]  /*1e80*/  IADD3.X R19, R19, UR17, R14, P0, !PT ;  /* 0x0000001113137c10 */ /* 0x000fe200087fe40e */
[----:B------:R-:W-:Y:S01]  /*1e90*/  IMAD R5, R208, c[0x0][0x21c], R11 ;  /* 0x00008700d0057a24 */ /* 0x000fe200078e020b */
[----:B------:R-:W-:-:S04]  /*1ea0*/  LEA R18, P0, R16, c[0x0][0x1c8], 0x1 ;  /* 0x0000720010127a11 */ /* 0x000fc800078008ff */
[----:B------:R-:W-:Y:S01]  /*1eb0*/  LEA.HI.X R16, R16, c[0x0][0x1cc], R19, 0x1, P0 ;  /* 0x0000730010107a11 */ /* 0x000fe200000f0c13 */
[----:B------:R-:W-:Y:S01]  /*1ec0*/  SHFL.IDX PT, R12, R18, RZ, 0x181f ;  /* 0x00181fff120c7589 */ /* 0x000fe200000e0000 */
[----:B------:R-:W-:-:S03]  /*1ed0*/  IADD3 R6, P0, R20, UR24, RZ ;  /* 0x0000001814067c10 */ /* 0x000fc6000ff1e0ff */
[----:B------:R-:W1:Y:S01]  /*1ee0*/  SHFL.IDX PT, R13, R16, RZ, 0x181f ;  /* 0x00181fff100d7589 */ /* 0x000e6200000e0000 */
[----:B------:R-:W-:Y:S02]  /*1ef0*/  IADD3.X R5, R21, UR8, R5, P0, !PT ;  /* 0x0000000815057c10 */ /* 0x000fe400087fe405 */
[C---:B------:R-:W-:Y:S01]  /*1f00*/  LEA R14, P0, R6.reuse, c[0x0][0x1f8], 0x1 ;  /* 0x00007e00060e7a11 */ /* 0x040fe200078008ff */
[----:B------:R2:W-:Y:S03]  /*1f10*/  SHFL.IDX PT, R10, R18, 0x1, 0x181f ;  /* 0x00381f00120a7f89 */ /* 0x0005e600000e0000 */
[----:B------:R-:W-:Y:S01]  /*1f20*/  LEA.HI.X R15, R6, c[0x0][0x1fc], R5, 0x1, P0 ;  /* 0x00007f00060f7a11 */ /* 0x000fe200000f0c05 */
[----:B------:R-:W3:Y:S01]  /*1f30*/  SHFL.IDX PT, R11, R16, 0x1, 0x181f ;  /* 0x00381f00100b7f89 */ /* 0x000ee200000e0000 */
[----:B------:R-:W-:-:S03]  /*1f40*/  ISETP.GT.AND P0, PT, R8, 0x20, PT ;  /* 0x000000200800780c */ /* 0x000fc60003f04270 */
[----:B------:R-:W4:Y:S04]  /*1f50*/  SHFL.IDX PT, R16, R14, RZ, 0x181f ;  /* 0x00181fff0e107589 */ /* 0x000f2800000e0000 */
[----:B------:R-:W5:Y:S04]  /*1f60*/  SHFL.IDX PT, R40, R14, 0x1, 0x181f ;  /* 0x00381f000e287f89 */ /* 0x000f6800000e0000 */
[----:B------:R-:W4:Y:S01]  /*1f70*/  SHFL.IDX PT, R6, R15, RZ, 0x181f ;  /* 0x00181fff0f067589 */ /* 0x000f2200000e0000 */
[----:B-1----:R-:W-:-:S03]  /*1f80*/  @P1 IMAD.WIDE R20, R182, 0x2, R12 ;  /* 0x00000002b6141825 */ /* 0x002fc600078e020c */
[----:B------:R1:W1:Y:S01]  /*1f90*/  SHFL.IDX PT, R5, R15, 0x1, 0x181f ;  /* 0x00381f000f057f89 */ /* 0x00026200000e0000 */
[----:B--2---:R-:W-:-:S03]  /*1fa0*/  @P1 IMAD.WIDE R18, R181, 0x2, R12 ;  /* 0x00000002b5121825 */ /* 0x004fc600078e020c */
[----:B------:R2:W-:Y:S01]  /*1fb0*/  @P1 LDGSTS.E.BYPASS.LTC128B.128 [R207+0x6100], [R20.64], !P5 ;  /* 0x0610000014cf1fae */ /* 0x0005e2000e901d4e */
[----:B------:R-:W-:-:S03]  /*1fc0*/  @P1 IMAD.WIDE R22, R180, 0x2, R12 ;  /* 0x00000002b4161825 */ /* 0x000fc600078e020c */
[----:B------:R2:W-:Y:S01]  /*1fd0*/  @P1 LDGSTS.E.BYPASS.LTC128B.128 [R207+0x8100], [R18.64], !P4 ;  /* 0x0810000012cf1fae */ /* 0x0005e2000e101d4e */
[----:B---3--:R-:W-:-:S03]  /*1fe0*/  @P0 IMAD.WIDE R12, R182, 0x2, R10 ;  /* 0x00000002b60c0825 */ /* 0x008fc600078e020a */
[----:B------:R3:W-:Y:S01]  /*1ff0*/  @P1 LDGSTS.E.BYPASS.LTC128B.128 [R207+0xa100], [R22.64], !P3 ;  /* 0x0a10000016cf1fae */ /* 0x0007e2000d901d4e */
[----:B------:R-:W-:-:S03]  /*2000*/  @P0 IMAD.WIDE R24, R181, 0x2, R10 ;  /* 0x00000002b5180825 */ /* 0x000fc600078e020a */
[----:B------:R3:W-:Y:S01]  /*2010*/  @P0 LDGSTS.E.BYPASS.LTC128B.128 [R207+0x7100], [R12.64], !P5 ;  /* 0x071000000ccf0fae */ /* 0x0007e2000e901d4e */
[----:B------:R-:W-:-:S03]  /*2020*/  @P0 IMAD.WIDE R26, R180, 0x2, R10 ;  /* 0x00000002b41a0825 */ /* 0x000fc600078e020a */
[----:B------:R3:W-:Y:S01]  /*2030*/  @P0 LDGSTS.E.BYPASS.LTC128B.128 [R207+0x9100], [R24.64], !P4 ;  /* 0x0910000018cf0fae */ /* 0x0007e2000e101d4e */
[----:B------:R-:W-:-:S03]  /*2040*/  IMAD.WIDE R10, R182, 0x2, RZ ;  /* 0x00000002b60a7825 */ /* 0x000fc600078e02ff */
[----:B------:R3:W-:Y:S01]  /*2050*/  @P0 LDGSTS.E.BYPASS.LTC128B.128 [R207+0xb100], [R26.64], !P3 ;  /* 0x0b1000001acf0fae */ /* 0x0007e2000d901d4e */
[----:B-1----:R-:W-:-:S03]  /*2060*/  IMAD.WIDE R14, R181, 0x2, RZ ;  /* 0x00000002b50e7825 */ /* 0x002fc600078e02ff */
[----:B------:R-:W0:Y:S01]  /*2070*/  LDGDEPBAR ;  /* 0x00000000000079af */ /* 0x000e220000000000 */
[----:B----4-:R-:W-:Y:S02]  /*2080*/  IADD3 R48, P0, R16, R10, RZ ;  /* 0x0000000a10307210 */ /* 0x010fe40007f1e0ff */
[----:B-----5:R-:W-:-:S03]  /*2090*/  IADD3 R10, P1, R10, R40, RZ ;  /* 0x000000280a0a7210 */ /* 0x020fc60007f3e0ff */
[----:B------:R-:W-:Y:S01]  /*20a0*/  IMAD.X R49, R6, 0x1, R11, P0 ;  /* 0x0000000106317824 */ /* 0x000fe200000e060b */
[----:B------:R-:W-:Y:S01]  /*20b0*/  IADD3 R42, P0, R14, R40, RZ ;  /* 0x000000280e2a7210 */ /* 0x000fe20007f1e0ff */
[----:B------:R-:W-:Y:S01]  /*20c0*/  IMAD.X R11, R11, 0x1, R5, P1 ;  /* 0x000000010b0b7824 */ /* 0x000fe200008e0605 */
[----:B--2---:R-:W-:-:S03]  /*20d0*/  IADD3 R18, P6, R16, R14, RZ ;  /* 0x0000000e10127210 */ /* 0x004fc60007fde0ff */
[----:B------:R-:W-:Y:S02]  /*20e0*/  IMAD.X R43, R15, 0x1, R5, P0 ;  /* 0x000000010f2b7824 */ /* 0x000fe400000e0605 */
[----:B------:R-:W-:Y:S01]  /*20f0*/  IMAD.X R19, R6, 0x1, R15, P6 ;  /* 0x0000000106137824 */ /* 0x000fe200030e060f */
[----:B------:R-:W-:Y:S01]  /*2100*/  ISETP.GE.AND P6, PT, R4, c[0x0][0x1d4], PT ;  /* 0x0000750004007a0c */ /* 0x000fe20003fc6270 */
[----:B---3--:R-:W-:-:S05]  /*2110*/  IMAD.WIDE R12, R180, 0x2, RZ ;  /* 0x00000002b40c7825 */ /* 0x008fca00078e02ff */
[----:B------:R-:W-:Y:S02]  /*2120*/  IADD3 R16, P1, R16, R12, RZ ;  /* 0x0000000c10107210 */ /* 0x000fe40007f3e0ff */
[----:B------:R-:W-:Y:S01]  /*2130*/  IADD3 R40, P0, R12, R40, RZ ;  /* 0x000000280c287210 */ /* 0x000fe20007f1e0ff */
[----:B------:R-:W-:-:S04]  /*2140*/  DEPBAR.LE SB0, 0x1 ;  /* 0x000080400000791a */ /* 0x000fc80000000000 */
[----:B------:R-:W-:-:S04]  /*2150*/  DEPBAR.LE SB0, 0x0 ;  /* 0x000080000000791a */ /* 0x000fc80000000000 */
[----:B------:R-:W-:Y:S01]  /*2160*/  BAR.SYNC.DEFER_BLOCKING 0x0 ;  /* 0x0000000000007b1d */ /* 0x000fe20000010000 */
[----:B------:R-:W-:Y:S01]  /*2170*/  IMAD.X R17, R6, 0x1, R13, P1 ;  /* 0x0000000106117824 */ /* 0x000fe200008e060d */
[----:B------:R-:W-:Y:S01]  /*2180*/  ISETP.GE.AND P1, PT, R182, c[0x0][0x1d4], PT ;  /* 0x00007500b6007a0c */ /* 0x000fe20003f26270 */
[----:B------:R-:W-:-:S03]  /*2190*/  IMAD.X R41, R13, 0x1, R5, P0 ;  /* 0x000000010d297824 */ /* 0x000fc600000e0605 */
[C---:B------:R-:W-:Y:S02]  /*21a0*/  ISETP.LT.OR P0, PT, R8.reuse, 0x1, P1 ;  /* 0x000000010800780c */ /* 0x040fe40000f01670 */
[----:B------:R-:W-:Y:S01]  /*21b0*/  ISETP.GE.AND P1, PT, R9, c[0x0][0x1d4], PT ;  /* 0x0000750009007a0c */ /* 0x000fe20003f26270 */
[----:B------:R-:W-:Y:S04]  /*21c0*/  LDSM.16.M88.4 R28, [R206+0xc100] ;  /* 0x00c10000ce1c783b */ /* 0x000fe80000000200 */
[----:B------:R-:W-:Y:S04]  /*21d0*/  LDSM.16.M88.4 R12, [R202+0xc100] ;  /* 0x00c10000ca0c783b */ /* 0x000fe80000000200 */
[----:B------:R-:W1:Y:S04]  /*21e0*/  LDSM.16.M88.4 R20, [R205+0x6100] ;  /* 0x00610000cd14783b */ /* 0x000e680000000200 */
[----:B------:R-:W-:Y:S04]  /*21f0*/  LDSM.16.M88.4 R64, [R205+0x6900] ;  /* 0x00690000cd40783b */ /* 0x000fe80000000200 */
[----:B------:R-:W2:Y:S04]  /*2200*/  LDSM.16.M88.4 R56, [R205+0x7100] ;  /* 0x00710000cd38783b */ /* 0x000ea80000000200 */
[----:B------:R-:W3:Y:S04]  /*2210*/  LDSM.16.M88.4 R32, [R205+0x7900] ;  /* 0x00790000cd20783b */ /* 0x000ee80000000200 */
[----:B------:R-:W4:Y:S04]  /*2220*/  LDSM.16.M88.4 R4, [R204] ;  /* 0x00000000cc04783b */ /* 0x000f280000000200 */
[----:B------:R-:W5:Y:S04]  /*2230*/  LDSM.16.M88.4 R80, [R204+0x800] ;  /* 0x00080000cc50783b */ /* 0x000f680000000200 */
[----:B------:R-:W3:Y:S04]  /*2240*/  LDSM.16.M88.4 R44, [R204+0x1000] ;  /* 0x00100000cc2c783b */ /* 0x000ee80000000200 */
[----:B------:R-:W3:Y:S04]  /*2250*/  LDSM.16.M88.4 R36, [R204+0x1800] ;  /* 0x00180000cc24783b */ /* 0x000ee80000000200 */
[----:B------:R-:W-:Y:S01]  /*2260*/  @!PT LDS RZ, [RZ] ;  /* 0x00000000fffff984 */ /* 0x000fe20000000800 */
[----:B------:R-:W-:Y:S01]  /*2270*/  @!PT LDS RZ, [RZ] ;  /* 0x00000000fffff984 */ /* 0x000fe20000000800 */
[----:B------:R-:W-:Y:S01]  /*2280*/  @!PT LDS RZ, [RZ] ;  /* 0x00000000fffff984 */ /* 0x000fe20000000800 */
[----:B------:R3:W-:Y:S01]  /*2290*/  LDGSTS.E.BYPASS.LTC128B.128 [R207+0x100], [R48.64], !P0 ;  /* 0x0010000030cf7fae */ /* 0x0007e2000c101d4e */
[----:B------:R-:W-:-:S02]  /*22a0*/  ISETP.LT.OR P0, PT, R8, 0x1, P6 ;  /* 0x000000010800780c */ /* 0x000fc40003701670 */
[C---:B------:R-:W-:Y:S01]  /*22b0*/  ISETP.LT.OR P6, PT, R8.reuse, 0x21, P6 ;  /* 0x000000210800780c */ /* 0x040fe200037c1670 */
[C---:B-1----:R-:W-:Y:S10]  /*22c0*/  HMMA.16816.F32 R24, R28.reuse, R20, RZ ;  /* 0x000000141c18723c */ /* 0x042ff400000018ff */
[----:B------:R1:W-:Y:S01]  /*22d0*/  LDGSTS.E.BYPASS.LTC128B.128 [R207+0x2100], [R18.64], !P0 ;  /* 0x0210000012cf7fae */ /* 0x0003e2000c101d4e */
[C---:B------:R-:W-:Y:S01]  /*22e0*/  ISETP.LT.OR P0, PT, R8.reuse, 0x1, P1 ;  /* 0x000000010800780c */ /* 0x040fe20000f01670 */
[----:B------:R-:W-:Y:S01]  /*22f0*/  HMMA.16816.F32 R20, R28, R22, RZ ;  /* 0x000000161c14723c */ /* 0x000fe200000018ff */
[----:B------:R-:W-:-:S07]  /*2300*/  ISETP.LT.OR P1, PT, R8, 0x21, P1 ;  /* 0x000000210800780c */ /* 0x000fce0000f21670 */
[----:B--2---:R-:W-:Y:S04]  /*2310*/  HMMA.16816.F32 R60, R28, R56, RZ ;  /* 0x000000381c3c723c */ /* 0x004fe800000018ff */
[----:B------:R1:W-:Y:S01]  /*2320*/  LDGSTS.E.BYPASS.LTC128B.128 [R207+0x4100], [R16.64], !P0 ;  /* 0x0410000010cf7fae */ /* 0x0003e2000c101d4e */
[----:B------:R-:W-:-:S03]  /*2330*/  ISETP.GE.AND P0, PT, R182, c[0x0][0x1d4], PT ;  /* 0x00007500b6007a0c */ /* 0x000fc60003f06270 */
[----:B------:R-:W-:Y:S01]  /*2340*/  HMMA.16816.F32 R56, R28, R58, RZ ;  /* 0x0000003a1c38723c */ /* 0x000fe200000018ff */
[----:B------:R-:W-:-:S07]  /*2350*/  ISETP.LT.OR P0, PT, R8, 0x21, P0 ;  /* 0x000000210800780c */ /* 0x000fce0000701670 */
[----:B---3--:R-:W-:Y:S06]  /*2360*/  HMMA.16816.F32 R52, R28, R32, RZ ;  /* 0x000000201c34723c */ /* 0x008fec00000018ff */
[----:B------:R2:W-:Y:S01]  /*2370*/  LDGSTS.E.BYPASS.LTC128B.128 [R207+0x1100], [R10.64], !P0 ;  /* 0x011000000acf7fae */ /* 0x0005e2000c101d4e */
[----:B------:R-:W-:Y:S01]  /*2380*/  LOP3.LUT P0, RZ, R0, 0x4, RZ, 0xc0, !PT ;  /* 0x0000000400ff7812 */ /* 0x000fe2000780c0ff */
[----:B------:R-:W-:Y:S01]  /*2390*/  IMAD.MOV.U32 R0, RZ, RZ, 0x40 ;  /* 0x00000040ff007424 */ /* 0x000fe200078e00ff */
[----:B----4-:R-:W-:Y:S01]  /*23a0*/  HMMA.16816.F32 R24, R12, R4, R24 ;  /* 0x000000040c18723c */ /* 0x010fe20000001818 */
[----:B------:R3:W-:Y:S01]  /*23b0*/  LDGSTS.E.BYPASS.LTC128B.128 [R207+0x3100], [R42.64], !P6 ;  /* 0x031000002acf7fae */ /* 0x0007e2000f101d4e */
[----:B------:R-:W-:-:S02]  /*23c0*/  ISETP.GT.AND P6, PT, R210, 0x3f, PT ;  /* 0x0000003fd200780c */ /* 0x000fc40003fc4270 */
[----:B------:R-:W-:Y:S01]  /*23d0*/  SEL R0, R0, 0xffffffc0, !P0 ;  /* 0xffffffc000007807 */ /* 0x000fe20004000000 */
[----:B------:R3:W-:Y:S01]  /*23e0*/  LDGSTS.E.BYPASS.LTC128B.128 [R207+0x5100], [R40.64], !P1 ;  /* 0x0510000028cf7fae */ /* 0x0007e2000c901d4e */
[----:B------:R-:W-:Y:S02]  /*23f0*/  PLOP3.LUT P0, PT, PT, PT, UP0, 0x80, 0x0 ;  /* 0x000000000000781c */ /* 0x000fe40003f0f008 */
[----:B-1----:R-:W-:Y:S01]  /*2400*/  HMMA.16816.F32 R16, R28, R64, RZ ;  /* 0x000000401c10723c */ /* 0x002fe200000018ff */
[----:B------:R-:W-:Y:S01]  /*2410*/  IMAD.IADD R200, R205, 0x1, R0 ;  /* 0x00000001cdc87824 */ /* 0x000fe200078e0200 */
[----:B------:R-:W-:Y:S01]  /*2420*/  LDSM.16.M88.4 R48, [R201+0xc100] ;  /* 0x00c10000c930783b */ /* 0x000fe20000000200 */
[----:B------:R-:W-:-:S03]  /*2430*/  IMAD.IADD R192, R0, 0x1, R204 ;  /* 0x0000000100c07824 */ /* 0x000fc600078e02cc */
[----:B------:R-:W-:Y:S02]  /*2440*/  LDSM.16.M88.4 R76, [R200+0x6900] ;  /* 0x00690000c84c783b */ /* 0x000fe40000000200 */
[C---:B------:R-:W-:Y:S02]  /*2450*/  HMMA.16816.F32 R64, R28.reuse, R66, RZ ;  /* 0x000000421c40723c */ /* 0x040fe400000018ff */
[----:B------:R-:W-:Y:S04]  /*2460*/  LDSM.16.M88.4 R72, [R200+0x7100] ;  /* 0x00710000c848783b */ /* 0x000fe80000000200 */
[----:B------:R-:W-:Y:S02]  /*2470*/  LDSM.16.M88.4 R68, [R192+0x800] ;  /* 0x00080000c044783b */ /* 0x000fe40000000200 */
[----:B------:R-:W-:Y:S02]  /*2480*/  HMMA.16816.F32 R28, R28, R34, RZ ;  /* 0x000000221c1c723c */ /* 0x000fe400000018ff */
[----:B--2---:R-:W1:Y:S04]  /*2490*/  LDSM.16.M88.4 R8, [R200+0x6100] ;  /* 0x00610000c808783b */ /* 0x004e680000000200 */
[----:B------:R-:W-:Y:S02]  /*24a0*/  LDSM.16.M88.4 R32, [R199+0xc100] ;  /* 0x00c10000c720783b */ /* 0x000fe40000000200 */
[C---:B------:R-:W-:Y:S02]  /*24b0*/  HMMA.16816.F32 R20, R12.reuse, R6, R20 ;  /* 0x000000060c14723c */ /* 0x040fe40000001814 */
[----:B---3--:R-:W2:Y:S04]  /*24c0*/  LDSM.16.M88.4 R40, [R200+0x7900] ;  /* 0x00790000c828783b */ /* 0x008ea80000000200 */
[----:B------:R-:W3:Y:S02]  /*24d0*/  LDSM.16.M88.4 R4, [R192] ;  /* 0x00000000c004783b */ /* 0x000ee40000000200 */
[C---:B-----5:R-:W-:Y:S02]  /*24e0*/  HMMA.16816.F32 R16, R12.reuse, R80, R16 ;  /* 0x000000500c10723c */ /* 0x060fe40000001810 */
[----:B------:R-:W0:Y:S06]  /*24f0*/  LDGDEPBAR ;  /* 0x00000000000079af */ /* 0x000e2c0000000000 */
[C---:B------:R-:W-:Y:S01]  /*2500*/  HMMA.16816.F32 R64, R12.reuse, R82, R64 ;  /* 0x000000520c40723c */ /* 0x040fe20000001840 */
[----:B------:R-:W-:Y:S07]  /*2510*/  LDSM.16.M88.4 R80, [R205+0x8900] ;  /* 0x00890000cd50783b */ /* 0x000fee0000000200 */
[C---:B------:R-:W-:Y:S08]  /*2520*/  HMMA.16816.F32 R60, R12.reuse, R44, R60 ;  /* 0x0000002c0c3c723c */ /* 0x040ff0000000183c */
[C---:B------:R-:W-:Y:S01]  /*2530*/  HMMA.16816.F32 R56, R12.reuse, R46, R56 ;  /* 0x0000002e0c38723c */ /* 0x040fe20000001838 */
[----:B------:R-:W4:Y:S07]  /*2540*/  LDSM.16.M88.4 R44, [R192+0x1000] ;  /* 0x00100000c02c783b */ /* 0x000f2e0000000200 */
[C---:B------:R-:W-:Y:S08]  /*2550*/  HMMA.16816.F32 R52, R12.reuse, R36, R52 ;  /* 0x000000240c34723c */ /* 0x040ff00000001834 */
[----:B------:R-:W-:Y:S01]  /*2560*/  HMMA.16816.F32 R28, R12, R38, R28 ;  /* 0x000000260c1c723c */ /* 0x000fe2000000181c */
[----:B------:R-:W5:Y:S04]  /*2570*/  LDSM.16.M88.4 R36, [R192+0x1800] ;  /* 0x00180000c024783b */ /* 0x000f680000000200 */
[----:B------:R-:W-:Y:S03]  /*2580*/  LDSM.16.M88.4 R12, [R206+0x10100] ;  /* 0x01010000ce0c783b */ /* 0x000fe60000000200 */
[C---:B-1----:R-:W-:Y:S08]  /*2590*/  HMMA.16816.F32 R24, R48.reuse, R8, R24 ;  /* 0x000000083018723c */ /* 0x042ff00000001818 */
[C---:B------:R-:W-:Y:S01]  /*25a0*/  HMMA.16816.F32 R20, R48.reuse, R10, R20 ;  /* 0x0000000a3014723c */ /* 0x040fe20000001814 */
[----:B------:R-:W1:Y:S07]  /*25b0*/  LDSM.16.M88.4 R8, [R205+0x8100] ;  /* 0x00810000cd08783b */ /* 0x000e6e0000000200 */
[C---:B------:R-:W-:Y:S08]  /*25c0*/  HMMA.16816.F32 R16, R48.reuse, R76, R16 ;  /* 0x0000004c3010723c */ /* 0x040ff00000001810 */
[C---:B------:R-:W-:Y:S01]  /*25d0*/  HMMA.16816.F32 R64, R48.reuse, R78, R64 ;  /* 0x0000004e3040723c */ /* 0x040fe20000001840 */
[----:B------:R-:W1:Y:S07]  /*25e0*/  LDSM.16.M88.4 R76, [R205+0x9100] ;  /* 0x00910000cd4c783b */ /* 0x000e6e0000000200 */
[C---:B------:R-:W-:Y:S08]  /*25f0*/  HMMA.16816.F32 R60, R48.reuse, R72, R60 ;  /* 0x00000048303c723c */ /* 0x040ff0000000183c */
[C---:B------:R-:W-:Y:S01]  /*2600*/  HMMA.16816.F32 R56, R48.reuse, R74, R56 ;  /* 0x0000004a3038723c */ /* 0x040fe20000001838 */
[----:B------:R-:W-:Y:S07]  /*2610*/  LDSM.16.M88.4 R72, [R204+0x2800] ;  /* 0x00280000cc48783b */ /* 0x000fee0000000200 */
[C---:B--2---:R-:W-:Y:S08]  /*2620*/  HMMA.16816.F32 R52, R48.reuse, R40, R52 ;  /* 0x000000283034723c */ /* 0x044ff00000001834 */
[----:B------:R-:W-:Y:S01]  /*2630*/  HMMA.16816.F32 R48, R48, R42, R28 ;  /* 0x0000002a3030723c */ /* 0x000fe2000000181c */
[----:B------:R-:W2:Y:S04]  /*2640*/  LDSM.16.M88.4 R28, [R205+0x9900] ;  /* 0x00990000cd1c783b */ /* 0x000ea80000000200 */
[----:B------:R-:W-:Y:S03]  /*2650*/  LDSM.16.M88.4 R40, [R202+0x10100] ;  /* 0x01010000ca28783b */ /* 0x000fe60000000200 */
[C---:B---3--:R-:W-:Y:S08]  /*2660*/  HMMA.16816.F32 R24, R32.reuse, R4, R24 ;  /* 0x000000042018723c */ /* 0x048ff00000001818 */
[C---:B------:R-:W-:Y:S01]  /*2670*/  HMMA.16816.F32 R20, R32.reuse, R6, R20 ;  /* 0x000000062014723c */ /* 0x040fe20000001814 */
[----:B------:R-:W3:Y:S07]  /*2680*/  LDSM.16.M88.4 R4, [R204+0x2000] ;  /* 0x00200000cc04783b */ /* 0x000eee0000000200 */
[C---:B----4-:R-:W-:Y:S08]  /*2690*/  HMMA.16816.F32 R60, R32.reuse, R44, R60 ;  /* 0x0000002c203c723c */ /* 0x050ff0000000183c */
[C---:B------:R-:W-:Y:S01]  /*26a0*/  HMMA.16816.F32 R56, R32.reuse, R46, R56 ;  /* 0x0000002e2038723c */ /* 0x040fe20000001838 */
[----:B------:R-:W-:Y:S07]  /*26b0*/  LDSM.16.M88.4 R44, [R204+0x3800] ;  /* 0x00380000cc2c783b */ /* 0x000fee0000000200 */
[C---:B-----5:R-:W-:Y:S08]  /*26c0*/  HMMA.16816.F32 R52, R32.reuse, R36, R52 ;  /* 0x000000242034723c */ /* 0x060ff00000001834 */
[----:B------:R-:W-:Y:S01]  /*26d0*/  HMMA.16816.F32 R48, R32, R38, R48 ;  /* 0x000000262030723c */ /* 0x000fe20000001830 */
[----:B------:R-:W-:Y:S07]  /*26e0*/  LDSM.16.M88.4 R36, [R200+0x8100] ;  /* 0x00810000c824783b */ /* 0x000fee0000000200 */
[C---:B-1----:R-:W-:Y:S08]  /*26f0*/  HMMA.16816.F32 R24, R12.reuse, R8, R24 ;  /* 0x000000080c18723c */ /* 0x042ff00000001818 */
[----:B------:R-:W-:Y:S01]  /*2700*/  HMMA.16816.F32 R20, R12, R10, R20 ;  /* 0x0000000a0c14723c */ /* 0x000fe20000001814 */
[----:B------:R-:W-:Y:S07]  /*2710*/  LDSM.16.M88.4 R8, [R201+0x10100] ;  /* 0x01010000c908783b */ /* 0x000fee0000000200 */
[C---:B------:R-:W-:Y:S08]  /*2720*/  HMMA.16816.F32 R16, R32.reuse, R68, R16 ;  /* 0x000000442010723c */ /* 0x040ff00000001810 */
[----:B------:R-:W-:Y:S01]  /*2730*/  HMMA.16816.F32 R64, R32, R70, R64 ;  /* 0x000000462040723c */ /* 0x000fe20000001840 */
[----:B------:R-:W1:Y:S04]  /*2740*/  LDSM.16.M88.4 R68, [R204+0x3000] ;  /* 0x00300000cc44783b */ /* 0x000e680000000200 */
[----:B------:R-:W-:Y:S03]  /*2750*/  LDSM.16.M88.4 R32, [R200+0x8900] ;  /* 0x00890000c820783b */ /* 0x000fe60000000200 */
[C---:B------:R-:W-:Y:S08]  /*2760*/  HMMA.16816.F32 R60, R12.reuse, R76, R60 ;  /* 0x0000004c0c3c723c */ /* 0x040ff0000000183c */
[C---:B------:R-:W-:Y:S01]  /*2770*/  HMMA.16816.F32 R56, R12.reuse, R78, R56 ;  /* 0x0000004e0c38723c */ /* 0x040fe20000001838 */
[----:B------:R-:W-:Y:S07]  /*2780*/  LDSM.16.M88.4 R76, [R199+0x10100] ;  /* 0x01010000c74c783b */ /* 0x000fee0000000200 */
[C---:B--2---:R-:W-:Y:S08]  /*2790*/  HMMA.16816.F32 R52, R12.reuse, R28, R52 ;  /* 0x0000001c0c34723c */ /* 0x044ff00000001834 */
[----:B------:R-:W-:Y:S01]  /*27a0*/  HMMA.16816.F32 R48, R12, R30, R48 ;  /* 0x0000001e0c30723c */ /* 0x000fe20000001830 */
[----:B------:R-:W2:Y:S07]  /*27b0*/  LDSM.16.M88.4 R28, [R200+0x9100] ;  /* 0x00910000c81c783b */ /* 0x000eae0000000200 */
[C---:B---3--:R-:W-:Y:S08]  /*27c0*/  HMMA.16816.F32 R24, R40.reuse, R4, R24 ;  /* 0x000000042818723c */ /* 0x048ff00000001818 */
[----:B------:R-:W-:Y:S01]  /*27d0*/  HMMA.16816.F32 R20, R40, R6, R20 ;  /* 0x000000062814723c */ /* 0x000fe20000001814 */
[----:B------:R-:W-:Y:S07]  /*27e0*/  LDSM.16.M88.4 R4, [R192+0x2000] ;  /* 0x00200000c004783b */ /* 0x000fee0000000200 */
[C---:B------:R-:W-:Y:S08]  /*27f0*/  HMMA.16816.F32 R16, R12.reuse, R80, R16 ;  /* 0x000000500c10723c */ /* 0x040ff00000001810 */
[----:B------:R-:W-:Y:S01]  /*2800*/  HMMA.16816.F32 R64, R12, R82, R64 ;  /* 0x000000520c40723c */ /* 0x000fe20000001840 */
[----:B------:R-:W3:Y:S04]  /*2810*/  LDSM.16.M88.4 R12, [R200+0x9900] ;  /* 0x00990000c80c783b */ /* 0x000ee80000000200 */
[----:B------:R-:W-:Y:S03]  /*2820*/  LDSM.16.M88.4 R80, [R192+0x2800] ;  /* 0x00280000c050783b */ /* 0x000fe60000000200 */
[C---:B-1----:R-:W-:Y:S08]  /*2830*/  HMMA.16816.F32 R60, R40.reuse, R68, R60 ;  /* 0x00000044283c723c */ /* 0x042ff0000000183c */
[C---:B------:R-:W-:Y:S01]  /*2840*/  HMMA.16816.F32 R56, R40.reuse, R70, R56 ;  /* 0x000000462838723c */ /* 0x040fe20000001838 */
[----:B------:R-:W-:Y:S07]  /*2850*/  LDSM.16.M88.4 R68, [R192+0x3800] ;  /* 0x00380000c044783b */ /* 0x000fee0000000200 */
[C---:B------:R-:W-:Y:S08]  /*2860*/  HMMA.16816.F32 R52, R40.reuse, R44, R52 ;  /* 0x0000002c2834723c */ /* 0x040ff00000001834 */
[----:B------:R-:W-:Y:S01]  /*2870*/  HMMA.16816.F32 R48, R40, R46, R48 ;  /* 0x0000002e2830723c */ /* 0x000fe20000001830 */
[----:B------:R-:W-:Y:S07]  /*2880*/  LDSM.16.M88.4 R44, [R206+0x14100] ;  /* 0x01410000ce2c783b */ /* 0x000fee0000000200 */
[C---:B------:R-:W-:Y:S08]  /*2890*/  HMMA.16816.F32 R24, R8.reuse, R36, R24 ;  /* 0x000000240818723c */ /* 0x040ff00000001818 */
[----:B------:R-:W-:Y:S01]  /*28a0*/  HMMA.16816.F32 R20, R8, R38, R20 ;  /* 0x000000260814723c */ /* 0x000fe20000001814 */
[----:B------:R-:W-:Y:S07]  /*28b0*/  LDSM.16.M88.4 R36, [R205+0xa900] ;  /* 0x00a90000cd24783b */ /* 0x000fee0000000200 */
[C---:B------:R-:W-:Y:S08]  /*28c0*/  HMMA.16816.F32 R16, R40.reuse, R72, R16 ;  /* 0x000000482810723c */ /* 0x040ff00000001810 */
[----:B------:R-:W-:Y:S01]  /*28d0*/  HMMA.16816.F32 R64, R40, R74, R64 ;  /* 0x0000004a2840723c */ /* 0x000fe20000001840 */
[----:B------:R-:W1:Y:S04]  /*28e0*/  LDSM.16.M88.4 R72, [R192+0x3000] ;  /* 0x00300000c048783b */ /* 0x000e680000000200 */
[----:B------:R-:W4:Y:S03]  /*28f0*/  LDSM.16.M88.4 R40, [R205+0xa100] ;  /* 0x00a10000cd28783b */ /* 0x000f260000000200 */
[C---:B--2---:R-:W-:Y:S08]  /*2900*/  HMMA.16816.F32 R60, R8.reuse, R28, R60 ;  /* 0x0000001c083c723c */ /* 0x044ff0000000183c */
[C---:B------:R-:W-:Y:S01]  /*2910*/  HMMA.16816.F32 R56, R8.reuse, R30, R56 ;  /* 0x0000001e0838723c */ /* 0x040fe20000001838 */
[----:B------:R-:W-:Y:S07]  /*2920*/  LDSM.16.M88.4 R28, [R205+0xb900] ;  /* 0x00b90000cd1c783b */ /* 0x000fee0000000200 */
[C---:B---3--:R-:W-:Y:S08]  /*2930*/  HMMA.16816.F32 R52, R8.reuse, R12, R52 ;  /* 0x0000000c0834723c */ /* 0x048ff00000001834 */
[----:B------:R-:W-:Y:S01]  /*2940*/  HMMA.16816.F32 R48, R8, R14, R48 ;  /* 0x0000000e0830723c */ /* 0x000fe20000001830 */
[----:B------:R-:W-:Y:S07]  /*2950*/  LDSM.16.M88.4 R12, [R202+0x14100] ;  /* 0x01410000ca0c783b */ /* 0x000fee0000000200 */
[C---:B------:R-:W-:Y:S08]  /*2960*/  HMMA.16816.F32 R24, R76.reuse, R4, R24 ;  /* 0x000000044c18723c */ /* 0x040ff00000001818 */
[----:B------:R-:W-:Y:S01]  /*2970*/  HMMA.16816.F32 R20, R76, R6, R20 ;  /* 0x000000064c14723c */ /* 0x000fe20000001814 */
[----:B------:R-:W-:Y:S07]  /*2980*/  LDSM.16.M88.4 R4, [R204+0x4800] ;  /* 0x00480000cc04783b */ /* 0x000fee0000000200 */
[C---:B------:R-:W-:Y:S08]  /*2990*/  HMMA.16816.F32 R16, R8.reuse, R32, R16 ;  /* 0x000000200810723c */ /* 0x040ff00000001810 */
[----:B------:R-:W-:Y:S01]  /*29a0*/  HMMA.16816.F32 R64, R8, R34, R64 ;  /* 0x000000220840723c */ /* 0x000fe20000001840 */
[----:B------:R-:W2:Y:S04]  /*29b0*/  LDSM.16.M88.4 R32, [R205+0xb100] ;  /* 0x00b10000cd20783b */ /* 0x000ea80000000200 */
[----:B------:R-:W3:Y:S03]  /*29c0*/  LDSM.16.M88.4 R8, [R204+0x4000] ;  /* 0x00400000cc08783b */ /* 0x000ee60000000200 */
[C---:B-1----:R-:W-:Y:S08]  /*29d0*/  HMMA.16816.F32 R60, R76.reuse, R72, R60 ;  /* 0x000000484c3c723c */ /* 0x042ff0000000183c */
[C---:B------:R-:W-:Y:S08]  /*29e0*/  HMMA.16816.F32 R56, R76.reuse, R74, R56 ;  /* 0x0000004a4c38723c */ /* 0x040ff00000001838 */
[C---:B------:R-:W-:Y:S08]  /*29f0*/  HMMA.16816.F32 R52, R76.reuse, R68, R52 ;  /* 0x000000444c34723c */ /* 0x040ff00000001834 */
[----:B------:R-:W-:Y:S01]  /*2a00*/  HMMA.16816.F32 R48, R76, R70, R48 ;  /* 0x000000464c30723c */ /* 0x000fe20000001830 */
[----:B------:R-:W1:Y:S07]  /*2a10*/  LDSM.16.M88.4 R68, [R204+0x5000] ;  /* 0x00500000cc44783b */ /* 0x000e6e0000000200 */
[C---:B----4-:R-:W-:Y:S08]  /*2a20*/  HMMA.16816.F32 R24, R44.reuse, R40, R24 ;  /* 0x000000282c18723c */ /* 0x050ff00000001818 */
[----:B------:R-:W-:Y:S01]  /*2a30*/  HMMA.16816.F32 R20, R44, R42, R20 ;  /* 0x0000002a2c14723c */ /* 0x000fe20000001814 */
[----:B------:R-:W4:Y:S07]  /*2a40*/  LDSM.16.M88.4 R40, [R204+0x5800] ;  /* 0x00580000cc28783b */ /* 0x000f2e0000000200 */
[C---:B------:R-:W-:Y:S08]  /*2a50*/  HMMA.16816.F32 R16, R76.reuse, R80, R16 ;  /* 0x000000504c10723c */ /* 0x040ff00000001810 */
[----:B------:R-:W-:Y:S08]  /*2a60*/  HMMA.16816.F32 R64, R76, R82, R64 ;  /* 0x000000524c40723c */ /* 0x000ff00000001840 */
[C---:B--2---:R-:W-:Y:S08]  /*2a70*/  HMMA.16816.F32 R60, R44.reuse, R32, R60 ;  /* 0x000000202c3c723c */ /* 0x044ff0000000183c */
[C---:B------:R-:W-:Y:S01]  /*2a80*/  HMMA.16816.F32 R56, R44.reuse, R34, R56 ;  /* 0x000000222c38723c */ /* 0x040fe20000001838 */
[----:B------:R-:W-:Y:S07]  /*2a90*/  LDSM.16.M88.4 R32, [R200+0xb900] ;  /* 0x00b90000c820783b */ /* 0x000fee0000000200 */
[C---:B------:R-:W-:Y:S08]  /*2aa0*/  HMMA.16816.F32 R52, R44.reuse, R28, R52 ;  /* 0x0000001c2c34723c */ /* 0x040ff00000001834 */
[----:B------:R-:W-:Y:S01]  /*2ab0*/  HMMA.16816.F32 R48, R44, R30, R48 ;  /* 0x0000001e2c30723c */ /* 0x000fe20000001830 */
[----:B------:R-:W-:Y:S07]  /*2ac0*/  LDSM.16.M88.4 R28, [R201+0x14100] ;  /* 0x01410000c91c783b */ /* 0x000fee0000000200 */
[C---:B---3--:R-:W-:Y:S08]  /*2ad0*/  HMMA.16816.F32 R24, R12.reuse, R8, R24 ;  /* 0x000000080c18723c */ /* 0x048ff00000001818 */
[----:B------:R-:W-:Y:S01]  /*2ae0*/  HMMA.16816.F32 R20, R12, R10, R20 ;  /* 0x0000000a0c14723c */ /* 0x000fe20000001814 */
[----:B------:R-:W2:Y:S07]  /*2af0*/  LDSM.16.M88.4 R8, [R200+0xa100] ;  /* 0x00a10000c808783b */ /* 0x000eae0000000200 */
[C---:B------:R-:W-:Y:S08]  /*2b00*/  HMMA.16816.F32 R16, R44.reuse, R36, R16 ;  /* 0x000000242c10723c */ /* 0x040ff00000001810 */
[----:B------:R-:W-:Y:S01]  /*2b10*/  HMMA.16816.F32 R64, R44, R38, R64 ;  /* 0x000000262c40723c */ /* 0x000fe20000001840 */
[----:B------:R-:W-:Y:S04]  /*2b20*/  LDSM.16.M88.4 R44, [R199+0x14100] ;  /* 0x01410000c72c783b */ /* 0x000fe80000000200 */
[----:B------:R-:W-:Y:S03]  /*2b30*/  LDSM.16.M88.4 R36, [R200+0xb100] ;  /* 0x00b10000c824783b */ /* 0x000fe60000000200 */
[C---:B-1----:R-:W-:Y:S08]  /*2b40*/  HMMA.16816.F32 R60, R12.reuse, R68, R60 ;  /* 0x000000440c3c723c */ /* 0x042ff0000000183c */
[C---:B------:R-:W-:Y:S08]  /*2b50*/  HMMA.16816.F32 R56, R12.reuse, R70, R56 ;  /* 0x000000460c38723c */ /* 0x040ff00000001838 */
[C---:B----4-:R-:W-:Y:S01]  /*2b60*/  HMMA.16816.F32 R68, R12.reuse, R40, R52 ;  /* 0x000000280c44723c */ /* 0x050fe20000001834 */
[----:B------:R-:W1:Y:S07]  /*2b70*/  LDSM.16.M88.4 R52, [R192+0x4000] ;  /* 0x00400000c034783b */ /* 0x000e6e0000000200 */
[C---:B------:R-:W-:Y:S08]  /*2b80*/  HMMA.16816.F32 R16, R12.reuse, R4, R16 ;  /* 0x000000040c10723c */ /* 0x040ff00000001810 */
[----:B------:R-:W-:Y:S01]  /*2b90*/  HMMA.16816.F32 R64, R12, R6, R64 ;  /* 0x000000060c40723c */ /* 0x000fe20000001840 */
[----:B------:R-:W3:Y:S07]  /*2ba0*/  LDSM.16.M88.4 R4, [R200+0xa900] ;  /* 0x00a90000c804783b */ /* 0x000eee0000000200 */
[----:B--2---:R-:W-:Y:S08]  /*2bb0*/  HMMA.16816.F32 R24, R28, R8, R24 ;  /* 0x000000081c18723c */ /* 0x004ff00000001818 */
[----:B------:R-:W-:Y:S01]  /*2bc0*/  HMMA.16816.F32 R48, R12, R42, R48 ;  /* 0x0000002a0c30723c */ /* 0x000fe20000001830 */
[----:B------:R-:W2:Y:S04]  /*2bd0*/  LDSM.16.M88.4 R12, [R192+0x4800] ;  /* 0x00480000c00c783b */ /* 0x000ea80000000200 */
[----:B------:R-:W4:Y:S03]  /*2be0*/  LDSM.16.M88.4 R40, [R192+0x5000] ;  /* 0x00500000c028783b */ /* 0x000f260000000200 */
[----:B------:R-:W-:Y:S01]  /*2bf0*/  HMMA.16816.F32 R20, R28, R10, R20 ;  /* 0x0000000a1c14723c */ /* 0x000fe20000001814 */
[----:B------:R-:W5:Y:S01]  /*2c00*/  LDSM.16.M88.4 R8, [R192+0x5800] ;  /* 0x00580000c008783b */ /* 0x000f620000000200 */
[----:B------:R-:W-:-:S06]  /*2c10*/  DEPBAR.LE SB0, 0x0 ;  /* 0x000080000000791a */ /* 0x000fcc0000000000 */
[----:B-1----:R-:W-:Y:S08]  /*2c20*/  HMMA.16816.F32 R24, R44, R52, R24 ;  /* 0x000000342c18723c */ /* 0x002ff00000001818 */
[C---:B------:R-:W-:Y:S08]  /*2c30*/  HMMA.16816.F32 R60, R28.reuse, R36, R60 ;  /* 0x000000241c3c723c */ /* 0x040ff0000000183c */
[C---:B---3--:R-:W-:Y:S07]  /*2c40*/  HMMA.16816.F32 R16, R28.reuse, R4, R16 ;  /* 0x000000041c10723c */ /* 0x048fee0000001810 */
[----:B------:R-:W-:Y:S01]  /*2c50*/  LOP3.LUT R4, R88, R89, RZ, 0xfc, !PT ;  /* 0x0000005958047212 */ /* 0x000fe200078efcff */
[----:B------:R-:W-:Y:S01]  /*2c60*/  HMMA.16816.F32 R64, R28, R6, R64 ;  /* 0x000000061c40723c */ /* 0x000fe20000001840 */
[----:B------:R-:W-:-:S02]  /*2c70*/  FMUL.FTZ R5, R24, c[0x0][0x320] ;  /* 0x0000c80018057a20 */ /* 0x000fc40000410000 */
[----:B------:R-:W-:-:S04]  /*2c80*/  FMUL.FTZ R0, R26, c[0x0][0x320] ;  /* 0x0000c8001a007a20 */ /* 0x000fc80000410000 */
[----:B------:R-:W-:Y:S01]  /*2c90*/  FMUL.FTZ R6, R25, c[0x0][0x320] ;  /* 0x0000c80019067a20 */ /* 0x000fe20000410000 */
[C---:B------:R-:W-:Y:S01]  /*2ca0*/  HMMA.16816.F32 R56, R28.reuse, R38, R56 ;  /* 0x000000261c38723c */ /* 0x040fe20000001838 */
[----:B------:R-:W1:Y:S07]  /*2cb0*/  MUFU.TANH R5, R5 ;  /* 0x0000000500057308 */ /* 0x000e6e0000002400 */
[C---:B------:R-:W-:Y:S01]  /*2cc0*/  HMMA.16816.F32 R68, R28.reuse, R32, R68 ;  /* 0x000000201c44723c */ /* 0x040fe20000001844 */
[----:B------:R-:W3:Y:S07]  /*2cd0*/  MUFU.TANH R6, R6 ;  /* 0x0000000600067308 */ /* 0x000eee0000002400 */
[----:B------:R-:W-:Y:S01]  /*2ce0*/  HMMA.16816.F32 R48, R28, R34, R48 ;  /* 0x000000221c30723c */ /* 0x000fe20000001830 */
[----:B------:R-:W1:Y:S07]  /*2cf0*/  MUFU.TANH R0, R0 ;  /* 0x0000000000007308 */ /* 0x000e6e0000002400 */
[C---:B------:R-:W-:Y:S08]  /*2d00*/  HMMA.16816.F32 R20, R44.reuse, R54, R20 ;  /* 0x000000362c14723c */ /* 0x040ff00000001814 */
[C---:B--2---:R-:W-:Y:S08]  /*2d10*/  HMMA.16816.F32 R16, R44.reuse, R12, R16 ;  /* 0x0000000c2c10723c */ /* 0x044ff00000001810 */
[C---:B------:R-:W-:Y:S08]  /*2d20*/  HMMA.16816.F32 R64, R44.reuse, R14, R64 ;  /* 0x0000000e2c40723c */ /* 0x040ff00000001840 */
[C---:B----4-:R-:W-:Y:S08]  /*2d30*/  HMMA.16816.F32 R60, R44.reuse, R40, R60 ;  /* 0x000000282c3c723c */ /* 0x050ff0000000183c */
[C---:B------:R-:W-:Y:S08]  /*2d40*/  HMMA.16816.F32 R56, R44.reuse, R42, R56 ;  /* 0x0000002a2c38723c */ /* 0x040ff00000001838 */
[C---:B-----5:R-:W-:Y:S08]  /*2d50*/  HMMA.16816.F32 R68, R44.reuse, R8, R68 ;  /* 0x000000082c44723c */ /* 0x060ff00000001844 */
[----:B------:R-:W-:Y:S01]  /*2d60*/  HMMA.16816.F32 R48, R44, R10, R48 ;  /* 0x0000000a2c30723c */ /* 0x000fe20000001830 */
[----:B------:R-:W-:Y:S06]  /*2d70*/  BAR.SYNC.DEFER_BLOCKING 0x0 ;  /* 0x0000000000007b1d */ /* 0x000fec0000010000 */
[----:B------:R-:W-:Y:S05]  /*2d80*/  @!P0 BRA `(.L_x_592) ;  /* 0x0000042000008947 */ /* 0x000fea0003800000 */
[----:B-1-3--:R-:W-:Y:S01]  /*2d90*/  ULEA UR4, UR6, UR11, 0x6 ;  /* 0x0000000b06047291 */ /* 0x00afe2000f8e303f */
[----:B------:R-:W-:-:S05]  /*2da0*/  IMAD.MOV.U32 R208, RZ, RZ, RZ ;  /* 0x000000ffffd07224 */ /* 0x000fca00078e00ff */
        /* <DEDUP_REMOVED lines=18> */
[----:B------:R-:W-:Y:S02]  /*2ed0*/  IMAD R7, R209, c[0x0][0x1e4], R12 ;  /* 0x00007900d1077a24 */ /* 0x000fe400078e020c */
[----:B------:R-:W-:Y:S02]  /*2ee0*/  IMAD.SHL.U32 R12, R182, 0x2, RZ ;  /* 0x00000002b60c7824 */ /* 0x000fe400078e00ff */
[----:B------:R-:W-:Y:S01]  /*2ef0*/  IMAD.IADD R11, R11, 0x1, R7 ;  /* 0x000000010b0b7824 */ /* 0x000fe200078e0207 */
[----:B--2---:R-:W-:-:S03]  /*2f00*/  SHF.R.S32.HI R7, RZ, 0x1f, R208 ;  /* 0x0000001fff077819 */ /* 0x004fc600000114d0 */
[----:B------:R-:W-:Y:S01]  /*2f10*/  IMAD.WIDE.U32 R8, R208, c[0x0][0x1f0], R10 ;  /* 0x00007c00d0087a25 */ /* 0x000fe200078e000a */
[----:B------:R-:W-:Y:S02]  /*2f20*/  SEL R11, RZ, 0x10, P5 ;  /* 0x00000010ff0b7807 */ /* 0x000fe40002800000 */
[----:B------:R-:W-:Y:S01]  /*2f30*/  SHF.L.U64.HI R10, R181, 0x1, R214 ;  /* 0x00000001b50a7819 */ /* 0x000fe200000102d6 */
[----:B------:R-:W-:Y:S01]  /*2f40*/  IMAD R7, R7, c[0x0][0x1f0], RZ ;  /* 0x00007c0007077a24 */ /* 0x000fe200078e02ff */
[----:B------:R-:W-:Y:S02]  /*2f50*/  IADD3 R32, P0, R8, UR20, RZ ;  /* 0x0000001408207c10 */ /* 0x000fe4000ff1e0ff */
[----:B------:R-:W-:Y:S01]  /*2f60*/  IADD3 R30, -R11, 0x10, RZ ;  /* 0x000000100b1e7810 */ /* 0x000fe20007ffe1ff */
[----:B------:R-:W-:Y:S01]  /*2f70*/  IMAD R7, R208, c[0x0][0x1f4], R7 ;  /* 0x00007d00d0077a24 */ /* 0x000fe200078e0207 */
[----:B------:R-:W-:Y:S02]  /*2f80*/  SEL R8, RZ, 0x10, P4 ;  /* 0x00000010ff087807 */ /* 0x000fe40002000000 */
[----:B------:R-:W-:-:S02]  /*2f90*/  LOP3.LUT R30, R30, 0xf, RZ, 0xc0, !PT ;  /* 0x0000000f1e1e7812 */ /* 0x000fc400078ec0ff */
[----:B------:R-:W-:Y:S02]  /*2fa0*/  IADD3.X R9, R9, UR17, R7, P0, !PT ;  /* 0x0000001109097c10 */ /* 0x000fe400087fe407 */
[----:B------:R-:W-:Y:S02]  /*2fb0*/  LEA R7, P0, R32, c[0x0][0x1c8], 0x1 ;  /* 0x0000720020077a11 */ /* 0x000fe400078008ff */
[----:B------:R-:W-:Y:S02]  /*2fc0*/  IADD3 R28, -R8, 0x10, RZ ;  /* 0x00000010081c7810 */ /* 0x000fe40007ffe1ff */
[----:B------:R-:W-:Y:S01]  /*2fd0*/  LEA.HI.X R32, R32, c[0x0][0x1cc], R9, 0x1, P0 ;  /* 0x0000730020207a11 */ /* 0x000fe200000f0c09 */
[----:B------:R-:W1:Y:S01]  /*2fe0*/  SHFL.IDX PT, R15, R7, 0x1, 0x181f ;  /* 0x00381f00070f7f89 */ /* 0x000e6200000e0000 */
[----:B------:R-:W-:Y:S01]  /*2ff0*/  IMAD.SHL.U32 R9, R181, 0x2, RZ ;  /* 0x00000002b5097824 */ /* 0x000fe200078e00ff */
[----:B------:R-:W-:Y:S02]  /*3000*/  LOP3.LUT R28, R28, 0xf, RZ, 0xc0, !PT ;  /* 0x0000000f1c1c7812 */ /* 0x000fe400078ec0ff */
[----:B------:R-:W2:Y:S04]  /*3010*/  SHFL.IDX PT, R24, R32, 0x1, 0x181f ;  /* 0x00381f0020187f89 */ /* 0x000ea800000e0000 */
[----:B------:R3:W4:Y:S04]  /*3020*/  SHFL.IDX PT, R26, R7, RZ, 0x181f ;  /* 0x00181fff071a7589 */ /* 0x00072800000e0000 */
[----:B------:R5:W4:Y:S01]  /*3030*/  SHFL.IDX PT, R25, R32, RZ, 0x181f ;  /* 0x00181fff20197589 */ /* 0x000b2200000e0000 */
[----:B-1----:R-:W-:-:S04]  /*3040*/  IADD3 R30, P1, P0, R30, R15, R12 ;  /* 0x0000000f1e1e7210 */ /* 0x002fc8000783e00c */
[----:B--2---:R-:W-:Y:S02]  /*3050*/  IADD3.X R31, RZ, R24, R13, P1, P0 ;  /* 0x00000018ff1f7210 */ /* 0x004fe40000fe040d */
[----:B------:R-:W-:Y:S01]  /*3060*/  IADD3 R28, P1, P0, R28, R15, R9 ;  /* 0x0000000f1c1c7210 */ /* 0x000fe2000783e009 */
[----:B---3--:R-:W-:-:S03]  /*3070*/  IMAD.SHL.U32 R7, R180, 0x2, RZ ;  /* 0x00000002b4077824 */ /* 0x008fc600078e00ff */
[----:B------:R-:W-:Y:S02]  /*3080*/  IADD3.X R29, RZ, R24, R10, P1, P0 ;  /* 0x00000018ff1d7210 */ /* 0x000fe40000fe040a */
[----:B-----5:R-:W-:Y:S02]  /*3090*/  IADD3 R32, P1, P0, R14, R15, R7 ;  /* 0x0000000f0e207210 */ /* 0x020fe4000783e007 */
[----:B------:R-:W-:-:S04]  /*30a0*/  SHF.L.U64.HI R14, R180, 0x1, R183 ;  /* 0x00000001b40e7819 */ /* 0x000fc800000102b7 */
[----:B------:R-:W-:Y:S02]  /*30b0*/  IADD3.X R33, RZ, R24, R14, P1, P0 ;  /* 0x00000018ff217210 */ /* 0x000fe40000fe040e */
[C---:B----4-:R-:W-:Y:S02]  /*30c0*/  IADD3 R12, P1, R26.reuse, R12, RZ ;  /* 0x0000000c1a0c7210 */ /* 0x050fe40007f3e0ff */
[----:B------:R-:W-:-:S03]  /*30d0*/  IADD3 R34, P0, R26, R9, RZ ;  /* 0x000000091a227210 */ /* 0x000fc60007f1e0ff */
[----:B------:R-:W-:Y:S01]  /*30e0*/  IMAD.X R13, R25, 0x1, R13, P1 ;  /* 0x00000001190d7824 */ /* 0x000fe200008e060d */
        /* <DEDUP_REMOVED lines=12> */
.L_x_592:
[----:B-1-3--:R-:W-:Y:S01]  /*31b0*/  FMUL.FTZ R10, R17, c[0x0][0x320] ;  /* 0x0000c800110a7a20 */ /* 0x00afe20000410000 */
        /* <DEDUP_REMOVED lines=13> */
[----:B------:R-:W-:Y:S01]  /*3290*/  UMOV UR4, 0xffffffc0 ;  /* 0xffffffc000047882 */ /* 0x000fe20000000000 */
[----:B------:R-:W-:Y:S01]  /*32a0*/  LEA.HI R20, R20, R17, RZ, 0x2 ;  /* 0x0000001114147211 */ /* 0x000fe200078f10ff */
[----:B------:R-:W-:Y:S01]  /*32b0*/  UIMAD UR4, UR6, UR4, 0x41 ;  /* 0x00000041060474a4 */ /* 0x000fe2000f8e0204 */
[----:B------:R-:W-:Y:S01]  /*32c0*/  LEA.HI R15, R85, R85, RZ, 0x1 ;  /* 0x00000055550f7211 */ /* 0x000fe200078f08ff */
[----:B------:R-:W-:Y:S01]  /*32d0*/  IMAD.IADD R86, R86, 0x1, -R13 ;  /* 0x0000000156567824 */ /* 0x000fe200078e0a0d */
[----:B------:R-:W-:Y:S01]  /*32e0*/  LEA.HI.SX32 R25, R20, UR10, 0x1e ;  /* 0x0000000a14197c11 */ /* 0x000fe2000f8ff2ff */
[----:B------:R-:W-:Y:S01]  /*32f0*/  FMUL.FTZ R22, R22, c[0x0][0x320] ;  /* 0x0000c80016167a20 */ /* 0x000fe20000410000 */
[----:B------:R-:W-:Y:S01]  /*3300*/  LOP3.LUT R16, R15, 0x1ffffffe, RZ, 0xc0, !PT ;  /* 0x1ffffffe0f107812 */ /* 0x000fe200078ec0ff */
[----:B------:R-:W1:Y:S01]  /*3310*/  MUFU.TANH R7, R7 ;  /* 0x0000000700077308 */ /* 0x000e620000002400 */
[----:B------:R-:W-:Y:S01]  /*3320*/  PLOP3.LUT P1, PT, PT, PT, UP1, 0x80, 0x0 ;  /* 0x000000000000781c */ /* 0x000fe20003f2f018 */
[----:B------:R-:W-:Y:S01]  /*3330*/  IMAD R25, R86, 0x10, R25 ;  /* 0x0000001056197824 */ /* 0x000fe200078e0219 */
[----:B------:R-:W-:Y:S01]  /*3340*/  PLOP3.LUT P0, PT, PT, PT, UP1, 0x80, 0x0 ;  /* 0x000000000000781c */ /* 0x000fe20003f0f018 */
[----:B------:R-:W-:Y:S01]  /*3350*/  IMAD.IADD R16, R85, 0x1, -R16 ;  /* 0x0000000155107824 */ /* 0x000fe200078e0a10 */
[----:B------:R-:W-:Y:S01]  /*3360*/  LOP3.LUT R216, R20, 0x7ffffffc, RZ, 0xc0, !PT ;  /* 0x7ffffffc14d87812 */ /* 0x000fe200078ec0ff */
[----:B------:R-:W-:Y:S01]  /*3370*/  FMUL.FTZ R8, R64, c[0x0][0x320] ;  /* 0x0000c80040087a20 */ /* 0x000fe20000410000 */
[----:B------:R-:W-:Y:S01]  /*3380*/  UIADD3 UR6, UR6, -0x2, URZ ;  /* 0xfffffffe06067890 */ /* 0x000fe2000fffe03f */
[----:B------:R-:W-:Y:S01]  /*3390*/  IMAD R215, R16, 0x8, R25 ;  /* 0x0000000810d77824 */ /* 0x000fe200078e0219 */
[----:B------:R2:W-:Y:S01]  /*33a0*/  MUFU.TANH R13, R22 ;  /* 0x00000016000d7308 */ /* 0x0005e20000002400 */
[----:B------:R-:W-:Y:S01]  /*33b0*/  IMAD.IADD R216, R17, 0x1, -R216 ;  /* 0x0000000111d87824 */ /* 0x000fe200078e0ad8 */
[----:B------:R-:W0:Y:S01]  /*33c0*/  LDGDEPBAR ;  /* 0x00000000000079af */ /* 0x000e220000000000 */
[----:B------:R-:W-:-:S02]  /*33d0*/  IMAD.MOV.U32 R18, RZ, RZ, R215 ;  /* 0x000000ffff127224 */ /* 0x000fc400078e00d7 */
[----:B------:R-:W-:-:S03]  /*33e0*/  @P1 IMAD.HI.U32 R16, R215, c[0x0][0x2c8], RZ ;  /* 0x0000b200d7101a27 */ /* 0x000fc600078e00ff */
[----:B------:R-:W3:Y:S01]  /*33f0*/  MUFU.TANH R14, R14 ;  /* 0x0000000e000e7308 */ /* 0x000ee20000002400 */
[----:B------:R-:W-:Y:S01]  /*3400*/  IMAD.U32 R25, RZ, RZ, UR4 ;  /* 0x00000004ff197e24 */ /* 0x000fe2000f8e00ff */
[----:B------:R-:W-:Y:S01]  /*3410*/  @P0 SHF.R.U32.HI R18, RZ, c[0x0][0x2cc], R16 ;  /* 0x0000b300ff120a19 */ /* 0x000fe20000011610 */
[----:B------:R-:W-:Y:S01]  /*3420*/  IMAD.SHL.U32 R216, R216, 0x2, RZ ;  /* 0x00000002d8d87824 */ /* 0x000fe200078e00ff */
[----:B------:R-:W-:Y:S01]  /*3430*/  ULDC.64 UR4, c[0x0][0x2c8] ;  /* 0x0000b20000047ab9 */ /* 0x000fe20000000a00 */
[----:B------:R-:W-:Y:S02]  /*3440*/  FMUL.FTZ R11, R65, c[0x0][0x320] ;  /* 0x0000c800410b7a20 */ /* 0x000fe40000410000 */
[----:B------:R-:W4:Y:S01]  /*3450*/  SHFL.IDX PT, R16, R18, RZ, 0x1c1f ;  /* 0x001c1fff12107589 */ /* 0x000f2200000e0000 */
[C---:B------:R-:W-:Y:S01]  /*3460*/  IADD3 R25, -R216.reuse, UR7, R25 ;  /* 0x00000007d8197c10 */ /* 0x040fe2000fffe119 */
[----:B------:R-:W5:Y:S01]  /*3470*/  MUFU.TANH R12, R12 ;  /* 0x0000000c000c7308 */ /* 0x000f620000002400 */
[----:B--2---:R-:W-:Y:S01]  /*3480*/  IADD3 R22, -R216, UR22, RZ ;  /* 0x00000016d8167c10 */ /* 0x004fe2000fffe1ff */
[----:B------:R-:W-:Y:S01]  /*3490*/  FMUL.FTZ R60, R60, c[0x0][0x320] ;  /* 0x0000c8003c3c7a20 */ /* 0x000fe20000410000 */
[----:B------:R-:W-:Y:S01]  /*34a0*/  IADD3 R25, R25, -UR12, RZ ;  /* 0x8000000c19197c10 */ /* 0x000fe2000fffe0ff */
[----:B------:R-:W2:Y:S01]  /*34b0*/  SHFL.IDX PT, R26, R18, 0x1, 0x1c1f ;  /* 0x003c1f00121a7f89 */ /* 0x000ea200000e0000 */
[----:B------:R-:W-:Y:S01]  /*34c0*/  FMUL.FTZ R61, R61, c[0x0][0x320] ;  /* 0x0000c8003d3d7a20 */ /* 0x000fe20000410000 */
[----:B------:R-:W-:Y:S01]  /*34d0*/  UIMAD.WIDE.U32 UR22, UR10, UR4, URZ ;  /* 0x000000040a1672a5 */ /* 0x000fe2000f8e003f */
[----:B------:R-:W-:Y:S01]  /*34e0*/  FMUL.FTZ R56, R56, c[0x0][0x320] ;  /* 0x0000c80038387a20 */ /* 0x000fe20000410000 */
[----:B------:R-:W1:Y:S01]  /*34f0*/  MUFU.TANH R10, R10 ;  /* 0x0000000a000a7308 */ /* 0x000e620000002400 */
[----:B------:R-:W-:Y:S01]  /*3500*/  FMUL.FTZ R57, R57, c[0x0][0x320] ;  /* 0x0000c80039397a20 */ /* 0x000fe20000410000 */
[----:B------:R-:W-:Y:S01]  /*3510*/  @UP1 USHF.R.U32.HI UR10, URZ, UR5, UR23 ;  /* 0x000000053f0a1299 */ /* 0x000fe20008011617 */
[----:B------:R-:W-:-:S02]  /*3520*/  FMUL.FTZ R68, R68, c[0x0][0x320] ;  /* 0x0000c80044447a20 */ /* 0x000fc40000410000 */
[----:B------:R-:W-:Y:S01]  /*3530*/  FMUL.FTZ R69, R69, c[0x0][0x320] ;  /* 0x0000c80045457a20 */ /* 0x000fe20000410000 */
[----:B------:R-:W-:Y:S01]  /*3540*/  UIADD3 UR10, UR10, UR7, -UR12 ;  /* 0x000000070a0a7290 */ /* 0x000fe2000fffe80c */
[----:B------:R-:W-:Y:S01]  /*3550*/  FMUL.FTZ R48, R48, c[0x0][0x320] ;  /* 0x0000c80030307a20 */ /* 0x000fe20000410000 */
[----:B------:R-:W1:Y:S01]  /*3560*/  MUFU.TANH R8, R8 ;  /* 0x0000000800087308 */ /* 0x000e620000002400 */
[----:B------:R-:W-:Y:S01]  /*3570*/  FMUL.FTZ R49, R49, c[0x0][0x320] ;  /* 0x0000c80031317a20 */ /* 0x000fe20000410000 */
[----:B------:R-:W-:Y:S01]  /*3580*/  USHF.R.S32.HI UR4, URZ, 0x1f, UR10 ;  /* 0x0000001f3f047899 */ /* 0x000fe2000801140a */
[----:B------:R-:W-:Y:S02]  /*3590*/  FMUL.FTZ R24, R23, c[0x0][0x320] ;  /* 0x0000c80017187a20 */ /* 0x000fe40000410000 */
[----:B------:R-:W-:Y:S01]  /*35a0*/  FMUL.FTZ R19, R19, c[0x0][0x320] ;  /* 0x0000c80013137a20 */ /* 0x000fe20000410000 */
[----:B------:R-:W-:Y:S01]  /*35b0*/  ULEA.HI UR4, UR4, UR10, URZ, 0x6 ;  /* 0x0000000a04047291 */ /* 0x000fe2000f8f303f */
[----:B----4-:R-:W-:Y:S01]  /*35c0*/  IMAD.IADD R17, R25, 0x1, R16 ;  /* 0x0000000119117824 */ /* 0x010fe200078e0210 */
[----:B------:R-:W4:Y:S01]  /*35d0*/  MUFU.TANH R11, R11 ;  /* 0x0000000b000b7308 */ /* 0x000f220000002400 */
[----:B------:R-:W-:Y:S01]  /*35e0*/  FMUL.FTZ R66, R66, c[0x0][0x320] ;  /* 0x0000c80042427a20 */ /* 0x000fe20000410000 */
[----:B------:R-:W-:Y:S01]  /*35f0*/  USHF.R.S32.HI UR4, URZ, 0x6, UR4 ;  /* 0x000000063f047899 */ /* 0x000fe20008011404 */
[----:B------:R-:W-:Y:S01]  /*3600*/  FMUL.FTZ R9, R67, c[0x0][0x320] ;  /* 0x0000c80043097a20 */ /* 0x000fe20000410000 */
[----:B------:R-:W-:Y:S01]  /*3610*/  IMNMX R20, R22, R17, PT ;  /* 0x0000001116147217 */ /* 0x000fe20003800200 */
[----:B--2---:R-:W-:-:S02]  /*3620*/  IMAD.IADD R25, R25, 0x1, R26 ;  /* 0x0000000119197824 */ /* 0x004fc400078e021a */
[----:B------:R-:W-:Y:S01]  /*3630*/  FMUL.FTZ R62, R62, c[0x0][0x320] ;  /* 0x0000c8003e3e7a20 */ /* 0x000fe20000410000 */
[C---:B------:R-:W-:Y:S01]  /*3640*/  ISETP.GT.AND P1, PT, R20.reuse, RZ, PT ;  /* 0x000000ff1400720c */ /* 0x040fe20003f24270 */
[----:B------:R-:W2:Y:S01]  /*3650*/  MUFU.TANH R156, R60 ;  /* 0x0000003c009c7308 */ /* 0x000ea20000002400 */
[----:B------:R-:W-:Y:S01]  /*3660*/  ISETP.GT.AND P0, PT, R20, 0x1, PT ;  /* 0x000000011400780c */ /* 0x000fe20003f04270 */
[----:B------:R-:W-:Y:S01]  /*3670*/  FMUL.FTZ R63, R63, c[0x0][0x320] ;  /* 0x0000c8003f3f7a20 */ /* 0x000fe20000410000 */
[----:B------:R-:W-:Y:S01]  /*3680*/  FSEL R17, R5, -INF , P1 ;  /* 0xff80000005117808 */ /* 0x000fe20000800000 */
[----:B------:R-:W-:Y:S01]  /*3690*/  FMUL.FTZ R58, R58, c[0x0][0x320] ;  /* 0x0000c8003a3a7a20 */ /* 0x000fe20000410000 */
[----:B------:R-:W-:Y:S01]  /*36a0*/  ISETP.GT.AND P1, PT, R20, 0x8, PT ;  /* 0x000000081400780c */ /* 0x000fe20003f24270 */
[----:B------:R-:W-:Y:S01]  /*36b0*/  FMUL.FTZ R59, R59, c[0x0][0x320] ;  /* 0x0000c8003b3b7a20 */ /* 0x000fe20000410000 */
[----:B------:R-:W-:Y:S01]  /*36c0*/  FSEL R18, R6, -INF , P0 ;  /* 0xff80000006127808 */ /* 0x000fe20000000000 */
[----:B------:R-:W2:Y:S01]  /*36d0*/  MUFU.TANH R164, R61 ;  /* 0x0000003d00a47308 */ /* 0x000ea20000002400 */
[----:B------:R-:W-:Y:S01]  /*36e0*/  ISETP.GT.AND P0, PT, R20, 0x9, PT ;  /* 0x000000091400780c */ /* 0x000fe20003f04270 */
[----:B------:R-:W-:Y:S01]  /*36f0*/  FMUL.FTZ R70, R70, c[0x0][0x320] ;  /* 0x0000c80046467a20 */ /* 0x000fe20000410000 */
[----:B-1----:R-:W-:Y:S01]  /*3700*/  FSEL R16, R7, -INF , P1 ;  /* 0xff80000007107808 */ /* 0x002fe20000800000 */
[----:B------:R-:W-:Y:S01]  /*3710*/  FMUL.FTZ R71, R71, c[0x0][0x320] ;  /* 0x0000c80047477a20 */ /* 0x000fe20000410000 */
[----:B------:R-:W-:Y:S01]  /*3720*/  ISETP.GT.AND P1, PT, R20, 0x10, PT ;  /* 0x000000101400780c */ /* 0x000fe20003f24270 */
[----:B------:R-:W-:Y:S01]  /*3730*/  FMUL.FTZ R50, R50, c[0x0][0x320] ;  /* 0x0000c80032327a20 */ /* 0x000fe20000410000 */
[----:B---3--:R-:W-:Y:S01]  /*3740*/  FSEL R14, R14, -INF , P0 ;  /* 0xff8000000e0e7808 */ /* 0x008fe20000000000 */
[----:B------:R-:W1:Y:S01]  /*3750*/  MUFU.TANH R162, R56 ;  /* 0x0000003800a27308 */ /* 0x000e620000002400 */
[----:B------:R-:W-:Y:S01]  /*3760*/  ISETP.GT.AND P0, PT, R20, 0x11, PT ;  /* 0x000000111400780c */ /* 0x000fe20003f04270 */
[----:B------:R-:W-:Y:S01]  /*3770*/  FMUL.FTZ R51, R51, c[0x0][0x320] ;  /* 0x0000c80033337a20 */ /* 0x000fe20000410000 */
[----:B-----5:R-:W-:Y:S01]  /*3780*/  FSEL R12, R12, -INF , P1 ;  /* 0xff8000000c0c7808 */ /* 0x020fe20000800000 */
[----:B------:R-:W-:Y:S01]  /*3790*/  IMAD.SHL.U32 R203, R4, 0x2, RZ ;  /* 0x0000000204cb7824 */ /* 0x000fe200078e00ff */
[----:B------:R-:W-:-:S02]  /*37a0*/  ISETP.GT.AND P1, PT, R20, 0x18, PT ;  /* 0x000000181400780c */ /* 0x000fc40003f24270 */
[----:B------:R-:W-:Y:S01]  /*37b0*/  FSEL R10, R10, -INF , P0 ;  /* 0xff8000000a0a7808 */ /* 0x000fe20000000000 */
[----:B------:R-:W3:Y:S01]  /*37c0*/  MUFU.TANH R158, R57 ;  /* 0x00000039009e7308 */ /* 0x000ee20000002400 */
[----:B------:R-:W-:Y:S01]  /*37d0*/  ISETP.GT.AND P0, PT, R20, 0x19, PT ;  /* 0x000000191400780c */ /* 0x000fe20003f04270 */
[--C-:B------:R-:W-:Y:S01]  /*37e0*/  IMAD R197, R3, 0x2, R203.reuse ;  /* 0x0000000203c57824 */ /* 0x100fe200078e02cb */
[----:B------:R-:W-:Y:S01]  /*37f0*/  FSEL R8, R8, -INF , P1 ;  /* 0xff80000008087808 */ /* 0x000fe20000800000 */
[----:B------:R-:W-:Y:S01]  /*3800*/  LDSM.16.MT88.4 R40, [R203+0x2100] ;  /* 0x00210000cb28783b */ /* 0x000fe20000004200 */
[----:B------:R-:W-:Y:S01]  /*3810*/  ISETP.GT.AND P1, PT, R20, 0x20, PT ;  /* 0x000000201400780c */ /* 0x000fe20003f24270 */
[----:B------:R-:W-:Y:S01]  /*3820*/  IMAD R198, R2, 0x2, R203 ;  /* 0x0000000202c67824 */ /* 0x000fe200078e02cb */
[----:B----4-:R-:W-:Y:S01]  /*3830*/  FSEL R6, R11, -INF , P0 ;  /* 0xff8000000b067808 */ /* 0x010fe20000000000 */
[----:B------:R-:W4:Y:S01]  /*3840*/  MUFU.TANH R168, R68 ;  /* 0x0000004400a87308 */ /* 0x000f220000002400 */
[----:B------:R-:W-:Y:S01]  /*3850*/  ISETP.GT.AND P0, PT, R20, 0x21, PT ;  /* 0x000000211400780c */ /* 0x000fe20003f04270 */
[----:B------:R-:W-:Y:S01]  /*3860*/  IMAD R196, R3, 0x2, R198 ;  /* 0x0000000203c47824 */ /* 0x000fe200078e02c6 */
[----:B--2---:R-:W-:Y:S01]  /*3870*/  FSEL R156, R156, -INF , P1 ;  /* 0xff8000009c9c7808 */ /* 0x004fe20000800000 */
[----:B------:R-:W-:Y:S01]  /*3880*/  LDSM.16.MT88.4 R124, [R203+0x100] ;  /* 0x00010000cb7c783b */ /* 0x000fe20000004200 */
[----:B------:R-:W-:-:S02]  /*3890*/  ISETP.GT.AND P1, PT, R20, 0x28, PT ;  /* 0x000000281400780c */ /* 0x000fc40003f24270 */
[----:B------:R-:W-:Y:S01]  /*38a0*/  FSEL R164, R164, -INF , P0 ;  /* 0xff800000a4a47808 */ /* 0x000fe20000000000 */
[----:B------:R-:W2:Y:S01]  /*38b0*/  MUFU.TANH R166, R69 ;  /* 0x0000004500a67308 */ /* 0x000ea20000002400 */
[----:B------:R-:W-:Y:S01]  /*38c0*/  ISETP.GT.AND P0, PT, R20, 0x29, PT ;  /* 0x000000291400780c */ /* 0x000fe20003f04270 */
[----:B------:R-:W-:Y:S01]  /*38d0*/  LDSM.16.MT88.4 R116, [R198+0x100] ;  /* 0x00010000c674783b */ /* 0x000fe20000004200 */
[----:B-1----:R-:W-:Y:S02]  /*38e0*/  FSEL R162, R162, -INF , P1 ;  /* 0xff800000a2a27808 */ /* 0x002fe40000800000 */
[----:B------:R-:W-:Y:S01]  /*38f0*/  ISETP.GT.AND P1, PT, R20, 0x30, PT ;  /* 0x000000301400780c */ /* 0x000fe20003f24270 */
[----:B------:R-:W-:Y:S01]  /*3900*/  LDSM.16.MT88.4 R108, [R197+0x100] ;  /* 0x00010000c56c783b */ /* 0x000fe20000004200 */
[----:B---3--:R-:W-:Y:S01]  /*3910*/  FSEL R158, R158, -INF , P0 ;  /* 0xff8000009e9e7808 */ /* 0x008fe20000000000 */
[----:B------:R1:W-:Y:S01]  /*3920*/  MUFU.TANH R15, R21 ;  /* 0x00000015000f7308 */ /* 0x0003e20000002400 */
[----:B------:R-:W-:Y:S01]  /*3930*/  ISETP.GT.AND P0, PT, R20, 0x31, PT ;  /* 0x000000311400780c */ /* 0x000fe20003f04270 */
[----:B------:R-:W-:Y:S01]  /*3940*/  LDSM.16.MT88.4 R100, [R196+0x100] ;  /* 0x00010000c464783b */ /* 0x000fe20000004200 */
[----:B------:R-:W-:-:S02]  /*3950*/  FMNMX.FTZ R7, R17, R18, !PT ;  /* 0x0000001211077209 */ /* 0x000fc40007810000 */
[----:B----4-:R-:W-:Y:S01]  /*3960*/  FSEL R168, R168, -INF , P1 ;  /* 0xff800000a8a87808 */ /* 0x010fe20000800000 */
[----:B------:R-:W-:Y:S01]  /*3970*/  LDSM.16.MT88.4 R72, [R203+0x4100] ;  /* 0x00410000cb48783b */ /* 0x000fe20000004200 */
[----:B------:R-:W-:Y:S01]  /*3980*/  ISETP.GT.AND P1, PT, R20, 0x38, PT ;  /* 0x000000381400780c */ /* 0x000fe20003f24270 */
[----:B------:R-:W3:Y:S01]  /*3990*/  MUFU.TANH R142, R48 ;  /* 0x00000030008e7308 */ /* 0x000ee20000002400 */
[----:B--2---:R-:W-:Y:S01]  /*39a0*/  FSEL R166, R166, -INF , P0 ;  /* 0xff800000a6a67808 */ /* 0x004fe20000000000 */
[----:B------:R-:W-:Y:S01]  /*39b0*/  LDSM.16.MT88.4 R80, [R198+0x4100] ;  /* 0x00410000c650783b */ /* 0x000fe20000004200 */
[----:B------:R-:W-:Y:S02]  /*39c0*/  IMNMX R22, R22, R25, PT ;  /* 0x0000001916167217 */ /* 0x000fe40003800200 */
[----:B------:R-:W-:Y:S01]  /*39d0*/  FMNMX.FTZ R7, R16, R7, !PT ;  /* 0x0000000710077209 */ /* 0x000fe20007810000 */
[----:B------:R-:W-:Y:S01]  /*39e0*/  LDSM.16.MT88.4 R88, [R197+0x4100] ;  /* 0x00410000c558783b */ /* 0x000fe20000004200 */
[----:B------:R-:W-:Y:S01]  /*39f0*/  ISETP.GT.AND P0, PT, R20, 0x39, PT ;  /* 0x000000391400780c */ /* 0x000fe20003f04270 */
[----:B-1----:R-:W-:Y:S01]  /*3a00*/  FMUL.FTZ R21, R27, c[0x0][0x320] ;  /* 0x0000c8001b157a20 */ /* 0x002fe20000410000 */
[----:B------:R-:W1:Y:S01]  /*3a10*/  MUFU.TANH R140, R49 ;  /* 0x00000031008c7308 */ /* 0x000e620000002400 */
[----:B------:R-:W-:Y:S01]  /*3a20*/  FMNMX.FTZ R7, R14, R7, !PT ;  /* 0x000000070e077209 */ /* 0x000fe20007810000 */
[----:B------:R-:W-:Y:S01]  /*3a30*/  LDSM.16.MT88.4 R136, [R198+0x900] ;  /* 0x00090000c688783b */ /* 0x000fe20000004200 */
[----:B------:R-:W-:-:S02]  /*3a40*/  IMNMX R226, RZ, UR4, !PT ;  /* 0x00000004ffe27c17 */ /* 0x000fc4000f800200 */
[----:B------:R-:W-:Y:S01]  /*3a50*/  FMNMX.FTZ R11, R12, R7, !PT ;  /* 0x000000070c0b7209 */ /* 0x000fe20007810000 */
[----:B------:R-:W-:Y:S01]  /*3a60*/  LDSM.16.MT88.4 R32, [R197+0x900] ;  /* 0x00090000c520783b */ /* 0x000fe20000004200 */
[----:B---3--:R-:W-:Y:S01]  /*3a70*/  FSEL R142, R142, -INF , P1 ;  /* 0xff8000008e8e7808 */ /* 0x008fe20000800000 */
[----:B------:R-:W2:Y:S01]  /*3a80*/  MUFU.TANH R21, R21 ;  /* 0x0000001500157308 */ /* 0x000ea20000002400 */
[----:B------:R-:W-:Y:S01]  /*3a90*/  ISETP.GT.AND P1, PT, R22, RZ, PT ;  /* 0x000000ff1600720c */ /* 0x000fe20003f24270 */
[----:B------:R-:W-:Y:S01]  /*3aa0*/  LDSM.16.MT88.4 R28, [R196+0x900] ;  /* 0x00090000c41c783b */ /* 0x000fe20000004200 */
[----:B------:R-:W-:Y:S02]  /*3ab0*/  FMNMX.FTZ R11, R10, R11, !PT ;  /* 0x0000000b0a0b7209 */ /* 0x000fe40007810000 */
[----:B------:R-:W-:Y:S02]  /*3ac0*/  FSEL R20, R0, -INF , P1 ;  /* 0xff80000000147808 */ /* 0x000fe40000800000 */
[----:B------:R-:W-:Y:S01]  /*3ad0*/  ISETP.GT.AND P1, PT, R22, 0x8, PT ;  /* 0x000000081600780c */ /* 0x000fe20003f24270 */
[----:B------:R3:W4:Y:S01]  /*3ae0*/  MUFU.TANH R5, R24 ;  /* 0x0000001800057308 */ /* 0x0007220000002400 */
[----:B-1----:R-:W-:-:S02]  /*3af0*/  FSEL R140, R140, -INF , P0 ;  /* 0xff8000008c8c7808 */ /* 0x002fc40000000000 */
[----:B------:R-:W-:Y:S02]  /*3b00*/  ISETP.GT.AND P0, PT, R22, 0x1, PT ;  /* 0x000000011600780c */ /* 0x000fe40003f04270 */
[----:B------:R-:W-:Y:S02]  /*3b10*/  FSEL R7, R13, -INF , P1 ;  /* 0xff8000000d077808 */ /* 0x000fe40000800000 */
[----:B------:R-:W-:Y:S01]  /*3b20*/  FMNMX.FTZ R11, R8, R11, !PT ;  /* 0x0000000b080b7209 */ /* 0x000fe20007810000 */
[----:B------:R-:W1:Y:S01]  /*3b30*/  MUFU.TANH R19, R19 ;  /* 0x0000001300137308 */ /* 0x000e620000002400 */
[----:B--2---:R-:W-:Y:S02]  /*3b40*/  FSEL R21, R21, -INF , P0 ;  /* 0xff80000015157808 */ /* 0x004fe40000000000 */
[C---:B------:R-:W-:Y:S02]  /*3b50*/  ISETP.GT.AND P0, PT, R22.reuse, 0x9, PT ;  /* 0x000000091600780c */ /* 0x040fe40003f04270 */
[----:B------:R-:W-:-:S02]  /*3b60*/  ISETP.GT.AND P1, PT, R22, 0x10, PT ;  /* 0x000000101600780c */ /* 0x000fc40003f24270 */
[----:B------:R-:W-:Y:S01]  /*3b70*/  FMNMX.FTZ R11, R6, R11, !PT ;  /* 0x0000000b060b7209 */ /* 0x000fe20007810000 */
[----:B------:R2:W5:Y:S01]  /*3b80*/  MUFU.TANH R23, R66 ;  /* 0x0000004200177308 */ /* 0x0005620000002400 */
[----:B---3--:R-:W-:Y:S02]  /*3b90*/  FMNMX.FTZ R24, R20, R21, !PT ;  /* 0x0000001514187209 */ /* 0x008fe40007810000 */
[----:B----4-:R-:W-:Y:S02]  /*3ba0*/  FSEL R5, R5, -INF , P0 ;  /* 0xff80000005057808 */ /* 0x010fe40000000000 */
[----:B------:R-:W-:Y:S02]  /*3bb0*/  FMNMX.FTZ R24, R7, R24, !PT ;  /* 0x0000001807187209 */ /* 0x000fe40007810000 */
[----:B------:R-:W-:Y:S01]  /*3bc0*/  ISETP.GT.AND P0, PT, R22, 0x11, PT ;  /* 0x000000111600780c */ /* 0x000fe20003f04270 */
[----:B------:R-:W3:Y:S01]  /*3bd0*/  MUFU.TANH R9, R9 ;  /* 0x0000000900097308 */ /* 0x000ee20000002400 */
[----:B------:R-:W-:-:S02]  /*3be0*/  FSEL R15, R15, -INF , P1 ;  /* 0xff8000000f0f7808 */ /* 0x000fc40000800000 */
[----:B------:R-:W-:Y:S02]  /*3bf0*/  FMNMX.FTZ R24, R5, R24, !PT ;  /* 0x0000001805187209 */ /* 0x000fe40007810000 */
[----:B------:R-:W-:Y:S02]  /*3c00*/  FMNMX.FTZ R11, R156, R11, !PT ;  /* 0x0000000b9c0b7209 */ /* 0x000fe40007810000 */
[----:B------:R-:W-:Y:S01]  /*3c10*/  ISETP.GT.AND P1, PT, R22, 0x18, PT ;  /* 0x000000181600780c */ /* 0x000fe20003f24270 */
[----:B------:R-:W4:Y:S01]  /*3c20*/  MUFU.TANH R173, R62 ;  /* 0x0000003e00ad7308 */ /* 0x000f220000002400 */
[----:B-1----:R-:W-:Y:S01]  /*3c30*/  FSEL R13, R19, -INF , P0 ;  /* 0xff800000130d7808 */ /* 0x002fe20000000000 */
[----:B--2---:R-:W-:Y:S01]  /*3c40*/  LDSM.16.MT88.4 R64, [R196+0x2100] ;  /* 0x00210000c440783b */ /* 0x004fe20000004200 */
[----:B------:R-:W-:Y:S02]  /*3c50*/  FMNMX.FTZ R24, R15, R24, !PT ;  /* 0x000000180f187209 */ /* 0x000fe40007810000 */
[----:B------:R-:W-:-:S02]  /*3c60*/  FMNMX.FTZ R19, R164, R11, !PT ;  /* 0x0000000ba4137209 */ /* 0x000fc40007810000 */
[C---:B------:R-:W-:Y:S01]  /*3c70*/  ISETP.GT.AND P0, PT, R22.reuse, 0x19, PT ;  /* 0x000000191600780c */ /* 0x040fe20003f04270 */
[----:B------:R-:W1:Y:S01]  /*3c80*/  MUFU.TANH R163, R63 ;  /* 0x0000003f00a37308 */ /* 0x000e620000002400 */
[----:B-----5:R-:W-:Y:S02]  /*3c90*/  FSEL R11, R23, -INF , P1 ;  /* 0xff800000170b7808 */ /* 0x020fe40000800000 */
[----:B------:R-:W-:Y:S02]  /*3ca0*/  FMNMX.FTZ R24, R13, R24, !PT ;  /* 0x000000180d187209 */ /* 0x000fe40007810000 */
[----:B------:R-:W-:Y:S02]  /*3cb0*/  ISETP.GT.AND P1, PT, R22, 0x20, PT ;  /* 0x000000201600780c */ /* 0x000fe40003f24270 */
[----:B---3--:R-:W-:Y:S01]  /*3cc0*/  FSEL R9, R9, -INF , P0 ;  /* 0xff80000009097808 */ /* 0x008fe20000000000 */
[----:B------:R-:W2:Y:S01]  /*3cd0*/  MUFU.TANH R171, R58 ;  /* 0x0000003a00ab7308 */ /* 0x000ea20000002400 */
[----:B------:R-:W-:-:S02]  /*3ce0*/  FMNMX.FTZ R24, R11, R24, !PT ;  /* 0x000000180b187209 */ /* 0x000fc40007810000 */
[C---:B------:R-:W-:Y:S02]  /*3cf0*/  ISETP.GT.AND P0, PT, R22.reuse, 0x21, PT ;  /* 0x000000211600780c */ /* 0x040fe40003f04270 */
[----:B----4-:R-:W-:Y:S02]  /*3d00*/  FSEL R173, R173, -INF , P1 ;  /* 0xff800000adad7808 */ /* 0x010fe40000800000 */
[----:B------:R-:W-:Y:S01]  /*3d10*/  FMNMX.FTZ R24, R9, R24, !PT ;  /* 0x0000001809187209 */ /* 0x000fe20007810000 */
[----:B------:R3:W4:Y:S01]  /*3d20*/  MUFU.TANH R165, R59 ;  /* 0x0000003b00a57308 */ /* 0x0007220000002400 */
[----:B------:R-:W-:Y:S02]  /*3d30*/  ISETP.GT.AND P1, PT, R22, 0x28, PT ;  /* 0x000000281600780c */ /* 0x000fe40003f24270 */
[----:B-1----:R-:W-:Y:S02]  /*3d40*/  FSEL R163, R163, -INF , P0 ;  /* 0xff800000a3a37808 */ /* 0x002fe40000000000 */
[----:B------:R-:W-:-:S02]  /*3d50*/  FMNMX.FTZ R24, R173, R24, !PT ;  /* 0x00000018ad187209 */ /* 0x000fc40007810000 */
[----:B------:R-:W-:Y:S01]  /*3d60*/  FMNMX.FTZ R19, R162, R19, !PT ;  /* 0x00000013a2137209 */ /* 0x000fe20007810000 */
[----:B------:R-:W1:Y:S01]  /*3d70*/  MUFU.TANH R167, R70 ;  /* 0x0000004600a77308 */ /* 0x000e620000002400 */
[----:B------:R-:W-:Y:S02]  /*3d80*/  ISETP.GT.AND P0, PT, R22, 0x29, PT ;  /* 0x000000291600780c */ /* 0x000fe40003f04270 */
[----:B--2---:R-:W-:Y:S02]  /*3d90*/  FSEL R171, R171, -INF , P1 ;  /* 0xff800000abab7808 */ /* 0x004fe40000800000 */
[----:B------:R-:W-:Y:S02]  /*3da0*/  FMNMX.FTZ R24, R163, R24, !PT ;  /* 0x00000018a3187209 */ /* 0x000fe40007810000 */
[----:B------:R-:W-:Y:S01]  /*3db0*/  FMNMX.FTZ R19, R158, R19, !PT ;  /* 0x000000139e137209 */ /* 0x000fe20007810000 */
[----:B------:R-:W2:Y:S01]  /*3dc0*/  MUFU.TANH R143, R71 ;  /* 0x00000047008f7308 */ /* 0x000ea20000002400 */
[----:B------:R-:W-:Y:S01]  /*3dd0*/  ISETP.GT.AND P1, PT, R22, 0x30, PT ;  /* 0x000000301600780c */ /* 0x000fe20003f24270 */
[----:B---3--:R-:W-:Y:S01]  /*3de0*/  LDSM.16.MT88.4 R56, [R197+0x2100] ;  /* 0x00210000c538783b */ /* 0x008fe20000004200 */
[----:B----4-:R-:W-:-:S02]  /*3df0*/  FSEL R165, R165, -INF , P0 ;  /* 0xff800000a5a57808 */ /* 0x010fc40000000000 */
[----:B------:R-:W-:Y:S02]  /*3e00*/  FMNMX.FTZ R24, R171, R24, !PT ;  /* 0x00000018ab187209 */ /* 0x000fe40007810000 */
[----:B------:R-:W-:Y:S01]  /*3e10*/  FMNMX.FTZ R19, R168, R19, !PT ;  /* 0x00000013a8137209 */ /* 0x000fe20007810000 */
[----:B------:R-:W3:Y:S01]  /*3e20*/  MUFU.TANH R141, R50 ;  /* 0x00000032008d7308 */ /* 0x000ee20000002400 */
[----:B------:R-:W-:Y:S02]  /*3e30*/  ISETP.GT.AND P0, PT, R22, 0x31, PT ;  /* 0x000000311600780c */ /* 0x000fe40003f04270 */
[----:B-1----:R-:W-:Y:S02]  /*3e40*/  FSEL R167, R167, -INF , P1 ;  /* 0xff800000a7a77808 */ /* 0x002fe40000800000 */
[----:B------:R-:W-:Y:S02]  /*3e50*/  FMNMX.FTZ R24, R165, R24, !PT ;  /* 0x00000018a5187209 */ /* 0x000fe40007810000 */
[----:B------:R-:W-:Y:S01]  /*3e60*/  FMNMX.FTZ R19, R166, R19, !PT ;  /* 0x00000013a6137209 */ /* 0x000fe20007810000 */
[----:B------:R1:W4:Y:S01]  /*3e70*/  MUFU.TANH R161, R51 ;  /* 0x0000003300a17308 */ /* 0x0003220000002400 */
[----:B------:R-:W-:-:S02]  /*3e80*/  ISETP.GT.AND P1, PT, R22, 0x38, PT ;  /* 0x000000381600780c */ /* 0x000fc40003f24270 */
[----:B--2---:R-:W-:Y:S02]  /*3e90*/  FSEL R143, R143, -INF , P0 ;  /* 0xff8000008f8f7808 */ /* 0x004fe40000000000 */
[----:B------:R-:W-:Y:S02]  /*3ea0*/  FMNMX.FTZ R24, R167, R24, !PT ;  /* 0x00000018a7187209 */ /* 0x000fe40007810000 */
[----:B------:R-:W-:Y:S02]  /*3eb0*/  FMNMX.FTZ R19, R142, R19, !PT ;  /* 0x000000138e137209 */ /* 0x000fe40007810000 */
[----:B------:R-:W-:Y:S02]  /*3ec0*/  ISETP.GT.AND P0, PT, R22, 0x39, PT ;  /* 0x000000391600780c */ /* 0x000fe40003f04270 */
[----:B---3--:R-:W-:Y:S02]  /*3ed0*/  FSEL R141, R141, -INF , P1 ;  /* 0xff8000008d8d7808 */ /* 0x008fe40000800000 */
[----:B------:R-:W-:-:S02]  /*3ee0*/  FMNMX.FTZ R24, R143, R24, !PT ;  /* 0x000000188f187209 */ /* 0x000fc40007810000 */
[----:B------:R-:W-:Y:S01]  /*3ef0*/  FMNMX.FTZ R0, R140, R19, !PT ;  /* 0x000000138c007209 */ /* 0x000fe20007810000 */
[----:B-1----:R-:W-:Y:S01]  /*3f00*/  LDSM.16.MT88.4 R48, [R198+0x2100] ;  /* 0x00210000c630783b */ /* 0x002fe20000004200 */
[----:B----4-:R-:W-:Y:S02]  /*3f10*/  FSEL R161, R161, -INF , P0 ;  /* 0xff800000a1a17808 */ /* 0x010fe40000000000 */
[----:B------:R-:W-:Y:S01]  /*3f20*/  FMNMX.FTZ R24, R141, R24, !PT ;  /* 0x000000188d187209 */ /* 0x000fe20007810000 */
[----:B------:R-:W1:Y:S03]  /*3f30*/  SHFL.BFLY PT, R19, R0, 0x2, 0x1f ;  /* 0x0c401f0000137f89 */ /* 0x000e6600000e0000 */
[----:B------:R-:W-:-:S05]  /*3f40*/  FMNMX.FTZ R25, R161, R24, !PT ;  /* 0x00000018a1197209 */ /* 0x000fca0007810000 */
[----:B------:R-:W2:Y:S01]  /*3f50*/  SHFL.BFLY PT, R22, R25, 0x2, 0x1f ;  /* 0x0c401f0019167f89 */ /* 0x000ea200000e0000 */
[----:B-1----:R-:W-:-:S05]  /*3f60*/  FMNMX.FTZ R23, R19, R0, !PT ;  /* 0x0000000013177209 */ /* 0x002fca0007810000 */
[----:B------:R-:W1:Y:S01]  /*3f70*/  SHFL.BFLY PT, R0, R23, 0x1, 0x1f ;  /* 0x0c201f0017007f89 */ /* 0x000e6200000e0000 */
[----:B--2---:R-:W-:-:S03]  /*3f80*/  FMNMX.FTZ R19, R25, R22, !PT ;  /* 0x0000001619137209 */ /* 0x004fc60007810000 */
[----:B------:R-:W-:Y:S04]  /*3f90*/  LDSM.16.MT88.4 R24, [R198+0x2900] ;  /* 0x00290000c618783b */ /* 0x000fe80000004200 */
[----:B------:R-:W2:Y:S01]  /*3fa0*/  SHFL.BFLY PT, R132, R19, 0x1, 0x1f ;  /* 0x0c201f0013847f89 */ /* 0x000ea200000e0000 */
[----:B-1----:R-:W-:-:S04]  /*3fb0*/  FMNMX.FTZ R0, R23, R0, !PT ;  /* 0x0000000017007209 */ /* 0x002fc80007810000 */
        /* <DEDUP_REMOVED lines=10> */
[----:B------:R-:W-:Y:S01]  /*4060*/  ISETP.LE.AND P0, PT, R226, UR6, PT ;  /* 0x00000006e2007c0c */ /* 0x000fe2000bf03270 */
[----:B------:R-:W-:Y:S01]  /*4070*/  FFMA.FTZ R146, R14, c[0x0][0x2d0], -R169 ;  /* 0x0000b4000e927a23 */ /* 0x000fe200000108a9 */
[----:B------:R-:W-:Y:S01]  /*4080*/  MUFU.EX2 R152, R152 ;  /* 0x0000009800987308 */ /* 0x000fe20000000800 */
[--C-:B------:R-:W-:Y:S01]  /*4090*/  FFMA.FTZ R153, R20, c[0x0][0x2d0], -R160.reuse ;  /* 0x0000b40014997a23 */ /* 0x100fe200000108a0 */
[----:B------:R-:W-:Y:S01]  /*40a0*/  LDSM.16.MT88.4 R16, [R197+0x2900] ;  /* 0x00290000c510783b */ /* 0x000fe20000004200 */
[----:B------:R-:W-:-:S02]  /*40b0*/  FFMA.FTZ R154, R21, c[0x0][0x2d0], -R160 ;  /* 0x0000b400159a7a23 */ /* 0x000fc400000108a0 */
[--C-:B------:R-:W-:Y:S01]  /*40c0*/  FFMA.FTZ R155, R7, c[0x0][0x2d0], -R160.reuse ;  /* 0x0000b400079b7a23 */ /* 0x100fe200000108a0 */
[----:B------:R-:W-:Y:S01]  /*40d0*/  LDSM.16.MT88.4 R20, [R203+0x900] ;  /* 0x00090000cb14783b */ /* 0x000fe20000004200 */
[--C-:B------:R-:W-:Y:S01]  /*40e0*/  FFMA.FTZ R148, R5, c[0x0][0x2d0], -R160.reuse ;  /* 0x0000b40005947a23 */ /* 0x100fe200000108a0 */
[----:B------:R-:W1:Y:S01]  /*40f0*/  MUFU.EX2 R151, R151 ;  /* 0x0000009700977308 */ /* 0x000e620000000800 */
[--C-:B------:R-:W-:Y:S02]  /*4100*/  FFMA.FTZ R3, R6, c[0x0][0x2d0], -R169.reuse ;  /* 0x0000b40006037a23 */ /* 0x100fe400000108a9 */
[----:B------:R-:W2:Y:S01]  /*4110*/  LDSM.16.MT88.4 R4, [R196+0x4100] ;  /* 0x00410000c404783b */ /* 0x000ea20000004200 */
[--C-:B------:R-:W-:Y:S02]  /*4120*/  FFMA.FTZ R145, R10, c[0x0][0x2d0], -R169.reuse ;  /* 0x0000b4000a917a23 */ /* 0x100fe400000108a9 */
[----:B------:R-:W-:Y:S02]  /*4130*/  FFMA.FTZ R144, R8, c[0x0][0x2d0], -R169 ;  /* 0x0000b40008907a23 */ /* 0x000fe400000108a9 */
[----:B------:R-:W-:Y:S01]  /*4140*/  MUFU.EX2 R149, R149 ;  /* 0x0000009500957308 */ /* 0x000fe20000000800 */
[----:B------:R-:W-:-:S02]  /*4150*/  FFMA.FTZ R135, R11, c[0x0][0x2d0], -R160 ;  /* 0x0000b4000b877a23 */ /* 0x000fc400000108a0 */
[--C-:B------:R-:W-:Y:S02]  /*4160*/  FFMA.FTZ R2, R9, c[0x0][0x2d0], -R160.reuse ;  /* 0x0000b40009027a23 */ /* 0x100fe400000108a0 */
[----:B------:R-:W3:Y:S01]  /*4170*/  LDSM.16.MT88.4 R8, [R203+0x2900] ;  /* 0x00290000cb08783b */ /* 0x000ee20000004200 */
[--C-:B------:R-:W-:Y:S02]  /*4180*/  FFMA.FTZ R150, R12, c[0x0][0x2d0], -R169.reuse ;  /* 0x0000b4000c967a23 */ /* 0x100fe400000108a9 */
[----:B------:R-:W4:Y:S01]  /*4190*/  MUFU.EX2 R146, R146 ;  /* 0x0000009200927308 */ /* 0x000f220000000800 */
[----:B-1----:R-:W-:Y:S01]  /*41a0*/  F2FP.PACK_AB R96, R151, R152 ;  /* 0x000000989760723e */ /* 0x002fe200000000ff */
[--C-:B------:R-:W-:Y:S02]  /*41b0*/  FFMA.FTZ R147, R15, c[0x0][0x2d0], -R160.reuse ;  /* 0x0000b4000f937a23 */ /* 0x100fe400000108a0 */
[----:B------:R-:W-:Y:S02]  /*41c0*/  FFMA.FTZ R134, R13, c[0x0][0x2d0], -R160 ;  /* 0x0000b4000d867a23 */ /* 0x000fe400000108a0 */
[----:B------:R-:W1:Y:S01]  /*41d0*/  LDSM.16.MT88.4 R12, [R196+0x2900] ;  /* 0x00290000c40c783b */ /* 0x000e620000004200 */
        /* <DEDUP_REMOVED lines=10> */
[----:B------:R-:W-:-:S02]  /*4280*/  FFMA.FTZ R165, R165, c[0x0][0x2d0], -R160 ;  /* 0x0000b400a5a57a23 */ /* 0x000fc400000108a0 */
[----:B------:R-:W-:Y:S01]  /*4290*/  MUFU.EX2 R155, R155 ;  /* 0x0000009b009b7308 */ /* 0x000fe20000000800 */
[--C-:B------:R-:W-:Y:S02]  /*42a0*/  FFMA.FTZ R171, R166, c[0x0][0x2d0], -R169.reuse ;  /* 0x0000b400a6ab7a23 */ /* 0x100fe400000108a9 */
[--C-:B------:R-:W-:Y:S02]  /*42b0*/  FFMA.FTZ R168, R168, c[0x0][0x2d0], -R169.reuse ;  /* 0x0000b400a8a87a23 */ /* 0x100fe400000108a9 */
[--C-:B------:R-:W-:Y:S02]  /*42c0*/  FFMA.FTZ R166, R142, c[0x0][0x2d0], -R169.reuse ;  /* 0x0000b4008ea67a23 */ /* 0x100fe400000108a9 */
[----:B------:R-:W-:Y:S01]  /*42d0*/  FFMA.FTZ R169, R140, c[0x0][0x2d0], -R169 ;  /* 0x0000b4008ca97a23 */ /* 0x000fe200000108a9 */
[----:B------:R-:W4:Y:S01]  /*42e0*/  MUFU.EX2 R148, R148 ;  /* 0x0000009400947308 */ /* 0x000f220000000800 */
[----:B-----5:R-:W-:Y:S01]  /*42f0*/  F2FP.PACK_AB R97, R154, R153 ;  /* 0x000000999a61723e */ /* 0x020fe200000000ff */
[----:B------:R-:W-:-:S02]  /*4300*/  FFMA.FTZ R167, R167, c[0x0][0x2d0], -R160 ;  /* 0x0000b400a7a77a23 */ /* 0x000fc400000108a0 */
[--C-:B------:R-:W-:Y:S02]  /*4310*/  FFMA.FTZ R170, R143, c[0x0][0x2d0], -R160.reuse ;  /* 0x0000b4008faa7a23 */ /* 0x100fe400000108a0 */
[--C-:B------:R-:W-:Y:S02]  /*4320*/  FFMA.FTZ R172, R141, c[0x0][0x2d0], -R160.reuse ;  /* 0x0000b4008dac7a23 */ /* 0x100fe400000108a0 */
        /* <DEDUP_REMOVED lines=30> */
[----:B------:R-:W-:Y:S06]  /*4510*/  MUFU.EX2 R158, R158 ;  /* 0x0000009e009e7308 */ /* 0x000fec0000000800 */
        /* <DEDUP_REMOVED lines=76> */
[----:B------:R-:W-:Y:S01]  /*49e0*/  F2FP.PACK_AB R5, R163, R162 ;  /* 0x000000a2a305723e */ /* 0x000fe200000000ff */
[----:B------:R-:W-:Y:S01]  /*49f0*/  FADD.FTZ R162, R162, R135 ;  /* 0x00000087a2a27221 */ /* 0x000fe20000010000 */
[----:B------:R-:W-:Y:S01]  /*4a00*/  F2FP.PACK_AB R6, R158, R157 ;  /* 0x0000009d9e06723e */ /* 0x000fe200000000ff */
[----:B------:R-:W-:Y:S01]  /*4a10*/  FADD.FTZ R156, R159, R156 ;  /* 0x0000009c9f9c7221 */ /* 0x000fe20000010000 */
[----:B------:R-:W-:Y:S01]  /*4a20*/  F2FP.PACK_AB R7, R165, R164 ;  /* 0x000000a4a507723e */ /* 0x000fe200000000ff */
[----:B------:R-:W-:-:S02]  /*4a30*/  FADD.FTZ R163, R163, R162 ;  /* 0x000000a2a3a37221 */ /* 0x000fc40000010000 */
[----:B------:R-:W-:Y:S02]  /*4a40*/  FADD.FTZ R157, R157, R156 ;  /* 0x0000009c9d9d7221 */ /* 0x000fe40000010000 */
[----:B------:R-:W-:Y:S02]  /*4a50*/  FADD.FTZ R164, R164, R163 ;  /* 0x000000a3a4a47221 */ /* 0x000fe40000010000 */
[----:B-1----:R-:W-:Y:S01]  /*4a60*/  HMMA.16816.F32 R128, R4, R8, R128 ;  /* 0x000000080480723c */ /* 0x002fe20000001880 */
[----:B------:R-:W-:Y:S02]  /*4a70*/  FADD.FTZ R157, R158, R157 ;  /* 0x0000009d9e9d7221 */ /* 0x000fe40000010000 */
[----:B------:R-:W-:-:S05]  /*4a80*/  FADD.FTZ R164, R165, R164 ;  /* 0x000000a4a5a47221 */ /* 0x000fca0000010000 */
        /* <DEDUP_REMOVED lines=37> */
[C---:B------:R-:W-:Y:S01]  /*4ce0*/  F2FP.PACK_AB R5, R170.reuse, R167 ;  /* 0x000000a7aa05723e */ /* 0x040fe200000000ff */
[----:B------:R-:W-:Y:S01]  /*4cf0*/  FADD.FTZ R167, R167, R164 ;  /* 0x000000a4a7a77221 */ /* 0x000fe20000010000 */
[----:B------:R-:W-:Y:S01]  /*4d00*/  F2FP.PACK_AB R6, R169, R166 ;  /* 0x000000a6a906723e */ /* 0x000fe200000000ff */
[----:B------:R-:W-:Y:S01]  /*4d10*/  FADD.FTZ R171, R171, R168 ;  /* 0x000000a8abab7221 */ /* 0x000fe20000010000 */
[----:B------:R-:W-:Y:S01]  /*4d20*/  F2FP.PACK_AB R7, R213, R172 ;  /* 0x000000acd507723e */ /* 0x000fe200000000ff */
[----:B------:R-:W-:-:S02]  /*4d30*/  FADD.FTZ R167, R170, R167 ;  /* 0x000000a7aaa77221 */ /* 0x000fc40000010000 */
[----:B------:R-:W-:Y:S02]  /*4d40*/  FADD.FTZ R166, R166, R171 ;  /* 0x000000aba6a67221 */ /* 0x000fe40000010000 */
[----:B------:R-:W-:Y:S02]  /*4d50*/  FADD.FTZ R172, R172, R167 ;  /* 0x000000a7acac7221 */ /* 0x000fe40000010000 */
[----:B---3--:R-:W-:Y:S01]  /*4d60*/  HMMA.16816.F32 R128, R4, R12, R128 ;  /* 0x0000000c0480723c */ /* 0x008fe20000001880 */
[----:B------:R-:W-:Y:S02]  /*4d70*/  FADD.FTZ R212, R169, R166 ;  /* 0x000000a6a9d47221 */ /* 0x000fe40000010000 */
[----:B------:R-:W-:-:S05]  /*4d80*/  FADD.FTZ R213, R213, R172 ;  /* 0x000000acd5d57221 */ /* 0x000fca0000010000 */
        /* <DEDUP_REMOVED lines=27> */
[----:B------:R-:W-:Y:S01]  /*4f40*/  PLOP3.LUT P1, PT, PT, PT, UP1, 0x80, 0x0 ;  /* 0x000000000000781c */ /* 0x000fe20003f2f018 */
[----:B------:R-:W-:Y:S01]  /*4f50*/  IMAD.MOV.U32 R2, RZ, RZ, R132 ;  /* 0x000000ffff027224 */ /* 0x000fe200078e0084 */
[----:B------:R-:W-:Y:S01]  /*4f60*/  PLOP3.LUT P0, PT, PT, PT, UP1, 0x80, 0x0 ;  /* 0x000000000000781c */ /* 0x000fe20003f0f018 */
[----:B------:R-:W-:Y:S01]  /*4f70*/  IMAD.MOV.U32 R3, RZ, RZ, R0 ;  /* 0x000000ffff037224 */ /* 0x000fe200078e0000 */
[C---:B------:R-:W-:Y:S01]  /*4f80*/  SHF.L.U64.HI R225, R182.reuse, 0x1, R133 ;  /* 0x00000001b6e17819 */ /* 0x040fe20000010285 */
[----:B------:R-:W-:Y:S01]  /*4f90*/  IMAD.SHL.U32 R224, R182, 0x2, RZ ;  /* 0x00000002b6e07824 */ /* 0x000fe200078e00ff */
[C---:B------:R-:W-:Y:S01]  /*4fa0*/  SHF.L.U64.HI R223, R181.reuse, 0x1, R214 ;  /* 0x00000001b5df7819 */ /* 0x040fe200000102d6 */
[----:B------:R-:W-:Y:S01]  /*4fb0*/  IMAD.SHL.U32 R222, R181, 0x2, RZ ;  /* 0x00000002b5de7824 */ /* 0x000fe200078e00ff */
[----:B------:R-:W-:Y:S01]  /*4fc0*/  SEL R221, RZ, 0x10, P4 ;  /* 0x00000010ffdd7807 */ /* 0x000fe20002000000 */
[C---:B------:R-:W-:Y:S01]  /*4fd0*/  IMAD.SHL.U32 R219, R180.reuse, 0x2, RZ ;  /* 0x00000002b4db7824 */ /* 0x040fe200078e00ff */
[----:B------:R-:W-:Y:S01]  /*4fe0*/  SHF.L.U64.HI R220, R180, 0x1, R183 ;  /* 0x00000001b4dc7819 */ /* 0x000fe200000102b7 */
[----:B------:R-:W-:-:S02]  /*4ff0*/  UMOV UR4, 0x1 ;  /* 0x0000000100047882 */ /* 0x000fc40000000000 */
[----:B------:R-:W-:-:S05]  /*5000*/  @P1 IMAD.HI.U32 R218, R215, c[0x0][0x2c8], RZ ;  /* 0x0000b200d7da1a27 */ /* 0x000fca00078e00ff */
[----:B------:R-:W-:Y:S02]  /*5010*/  @P0 SHF.R.U32.HI R218, RZ, c[0x0][0x2cc], R218 ;  /* 0x0000b300ffda0a19 */ /* 0x000fe400000116da */
.L_x_596:
[----:B------:R-:W-:Y:S04]  /*5020*/  DEPBAR.LE SB0, 0x0 ;  /* 0x000080000000791a */ /* 0x000fe80000000000 */
[----:B------:R-:W-:Y:S01]  /*5030*/  BAR.SYNC.DEFER_BLOCKING 0x0 ;  /* 0x0000000000007b1d */ /* 0x000fe20000010000 */
[----:B------:R-:W-:Y:S05]  /*5040*/  ISETP.LE.AND P0, PT, RZ, UR6, PT ;  /* 0x00000006ff007c0c */ /* 0x000fea000bf03270 */
        /* <DEDUP_REMOVED lines=10> */
[----:B------:R-:W-:-:S05]  /*50f0*/  @!P0 BRA `(.L_x_594) ;  /* 0x0000029000008947 */ /* 0x000fca0003800000 */
        /* <DEDUP_REMOVED lines=20> */
[----:B------:R-:W2:Y:S01]  /*5240*/  SHFL.IDX PT, R4, R14, RZ, 0x181f ;  /* 0x00181fff0e047589 */ /* 0x000ea200000e0000 */
[-C--:B-----5:R-:W-:Y:S04]  /*5250*/  IADD3 R10, P1, P0, R10, R5.reuse, R222 ;  /* 0x000000050a0a7210 */ /* 0x0a0fe8000783e0de */
[-C--:B----4-:R-:W-:Y:S02]  /*5260*/  IADD3.X R11, RZ, R0.reuse, R223, P1, P0 ;  /* 0x00000000ff0b7210 */ /* 0x090fe40000fe04df */
[----:B------:R-:W-:Y:S04]  /*5270*/  IADD3 R8, P1, P0, R8, R5, R219 ;  /* 0x0000000508087210 */ /* 0x000fe8000783e0db */
[--C-:B------:R-:W-:Y:S02]  /*5280*/  IADD3.X R9, RZ, R0, R220.reuse, P1, P0 ;  /* 0x00000000ff097210 */ /* 0x100fe40000fe04dc */
[C---:B---3--:R-:W-:Y:S02]  /*5290*/  IADD3 R12, P1, R7.reuse, R224, RZ ;  /* 0x000000e0070c7210 */ /* 0x048fe40007f3e0ff */
[C---:B------:R-:W-:Y:S03]  /*52a0*/  IADD3 R6, P0, R7.reuse, R222, RZ ;  /* 0x000000de07067210 */ /* 0x040fe60007f1e0ff */
[C---:B--2---:R-:W-:Y:S01]  /*52b0*/  IMAD.X R13, R4.reuse, 0x1, R225, P1 ;  /* 0x00000001040d7824 */ /* 0x044fe200008e06e1 */
        /* <DEDUP_REMOVED lines=13> */
.L_x_594:
[C---:B--23--:R-:W-:Y:S01]  /*5390*/  HMMA.16816.F32 R4, R132.reuse, R136, RZ ;  /* 0x000000888404723c */ /* 0x04cfe200000018ff */
[----:B------:R-:W-:Y:S01]  /*53a0*/  LDSM.16.M88.4 R172, [R201+0xc100] ;  /* 0x00c10000c9ac783b */ /* 0x000fe20000000200 */
[----:B------:R-:W-:Y:S06]  /*53b0*/  UISETP.GE.AND UP0, UPT, UR6, 0x1, UPT ;  /* 0x000000010600788c */ /* 0x000fec000bf06270 */
        /* <DEDUP_REMOVED lines=166> */
[----:B------:R5:W1:Y:S01]  /*5e20*/  MUFU.TANH R158, R250 ;  /* 0x000000fa009e7308 */ /* 0x000a620000002400 */
        /* <DEDUP_REMOVED lines=18> */
[----:B-----5:R-:W-:Y:S02]  /*5f50*/  FMUL.FTZ R250, R33, c[0x0][0x320] ;  /* 0x0000c80021fa7a20 */ /* 0x020fe40000410000 */
        /* <DEDUP_REMOVED lines=27> */
[----:B--234-:R-:W-:Y:S01]  /*6110*/  IADD3 R10, -R221, 0x10, RZ ;  /* 0x00000010dd0a7810 */ /* 0x01cfe20007ffe1ff */
        /* <DEDUP_REMOVED lines=54> */
.L_x_595:
[----:B--234-:R-:W-:Y:S01]  /*6480*/  PLOP3.LUT P0, PT, PT, PT, UP1, 0x80, 0x0 ;  /* 0x000000000000781c */ /* 0x01cfe20003f0f018 */
[----:B------:R-:W-:Y:S01]  /*6490*/  UIMAD UR5, UR6, -0x40, UR4 ;  /* 0xffffffc0060578a4 */ /* 0x000fe2000f8e0204 */
[----:B------:R-:W-:Y:S01]  /*64a0*/  MOV R6, R215 ;  /* 0x000000d700067202 */ /* 0x000fe20000000f00 */
[----:B------:R-:W-:Y:S01]  /*64b0*/  LDSM.16.MT88.4 R20, [R198+0x100] ;  /* 0x00010000c614783b */ /* 0x000fe20000004200 */
[----:B------:R-:W-:Y:S04]  /*64c0*/  MOV R9, UR7 ;  /* 0x0000000700097c02 */ /* 0x000fe80008000f00 */
[----:B------:R-:W-:Y:S03]  /*64d0*/  IADD3 R9, R9, UR5, -R216 ;  /* 0x0000000509097c10 */ /* 0x000fe6000fffe8d8 */
[----:B------:R-:W-:Y:S01]  /*64e0*/  LDSM.16.MT88.4 R28, [R197+0x100] ;  /* 0x00010000c51c783b */ /* 0x000fe20000004200 */
[----:B------:R-:W-:Y:S02]  /*64f0*/  IADD3 R12, R9, -UR12, RZ ;  /* 0x8000000c090c7c10 */ /* 0x000fe4000fffe0ff */
[----:B------:R-:W-:Y:S05]  /*6500*/  @P0 MOV R6, R218 ;  /* 0x000000da00060202 */ /* 0x000fea0000000f00 */
[----:B------:R-:W2:Y:S08]  /*6510*/  SHFL.IDX PT, R7, R6, 0x1, 0x1c1f ;  /* 0x003c1f0006077f89 */ /* 0x000eb000000e0000 */
[----:B------:R-:W3:Y:S08]  /*6520*/  SHFL.IDX PT, R5, R6, RZ, 0x1c1f ;  /* 0x001c1fff06057589 */ /* 0x000ef000000e0000 */
[----:B------:R-:W0:Y:S01]  /*6530*/  LDGDEPBAR ;  /* 0x00000000000079af */ /* 0x000e220000000000 */
[----:B--2---:R-:W-:Y:S04]  /*6540*/  IADD3 R4, R12, R7, RZ ;  /* 0x000000070c047210 */ /* 0x004fe80007ffe0ff */
[C---:B------:R-:W-:Y:S02]  /*6550*/  ISETP.GT.AND P1, PT, R4.reuse, RZ, PT ;  /* 0x000000ff0400720c */ /* 0x040fe40003f24270 */
[C---:B------:R-:W-:Y:S02]  /*6560*/  ISETP.GT.AND P0, PT, R4.reuse, 0x1, PT ;  /* 0x000000010400780c */ /* 0x040fe40003f04270 */
[----:B------:R-:W-:Y:S02]  /*6570*/  FSEL R229, R229, -INF , P1 ;  /* 0xff800000e5e57808 */ /* 0x000fe40000800000 */
[----:B------:R-:W-:Y:S02]  /*6580*/  ISETP.GT.AND P1, PT, R4, 0x8, PT ;  /* 0x000000080400780c */ /* 0x000fe40003f24270 */
[----:B-1----:R-:W-:Y:S02]  /*6590*/  FSEL R11, R230, -INF , P0 ;  /* 0xff800000e60b7808 */ /* 0x002fe40000000000 */
[----:B------:R-:W-:Y:S02]  /*65a0*/  ISETP.GT.AND P0, PT, R4, 0x9, PT ;  /* 0x000000090400780c */ /* 0x000fe40003f04270 */
[----:B------:R-:W-:Y:S02]  /*65b0*/  FSEL R9, R232, -INF , P1 ;  /* 0xff800000e8097808 */ /* 0x000fe40000800000 */
[----:B------:R-:W-:Y:S02]  /*65c0*/  ISETP.GT.AND P1, PT, R4, 0x10, PT ;  /* 0x000000100400780c */ /* 0x000fe40003f24270 */
[----:B---3--:R-:W-:Y:S02]  /*65d0*/  IADD3 R12, R12, R5, RZ ;  /* 0x000000050c0c7210 */ /* 0x008fe40007ffe0ff */
[----:B------:R-:W-:Y:S02]  /*65e0*/  FSEL R163, R240, -INF , P1 ;  /* 0xff800000f0a37808 */ /* 0x000fe40000800000 */
[----:B------:R-:W-:Y:S02]  /*65f0*/  FSEL R7, R234, -INF , P0 ;  /* 0xff800000ea077808 */ /* 0x000fe40000000000 */
[----:B------:R-:W-:Y:S02]  /*6600*/  ISETP.GT.AND P0, PT, R4, 0x11, PT ;  /* 0x000000110400780c */ /* 0x000fe40003f04270 */
[----:B------:R-:W-:Y:S02]  /*6610*/  ISETP.GT.AND P1, PT, R12, RZ, PT ;  /* 0x000000ff0c00720c */ /* 0x000fe40003f24270 */
[----:B------:R-:W-:Y:S02]  /*6620*/  FSEL R161, R239, -INF , P0 ;  /* 0xff800000efa17808 */ /* 0x000fe40000000000 */
[----:B------:R-:W-:Y:S02]  /*6630*/  ISETP.GT.AND P0, PT, R4, 0x18, PT ;  /* 0x000000180400780c */ /* 0x000fe40003f04270 */
[----:B------:R-:W-:Y:S02]  /*6640*/  FSEL R6, R227, -INF , P1 ;  /* 0xff800000e3067808 */ /* 0x000fe40000800000 */
[----:B------:R-:W-:Y:S02]  /*6650*/  ISETP.GT.AND P1, PT, R12, 0x1, PT ;  /* 0x000000010c00780c */ /* 0x000fe40003f24270 */
[----:B------:R-:W-:Y:S02]  /*6660*/  FSEL R143, R244, -INF , P0 ;  /* 0xff800000f48f7808 */ /* 0x000fe40000000000 */
[----:B------:R-:W-:Y:S02]  /*6670*/  ISETP.GT.AND P0, PT, R4, 0x19, PT ;  /* 0x000000190400780c */ /* 0x000fe40003f04270 */
[----:B------:R-:W-:Y:S02]  /*6680*/  FSEL R8, R0, -INF , P1 ;  /* 0xff80000000087808 */ /* 0x000fe40000800000 */
[----:B------:R-:W-:Y:S02]  /*6690*/  ISETP.GT.AND P1, PT, R12, 0x8, PT ;  /* 0x000000080c00780c */ /* 0x000fe40003f24270 */
[----:B------:R-:W-:Y:S02]  /*66a0*/  FMNMX.FTZ R0, R229, R2, !PT ;  /* 0x00000002e5007209 */ /* 0x000fe40007810000 */
[----:B------:R-:W-:Y:S02]  /*66b0*/  FMNMX.FTZ R5, R6, R3, !PT ;  /* 0x0000000306057209 */ /* 0x000fe40007810000 */
[----:B------:R-:W-:Y:S02]  /*66c0*/  FSEL R141, R243, -INF , P0 ;  /* 0xff800000f38d7808 */ /* 0x000fe40000000000 */
[----:B------:R-:W-:Y:S02]  /*66d0*/  ISETP.GT.AND P0, PT, R4, 0x20, PT ;  /* 0x000000200400780c */ /* 0x000fe40003f04270 */
[----:B------:R-:W-:Y:S02]  /*66e0*/  FSEL R228, R228, -INF , P1 ;  /* 0xff800000e4e47808 */ /* 0x000fe40000800000 */
[----:B------:R-:W-:Y:S02]  /*66f0*/  FMNMX.FTZ R0, R11, R0, !PT ;  /* 0x000000000b007209 */ /* 0x000fe40007810000 */
[----:B------:R-:W-:Y:S02]  /*6700*/  ISETP.GT.AND P1, PT, R12, 0x9, PT ;  /* 0x000000090c00780c */ /* 0x000fe40003f24270 */
[----:B------:R-:W-:Y:S02]  /*6710*/  FMNMX.FTZ R5, R8, R5, !PT ;  /* 0x0000000508057209 */ /* 0x000fe40007810000 */
[----:B------:R-:W-:Y:S02]  /*6720*/  FSEL R159, R248, -INF , P0 ;  /* 0xff800000f89f7808 */ /* 0x000fe40000000000 */
[----:B------:R-:W-:Y:S02]  /*6730*/  ISETP.GT.AND P0, PT, R4, 0x21, PT ;  /* 0x000000210400780c */ /* 0x000fe40003f04270 */
[----:B------:R-:W-:Y:S02]  /*6740*/  FMNMX.FTZ R0, R9, R0, !PT ;  /* 0x0000000009007209 */ /* 0x000fe40007810000 */
[----:B------:R-:W-:Y:S02]  /*6750*/  FSEL R10, R231, -INF , P1 ;  /* 0xff800000e70a7808 */ /* 0x000fe40000800000 */
[----:B------:R-:W-:Y:S02]  /*6760*/  ISETP.GT.AND P1, PT, R12, 0x10, PT ;  /* 0x000000100c00780c */ /* 0x000fe40003f24270 */
[----:B------:R-:W-:Y:S02]  /*6770*/  FMNMX.FTZ R5, R228, R5, !PT ;  /* 0x00000005e4057209 */ /* 0x000fe40007810000 */
[----:B------:R-:W-:Y:S02]  /*6780*/  FSEL R157, R247, -INF , P0 ;  /* 0xff800000f79d7808 */ /* 0x000fe40000000000 */
[----:B------:R-:W-:Y:S02]  /*6790*/  FMNMX.FTZ R0, R7, R0, !PT ;  /* 0x0000000007007209 */ /* 0x000fe40007810000 */
[----:B------:R-:W-:Y:S02]  /*67a0*/  ISETP.GT.AND P0, PT, R4, 0x28, PT ;  /* 0x000000280400780c */ /* 0x000fe40003f04270 */
[----:B------:R-:W-:Y:S02]  /*67b0*/  FSEL R170, R236, -INF , P1 ;  /* 0xff800000ecaa7808 */ /* 0x000fe40000800000 */
[----:B------:R-:W-:Y:S02]  /*67c0*/  ISETP.GT.AND P1, PT, R12, 0x11, PT ;  /* 0x000000110c00780c */ /* 0x000fe40003f24270 */
[----:B------:R-:W-:Y:S02]  /*67d0*/  FMNMX.FTZ R5, R10, R5, !PT ;  /* 0x000000050a057209 */ /* 0x000fe40007810000 */
[----:B------:R-:W-:Y:S02]  /*67e0*/  FMNMX.FTZ R0, R163, R0, !PT ;  /* 0x00000000a3007209 */ /* 0x000fe40007810000 */
[----:B------:R-:W-:Y:S02]  /*67f0*/  FSEL R155, R158, -INF , P0 ;  /* 0xff8000009e9b7808 */ /* 0x000fe40000000000 */
[----:B------:R-:W-:Y:S02]  /*6800*/  FSEL R162, R233, -INF , P1 ;  /* 0xff800000e9a27808 */ /* 0x000fe40000800000 */
[----:B------:R-:W-:Y:S02]  /*6810*/  ISETP.GT.AND P0, PT, R4, 0x29, PT ;  /* 0x000000290400780c */ /* 0x000fe40003f04270 */
[----:B------:R-:W-:Y:S02]  /*6820*/  ISETP.GT.AND P1, PT, R12, 0x18, PT ;  /* 0x000000180c00780c */ /* 0x000fe40003f24270 */
[----:B------:R-:W-:Y:S02]  /*6830*/  FMNMX.FTZ R5, R170, R5, !PT ;  /* 0x00000005aa057209 */ /* 0x000fe40007810000 */
[----:B------:R-:W-:Y:S02]  /*6840*/  FMNMX.FTZ R0, R161, R0, !PT ;  /* 0x00000000a1007209 */ /* 0x000fe40007810000 */
[----:B------:R-:W-:Y:S02]  /*6850*/  FSEL R153, R252, -INF , P0 ;  /* 0xff800000fc997808 */ /* 0x000fe40000000000 */
[----:B------:R-:W-:Y:S02]  /*6860*/  FSEL R142, R235, -INF , P1 ;  /* 0xff800000eb8e7808 */ /* 0x000fe40000800000 */
[----:B------:R-:W-:Y:S02]  /*6870*/  FMNMX.FTZ R5, R162, R5, !PT ;  /* 0x00000005a2057209 */ /* 0x000fe40007810000 */
[----:B------:R-:W-:Y:S02]  /*6880*/  ISETP.GT.AND P0, PT, R4, 0x30, PT ;  /* 0x000000300400780c */ /* 0x000fe40003f04270 */
[----:B------:R-:W-:Y:S02]  /*6890*/  ISETP.GT.AND P1, PT, R12, 0x19, PT ;  /* 0x000000190c00780c */ /* 0x000fe40003f24270 */
        /* <DEDUP_REMOVED lines=20> */
[----:B------:R-:W-:Y:S02]  /*69e0*/  FMNMX.FTZ R13, R158, R13, !PT ;  /* 0x0000000d9e0d7209 */ /* 0x000fe40007810000 */
[----:B------:R-:W-:Y:S02]  /*69f0*/  FSEL R133, R165, -INF , P0 ;  /* 0xff800000a5857808 */ /* 0x000fe40000000000 */
[----:B------:R-:W-:Y:S02]  /*6a00*/  ISETP.GT.AND P0, PT, R12, 0x29, PT ;  /* 0x000000290c00780c */ /* 0x000fe40003f04270 */
[----:B------:R-:W-:Y:S02]  /*6a10*/  FMNMX.FTZ R0, R155, R0, !PT ;  /* 0x000000009b007209 */ /* 0x000fe40007810000 */
[----:B------:R-:W-:Y:S02]  /*6a20*/  FSEL R154, R242, -INF , P0 ;  /* 0xff800000f29a7808 */ /* 0x000fe40000000000 */
[----:B------:R-:W-:Y:S02]  /*6a30*/  FMNMX.FTZ R13, R156, R13, !PT ;  /* 0x0000000d9c0d7209 */ /* 0x000fe40007810000 */
        /* <DEDUP_REMOVED lines=16> */
[----:B------:R-:W-:Y:S02]  /*6b40*/  FMNMX.FTZ R0, R133, R4, !PT ;  /* 0x0000000485007209 */ /* 0x000fe40007810000 */
[----:B------:R-:W-:Y:S03]  /*6b50*/  FMNMX.FTZ R12, R146, R13, !PT ;  /* 0x0000000d920c7209 */ /* 0x000fe60007810000 */
[----:B------:R-:W1:Y:S08]  /*6b60*/  SHFL.BFLY PT, R5, R0, 0x2, 0x1f ;  /* 0x0c401f0000057f89 */ /* 0x000e7000000e0000 */
[----:B------:R-:W2:Y:S01]  /*6b70*/  SHFL.BFLY PT, R13, R12, 0x2, 0x1f ;  /* 0x0c401f000c0d7f89 */ /* 0x000ea200000e0000 */
[----:B-1----:R-:W-:Y:S07]  /*6b80*/  FMNMX.FTZ R5, R0, R5, !PT ;  /* 0x0000000500057209 */ /* 0x002fee0007810000 */
[----:B------:R-:W1:Y:S01]  /*6b90*/  SHFL.BFLY PT, R132, R5, 0x1, 0x1f ;  /* 0x0c201f0005847f89 */ /* 0x000e6200000e0000 */
[----:B--2---:R-:W-:Y:S07]  /*6ba0*/  FMNMX.FTZ R4, R13, R12, !PT ;  /* 0x0000000c0d047209 */ /* 0x004fee0007810000 */
[----:B------:R-:W2:Y:S01]  /*6bb0*/  SHFL.BFLY PT, R13, R4, 0x1, 0x1f ;  /* 0x0c201f00040d7f89 */ /* 0x000ea200000e0000 */
[----:B-1----:R-:W-:Y:S04]  /*6bc0*/  FMNMX.FTZ R132, R132, R5, !PT ;  /* 0x0000000584847209 */ /* 0x002fe80007810000 */
[C---:B------:R-:W-:Y:S01]  /*6bd0*/  FSETP.NEU.FTZ.AND P1, PT, R132.reuse, -INF , PT ;  /* 0xff8000008400780b */ /* 0x040fe20003f3d000 */
[----:B------:R-:W-:Y:S01]  /*6be0*/  FMUL.FTZ R144, R132, c[0x0][0x2d0] ;  /* 0x0000b40084907a20 */ /* 0x000fe20000410000 */
[----:B--2---:R-:W-:Y:S02]  /*6bf0*/  FMNMX.FTZ R0, R4, R13, !PT ;  /* 0x0000000d04007209 */ /* 0x004fe40007810000 */
[----:B------:R-:W-:Y:S01]  /*6c00*/  FSEL R5, R132, RZ, P1 ;  /* 0x000000ff84057208 */ /* 0x000fe20000800000 */
[----:B------:R-:W1:Y:S01]  /*6c10*/  LDSM.16.MT88.4 R12, [R203+0x100] ;  /* 0x00010000cb0c783b */ /* 0x000e620000004200 */
[C---:B------:R-:W-:Y:S01]  /*6c20*/  FSETP.NEU.FTZ.AND P0, PT, R0.reuse, -INF , PT ;  /* 0xff8000000000780b */ /* 0x040fe20003f1d000 */
[----:B------:R-:W-:Y:S01]  /*6c30*/  FMUL.FTZ R147, R0, c[0x0][0x2d0] ;  /* 0x0000b40000937a20 */ /* 0x000fe20000410000 */
[----:B------:R-:W-:Y:S01]  /*6c40*/  FSEL R144, R144, RZ, P1 ;  /* 0x000000ff90907208 */ /* 0x000fe20000800000 */
[----:B------:R-:W-:Y:S01]  /*6c50*/  FADD.FTZ R5, -R5, R2 ;  /* 0x0000000205057221 */ /* 0x000fe20000010100 */
[----:B------:R-:W-:Y:S02]  /*6c60*/  FSEL R4, R0, RZ, P0 ;  /* 0x000000ff00047208 */ /* 0x000fe40000000000 */
[----:B------:R-:W-:Y:S01]  /*6c70*/  FSEL R147, R147, RZ, P0 ;  /* 0x000000ff93937208 */ /* 0x000fe20000000000 */
[--C-:B------:R-:W-:Y:S01]  /*6c80*/  FFMA.FTZ R165, R229, c[0x0][0x2d0], -R144.reuse ;  /* 0x0000b400e5a57a23 */ /* 0x100fe20000010890 */
[----:B------:R-:W-:Y:S01]  /*6c90*/  ISETP.LT.AND P0, PT, R226, UR6, PT ;  /* 0x00000006e2007c0c */ /* 0x000fe2000bf01270 */
[----:B------:R-:W-:Y:S01]  /*6ca0*/  FADD.FTZ R4, -R4, R3 ;  /* 0x0000000304047221 */ /* 0x000fe20000010100 */
[----:B------:R-:W-:Y:S01]  /*6cb0*/  UIADD3 UR6, UR6, -0x1, URZ ;  /* 0xffffffff06067890 */ /* 0x000fe2000fffe03f */
[--C-:B------:R-:W-:Y:S02]  /*6cc0*/  FFMA.FTZ R164, R11, c[0x0][0x2d0], -R144.reuse ;  /* 0x0000b4000ba47a23 */ /* 0x100fe40000010890 */
[--C-:B------:R-:W-:Y:S01]  /*6cd0*/  FFMA.FTZ R135, R9, c[0x0][0x2d0], -R144.reuse ;  /* 0x0000b40009877a23 */ /* 0x100fe20000010890 */
[----:B------:R-:W-:Y:S01]  /*6ce0*/  MUFU.EX2 R165, R165 ;  /* 0x000000a500a57308 */ /* 0x000fe20000000800 */
[--C-:B------:R-:W-:Y:S02]  /*6cf0*/  FFMA.FTZ R134, R7, c[0x0][0x2d0], -R144.reuse ;  /* 0x0000b40007867a23 */ /* 0x100fe40000010890 */
[--C-:B------:R-:W-:Y:S02]  /*6d00*/  FFMA.FTZ R169, R6, c[0x0][0x2d0], -R147.reuse ;  /* 0x0000b40006a97a23 */ /* 0x100fe40000010893 */
[--C-:B------:R-:W-:Y:S02]  /*6d10*/  FFMA.FTZ R168, R8, c[0x0][0x2d0], -R147.reuse ;  /* 0x0000b40008a87a23 */ /* 0x100fe40000010893 */
[--C-:B------:R-:W-:Y:S02]  /*6d20*/  FFMA.FTZ R167, R228, c[0x0][0x2d0], -R147.reuse ;  /* 0x0000b400e4a77a23 */ /* 0x100fe40000010893 */
[--C-:B------:R-:W-:Y:S01]  /*6d30*/  FFMA.FTZ R166, R10, c[0x0][0x2d0], -R147.reuse ;  /* 0x0000b4000aa67a23 */ /* 0x100fe20000010893 */
[----:B------:R-:W2:Y:S01]  /*6d40*/  MUFU.EX2 R164, R164 ;  /* 0x000000a400a47308 */ /* 0x000ea20000000800 */
[----:B------:R-:W-:Y:S02]  /*6d50*/  FMUL.FTZ R3, R4, c[0x0][0x2d0] ;  /* 0x0000b40004037a20 */ /* 0x000fe40000410000 */
[----:B------:R-:W-:Y:S02]  /*6d60*/  FMUL.FTZ R2, R5, c[0x0][0x2d0] ;  /* 0x0000b40005027a20 */ /* 0x000fe40000410000 */
[--C-:B------:R-:W-:Y:S02]  /*6d70*/  FFMA.FTZ R171, R162, c[0x0][0x2d0], -R147.reuse ;  /* 0x0000b400a2ab7a23 */ /* 0x100fe40000010893 */
[--C-:B------:R-:W-:Y:S02]  /*6d80*/  FFMA.FTZ R172, R163, c[0x0][0x2d0], -R144.reuse ;  /* 0x0000b400a3ac7a23 */ /* 0x100fe40000010890 */
[--C-:B------:R-:W-:Y:S01]  /*6d90*/  FFMA.FTZ R173, R161, c[0x0][0x2d0], -R144.reuse ;  /* 0x0000b400a1ad7a23 */ /* 0x100fe20000010890 */
[----:B------:R-:W3:Y:S01]  /*6da0*/  MUFU.EX2 R3, R3 ;  /* 0x0000000300037308 */ /* 0x000ee20000000800 */
[--C-:B------:R-:W-:Y:S02]  /*6db0*/  FFMA.FTZ R174, R142, c[0x0][0x2d0], -R147.reuse ;  /* 0x0000b4008eae7a23 */ /* 0x100fe40000010893 */
[--C-:B------:R-:W-:Y:S02]  /*6dc0*/  FFMA.FTZ R175, R140, c[0x0][0x2d0], -R147.reuse ;  /* 0x0000b4008caf7a23 */ /* 0x100fe40000010893 */
[--C-:B------:R-:W-:Y:S02]  /*6dd0*/  FFMA.FTZ R176, R143, c[0x0][0x2d0], -R144.reuse ;  /* 0x0000b4008fb07a23 */ /* 0x100fe40000010890 */
[--C-:B------:R-:W-:Y:S02]  /*6de0*/  FFMA.FTZ R177, R141, c[0x0][0x2d0], -R144.reuse ;  /* 0x0000b4008db17a23 */ /* 0x100fe40000010890 */
[----:B------:R-:W-:Y:S01]  /*6df0*/  LDSM.16.MT88.4 R140, [R197+0x2900] ;  /* 0x00290000c58c783b */ /* 0x000fe20000004200 */
[----:B------:R-:W4:Y:S01]  /*6e00*/  MUFU.EX2 R2, R2 ;  /* 0x0000000200027308 */ /* 0x000f220000000800 */
[--C-:B------:R-:W-:Y:S02]  /*6e10*/  FFMA.FTZ R178, R160, c[0x0][0x2d0], -R147.reuse ;  /* 0x0000b400a0b27a23 */ /* 0x100fe40000010893 */
[--C-:B------:R-:W-:Y:S01]  /*6e20*/  FFMA.FTZ R179, R158, c[0x0][0x2d0], -R147.reuse ;  /* 0x0000b4009eb37a23 */ /* 0x100fe20000010893 */
[----:B--2---:R-:W-:Y:S01]  /*6e30*/  F2FP.PACK_AB R137, R164, R165 ;  /* 0x000000a5a489723e */ /* 0x004fe200000000ff */
[--C-:B------:R-:W-:Y:S02]  /*6e40*/  FFMA.FTZ R227, R159, c[0x0][0x2d0], -R144.reuse ;  /* 0x0000b4009fe37a23 */ /* 0x100fe40000010890 */
[----:B------:R-:W-:Y:S01]  /*6e50*/  LDSM.16.MT88.4 R160, [R203+0x5900] ;  /* 0x00590000cba0783b */ /* 0x000fe20000004200 */
[--C-:B------:R-:W-:Y:S02]  /*6e60*/  FFMA.FTZ R228, R157, c[0x0][0x2d0], -R144.reuse ;  /* 0x0000b4009de47a23 */ /* 0x100fe40000010890 */
[----:B------:R-:W-:Y:S01]  /*6e70*/  MUFU.EX2 R135, R135 ;  /* 0x0000008700877308 */ /* 0x000fe20000000800 */
[--C-:B------:R-:W-:Y:S02]  /*6e80*/  FFMA.FTZ R229, R156, c[0x0][0x2d0], -R147.reuse ;  /* 0x0000b4009ce57a23 */ /* 0x100fe40000010893 */
[--C-:B------:R-:W-:Y:S02]  /*6e90*/  FFMA.FTZ R230, R154, c[0x0][0x2d0], -R147.reuse ;  /* 0x0000b4009ae67a23 */ /* 0x100fe40000010893 */
[C---:B---3--:R-:W-:Y:S01]  /*6ea0*/  FMUL.FTZ R4, R3.reuse, R128 ;  /* 0x0000008003047220 */ /* 0x048fe20000410000 */
[----:B------:R-:W-:Y:S01]  /*6eb0*/  LDSM.16.MT88.4 R156, [R196+0x3900] ;  /* 0x00390000c49c783b */ /* 0x000fe20000004200 */
[C---:B------:R-:W-:Y:S02]  /*6ec0*/  FMUL.FTZ R5, R3.reuse, R129 ;  /* 0x0000008103057220 */ /* 0x040fe40000410000 */
[C---:B------:R-:W-:Y:S01]  /*6ed0*/  FMUL.FTZ R8, R3.reuse, R124 ;  /* 0x0000007c03087220 */ /* 0x040fe20000410000 */
[----:B------:R-:W2:Y:S01]  /*6ee0*/  MUFU.EX2 R134, R134 ;  /* 0x0000008600867308 */ /* 0x000ea20000000800 */
[C---:B------:R-:W-:Y:S02]  /*6ef0*/  FMUL.FTZ R9, R3.reuse, R125 ;  /* 0x0000007d03097220 */ /* 0x040fe40000410000 */
[C---:B------:R-:W-:Y:S02]  /*6f00*/  FMUL.FTZ R16, R3.reuse, R116 ;  /* 0x0000007403107220 */ /* 0x040fe40000410000 */
[C---:B----4-:R-:W-:Y:S02]  /*6f10*/  FMUL.FTZ R6, R2.reuse, R130 ;  /* 0x0000008202067220 */ /* 0x050fe40000410000 */
[C---:B------:R-:W-:Y:S02]  /*6f20*/  FMUL.FTZ R7, R2.reuse, R131 ;  /* 0x0000008302077220 */ /* 0x040fe40000410000 */
[C---:B------:R-:W-:Y:S01]  /*6f30*/  FMUL.FTZ R10, R2.reuse, R126 ;  /* 0x0000007e020a7220 */ /* 0x040fe20000410000 */
[----:B------:R-:W-:Y:S01]  /*6f40*/  MUFU.EX2 R169, R169 ;  /* 0x000000a900a97308 */ /* 0x000fe20000000800 */
[C---:B------:R-:W-:Y:S01]  /*6f50*/  FMUL.FTZ R11, R2.reuse, R127 ;  /* 0x0000007f020b7220 */ /* 0x040fe20000410000 */
[----:B------:R-:W-:Y:S01]  /*6f60*/  LDSM.16.MT88.4 R128, [R198+0x2900] ;  /* 0x00290000c680783b */ /* 0x000fe20000004200 */
[C---:B------:R-:W-:Y:S02]  /*6f70*/  FMUL.FTZ R17, R3.reuse, R117 ;  /* 0x0000007503117220 */ /* 0x040fe40000410000 */
[C---:B------:R-:W-:Y:S02]  /*6f80*/  FMUL.FTZ R18, R2.reuse, R118 ;  /* 0x0000007602127220 */ /* 0x040fe40000410000 */
[----:B------:R-:W-:Y:S02]  /*6f90*/  FMUL.FTZ R19, R2, R119 ;  /* 0x0000007702137220 */ /* 0x000fe40000410000 */
[C---:B------:R-:W-:Y:S01]  /*6fa0*/  FMUL.FTZ R24, R3.reuse, R108 ;  /* 0x0000006c03187220 */ /* 0x040fe20000410000 */
[----:B------:R-:W3:Y:S01]  /*6fb0*/  MUFU.EX2 R168, R168 ;  /* 0x000000a800a87308 */ /* 0x000ee20000000800 */
[----:B------:R-:W-:Y:S01]  /*6fc0*/  LDSM.16.MT88.4 R116, [R197+0x900] ;  /* 0x00090000c574783b */ /* 0x000fe20000004200 */
[C---:B------:R-:W-:Y:S01]  /*6fd0*/  FMUL.FTZ R25, R3.reuse, R109 ;  /* 0x0000006d03197220 */ /* 0x040fe20000410000 */
[----:B--2---:R-:W-:Y:S01]  /*6fe0*/  F2FP.PACK_AB R139, R134, R135 ;  /* 0x00000087868b723e */ /* 0x004fe200000000ff */
[C---:B------:R-:W-:Y:S02]  /*6ff0*/  FMUL.FTZ R26, R2.reuse, R110 ;  /* 0x0000006e021a7220 */ /* 0x040fe40000410000 */
[C---:B------:R-:W-:Y:S03]  /*7000*/  FMUL.FTZ R27, R2.reuse, R111 ;  /* 0x0000006f021b7220 */ /* 0x040fe60000410000 */
[----:B------:R-:W-:Y:S01]  /*7010*/  LDSM.16.MT88.4 R108, [R196+0x2100] ;  /* 0x00210000c46c783b */ /* 0x000fe20000004200 */
[----:B------:R-:W-:Y:S01]  /*7020*/  MUFU.EX2 R167, R167 ;  /* 0x000000a700a77308 */ /* 0x000fe20000000800 */
[C---:B------:R-:W-:Y:S02]  /*7030*/  FMUL.FTZ R32, R3.reuse, R100 ;  /* 0x0000006403207220 */ /* 0x040fe40000410000 */
[----:B------:R-:W-:Y:S02]  /*7040*/  FMUL.FTZ R33, R3, R101 ;  /* 0x0000006503217220 */ /* 0x000fe40000410000 */
[C---:B------:R-:W-:Y:S02]  /*7050*/  FMUL.FTZ R34, R2.reuse, R102 ;  /* 0x0000006602227220 */ /* 0x040fe40000410000 */
[----:B------:R-:W-:Y:S01]  /*7060*/  LDSM.16.MT88.4 R124, [R203+0x2900] ;  /* 0x00290000cb7c783b */ /* 0x000fe20000004200 */
[----:B------:R-:W-:Y:S02]  /*7070*/  FMUL.FTZ R35, R2, R103 ;  /* 0x0000006702237220 */ /* 0x000fe40000410000 */
[----:B------:R-:W2:Y:S01]  /*7080*/  MUFU.EX2 R166, R166 ;  /* 0x000000a600a67308 */ /* 0x000ea20000000800 */
[--C-:B------:R-:W-:Y:S02]  /*7090*/  FFMA.FTZ R231, R155, c[0x0][0x2d0], -R144.reuse ;  /* 0x0000b4009be77a23 */ /* 0x100fe40000010890 */
[--C-:B------:R-:W-:Y:S01]  /*70a0*/  FFMA.FTZ R232, R153, c[0x0][0x2d0], -R144.reuse ;  /* 0x0000b40099e87a23 */ /* 0x100fe20000010890 */
[----:B---3--:R-:W-:Y:S01]  /*70b0*/  F2FP.PACK_AB R136, R168, R169 ;  /* 0x000000a9a888723e */ /* 0x008fe200000000ff */
[----:B------:R-:W-:Y:S01]  /*70c0*/  LDSM.16.MT88.4 R100, [R197+0x2100] ;  /* 0x00210000c564783b */ /* 0x000fe20000004200 */
[--C-:B------:R-:W-:Y:S02]  /*70d0*/  FFMA.FTZ R233, R152, c[0x0][0x2d0], -R147.reuse ;  /* 0x0000b40098e97a23 */ /* 0x100fe40000010893 */
[--C-:B------:R-:W-:Y:S02]  /*70e0*/  FFMA.FTZ R234, R150, c[0x0][0x2d0], -R147.reuse ;  /* 0x0000b40096ea7a23 */ /* 0x100fe40000010893 */
[--C-:B------:R-:W-:Y:S01]  /*70f0*/  FFMA.FTZ R235, R151, c[0x0][0x2d0], -R144.reuse ;  /* 0x0000b40097eb7a23 */ /* 0x100fe20000010890 */
[----:B------:R-:W-:Y:S01]  /*7100*/  MUFU.EX2 R171, R171 ;  /* 0x000000ab00ab7308 */ /* 0x000fe20000000800 */
[--C-:B------:R-:W-:Y:S01]  /*7110*/  FFMA.FTZ R236, R149, c[0x0][0x2d0], -R144.reuse ;  /* 0x0000b40095ec7a23 */ /* 0x100fe20000010890 */
[----:B------:R-:W-:Y:S01]  /*7120*/  LDSM.16.MT88.4 R152, [R197+0x3900] ;  /* 0x00390000c598783b */ /* 0x000fe20000004200 */
[--C-:B------:R-:W-:Y:S02]  /*7130*/  FFMA.FTZ R237, R148, c[0x0][0x2d0], -R147.reuse ;  /* 0x0000b40094ed7a23 */ /* 0x100fe40000010893 */
[--C-:B------:R-:W-:Y:S02]  /*7140*/  FFMA.FTZ R239, R145, c[0x0][0x2d0], -R144.reuse ;  /* 0x0000b40091ef7a23 */ /* 0x100fe40000010890 */
[----:B------:R-:W-:Y:S02]  /*7150*/  FFMA.FTZ R144, R133, c[0x0][0x2d0], -R144 ;  /* 0x0000b40085907a23 */ /* 0x000fe40000010890 */
[C---:B------:R-:W-:Y:S01]  /*7160*/  FMUL.FTZ R36, R3.reuse, R36 ;  /* 0x0000002403247220 */ /* 0x040fe20000410000 */
[----:B------:R-:W-:Y:S01]  /*7170*/  LDSM.16.MT88.4 R148, [R198+0x3900] ;  /* 0x00390000c694783b */ /* 0x000fe20000004200 */
[----:B------:R-:W-:Y:S01]  /*7180*/  MUFU.EX2 R240, R144 ;  /* 0x0000009000f07308 */ /* 0x000fe20000000800 */
[C---:B------:R-:W-:Y:S01]  /*7190*/  FMUL.FTZ R37, R3.reuse, R37 ;  /* 0x0000002503257220 */ /* 0x040fe20000410000 */
[----:B--2---:R-:W-:Y:S01]  /*71a0*/  F2FP.PACK_AB R138, R166, R167 ;  /* 0x000000a7a68a723e */ /* 0x004fe200000000ff */
[C---:B------:R-:W-:Y:S02]  /*71b0*/  FMUL.FTZ R38, R2.reuse, R38 ;  /* 0x0000002602267220 */ /* 0x040fe40000410000 */
[C---:B------:R-:W-:Y:S02]  /*71c0*/  FMUL.FTZ R39, R2.reuse, R39 ;  /* 0x0000002702277220 */ /* 0x040fe40000410000 */
[C---:B------:R-:W-:Y:S02]  /*71d0*/  FMUL.FTZ R40, R3.reuse, R40 ;  /* 0x0000002803287220 */ /* 0x040fe40000410000 */
[C---:B-1----:R-:W-:Y:S01]  /*71e0*/  HMMA.16816.F32 R4, R136.reuse, R12, R4 ;  /* 0x0000000c8804723c */ /* 0x042fe20000001804 */
[----:B------:R-:W-:Y:S04]  /*71f0*/  MUFU.EX2 R172, R172 ;  /* 0x000000ac00ac7308 */ /* 0x000fe80000000800 */
[C---:B------:R-:W-:Y:S02]  /*7200*/  FMUL.FTZ R41, R3.reuse, R41 ;  /* 0x0000002903297220 */ /* 0x040fe40000410000 */
[C---:B------:R-:W-:Y:S01]  /*7210*/  FMUL.FTZ R12, R3.reuse, R120 ;  /* 0x00000078030c7220 */ /* 0x040fe20000410000 */
[C---:B------:R-:W-:Y:S03]  /*7220*/  HMMA.16816.F32 R8, R136.reuse, R14, R8 ;  /* 0x0000000e8808723c */ /* 0x040fe60000001808 */
[----:B------:R-:W1:Y:S01]  /*7230*/  MUFU.EX2 R173, R173 ;  /* 0x000000ad00ad7308 */ /* 0x000e620000000800 */
[C---:B------:R-:W-:Y:S02]  /*7240*/  FMUL.FTZ R13, R3.reuse, R121 ;  /* 0x00000079030d7220 */ /* 0x040fe40000410000 */
[C---:B------:R-:W-:Y:S02]  /*7250*/  FMUL.FTZ R42, R2.reuse, R42 ;  /* 0x0000002a022a7220 */ /* 0x040fe40000410000 */
[C---:B------:R-:W-:Y:S04]  /*7260*/  FMUL.FTZ R14, R2.reuse, R122 ;  /* 0x0000007a020e7220 */ /* 0x040fe80000410000 */
[C---:B------:R-:W-:Y:S01]  /*7270*/  FMUL.FTZ R15, R2.reuse, R123 ;  /* 0x0000007b020f7220 */ /* 0x040fe20000410000 */
[----:B------:R-:W-:Y:S01]  /*7280*/  MUFU.EX2 R174, R174 ;  /* 0x000000ae00ae7308 */ /* 0x000fe20000000800 */
[----:B------:R-:W2:Y:S01]  /*7290*/  LDSM.16.MT88.4 R120, [R196+0x100] ;  /* 0x00010000c478783b */ /* 0x000ea20000004200 */
[C---:B------:R-:W-:Y:S02]  /*72a0*/  FMUL.FTZ R43, R2.reuse, R43 ;  /* 0x0000002b022b7220 */ /* 0x040fe40000410000 */
[C---:B------:R-:W-:Y:S02]  /*72b0*/  FMUL.FTZ R44, R3.reuse, R44 ;  /* 0x0000002c032c7220 */ /* 0x040fe40000410000 */
[C---:B------:R-:W-:Y:S03]  /*72c0*/  HMMA.16816.F32 R12, R136.reuse, R20, R12 ;  /* 0x00000014880c723c */ /* 0x040fe6000000180c */
[C---:B------:R-:W-:Y:S01]  /*72d0*/  FMUL.FTZ R45, R3.reuse, R45 ;  /* 0x0000002d032d7220 */ /* 0x040fe20000410000 */
[----:B------:R-:W-:Y:S01]  /*72e0*/  MUFU.EX2 R175, R175 ;  /* 0x000000af00af7308 */ /* 0x000fe20000000800 */
[C---:B------:R-:W-:Y:S02]  /*72f0*/  FMUL.FTZ R46, R2.reuse, R46 ;  /* 0x0000002e022e7220 */ /* 0x040fe40000410000 */
[C---:B------:R-:W-:Y:S01]  /*7300*/  FMUL.FTZ R20, R3.reuse, R112 ;  /* 0x0000007003147220 */ /* 0x040fe20000410000 */
[C---:B------:R-:W-:Y:S04]  /*7310*/  HMMA.16816.F32 R16, R136.reuse, R22, R16 ;  /* 0x000000168810723c */ /* 0x040fe80000001810 */
[C---:B------:R-:W-:Y:S02]  /*7320*/  FMUL.FTZ R21, R3.reuse, R113 ;  /* 0x0000007103157220 */ /* 0x040fe40000410000 */
[C---:B------:R-:W-:Y:S01]  /*7330*/  FMUL.FTZ R47, R2.reuse, R47 ;  /* 0x0000002f022f7220 */ /* 0x040fe20000410000 */
[----:B------:R-:W-:Y:S01]  /*7340*/  MUFU.EX2 R176, R176 ;  /* 0x000000b000b07308 */ /* 0x000fe20000000800 */
[C---:B------:R-:W-:Y:S04]  /*7350*/  FMUL.FTZ R22, R2.reuse, R114 ;  /* 0x0000007202167220 */ /* 0x040fe80000410000 */
[C---:B------:R-:W-:Y:S02]  /*7360*/  FMUL.FTZ R23, R2.reuse, R115 ;  /* 0x0000007302177220 */ /* 0x040fe40000410000 */
[----:B------:R-:W3:Y:S01]  /*7370*/  LDSM.16.MT88.4 R112, [R203+0x2100] ;  /* 0x00210000cb70783b */ /* 0x000ee20000004200 */
[C---:B------:R-:W-:Y:S02]  /*7380*/  FMUL.FTZ R48, R3.reuse, R48 ;  /* 0x0000003003307220 */ /* 0x040fe40000410000 */
[C---:B------:R-:W-:Y:S01]  /*7390*/  FMUL.FTZ R49, R3.reuse, R49 ;  /* 0x0000003103317220 */ /* 0x040fe20000410000 */
[----:B------:R-:W-:Y:S01]  /*73a0*/  MUFU.EX2 R177, R177 ;  /* 0x000000b100b17308 */ /* 0x000fe20000000800 */
        /* <DEDUP_REMOVED lines=9> */
[----:B------:R-:W-:Y:S01]  /*7440*/  MUFU.EX2 R179, R179 ;  /* 0x000000b300b37308 */ /* 0x000fe20000000800 */
[C---:B------:R-:W-:Y:S02]  /*7450*/  FMUL.FTZ R31, R2.reuse, R107 ;  /* 0x0000006b021f7220 */ /* 0x040fe40000410000 */
[----:B------:R-:W4:Y:S01]  /*7460*/  LDSM.16.MT88.4 R104, [R198+0x2100] ;  /* 0x00210000c668783b */ /* 0x000f220000004200 */
[C---:B------:R-:W-:Y:S02]  /*7470*/  FMUL.FTZ R53, R3.reuse, R53 ;  /* 0x0000003503357220 */ /* 0x040fe40000410000 */
[C---:B------:R-:W-:Y:S02]  /*7480*/  FMUL.FTZ R54, R2.reuse, R54 ;  /* 0x0000003602367220 */ /* 0x040fe40000410000 */
[C---:B--2---:R-:W-:Y:S02]  /*7490*/  HMMA.16816.F32 R28, R136.reuse, R120, R28 ;  /* 0x00000078881c723c */ /* 0x044fe4000000181c */
[----:B------:R-:W-:Y:S01]  /*74a0*/  MUFU.EX2 R227, R227 ;  /* 0x000000e300e37308 */ /* 0x000fe20000000800 */
[C---:B------:R-:W-:Y:S02]  /*74b0*/  FMUL.FTZ R55, R2.reuse, R55 ;  /* 0x0000003702377220 */ /* 0x040fe40000410000 */
[C---:B------:R-:W-:Y:S02]  /*74c0*/  FMUL.FTZ R56, R3.reuse, R56 ;  /* 0x0000003803387220 */ /* 0x040fe40000410000 */
[C---:B------:R-:W-:Y:S01]  /*74d0*/  FMUL.FTZ R57, R3.reuse, R57 ;  /* 0x0000003903397220 */ /* 0x040fe20000410000 */
[C---:B------:R-:W-:Y:S01]  /*74e0*/  HMMA.16816.F32 R32, R136.reuse, R122, R32 ;  /* 0x0000007a8820723c */ /* 0x040fe20000001820 */
[----:B------:R-:W-:Y:S03]  /*74f0*/  LDSM.16.MT88.4 R120, [R196+0x900] ;  /* 0x00090000c478783b */ /* 0x000fe60000004200 */
[C---:B------:R-:W-:Y:S01]  /*7500*/  FMUL.FTZ R58, R2.reuse, R58 ;  /* 0x0000003a023a7220 */ /* 0x040fe20000410000 */
[----:B------:R-:W-:Y:S01]  /*7510*/  MUFU.EX2 R228, R228 ;  /* 0x000000e400e47308 */ /* 0x000fe20000000800 */
[C---:B------:R-:W-:Y:S02]  /*7520*/  FMUL.FTZ R59, R2.reuse, R59 ;  /* 0x0000003b023b7220 */ /* 0x040fe40000410000 */
[C---:B---3--:R-:W-:Y:S04]  /*7530*/  HMMA.16816.F32 R36, R136.reuse, R112, R36 ;  /* 0x000000708824723c */ /* 0x048fe80000001824 */
[C---:B------:R-:W-:Y:S02]  /*7540*/  FMUL.FTZ R60, R3.reuse, R60 ;  /* 0x0000003c033c7220 */ /* 0x040fe40000410000 */
[C---:B------:R-:W-:Y:S01]  /*7550*/  FMUL.FTZ R61, R3.reuse, R61 ;  /* 0x0000003d033d7220 */ /* 0x040fe20000410000 */
[----:B------:R-:W-:Y:S01]  /*7560*/  MUFU.EX2 R229, R229 ;  /* 0x000000e500e57308 */ /* 0x000fe20000000800 */
[C---:B------:R-:W-:Y:S01]  /*7570*/  HMMA.16816.F32 R40, R136.reuse, R114, R40 ;  /* 0x000000728828723c */ /* 0x040fe20000001828 */
[----:B------:R-:W-:Y:S03]  /*7580*/  LDSM.16.MT88.4 R112, [R203+0x900] ;  /* 0x00090000cb70783b */ /* 0x000fe60000004200 */
[C---:B------:R-:W-:Y:S02]  /*7590*/  FMUL.FTZ R62, R2.reuse, R62 ;  /* 0x0000003e023e7220 */ /* 0x040fe40000410000 */
[C---:B------:R-:W-:Y:S02]  /*75a0*/  FMUL.FTZ R63, R2.reuse, R63 ;  /* 0x0000003f023f7220 */ /* 0x040fe40000410000 */
[C---:B------:R-:W-:Y:S01]  /*75b0*/  FMUL.FTZ R64, R3.reuse, R64 ;  /* 0x0000004003407220 */ /* 0x040fe20000410000 */
[----:B------:R-:W-:Y:S01]  /*75c0*/  MUFU.EX2 R230, R230 ;  /* 0x000000e600e67308 */ /* 0x000fe20000000800 */
[C---:B----4-:R-:W-:Y:S03]  /*75d0*/  HMMA.16816.F32 R44, R136.reuse, R104, R44 ;  /* 0x00000068882c723c */ /* 0x050fe6000000182c */
[C---:B------:R-:W-:Y:S02]  /*75e0*/  FMUL.FTZ R65, R3.reuse, R65 ;  /* 0x0000004103417220 */ /* 0x040fe40000410000 */
[C---:B------:R-:W-:Y:S02]  /*75f0*/  FMUL.FTZ R66, R2.reuse, R66 ;  /* 0x0000004202427220 */ /* 0x040fe40000410000 */
[C---:B------:R-:W-:Y:S01]  /*7600*/  FMUL.FTZ R67, R2.reuse, R67 ;  /* 0x0000004302437220 */ /* 0x040fe20000410000 */
[C---:B------:R-:W-:Y:S01]  /*7610*/  HMMA.16816.F32 R48, R136.reuse, R106, R48 ;  /* 0x0000006a8830723c */ /* 0x040fe20000001830 */
[----:B------:R-:W2:Y:S01]  /*7620*/  LDSM.16.MT88.4 R104, [R203+0x4100] ;  /* 0x00410000cb68783b */ /* 0x000ea20000004200 */
[----:B------:R-:W-:Y:S02]  /*7630*/  MUFU.EX2 R231, R231 ;  /* 0x000000e700e77308 */ /* 0x000fe40000000800 */
[C---:B------:R-:W-:Y:S02]  /*7640*/  FMUL.FTZ R68, R3.reuse, R68 ;  /* 0x0000004403447220 */ /* 0x040fe40000410000 */
[C---:B------:R-:W-:Y:S02]  /*7650*/  FMUL.FTZ R69, R3.reuse, R69 ;  /* 0x0000004503457220 */ /* 0x040fe40000410000 */
[C---:B------:R-:W-:Y:S04]  /*7660*/  HMMA.16816.F32 R52, R136.reuse, R100, R52 ;  /* 0x000000648834723c */ /* 0x040fe80000001834 */
[C---:B------:R-:W-:Y:S01]  /*7670*/  FMUL.FTZ R70, R2.reuse, R70 ;  /* 0x0000004602467220 */ /* 0x040fe20000410000 */
[----:B------:R-:W-:Y:S01]  /*7680*/  MUFU.EX2 R232, R232 ;  /* 0x000000e800e87308 */ /* 0x000fe20000000800 */
[C---:B------:R-:W-:Y:S02]  /*7690*/  FMUL.FTZ R71, R2.reuse, R71 ;  /* 0x0000004702477220 */ /* 0x040fe40000410000 */
[C---:B------:R-:W-:Y:S01]  /*76a0*/  HMMA.16816.F32 R56, R136.reuse, R102, R56 ;  /* 0x000000668838723c */ /* 0x040fe20000001838 */
[----:B------:R-:W3:Y:S03]  /*76b0*/  LDSM.16.MT88.4 R100, [R198+0x4100] ;  /* 0x00410000c664783b */ /* 0x000ee60000004200 */
[C---:B------:R-:W-:Y:S02]  /*76c0*/  FMUL.FTZ R72, R3.reuse, R72 ;  /* 0x0000004803487220 */ /* 0x040fe40000410000 */
[C---:B------:R-:W-:Y:S01]  /*76d0*/  FMUL.FTZ R73, R3.reuse, R73 ;  /* 0x0000004903497220 */ /* 0x040fe20000410000 */
[----:B------:R-:W-:Y:S01]  /*76e0*/  MUFU.EX2 R233, R233 ;  /* 0x000000e900e97308 */ /* 0x000fe20000000800 */
[C---:B------:R-:W-:Y:S04]  /*76f0*/  HMMA.16816.F32 R60, R136.reuse, R108, R60 ;  /* 0x0000006c883c723c */ /* 0x040fe8000000183c */
[C---:B------:R-:W-:Y:S02]  /*7700*/  FMUL.FTZ R74, R2.reuse, R74 ;  /* 0x0000004a024a7220 */ /* 0x040fe40000410000 */
[C---:B------:R-:W-:Y:S02]  /*7710*/  FMUL.FTZ R75, R2.reuse, R75 ;  /* 0x0000004b024b7220 */ /* 0x040fe40000410000 */
[C---:B------:R-:W-:Y:S01]  /*7720*/  HMMA.16816.F32 R64, R136.reuse, R110, R64 ;  /* 0x0000006e8840723c */ /* 0x040fe20000001840 */
[----:B------:R-:W4:Y:S01]  /*7730*/  LDSM.16.MT88.4 R108, [R197+0x4100] ;  /* 0x00410000c56c783b */ /* 0x000f220000004200 */
[----:B------:R-:W-:Y:S02]  /*7740*/  MUFU.EX2 R234, R234 ;  /* 0x000000ea00ea7308 */ /* 0x000fe40000000800 */
[C---:B------:R-:W-:Y:S02]  /*7750*/  FMUL.FTZ R84, R3.reuse, R84 ;  /* 0x0000005403547220 */ /* 0x040fe40000410000 */
[C---:B------:R-:W-:Y:S02]  /*7760*/  FMUL.FTZ R85, R3.reuse, R85 ;  /* 0x0000005503557220 */ /* 0x040fe40000410000 */
[C---:B------:R-:W-:Y:S01]  /*7770*/  FMUL.FTZ R86, R2.reuse, R86 ;  /* 0x0000005602567220 */ /* 0x040fe20000410000 */
[C---:B--2---:R-:W-:Y:S03]  /*7780*/  HMMA.16816.F32 R68, R136.reuse, R104, R68 ;  /* 0x000000688844723c */ /* 0x044fe60000001844 */
[----:B------:R-:W-:Y:S01]  /*7790*/  FMUL.FTZ R87, R2, R87 ;  /* 0x0000005702577220 */ /* 0x000fe20000410000 */
[----:B------:R-:W-:Y:S01]  /*77a0*/  MUFU.EX2 R235, R235 ;  /* 0x000000eb00eb7308 */ /* 0x000fe20000000800 */
[--C-:B------:R-:W-:Y:S02]  /*77b0*/  FFMA.FTZ R170, R170, c[0x0][0x2d0], -R147.reuse ;  /* 0x0000b400aaaa7a23 */ /* 0x100fe40000010893 */
[----:B------:R-:W-:Y:S01]  /*77c0*/  FFMA.FTZ R147, R146, c[0x0][0x2d0], -R147 ;  /* 0x0000b40092937a23 */ /* 0x000fe20000010893 */
[C---:B------:R-:W-:Y:S01]  /*77d0*/  HMMA.16816.F32 R72, R136.reuse, R106, R72 ;  /* 0x0000006a8848723c */ /* 0x040fe20000001848 */
[----:B------:R-:W2:Y:S03]  /*77e0*/  LDSM.16.MT88.4 R104, [R196+0x4100] ;  /* 0x00410000c468783b */ /* 0x000ea60000004200 */
[C---:B------:R-:W-:Y:S02]  /*77f0*/  FMUL.FTZ R76, R3.reuse, R76 ;  /* 0x0000004c034c7220 */ /* 0x040fe40000410000 */
[C---:B------:R-:W-:Y:S01]  /*7800*/  FMUL.FTZ R77, R3.reuse, R77 ;  /* 0x0000004d034d7220 */ /* 0x040fe20000410000 */
[----:B------:R-:W5:Y:S01]  /*7810*/  MUFU.EX2 R170, R170 ;  /* 0x000000aa00aa7308 */ /* 0x000f620000000800 */
[C---:B------:R-:W-:Y:S04]  /*7820*/  FMUL.FTZ R78, R2.reuse, R78 ;  /* 0x0000004e024e7220 */ /* 0x040fe80000410000 */
[C---:B------:R-:W-:Y:S02]  /*7830*/  FMUL.FTZ R79, R2.reuse, R79 ;  /* 0x0000004f024f7220 */ /* 0x040fe40000410000 */
[C---:B------:R-:W-:Y:S02]  /*7840*/  FMUL.FTZ R88, R3.reuse, R88 ;  /* 0x0000005803587220 */ /* 0x040fe40000410000 */
[C---:B------:R-:W-:Y:S01]  /*7850*/  FMUL.FTZ R89, R3.reuse, R89 ;  /* 0x0000005903597220 */ /* 0x040fe20000410000 */
[----:B------:R2:W-:Y:S01]  /*7860*/  MUFU.EX2 R238, R147 ;  /* 0x0000009300ee7308 */ /* 0x0005e20000000800 */
[C---:B------:R-:W-:Y:S01]  /*7870*/  FMUL.FTZ R90, R2.reuse, R90 ;  /* 0x0000005a025a7220 */ /* 0x040fe20000410000 */
[C---:B---3--:R-:W-:Y:S03]  /*7880*/  HMMA.16816.F32 R76, R136.reuse, R100, R76 ;  /* 0x00000064884c723c */ /* 0x048fe6000000184c */
[C---:B------:R-:W-:Y:S02]  /*7890*/  FMUL.FTZ R80, R3.reuse, R80 ;  /* 0x0000005003507220 */ /* 0x040fe40000410000 */
[----:B------:R-:W-:Y:S02]  /*78a0*/  FMUL.FTZ R81, R3, R81 ;  /* 0x0000005103517220 */ /* 0x000fe40000410000 */
[C---:B------:R-:W-:Y:S01]  /*78b0*/  FMUL.FTZ R82, R2.reuse, R82 ;  /* 0x0000005202527220 */ /* 0x040fe20000410000 */
[----:B-1----:R-:W-:Y:S01]  /*78c0*/  F2FP.PACK_AB R101, R173, R172 ;  /* 0x000000acad65723e */ /* 0x002fe200000000ff */
[C---:B------:R-:W-:Y:S01]  /*78d0*/  FMUL.FTZ R83, R2.reuse, R83 ;  /* 0x0000005302537220 */ /* 0x040fe20000410000 */
[----:B------:R-:W1:Y:S02]  /*78e0*/  MUFU.EX2 R236, R236 ;  /* 0x000000ec00ec7308 */ /* 0x000e640000000800 */
[C---:B------:R-:W-:Y:S01]  /*78f0*/  FMUL.FTZ R91, R2.reuse, R91 ;  /* 0x0000005b025b7220 */ /* 0x040fe20000410000 */
[----:B-----5:R-:W-:Y:S01]  /*7900*/  F2FP.PACK_AB R100, R171, R170 ;  /* 0x000000aaab64723e */ /* 0x020fe200000000ff */
[C---:B------:R-:W-:Y:S02]  /*7910*/  FMUL.FTZ R92, R3.reuse, R92 ;  /* 0x0000005c035c7220 */ /* 0x040fe40000410000 */
[C---:B------:R-:W-:Y:S03]  /*7920*/  HMMA.16816.F32 R80, R136.reuse, R102, R80 ;  /* 0x000000668850723c */ /* 0x040fe60000001850 */
[C---:B------:R-:W-:Y:S01]  /*7930*/  FMUL.FTZ R93, R3.reuse, R93 ;  /* 0x0000005d035d7220 */ /* 0x040fe20000410000 */
[----:B------:R-:W3:Y:S01]  /*7940*/  MUFU.EX2 R237, R237 ;  /* 0x000000ed00ed7308 */ /* 0x000ee20000000800 */
[C---:B------:R-:W-:Y:S01]  /*7950*/  FMUL.FTZ R94, R2.reuse, R94 ;  /* 0x0000005e025e7220 */ /* 0x040fe20000410000 */
[----:B--2---:R-:W-:Y:S01]  /*7960*/  LDSM.16.MT88.4 R144, [R203+0x3900] ;  /* 0x00390000cb90783b */ /* 0x004fe20000004200 */
[C---:B------:R-:W-:Y:S01]  /*7970*/  FMUL.FTZ R95, R2.reuse, R95 ;  /* 0x0000005f025f7220 */ /* 0x040fe20000410000 */
[C---:B----4-:R-:W-:Y:S04]  /*7980*/  HMMA.16816.F32 R84, R136.reuse, R108, R84 ;  /* 0x0000006c8854723c */ /* 0x050fe80000001854 */
[----:B------:R-:W-:Y:S01]  /*7990*/  FMUL.FTZ R96, R3, R96 ;  /* 0x0000006003607220 */ /* 0x000fe20000410000 */
[----:B------:R-:W-:Y:S01]  /*79a0*/  F2FP.PACK_AB R102, R175, R174 ;  /* 0x000000aeaf66723e */ /* 0x000fe200000000ff */
[----:B------:R-:W-:Y:S01]  /*79b0*/  FMUL.FTZ R97, R3, R97 ;  /* 0x0000006103617220 */ /* 0x000fe20000410000 */
[----:B------:R-:W-:Y:S01]  /*79c0*/  F2FP.PACK_AB R103, R177, R176 ;  /* 0x000000b0b167723e */ /* 0x000fe200000000ff */
[C---:B------:R-:W-:Y:S01]  /*79d0*/  HMMA.16816.F32 R88, R136.reuse, R110, R88 ;  /* 0x0000006e8858723c */ /* 0x040fe20000001858 */
[----:B------:R-:W2:Y:S01]  /*79e0*/  LDSM.16.MT88.4 R108, [R198+0x900] ;  /* 0x00090000c66c783b */ /* 0x000ea20000004200 */
[----:B------:R-:W4:Y:S02]  /*79f0*/  MUFU.EX2 R239, R239 ;  /* 0x000000ef00ef7308 */ /* 0x000f240000000800 */
[C---:B------:R-:W-:Y:S02]  /*7a00*/  FMUL.FTZ R98, R2.reuse, R98 ;  /* 0x0000006202627220 */ /* 0x040fe40000410000 */
[C---:B------:R-:W-:Y:S02]  /*7a10*/  FMUL.FTZ R99, R2.reuse, R99 ;  /* 0x0000006302637220 */ /* 0x040fe40000410000 */
[C---:B------:R-:W-:Y:S04]  /*7a20*/  HMMA.16816.F32 R92, R136.reuse, R104, R92 ;  /* 0x00000068885c723c */ /* 0x040fe8000000185c */
[----:B------:R-:W-:Y:S02]  /*7a30*/  FFMA.FTZ R165, R2, R213, R165 ;  /* 0x000000d502a57223 */ /* 0x000fe400000100a5 */
[----:B------:R-:W-:Y:S02]  /*7a40*/  FFMA.FTZ R169, R3, R212, R169 ;  /* 0x000000d403a97223 */ /* 0x000fe400000100a9 */
[----:B------:R-:W-:Y:S01]  /*7a50*/  HMMA.16816.F32 R96, R136, R106, R96 ;  /* 0x0000006a8860723c */ /* 0x000fe20000001860 */
[----:B------:R-:W5:Y:S03]  /*7a60*/  LDSM.16.MT88.4 R104, [R196+0x2900] ;  /* 0x00290000c468783b */ /* 0x000f660000004200 */
[----:B------:R-:W-:Y:S02]  /*7a70*/  FADD.FTZ R164, R164, R165 ;  /* 0x000000a5a4a47221 */ /* 0x000fe40000010000 */
[----:B------:R-:W-:Y:S01]  /*7a80*/  FADD.FTZ R168, R168, R169 ;  /* 0x000000a9a8a87221 */ /* 0x000fe20000010000 */
[----:B------:R-:W-:Y:S01]  /*7a90*/  F2FP.PACK_AB R136, R234, R233 ;  /* 0x000000e9ea88723e */ /* 0x000fe200000000ff */
[C---:B------:R-:W-:Y:S05]  /*7aa0*/  HMMA.16816.F32 R4, R100.reuse, R112, R4 ;  /* 0x000000706404723c */ /* 0x040fea0000001804 */
[----:B-1----:R-:W-:Y:S01]  /*7ab0*/  F2FP.PACK_AB R137, R236, R235 ;  /* 0x000000ebec89723e */ /* 0x002fe200000000ff */
[----:B------:R-:W-:Y:S01]  /*7ac0*/  FADD.FTZ R3, R135, R164 ;  /* 0x000000a487037221 */ /* 0x000fe20000010000 */
[----:B---3--:R-:W-:Y:S01]  /*7ad0*/  F2FP.PACK_AB R138, R238, R237 ;  /* 0x000000edee8a723e */ /* 0x008fe200000000ff */
[C---:B------:R-:W-:Y:S01]  /*7ae0*/  HMMA.16816.F32 R8, R100.reuse, R114, R8 ;  /* 0x000000726408723c */ /* 0x040fe20000001808 */
[----:B------:R-:W-:Y:S03]  /*7af0*/  LDSM.16.MT88.4 R112, [R198+0x4900] ;  /* 0x00490000c670783b */ /* 0x000fe60000004200 */
[----:B----4-:R-:W-:Y:S01]  /*7b00*/  F2FP.PACK_AB R139, R240, R239 ;  /* 0x000000eff08b723e */ /* 0x010fe200000000ff */
[----:B------:R-:W-:Y:S03]  /*7b10*/  FADD.FTZ R3, R134, R3 ;  /* 0x0000000386037221 */ /* 0x000fe60000010000 */
[C---:B--2---:R-:W-:Y:S04]  /*7b20*/  HMMA.16816.F32 R12, R100.reuse, R108, R12 ;  /* 0x0000006c640c723c */ /* 0x044fe8000000180c */
[----:B------:R-:W-:Y:S01]  /*7b30*/  FADD.FTZ R172, R172, R3 ;  /* 0x00000003acac7221 */ /* 0x000fe20000010000 */
[----:B------:R-:W-:Y:S03]  /*7b40*/  MOV R3, R0 ;  /* 0x0000000000037202 */ /* 0x000fe60000000f00 */
[----:B------:R-:W-:Y:S01]  /*7b50*/  FADD.FTZ R173, R173, R172 ;  /* 0x000000acadad7221 */ /* 0x000fe20000010000 */
[C---:B------:R-:W-:Y:S01]  /*7b60*/  HMMA.16816.F32 R16, R100.reuse, R110, R16 ;  /* 0x0000006e6410723c */ /* 0x040fe20000001810 */
[----:B------:R-:W1:Y:S02]  /*7b70*/  LDSM.16.MT88.4 R108, [R203+0x4900] ;  /* 0x00490000cb6c783b */ /* 0x000e640000004200 */
[----:B------:R-:W-:Y:S05]  /*7b80*/  FADD.FTZ R2, R176, R173 ;  /* 0x000000adb0027221 */ /* 0x000fea0000010000 */
        /* <DEDUP_REMOVED lines=11> */
[C---:B------:R-:W-:Y:S08]  /*7c40*/  HMMA.16816.F32 R48, R100.reuse, R130, R48 ;  /* 0x000000826430723c */ /* 0x040ff00000001830 */
[C---:B------:R-:W-:Y:S08]  /*7c50*/  HMMA.16816.F32 R52, R100.reuse, R140, R52 ;  /* 0x0000008c6434723c */ /* 0x040ff00000001834 */
[C---:B------:R-:W-:Y:S01]  /*7c60*/  HMMA.16816.F32 R56, R100.reuse, R142, R56 ;  /* 0x0000008e6438723c */ /* 0x040fe20000001838 */
[----:B------:R-:W-:Y:S07]  /*7c70*/  LDSM.16.MT88.4 R140, [R196+0x1900] ;  /* 0x00190000c48c783b */ /* 0x000fee0000004200 */
[C---:B-----5:R-:W-:Y:S08]  /*7c80*/  HMMA.16816.F32 R60, R100.reuse, R104, R60 ;  /* 0x00000068643c723c */ /* 0x060ff0000000183c */
[C---:B------:R-:W-:Y:S01]  /*7c90*/  HMMA.16816.F32 R64, R100.reuse, R106, R64 ;  /* 0x0000006a6440723c */ /* 0x040fe20000001840 */
[----:B------:R-:W2:Y:S07]  /*7ca0*/  LDSM.16.MT88.4 R104, [R197+0x4900] ;  /* 0x00490000c568783b */ /* 0x000eae0000004200 */
[C---:B-1----:R-:W-:Y:S08]  /*7cb0*/  HMMA.16816.F32 R68, R100.reuse, R108, R68 ;  /* 0x0000006c6444723c */ /* 0x042ff00000001844 */
[C---:B------:R-:W-:Y:S01]  /*7cc0*/  HMMA.16816.F32 R72, R100.reuse, R110, R72 ;  /* 0x0000006e6448723c */ /* 0x040fe20000001848 */
[----:B------:R-:W1:Y:S07]  /*7cd0*/  LDSM.16.MT88.4 R108, [R203+0x1100] ;  /* 0x00110000cb6c783b */ /* 0x000e6e0000004200 */
[C---:B------:R-:W-:Y:S08]  /*7ce0*/  HMMA.16816.F32 R76, R100.reuse, R112, R76 ;  /* 0x00000070644c723c */ /* 0x040ff0000000184c */
[C---:B------:R-:W-:Y:S01]  /*7cf0*/  HMMA.16816.F32 R80, R100.reuse, R114, R80 ;  /* 0x000000726450723c */ /* 0x040fe20000001850 */
[----:B------:R-:W3:Y:S07]  /*7d00*/  LDSM.16.MT88.4 R112, [R197+0x1100] ;  /* 0x00110000c570783b */ /* 0x000eee0000004200 */
[C---:B--2---:R-:W-:Y:S08]  /*7d10*/  HMMA.16816.F32 R84, R100.reuse, R104, R84 ;  /* 0x000000686454723c */ /* 0x044ff00000001854 */
[C---:B------:R-:W-:Y:S01]  /*7d20*/  HMMA.16816.F32 R88, R100.reuse, R106, R88 ;  /* 0x0000006a6458723c */ /* 0x040fe20000001858 */
[----:B------:R-:W2:Y:S07]  /*7d30*/  LDSM.16.MT88.4 R104, [R203+0x3100] ;  /* 0x00310000cb68783b */ /* 0x000eae0000004200 */
[C---:B------:R-:W-:Y:S08]  /*7d40*/  HMMA.16816.F32 R92, R100.reuse, R116, R92 ;  /* 0x00000074645c723c */ /* 0x040ff0000000185c */
[----:B------:R-:W-:Y:S01]  /*7d50*/  HMMA.16816.F32 R96, R100, R118, R96 ;  /* 0x000000766460723c */ /* 0x000fe20000001860 */
[----:B------:R-:W4:Y:S06]  /*7d60*/  LDSM.16.MT88.4 R116, [R198+0x3100] ;  /* 0x00310000c674783b */ /* 0x000f2c0000004200 */
[----:B------:R-:W-:Y:S02]  /*7d70*/  F2FP.PACK_AB R100, R179, R178 ;  /* 0x000000b2b364723e */ /* 0x000fe400000000ff */
[----:B------:R-:W-:Y:S03]  /*7d80*/  F2FP.PACK_AB R101, R228, R227 ;  /* 0x000000e3e465723e */ /* 0x000fe600000000ff */
[----:B------:R-:W-:Y:S01]  /*7d90*/  F2FP.PACK_AB R102, R230, R229 ;  /* 0x000000e5e666723e */ /* 0x000fe200000000ff */
[----:B------:R-:W-:Y:S01]  /*7da0*/  FADD.FTZ R227, R227, R2 ;  /* 0x00000002e3e37221 */ /* 0x000fe20000010000 */
[----:B------:R-:W-:Y:S03]  /*7db0*/  F2FP.PACK_AB R103, R232, R231 ;  /* 0x000000e7e867723e */ /* 0x000fe600000000ff */
[----:B------:R-:W-:Y:S04]  /*7dc0*/  FADD.FTZ R228, R228, R227 ;  /* 0x000000e3e4e47221 */ /* 0x000fe80000010000 */
[C---:B-1----:R-:W-:Y:S03]  /*7dd0*/  HMMA.16816.F32 R4, R100.reuse, R108, R4 ;  /* 0x0000006c6404723c */ /* 0x042fe60000001804 */
[----:B------:R-:W-:Y:S04]  /*7de0*/  FADD.FTZ R231, R231, R228 ;  /* 0x000000e4e7e77221 */ /* 0x000fe80000010000 */
[----:B------:R-:W-:Y:S01]  /*7df0*/  FADD.FTZ R232, R232, R231 ;  /* 0x000000e7e8e87221 */ /* 0x000fe20000010000 */
[C---:B------:R-:W-:Y:S01]  /*7e00*/  HMMA.16816.F32 R8, R100.reuse, R110, R8 ;  /* 0x0000006e6408723c */ /* 0x040fe20000001808 */
[----:B------:R-:W1:Y:S03]  /*7e10*/  LDSM.16.MT88.4 R108, [R197+0x3100] ;  /* 0x00310000c56c783b */ /* 0x000e660000004200 */
[----:B------:R-:W-:Y:S04]  /*7e20*/  FADD.FTZ R235, R235, R232 ;  /* 0x000000e8ebeb7221 */ /* 0x000fe80000010000 */
[C---:B------:R-:W-:Y:S04]  /*7e30*/  HMMA.16816.F32 R12, R100.reuse, R120, R12 ;  /* 0x00000078640c723c */ /* 0x040fe8000000180c */
[----:B------:R-:W-:Y:S04]  /*7e40*/  FADD.FTZ R236, R236, R235 ;  /* 0x000000ebecec7221 */ /* 0x000fe80000010000 */
[C---:B------:R-:W-:Y:S04]  /*7e50*/  HMMA.16816.F32 R16, R100.reuse, R122, R16 ;  /* 0x0000007a6410723c */ /* 0x040fe80000001810 */
[----:B------:R-:W-:Y:S04]  /*7e60*/  FADD.FTZ R213, R239, R236 ;  /* 0x000000ecefd57221 */ /* 0x000fe80000010000 */
[C---:B---3--:R-:W-:Y:S04]  /*7e70*/  HMMA.16816.F32 R20, R100.reuse, R112, R20 ;  /* 0x000000706414723c */ /* 0x048fe80000001814 */
[----:B------:R-:W-:Y:S04]  /*7e80*/  FADD.FTZ R213, R240, R213 ;  /* 0x000000d5f0d57221 */ /* 0x000fe80000010000 */
[C---:B------:R-:W-:Y:S01]  /*7e90*/  HMMA.16816.F32 R24, R100.reuse, R114, R24 ;  /* 0x000000726418723c */ /* 0x040fe20000001818 */
[----:B------:R-:W3:Y:S07]  /*7ea0*/  LDSM.16.MT88.4 R112, [R196+0x3100] ;  /* 0x00310000c470783b */ /* 0x000eee0000004200 */
[C---:B------:R-:W-:Y:S08]  /*7eb0*/  HMMA.16816.F32 R28, R100.reuse, R124, R28 ;  /* 0x0000007c641c723c */ /* 0x040ff0000000181c */
[C---:B------:R-:W-:Y:S01]  /*7ec0*/  HMMA.16816.F32 R32, R100.reuse, R126, R32 ;  /* 0x0000007e6420723c */ /* 0x040fe20000001820 */
[----:B------:R-:W-:Y:S07]  /*7ed0*/  LDSM.16.MT88.4 R124, [R203+0x1900] ;  /* 0x00190000cb7c783b */ /* 0x000fee0000004200 */
[C---:B--2---:R-:W-:Y:S08]  /*7ee0*/  HMMA.16816.F32 R36, R100.reuse, R104, R36 ;  /* 0x000000686424723c */ /* 0x044ff00000001824 */
[C---:B------:R-:W-:Y:S01]  /*7ef0*/  HMMA.16816.F32 R40, R100.reuse, R106, R40 ;  /* 0x0000006a6428723c */ /* 0x040fe20000001828 */
[----:B------:R-:W2:Y:S07]  /*7f00*/  LDSM.16.MT88.4 R104, [R203+0x5100] ;  /* 0x00510000cb68783b */ /* 0x000eae0000004200 */
[C---:B----4-:R-:W-:Y:S08]  /*7f10*/  HMMA.16816.F32 R44, R100.reuse, R116, R44 ;  /* 0x00000074642c723c */ /* 0x050ff0000000182c */
        /* <DEDUP_REMOVED lines=10> */
[----:B------:R-:W-:Y:S07]  /*7fc0*/  LDSM.16.MT88.4 R104, [R197+0x1900] ;  /* 0x00190000c568783b */ /* 0x000fee0000004200 */
[C---:B----4-:R-:W-:Y:S08]  /*7fd0*/  HMMA.16816.F32 R76, R100.reuse, R116, R76 ;  /* 0x00000074644c723c */ /* 0x050ff0000000184c */
[C---:B------:R-:W-:Y:S01]  /*7fe0*/  HMMA.16816.F32 R80, R100.reuse, R118, R80 ;  /* 0x000000766450723c */ /* 0x040fe20000001850 */
[----:B------:R-:W2:Y:S07]  /*7ff0*/  LDSM.16.MT88.4 R116, [R198+0x1900] ;  /* 0x00190000c674783b */ /* 0x000eae0000004200 */
        /* <DEDUP_REMOVED lines=25> */
[C---:B-1----:R-:W-:Y:S07]  /*8190*/  HMMA.16816.F32 R76, R136.reuse, R4, R76 ;  /* 0x00000004884c723c */ /* 0x042fee000000184c */
        /* <DEDUP_REMOVED lines=8> */
[C---:B--2---:R-:W-:Y:S03]  /*8220*/  HMMA.16816.F32 R92, R136.reuse, R12, R92 ;  /* 0x0000000c885c723c */ /* 0x044fe6000000185c */
[----:B------:R-:W-:Y:S04]  /*8230*/  FADD.FTZ R175, R175, R174 ;  /* 0x000000aeafaf7221 */ /* 0x000fe80000010000 */
[----:B------:R-:W-:Y:S01]  /*8240*/  FADD.FTZ R2, R178, R175 ;  /* 0x000000afb2027221 */ /* 0x000fe20000010000 */
[----:B------:R-:W-:Y:S04]  /*8250*/  HMMA.16816.F32 R96, R136, R14, R96 ;  /* 0x0000000e8860723c */ /* 0x000fe80000001860 */
[----:B------:R-:W-:Y:S04]  /*8260*/  FADD.FTZ R2, R179, R2 ;  /* 0x00000002b3027221 */ /* 0x000fe80000010000 */
[----:B------:R-:W-:Y:S01]  /*8270*/  FADD.FTZ R229, R229, R2 ;  /* 0x00000002e5e57221 */ /* 0x000fe20000010000 */
[----:B------:R-:W-:Y:S03]  /*8280*/  MOV R2, R132 ;  /* 0x0000008400027202 */ /* 0x000fe60000000f00 */
[----:B------:R-:W-:Y:S04]  /*8290*/  FADD.FTZ R230, R230, R229 ;  /* 0x000000e5e6e67221 */ /* 0x000fe80000010000 */
[----:B------:R-:W-:Y:S04]  /*82a0*/  FADD.FTZ R233, R233, R230 ;  /* 0x000000e6e9e97221 */ /* 0x000fe80000010000 */
[----:B------:R-:W-:Y:S04]  /*82b0*/  FADD.FTZ R234, R234, R233 ;  /* 0x000000e9eaea7221 */ /* 0x000fe80000010000 */
[----:B------:R-:W-:Y:S04]  /*82c0*/  FADD.FTZ R237, R237, R234 ;  /* 0x000000eaeded7221 */ /* 0x000fe80000010000 */
[----:B------:R-:W-:Y:S01]  /*82d0*/  FADD.FTZ R212, R238, R237 ;  /* 0x000000edeed47221 */ /* 0x000fe20000010000 */
[----:B------:R-:W-:-:S05]  /*82e0*/  @P0 BRA `(.L_x_596) ;  /* 0xffffcd3000000947 */ /* 0x000fca000383ffff */
.L_x_593:
[----:B------:R-:W-:-:S13]  /*82f0*/  ISETP.LE.AND P0, PT, RZ, UR6, PT ;  /* 0x00000006ff007c0c */ /* 0x000fda000bf03270 */
[----:B------:R-:W-:Y:S05]  /*8300*/  @!P0 BRA `(.L_x_597) ;  /* 0x00002dc000008947 */ /* 0x000fea0003800000 */
[----:B------:R-:W-:Y:S01]  /*8310*/  SHF.R.S32.HI R215, RZ, 0x1f, R182 ;  /* 0x0000001fffd77819 */ /* 0x000fe200000114b6 */
[----:B------:R-:W-:Y:S01]  /*8320*/  IMAD.MOV.U32 R135, RZ, RZ, R132 ;  /* 0x000000ffff877224 */ /* 0x000fe200078e0084 */
[C---:B------:R-:W-:Y:S01]  /*8330*/  SHF.L.U32 R216, R182.reuse, 0x1, RZ ;  /* 0x00000001b6d87819 */ /* 0x040fe200000006ff */
[----:B------:R-:W-:Y:S01]  /*8340*/  IMAD.MOV.U32 R3, RZ, RZ, R0 ;  /* 0x000000ffff037224 */ /* 0x000fe200078e0000 */
[----:B------:R-:W-:Y:S01]  /*8350*/  SHF.L.U64.HI R215, R182, 0x1, R215 ;  /* 0x00000001b6d77819 */ /* 0x000fe200000102d7 */
[C---:B------:R-:W-:Y:S01]  /*8360*/  IMAD.SHL.U32 R217, R181.reuse, 0x2, RZ ;  /* 0x00000002b5d97824 */ /* 0x040fe200078e00ff */
[----:B------:R-:W-:Y:S02]  /*8370*/  SHF.L.U64.HI R214, R181, 0x1, R214 ;  /* 0x00000001b5d67819 */ /* 0x000fe400000102d6 */
[C---:B------:R-:W-:Y:S02]  /*8380*/  SHF.L.U64.HI R218, R180.reuse, 0x1, R183 ;  /* 0x00000001b4da7819 */ /* 0x040fe400000102b7 */
[----:B------:R-:W-:Y:S01]  /*8390*/  SHF.L.U32 R219, R180, 0x1, RZ ;  /* 0x00000001b4db7819 */ /* 0x000fe200000006ff */
[----:B------:R-:W-:Y:S05]  /*83a0*/  BRA `(.L_x_598) ;  /* 0x0000032000007947 */ /* 0x000fea0003800000 */
.L_x_600:
[----:B------:R-:W-:Y:S01]  /*83b0*/  ULEA UR4, UR6, UR11, 0x6 ;  /* 0x0000000b06047291 */ /* 0x000fe2000f8e303f */
[----:B------:R-:W-:Y:S05]  /*83c0*/  IMAD.MOV.U32 R208, RZ, RZ, RZ ;  /* 0x000000ffffd07224 */ /* 0x000fea00078e00ff */
        /* <DEDUP_REMOVED lines=29> */
[CC--:B-1----:R-:W-:Y:S02]  /*85a0*/  IADD3 R10, P1, R2.reuse, R216.reuse, RZ ;  /* 0x000000d8020a7210 */ /* 0x0c2fe40007f3e0ff */
[C---:B------:R-:W-:Y:S02]  /*85b0*/  IADD3 R8, P0, R2.reuse, R217, RZ ;  /* 0x000000d902087210 */ /* 0x040fe40007f1e0ff */
[C---:B--2---:R-:W-:Y:S02]  /*85c0*/  IADD3.X R11, R7.reuse, R215, RZ, P1, !PT ;  /* 0x000000d7070b7210 */ /* 0x044fe40000ffe4ff */
[----:B------:R-:W-:Y:S01]  /*85d0*/  IADD3 R12, P1, R2, R219, RZ ;  /* 0x000000db020c7210 */ /* 0x000fe20007f3e0ff */
[C---:B------:R-:W-:Y:S01]  /*85e0*/  IMAD.X R9, R7.reuse, 0x1, R214, P0 ;  /* 0x0000000107097824 */ /* 0x040fe200000e06d6 */
[C---:B---3--:R-:W-:Y:S01]  /*85f0*/  IADD3 R6, P0, R0.reuse, R216, RZ ;  /* 0x000000d800067210 */ /* 0x048fe20007f1e0ff */
[----:B------:R1:W-:Y:S02]  /*8600*/  LDGSTS.E.BYPASS.LTC128B.128 [R207+0x6100], [R10.64], !P5 ;  /* 0x061000000acf7fae */ /* 0x0003e4000e901d4e */
[--C-:B------:R-:W-:Y:S01]  /*8610*/  IMAD.X R13, R7, 0x1, R218.reuse, P1 ;  /* 0x00000001070d7824 */ /* 0x100fe200008e06da */
        /* <DEDUP_REMOVED lines=11> */
.L_x_598:
[----:B------:R-:W-:Y:S01]  /*86d0*/  SHF.R.S32.HI R9, RZ, 0x1f, R209 ;  /* 0x0000001fff097819 */ /* 0x000fe200000114d1 */
[----:B------:R-:W-:Y:S01]  /*86e0*/  IMAD.WIDE.U32 R6, R209, c[0x0][0x208], RZ ;  /* 0x00008200d1067a25 */ /* 0x000fe200078e00ff */
[----:B------:R-:W-:Y:S01]  /*86f0*/  SHF.R.S32.HI R5, RZ, 0x1f, R208 ;  /* 0x0000001fff057819 */ /* 0x000fe200000114d0 */
[----:B------:R-:W-:Y:S04]  /*8700*/  DEPBAR.LE SB0, 0x0 ;  /* 0x000080000000791a */ /* 0x000fe80000000000 */
[----:B------:R-:W-:Y:S01]  /*8710*/  IMAD R9, R9, c[0x0][0x208], RZ ;  /* 0x0000820009097a24 */ /* 0x000fe200078e02ff */
[----:B------:R-:W-:Y:S01]  /*8720*/  BAR.SYNC.DEFER_BLOCKING 0x0 ;  /* 0x0000000000007b1d */ /* 0x000fe20000010000 */
[----:B------:R-:W-:Y:S01]  /*8730*/  IMAD R5, R5, c[0x0][0x218], RZ ;  /* 0x0000860005057a24 */ /* 0x000fe200078e02ff */
[----:B------:R-:W-:Y:S01]  /*8740*/  UISETP.GE.AND UP0, UPT, UR6, 0x1, UPT ;  /* 0x000000010600788c */ /* 0x000fe2000bf06270 */
        /* <DEDUP_REMOVED lines=23> */
[C---:B------:R-:W-:Y:S02]  /*88c0*/  IADD3 R12, P0, R20.reuse, R217, RZ ;  /* 0x000000d9140c7210 */ /* 0x040fe40007f1e0ff */
[C---:B--2---:R-:W-:Y:S02]  /*88d0*/  IADD3.X R15, R7.reuse, R215, RZ, P1, !PT ;  /* 0x000000d7070f7210 */ /* 0x044fe40000ffe4ff */
[C---:B------:R-:W-:Y:S02]  /*88e0*/  IADD3.X R13, R7.reuse, R214, RZ, P0, !PT ;  /* 0x000000d6070d7210 */ /* 0x040fe400007fe4ff */
[----:B------:R-:W-:Y:S01]  /*88f0*/  IADD3 R20, P1, R20, R219, RZ ;  /* 0x000000db14147210 */ /* 0x000fe20007f3e0ff */
[----:B------:R-:W-:Y:S01]  /*8900*/  @!PT LDS RZ, [RZ] ;  /* 0x00000000fffff984 */ /* 0x000fe20000000800 */
[----:B------:R-:W-:Y:S01]  /*8910*/  @!PT LDS RZ, [RZ] ;  /* 0x00000000fffff984 */ /* 0x000fe20000000800 */
[----:B------:R-:W-:Y:S01]  /*8920*/  @!PT LDS RZ, [RZ] ;  /* 0x00000000fffff984 */ /* 0x000fe20000000800 */
[----:B------:R5:W-:Y:S01]  /*8930*/  LDGSTS.E.BYPASS.LTC128B.128 [R211], [R14.64], !P5 ;  /* 0x000000000ed37fae */ /* 0x000be2000e901d4e */
[C---:B---3--:R-:W-:Y:S02]  /*8940*/  IADD3 R170, P0, R132.reuse, R216, RZ ;  /* 0x000000d884aa7210 */ /* 0x048fe40007f1e0ff */
[----:B------:R-:W-:Y:S02]  /*8950*/  IADD3.X R21, R7, R218, RZ, P1, !PT ;  /* 0x000000da07157210 */ /* 0x000fe40000ffe4ff */
[C---:B------:R-:W-:Y:S02]  /*8960*/  IADD3 R168, P1, R132.reuse, R217, RZ ;  /* 0x000000d984a87210 */ /* 0x040fe40007f3e0ff */
[----:B------:R5:W-:Y:S01]  /*8970*/  LDGSTS.E.BYPASS.LTC128B.128 [R211+0x2000], [R12.64], !P4 ;  /* 0x020000000cd37fae */ /* 0x000be2000e101d4e */
[C---:B----4-:R-:W-:Y:S02]  /*8980*/  IADD3.X R171, R5.reuse, R215, RZ, P0, !PT ;  /* 0x000000d705ab7210 */ /* 0x050fe400007fe4ff */
        /* <DEDUP_REMOVED lines=18> */
[----:B--2---:R-:W-:Y:S07]  /*8ab0*/  LDSM.16.M88.4 R168, [R200+0x7100] ;  /* 0x00710000c8a8783b */ /* 0x004fee0000000200 */
[----:B------:R-:W-:Y:S01]  /*8ac0*/  HMMA.16816.F32 R32, R32, R138, RZ ;  /* 0x0000008a2020723c */ /* 0x000fe200000018ff */
[----:B------:R-:W2:Y:S07]  /*8ad0*/  LDSM.16.M88.4 R136, [R200+0x6900] ;  /* 0x00690000c888783b */ /* 0x000eae0000000200 */
[C---:B------:R-:W-:Y:S01]  /*8ae0*/  HMMA.16816.F32 R4, R140.reuse, R144, R4 ;  /* 0x000000908c04723c */ /* 0x040fe20000001804 */
[----:B------:R-:W4:Y:S07]  /*8af0*/  LDSM.16.M88.4 R172, [R200+0x7900] ;  /* 0x00790000c8ac783b */ /* 0x000f2e0000000200 */
[C---:B------:R-:W-:Y:S01]  /*8b00*/  HMMA.16816.F32 R8, R140.reuse, R146, R8 ;  /* 0x000000928c08723c */ /* 0x040fe20000001808 */
[----:B------:R-:W-:Y:S07]  /*8b10*/  LDSM.16.M88.4 R176, [R199+0xc100] ;  /* 0x00c10000c7b0783b */ /* 0x000fee0000000200 */
[C---:B------:R-:W-:Y:S01]  /*8b20*/  HMMA.16816.F32 R12, R140.reuse, R148, R12 ;  /* 0x000000948c0c723c */ /* 0x040fe2000000180c */
[----:B------:R-:W5:Y:S07]  /*8b30*/  LDSM.16.M88.4 R180, [R192] ;  /* 0x00000000c0b4783b */ /* 0x000f6e0000000200 */
        /* <DEDUP_REMOVED lines=8> */
[----:B------:R-:W3:Y:S07]  /*8bc0*/  LDSM.16.M88.4 R140, [R192+0x800] ;  /* 0x00080000c08c783b */ /* 0x000eee0000000200 */
        /* <DEDUP_REMOVED lines=10> */
[C---:B----4-:R-:W-:Y:S08]  /*8c70*/  HMMA.16816.F32 R28, R160.reuse, R172, R28 ;  /* 0x000000aca01c723c */ /* 0x050ff0000000181c */
[----:B------:R-:W-:Y:S01]  /*8c80*/  HMMA.16816.F32 R32, R160, R174, R32 ;  /* 0x000000aea020723c */ /* 0x000fe20000001820 */
[----:B------:R-:W4:Y:S07]  /*8c90*/  LDSM.16.M88.4 R160, [R205+0x9100] ;  /* 0x00910000cda0783b */ /* 0x000f2e0000000200 */
[C---:B-----5:R-:W-:Y:S01]  /*8ca0*/  HMMA.16816.F32 R4, R176.reuse, R180, R4 ;  /* 0x000000b4b004723c */ /* 0x060fe20000001804 */
[----:B------:R-:W5:Y:S07]  /*8cb0*/  LDSM.16.M88.4 R172, [R191] ;  /* 0x00000000bfac783b */ /* 0x000f6e0000000200 */
        /* <DEDUP_REMOVED lines=18> */
[C---:B----4-:R-:W-:Y:S08]  /*8de0*/  HMMA.16816.F32 R20, R152.reuse, R160, R20 ;  /* 0x000000a09814723c */ /* 0x050ff00000001814 */
[C---:B------:R-:W-:Y:S01]  /*8df0*/  HMMA.16816.F32 R24, R152.reuse, R162, R24 ;  /* 0x000000a29818723c */ /* 0x040fe20000001818 */
[----:B------:R-:W-:Y:S07]  /*8e00*/  LDSM.16.M88.4 R160, [R199+0x10100] ;  /* 0x01010000c7a0783b */ /* 0x000fee0000000200 */
[C---:B------:R-:W-:Y:S08]  /*8e10*/  HMMA.16816.F32 R28, R152.reuse, R164, R28 ;  /* 0x000000a4981c723c */ /* 0x040ff0000000181c */
[----:B------:R-:W-:Y:S01]  /*8e20*/  HMMA.16816.F32 R32, R152, R166, R32 ;  /* 0x000000a69820723c */ /* 0x000fe20000001820 */
[----:B------:R-:W4:Y:S07]  /*8e30*/  LDSM.16.M88.4 R152, [R200+0x9100] ;  /* 0x00910000c898783b */ /* 0x000f2e0000000200 */
        /* <DEDUP_REMOVED lines=52> */
[----:B------:R-:W1:Y:S01]  /*9180*/  LDSM.16.M88.4 R168, [R199+0x14100] ;  /* 0x01410000c7a8783b */ /* 0x000e620000000200 */
[C---:B-----5:R-:W-:Y:S08]  /*9190*/  HMMA.16816.F32 R4, R176.reuse, R180, R4 ;  /* 0x000000b4b004723c */ /* 0x060ff00000001804 */
[C---:B------:R-:W-:Y:S08]  /*91a0*/  HMMA.16816.F32 R8, R176.reuse, R182, R8 ;  /* 0x000000b6b008723c */ /* 0x040ff00000001808 */
[C---:B---3--:R-:W-:Y:S08]  /*91b0*/  HMMA.16816.F32 R12, R176.reuse, R140, R12 ;  /* 0x0000008cb00c723c */ /* 0x048ff0000000180c */
        /* <DEDUP_REMOVED lines=10> */
[C---:B----4-:R-:W-:Y:S08]  /*9260*/  HMMA.16816.F32 R20, R160.reuse, R152, R20 ;  /* 0x00000098a014723c */ /* 0x050ff00000001814 */
        /* <DEDUP_REMOVED lines=30> */
[C---:B---3--:R-:W-:Y:S01]  /*9450*/  HMMA.16816.F32 R20, R168.reuse, R4, R20 ;  /* 0x00000004a814723c */ /* 0x048fe20000001814 */
[----:B-----5:R-:W3:Y:S01]  /*9460*/  LDSM.16.M88.4 R8, [R192+0x5800] ;  /* 0x00580000c008783b */ /* 0x020ee20000000200 */
[----:B------:R-:W-:Y:S07]  /*9470*/  DEPBAR.LE SB0, 0x0 ;  /* 0x000080000000791a */ /* 0x000fee0000000000 */
[----:B------:R-:W1:Y:S01]  /*9480*/  MUFU.TANH R164, R164 ;  /* 0x000000a400a47308 */ /* 0x000e620000002400 */
[----:B------:R-:W-:Y:S01]  /*9490*/  BAR.SYNC.DEFER_BLOCKING 0x0 ;  /* 0x0000000000007b1d */ /* 0x000fe20000010000 */
[C---:B------:R-:W-:Y:S08]  /*94a0*/  HMMA.16816.F32 R24, R168.reuse, R6, R24 ;  /* 0x00000006a818723c */ /* 0x040ff00000001818 */
[----:B------:R-:W1:Y:S05]  /*94b0*/  MUFU.TANH R230, R230 ;  /* 0x000000e600e67308 */ /* 0x000e6a0000002400 */
[----:B------:R-:W-:Y:S02]  /*94c0*/  FMUL.FTZ R220, R20, c[0x0][0x320] ;  /* 0x0000c80014dc7a20 */ /* 0x000fe40000410000 */
[----:B------:R-:W-:Y:S03]  /*94d0*/  FMUL.FTZ R21, R21, c[0x0][0x320] ;  /* 0x0000c80015157a20 */ /* 0x000fe60000410000 */
[----:B------:R-:W1:Y:S01]  /*94e0*/  MUFU.TANH R178, R178 ;  /* 0x000000b200b27308 */ /* 0x000e620000002400 */
[----:B------:R-:W-:Y:S02]  /*94f0*/  FMUL.FTZ R22, R22, c[0x0][0x320] ;  /* 0x0000c80016167a20 */ /* 0x000fe40000410000 */
[----:B------:R-:W-:Y:S03]  /*9500*/  FMUL.FTZ R23, R23, c[0x0][0x320] ;  /* 0x0000c80017177a20 */ /* 0x000fe60000410000 */
[----:B------:R-:W-:Y:S02]  /*9510*/  FMUL.FTZ R162, R24, c[0x0][0x320] ;  /* 0x0000c80018a27a20 */ /* 0x000fe40000410000 */
[----:B------:R-:W-:Y:S02]  /*9520*/  FMUL.FTZ R25, R25, c[0x0][0x320] ;  /* 0x0000c80019197a20 */ /* 0x000fe40000410000 */
[----:B------:R1:W1:Y:S01]  /*9530*/  MUFU.TANH R172, R13 ;  /* 0x0000000d00ac7308 */ /* 0x0002620000002400 */
[----:B------:R-:W-:Y:S02]  /*9540*/  FMUL.FTZ R26, R26, c[0x0][0x320] ;  /* 0x0000c8001a1a7a20 */ /* 0x000fe40000410000 */
[----:B------:R-:W-:Y:S01]  /*9550*/  FMUL.FTZ R27, R27, c[0x0][0x320] ;  /* 0x0000c8001b1b7a20 */ /* 0x000fe20000410000 */
[C---:B---3--:R-:W-:Y:S06]  /*9560*/  HMMA.16816.F32 R28, R168.reuse, R8, R28 ;  /* 0x00000008a81c723c */ /* 0x048fec000000181c */
[----:B------:R3:W1:Y:S02]  /*9570*/  MUFU.TANH R176, R14 ;  /* 0x0000000e00b07308 */ /* 0x0006640000002400 */
[----:B------:R-:W-:Y:S08]  /*9580*/  HMMA.16816.F32 R32, R168, R10, R32 ;  /* 0x0000000aa820723c */ /* 0x000ff00000001820 */
[----:B------:R3:W1:Y:S08]  /*9590*/  MUFU.TANH R174, R15 ;  /* 0x0000000f00ae7308 */ /* 0x0006700000002400 */
        /* <DEDUP_REMOVED lines=27> */
[----:B------:R3:W1:Y:S02]  /*9750*/  MUFU.TANH R133, R35 ;  /* 0x0000002300857308 */ /* 0x0006640000002400 */
[----:B-1234-:R-:W-:-:S05]  /*9760*/  @P0 BRA `(.L_x_600) ;  /* 0xffffec4000000947 */ /* 0x01efca000383ffff */
.L_x_599:
[----:B-1----:R-:W-:Y:S01]  /*9770*/  FMNMX.FTZ R11, R226, R3, !PT ;  /* 0x00000003e20b7209 */ /* 0x002fe20007810000 */
        /* <DEDUP_REMOVED lines=35> */
[----:B------:R-:W-:Y:S01]  /*99b0*/  ISETP.LT.AND P0, PT, RZ, UR6, PT ;  /* 0x00000006ff007c0c */ /* 0x000fe2000bf01270 */
[----:B------:R-:W-:Y:S01]  /*99c0*/  SHFL.BFLY PT, R11, R6, 0x2, 0x1f ;  /* 0x0c401f00060b7f89 */ /* 0x000fe200000e0000 */
[----:B------:R-:W-:Y:S07]  /*99d0*/  UIADD3 UR6, UR6, -0x1, URZ ;  /* 0xffffffff06067890 */ /* 0x000fee000fffe03f */
[----:B------:R-:W1:Y:S02]  /*99e0*/  SHFL.BFLY PT, R7, R4, 0x2, 0x1f ;  /* 0x0c401f0004077f89 */ /* 0x000e6400000e0000 */
[----:B-1----:R-:W-:Y:S02]  /*99f0*/  FMNMX.FTZ R5, R4, R7, !PT ;  /* 0x0000000704057209 */ /* 0x002fe40007810000 */
[----:B------:R-:W-:Y:S04]  /*9a00*/  FMNMX.FTZ R9, R6, R11, !PT ;  /* 0x0000000b06097209 */ /* 0x000fe80007810000 */
[----:B------:R-:W1:Y:S08]  /*9a10*/  SHFL.BFLY PT, R132, R5, 0x1, 0x1f ;  /* 0x0c201f0005847f89 */ /* 0x000e7000000e0000 */
[----:B------:R-:W2:Y:S01]  /*9a20*/  SHFL.BFLY PT, R0, R9, 0x1, 0x1f ;  /* 0x0c201f0009007f89 */ /* 0x000ea200000e0000 */
[----:B-1----:R-:W-:Y:S05]  /*9a30*/  FMNMX.FTZ R132, R132, R5, !PT ;  /* 0x0000000584847209 */ /* 0x002fea0007810000 */
[----:B------:R-:W-:Y:S01]  /*9a40*/  FMUL.FTZ R145, R132, c[0x0][0x2d0] ;  /* 0x0000b40084917a20 */ /* 0x000fe20000410000 */
[----:B--2---:R-:W-:Y:S03]  /*9a50*/  FMNMX.FTZ R0, R9, R0, !PT ;  /* 0x0000000009007209 */ /* 0x004fe60007810000 */
[--C-:B------:R-:W-:Y:S02]  /*9a60*/  FFMA.FTZ R166, R166, c[0x0][0x2d0], -R145.reuse ;  /* 0x0000b400a6a67a23 */ /* 0x100fe40000010891 */
[----:B------:R-:W-:Y:S02]  /*9a70*/  FFMA.FTZ R165, R164, c[0x0][0x2d0], -R145 ;  /* 0x0000b400a4a57a23 */ /* 0x000fe40000010891 */
[C---:B------:R-:W-:Y:S02]  /*9a80*/  FADD.FTZ R2, -R0.reuse, R3 ;  /* 0x0000000300027221 */ /* 0x040fe40000010100 */
[----:B------:R-:W-:Y:S01]  /*9a90*/  FMUL.FTZ R147, R0, c[0x0][0x2d0] ;  /* 0x0000b40000937a20 */ /* 0x000fe20000410000 */
[----:B------:R-:W-:Y:S01]  /*9aa0*/  MUFU.EX2 R166, R166 ;  /* 0x000000a600a67308 */ /* 0x000fe20000000800 */
[----:B------:R-:W-:Y:S02]  /*9ab0*/  FMUL.FTZ R3, R2, c[0x0][0x2d0] ;  /* 0x0000b40002037a20 */ /* 0x000fe40000410000 */
[----:B------:R-:W-:Y:S02]  /*9ac0*/  FADD.FTZ R2, -R132, R135 ;  /* 0x0000008784027221 */ /* 0x000fe40000010100 */
[--C-:B------:R-:W-:Y:S02]  /*9ad0*/  FFMA.FTZ R170, R226, c[0x0][0x2d0], -R147.reuse ;  /* 0x0000b400e2aa7a23 */ /* 0x100fe40000010893 */
[--C-:B------:R-:W-:Y:S02]  /*9ae0*/  FFMA.FTZ R169, R224, c[0x0][0x2d0], -R147.reuse ;  /* 0x0000b400e0a97a23 */ /* 0x100fe40000010893 */
[--C-:B------:R-:W-:Y:S01]  /*9af0*/  FFMA.FTZ R168, R230, c[0x0][0x2d0], -R147.reuse ;  /* 0x0000b400e6a87a23 */ /* 0x100fe20000010893 */
[----:B------:R-:W1:Y:S01]  /*9b00*/  MUFU.EX2 R3, R3 ;  /* 0x0000000300037308 */ /* 0x000e620000000800 */
[----:B------:R-:W-:Y:S02]  /*9b10*/  FFMA.FTZ R167, R234, c[0x0][0x2d0], -R147 ;  /* 0x0000b400eaa77a23 */ /* 0x000fe40000010893 */
[--C-:B------:R-:W-:Y:S02]  /*9b20*/  FFMA.FTZ R164, R232, c[0x0][0x2d0], -R145.reuse ;  /* 0x0000b400e8a47a23 */ /* 0x100fe40000010891 */
[----:B------:R-:W-:Y:S02]  /*9b30*/  FFMA.FTZ R135, R228, c[0x0][0x2d0], -R145 ;  /* 0x0000b400e4877a23 */ /* 0x000fe40000010891 */
[----:B------:R-:W-:Y:S02]  /*9b40*/  FMUL.FTZ R4, R2, c[0x0][0x2d0] ;  /* 0x0000b40002047a20 */ /* 0x000fe40000410000 */
[----:B------:R-:W-:Y:S01]  /*9b50*/  FFMA.FTZ R175, R142, c[0x0][0x2d0], -R147 ;  /* 0x0000b4008eaf7a23 */ /* 0x000fe20000010893 */
[----:B------:R-:W-:Y:S01]  /*9b60*/  MUFU.EX2 R170, R170 ;  /* 0x000000aa00aa7308 */ /* 0x000fe20000000800 */
[----:B------:R-:W-:Y:S02]  /*9b70*/  FFMA.FTZ R177, R138, c[0x0][0x2d0], -R145 ;  /* 0x0000b4008ab17a23 */ /* 0x000fe40000010891 */
[----:B------:R-:W-:Y:S02]  /*9b80*/  FFMA.FTZ R183, R160, c[0x0][0x2d0], -R147 ;  /* 0x0000b400a0b77a23 */ /* 0x000fe40000010893 */
[----:B------:R-:W-:Y:S02]  /*9b90*/  FFMA.FTZ R221, R158, c[0x0][0x2d0], -R145 ;  /* 0x0000b4009edd7a23 */ /* 0x000fe40000010891 */
[--C-:B------:R-:W-:Y:S02]  /*9ba0*/  FFMA.FTZ R223, R152, c[0x0][0x2d0], -R147.reuse ;  /* 0x0000b40098df7a23 */ /* 0x100fe40000010893 */
[----:B------:R-:W-:Y:S01]  /*9bb0*/  FFMA.FTZ R224, R154, c[0x0][0x2d0], -R147 ;  /* 0x0000b4009ae07a23 */ /* 0x000fe20000010893 */
[----:B------:R2:W3:Y:S01]  /*9bc0*/  MUFU.EX2 R2, R4 ;  /* 0x0000000400027308 */ /* 0x0004e20000000800 */
[----:B------:R-:W-:Y:S01]  /*9bd0*/  LDSM.16.MT88.4 R152, [R197+0x3900] ;  /* 0x00390000c598783b */ /* 0x000fe20000004200 */
[--C-:B------:R-:W-:Y:S02]  /*9be0*/  FFMA.FTZ R225, R150, c[0x0][0x2d0], -R145.reuse ;  /* 0x0000b40096e17a23 */ /* 0x100fe40000010891 */
[C---:B-1----:R-:W-:Y:S02]  /*9bf0*/  FMUL.FTZ R5, R3.reuse, R129 ;  /* 0x0000008103057220 */ /* 0x042fe40000410000 */
[C---:B------:R-:W-:Y:S02]  /*9c00*/  FMUL.FTZ R8, R3.reuse, R124 ;  /* 0x0000007c03087220 */ /* 0x040fe40000410000 */
[C---:B------:R-:W-:Y:S02]  /*9c10*/  FMUL.FTZ R9, R3.reuse, R125 ;  /* 0x0000007d03097220 */ /* 0x040fe40000410000 */
[----:B------:R-:W1:Y:S01]  /*9c20*/  MUFU.EX2 R169, R169 ;  /* 0x000000a900a97308 */ /* 0x000e620000000800 */
[C---:B------:R-:W-:Y:S02]  /*9c30*/  FMUL.FTZ R16, R3.reuse, R116 ;  /* 0x0000007403107220 */ /* 0x040fe40000410000 */
[C---:B------:R-:W-:Y:S02]  /*9c40*/  FMUL.FTZ R17, R3.reuse, R117 ;  /* 0x0000007503117220 */ /* 0x040fe40000410000 */
[C---:B------:R-:W-:Y:S02]  /*9c50*/  FMUL.FTZ R24, R3.reuse, R108 ;  /* 0x0000006c03187220 */ /* 0x040fe40000410000 */
[C---:B------:R-:W-:Y:S02]  /*9c60*/  FMUL.FTZ R25, R3.reuse, R109 ;  /* 0x0000006d03197220 */ /* 0x040fe40000410000 */
[C---:B------:R-:W-:Y:S01]  /*9c70*/  FMUL.FTZ R32, R3.reuse, R100 ;  /* 0x0000006403207220 */ /* 0x040fe20000410000 */
[----:B------:R-:W-:Y:S01]  /*9c80*/  MUFU.EX2 R168, R168 ;  /* 0x000000a800a87308 */ /* 0x000fe20000000800 */
[C---:B------:R-:W-:Y:S02]  /*9c90*/  FMUL.FTZ R33, R3.reuse, R101 ;  /* 0x0000006503217220 */ /* 0x040fe40000410000 */
[----:B------:R-:W-:Y:S02]  /*9ca0*/  FFMA.FTZ R226, R148, c[0x0][0x2d0], -R145 ;  /* 0x0000b40094e27a23 */ /* 0x000fe40000010891 */
[----:B--2---:R-:W-:Y:S01]  /*9cb0*/  FMUL.FTZ R4, R3, R128 ;  /* 0x0000008003047220 */ /* 0x004fe20000410000 */
[----:B------:R-:W-:Y:S01]  /*9cc0*/  LDSM.16.MT88.4 R148, [R198+0x3900] ;  /* 0x00390000c694783b */ /* 0x000fe20000004200 */
[C---:B---3--:R-:W-:Y:S02]  /*9cd0*/  FMUL.FTZ R6, R2.reuse, R130 ;  /* 0x0000008202067220 */ /* 0x048fe40000410000 */
[C---:B------:R-:W-:Y:S01]  /*9ce0*/  FMUL.FTZ R7, R2.reuse, R131 ;  /* 0x0000008302077220 */ /* 0x040fe20000410000 */
[----:B------:R-:W2:Y:S01]  /*9cf0*/  MUFU.EX2 R167, R167 ;  /* 0x000000a700a77308 */ /* 0x000ea20000000800 */
[C---:B------:R-:W-:Y:S02]  /*9d00*/  FMUL.FTZ R10, R2.reuse, R126 ;  /* 0x0000007e020a7220 */ /* 0x040fe40000410000 */
[C---:B------:R-:W-:Y:S01]  /*9d10*/  FMUL.FTZ R11, R2.reuse, R127 ;  /* 0x0000007f020b7220 */ /* 0x040fe20000410000 */
[----:B-1----:R-:W-:Y:S01]  /*9d20*/  F2FP.PACK_AB R128, R169, R170 ;  /* 0x000000aaa980723e */ /* 0x002fe200000000ff */
[C---:B------:R-:W-:Y:S01]  /*9d30*/  FMUL.FTZ R18, R2.reuse, R118 ;  /* 0x0000007602127220 */ /* 0x040fe20000410000 */
[----:B------:R-:W-:Y:S01]  /*9d40*/  LDSM.16.MT88.4 R124, [R203+0x2900] ;  /* 0x00290000cb7c783b */ /* 0x000fe20000004200 */
[C---:B------:R-:W-:Y:S02]  /*9d50*/  FMUL.FTZ R19, R2.reuse, R119 ;  /* 0x0000007702137220 */ /* 0x040fe40000410000 */
[C---:B------:R-:W-:Y:S01]  /*9d60*/  FMUL.FTZ R26, R2.reuse, R110 ;  /* 0x0000006e021a7220 */ /* 0x040fe20000410000 */
[----:B------:R-:W1:Y:S01]  /*9d70*/  MUFU.EX2 R165, R165 ;  /* 0x000000a500a57308 */ /* 0x000e620000000800 */
[C---:B------:R-:W-:Y:S02]  /*9d80*/  FMUL.FTZ R27, R2.reuse, R111 ;  /* 0x0000006f021b7220 */ /* 0x040fe40000410000 */
[C---:B------:R-:W-:Y:S01]  /*9d90*/  FMUL.FTZ R34, R2.reuse, R102 ;  /* 0x0000006602227220 */ /* 0x040fe20000410000 */
[----:B------:R-:W-:Y:S01]  /*9da0*/  LDSM.16.MT88.4 R108, [R196+0x2100] ;  /* 0x00210000c46c783b */ /* 0x000fe20000004200 */
[----:B------:R-:W-:Y:S02]  /*9db0*/  FMUL.FTZ R35, R2, R103 ;  /* 0x0000006702237220 */ /* 0x000fe40000410000 */
[--C-:B------:R-:W-:Y:S02]  /*9dc0*/  FFMA.FTZ R227, R146, c[0x0][0x2d0], -R147.reuse ;  /* 0x0000b40092e37a23 */ /* 0x100fe40000010893 */
[C---:B------:R-:W-:Y:S01]  /*9dd0*/  FMUL.FTZ R36, R3.reuse, R36 ;  /* 0x0000002403247220 */ /* 0x040fe20000410000 */
[----:B------:R-:W-:Y:S01]  /*9de0*/  MUFU.EX2 R164, R164 ;  /* 0x000000a400a47308 */ /* 0x000fe20000000800 */
[----:B------:R-:W-:Y:S01]  /*9df0*/  FMUL.FTZ R37, R3, R37 ;  /* 0x0000002503257220 */ /* 0x000fe20000410000 */
[----:B------:R-:W-:Y:S01]  /*9e00*/  LDSM.16.MT88.4 R100, [R197+0x2100] ;  /* 0x00210000c564783b */ /* 0x000fe20000004200 */
[C---:B------:R-:W-:Y:S01]  /*9e10*/  FMUL.FTZ R38, R2.reuse, R38 ;  /* 0x0000002602267220 */ /* 0x040fe20000410000 */
[----:B--2---:R-:W-:Y:S01]  /*9e20*/  F2FP.PACK_AB R130, R167, R168 ;  /* 0x000000a8a782723e */ /* 0x004fe200000000ff */
[C---:B------:R-:W-:Y:S02]  /*9e30*/  FMUL.FTZ R39, R2.reuse, R39 ;  /* 0x0000002702277220 */ /* 0x040fe40000410000 */
[C---:B------:R-:W-:Y:S02]  /*9e40*/  FMUL.FTZ R40, R3.reuse, R40 ;  /* 0x0000002803287220 */ /* 0x040fe40000410000 */
[----:B------:R-:W-:Y:S01]  /*9e50*/  FMUL.FTZ R41, R3, R41 ;  /* 0x0000002903297220 */ /* 0x000fe20000410000 */
[----:B------:R-:W2:Y:S01]  /*9e60*/  MUFU.EX2 R135, R135 ;  /* 0x0000008700877308 */ /* 0x000ea20000000800 */
[----:B------:R-:W-:Y:S01]  /*9e70*/  LDSM.16.MT88.4 R116, [R197+0x900] ;  /* 0x00090000c574783b */ /* 0x000fe20000004200 */
[C---:B------:R-:W-:Y:S01]  /*9e80*/  FMUL.FTZ R42, R2.reuse, R42 ;  /* 0x0000002a022a7220 */ /* 0x040fe20000410000 */
[----:B-1----:R-:W-:Y:S01]  /*9e90*/  F2FP.PACK_AB R129, R165, R166 ;  /* 0x000000a6a581723e */ /* 0x002fe200000000ff */
[C---:B------:R-:W-:Y:S02]  /*9ea0*/  FMUL.FTZ R43, R2.reuse, R43 ;  /* 0x0000002b022b7220 */ /* 0x040fe40000410000 */
[C---:B------:R-:W-:Y:S02]  /*9eb0*/  FMUL.FTZ R44, R3.reuse, R44 ;  /* 0x0000002c032c7220 */ /* 0x040fe40000410000 */
[C---:B------:R-:W-:Y:S02]  /*9ec0*/  FMUL.FTZ R45, R3.reuse, R45 ;  /* 0x0000002d032d7220 */ /* 0x040fe40000410000 */
[----:B------:R-:W-:Y:S01]  /*9ed0*/  MUFU.EX2 R175, R175 ;  /* 0x000000af00af7308 */ /* 0x000fe20000000800 */
[C---:B------:R-:W-:Y:S02]  /*9ee0*/  FMUL.FTZ R46, R2.reuse, R46 ;  /* 0x0000002e022e7220 */ /* 0x040fe40000410000 */
[C---:B------:R-:W-:Y:S02]  /*9ef0*/  FMUL.FTZ R47, R2.reuse, R47 ;  /* 0x0000002f022f7220 */ /* 0x040fe40000410000 */
[C---:B------:R-:W-:Y:S02]  /*9f00*/  FMUL.FTZ R48, R3.reuse, R48 ;  /* 0x0000003003307220 */ /* 0x040fe40000410000 */
[C---:B------:R-:W-:Y:S02]  /*9f10*/  FMUL.FTZ R49, R3.reuse, R49 ;  /* 0x0000003103317220 */ /* 0x040fe40000410000 */
[C---:B------:R-:W-:Y:S01]  /*9f20*/  FMUL.FTZ R50, R2.reuse, R50 ;  /* 0x0000003202327220 */ /* 0x040fe20000410000 */
[----:B------:R-:W-:Y:S01]  /*9f30*/  MUFU.EX2 R177, R177 ;  /* 0x000000b100b17308 */ /* 0x000fe20000000800 */
[C---:B------:R-:W-:Y:S02]  /*9f40*/  FMUL.FTZ R51, R2.reuse, R51 ;  /* 0x0000003302337220 */ /* 0x040fe40000410000 */
[----:B------:R-:W-:Y:S01]  /*9f50*/  FMUL.FTZ R52, R3, R52 ;  /* 0x0000003403347220 */ /* 0x000fe20000410000 */
[----:B--2---:R-:W-:Y:S01]  /*9f60*/  F2FP.PACK_AB R131, R135, R164 ;  /* 0x000000a48783723e */ /* 0x004fe200000000ff */
[C---:B------:R-:W-:Y:S02]  /*9f70*/  FMUL.FTZ R53, R3.reuse, R53 ;  /* 0x0000003503357220 */ /* 0x040fe40000410000 */
[C---:B------:R-:W-:Y:S02]  /*9f80*/  FMUL.FTZ R54, R2.reuse, R54 ;  /* 0x0000003602367220 */ /* 0x040fe40000410000 */
[C---:B------:R-:W-:Y:S01]  /*9f90*/  FMUL.FTZ R55, R2.reuse, R55 ;  /* 0x0000003702377220 */ /* 0x040fe20000410000 */
[----:B------:R-:W-:Y:S01]  /*9fa0*/  MUFU.EX2 R183, R183 ;  /* 0x000000b700b77308 */ /* 0x000fe20000000800 */
[C---:B------:R-:W-:Y:S05]  /*9fb0*/  HMMA.16816.F32 R4, R128.reuse, R12, R4 ;  /* 0x0000000c8004723c */ /* 0x040fea0000001804 */
        /* <DEDUP_REMOVED lines=9> */
[----:B------:R-:W1:Y:S01]  /*a050*/  LDSM.16.MT88.4 R120, [R196+0x100] ;  /* 0x00010000c478783b */ /* 0x000e620000004200 */
        /* <DEDUP_REMOVED lines=9> */
[----:B------:R-:W-:Y:S01]  /*a0f0*/  MUFU.EX2 R225, R225 ;  /* 0x000000e100e17308 */ /* 0x000fe20000000800 */
[C---:B------:R-:W-:Y:S02]  /*a100*/  FMUL.FTZ R62, R2.reuse, R62 ;  /* 0x0000003e023e7220 */ /* 0x040fe40000410000 */
[C---:B------:R-:W-:Y:S04]  /*a110*/  FMUL.FTZ R22, R2.reuse, R114 ;  /* 0x0000007202167220 */ /* 0x040fe80000410000 */
[C---:B------:R-:W-:Y:S02]  /*a120*/  FMUL.FTZ R23, R2.reuse, R115 ;  /* 0x0000007302177220 */ /* 0x040fe40000410000 */
[----:B------:R-:W2:Y:S01]  /*a130*/  LDSM.16.MT88.4 R112, [R203+0x2100] ;  /* 0x00210000cb70783b */ /* 0x000ea20000004200 */
[C---:B------:R-:W-:Y:S01]  /*a140*/  FMUL.FTZ R63, R2.reuse, R63 ;  /* 0x0000003f023f7220 */ /* 0x040fe20000410000 */
[----:B------:R-:W-:Y:S01]  /*a150*/  MUFU.EX2 R226, R226 ;  /* 0x000000e200e27308 */ /* 0x000fe20000000800 */
[C---:B------:R-:W-:Y:S02]  /*a160*/  FMUL.FTZ R64, R3.reuse, R64 ;  /* 0x0000004003407220 */ /* 0x040fe40000410000 */
        /* <DEDUP_REMOVED lines=8> */
[C---:B------:R-:W-:Y:S04]  /*a1f0*/  FMUL.FTZ R30, R2.reuse, R106 ;  /* 0x0000006a021e7220 */ /* 0x040fe80000410000 */
[C---:B------:R-:W-:Y:S02]  /*a200*/  FMUL.FTZ R31, R2.reuse, R107 ;  /* 0x0000006b021f7220 */ /* 0x040fe40000410000 */
[----:B------:R-:W3:Y:S01]  /*a210*/  LDSM.16.MT88.4 R104, [R198+0x2100] ;  /* 0x00210000c668783b */ /* 0x000ee20000004200 */
[C---:B------:R-:W-:Y:S02]  /*a220*/  FMUL.FTZ R68, R3.reuse, R68 ;  /* 0x0000004403447220 */ /* 0x040fe40000410000 */
[C---:B------:R-:W-:Y:S02]  /*a230*/  FMUL.FTZ R69, R3.reuse, R69 ;  /* 0x0000004503457220 */ /* 0x040fe40000410000 */
[C---:B-1----:R-:W-:Y:S03]  /*a240*/  HMMA.16816.F32 R28, R128.reuse, R120, R28 ;  /* 0x00000078801c723c */ /* 0x042fe6000000181c */
[C---:B------:R-:W-:Y:S02]  /*a250*/  FMUL.FTZ R70, R2.reuse, R70 ;  /* 0x0000004602467220 */ /* 0x040fe40000410000 */
[C---:B------:R-:W-:Y:S02]  /*a260*/  FMUL.FTZ R71, R2.reuse, R71 ;  /* 0x0000004702477220 */ /* 0x040fe40000410000 */
[C---:B------:R-:W-:Y:S01]  /*a270*/  FMUL.FTZ R72, R3.reuse, R72 ;  /* 0x0000004803487220 */ /* 0x040fe20000410000 */
[C---:B------:R-:W-:Y:S01]  /*a280*/  HMMA.16816.F32 R32, R128.reuse, R122, R32 ;  /* 0x0000007a8020723c */ /* 0x040fe20000001820 */
[----:B------:R-:W-:Y:S03]  /*a290*/  LDSM.16.MT88.4 R120, [R196+0x900] ;  /* 0x00090000c478783b */ /* 0x000fe60000004200 */
[C---:B------:R-:W-:Y:S02]  /*a2a0*/  FMUL.FTZ R73, R3.reuse, R73 ;  /* 0x0000004903497220 */ /* 0x040fe40000410000 */
[C---:B------:R-:W-:Y:S02]  /*a2b0*/  FMUL.FTZ R74, R2.reuse, R74 ;  /* 0x0000004a024a7220 */ /* 0x040fe40000410000 */
[C---:B--2---:R-:W-:Y:S04]  /*a2c0*/  HMMA.16816.F32 R36, R128.reuse, R112, R36 ;  /* 0x000000708024723c */ /* 0x044fe80000001824 */
[C---:B------:R-:W-:Y:S02]  /*a2d0*/  FMUL.FTZ R75, R2.reuse, R75 ;  /* 0x0000004b024b7220 */ /* 0x040fe40000410000 */
[C---:B------:R-:W-:Y:S02]  /*a2e0*/  FMUL.FTZ R84, R3.reuse, R84 ;  /* 0x0000005403547220 */ /* 0x040fe40000410000 */
[C---:B------:R-:W-:Y:S01]  /*a2f0*/  HMMA.16816.F32 R40, R128.reuse, R114, R40 ;  /* 0x000000728028723c */ /* 0x040fe20000001828 */
[----:B------:R-:W-:Y:S03]  /*a300*/  LDSM.16.MT88.4 R112, [R203+0x900] ;  /* 0x00090000cb70783b */ /* 0x000fe60000004200 */
[C---:B------:R-:W-:Y:S02]  /*a310*/  FMUL.FTZ R85, R3.reuse, R85 ;  /* 0x0000005503557220 */ /* 0x040fe40000410000 */
[C---:B------:R-:W-:Y:S02]  /*a320*/  FMUL.FTZ R86, R2.reuse, R86 ;  /* 0x0000005602567220 */ /* 0x040fe40000410000 */
[----:B------:R-:W-:Y:S01]  /*a330*/  FMUL.FTZ R87, R2, R87 ;  /* 0x0000005702577220 */ /* 0x000fe20000410000 */
[C---:B---3--:R-:W-:Y:S03]  /*a340*/  HMMA.16816.F32 R44, R128.reuse, R104, R44 ;  /* 0x00000068802c723c */ /* 0x048fe6000000182c */
[----:B------:R-:W-:Y:S02]  /*a350*/  FFMA.FTZ R171, R178, c[0x0][0x2d0], -R147 ;  /* 0x0000b400b2ab7a23 */ /* 0x000fe40000010893 */
[----:B------:R-:W-:Y:S02]  /*a360*/  FFMA.FTZ R178, R136, c[0x0][0x2d0], -R145 ;  /* 0x0000b40088b27a23 */ /* 0x000fe40000010891 */
[----:B------:R-:W-:Y:S01]  /*a370*/  LDSM.16.MT88.4 R136, [R198+0x2900] ;  /* 0x00290000c688783b */ /* 0x000fe20000004200 */
[C---:B------:R-:W-:Y:S01]  /*a380*/  HMMA.16816.F32 R48, R128.reuse, R106, R48 ;  /* 0x0000006a8030723c */ /* 0x040fe20000001830 */
[----:B------:R-:W-:Y:S03]  /*a390*/  MUFU.EX2 R171, R171 ;  /* 0x000000ab00ab7308 */ /* 0x000fe60000000800 */
[----:B------:R-:W-:Y:S02]  /*a3a0*/  FFMA.FTZ R172, R172, c[0x0][0x2d0], -R147 ;  /* 0x0000b400acac7a23 */ /* 0x000fe40000010893 */
[----:B------:R-:W-:Y:S01]  /*a3b0*/  FFMA.FTZ R173, R176, c[0x0][0x2d0], -R145 ;  /* 0x0000b400b0ad7a23 */ /* 0x000fe20000010891 */
[----:B------:R-:W1:Y:S01]  /*a3c0*/  LDSM.16.MT88.4 R104, [R203+0x4100] ;  /* 0x00410000cb68783b */ /* 0x000e620000004200 */
[C---:B------:R-:W-:Y:S03]  /*a3d0*/  HMMA.16816.F32 R52, R128.reuse, R100, R52 ;  /* 0x000000648034723c */ /* 0x040fe60000001834 */
[----:B------:R-:W2:Y:S01]  /*a3e0*/  MUFU.EX2 R172, R172 ;  /* 0x000000ac00ac7308 */ /* 0x000ea20000000800 */
[----:B------:R-:W-:Y:S02]  /*a3f0*/  FFMA.FTZ R176, R140, c[0x0][0x2d0], -R147 ;  /* 0x0000b4008cb07a23 */ /* 0x000fe40000010893 */
[----:B------:R-:W-:Y:S01]  /*a400*/  FFMA.FTZ R174, R174, c[0x0][0x2d0], -R145 ;  /* 0x0000b400aeae7a23 */ /* 0x000fe20000010891 */
[----:B------:R-:W-:Y:S01]  /*a410*/  LDSM.16.MT88.4 R140, [R197+0x2900] ;  /* 0x00290000c58c783b */ /* 0x000fe20000004200 */
[C---:B------:R-:W-:Y:S04]  /*a420*/  HMMA.16816.F32 R56, R128.reuse, R102, R56 ;  /* 0x000000668038723c */ /* 0x040fe80000001838 */
[C---:B------:R-:W-:Y:S01]  /*a430*/  FMUL.FTZ R88, R3.reuse, R88 ;  /* 0x0000005803587220 */ /* 0x040fe20000410000 */
[----:B------:R-:W-:Y:S01]  /*a440*/  MUFU.EX2 R173, R173 ;  /* 0x000000ad00ad7308 */ /* 0x000fe20000000800 */
[C---:B------:R-:W-:Y:S01]  /*a450*/  FMUL.FTZ R89, R3.reuse, R89 ;  /* 0x0000005903597220 */ /* 0x040fe20000410000 */
[----:B------:R-:W3:Y:S01]  /*a460*/  LDSM.16.MT88.4 R100, [R198+0x4100] ;  /* 0x00410000c664783b */ /* 0x000ee20000004200 */
[C---:B------:R-:W-:Y:S04]  /*a470*/  HMMA.16816.F32 R60, R128.reuse, R108, R60 ;  /* 0x0000006c803c723c */ /* 0x040fe8000000183c */
[C---:B------:R-:W-:Y:S02]  /*a480*/  FMUL.FTZ R90, R2.reuse, R90 ;  /* 0x0000005a025a7220 */ /* 0x040fe40000410000 */
[C---:B------:R-:W-:Y:S01]  /*a490*/  FMUL.FTZ R91, R2.reuse, R91 ;  /* 0x0000005b025b7220 */ /* 0x040fe20000410000 */
[----:B------:R-:W4:Y:S01]  /*a4a0*/  MUFU.EX2 R174, R174 ;  /* 0x000000ae00ae7308 */ /* 0x000f220000000800 */
[C---:B------:R-:W-:Y:S01]  /*a4b0*/  HMMA.16816.F32 R64, R128.reuse, R110, R64 ;  /* 0x0000006e8040723c */ /* 0x040fe20000001840 */
[----:B------:R-:W5:Y:S03]  /*a4c0*/  LDSM.16.MT88.4 R108, [R197+0x4100] ;  /* 0x00410000c56c783b */ /* 0x000f660000004200 */
[C---:B------:R-:W-:Y:S02]  /*a4d0*/  FMUL.FTZ R92, R3.reuse, R92 ;  /* 0x0000005c035c7220 */ /* 0x040fe40000410000 */
[C---:B------:R-:W-:Y:S02]  /*a4e0*/  FMUL.FTZ R93, R3.reuse, R93 ;  /* 0x0000005d035d7220 */ /* 0x040fe40000410000 */
[C---:B------:R-:W-:Y:S01]  /*a4f0*/  FMUL.FTZ R94, R2.reuse, R94 ;  /* 0x0000005e025e7220 */ /* 0x040fe20000410000 */
[----:B------:R-:W2:Y:S03]  /*a500*/  MUFU.EX2 R176, R176 ;  /* 0x000000b000b07308 */ /* 0x000ea60000000800 */
[C---:B------:R-:W-:Y:S02]  /*a510*/  FMUL.FTZ R95, R2.reuse, R95 ;  /* 0x0000005f025f7220 */ /* 0x040fe40000410000 */
[C---:B------:R-:W-:Y:S01]  /*a520*/  FMUL.FTZ R96, R3.reuse, R96 ;  /* 0x0000006003607220 */ /* 0x040fe20000410000 */
[C---:B-1----:R-:W-:Y:S03]  /*a530*/  HMMA.16816.F32 R68, R128.reuse, R104, R68 ;  /* 0x000000688044723c */ /* 0x042fe60000001844 */
[C---:B------:R-:W-:Y:S01]  /*a540*/  FMUL.FTZ R97, R3.reuse, R97 ;  /* 0x0000006103617220 */ /* 0x040fe20000410000 */
[----:B------:R-:W1:Y:S01]  /*a550*/  MUFU.EX2 R178, R178 ;  /* 0x000000b200b27308 */ /* 0x000e620000000800 */
[C---:B------:R-:W-:Y:S02]  /*a560*/  FMUL.FTZ R98, R2.reuse, R98 ;  /* 0x0000006202627220 */ /* 0x040fe40000410000 */
[C---:B------:R-:W-:Y:S01]  /*a570*/  FMUL.FTZ R99, R2.reuse, R99 ;  /* 0x0000006302637220 */ /* 0x040fe20000410000 */
[C---:B------:R-:W-:Y:S01]  /*a580*/  HMMA.16816.F32 R72, R128.reuse, R106, R72 ;  /* 0x0000006a8048723c */ /* 0x040fe20000001848 */
[----:B------:R-:W1:Y:S03]  /*a590*/  LDSM.16.MT88.4 R104, [R196+0x4100] ;  /* 0x00410000c468783b */ /* 0x000e660000004200 */
[C---:B------:R-:W-:Y:S02]  /*a5a0*/  FMUL.FTZ R76, R3.reuse, R76 ;  /* 0x0000004c034c7220 */ /* 0x040fe40000410000 */
[C---:B------:R-:W-:Y:S02]  /*a5b0*/  FMUL.FTZ R77, R3.reuse, R77 ;  /* 0x0000004d034d7220 */ /* 0x040fe40000410000 */
[C---:B------:R-:W-:Y:S04]  /*a5c0*/  FMUL.FTZ R78, R2.reuse, R78 ;  /* 0x0000004e024e7220 */ /* 0x040fe80000410000 */
[----:B------:R-:W-:Y:S02]  /*a5d0*/  FMUL.FTZ R79, R2, R79 ;  /* 0x0000004f024f7220 */ /* 0x000fe40000410000 */
[--C-:B------:R-:W-:Y:S02]  /*a5e0*/  FFMA.FTZ R179, R220, c[0x0][0x2d0], -R147.reuse ;  /* 0x0000b400dcb37a23 */ /* 0x100fe40000010893 */
[----:B------:R-:W-:Y:S02]  /*a5f0*/  FFMA.FTZ R220, R222, c[0x0][0x2d0], -R147 ;  /* 0x0000b400dedc7a23 */ /* 0x000fe40000010893 */
[--C-:B------:R-:W-:Y:S01]  /*a600*/  FFMA.FTZ R222, R156, c[0x0][0x2d0], -R145.reuse ;  /* 0x0000b4009cde7a23 */ /* 0x100fe20000010891 */
[C---:B---3--:R-:W-:Y:S01]  /*a610*/  HMMA.16816.F32 R76, R128.reuse, R100, R76 ;  /* 0x00000064804c723c */ /* 0x048fe2000000184c */
[----:B------:R-:W-:Y:S01]  /*a620*/  LDSM.16.MT88.4 R156, [R196+0x3900] ;  /* 0x00390000c49c783b */ /* 0x000fe20000004200 */
[----:B------:R-:W-:Y:S01]  /*a630*/  MUFU.EX2 R179, R179 ;  /* 0x000000b300b37308 */ /* 0x000fe20000000800 */
[C---:B------:R-:W-:Y:S02]  /*a640*/  FMUL.FTZ R80, R3.reuse, R80 ;  /* 0x0000005003507220 */ /* 0x040fe40000410000 */
[----:B------:R-:W-:Y:S02]  /*a650*/  FMUL.FTZ R81, R3, R81 ;  /* 0x0000005103517220 */ /* 0x000fe40000410000 */
[----:B------:R-:W-:Y:S01]  /*a660*/  FMUL.FTZ R82, R2, R82 ;  /* 0x0000005202527220 */ /* 0x000fe20000410000 */
[----:B--2---:R-:W-:Y:S01]  /*a670*/  F2FP.PACK_AB R100, R172, R171 ;  /* 0x000000abac64723e */ /* 0x004fe200000000ff */
[----:B------:R-:W-:Y:S03]  /*a680*/  FMUL.FTZ R83, R2, R83 ;  /* 0x0000005302537220 */ /* 0x000fe60000410000 */
[----:B----4-:R-:W-:Y:S01]  /*a690*/  F2FP.PACK_AB R101, R174, R173 ;  /* 0x000000adae65723e */ /* 0x010fe200000000ff */
[----:B------:R-:W-:Y:S01]  /*a6a0*/  FFMA.FTZ R181, R182, c[0x0][0x2d0], -R145 ;  /* 0x0000b400b6b57a23 */ /* 0x000fe20000010891 */
[----:B------:R-:W-:Y:S01]  /*a6b0*/  MUFU.EX2 R220, R220 ;  /* 0x000000dc00dc7308 */ /* 0x000fe20000000800 */
[--C-:B------:R-:W-:Y:S01]  /*a6c0*/  FFMA.FTZ R182, R162, c[0x0][0x2d0], -R147.reuse ;  /* 0x0000b400a2b67a23 */ /* 0x100fe20000010893 */
[C---:B------:R-:W-:Y:S01]  /*a6d0*/  HMMA.16816.F32 R80, R128.reuse, R102, R80 ;  /* 0x000000668050723c */ /* 0x040fe20000001850 */
[----:B------:R-:W-:Y:S02]  /*a6e0*/  LDSM.16.MT88.4 R160, [R203+0x5900] ;  /* 0x00590000cba0783b */ /* 0x000fe40000004200 */
[----:B------:R-:W-:Y:S02]  /*a6f0*/  FFMA.FTZ R147, R144, c[0x0][0x2d0], -R147 ;  /* 0x0000b40090937a23 */ /* 0x000fe40000010893 */
[--C-:B------:R-:W-:Y:S02]  /*a700*/  FFMA.FTZ R180, R180, c[0x0][0x2d0], -R145.reuse ;  /* 0x0000b400b4b47a23 */ /* 0x100fe40000010891 */
[----:B------:R-:W-:Y:S01]  /*a710*/  F2FP.PACK_AB R102, R176, R175 ;  /* 0x000000afb066723e */ /* 0x000fe200000000ff */
[C---:B-----5:R-:W-:Y:S01]  /*a720*/  HMMA.16816.F32 R84, R128.reuse, R108, R84 ;  /* 0x0000006c8054723c */ /* 0x060fe20000001854 */
[----:B------:R-:W2:Y:S03]  /*a730*/  MUFU.EX2 R228, R147 ;  /* 0x0000009300e47308 */ /* 0x000ea60000000800 */
[----:B-1----:R-:W-:Y:S01]  /*a740*/  F2FP.PACK_AB R103, R178, R177 ;  /* 0x000000b1b267723e */ /* 0x002fe200000000ff */
[--C-:B------:R-:W-:Y:S02]  /*a750*/  FFMA.FTZ R134, R134, c[0x0][0x2d0], -R145.reuse ;  /* 0x0000b40086867a23 */ /* 0x100fe40000010891 */
[----:B------:R-:W-:Y:S01]  /*a760*/  FFMA.FTZ R145, R133, c[0x0][0x2d0], -R145 ;  /* 0x0000b40085917a23 */ /* 0x000fe20000010891 */
[C---:B------:R-:W-:Y:S01]  /*a770*/  HMMA.16816.F32 R88, R128.reuse, R110, R88 ;  /* 0x0000006e8058723c */ /* 0x040fe20000001858 */
[----:B------:R-:W1:Y:S02]  /*a780*/  LDSM.16.MT88.4 R108, [R198+0x900] ;  /* 0x00090000c66c783b */ /* 0x000e640000004200 */
[----:B------:R3:W-:Y:S01]  /*a790*/  MUFU.EX2 R133, R145 ;  /* 0x0000009100857308 */ /* 0x0007e20000000800 */
[----:B------:R-:W-:Y:S01]  /*a7a0*/  FFMA.FTZ R170, R3, R212, R170 ;  /* 0x000000d403aa7223 */ /* 0x000fe200000100aa */
[----:B------:R-:W-:Y:S01]  /*a7b0*/  MOV R3, R0 ;  /* 0x0000000000037202 */ /* 0x000fe20000000f00 */
[----:B------:R-:W-:Y:S02]  /*a7c0*/  FFMA.FTZ R166, R2, R213, R166 ;  /* 0x000000d502a67223 */ /* 0x000fe400000100a6 */
[C---:B------:R-:W-:Y:S04]  /*a7d0*/  HMMA.16816.F32 R92, R128.reuse, R104, R92 ;  /* 0x00000068805c723c */ /* 0x040fe8000000185c */
[----:B------:R-:W-:Y:S01]  /*a7e0*/  FADD.FTZ R169, R169, R170 ;  /* 0x000000aaa9a97221 */ /* 0x000fe20000010000 */
[----:B------:R-:W-:Y:S01]  /*a7f0*/  MUFU.EX2 R181, R181 ;  /* 0x000000b500b57308 */ /* 0x000fe20000000800 */
[----:B------:R-:W-:Y:S02]  /*a800*/  FADD.FTZ R165, R165, R166 ;  /* 0x000000a6a5a57221 */ /* 0x000fe40000010000 */
[----:B------:R-:W-:Y:S01]  /*a810*/  HMMA.16816.F32 R96, R128, R106, R96 ;  /* 0x0000006a8060723c */ /* 0x000fe20000001860 */
[----:B------:R-:W4:Y:S03]  /*a820*/  LDSM.16.MT88.4 R104, [R196+0x2900] ;  /* 0x00290000c468783b */ /* 0x000f260000004200 */
[----:B------:R-:W-:Y:S03]  /*a830*/  FADD.FTZ R2, R168, R169 ;  /* 0x000000a9a8027221 */ /* 0x000fe60000010000 */
[----:B------:R-:W-:Y:S01]  /*a840*/  MUFU.EX2 R180, R180 ;  /* 0x000000b400b47308 */ /* 0x000fe20000000800 */
[C---:B------:R-:W-:Y:S01]  /*a850*/  HMMA.16816.F32 R4, R100.reuse, R112, R4 ;  /* 0x000000706404723c */ /* 0x040fe20000001804 */
[----:B---3--:R-:W-:Y:S04]  /*a860*/  LDSM.16.MT88.4 R144, [R203+0x3900] ;  /* 0x00390000cb90783b */ /* 0x008fe80000004200 */
[----:B------:R-:W-:Y:S03]  /*a870*/  FADD.FTZ R2, R167, R2 ;  /* 0x00000002a7027221 */ /* 0x000fe60000010000 */
[C---:B------:R-:W-:Y:S01]  /*a880*/  HMMA.16816.F32 R8, R100.reuse, R114, R8 ;  /* 0x000000726408723c */ /* 0x040fe20000001808 */
[----:B------:R-:W-:Y:S01]  /*a890*/  MUFU.EX2 R182, R182 ;  /* 0x000000b600b67308 */ /* 0x000fe20000000800 */
[----:B------:R-:W-:Y:S02]  /*a8a0*/  LDSM.16.MT88.4 R112, [R198+0x4900] ;  /* 0x00490000c670783b */ /* 0x000fe40000004200 */
[----:B------:R-:W-:Y:S04]  /*a8b0*/  FADD.FTZ R171, R171, R2 ;  /* 0x00000002abab7221 */ /* 0x000fe80000010000 */
[----:B------:R-:W-:Y:S01]  /*a8c0*/  FADD.FTZ R172, R172, R171 ;  /* 0x000000abacac7221 */ /* 0x000fe20000010000 */
[C---:B-1----:R-:W-:Y:S02]  /*a8d0*/  HMMA.16816.F32 R12, R100.reuse, R108, R12 ;  /* 0x0000006c640c723c */ /* 0x042fe4000000180c */
[----:B------:R-:W-:Y:S01]  /*a8e0*/  MUFU.EX2 R222, R222 ;  /* 0x000000de00de7308 */ /* 0x000fe20000000800 */
[----:B------:R-:W-:Y:S04]  /*a8f0*/  FADD.FTZ R175, R175, R172 ;  /* 0x000000acafaf7221 */ /* 0x000fe80000010000 */
[----:B------:R-:W-:Y:S01]  /*a900*/  FADD.FTZ R176, R176, R175 ;  /* 0x000000afb0b07221 */ /* 0x000fe20000010000 */
[C---:B------:R-:W-:Y:S01]  /*a910*/  HMMA.16816.F32 R16, R100.reuse, R110, R16 ;  /* 0x0000006e6410723c */ /* 0x040fe20000001810 */
[----:B------:R-:W1:Y:S03]  /*a920*/  LDSM.16.MT88.4 R108, [R203+0x4900] ;  /* 0x00490000cb6c783b */ /* 0x000e660000004200 */
[----:B------:R-:W3:Y:S04]  /*a930*/  MUFU.EX2 R134, R134 ;  /* 0x0000008600867308 */ /* 0x000ee80000000800 */
        /* <DEDUP_REMOVED lines=9> */
[C---:B------:R-:W-:Y:S07]  /*a9d0*/  HMMA.16816.F32 R44, R100.reuse, R136, R44 ;  /* 0x00000088642c723c */ /* 0x040fee000000182c */
[----:B------:R-:W-:Y:S01]  /*a9e0*/  F2FP.PACK_AB R136, R224, R223 ;  /* 0x000000dfe088723e */ /* 0x000fe200000000ff */
[C---:B------:R-:W-:Y:S04]  /*a9f0*/  HMMA.16816.F32 R48, R100.reuse, R138, R48 ;  /* 0x0000008a6430723c */ /* 0x040fe80000001830 */
[----:B------:R-:W-:Y:S03]  /*aa00*/  F2FP.PACK_AB R137, R226, R225 ;  /* 0x000000e1e289723e */ /* 0x000fe600000000ff */
[----:B--2---:R-:W-:Y:S01]  /*aa10*/  F2FP.PACK_AB R138, R228, R227 ;  /* 0x000000e3e48a723e */ /* 0x004fe200000000ff */
[C---:B------:R-:W-:Y:S04]  /*aa20*/  HMMA.16816.F32 R52, R100.reuse, R140, R52 ;  /* 0x0000008c6434723c */ /* 0x040fe80000001834 */
[----:B---3--:R-:W-:Y:S04]  /*aa30*/  F2FP.PACK_AB R139, R133, R134 ;  /* 0x00000086858b723e */ /* 0x008fe800000000ff */
[C---:B------:R-:W-:Y:S01]  /*aa40*/  HMMA.16816.F32 R56, R100.reuse, R142, R56 ;  /* 0x0000008e6438723c */ /* 0x040fe20000001838 */
[----:B------:R-:W-:Y:S07]  /*aa50*/  LDSM.16.MT88.4 R140, [R196+0x1900] ;  /* 0x00190000c48c783b */ /* 0x000fee0000004200 */
[C---:B----4-:R-:W-:Y:S08]  /*aa60*/  HMMA.16816.F32 R60, R100.reuse, R104, R60 ;  /* 0x00000068643c723c */ /* 0x050ff0000000183c */
        /* <DEDUP_REMOVED lines=16> */
[----:B------:R-:W-:Y:S02]  /*ab70*/  F2FP.PACK_AB R102, R183, R182 ;  /* 0x000000b6b766723e */ /* 0x000fe400000000ff */
[----:B------:R-:W-:Y:S07]  /*ab80*/  F2FP.PACK_AB R103, R222, R221 ;  /* 0x000000ddde67723e */ /* 0x000fee00000000ff */
[C---:B-1----:R-:W-:Y:S08]  /*ab90*/  HMMA.16816.F32 R4, R100.reuse, R108, R4 ;  /* 0x0000006c6404723c */ /* 0x042ff00000001804 */
[C---:B------:R-:W-:Y:S01]  /*aba0*/  HMMA.16816.F32 R8, R100.reuse, R110, R8 ;  /* 0x0000006e6408723c */ /* 0x040fe20000001808 */
[----:B------:R-:W1:Y:S07]  /*abb0*/  LDSM.16.MT88.4 R108, [R197+0x3100] ;  /* 0x00310000c56c783b */ /* 0x000e6e0000004200 */
[C---:B------:R-:W-:Y:S08]  /*abc0*/  HMMA.16816.F32 R12, R100.reuse, R120, R12 ;  /* 0x00000078640c723c */ /* 0x040ff0000000180c */
[C---:B------:R-:W-:Y:S08]  /*abd0*/  HMMA.16816.F32 R16, R100.reuse, R122, R16 ;  /* 0x0000007a6410723c */ /* 0x040ff00000001810 */
[C---:B---3--:R-:W-:Y:S08]  /*abe0*/  HMMA.16816.F32 R20, R100.reuse, R112, R20 ;  /* 0x000000706414723c */ /* 0x048ff00000001814 */
        /* <DEDUP_REMOVED lines=51> */
[----:B------:R-:W-:Y:S01]  /*af20*/  FADD.FTZ R4, R135, R4 ;  /* 0x0000000487047221 */ /* 0x000fe20000010000 */
[----:B------:R-:W-:Y:S01]  /*af30*/  MOV R135, R132 ;  /* 0x0000008400877202 */ /* 0x000fe20000000f00 */
[----:B------:R-:W-:Y:S02]  /*af40*/  FADD.FTZ R5, R179, R176 ;  /* 0x000000b0b3057221 */ /* 0x000fe40000010000 */
[----:B------:R-:W-:Y:S01]  /*af50*/  FADD.FTZ R173, R173, R4 ;  /* 0x00000004adad7221 */ /* 0x000fe20000010000 */
[C---:B---3--:R-:W-:Y:S03]  /*af60*/  HMMA.16816.F32 R84, R136.reuse, R8, R84 ;  /* 0x000000088854723c */ /* 0x048fe60000001854 */
[----:B------:R-:W-:Y:S02]  /*af70*/  FADD.FTZ R174, R174, R173 ;  /* 0x000000adaeae7221 */ /* 0x000fe40000010000 */
[----:B------:R-:W-:Y:S02]  /*af80*/  FADD.FTZ R5, R220, R5 ;  /* 0x00000005dc057221 */ /* 0x000fe40000010000 */
[----:B------:R-:W-:Y:S01]  /*af90*/  FADD.FTZ R177, R177, R174 ;  /* 0x000000aeb1b17221 */ /* 0x000fe20000010000 */
[C---:B------:R-:W-:Y:S04]  /*afa0*/  HMMA.16816.F32 R88, R136.reuse, R10, R88 ;  /* 0x0000000a8858723c */ /* 0x040fe80000001858 */
[----:B------:R-:W-:Y:S02]  /*afb0*/  FADD.FTZ R178, R178, R177 ;  /* 0x000000b1b2b27221 */ /* 0x000fe40000010000 */
[----:B------:R-:W-:Y:S02]  /*afc0*/  FADD.FTZ R2, R182, R5 ;  /* 0x00000005b6027221 */ /* 0x000fe40000010000 */
[----:B------:R-:W-:Y:S01]  /*afd0*/  FADD.FTZ R181, R181, R178 ;  /* 0x000000b2b5b57221 */ /* 0x000fe20000010000 */
[C---:B--2---:R-:W-:Y:S03]  /*afe0*/  HMMA.16816.F32 R92, R136.reuse, R12, R92 ;  /* 0x0000000c885c723c */ /* 0x044fe6000000185c */
[----:B------:R-:W-:Y:S02]  /*aff0*/  FADD.FTZ R180, R180, R181 ;  /* 0x000000b5b4b47221 */ /* 0x000fe40000010000 */
[----:B------:R-:W-:Y:S02]  /*b000*/  FADD.FTZ R2, R183, R2 ;  /* 0x00000002b7027221 */ /* 0x000fe40000010000 */
[----:B------:R-:W-:Y:S01]  /*b010*/  FADD.FTZ R221, R221, R180 ;  /* 0x000000b4dddd7221 */ /* 0x000fe20000010000 */
[----:B------:R-:W-:Y:S04]  /*b020*/  HMMA.16816.F32 R96, R136, R14, R96 ;  /* 0x0000000e8860723c */ /* 0x000fe80000001860 */
[----:B------:R-:W-:Y:S02]  /*b030*/  FADD.FTZ R222, R222, R221 ;  /* 0x000000dddede7221 */ /* 0x000fe40000010000 */
[----:B------:R-:W-:Y:S02]  /*b040*/  FADD.FTZ R223, R223, R2 ;  /* 0x00000002dfdf7221 */ /* 0x000fe40000010000 */
[----:B------:R-:W-:Y:S04]  /*b050*/  FADD.FTZ R225, R225, R222 ;  /* 0x000000dee1e17221 */ /* 0x000fe80000010000 */
[----:B------:R-:W-:Y:S02]  /*b060*/  FADD.FTZ R224, R224, R223 ;  /* 0x000000dfe0e07221 */ /* 0x000fe40000010000 */
[----:B------:R-:W-:Y:S02]  /*b070*/  FADD.FTZ R225, R226, R225 ;  /* 0x000000e1e2e17221 */ /* 0x000fe40000010000 */
[----:B------:R-:W-:Y:S02]  /*b080*/  FADD.FTZ R227, R227, R224 ;  /* 0x000000e0e3e37221 */ /* 0x000fe40000010000 */
[----:B------:R-:W-:Y:S02]  /*b090*/  FADD.FTZ R134, R134, R225 ;  /* 0x000000e186867221 */ /* 0x000fe40000010000 */
[----:B------:R-:W-:Y:S02]  /*b0a0*/  FADD.FTZ R212, R228, R227 ;  /* 0x000000e3e4d47221 */ /* 0x000fe40000010000 */
[----:B------:R-:W-:Y:S01]  /*b0b0*/  FADD.FTZ R213, R133, R134 ;  /* 0x0000008685d57221 */ /* 0x000fe20000010000 */
[----:B------:R-:W-:-:S05]  /*b0c0*/  @P0 BRA `(.L_x_598) ;  /* 0xffffd60000000947 */ /* 0x000fca000383ffff */
.L_x_597:
        /* <DEDUP_REMOVED lines=123> */
.L_x_585:
        /* <DEDUP_REMOVED lines=165> */
.L_x_602:
        /* <DEDUP_REMOVED lines=146> */
.L_x_604:
[----:B--2---:R-:W-:Y:S05]  /*cbf0*/  BSYNC B0 ;  /* 0x0000000000007941 */ /* 0x004fea0003800000 */
.L_x_603:
        /* <DEDUP_REMOVED lines=23> */
.L_x_606:
[----:B------:R-:W-:Y:S05]  /*cd70*/  BSYNC B0 ;  /* 0x0000000000007941 */ /* 0x000fea0003800000 */
.L_x_605:
        /* <DEDUP_REMOVED lines=23> */
.L_x_608:
[----:B------:R-:W-:Y:S05]  /*cef0*/  BSYNC B0 ;  /* 0x0000000000007941 */ /* 0x000fea0003800000 */
.L_x_607:
        /* <DEDUP_REMOVED lines=24> */
.L_x_601:
        /* <DEDUP_REMOVED lines=31> */
.L_x_609:
        /* <DEDUP_REMOVED lines=43> */
.L_x_611:
[----:B------:R-:W-:Y:S05]  /*d520*/  BSYNC B0 ;  /* 0x0000000000007941 */ /* 0x000fea0003800000 */
.L_x_610:
[----:B-1----:R-:W1:Y:S01]  /*d530*/  S2R R5, SR_CTAID.X ;  /* 0x0000000000057919 */ /* 0x002e620000002500 */
        /* <DEDUP_REMOVED lines=69> */
.L_x_613:
[----:B------:R-:W-:Y:S05]  /*d990*/  BSYNC B0 ;  /* 0x0000000000007941 */ /* 0x000fea0003800000 */
.L_x_612:
        /* <DEDUP_REMOVED lines=21> */
.L_x_615:
[----:B------:R-:W-:Y:S05]  /*daf0*/  BSYNC B0 ;  /* 0x0000000000007941 */ /* 0x000fea0003800000 */
.L_x_614:
        /* <DEDUP_REMOVED lines=21> */
.L_x_617:
[----:B------:R-:W-:Y:S05]  /*dc50*/  BSYNC B0 ;  /* 0x0000000000007941 */ /* 0x000fea0003800000 */
.L_x_616:
        /* <DEDUP_REMOVED lines=22> */
.L_x_618:
        /* <DEDUP_REMOVED lines=12> */
.L_x_2997:


//--------------------- .text._ZN7cutlass13device_kernelIN5flash19enable_sm80_to_sm89INS1_16FlashAttnFwdSm80INS1_25CollectiveMainloopFwdSm80ILi8ELi1ELb0EN4cute5tupleIJNS5_1CILi128EEENS7_ILi64EEENS7_ILi192EEEEEELi192ENS_6half_tEfNS_4arch4Sm80ELb1ELb0ELb1ELb1ELb1ELb1ELb1ELb0EEENS1_21CollectiveEpilogueFwdINS6_IJS8_SA_S9_EEENS6_IJNS7_ILi1EEESI_SI_EEESC_SE_Li256ELb1ELb1ELb0ELb0EEENS1_19SingleTileSchedulerILb1ELb0ELb1ELi128EEEEEEEEEvNT_6ParamsE --------------------------
	.section	.text._ZN7cutlass13device_kernelIN5flash19enable_sm80_to_sm89INS1_16FlashAttnFwdSm80INS1_25CollectiveMainloopFwdSm80ILi8ELi1ELb0EN4cute5tupleIJNS5_1CILi128EEENS7_ILi64EEENS7_ILi192EEEEEELi192ENS_6half_tEfNS_4arch4Sm80ELb1ELb0ELb1ELb1ELb1ELb1ELb1ELb0EEENS1_21CollectiveEpilogueFwdINS6_IJS8_SA_S9_EEENS6_IJNS7_ILi1EEESI_SI_EEESC_SE_Li256ELb1ELb1ELb0ELb0EEENS1_19SingleTileSchedulerILb1ELb0ELb1ELi128EEEEEEEEEvNT_6ParamsE,"ax",@progbits
	.sectioninfo	@"SHI_REGISTERS=244"
	.align	128
.text._ZN7cutlass13device_kernelIN5flash19enable_sm80_to_sm89INS1_16FlashAttnFwdSm80INS1_25CollectiveMainloopFwdSm80ILi8ELi1ELb0EN4cute5tupleIJNS5_1CILi128EEENS7_ILi64EEENS7_ILi192EEEEEELi192ENS_6half_tEfNS_4arch4Sm80ELb1ELb0ELb1ELb1ELb1ELb1ELb1ELb0EEENS1_21CollectiveEpilogueFwdINS6_IJS8_SA_S9_EEENS6_IJNS7_ILi1EEESI_SI_EEESC_SE_Li256ELb1ELb1ELb0ELb0EEENS1_19SingleTileSchedulerILb1ELb0ELb1ELi128EEEEEEEEEvNT_6ParamsE:
        .type           _ZN7cutlass13device_kernelIN5flash19enable_sm80_to_sm89INS1_16FlashAttnFwdSm80INS1_25CollectiveMainloopFwdSm80ILi8ELi1ELb0EN4cute5tupleIJNS5_1CILi128EEENS7_ILi64EEENS7_ILi192EEEEEELi192ENS_6half_tEfNS_4arch4Sm80ELb1ELb0ELb1ELb1ELb1ELb1ELb1ELb0EEENS1_21CollectiveEpilogueFwdINS6_IJS8_SA_S9_EEENS6_IJNS7_ILi1EEESI_SI_EEESC_SE_Li256ELb1ELb1ELb0ELb0EEENS1_19SingleTileSchedulerILb1ELb0ELb1ELi128EEEEEEEEEvNT_6ParamsE,@function
        .size           _ZN7cutlass13device_kernelIN5flash19enable_sm80_to_sm89INS1_16FlashAttnFwdSm80INS1_25CollectiveMainloopFwdSm80ILi8ELi1ELb0EN4cute5tupleIJNS5_1CILi128EEENS7_ILi64EEENS7_ILi192EEEEEELi192ENS_6half_tEfNS_4arch4Sm80ELb1ELb0ELb1ELb1ELb1ELb1ELb1ELb0EEENS1_21CollectiveEpilogueFwdINS6_IJS8_SA_S9_EEENS6_IJNS7_ILi1EEESI_SI_EEESC_SE_Li256ELb1ELb1ELb0ELb0EEENS1_19SingleTileSchedulerILb1ELb0ELb1ELi128EEEEEEEEEvNT_6ParamsE,(.L_x_2998 - _ZN7cutlass13device_kernelIN5flash19enable_sm80_to_sm89INS1_16FlashAttnFwdSm80INS1_25CollectiveMainloopFwdSm80ILi8ELi1ELb0EN4cute5tupleIJNS5_1CILi128EEENS7_ILi64EEENS7_ILi192EEEEEELi192ENS_6half_tEfNS_4arch4Sm80ELb1ELb0ELb1ELb1ELb1ELb1ELb1ELb0EEENS1_21CollectiveEpilogueFwdINS6_IJS8_SA_S9_EEENS6_IJNS7_ILi1EEESI_SI_EEESC_SE_Li256ELb1ELb1ELb0ELb0EEENS1_19SingleTileSchedulerILb1ELb0ELb1ELi128EEEEEEEEEvNT_6ParamsE)
        .other          _ZN7cutlass13device_kernelIN5flash19enable_sm80_to_sm89INS1_16FlashAttnFwdSm80INS1_25CollectiveMainloopFwdSm80ILi8ELi1ELb0EN4cute5tupleIJNS5_1CILi128EEENS7_ILi64EEENS7_ILi192EEEEEELi192ENS_6half_tEfNS_4arch4Sm80ELb1ELb0ELb1ELb1ELb1ELb1ELb1ELb0EEENS1_21CollectiveEpilogueFwdINS6_IJS8_SA_S9_EEENS6_IJNS7_ILi1EEESI_SI_EEESC_SE_Li256ELb1ELb1ELb0ELb0EEENS1_19SingleTileSchedulerILb1ELb0ELb1ELi128EEEEEEEEEvNT_6ParamsE,@"STO_CUDA_ENTRY STV_DEFAULT"
_ZN7cutlass13device_kernelIN5flash19enable_sm80_to_sm89INS1_16FlashAttnFwdSm80INS1_25CollectiveMainloopFwdSm80ILi8ELi1ELb0EN4cute5tupleIJNS5_1CILi128EEENS7_ILi64EEENS7_ILi192EEEEEELi192ENS_6half_tEfNS_4arch4Sm80ELb1ELb0ELb1ELb1ELb1ELb1ELb1ELb0EEENS1_21CollectiveEpilogueFwdINS6_IJS8_SA_S9_EEENS6_IJNS7_ILi1EEESI_SI_EEESC_SE_Li256ELb1ELb1ELb0ELb0EEENS1_19SingleTileSchedulerILb1ELb0ELb1ELi128EEEEEEEEEvNT_6ParamsE:
        /* <DEDUP_REMOVED lines=20> */
.L_x_620:
        /* <DEDUP_REMOVED lines=13> */
.L_x_622:
[----:B------:R-:W-:Y:S02]  /*0210*/  ULDC UR5, c[0x0][0x54c] ;  /* 0x0001530000057ab9 */ /* 0x000fe40000000800 */
.L_x_621:
[----:B------:R-:W-:Y:S02]  /*0220*/  ULDC UR4, c[0x0][0x548] ;  /* 0x0001520000047ab9 */ /* 0x000fe40000000800 */
[----:B------:R-:W-:-:S02]  /*0230*/  USHF.L.U32 UR12, UR12, 0x7, URZ ;  /* 0x000000070c0c7899 */ /* 0x000fc4000800063f */
[----:B------:R-:W-:-:S04]  /*0240*/  UIMAD UR4, UR5, UR4, URZ ;  /* 0x00000004050472a4 */ /* 0x000fc8000f8e023f */
[----:B------:R-:W-:-:S04]  /*0250*/  UISETP.GE.AND UP0, UPT, UR12, UR4, UPT ;  /* 0x000000040c00728c */ /* 0x000fc8000bf06270 */
[----:B------:R-:W-:Y:S01]  /*0260*/  USEL UR18, UR18, 0xffffffff, !UP0 ;  /* 0xffffffff12127887 */ /* 0x000fe2000c000000 */
[----:B------:R-:W-:Y:S05]  /*0270*/  BRA `(.L_x_623) ;  /* 0x000001b000007947 */ /* 0x000fea0003800000 */
.L_x_619:
        /* <DEDUP_REMOVED lines=8> */
.L_x_624:
        /* <DEDUP_REMOVED lines=13> */
.L_x_626:
[----:B------:R-:W-:Y:S02]  /*03d0*/  ULDC UR5, c[0x0][0x54c] ;  /* 0x0001530000057ab9 */ /* 0x000fe40000000800 */
.L_x_625:
[----:B------:R-:W-:Y:S02]  /*03e0*/  ULDC UR4, c[0x0][0x548] ;  /* 0x0001520000047ab9 */ /* 0x000fe40000000800 */
[----:B------:R-:W-:-:S02]  /*03f0*/  USHF.L.U32 UR12, UR12, 0x7, URZ ;  /* 0x000000070c0c7899 */ /* 0x000fc4000800063f */
[----:B------:R-:W-:-:S04]  /*0400*/  UIMAD UR4, UR5, UR4, URZ ;  /* 0x00000004050472a4 */ /* 0x000fc8000f8e023f */
[----:B------:R-:W-:-:S04]  /*0410*/  UISETP.GE.AND UP0, UPT, UR12, UR4, UPT ;  /* 0x000000040c00728c */ /* 0x000fc8000bf06270 */
[----:B------:R-:W-:-:S06]  /*0420*/  USEL UR18, UR18, 0xffffffff, !UP0 ;  /* 0xffffffff12127887 */ /* 0x000fcc000c000000 */
.L_x_623:
        /* <DEDUP_REMOVED lines=10> */
[----:B------:R-:W-:Y:S01]  /*04d0*/  UISETP.NE.AND.EX UP1, UPT, URZ, UR7, UPT, UP1 ;  /* 0x000000073f00728c */ /* 0x000fe2000bf25310 */
[----:B------:R-:W-:Y:S01]  /*04e0*/  PLOP3.LUT P1, PT, PT, PT, UP0, 0x80, 0x0 ;  /* 0x000000000000781c */ /* 0x000fe20003f2f008 */
[----:B------:R-:W-:Y:S02]  /*04f0*/  ULDC.64 UR8, c[0x0][0x370] ;  /* 0x0000dc0000087ab9 */ /* 0x000fe40000000a00 */
[----:B------:R-:W-:Y:S02]  /*0500*/  ULDC.64 UR6, c[0x0][0x348] ;  /* 0x0000d20000067ab9 */ /* 0x000fe40000000a00 */
[----:B------:R-:W-:Y:S01]  /*0510*/  @UP0 UIMAD.WIDE UR4, UR18, UR19, UR4 ;  /* 0x00000013120402a5 */ /* 0x000fe2000f8e0204 */
[----:B------:R-:W-:Y:S01]  /*0520*/  PLOP3.LUT P2, PT, PT, PT, UP1, 0x80, 0x0 ;  /* 0x000000000000781c */ /* 0x000fe20003f4f018 */
[----:B------:R-:W-:Y:S01]  /*0530*/  UIMAD.WIDE UR6, UR18, UR19, UR6 ;  /* 0x00000013120672a5 */ /* 0x000fe2000f8e0206 */
[----:B------:R-:W-:Y:S02]  /*0540*/  ISETP.NE.U32.AND P4, PT, RZ, c[0x0][0x350], PT ;  /* 0x0000d400ff007a0c */ /* 0x000fe40003f85070 */
[----:B------:R-:W-:Y:S01]  /*0550*/  @UP1 UIMAD.WIDE UR8, UR18, UR19, UR8 ;  /* 0x00000013120812a5 */ /* 0x000fe2000f8e0208 */
[----:B------:R-:W-:Y:S01]  /*0560*/  IMAD.U32 R4, RZ, RZ, UR4 ;  /* 0x00000004ff047e24 */ /* 0x000fe2000f8e00ff */
[----:B------:R-:W-:Y:S01]  /*0570*/  MOV R5, UR5 ;  /* 0x0000000500057c02 */ /* 0x000fe20008000f00 */
[----:B------:R-:W-:Y:S01]  /*0580*/  ULDC.64 UR4, c[0x0][0x358] ;  /* 0x0000d60000047ab9 */ /* 0x000fe20000000a00 */
[----:B------:R-:W-:Y:S01]  /*0590*/  IMAD.U32 R8, RZ, RZ, UR6 ;  /* 0x00000006ff087e24 */ /* 0x000fe2000f8e00ff */
[----:B------:R-:W-:Y:S01]  /*05a0*/  UISETP.NE.U32.AND UP3, UPT, URZ, UR4, UPT ;  /* 0x000000043f00728c */ /* 0x000fe2000bf65070 */
[----:B------:R-:W-:Y:S01]  /*05b0*/  IMAD.U32 R9, RZ, RZ, UR7 ;  /* 0x00000007ff097e24 */ /* 0x000fe2000f8e00ff */
[----:B------:R-:W-:Y:S01]  /*05c0*/  ISETP.NE.AND.EX P4, PT, RZ, c[0x0][0x354], PT, P4 ;  /* 0x0000d500ff007a0c */ /* 0x000fe20003f85340 */
[----:B------:R-:W-:Y:S01]  /*05d0*/  IMAD.U32 R6, RZ, RZ, UR8 ;  /* 0x00000008ff067e24 */ /* 0x000fe2000f8e00ff */
[----:B------:R-:W-:Y:S01]  /*05e0*/  UISETP.NE.AND.EX UP3, UPT, URZ, UR5, UPT, UP3 ;  /* 0x000000053f00728c */ /* 0x000fe2000bf65330 */
[----:B------:R-:W-:Y:S01]  /*05f0*/  IMAD.U32 R7, RZ, RZ, UR9 ;  /* 0x00000009ff077e24 */ /* 0x000fe2000f8e00ff */
[----:B------:R-:W-:Y:S01]  /*0600*/  ULDC.64 UR6, c[0x0][0x350] ;  /* 0x0000d40000067ab9 */ /* 0x000fe20000000a00 */
[----:B------:R1:W2:Y:S01]  /*0610*/  @P1 LDG.E R0, [R4.64] ;  /* 0x0000001404001981 */ /* 0x0002a2000c1e1900 */
[----:B------:R-:W-:-:S02]  /*0620*/  ULDC.64 UR4, c[0x0][0x358] ;  /* 0x0000d60000047ab9 */ /* 0x000fc40000000a00 */
[----:B------:R-:W-:Y:S01]  /*0630*/  PLOP3.LUT P0, PT, PT, PT, UP3, 0x80, 0x0 ;  /* 0x000000000000781c */ /* 0x000fe20003f0f038 */
[----:B------:R-:W-:Y:S01]  /*0640*/  UIMAD.WIDE UR6, UR18, UR19, UR6 ;  /* 0x00000013120672a5 */ /* 0x000fe2000f8e0206 */
[----:B------:R3:W4:Y:S01]  /*0650*/  @P2 LDG.E R3, [R6.64] ;  /* 0x0000001406032981 */ /* 0x000722000c1e1900 */
[----:B------:R-:W-:Y:S01]  /*0660*/  UIMAD.WIDE UR4, UR18, UR19, UR4 ;  /* 0x00000013120472a5 */ /* 0x000fe2000f8e0204 */
[----:B------:R-:W-:Y:S01]  /*0670*/  MOV R83, RZ ;  /* 0x000000ff00537202 */ /* 0x000fe20000000f00 */
[----:B------:R-:W-:Y:S01]  /*0680*/  IMAD.MOV.U32 R153, RZ, RZ, RZ ;  /* 0x000000ffff997224 */ /* 0x000fe200078e00ff */
[----:B------:R-:W4:Y:S03]  /*0690*/  @P3 LDG.E R2, [R8.64] ;  /* 0x0000001408023981 */ /* 0x000f26000c1e1900 */
[----:B-1----:R-:W-:Y:S01]  /*06a0*/  IMAD.U32 R4, RZ, RZ, UR4 ;  /* 0x00000004ff047e24 */ /* 0x002fe2000f8e00ff */
[----:B------:R-:W-:Y:S01]  /*06b0*/  MOV R5, UR5 ;  /* 0x0000000500057c02 */ /* 0x000fe20008000f00 */
[----:B---3--:R-:W-:Y:S01]  /*06c0*/  IMAD.U32 R6, RZ, RZ, UR6 ;  /* 0x00000006ff067e24 */ /* 0x008fe2000f8e00ff */
[----:B------:R-:W-:-:S03]  /*06d0*/  MOV R7, UR7 ;  /* 0x0000000700077c02 */ /* 0x000fc60008000f00 */
[----:B------:R1:W5:Y:S04]  /*06e0*/  @P0 LDG.E R153, [R4.64] ;  /* 0x0000001404990981 */ /* 0x000368000c1e1900 */
[----:B------:R1:W5:Y:S01]  /*06f0*/  @P4 LDG.E R83, [R6.64] ;  /* 0x0000001406534981 */ /* 0x000362000c1e1900 */
[----:B------:R-:W3:Y:S01]  /*0700*/  S2UR UR11, SR_CTAID.Y ;  /* 0x00000000000b79c3 */ /* 0x000ee20000002600 */
[----:B------:R-:W-:Y:S02]  /*0710*/  UMOV UR13, URZ ;  /* 0x0000003f000d7c82 */ /* 0x000fe40008000000 */
[----:B------:R-:W-:Y:S02]  /*0720*/  ULDC UR17, c[0x0][0x168] ;  /* 0x00005a0000117ab9 */ /* 0x000fe40000000800 */
[----:B------:R-:W-:-:S02]  /*0730*/  UMOV UR14, URZ ;  /* 0x0000003f000e7c82 */ /* 0x000fc40008000000 */
[----:B------:R-:W-:Y:S02]  /*0740*/  ULDC UR4, c[0x0][0x2ac] ;  /* 0x0000ab0000047ab9 */ /* 0x000fe40000000800 */
[----:B------:R-:W-:Y:S02]  /*0750*/  ULDC UR16, c[0x0][0x1d0] ;  /* 0x0000740000107ab9 */ /* 0x000fe40000000800 */
[----:B------:R-:W-:Y:S02]  /*0760*/  UIMAD UR16, UR4, UR16, URZ ;  /* 0x00000010041072a4 */ /* 0x000fe4000f8e023f */
[----:B------:R-:W-:Y:S02]  /*0770*/  ULDC UR15, c[0x0][0x228] ;  /* 0x00008a00000f7ab9 */ /* 0x000fe40000000800 */
[----:B---3--:R-:W-:Y:S01]  /*0780*/  USHF.R.S32.HI UR10, URZ, 0x1f, UR11 ;  /* 0x0000001f3f0a7899 */ /* 0x008fe2000801140b */
[----:B--2---:R1:W2:Y:S08]  /*0790*/  @P1 R2UR UR17, R0 ;  /* 0x00000000001113c2 */ /* 0x0042b000000e0000 */
[----:B----4-:R1:W3:Y:S08]  /*07a0*/  @P2 R2UR UR13, R3 ;  /* 0x00000000030d23c2 */ /* 0x0102f000000e0000 */
[----:B------:R1:W4:Y:S01]  /*07b0*/  @P3 R2UR UR14, R2 ;  /* 0x00000000020e33c2 */ /* 0x00032200000e0000 */
[----:B------:R-:W-:Y:S05]  /*07c0*/  @P1 BRA `(.L_x_627) ;  /* 0x0000006000001947 */ /* 0x000fea0003800000 */
[----:B------:R-:W-:Y:S05]  /*07d0*/  @!P3 BRA `(.L_x_627) ;  /* 0x000000500000b947 */ /* 0x000fea0003800000 */
[----:B-1--4-:R-:W4:Y:S04]  /*07e0*/  LDG.E R0, [R8.64] ;  /* 0x0000001408007981 */ /* 0x012f28000c1e1900 */
[----:B---3--:R-:W3:Y:S01]  /*07f0*/  LDG.E R2, [R8.64+0x4] ;  /* 0x0000041408027981 */ /* 0x008ee2000c1e1900 */
[----:B--2-4-:R-:W1:Y:S08]  /*0800*/  R2UR UR17, R0 ;  /* 0x00000000001173c2 */ /* 0x014e7000000e0000 */
[----:B---3--:R-:W1:Y:S02]  /*0810*/  R2UR UR4, R2 ;  /* 0x00000000020473c2 */ /* 0x008e6400000e0000 */
[----:B-1----:R-:W-:-:S06]  /*0820*/  UIADD3 UR17, -UR17, UR4, URZ ;  /* 0x0000000411117290 */ /* 0x002fcc000fffe13f */
.L_x_627:
[----:B------:R-:W-:-:S04]  /*0830*/  ISETP.NE.U32.AND P1, PT, RZ, c[0x0][0x368], PT ;  /* 0x0000da00ff007a0c */ /* 0x000fc80003f25070 */
[----:B------:R-:W-:-:S13]  /*0840*/  ISETP.NE.AND.EX P1, PT, RZ, c[0x0][0x36c], PT, P1 ;  /* 0x0000db00ff007a0c */ /* 0x000fda0003f25310 */
[----:B------:R-:W-:Y:S05]  /*0850*/  @!P1 BRA `(.L_x_628) ;  /* 0x0000007000009947 */ /* 0x000fea0003800000 */
[----:B------:R-:W-:Y:S02]  /*0860*/  ULDC.64 UR4, c[0x0][0x368] ;  /* 0x0000da0000047ab9 */ /* 0x000fe40000000a00 */
[----:B------:R-:W-:-:S06]  /*0870*/  UIMAD.WIDE UR4, UR18, UR19, UR4 ;  /* 0x00000013120472a5 */ /* 0x000fcc000f8e0204 */
[----:B-1----:R-:W-:Y:S02]  /*0880*/  MOV R2, UR4 ;  /* 0x0000000400027c02 */ /* 0x002fe40008000f00 */
[----:B------:R-:W-:-:S05]  /*0890*/  MOV R3, UR5 ;  /* 0x0000000500037c02 */ /* 0x000fca0008000f00 */
[----:B----4-:R-:W4:Y:S02]  /*08a0*/  LDG.E R0, [R2.64] ;  /* 0x0000001402007981 */ /* 0x010f24000c1e1900 */
[----:B----4-:R1:W4:Y:S02]  /*08b0*/  R2UR UR16, R0 ;  /* 0x00000000001073c2 */ /* 0x01032400000e0000 */
[----:B-1--4-:R-:W-:Y:S05]  /*08c0*/  BRA `(.L_x_629) ;  /* 0x0000006000007947 */ /* 0x012fea0003800000 */
.L_x_628:
[----:B------:R-:W-:Y:S05]  /*08d0*/  @!P4 BRA `(.L_x_629) ;  /* 0x000000500000c947 */ /* 0x000fea0003800000 */
[----:B-1--4-:R-:W4:Y:S04]  /*08e0*/  LDG.E R0, [R6.64] ;  /* 0x0000001406007981 */ /* 0x012f28000c1e1900 */
[----:B---3--:R-:W3:Y:S01]  /*08f0*/  LDG.E R2, [R6.64+0x4] ;  /* 0x0000041406027981 */ /* 0x008ee2000c1e1900 */
[----:B----4-:R-:W1:Y:S08]  /*0900*/  R2UR UR16, R0 ;  /* 0x00000000001073c2 */ /* 0x010e7000000e0000 */
[----:B---3--:R-:W1:Y:S02]  /*0910*/  R2UR UR4, R2 ;  /* 0x00000000020473c2 */ /* 0x008e6400000e0000 */
[----:B-1----:R-:W-:-:S06]  /*0920*/  UIADD3 UR16, -UR16, UR4, URZ ;  /* 0x0000000410107290 */ /* 0x002fcc000fffe13f */
.L_x_629:
[----:B-1--4-:R-:W4:Y:S01]  /*0930*/  @P0 LDG.E R0, [R4.64] ;  /* 0x0000001404000981 */ /* 0x012f22000c1e1900 */
[----:B------:R-:W-:-:S03]  /*0940*/  ULDC.64 UR4, c[0x0][0x378] ;  /* 0x0000de0000047ab9 */ /* 0x000fc60000000a00 */
[----:B---3--:R-:W3:Y:S01]  /*0950*/  @P0 LDG.E R2, [R4.64+0x4] ;  /* 0x0000041404020981 */ /* 0x008ee2000c1e1900 */
[----:B------:R-:W-:Y:S01]  /*0960*/  UISETP.NE.U32.AND UP0, UPT, URZ, UR4, UPT ;  /* 0x000000043f00728c */ /* 0x000fe2000bf05070 */
[----:B------:R-:W-:-:S03]  /*0970*/  IMAD.U32 R76, RZ, RZ, UR16 ;  /* 0x00000010ff4c7e24 */ /* 0x000fc6000f8e00ff */
[----:B------:R-:W-:-:S03]  /*0980*/  UISETP.NE.AND.EX UP0, UPT, URZ, UR5, UPT, UP0 ;  /* 0x000000053f00728c */ /* 0x000fc6000bf05300 */
[----:B------:R-:W-:-:S03]  /*0990*/  ULDC.64 UR4, c[0x0][0x378] ;  /* 0x0000de0000047ab9 */ /* 0x000fc60000000a00 */
[----:B------:R-:W-:-:S05]  /*09a0*/  PLOP3.LUT P1, PT, PT, PT, UP0, 0x80, 0x0 ;  /* 0x000000000000781c */ /* 0x000fca0003f2f008 */
[----:B------:R-:W-:-:S06]  /*09b0*/  @UP0 UIMAD.WIDE UR4, UR18, UR19, UR4 ;  /* 0x00000013120402a5 */ /* 0x000fcc000f8e0204 */
[----:B------:R-:W-:Y:S01]  /*09c0*/  MOV R6, UR4 ;  /* 0x0000000400067c02 */ /* 0x000fe20008000f00 */
[----:B------:R-:W-:-:S05]  /*09d0*/  IMAD.U32 R7, RZ, RZ, UR5 ;  /* 0x00000005ff077e24 */ /* 0x000fca000f8e00ff */
[----:B------:R1:W5:Y:S01]  /*09e0*/  @P1 LDG.E R76, [R6.64] ;  /* 0x00000014064c1981 */ /* 0x000362000c1e1900 */
[----:B------:R-:W-:Y:S02]  /*09f0*/  ULDC UR6, c[0x0][0x2c4] ;  /* 0x0000b10000067ab9 */ /* 0x000fe40000000800 */
[----:B------:R-:W-:Y:S02]  /*0a00*/  UISETP.NE.AND UP2, UPT, UR6, 0x1, UPT ;  /* 0x000000010600788c */ /* 0x000fe4000bf45270 */
[----:B------:R-:W-:-:S09]  /*0a10*/  UIADD3 UR6, -UR13, UR16, URZ ;  /* 0x000000100d067290 */ /* 0x000fd2000fffe13f */
[----:B------:R-:W-:Y:S01]  /*0a20*/  @UP2 UIADD3 UR22, UR12, 0x7f, URZ ;  /* 0x0000007f0c162890 */ /* 0x000fe2000fffe03f */
[----:B----4-:R-:W4:Y:S08]  /*0a30*/  @P0 R2UR UR4, R0 ;  /* 0x00000000000403c2 */ /* 0x010f3000000e0000 */
[----:B---3--:R-:W4:Y:S02]  /*0a40*/  @P0 R2UR UR5, R2 ;  /* 0x00000000020503c2 */ /* 0x008f2400000e0000 */
[----:B----4-:R-:W-:-:S03]  /*0a50*/  @UP3 UIADD3 UR15, -UR4, UR5, URZ ;  /* 0x00000005040f3290 */ /* 0x010fc6000fffe13f */
[----:B------:R-:W-:Y:S02]  /*0a60*/  ULDC.64 UR4, c[0x0][0x2c8] ;  /* 0x0000b20000047ab9 */ /* 0x000fe40000000a00 */
[----:B------:R-:W-:Y:S02]  /*0a70*/  UIMAD.WIDE.U32 UR22, UR22, UR4, URZ ;  /* 0x00000004161672a5 */ /* 0x000fe4000f8e003f */
[----:B------:R-:W-:Y:S02]  /*0a80*/  UIADD3 UR9, UR6, UR15, URZ ;  /* 0x0000000f06097290 */ /* 0x000fe4000fffe03f */
[----:B------:R-:W-:Y:S02]  /*0a90*/  UIADD3 UR4, UR12, 0x7f, URZ ;  /* 0x0000007f0c047890 */ /* 0x000fe4000fffe03f */
[----:B--2---:R-:W-:Y:S02]  /*0aa0*/  UIADD3 UR7, UR9, 0x40, -UR17 ;  /* 0x0000004009077890 */ /* 0x004fe4000fffe811 */
[----:B------:R-:W-:-:S02]  /*0ab0*/  @UP2 USHF.R.U32.HI UR4, URZ, UR5, UR23 ;  /* 0x000000053f042299 */ /* 0x000fc40008011617 */
[----:B------:R-:W-:Y:S02]  /*0ac0*/  UIADD3 UR22, UR9, 0x3f, URZ ;  /* 0x0000003f09167890 */ /* 0x000fe4000fffe03f */
[----:B------:R-:W-:Y:S02]  /*0ad0*/  UIADD3 UR5, UR7, UR4, URZ ;  /* 0x0000000407057290 */ /* 0x000fe4000fffe03f */
[----:B------:R-:W-:Y:S02]  /*0ae0*/  USHF.R.S32.HI UR8, URZ, 0x1f, UR22 ;  /* 0x0000001f3f087899 */ /* 0x000fe40008011416 */
[----:B------:R-:W-:Y:S02]  /*0af0*/  USHF.R.S32.HI UR4, URZ, 0x1f, UR5 ;  /* 0x0000001f3f047899 */ /* 0x000fe40008011405 */
[----:B------:R-:W-:Y:S02]  /*0b00*/  ULEA.HI UR8, UR8, UR22, URZ, 0x6 ;  /* 0x0000001608087291 */ /* 0x000fe4000f8f303f */
[----:B------:R-:W-:-:S02]  /*0b10*/  ULEA.HI UR4, UR4, UR5, URZ, 0x6 ;  /* 0x0000000504047291 */ /* 0x000fc4000f8f303f */
[----:B------:R-:W-:Y:S02]  /*0b20*/  USHF.R.S32.HI UR8, URZ, 0x6, UR8 ;  /* 0x000000063f087899 */ /* 0x000fe40008011408 */
[----:B------:R-:W-:-:S04]  /*0b30*/  USHF.R.S32.HI UR4, URZ, 0x6, UR4 ;  /* 0x000000063f047899 */ /* 0x000fc80008011404 */
[----:B------:R-:W-:-:S04]  /*0b40*/  UISETP.LT.AND UP0, UPT, UR8, UR4, UPT ;  /* 0x000000040800728c */ /* 0x000fc8000bf01270 */
[----:B------:R-:W-:Y:S02]  /*0b50*/  USEL UR5, UR8, UR4, UP0 ;  /* 0x0000000408057287 */ /* 0x000fe40008000000 */
[----:B------:R-:W-:Y:S02]  /*0b60*/  UIADD3 UR4, -UR6, URZ, URZ ;  /* 0x0000003f06047290 */ /* 0x000fe4000fffe13f */
        /* <DEDUP_REMOVED lines=15> */
[----:B-1----:R-:W-:Y:S02]  /*0c60*/  ULDC.64 UR4, c[0x0][0x340] ;  /* 0x0000d00000047ab9 */ /* 0x002fe40000000a00 */
        /* <DEDUP_REMOVED lines=8> */
[----:B------:R-:W-:-:S03]  /*0cf0*/  ULDC.64 UR4, c[0x0][0x260] ;  /* 0x0000980000047ab9 */ /* 0x000fc60000000a00 */
[-C--:B------:R-:W-:Y:S01]  /*0d00*/  LEA.HI R10, R0, R71.reuse, RZ, 0x3 ;  /* 0x00000047000a7211 */ /* 0x080fe200078f18ff */
[----:B------:R1:W2:Y:S01]  /*0d10*/  @P2 LDG.E R5, [R4.64] ;  /* 0x0000001404052981 */ /* 0x0002a2000c1e1900 */
[----:B-----5:R-:W-:Y:S01]  /*0d20*/  SHF.R.S32.HI R3, RZ, 0x1f, R153 ;  /* 0x0000001fff037819 */ /* 0x020fe20000011499 */
[----:B------:R-:W-:Y:S01]  /*0d30*/  IMAD.U32 R21, RZ, RZ, UR11 ;  /* 0x0000000bff157e24 */ /* 0x000fe2000f8e00ff */
[----:B------:R-:W-:Y:S01]  /*0d40*/  LOP3.LUT R2, R10, 0x1ffffff8, RZ, 0xc0, !PT ;  /* 0x1ffffff80a027812 */ /* 0x000fe200078ec0ff */
[----:B------:R-:W-:Y:S01]  /*0d50*/  UIMAD UR4, UR10, UR4, URZ ;  /* 0x000000040a0472a4 */ /* 0x000fe2000f8e023f */
[----:B------:R-:W-:Y:S01]  /*0d60*/  SHF.R.S32.HI R10, RZ, 0x3, R10 ;  /* 0x00000003ff0a7819 */ /* 0x000fe2000001140a */
[----:B------:R-:W-:Y:S01]  /*0d70*/  UIADD3 UR19, UR22, -0x1, URZ ;  /* 0xffffffff16137890 */ /* 0x000fe2000fffe03f */
[----:B------:R-:W-:Y:S01]  /*0d80*/  LEA.HI R6, R0, R71, RZ, 0x6 ;  /* 0x0000004700067211 */ /* 0x000fe200078f30ff */
[----:B------:R-:W-:Y:S01]  /*0d90*/  IMAD.IADD R2, R71, 0x1, -R2 ;  /* 0x0000000147027824 */ /* 0x000fe200078e0a02 */
[C---:B------:R-:W-:Y:S01]  /*0da0*/  IADD3 R152, P0, R10.reuse, R153, RZ ;  /* 0x000000990a987210 */ /* 0x040fe20007f1e0ff */
[C---:B------:R-:W-:Y:S01]  /*0db0*/  IMAD.SHL.U32 R7, R10.reuse, 0x40, RZ ;  /* 0x000000400a077824 */ /* 0x040fe200078e00ff */
[----:B------:R-:W-:Y:S01]  /*0dc0*/  IADD3 R91, -R10, UR15, RZ ;  /* 0x0000000f0a5b7c10 */ /* 0x000fe2000fffe1ff */
[----:B------:R-:W-:Y:S01]  /*0dd0*/  IMAD.SHL.U32 R2, R2, 0x8, RZ ;  /* 0x0000000802027824 */ /* 0x000fe200078e00ff */
[----:B------:R-:W-:Y:S01]  /*0de0*/  LEA.HI.X.SX32 R153, R10, R3, 0x1, P0 ;  /* 0x000000030a997211 */ /* 0x000fe200000f0eff */
[----:B------:R-:W-:Y:S01]  /*0df0*/  IMAD.SHL.U32 R128, R6, 0x8, RZ ;  /* 0x0000000806807824 */ /* 0x000fe200078e00ff */
[----:B------:R-:W-:Y:S01]  /*0e00*/  LOP3.LUT R7, R7, 0x1c0, RZ, 0xc0, !PT ;  /* 0x000001c007077812 */ /* 0x000fe200078ec0ff */
[----:B------:R-:W-:Y:S01]  /*0e10*/  UIMAD UR22, UR11, UR5, UR4 ;  /* 0x000000050b1672a4 */ /* 0x000fe2000f8e0204 */
[----:B------:R-:W-:Y:S01]  /*0e20*/  IADD3 R3, R2, 0x80, RZ ;  /* 0x0000008002037810 */ /* 0x000fe20007ffe0ff */
[----:B------:R-:W-:Y:S01]  /*0e30*/  USEL UR24, UR18, URZ, !UP3 ;  /* 0x0000003f12187287 */ /* 0x000fe2000d800000 */
[--C-:B------:R-:W-:Y:S01]  /*0e40*/  LOP3.LUT R8, R7, 0x38, R2.reuse, 0xf8, !PT ;  /* 0x0000003807087812 */ /* 0x100fe200078ef802 */
[----:B------:R-:W-:Y:S01]  /*0e50*/  ULDC.64 UR4, c[0x0][0x240] ;  /* 0x0000900000047ab9 */ /* 0x000fe20000000a00 */
[----:B------:R-:W-:Y:S01]  /*0e60*/  SHF.R.U32.HI R7, RZ, 0x3, R7 ;  /* 0x00000003ff077819 */ /* 0x000fe20000011607 */
[----:B------:R-:W-:Y:S01]  /*0e70*/  UIMAD UR4, UR10, UR4, URZ ;  /* 0x000000040a0472a4 */ /* 0x000fe2000f8e023f */
[----:B------:R-:W-:Y:S01]  /*0e80*/  ISETP.GE.AND P5, PT, R3, c[0x0][0x1d4], PT ;  /* 0x0000750003007a0c */ /* 0x000fe20003fa6270 */
[----:B------:R-:W-:Y:S01]  /*0e90*/  IMAD.MOV.U32 R105, RZ, RZ, c[0x0][0x238] ;  /* 0x00008e00ff697624 */ /* 0x000fe200078e00ff */
[----:B------:R-:W-:Y:S01]  /*0ea0*/  LOP3.LUT R7, R8, R7, RZ, 0x3c, !PT ;  /* 0x0000000708077212 */ /* 0x000fe200078e3cff */
[----:B------:R-:W-:Y:S01]  /*0eb0*/  UIMAD UR25, UR11, UR5, UR4 ;  /* 0x000000050b1972a4 */ /* 0x000fe2000f8e0204 */
[----:B------:R-:W-:Y:S01]  /*0ec0*/  SHF.R.S32.HI R3, RZ, 0x1f, R2 ;  /* 0x0000001fff037819 */ /* 0x000fe20000011402 */
[----:B-1----:R-:W-:Y:S01]  /*0ed0*/  IMAD.U32 R4, RZ, RZ, UR19 ;  /* 0x00000013ff047e24 */ /* 0x002fe2000f8e00ff */
[----:B------:R-:W-:Y:S01]  /*0ee0*/  LOP3.LUT R128, R7, 0xfffffe00, R128, 0xf8, !PT ;  /* 0xfffffe0007807812 */ /* 0x000fe200078ef880 */
[----:B------:R-:W-:Y:S01]  /*0ef0*/  IMAD R7, R153, c[0x0][0x238], RZ ;  /* 0x00008e0099077a24 */ /* 0x000fe200078e02ff */
[C---:B------:R-:W-:Y:S01]  /*0f00*/  IADD3 R6, R2.reuse, 0x40, RZ ;  /* 0x0000004002067810 */ /* 0x040fe20007ffe0ff */
[----:B------:R-:W-:Y:S01]  /*0f10*/  IMAD.WIDE.U32 R20, R21, c[0x0][0x260], R2 ;  /* 0x0000980015147a25 */ /* 0x000fe200078e0002 */
[----:B------:R-:W-:Y:S01]  /*0f20*/  ISETP.GE.AND P3, PT, R2, c[0x0][0x1d4], PT ;  /* 0x0000750002007a0c */ /* 0x000fe20003f66270 */
[----:B------:R-:W-:Y:S01]  /*0f30*/  ULDC.64 UR4, c[0x0][0x248] ;  /* 0x0000920000047ab9 */ /* 0x000fe20000000a00 */
[----:B------:R-:W-:Y:S01]  /*0f40*/  LEA.HI R10, R0, R71, RZ, 0x2 ;  /* 0x00000047000a7211 */ /* 0x000fe200078f10ff */
[----:B------:R-:W-:Y:S01]  /*0f50*/  IMAD R8, R152, c[0x0][0x23c], R7 ;  /* 0x00008f0098087a24 */ /* 0x000fe200078e0207 */
[----:B------:R-:W-:Y:S01]  /*0f60*/  ISETP.GE.AND P6, PT, R6, c[0x0][0x1d4], PT ;  /* 0x0000750006007a0c */ /* 0x000fe20003fc6270 */
[----:B------:R-:W-:Y:S01]  /*0f70*/  IMAD.WIDE.U32 R2, R152, c[0x0][0x238], R2 ;  /* 0x00008e0098027a25 */ /* 0x000fe200078e0002 */
[----:B------:R-:W-:-:S02]  /*0f80*/  LOP3.LUT R6, R10, 0xfffffffc, RZ, 0xc0, !PT ;  /* 0xfffffffc0a067812 */ /* 0x000fc400078ec0ff */
[----:B------:R-:W-:Y:S01]  /*0f90*/  IADD3 R21, R21, UR22, RZ ;  /* 0x0000001615157c10 */ /* 0x000fe2000fffe0ff */
[----:B------:R-:W-:Y:S01]  /*0fa0*/  IMAD.IADD R9, R3, 0x1, R8 ;  /* 0x0000000103097824 */ /* 0x000fe200078e0208 */
[----:B------:R-:W-:Y:S01]  /*0fb0*/  USHF.R.S32.HI UR22, URZ, 0x1f, UR18 ;  /* 0x0000001f3f167899 */ /* 0x000fe20008011412 */
[----:B------:R-:W-:Y:S01]  /*0fc0*/  IMAD.MOV.U32 R8, RZ, RZ, R2 ;  /* 0x000000ffff087224 */ /* 0x000fe200078e0002 */
[----:B------:R-:W-:Y:S01]  /*0fd0*/  SHF.R.S32.HI R135, RZ, 0x2, R10 ;  /* 0x00000002ff877819 */ /* 0x000fe2000001140a */
[----:B------:R-:W-:Y:S01]  /*0fe0*/  IMAD.U32 R2, RZ, RZ, UR11 ;  /* 0x0000000bff027e24 */ /* 0x000fe2000f8e00ff */
[----:B------:R-:W-:Y:S01]  /*0ff0*/  USEL UR23, UR22, URZ, !UP3 ;  /* 0x0000003f16177287 */ /* 0x000fe2000d800000 */
[----:B------:R-:W-:Y:S01]  /*1000*/  IMAD.IADD R6, R71, 0x1, -R6 ;  /* 0x0000000147067824 */ /* 0x000fe200078e0a06 */
[----:B------:R-:W-:Y:S01]  /*1010*/  SHF.R.S32.HI R140, RZ, 0x1f, R135 ;  /* 0x0000001fff8c7819 */ /* 0x000fe20000011487 */
[----:B------:R-:W-:Y:S01]  /*1020*/  IMAD.WIDE.U32 R150, R2, c[0x0][0x240], R8 ;  /* 0x0000900002967a25 */ /* 0x000fe200078e0008 */
[----:B------:R-:W-:Y:S01]  /*1030*/  UIMAD UR4, UR23, UR4, URZ ;  /* 0x00000004170472a4 */ /* 0x000fe2000f8e023f */
[----:B------:R-:W-:-:S02]  /*1040*/  SHF.R.S32.HI R10, RZ, 0x1f, R10 ;  /* 0x0000001fff0a7819 */ /* 0x000fc4000001140a */
[C---:B------:R-:W-:Y:S01]  /*1050*/  IMAD.SHL.U32 R18, R6.reuse, 0x4, RZ ;  /* 0x0000000406127824 */ /* 0x040fe200078e00ff */
[----:B------:R-:W-:Y:S01]  /*1060*/  IADD3 R151, R151, UR25, RZ ;  /* 0x0000001997977c10 */ /* 0x000fe2000fffe0ff */
[----:B------:R-:W-:Y:S01]  /*1070*/  IMAD.SHL.U32 R16, R6, 0x8, RZ ;  /* 0x0000000806107824 */ /* 0x000fe200078e00ff */
[----:B------:R-:W-:Y:S01]  /*1080*/  UIMAD UR4, UR24, UR5, UR4 ;  /* 0x00000005180472a4 */ /* 0x000fe2000f8e0204 */
[----:B------:R-:W-:Y:S01]  /*1090*/  IMAD.MOV.U32 R96, RZ, RZ, 0x6 ;  /* 0x00000006ff607424 */ /* 0x000fe200078e00ff */
[----:B------:R-:W-:Y:S01]  /*10a0*/  SHF.R.S32.HI R19, RZ, 0x1f, R18 ;  /* 0x0000001fff137819 */ /* 0x000fe20000011412 */
[----:B------:R-:W-:Y:S01]  /*10b0*/  IMAD.U32 R148, RZ, RZ, UR24 ;  /* 0x00000018ff947e24 */ /* 0x000fe2000f8e00ff */
[----:B------:R-:W-:Y:S01]  /*10c0*/  SHF.R.S32.HI R17, RZ, 0x1f, R16 ;  /* 0x0000001fff117819 */ /* 0x000fe20000011410 */
[----:B------:R-:W-:Y:S01]  /*10d0*/  IMAD R4, R4, -0x40, R91 ;  /* 0xffffffc004047824 */ /* 0x000fe200078e025b */
[----:B------:R-:W-:Y:S01]  /*10e0*/  ISETP.GE.AND P4, PT, R16, c[0x0][0x27c], PT ;  /* 0x00009f0010007a0c */ /* 0x000fe20003f86270 */
[----:B------:R-:W-:Y:S01]  /*10f0*/  IMAD R142, R140, c[0x0][0x280], RZ ;  /* 0x0000a0008c8e7a24 */ /* 0x000fe200078e02ff */
[----:B------:R-:W-:Y:S01]  /*1100*/  SHF.L.U64.HI R92, R105, R96, c[0x0][0x23c] ;  /* 0x00008f00695c7619 */ /* 0x000fe20000010260 */
[----:B------:R-:W-:Y:S01]  /*1110*/  IMAD.WIDE.U32 R150, R148, c[0x0][0x248], R150 ;  /* 0x0000920094967a25 */ /* 0x000fe200078e0096 */
[C---:B------:R-:W-:Y:S01]  /*1120*/  ISETP.GE.AND P1, PT, R4.reuse, 0x1, PT ;  /* 0x000000010400780c */ /* 0x040fe20003f26270 */
[----:B------:R-:W-:Y:S01]  /*1130*/  USHF.R.S32.HI UR5, URZ, 0x1f, UR19 ;  /* 0x0000001f3f057899 */ /* 0x000fe20008011413 */
[----:B------:R-:W-:Y:S01]  /*1140*/  SEL R3, RZ, c[0x0][0x27c], !P4 ;  /* 0x00009f00ff037a07 */ /* 0x000fe20006000000 */
[C---:B------:R-:W-:Y:S01]  /*1150*/  IMAD R142, R135.reuse, c[0x0][0x284], R142 ;  /* 0x0000a100878e7a24 */ /* 0x040fe200078e028e */
[----:B------:R-:W-:Y:S01]  /*1160*/  ISETP.GT.AND P0, PT, R4, 0x20, PT ;  /* 0x000000200400780c */ /* 0x000fe20003f04270 */
[----:B------:R-:W-:Y:S01]  /*1170*/  IMAD.WIDE.U32 R146, R135, c[0x0][0x280], R18 ;  /* 0x0000a00087927a25 */ /* 0x000fe200078e0012 */
[----:B------:R-:W-:-:S02]  /*1180*/  IADD3 R155, R151, UR4, RZ ;  /* 0x00000004979b7c10 */ /* 0x000fc4000fffe0ff */
[C---:B------:R-:W-:Y:S01]  /*1190*/  IADD3 R15, R18.reuse, 0x20, RZ ;  /* 0x00000020120f7810 */ /* 0x040fe20007ffe0ff */
[----:B------:R-:W-:Y:S01]  /*11a0*/  IMAD.WIDE.U32 R8, R135, c[0x0][0x280], R16 ;  /* 0x0000a00087087a25 */ /* 0x000fe200078e0010 */
[----:B------:R-:W-:Y:S02]  /*11b0*/  P2R R137, PR, RZ, 0x10 ;  /* 0x00000010ff897803 */ /* 0x000fe40000000000 */
[----:B------:R-:W-:Y:S01]  /*11c0*/  IADD3 R14, R18, 0x40, RZ ;  /* 0x00000040120e7810 */ /* 0x000fe20007ffe0ff */
[----:B------:R-:W-:Y:S01]  /*11d0*/  IMAD.SHL.U32 R93, R105, 0x40, RZ ;  /* 0x00000040695d7824 */ /* 0x000fe200078e00ff */
[----:B------:R-:W-:Y:S01]  /*11e0*/  LEA.HI R115, R0, R71, RZ, 0x5 ;  /* 0x0000004700737211 */ /* 0x000fe200078f28ff */
[----:B------:R-:W-:Y:S01]  /*11f0*/  IMAD R4, R92, UR19, RZ ;  /* 0x000000135c047c24 */ /* 0x000fe2000f8e02ff */
[C---:B------:R-:W-:Y:S01]  /*1200*/  IADD3 R133, R16.reuse, 0x60, RZ ;  /* 0x0000006010857810 */ /* 0x040fe20007ffe0ff */
[----:B------:R-:W-:Y:S01]  /*1210*/  IMAD.MOV.U32 R154, RZ, RZ, R150 ;  /* 0x000000ffff9a7224 */ /* 0x000fe200078e0096 */
[C---:B------:R-:W-:Y:S01]  /*1220*/  IADD3 R132, R16.reuse, 0x80, RZ ;  /* 0x0000008010847810 */ /* 0x040fe20007ffe0ff */
[----:B------:R-:W-:Y:S01]  /*1230*/  IMAD.IADD R147, R147, 0x1, R142 ;  /* 0x0000000193937824 */ /* 0x000fe200078e028e */
[----:B------:R-:W-:Y:S01]  /*1240*/  IADD3 R130, R16, 0xa0, RZ ;  /* 0x000000a010827810 */ /* 0x000fe20007ffe0ff */
[----:B------:R-:W-:Y:S01]  /*1250*/  IMAD.IADD R143, R142, 0x1, R9 ;  /* 0x000000018e8f7824 */ /* 0x000fe200078e0209 */
[----:B------:R-:W-:Y:S01]  /*1260*/  P2R R138, PR, RZ, 0x8 ;  /* 0x00000008ff8a7803 */ /* 0x000fe20000000000 */
[----:B------:R-:W-:Y:S01]  /*1270*/  IMAD.IADD R2, R16, 0x1, R3 ;  /* 0x0000000110027824 */ /* 0x000fe200078e0203 */
[----:B------:R-:W-:Y:S01]  /*1280*/  SHF.R.S32.HI R117, RZ, 0x1f, R130 ;  /* 0x0000001fff757819 */ /* 0x000fe20000011482 */
[----:B------:R-:W-:Y:S01]  /*1290*/  IMAD.MOV.U32 R142, RZ, RZ, R8 ;  /* 0x000000ffff8e7224 */ /* 0x000fe200078e0008 */
[----:B------:R-:W-:Y:S01]  /*12a0*/  IADD3 R83, R83, UR16, RZ ;  /* 0x0000001053537c10 */ /* 0x000fe2000fffe0ff */
[----:B------:R-:W-:Y:S01]  /*12b0*/  IMAD R140, R140, c[0x0][0x290], RZ ;  /* 0x0000a4008c8c7a24 */ /* 0x000fe200078e02ff */
[----:B------:R-:W-:Y:S01]  /*12c0*/  SHF.R.S32.HI R113, RZ, 0x1f, R2 ;  /* 0x0000001fff717819 */ /* 0x000fe20000011402 */
[C---:B------:R-:W-:Y:S01]  /*12d0*/  IMAD R3, R93.reuse, UR5, R4 ;  /* 0x000000055d037c24 */ /* 0x040fe2000f8e0204 */
[----:B------:R-:W-:Y:S01]  /*12e0*/  ULDC.64 UR4, c[0x0][0x1e8] ;  /* 0x00007a0000047ab9 */ /* 0x000fe20000000a00 */
[----:B------:R-:W-:Y:S01]  /*12f0*/  IMAD.WIDE.U32 R8, R93, UR19, R154 ;  /* 0x000000135d087c25 */ /* 0x000fe2000f8e009a */
[CC--:B------:R-:W-:Y:S01]  /*1300*/  LEA.HI R4, R113.reuse, R2.reuse, RZ, 0x3 ;  /* 0x0000000271047211 */ /* 0x0c0fe200078f18ff */
[----:B------:R-:W-:Y:S01]  /*1310*/  UIMAD UR25, UR10, UR4, URZ ;  /* 0x000000040a1972a4 */ /* 0x000fe2000f8e023f */
[----:B------:R-:W-:Y:S01]  /*1320*/  LEA.HI R113, R113, R2, RZ, 0x6 ;  /* 0x0000000271717211 */ /* 0x000fe200078f30ff */
[C---:B------:R-:W-:Y:S01]  /*1330*/  IMAD R140, R135.reuse, c[0x0][0x294], R140 ;  /* 0x0000a500878c7a24 */ /* 0x040fe200078e028c */
[----:B------:R-:W-:Y:S01]  /*1340*/  UIMAD.WIDE.U32 UR28, UR11, UR4, URZ ;  /* 0x000000040b1c72a5 */ /* 0x000fe2000f8e003f */
[----:B------:R-:W-:Y:S01]  /*1350*/  IMAD.WIDE.U32 R12, R135, c[0x0][0x290], R16 ;  /* 0x0000a400870c7a25 */ /* 0x000fe200078e0010 */
[----:B------:R-:W-:Y:S01]  /*1360*/  UIMAD UR25, UR11, UR5, UR25 ;  /* 0x000000050b1972a4 */ /* 0x000fe2000f8e0219 */
[----:B------:R-:W-:-:S02]  /*1370*/  LOP3.LUT R99, R4, 0xfffffff8, RZ, 0xc0, !PT ;  /* 0xfffffff804637812 */ /* 0x000fc400078ec0ff */
[----:B------:R-:W-:Y:S01]  /*1380*/  IMAD.IADD R3, R9, 0x1, R3 ;  /* 0x0000000109037824 */ /* 0x000fe200078e0203 */
[----:B------:R-:W-:Y:S01]  /*1390*/  ULDC.64 UR4, c[0x0][0x210] ;  /* 0x0000840000047ab9 */ /* 0x000fe20000000a00 */
[----:B------:R-:W-:Y:S01]  /*13a0*/  IMAD.MOV.U32 R104, RZ, RZ, 0x5 ;  /* 0x00000005ff687424 */ /* 0x000fe200078e00ff */
[----:B------:R-:W-:Y:S01]  /*13b0*/  UIMAD UR27, UR10, UR4, URZ ;  /* 0x000000040a1b72a4 */ /* 0x000fe2000f8e023f */
[----:B------:R-:W-:Y:S01]  /*13c0*/  IMAD.IADD R141, R140, 0x1, R13 ;  /* 0x000000018c8d7824 */ /* 0x000fe200078e020d */
[----:B------:R-:W-:Y:S01]  /*13d0*/  UIMAD.WIDE.U32 UR30, UR11, UR4, URZ ;  /* 0x000000040b1e72a5 */ /* 0x000fe2000f8e003f */
[----:B------:R-:W-:Y:S01]  /*13e0*/  IMAD.IADD R13, R18, 0x1, R15 ;  /* 0x00000001120d7824 */ /* 0x000fe200078e020f */
[C---:B------:R-:W-:Y:S01]  /*13f0*/  SHF.L.U64.HI R104, R105.reuse, R104, c[0x0][0x23c] ;  /* 0x00008f0069687619 */ /* 0x040fe20000010268 */
[----:B------:R-:W-:Y:S01]  /*1400*/  IMAD.SHL.U32 R128, R128, 0x2, RZ ;  /* 0x0000000280807824 */ /* 0x000fe200078e00ff */
[----:B------:R-:W-:Y:S01]  /*1410*/  UIMAD UR27, UR11, UR5, UR27 ;  /* 0x000000050b1b72a4 */ /* 0x000fe2000f8e021b */
[----:B------:R-:W-:Y:S01]  /*1420*/  IMAD.SHL.U32 R105, R105, 0x20, RZ ;  /* 0x0000002069697824 */ /* 0x000fe200078e00ff */
[----:B------:R-:W-:Y:S01]  /*1430*/  ISETP.GE.AND P4, PT, R13, c[0x0][0x27c], PT ;  /* 0x00009f000d007a0c */ /* 0x000fe20003f86270 */
[----:B------:R-:W-:Y:S01]  /*1440*/  IMAD.WIDE.U32 R148, R148, c[0x0][0x268], R20 ;  /* 0x00009a0094947a25 */ /* 0x000fe200078e0014 */
[----:B------:R-:W-:Y:S01]  /*1450*/  ULDC.64 UR4, c[0x0][0x268] ;  /* 0x00009a0000047ab9 */ /* 0x000fe20000000a00 */
[----:B------:R-:W-:Y:S01]  /*1460*/  LEA.HI R117, R117, R130, RZ, 0x3 ;  /* 0x0000008275757211 */ /* 0x000fe200078f18ff */
[----:B------:R-:W-:Y:S01]  /*1470*/  UIMAD UR4, UR23, UR4, URZ ;  /* 0x00000004170472a4 */ /* 0x000fe2000f8e023f */
[----:B------:R-:W-:Y:S01]  /*1480*/  IMAD.WIDE.U32 R144, R135, c[0x0][0x290], R18 ;  /* 0x0000a40087907a25 */ /* 0x000fe200078e0012 */
[----:B------:R-:W-:Y:S01]  /*1490*/  SHF.R.S32.HI R98, RZ, 0x1f, R99 ;  /* 0x0000001fff627819 */ /* 0x000fe20000011463 */
[----:B------:R-:W-:Y:S01]  /*14a0*/  UIADD3 UR25, UR29, UR25, URZ ;  /* 0x000000191d197290 */ /* 0x000fe2000fffe03f */
[----:B------:R-:W-:Y:S01]  /*14b0*/  LOP3.LUT R117, R117, 0xfffffff8, RZ, 0xc0, !PT ;  /* 0xfffffff875757812 */ /* 0x000fe200078ec0ff */
[----:B------:R-:W-:Y:S01]  /*14c0*/  IMAD.IADD R145, R145, 0x1, R140 ;  /* 0x0000000191917824 */ /* 0x000fe200078e028c */
[----:B------:R-:W-:Y:S01]  /*14d0*/  UIMAD UR24, UR24, UR5, UR4 ;  /* 0x00000005181872a4 */ /* 0x000fe2000f8e0204 */
[----:B------:R-:W-:Y:S01]  /*14e0*/  IMAD.MOV.U32 R140, RZ, RZ, R12 ;  /* 0x000000ffff8c7224 */ /* 0x000fe200078e000c */
[----:B------:R-:W-:Y:S01]  /*14f0*/  SHF.L.U64.HI R98, R99, 0x1, R98 ;  /* 0x0000000163627819 */ /* 0x000fe20000010262 */
[C---:B------:R-:W-:Y:S01]  /*1500*/  IMAD.IADD R12, R18.reuse, 0x1, R14 ;  /* 0x00000001120c7824 */ /* 0x040fe200078e020e */
[----:B------:R-:W-:Y:S01]  /*1510*/  ULDC.64 UR4, c[0x0][0x2b0] ;  /* 0x0000ac0000047ab9 */ /* 0x000fe20000000a00 */
[----:B------:R-:W-:Y:S01]  /*1520*/  IMAD.SHL.U32 R115, R115, 0x10, RZ ;  /* 0x0000001073737824 */ /* 0x000fe200078e00ff */
[----:B------:R-:W-:Y:S01]  /*1530*/  P2R R136, PR, RZ, 0x10 ;  /* 0x00000010ff887803 */ /* 0x000fe20000000000 */
[----:B------:R-:W-:Y:S01]  /*1540*/  IMAD.SHL.U32 R113, R113, 0x40, RZ ;  /* 0x0000004071717824 */ /* 0x000fe200078e00ff */
[----:B------:R-:W-:Y:S01]  /*1550*/  IADD3 R11, R18, 0x30, RZ ;  /* 0x00000030120b7810 */ /* 0x000fe20007ffe0ff */
[----:B------:R-:W-:Y:S01]  /*1560*/  IMAD R127, R6, 0x40, R135 ;  /* 0x00000040067f7824 */ /* 0x000fe200078e0287 */
[----:B------:R-:W-:Y:S01]  /*1570*/  LOP3.LUT R115, R115, 0xfffffe00, RZ, 0xc0, !PT ;  /* 0xfffffe0073737812 */ /* 0x000fe200078ec0ff */
[----:B------:R-:W-:Y:S01]  /*1580*/  IMAD.MOV.U32 R77, RZ, RZ, c[0x0][0x27c] ;  /* 0x00009f00ff4d7624 */ /* 0x000fe200078e00ff */
[----:B------:R-:W-:Y:S01]  /*1590*/  LOP3.LUT R113, R113, 0x7ffff000, RZ, 0xc0, !PT ;  /* 0x7ffff00071717812 */ /* 0x000fe200078ec0ff */
[----:B------:R-:W-:Y:S01]  /*15a0*/  IMAD.MOV.U32 R90, RZ, RZ, c[0x0][0x2b8] ;  /* 0x0000ae00ff5a7624 */ /* 0x000fe200078e00ff */
[----:B------:R-:W-:Y:S01]  /*15b0*/  SHF.R.S32.HI R6, RZ, 0x1f, R133 ;  /* 0x0000001fff067819 */ /* 0x000fe20000011485 */
[----:B------:R-:W-:Y:S01]  /*15c0*/  IMAD.MOV.U32 R95, RZ, RZ, c[0x0][0x280] ;  /* 0x0000a000ff5f7624 */ /* 0x000fe200078e00ff */
[----:B------:R-:W-:Y:S01]  /*15d0*/  IADD3 R9, R18, 0x10, RZ ;  /* 0x0000001012097810 */ /* 0x000fe20007ffe0ff */
[----:B------:R-:W-:Y:S01]  /*15e0*/  IMAD.MOV.U32 R97, RZ, RZ, c[0x0][0x290] ;  /* 0x0000a400ff617624 */ /* 0x000fe200078e00ff */
[----:B------:R-:W-:Y:S01]  /*15f0*/  LEA.HI R123, R6, R133, RZ, 0x3 ;  /* 0x00000085067b7211 */ /* 0x000fe200078f18ff */
[----:B------:R-:W-:Y:S01]  /*1600*/  IMAD.WIDE.U32 R146, R76, c[0x0][0x280], R146 ;  /* 0x0000a0004c927a25 */ /* 0x000fe200078e0092 */
[----:B------:R-:W-:Y:S01]  /*1610*/  SHF.R.S32.HI R6, RZ, 0x1f, R13 ;  /* 0x0000001fff067819 */ /* 0x000fe2000001140d */
[----:B------:R-:W-:Y:S01]  /*1620*/  UIADD3 UR27, UR31, UR27, URZ ;  /* 0x0000001b1f1b7290 */ /* 0x000fe2000fffe03f */
[----:B------:R-:W-:Y:S01]  /*1630*/  LOP3.LUT R123, R123, 0xfffffff8, RZ, 0xc0, !PT ;  /* 0xfffffff87b7b7812 */ /* 0x000fe200078ec0ff */
[----:B------:R-:W-:Y:S01]  /*1640*/  IMAD.MOV.U32 R114, RZ, RZ, c[0x0][0x27c] ;  /* 0x00009f00ff727624 */ /* 0x000fe200078e00ff */
[----:B------:R-:W-:Y:S01]  /*1650*/  LEA.HI R125, R6, R13, RZ, 0x3 ;  /* 0x0000000d067d7211 */ /* 0x000fe200078f18ff */
[----:B------:R-:W-:Y:S01]  /*1660*/  IMAD.WIDE.U32 R144, R76, c[0x0][0x290], R144 ;  /* 0x0000a4004c907a25 */ /* 0x000fe200078e0090 */
[----:B------:R-:W-:-:S02]  /*1670*/  SHF.L.U64.HI R94, R95, R96, c[0x0][0x284] ;  /* 0x0000a1005f5e7619 */ /* 0x000fc40000010260 */
[----:B------:R-:W-:Y:S01]  /*1680*/  LOP3.LUT R125, R125, 0xfffffff8, RZ, 0xc0, !PT ;  /* 0xfffffff87d7d7812 */ /* 0x000fe200078ec0ff */
[C---:B------:R-:W-:Y:S01]  /*1690*/  IMAD.WIDE.U32 R142, R76.reuse, c[0x0][0x280], R142 ;  /* 0x0000a0004c8e7a25 */ /* 0x040fe200078e008e */
[----:B------:R-:W-:Y:S02]  /*16a0*/  SHF.L.U64.HI R96, R97, R96, c[0x0][0x294] ;  /* 0x0000a50061607619 */ /* 0x000fe40000010260 */
[----:B------:R-:W-:Y:S01]  /*16b0*/  SHF.R.S32.HI R108, RZ, 0x1f, R123 ;  /* 0x0000001fff6c7819 */ /* 0x000fe2000001147b */
[----:B------:R-:W-:Y:S01]  /*16c0*/  IMAD.WIDE.U32 R140, R76, c[0x0][0x290], R140 ;  /* 0x0000a4004c8c7a25 */ /* 0x000fe200078e008c */
[----:B------:R-:W-:Y:S02]  /*16d0*/  SHF.R.S32.HI R106, RZ, 0x1f, R117 ;  /* 0x0000001fff6a7819 */ /* 0x000fe40000011475 */
[----:B------:R-:W-:Y:S01]  /*16e0*/  SHF.R.S32.HI R124, RZ, 0x3, R4 ;  /* 0x00000003ff7c7819 */ /* 0x000fe20000011404 */
[----:B------:R-:W-:Y:S01]  /*16f0*/  IMAD.SHL.U32 R95, R95, 0x40, RZ ;  /* 0x000000405f5f7824 */ /* 0x000fe200078e00ff */
[----:B------:R-:W-:Y:S01]  /*1700*/  SHF.R.S32.HI R110, RZ, 0x1f, R125 ;  /* 0x0000001fff6e7819 */ /* 0x000fe2000001147d */
[----:B------:R-:W-:Y:S01]  /*1710*/  IMAD.SHL.U32 R97, R97, 0x40, RZ ;  /* 0x0000004061617824 */ /* 0x000fe200078e00ff */
[----:B------:R-:W-:Y:S01]  /*1720*/  IADD3 R89, R149, UR24, RZ ;  /* 0x0000001895597c10 */ /* 0x000fe2000fffe0ff */
[----:B------:R-:W-:-:S02]  /*1730*/  IMAD.SHL.U32 R114, R114, 0x2, RZ ;  /* 0x0000000272727824 */ /* 0x000fc400078e00ff */
[----:B------:R-:W-:Y:S02]  /*1740*/  IMAD.U32 R129, RZ, RZ, UR19 ;  /* 0x00000013ff817e24 */ /* 0x000fe4000f8e00ff */
[----:B------:R-:W-:Y:S01]  /*1750*/  IMAD.SHL.U32 R99, R99, 0x2, RZ ;  /* 0x0000000263637824 */ /* 0x000fe200078e00ff */
[----:B--2---:R1:W2:Y:S01]  /*1760*/  @P2 R2UR UR26, R5 ;  /* 0x00000000051a23c2 */ /* 0x0042a200000e0000 */
[----:B------:R-:W-:-:S04]  /*1770*/  @P1 LEA R22, P2, R8, c[0x0][0x220], 0x1 ;  /* 0x0000880008161a11 */ /* 0x000fc800078408ff */
[----:B------:R-:W-:-:S05]  /*1780*/  @P1 LEA.HI.X R23, R8, c[0x0][0x224], R3, 0x1, P2 ;  /* 0x0000890008171a11 */ /* 0x000fca00010f0c03 */
[----:B------:R-:W-:Y:S01]  /*1790*/  @!PT LDS RZ, [RZ] ;  /* 0x00000000fffff984 */ /* 0x000fe20000000800 */
[----:B------:R-:W-:Y:S01]  /*17a0*/  @!PT LDS RZ, [RZ] ;  /* 0x00000000fffff984 */ /* 0x000fe20000000800 */
[----:B------:R-:W-:Y:S01]  /*17b0*/  @!PT LDS RZ, [RZ] ;  /* 0x00000000fffff984 */ /* 0x000fe20000000800 */
[----:B------:R3:W-:Y:S04]  /*17c0*/  @P1 LDGSTS.E.BYPASS.LTC128B.128 [R128+0x6100], [R22.64], !P3 ;  /* 0x0610000016801fae */ /* 0x0007e8000d901d54 */
[----:B------:R3:W-:Y:S04]  /*17d0*/  @P1 LDGSTS.E.BYPASS.LTC128B.128 [R128+0x8100], [R22.64+0x80], !P6 ;  /* 0x0810008016801fae */ /* 0x0007e8000f101d54 */
[----:B------:R3:W-:Y:S01]  /*17e0*/  @P1 LDGSTS.E.BYPASS.LTC128B.128 [R128+0xa100], [R22.64+0x100], !P5 ;  /* 0x0a10010016801fae */ /* 0x0007e2000e901d54 */
[----:B-1----:R-:W-:Y:S01]  /*17f0*/  @P0 IADD3 R5, P1, R105, R8, RZ ;  /* 0x0000000869050210 */ /* 0x002fe20007f3e0ff */
[----:B--2---:R-:W-:Y:S01]  /*1800*/  @UP0 USHF.R.S32.HI UR33, URZ, 0x1f, UR26 ;  /* 0x0000001f3f210899 */ /* 0x004fe2000801141a */
[----:B------:R-:W-:Y:S01]  /*1810*/  SEL R8, RZ, c[0x0][0x27c], !P4 ;  /* 0x00009f00ff087a07 */ /* 0x000fe20006000000 */
[----:B------:R-:W-:-:S02]  /*1820*/  @UP0 UMOV UR32, UR26 ;  /* 0x0000001a00200c82 */ /* 0x000fc40008000000 */
[----:B------:R-:W-:Y:S01]  /*1830*/  @P0 IMAD.X R2, R104, 0x1, R3, P1 ;  /* 0x0000000168020824 */ /* 0x000fe200008e0603 */
[C---:B------:R-:W-:Y:S01]  /*1840*/  @P0 LEA R20, P1, R5.reuse, c[0x0][0x220], 0x1 ;  /* 0x0000880005140a11 */ /* 0x040fe200078208ff */
[----:B------:R-:W-:Y:S01]  /*1850*/  IMAD.IADD R8, R8, 0x1, R13 ;  /* 0x0000000108087824 */ /* 0x000fe200078e020d */
[----:B------:R-:W-:Y:S02]  /*1860*/  @!UP0 UMOV UR33, UR22 ;  /* 0x0000001600218c82 */ /* 0x000fe40008000000 */
[----:B------:R-:W-:Y:S01]  /*1870*/  @P0 LEA.HI.X R21, R5, c[0x0][0x224], R2, 0x1, P1 ;  /* 0x0000890005150a11 */ /* 0x000fe200008f0c02 */
[----:B------:R-:W-:Y:S01]  /*1880*/  UIMAD UR22, UR33, UR4, URZ ;  /* 0x00000004211672a4 */ /* 0x000fe2000f8e023f */
[----:B------:R-:W-:Y:S01]  /*1890*/  SHF.R.S32.HI R3, RZ, 0x1f, R8 ;  /* 0x0000001fff037819 */ /* 0x000fe20000011408 */
[----:B------:R-:W-:Y:S01]  /*18a0*/  @!UP0 UMOV UR32, UR18 ;  /* 0x0000001200208c82 */ /* 0x000fe20008000000 */
[----:B------:R-:W-:Y:S01]  /*18b0*/  LEA.HI R5, R10, R135, RZ, 0x3 ;  /* 0x000000870a057211 */ /* 0x000fe200078f18ff */
[----:B------:R3:W-:Y:S01]  /*18c0*/  @P0 LDGSTS.E.BYPASS.LTC128B.128 [R128+0x7100], [R20.64], !P3 ;  /* 0x0710000014800fae */ /* 0x0007e2000d901d54 */
[CC--:B------:R-:W-:Y:S01]  /*18d0*/  LEA.HI R2, R3.reuse, R8.reuse, RZ, 0x3 ;  /* 0x0000000803027211 */ /* 0x0c0fe200078f18ff */
[----:B------:R-:W-:Y:S01]  /*18e0*/  UIMAD.WIDE.U32 UR34, UR32, UR4, URZ ;  /* 0x00000004202272a5 */ /* 0x000fe2000f8e003f */
[----:B------:R-:W-:Y:S01]  /*18f0*/  LEA.HI R3, R3, R8, RZ, 0x6 ;  /* 0x0000000803037211 */ /* 0x000fe200078f30ff */
[----:B------:R3:W-:Y:S01]  /*1900*/  @P0 LDGSTS.E.BYPASS.LTC128B.128 [R128+0x9100], [R20.64+0x80], !P6 ;  /* 0x0910008014800fae */ /* 0x0007e2000f101d54 */
[----:B------:R-:W-:Y:S01]  /*1910*/  LOP3.LUT R8, R5, 0xfffffff8, RZ, 0xc0, !PT ;  /* 0xfffffff805087812 */ /* 0x000fe200078ec0ff */
[----:B------:R-:W-:Y:S01]  /*1920*/  UIMAD UR5, UR32, UR5, UR22 ;  /* 0x00000005200572a4 */ /* 0x000fe2000f8e0216 */
[----:B------:R-:W-:Y:S01]  /*1930*/  ISETP.GE.AND P1, PT, R12, c[0x0][0x27c], PT ;  /* 0x00009f000c007a0c */ /* 0x000fe20003f26270 */
[----:B------:R3:W-:Y:S01]  /*1940*/  @P0 LDGSTS.E.BYPASS.LTC128B.128 [R128+0xb100], [R20.64+0x100], !P5 ;  /* 0x0b10010014800fae */ /* 0x0007e2000e901d54 */
[----:B------:R-:W-:Y:S01]  /*1950*/  IMAD.SHL.U32 R3, R3, 0x40, RZ ;  /* 0x0000004003037824 */ /* 0x000fe200078e00ff */
[----:B------:R-:W-:Y:S01]  /*1960*/  LOP3.LUT R101, R2, 0xfffffff8, RZ, 0xc0, !PT ;  /* 0xfffffff802657812 */ /* 0x000fe200078ec0ff */
[----:B------:R-:W-:Y:S01]  /*1970*/  IMAD.IADD R131, R135, 0x1, -R8 ;  /* 0x0000000187837824 */ /* 0x000fe200078e0a08 */
[----:B------:R-:W-:Y:S01]  /*1980*/  SEL R5, RZ, c[0x0][0x27c], !P1 ;  /* 0x00009f00ff057a07 */ /* 0x000fe20004800000 */
[----:B------:R-:W0:Y:S01]  /*1990*/  LDGDEPBAR ;  /* 0x00000000000079af */ /* 0x000e220000000000 */
[----:B------:R-:W-:Y:S01]  /*19a0*/  LOP3.LUT R3, R3, 0x7ffff000, RZ, 0xc0, !PT ;  /* 0x7ffff00003037812 */ /* 0x000fe200078ec0ff */
[----:B------:R-:W-:-:S02]  /*19b0*/  UIADD3 UR5, UR35, UR5, URZ ;  /* 0x0000000523057290 */ /* 0x000fc4000fffe03f */
[----:B------:R-:W-:Y:S01]  /*19c0*/  BAR.SYNC.DEFER_BLOCKING 0x0 ;  /* 0x0000000000007b1d */ /* 0x000fe20000010000 */
[C---:B------:R-:W-:Y:S01]  /*19d0*/  LOP3.LUT P0, RZ, R131.reuse, 0x4, RZ, 0xc0, !PT ;  /* 0x0000000483ff7812 */ /* 0x040fe2000780c0ff */
[----:B------:R-:W-:Y:S01]  /*19e0*/  IMAD.SHL.U32 R131, R131, 0x40, RZ ;  /* 0x0000004083837824 */ /* 0x000fe200078e00ff */
[----:B------:R-:W-:Y:S01]  /*19f0*/  P2R R134, PR, RZ, 0x2 ;  /* 0x00000002ff867803 */ /* 0x000fe20000000000 */
[----:B------:R-:W-:Y:S01]  /*1a00*/  IMAD.IADD R10, R5, 0x1, R12 ;  /* 0x00000001050a7824 */ /* 0x000fe200078e020c */
[----:B------:R-:W-:Y:S01]  /*1a10*/  SHF.R.S32.HI R100, RZ, 0x1f, R101 ;  /* 0x0000001fff647819 */ /* 0x000fe20000011465 */
[----:B------:R-:W-:Y:S01]  /*1a20*/  ULDC.U8 UR4, c[0x0][0x298] ;  /* 0x0000a60000047ab9 */ /* 0x000fe20000000000 */
[----:B------:R-:W-:Y:S02]  /*1a30*/  LOP3.LUT R131, R131, 0x1c0, RZ, 0xc0, !PT ;  /* 0x000001c083837812 */ /* 0x000fe400078ec0ff */
[----:B------:R-:W-:Y:S02]  /*1a40*/  SHF.R.S32.HI R111, RZ, 0x1f, R10 ;  /* 0x0000001fff6f7819 */ /* 0x000fe4000001140a */
[----:B------:R-:W-:-:S02]  /*1a50*/  SHF.R.U32.HI R116, RZ, 0x3, R131 ;  /* 0x00000003ff747819 */ /* 0x000fc40000011683 */
[----:B------:R-:W-:Y:S02]  /*1a60*/  LOP3.LUT R5, R131, 0x38, R4, 0xf8, !PT ;  /* 0x0000003883057812 */ /* 0x000fe400078ef804 */
[----:B------:R-:W-:Y:S02]  /*1a70*/  LEA.HI R0, R111, R10, RZ, 0x3 ;  /* 0x0000000a6f007211 */ /* 0x000fe400078f18ff */
[-C--:B------:R-:W-:Y:S02]  /*1a80*/  LOP3.LUT R8, R5, R116.reuse, RZ, 0x3c, !PT ;  /* 0x0000007405087212 */ /* 0x080fe400078e3cff */
[----:B------:R-:W-:Y:S02]  /*1a90*/  LOP3.LUT R5, R131, 0x38, R0, 0xf8, !PT ;  /* 0x0000003883057812 */ /* 0x000fe400078ef800 */
[----:B------:R-:W-:Y:S02]  /*1aa0*/  IADD3 R113, R8, R113, R115 ;  /* 0x0000007108717210 */ /* 0x000fe40007ffe073 */
[----:B------:R-:W-:-:S02]  /*1ab0*/  LOP3.LUT R8, R5, R116, RZ, 0x3c, !PT ;  /* 0x0000007405087212 */ /* 0x000fc400078e3cff */
[----:B------:R-:W-:Y:S01]  /*1ac0*/  SHF.R.S32.HI R5, RZ, 0x1f, R12 ;  /* 0x0000001fff057819 */ /* 0x000fe2000001140c */
[----:B------:R-:W-:Y:S01]  /*1ad0*/  IMAD.SHL.U32 R113, R113, 0x2, RZ ;  /* 0x0000000271717824 */ /* 0x000fe200078e00ff */
[----:B------:R-:W-:Y:S02]  /*1ae0*/  LOP3.LUT R7, R131, 0x38, R2, 0xf8, !PT ;  /* 0x0000003883077812 */ /* 0x000fe400078ef802 */
[----:B------:R-:W-:Y:S02]  /*1af0*/  LEA.HI R126, R5, R12, RZ, 0x3 ;  /* 0x0000000c057e7211 */ /* 0x000fe400078f18ff */
[----:B------:R-:W-:Y:S02]  /*1b00*/  LOP3.LUT R5, R131, 0x18, R16, 0xf8, !PT ;  /* 0x0000001883057812 */ /* 0x000fe400078ef810 */
[----:B------:R-:W-:Y:S02]  /*1b10*/  LEA.HI R111, R111, R10, RZ, 0x6 ;  /* 0x0000000a6f6f7211 */ /* 0x000fe400078f30ff */
[----:B------:R-:W-:-:S02]  /*1b20*/  LOP3.LUT R122, R5, R116, RZ, 0x3c, !PT ;  /* 0x00000074057a7212 */ /* 0x000fc400078e3cff */
[----:B------:R-:W-:Y:S01]  /*1b30*/  LOP3.LUT R112, R7, R116, RZ, 0x3c, !PT ;  /* 0x0000007407707212 */ /* 0x000fe200078e3cff */
[----:B------:R-:W-:Y:S01]  /*1b40*/  IMAD.SHL.U32 R111, R111, 0x40, RZ ;  /* 0x000000406f6f7824 */ /* 0x000fe200078e00ff */
[----:B------:R-:W-:Y:S01]  /*1b50*/  SHF.R.S32.HI R7, RZ, 0x1f, R132 ;  /* 0x0000001fff077819 */ /* 0x000fe20000011484 */
[--C-:B------:R-:W-:Y:S01]  /*1b60*/  IMAD.IADD R122, R122, 0x1, R115.reuse ;  /* 0x000000017a7a7824 */ /* 0x100fe200078e0273 */
[----:B------:R-:W-:Y:S02]  /*1b70*/  IADD3 R112, R112, R3, R115 ;  /* 0x0000000370707210 */ /* 0x000fe40007ffe073 */
[----:B------:R-:W-:Y:S02]  /*1b80*/  SHF.R.S32.HI R3, RZ, 0x1f, R76 ;  /* 0x0000001fff037819 */ /* 0x000fe4000001144c */
[----:B------:R-:W-:Y:S01]  /*1b90*/  LEA R122, R122, 0x100, 0x1 ;  /* 0x000001007a7a7811 */ /* 0x000fe200078e08ff */
[----:B------:R-:W-:Y:S01]  /*1ba0*/  IMAD.SHL.U32 R112, R112, 0x2, RZ ;  /* 0x0000000270707824 */ /* 0x000fe200078e00ff */
[----:B------:R-:W-:Y:S01]  /*1bb0*/  LOP3.LUT R111, R111, 0x7ffff000, RZ, 0xc0, !PT ;  /* 0x7ffff0006f6f7812 */ /* 0x000fe200078ec0ff */
[C---:B------:R-:W-:Y:S01]  /*1bc0*/  IMAD R85, R3.reuse, c[0x0][0x280], RZ ;  /* 0x0000a00003557a24 */ /* 0x040fe200078e02ff */
[----:B------:R-:W-:Y:S01]  /*1bd0*/  LOP3.LUT R103, R0, 0xfffffff8, RZ, 0xc0, !PT ;  /* 0xfffffff800677812 */ /* 0x000fe200078ec0ff */
[----:B------:R-:W-:Y:S01]  /*1be0*/  IMAD R3, R3, c[0x0][0x290], RZ ;  /* 0x0000a40003037a24 */ /* 0x000fe200078e02ff */
[----:B------:R-:W-:Y:S01]  /*1bf0*/  LEA.HI R120, R7, R132, RZ, 0x3 ;  /* 0x0000008407787211 */ /* 0x000fe200078f18ff */
[----:B------:R-:W-:Y:S01]  /*1c00*/  IMAD R85, R76, c[0x0][0x284], R85 ;  /* 0x0000a1004c557a24 */ /* 0x000fe200078e0255 */
[----:B------:R-:W-:Y:S01]  /*1c10*/  IADD3 R121, R122, 0x40, RZ ;  /* 0x000000407a797810 */ /* 0x000fe20007ffe0ff */
[----:B------:R-:W-:Y:S01]  /*1c20*/  IMAD R3, R76, c[0x0][0x294], R3 ;  /* 0x0000a5004c037a24 */ /* 0x000fe200078e0203 */
[----:B------:R-:W-:Y:S01]  /*1c30*/  @P0 IADD3 R121, R122, -0x40, RZ ;  /* 0xffffffc07a790810 */ /* 0x000fe20007ffe0ff */
[----:B------:R-:W-:Y:S01]  /*1c40*/  IMAD.IADD R87, R147, 0x1, R85 ;  /* 0x0000000193577824 */ /* 0x000fe200078e0255 */
[----:B------:R-:W-:Y:S01]  /*1c50*/  IADD3 R111, R8, R111, R115 ;  /* 0x0000006f086f7210 */ /* 0x000fe20007ffe073 */
[----:B------:R-:W-:Y:S01]  /*1c60*/  IMAD.IADD R85, R85, 0x1, R143 ;  /* 0x0000000155557824 */ /* 0x000fe200078e028f */
[----:B------:R-:W-:Y:S01]  /*1c70*/  SHF.R.S32.HI R102, RZ, 0x1f, R103 ;  /* 0x0000001fff667819 */ /* 0x000fe20000011467 */
[----:B------:R-:W-:Y:S01]  /*1c80*/  IMAD.IADD R86, R145, 0x1, R3 ;  /* 0x0000000191567824 */ /* 0x000fe200078e0203 */
[----:B------:R-:W-:Y:S01]  /*1c90*/  ISETP.GE.AND P0, PT, R77, 0x1, PT ;  /* 0x000000014d00780c */ /* 0x000fe20003f06270 */
[----:B------:R-:W-:Y:S01]  /*1ca0*/  IMAD.IADD R84, R3, 0x1, R141 ;  /* 0x0000000103547824 */ /* 0x000fe200078e028d */
[----:B------:R-:W-:Y:S01]  /*1cb0*/  LOP3.LUT R120, R120, 0xfffffff8, RZ, 0xc0, !PT ;  /* 0xfffffff878787812 */ /* 0x000fe200078ec0ff */
[----:B------:R-:W-:Y:S01]  /*1cc0*/  IMAD.SHL.U32 R111, R111, 0x2, RZ ;  /* 0x000000026f6f7824 */ /* 0x000fe200078e00ff */
[----:B------:R-:W-:-:S02]  /*1cd0*/  LOP3.LUT R126, R126, 0xfffffff8, RZ, 0xc0, !PT ;  /* 0xfffffff87e7e7812 */ /* 0x000fc400078ec0ff */
[----:B------:R-:W-:Y:S02]  /*1ce0*/  ISETP.NE.AND P1, PT, R90, 0x1, PT ;  /* 0x000000015a00780c */ /* 0x000fe40003f25270 */
[----:B------:R-:W-:Y:S02]  /*1cf0*/  SHF.R.S32.HI R118, RZ, 0x3, R0 ;  /* 0x00000003ff767819 */ /* 0x000fe40000011400 */
[C---:B------:R-:W-:Y:S01]  /*1d00*/  SHF.L.U64.HI R100, R101.reuse, 0x1, R100 ;  /* 0x0000000165647819 */ /* 0x040fe20000010264 */
[----:B------:R-:W-:Y:S01]  /*1d10*/  IMAD.SHL.U32 R101, R101, 0x2, RZ ;  /* 0x0000000265657824 */ /* 0x000fe200078e00ff */
[C---:B------:R-:W-:Y:S01]  /*1d20*/  SHF.L.U64.HI R102, R103.reuse, 0x1, R102 ;  /* 0x0000000167667819 */ /* 0x040fe20000010266 */
[----:B------:R-:W-:Y:S01]  /*1d30*/  IMAD.SHL.U32 R103, R103, 0x2, RZ ;  /* 0x0000000267677824 */ /* 0x000fe200078e00ff */
[----:B------:R-:W-:Y:S02]  /*1d40*/  P2R R0, PR, RZ, 0x1 ;  /* 0x00000001ff007803 */ /* 0x000fe40000000000 */
[----:B------:R-:W-:-:S02]  /*1d50*/  IADD3 R10, R18, 0x50, RZ ;  /* 0x00000050120a7810 */ /* 0x000fc40007ffe0ff */
[----:B------:R-:W-:Y:S02]  /*1d60*/  SHF.R.S32.HI R107, RZ, 0x1f, R120 ;  /* 0x0000001fff6b7819 */ /* 0x000fe40000011478 */
[----:B------:R-:W-:Y:S02]  /*1d70*/  SHF.R.S32.HI R109, RZ, 0x1f, R126 ;  /* 0x0000001fff6d7819 */ /* 0x000fe4000001147e */
[----:B------:R-:W-:Y:S02]  /*1d80*/  SHF.R.S32.HI R119, RZ, 0x3, R2 ;  /* 0x00000003ff777819 */ /* 0x000fe40000011402 */
[----:B---3--:R-:W-:Y:S02]  /*1d90*/  P2R R0, PR, RZ, 0x2 ;  /* 0x00000002ff007803 */ /* 0x008fe40000000000 */
.L_x_655:
[----:B------:R-:W-:Y:S01]  /*1da0*/  IMAD.SHL.U32 R82, R129, 0x40, RZ ;  /* 0x0000004081527824 */ /* 0x000fe200078e00ff */
[----:B------:R-:W-:Y:S04]  /*1db0*/  DEPBAR.LE SB0, 0x0 ;  /* 0x000080000000791a */ /* 0x000fe80000000000 */
[----:B------:R-:W-:Y:S01]  /*1dc0*/  IMAD.IADD R0, R127, 0x1, R82 ;  /* 0x000000017f007824 */ /* 0x000fe200078e0252 */
[----:B------:R-:W-:Y:S01]  /*1dd0*/  ISETP.NE.AND P1, PT, R90, 0x1, PT ;  /* 0x000000015a00780c */ /* 0x000fe20003f25270 */
[----:B------:R-:W-:Y:S01]  /*1de0*/  IMAD.MOV.U32 R88, RZ, RZ, RZ ;  /* 0x000000ffff587224 */ /* 0x000fe200078e00ff */
[----:B------:R-:W-:Y:S01]  /*1df0*/  ISETP.GE.AND P2, PT, R77, 0x1, PT ;  /* 0x000000014d00780c */ /* 0x000fe20003f46270 */
[----:B------:R-:W-:Y:S01]  /*1e00*/  IMAD.IADD R81, R83, 0x1, R0 ;  /* 0x0000000153517824 */ /* 0x000fe200078e0200 */
[----:B------:R-:W-:Y:S01]  /*1e10*/  ISETP.GE.AND P0, PT, R0, UR15, PT ;  /* 0x0000000f00007c0c */ /* 0x000fe2000bf06270 */
[----:B------:R-:W-:Y:S02]  /*1e20*/  BSSY B1, `(.L_x_631) ;  /* 0x00003d7000017945 */ /* 0x000fe40003800000 */
[--C-:B------:R-:W-:Y:S01]  /*1e30*/  IMAD.MOV.U32 R0, RZ, RZ, R81.reuse ;  /* 0x000000ffff007224 */ /* 0x100fe200078e0051 */
[----:B------:R-:W-:Y:S05]  /*1e40*/  ISETP.GT.OR P0, PT, R127, 0x3f, P0 ;  /* 0x0000003f7f00780c */ /* 0x000fea0000704670 */
[----:B-1----:R-:W-:Y:S05]  /*1e50*/  @P1 IMAD.HI.U32 R2, R81, c[0x0][0x2bc], RZ ;  /* 0x0000af0051021a27 */ /* 0x002fea00078e00ff */
[----:B------:R-:W-:Y:S04]  /*1e60*/  @P1 SHF.R.U32.HI R0, RZ, c[0x0][0x2c0], R2 ;  /* 0x0000b000ff001a19 */ /* 0x000fe80000011602 */
        /* <DEDUP_REMOVED lines=21> */
[----:B----4-:R-:W-:-:S05]  /*1fc0*/  @!P2 BRA `(.L_x_632) ;  /* 0x000039600000a947 */ /* 0x010fca0003800000 */
[-C--:B------:R-:W-:Y:S01]  /*1fd0*/  IMAD R5, R94, R129.reuse, RZ ;  /* 0x000000815e057224 */ /* 0x080fe200078e02ff */
[----:B------:R-:W-:Y:S01]  /*1fe0*/  ISETP.NE.AND P0, PT, RZ, UR4, PT ;  /* 0x00000004ff007c0c */ /* 0x000fe2000bf05270 */
[-C--:B------:R-:W-:Y:S01]  /*1ff0*/  IMAD R3, R96, R129.reuse, RZ ;  /* 0x0000008160037224 */ /* 0x080fe200078e02ff */
[----:B------:R-:W-:Y:S01]  /*2000*/  SHF.R.S32.HI R2, RZ, 0x1f, R129 ;  /* 0x0000001fff027819 */ /* 0x000fe20000011481 */
[----:B------:R-:W-:Y:S01]  /*2010*/  IMAD.WIDE.U32 R40, R95, R129, RZ ;  /* 0x000000815f287225 */ /* 0x000fe200078e00ff */
[----:B------:R-:W-:Y:S03]  /*2020*/  IADD3 R78, -R82, UR15, RZ ;  /* 0x0000000f524e7c10 */ /* 0x000fe6000fffe1ff */
[----:B------:R-:W-:Y:S01]  /*2030*/  IMAD R5, R2, R95, R5 ;  /* 0x0000005f02057224 */ /* 0x000fe200078e0205 */
        /* <DEDUP_REMOVED lines=65> */
.L_x_635:
[----:B------:R-:W-:Y:S05]  /*2450*/  BSYNC B0 ;  /* 0x0000000000007941 */ /* 0x000fea0003800000 */
.L_x_634:
        /* <DEDUP_REMOVED lines=93> */
.L_x_638:
[----:B------:R-:W-:Y:S05]  /*2a30*/  BSYNC B0 ;  /* 0x0000000000007941 */ /* 0x000fea0003800000 */
.L_x_637:
        /* <DEDUP_REMOVED lines=58> */
.L_x_640:
[----:B------:R-:W-:Y:S05]  /*2de0*/  BSYNC B0 ;  /* 0x0000000000007941 */ /* 0x000fea0003800000 */
.L_x_639:
        /* <DEDUP_REMOVED lines=58> */
.L_x_642:
[----:B------:R-:W-:Y:S05]  /*3190*/  BSYNC B0 ;  /* 0x0000000000007941 */ /* 0x000fea0003800000 */
.L_x_641:
        /* <DEDUP_REMOVED lines=58> */
.L_x_644:
[----:B------:R-:W-:Y:S05]  /*3540*/  BSYNC B0 ;  /* 0x0000000000007941 */ /* 0x000fea0003800000 */
.L_x_643:
        /* <DEDUP_REMOVED lines=58> */
.L_x_646:
[----:B------:R-:W-:Y:S05]  /*38f0*/  BSYNC B0 ;  /* 0x0000000000007941 */ /* 0x000fea0003800000 */
.L_x_645:
        /* <DEDUP_REMOVED lines=58> */
.L_x_633:
        /* <DEDUP_REMOVED lines=47> */
.L_x_648:
[----:B------:R-:W-:Y:S05]  /*3f90*/  BSYNC B0 ;  /* 0x0000000000007941 */ /* 0x000fea0003800000 */
.L_x_647:
        /* <DEDUP_REMOVED lines=46> */
[--C-:B------:R-:W-:Y:S01]  /*4280*/  @!P0 SHF.R.U64 R57, R48, 0x10, R49.reuse ;  /* 0x0000001030398819 */ /* 0x100fe20000001231 */
[----:B------:R-:W-:Y:S01]  /*4290*/  @!P0 HADD2.F32 R48, -RZ, R47.H0_H0 ;  /* 0x2000002fff308230 */ /* 0x000fe20000004100 */
[----:B------:R-:W-:Y:S01]  /*42a0*/  SHF.R.S32.HI R161, RZ, 0x1f, R160 ;  /* 0x0000001fffa17819 */ /* 0x000fe200000114a0 */
[----:B------:R-:W-:Y:S01]  /*42b0*/  @!P0 HADD2.F32 R55, -RZ, R55.H0_H0 ;  /* 0x20000037ff378230 */ /* 0x000fe20000004100 */
[----:B------:R-:W-:Y:S02]  /*42c0*/  SHF.L.U32 R158, R160, 0x3, RZ ;  /* 0x00000003a09e7819 */ /* 0x000fe400000006ff */
[----:B------:R-:W-:Y:S02]  /*42d0*/  LEA.HI R161, R161, R160, RZ, 0x3 ;  /* 0x000000a0a1a17211 */ /* 0x000fe400078f18ff */
[----:B------:R-:W-:Y:S02]  /*42e0*/  LOP3.LUT R163, R131, 0x38, R158, 0xf8, !PT ;  /* 0x0000003883a37812 */ /* 0x000fe400078ef89e */
[----:B------:R-:W-:Y:S01]  /*42f0*/  @!P0 SHF.R.U32.HI R53, RZ, 0x10, R49 ;  /* 0x00000010ff358819 */ /* 0x000fe20000011631 */
[----:B------:R-:W-:Y:S01]  /*4300*/  IMAD.SHL.U32 R161, R161, 0x200, RZ ;  /* 0x00000200a1a17824 */ /* 0x000fe200078e00ff */
[----:B------:R-:W-:Y:S02]  /*4310*/  LOP3.LUT R160, R163, R116, RZ, 0x3c, !PT ;  /* 0x00000074a3a07212 */ /* 0x000fe400078e3cff */
[----:B------:R-:W-:Y:S02]  /*4320*/  @!P0 SHF.R.U64 R42, R36, 0x10, R37 ;  /* 0x00000010242a8819 */ /* 0x000fe40000001225 */
[----:B------:R-:W-:Y:S02]  /*4330*/  LOP3.LUT R161, R161, 0x7ffff000, RZ, 0xc0, !PT ;  /* 0x7ffff000a1a17812 */ /* 0x000fe400078ec0ff */
[----:B------:R-:W-:Y:S01]  /*4340*/  @!P0 SHF.R.U64 R54, R50, 0x10, R51 ;  /* 0x0000001032368819 */ /* 0x000fe20000001233 */
[----:B------:R-:W-:Y:S01]  /*4350*/  @!P0 HADD2.F32 R45, -RZ, R42.H0_H0 ;  /* 0x2000002aff2d8230 */ /* 0x000fe20000004100 */
[----:B------:R-:W-:Y:S02]  /*4360*/  IADD3 R160, R160, R161, R115 ;  /* 0x000000a1a0a07210 */ /* 0x000fe40007ffe073 */
[----:B------:R-:W-:Y:S01]  /*4370*/  @!P0 SHF.R.U32.HI R59, RZ, 0x10, R51 ;  /* 0x00000010ff3b8819 */ /* 0x000fe20000011633 */
[----:B-1----:R-:W-:Y:S01]  /*4380*/  @!P0 IMAD.MOV.U32 R46, RZ, RZ, R24 ;  /* 0x000000ffff2e8224 */ /* 0x002fe200078e0018 */
[----:B------:R-:W-:Y:S01]  /*4390*/  SHF.L.U32 R159, R160, 0x1, RZ ;  /* 0x00000001a09f7819 */ /* 0x000fe200000006ff */
[----:B------:R-:W-:Y:S01]  /*43a0*/  @!P0 HADD2.F32 R51, -RZ, R57.H0_H0 ;  /* 0x20000039ff338230 */ /* 0x000fe20000004100 */
[----:B------:R-:W-:Y:S01]  /*43b0*/  @!P0 SHF.R.U32.HI R43, RZ, 0x10, R37 ;  /* 0x00000010ff2b8819 */ /* 0x000fe20000011625 */
[----:B------:R-:W-:Y:S01]  /*43c0*/  IMAD.MOV.U32 R37, RZ, RZ, R38 ;  /* 0x000000ffff257224 */ /* 0x000fe200078e0026 */
[--C-:B------:R-:W-:Y:S01]  /*43d0*/  @!P0 HADD2.F32 R41, -RZ, R46.reuse.H0_H0 ;  /* 0x2000002eff298230 */ /* 0x100fe20000004100 */
[----:B------:R-:W1:Y:S01]  /*43e0*/  LDS.128 R72, [R159+0x6100] ;  /* 0x006100009f487984 */ /* 0x000e620000000c00 */
[----:B------:R-:W-:Y:S01]  /*43f0*/  @!P0 HADD2.F32 R42, -RZ, R46.H1_H1 ;  /* 0x3000002eff2a8230 */ /* 0x000fe20000004100 */
[--C-:B------:R-:W-:Y:S01]  /*4400*/  @!P0 SHF.R.U64 R38, R38, 0x10, R39.reuse ;  /* 0x0000001026268819 */ /* 0x100fe20000001227 */
[----:B------:R-:W-:Y:S01]  /*4410*/  @!P0 HADD2.F32 R43, -RZ, R43.H0_H0 ;  /* 0x2000002bff2b8230 */ /* 0x000fe20000004100 */
[----:B------:R-:W-:Y:S01]  /*4420*/  @!P0 FMUL.FTZ R0, R41, R44 ;  /* 0x0000002c29008220 */ /* 0x000fe20000410000 */
[----:B------:R-:W-:Y:S01]  /*4430*/  @!P0 HADD2.F32 R54, -RZ, R54.H0_H0 ;  /* 0x20000036ff368230 */ /* 0x000fe20000004100 */
[C---:B------:R-:W-:Y:S01]  /*4440*/  @!P0 FMUL.FTZ R2, R42.reuse, R45 ;  /* 0x0000002d2a028220 */ /* 0x040fe20000410000 */
[----:B------:R-:W-:Y:S01]  /*4450*/  @!P0 HADD2.F32 R38, -RZ, R38.H0_H0 ;  /* 0x20000026ff268230 */ /* 0x000fe20000004100 */
[----:B------:R-:W-:Y:S01]  /*4460*/  MOV R36, R39 ;  /* 0x0000002700247202 */ /* 0x000fe20000000f00 */
[----:B------:R-:W-:Y:S01]  /*4470*/  @!P0 HADD2.F32 R59, -RZ, R59.H0_H0 ;  /* 0x2000003bff3b8230 */ /* 0x000fe20000004100 */
[----:B------:R-:W-:Y:S05]  /*4480*/  @!P0 SHF.R.U32.HI R39, RZ, 0x10, R39 ;  /* 0x00000010ff278819 */ /* 0x000fea0000011627 */
        /* <DEDUP_REMOVED lines=79> */
.L_x_650:
[----:B------:R-:W-:Y:S05]  /*4980*/  BSYNC B0 ;  /* 0x0000000000007941 */ /* 0x000fea0003800000 */
.L_x_649:
        /* <DEDUP_REMOVED lines=14> */
[--C-:B------:R-:W-:Y:S01]  /*4a70*/  @!P0 SHF.R.U32.HI R28, RZ, 0x10, R31.reuse ;  /* 0x00000010ff1c8819 */ /* 0x100fe2000001161f */
        /* <DEDUP_REMOVED lines=108> */
.L_x_652:
[----:B------:R-:W-:Y:S05]  /*5140*/  BSYNC B0 ;  /* 0x0000000000007941 */ /* 0x000fea0003800000 */
.L_x_651:
        /* <DEDUP_REMOVED lines=126> */
.L_x_632:
[----:B------:R1:W2:Y:S01]  /*5930*/  SHFL.IDX PT, R3, R4, RZ, 0x1c1f ;  /* 0x001c1fff04037589 */ /* 0x0002a200000e0000 */
[----:B------:R-:W-:Y:S03]  /*5940*/  IADD3 R78, -R82, UR15, RZ ;  /* 0x0000000f524e7c10 */ /* 0x000fe6000fffe1ff */
[----:B------:R-:W3:Y:S01]  /*5950*/  SHFL.IDX PT, R0, R0, RZ, 0x1c1f ;  /* 0x001c1fff00007589 */ /* 0x000ee200000e0000 */
        /* <DEDUP_REMOVED lines=9> */
[CC--:B---3--:R-:W-:Y:S04]  /*59f0*/  @!P2 LEA R24, P0, R16.reuse, R0.reuse, 0x1 ;  /* 0x000000001018a211 */ /* 0x0c8fe800078008ff */
[-C--:B--2---:R-:W-:Y:S02]  /*5a00*/  @!P2 LEA.HI.X R25, R16, R3.reuse, R17, 0x1, P0 ;  /* 0x000000031019a211 */ /* 0x084fe400000f0c11 */
[CC--:B------:R-:W-:Y:S04]  /*5a10*/  @!P1 LEA R38, P0, R125.reuse, R0.reuse, 0x1 ;  /* 0x000000007d269211 */ /* 0x0c0fe800078008ff */
[-C--:B------:R-:W-:Y:S02]  /*5a20*/  @!P1 LEA.HI.X R39, R125, R3.reuse, R110, 0x1, P0 ;  /* 0x000000037d279211 */ /* 0x080fe400000f0c6e */
[CC--:B------:R-:W-:Y:S04]  /*5a30*/  @!P4 LEA R36, P0, R126.reuse, R0.reuse, 0x1 ;  /* 0x000000007e24c211 */ /* 0x0c0fe800078008ff */
[-C--:B------:R-:W-:Y:S02]  /*5a40*/  @!P4 LEA.HI.X R37, R126, R3.reuse, R109, 0x1, P0 ;  /* 0x000000037e25c211 */ /* 0x080fe400000f0c6d */
[CC--:B------:R-:W-:Y:S04]  /*5a50*/  @!P3 LEA R34, P0, R123.reuse, R0.reuse, 0x1 ;  /* 0x000000007b22b211 */ /* 0x0c0fe800078008ff */
[-C--:B------:R-:W-:Y:S01]  /*5a60*/  @!P3 LEA.HI.X R35, R123, R3.reuse, R108, 0x1, P0 ;  /* 0x000000037b23b211 */ /* 0x080fe200000f0c6c */
[----:B----4-:R-:W-:Y:S04]  /*5a70*/  @!P2 ST.E.128 [R24.64], R20 ;  /* 0x000000141800a985 */ /* 0x010fe8000c101d14 */
[----:B-1----:R-:W1:Y:S04]  /*5a80*/  @!P1 LDS.128 R4, [R121+0x6000] ;  /* 0x0060000079049984 */ /* 0x002e680000000c00 */
[----:B-1----:R-:W-:Y:S01]  /*5a90*/  @!P1 ST.E.128 [R38.64], R4 ;  /* 0x0000000426009985 */ /* 0x002fe2000c101d14 */
[----:B------:R-:W-:Y:S03]  /*5aa0*/  ISETP.GE.AND P1, PT, R132, c[0x0][0x1d4], PT ;  /* 0x0000750084007a0c */ /* 0x000fe60003f26270 */
[----:B------:R-:W1:Y:S10]  /*5ab0*/  @!P4 LDS.128 R28, [R122+0x8000] ;  /* 0x008000007a1cc984 */ /* 0x000e740000000c00 */
[CC--:B------:R-:W-:Y:S04]  /*5ac0*/  @!P1 LEA R32, P0, R120.reuse, R0.reuse, 0x1 ;  /* 0x0000000078209211 */ /* 0x0c0fe800078008ff */
[-C--:B------:R-:W-:Y:S02]  /*5ad0*/  @!P1 LEA.HI.X R33, R120, R3.reuse, R107, 0x1, P0 ;  /* 0x0000000378219211 */ /* 0x080fe400000f0c6b */
        /* <DEDUP_REMOVED lines=11> */
.L_x_636:
[----:B------:R-:W-:Y:S05]  /*5b90*/  BSYNC B1 ;  /* 0x0000000000017941 */ /* 0x000fea0003800000 */
.L_x_631:
[----:B------:R-:W-:Y:S01]  /*5ba0*/  IMAD.IADD R82, R91, 0x1, -R82 ;  /* 0x000000015b527824 */ /* 0x000fe200078e0a52 */
[----:B-1----:R-:W-:Y:S01]  /*5bb0*/  LEA R6, P0, R129, R152, 0x6 ;  /* 0x0000009881067211 */ /* 0x002fe200078030ff */
[----:B------:R-:W-:Y:S01]  /*5bc0*/  IMAD R80, R80, c[0x0][0x208], RZ ;  /* 0x0000820050507a24 */ /* 0x000fe200078e02ff */
[----:B------:R-:W-:Y:S01]  /*5bd0*/  ISETP.NE.AND P3, PT, R138, RZ, PT ;  /* 0x000000ff8a00720c */ /* 0x000fe20003f65270 */
[----:B--2---:R-:W-:Y:S01]  /*5be0*/  IMAD.WIDE.U32 R4, R81, c[0x0][0x208], RZ ;  /* 0x0000820051047a25 */ /* 0x004fe200078e00ff */
[----:B------:R-:W-:Y:S01]  /*5bf0*/  LEA.HI.X.SX32 R7, R129, R153, 0x6, P0 ;  /* 0x0000009981077211 */ /* 0x000fe200000f36ff */
[----:B------:R-:W-:Y:S01]  /*5c00*/  BSSY B0, `(.L_x_653) ;  /* 0x000004c000007945 */ /* 0x000fe20003800000 */
[----:B------:R-:W-:Y:S01]  /*5c10*/  ISETP.GE.AND P0, PT, R82, 0x21, PT ;  /* 0x000000215200780c */ /* 0x000fe20003f06270 */
[----:B------:R-:W-:Y:S02]  /*5c20*/  IMAD R80, R81, c[0x0][0x20c], R80 ;  /* 0x0000830051507a24 */ /* 0x000fe400078e0250 */
[----:B------:R-:W-:Y:S03]  /*5c30*/  IMAD R79, R79, c[0x0][0x218], RZ ;  /* 0x000086004f4f7a24 */ /* 0x000fe600078e02ff */
[----:B------:R-:W-:Y:S01]  /*5c40*/  IADD3 R5, R5, R80, RZ ;  /* 0x0000005005057210 */ /* 0x000fe20007ffe0ff */
[C---:B------:R-:W-:Y:S04]  /*5c50*/  IMAD R79, R88.reuse, c[0x0][0x21c], R79 ;  /* 0x00008700584f7a24 */ /* 0x040fe800078e024f */
[----:B------:R-:W-:Y:S02]  /*5c60*/  IMAD.WIDE.U32 R4, R88, c[0x0][0x218], R4 ;  /* 0x0000860058047a25 */ /* 0x000fe400078e0004 */
[----:B------:R-:W-:Y:S05]  /*5c70*/  @P0 IADD3 R3, P1, R6, 0x20, RZ ;  /* 0x0000002006030810 */ /* 0x000fea0007f3e0ff */
[----:B---3--:R-:W-:Y:S01]  /*5c80*/  @P0 IMAD.X R0, RZ, RZ, R7, P1 ;  /* 0x000000ffff000224 */ /* 0x008fe200008e0607 */
[----:B------:R-:W-:Y:S03]  /*5c90*/  IADD3 R2, P1, R4, UR30, RZ ;  /* 0x0000001e04027c10 */ /* 0x000fe6000ff3e0ff */
[----:B------:R-:W-:Y:S01]  /*5ca0*/  @P0 IMAD R0, R0, c[0x0][0x258], RZ ;  /* 0x0000960000000a24 */ /* 0x000fe200078e02ff */
[----:B------:R-:W-:Y:S02]  /*5cb0*/  IADD3.X R79, R5, UR27, R79, P1, !PT ;  /* 0x0000001b054f7c10 */ /* 0x000fe40008ffe44f */
[----:B------:R-:W-:Y:S01]  /*5cc0*/  ISETP.GE.AND P1, PT, R82, 0x1, PT ;  /* 0x000000015200780c */ /* 0x000fe20003f26270 */
[----:B------:R-:W-:Y:S11]  /*5cd0*/  @P0 IMAD R0, R3, c[0x0][0x25c], R0 ;  /* 0x0000970003000a24 */ /* 0x000ff600078e0200 */
[----:B------:R-:W-:Y:S01]  /*5ce0*/  @!UPT UIADD3 URZ, URZ, URZ, URZ ;  /* 0x0000003f3f3ff290 */ /* 0x000fe2000fffe03f */
[----:B------:R-:W-:Y:S02]  /*5cf0*/  @P1 IMAD R4, R7, c[0x0][0x258], RZ ;  /* 0x0000960007041a24 */ /* 0x000fe400078e02ff */
[----:B------:R-:W-:Y:S02]  /*5d00*/  @P1 IMAD.MOV.U32 R88, RZ, RZ, R148 ;  /* 0x000000ffff581224 */ /* 0x000fe400078e0094 */
[C---:B------:R-:W-:Y:S02]  /*5d10*/  @P1 IMAD R4, R6.reuse, c[0x0][0x25c], R4 ;  /* 0x0000970006041a24 */ /* 0x040fe400078e0204 */
[----:B-----5:R-:W-:Y:S04]  /*5d20*/  @P1 IMAD.WIDE.U32 R20, R6, c[0x0][0x258], R88 ;  /* 0x0000960006141a25 */ /* 0x020fe800078e0058 */
[----:B------:R-:W-:Y:S01]  /*5d30*/  @P0 IMAD.MOV.U32 R88, RZ, RZ, R148 ;  /* 0x000000ffff580224 */ /* 0x000fe200078e0094 */
[C---:B------:R-:W-:Y:S02]  /*5d40*/  @P1 LEA R6, P2, R20.reuse, c[0x0][0x250], 0x1 ;  /* 0x0000940014061a11 */ /* 0x040fe400078408ff */
[----:B------:R-:W-:Y:S04]  /*5d50*/  @P1 IADD3 R4, R21, R4, RZ ;  /* 0x0000000415041210 */ /* 0x000fe80007ffe0ff */
[----:B------:R-:W-:Y:S01]  /*5d60*/  @P1 LEA.HI.X R7, R20, c[0x0][0x254], R4, 0x1, P2 ;  /* 0x0000950014071a11 */ /* 0x000fe200010f0c04 */
[----:B------:R-:W-:Y:S01]  /*5d70*/  @P0 IMAD.WIDE.U32 R20, R3, c[0x0][0x258], R88 ;  /* 0x0000960003140a25 */ /* 0x000fe200078e0058 */
[C---:B------:R-:W-:Y:S03]  /*5d80*/  LEA R4, P2, R2.reuse, c[0x0][0x1f8], 0x1 ;  /* 0x00007e0002047a11 */ /* 0x040fe600078408ff */
[----:B------:R-:W-:Y:S01]  /*5d90*/  @!PT LDS RZ, [RZ] ;  /* 0x00000000fffff984 */ /* 0x000fe20000000800 */
[----:B------:R-:W-:Y:S01]  /*5da0*/  @!PT LDS RZ, [RZ] ;  /* 0x00000000fffff984 */ /* 0x000fe20000000800 */
[----:B------:R-:W-:Y:S01]  /*5db0*/  @!PT LDS RZ, [RZ] ;  /* 0x00000000fffff984 */ /* 0x000fe20000000800 */
[----:B------:R1:W-:Y:S01]  /*5dc0*/  @P1 LDGSTS.E.BYPASS.LTC128B.128 [R128+0x100], [R6.64], !P3 ;  /* 0x0010000006801fae */ /* 0x0003e2000d901d54 */
[----:B------:R-:W-:Y:S02]  /*5dd0*/  LEA.HI.X R79, R2, c[0x0][0x1fc], R79, 0x1, P2 ;  /* 0x00007f00024f7a11 */ /* 0x000fe400010f0c4f */
[C---:B------:R-:W-:Y:S01]  /*5de0*/  @P0 LEA R22, P2, R20.reuse, c[0x0][0x250], 0x1 ;  /* 0x0000940014160a11 */ /* 0x040fe200078408ff */
[----:B------:R1:W-:Y:S01]  /*5df0*/  @P1 LDGSTS.E.BYPASS.LTC128B.128 [R128+0x2100], [R6.64+0x80], !P6 ;  /* 0x0210008006801fae */ /* 0x0003e2000f101d54 */
[----:B------:R-:W-:Y:S03]  /*5e00*/  @P0 IADD3 R0, R21, R0, RZ ;  /* 0x0000000015000210 */ /* 0x000fe60007ffe0ff */
        /* <DEDUP_REMOVED lines=8> */
[----:B------:R1:W3:Y:S01]  /*5e90*/  SHFL.IDX PT, R3, R79, RZ, 0x1c1f ;  /* 0x001c1fff4f037589 */ /* 0x0002e200000e0000 */
        /* <DEDUP_REMOVED lines=8> */
[CC--:B------:R-:W-:Y:S04]  /*5f20*/  @!P2 LEA R24, P0, R16.reuse, R0.reuse, 0x1 ;  /* 0x000000001018a211 */ /* 0x0c0fe800078008ff */
[-C--:B------:R-:W-:Y:S02]  /*5f30*/  @!P2 LEA.HI.X R25, R16, R3.reuse, R17, 0x1, P0 ;  /* 0x000000031019a211 */ /* 0x080fe400000f0c11 */
[CC--:B------:R-:W-:Y:S04]  /*5f40*/  @!P1 LEA R38, P0, R125.reuse, R0.reuse, 0x1 ;  /* 0x000000007d269211 */ /* 0x0c0fe800078008ff */
[-C--:B------:R-:W-:Y:S02]  /*5f50*/  @!P1 LEA.HI.X R39, R125, R3.reuse, R110, 0x1, P0 ;  /* 0x000000037d279211 */ /* 0x080fe400000f0c6e */
[CC--:B------:R-:W-:Y:S04]  /*5f60*/  @!P4 LEA R36, P0, R126.reuse, R0.reuse, 0x1 ;  /* 0x000000007e24c211 */ /* 0x0c0fe800078008ff */
[-C--:B------:R-:W-:Y:S02]  /*5f70*/  @!P4 LEA.HI.X R37, R126, R3.reuse, R109, 0x1, P0 ;  /* 0x000000037e25c211 */ /* 0x080fe400000f0c6d */
[CC--:B------:R-:W-:Y:S04]  /*5f80*/  @!P3 LEA R34, P0, R123.reuse, R0.reuse, 0x1 ;  /* 0x000000007b22b211 */ /* 0x0c0fe800078008ff */
[-C--:B------:R-:W-:Y:S01]  /*5f90*/  @!P3 LEA.HI.X R35, R123, R3.reuse, R108, 0x1, P0 ;  /* 0x000000037b23b211 */ /* 0x080fe200000f0c6c */
[----:B-1----:R-:W-:Y:S04]  /*5fa0*/  @!P2 ST.E.128 [R24.64], R20 ;  /* 0x000000141800a985 */ /* 0x002fe8000c101d14 */
[----:B------:R-:W1:Y:S04]  /*5fb0*/  @!P1 LDS.128 R4, [R121] ;  /* 0x0000000079049984 */ /* 0x000e680000000c00 */
        /* <DEDUP_REMOVED lines=16> */
.L_x_654:
[----:B-123--:R-:W-:Y:S05]  /*60c0*/  BSYNC B0 ;  /* 0x0000000000007941 */ /* 0x00efea0003800000 */
.L_x_653:
[C---:B------:R-:W-:Y:S02]  /*60d0*/  ISETP.GT.AND P0, PT, R129.reuse, UR6, PT ;  /* 0x0000000681007c0c */ /* 0x040fe4000bf04270 */
[----:B------:R-:W-:Y:S02]  /*60e0*/  IADD3 R129, R129, -0x1, RZ ;  /* 0xffffffff81817810 */ /* 0x000fe40007ffe0ff */
[----:B------:R-:W-:Y:S09]  /*60f0*/  ISETP.NE.AND P2, PT, R138, RZ, PT ;  /* 0x000000ff8a00720c */ /* 0x000ff20003f45270 */
[----:B------:R-:W-:Y:S01]  /*6100*/  @P0 SHF.R.S32.HI R2, RZ, 0x1f, R129 ;  /* 0x0000001fff020819 */ /* 0x000fe20000011481 */
[----:B------:R-:W-:Y:S02]  /*6110*/  @P0 IMAD R0, R92, R129, RZ ;  /* 0x000000815c000224 */ /* 0x000fe400078e02ff */
[----:B------:R-:W-:Y:S02]  /*6120*/  @P0 IMAD.MOV.U32 R4, RZ, RZ, R150 ;  /* 0x000000ffff040224 */ /* 0x000fe400078e0096 */
[----:B------:R-:W-:Y:S02]  /*6130*/  @P0 IMAD.MOV.U32 R5, RZ, RZ, R155 ;  /* 0x000000ffff050224 */ /* 0x000fe400078e009b */
[-C--:B------:R-:W-:Y:S02]  /*6140*/  @P0 IMAD R0, R2, R93.reuse, R0 ;  /* 0x0000005d02000224 */ /* 0x080fe400078e0200 */
[----:B------:R-:W-:Y:S04]  /*6150*/  @P0 IMAD.WIDE.U32 R4, R129, R93, R4 ;  /* 0x0000005d81040225 */ /* 0x000fe800078e0004 */
[----:B------:R-:W-:Y:S01]  /*6160*/  @P0 IMAD.IADD R0, R5, 0x1, R0 ;  /* 0x0000000105000824 */ /* 0x000fe200078e0200 */
[C---:B------:R-:W-:Y:S04]  /*6170*/  @P0 LEA R6, P1, R4.reuse, c[0x0][0x220], 0x1 ;  /* 0x0000880004060a11 */ /* 0x040fe800078208ff */
        /* <DEDUP_REMOVED lines=15> */
.L_x_630:
[----:B-1----:R-:W-:Y:S01]  /*6270*/  UIADD3 UR6, UR12, 0x7f, URZ ;  /* 0x0000007f0c067890 */ /* 0x002fe2000fffe03f */
[----:B------:R-:W-:Y:S01]  /*6280*/  PLOP3.LUT P2, PT, PT, PT, PT, 0x80, 0x0 ;  /* 0x000000000000781c */ /* 0x000fe20003f4f070 */
[----:B------:R-:W-:Y:S01]  /*6290*/  ULDC.64 UR4, c[0x0][0x2c8] ;  /* 0x0000b20000047ab9 */ /* 0x000fe20000000a00 */
[----:B------:R-:W-:Y:S01]  /*62a0*/  IMAD.MOV.U32 R3, RZ, RZ, RZ ;  /* 0x000000ffff037224 */ /* 0x000fe200078e00ff */
[----:B------:R-:W-:Y:S01]  /*62b0*/  UIMAD.WIDE.U32 UR22, UR6, UR4, URZ ;  /* 0x00000004061672a5 */ /* 0x000fe2000f8e003f */
[----:B------:R-:W-:Y:S01]  /*62c0*/  IMAD.MOV.U32 R98, RZ, RZ, RZ ;  /* 0x000000ffff627224 */ /* 0x000fe200078e00ff */
[----:B------:R-:W-:Y:S01]  /*62d0*/  CS2R R96, SRZ ;  /* 0x0000000000607805 */ /* 0x000fe2000001ff00 */
[----:B------:R-:W-:Y:S01]  /*62e0*/  CS2R R94, SRZ ;  /* 0x00000000005e7805 */ /* 0x000fe2000001ff00 */
[----:B------:R-:W-:Y:S01]  /*62f0*/  @UP2 USHF.R.U32.HI UR6, URZ, UR5, UR23 ;  /* 0x000000053f062299 */ /* 0x000fe20008011617 */
[----:B------:R-:W-:Y:S01]  /*6300*/  CS2R R92, SRZ ;  /* 0x00000000005c7805 */ /* 0x000fe2000001ff00 */
[----:B------:R-:W-:Y:S01]  /*6310*/  CS2R R90, SRZ ;  /* 0x00000000005a7805 */ /* 0x000fe2000001ff00 */
[----:B------:R-:W-:Y:S01]  /*6320*/  CS2R R88, SRZ ;  /* 0x0000000000587805 */ /* 0x000fe2000001ff00 */
[----:B------:R-:W-:Y:S01]  /*6330*/  UIADD3 UR6, UR7, UR6, URZ ;  /* 0x0000000607067290 */ /* 0x000fe2000fffe03f */
[----:B------:R-:W-:Y:S01]  /*6340*/  CS2R R86, SRZ ;  /* 0x0000000000567805 */ /* 0x000fe2000001ff00 */
[----:B------:R-:W-:Y:S01]  /*6350*/  CS2R R84, SRZ ;  /* 0x0000000000547805 */ /* 0x000fe2000001ff00 */
[----:B-----5:R-:W-:Y:S01]  /*6360*/  CS2R R82, SRZ ;  /* 0x0000000000527805 */ /* 0x020fe2000001ff00 */
[----:B------:R-:W-:Y:S01]  /*6370*/  USHF.R.S32.HI UR4, URZ, 0x1f, UR6 ;  /* 0x0000001f3f047899 */ /* 0x000fe20008011406 */
[----:B------:R-:W-:Y:S01]  /*6380*/  CS2R R80, SRZ ;  /* 0x0000000000507805 */ /* 0x000fe2000001ff00 */
[----:B------:R-:W-:Y:S01]  /*6390*/  CS2R R78, SRZ ;  /* 0x00000000004e7805 */ /* 0x000fe2000001ff00 */
[----:B------:R-:W-:Y:S01]  /*63a0*/  MOV R77, RZ ;  /* 0x000000ff004d7202 */ /* 0x000fe20000000f00 */
[----:B------:R-:W-:Y:S01]  /*63b0*/  ULEA.HI UR4, UR4, UR6, URZ, 0x6 ;  /* 0x0000000604047291 */ /* 0x000fe2000f8f303f */
[----:B------:R-:W-:Y:S01]  /*63c0*/  CS2R R6, SRZ ;  /* 0x0000000000067805 */ /* 0x000fe2000001ff00 */
[----:B------:R-:W-:Y:S01]  /*63d0*/  CS2R R74, SRZ ;  /* 0x00000000004a7805 */ /* 0x000fe2000001ff00 */
[----:B------:R-:W-:Y:S01]  /*63e0*/  CS2R R72, SRZ ;  /* 0x0000000000487805 */ /* 0x000fe2000001ff00 */
[----:B------:R-:W-:Y:S01]  /*63f0*/  USHF.R.S32.HI UR4, URZ, 0x6, UR4 ;  /* 0x000000063f047899 */ /* 0x000fe20008011404 */
[----:B------:R-:W-:Y:S01]  /*6400*/  IMAD.MOV.U32 R70, RZ, RZ, RZ ;  /* 0x000000ffff467224 */ /* 0x000fe200078e00ff */
[----:B------:R-:W-:Y:S01]  /*6410*/  CS2R R68, SRZ ;  /* 0x0000000000447805 */ /* 0x000fe2000001ff00 */
[----:B------:R-:W-:Y:S01]  /*6420*/  CS2R R66, SRZ ;  /* 0x0000000000427805 */ /* 0x000fe2000001ff00 */
[----:B------:R-:W-:Y:S01]  /*6430*/  UISETP.LT.AND UP0, UPT, UR8, UR4, UPT ;  /* 0x000000040800728c */ /* 0x000fe2000bf01270 */
[----:B----4-:R-:W-:Y:S01]  /*6440*/  CS2R R64, SRZ ;  /* 0x0000000000407805 */ /* 0x010fe2000001ff00 */
        /* <DEDUP_REMOVED lines=33> */
[----:B------:R-:W-:Y:S01]  /*6660*/  MOV R8, RZ ;  /* 0x000000ff00087202 */ /* 0x000fe20000000f00 */
        /* <DEDUP_REMOVED lines=28> */
[C---:B------:R-:W-:Y:S01]  /*6830*/  IMAD R210, R39.reuse, 0x20, R50 ;  /* 0x0000002027d27824 */ /* 0x040fe200078e0232 */
        /* <DEDUP_REMOVED lines=8> */
[C---:B------:R-:W-:Y:S01]  /*68c0*/  IADD3 R37, R89.reuse, 0x80, RZ ;  /* 0x0000008059257810 */ /* 0x040fe20007ffe0ff */
[----:B------:R-:W-:Y:S01]  /*68d0*/  UIMAD UR6, UR11, UR5, UR6 ;  /* 0x000000050b0672a4 */ /* 0x000fe2000f8e0206 */
[----:B-1----:R-:W-:Y:S01]  /*68e0*/  @P1 IMAD.HI.U32 R2, R0, c[0x0][0x2c8], RZ ;  /* 0x0000b20000021a27 */ /* 0x002fe200078e00ff */
[----:B------:R-:W-:Y:S01]  /*68f0*/  UIMAD.WIDE.U32 UR22, UR11, UR4, UR22 ;  /* 0x000000040b1672a5 */ /* 0x000fe2000f8e0016 */
[C---:B------:R-:W-:Y:S01]  /*6900*/  IADD3 R38, R89.reuse, 0x40, RZ ;  /* 0x0000004059267810 */ /* 0x040fe20007ffe0ff */
[----:B------:R-:W-:Y:S01]  /*6910*/  USEL UR14, UR18, URZ, !UP0 ;  /* 0x0000003f120e7287 */ /* 0x000fe2000c000000 */
[----:B------:R-:W-:Y:S01]  /*6920*/  IMAD.MOV.U32 R7, RZ, RZ, R0 ;  /* 0x000000ffff077224 */ /* 0x000fe200078e0000 */
        /* <DEDUP_REMOVED lines=11> */
[----:B------:R-:W-:Y:S01]  /*69e0*/  ULDC UR7, c[0x0][0x2c4] ;  /* 0x0000b10000077ab9 */ /* 0x000fe20000000800 */
[----:B------:R-:W-:Y:S01]  /*69f0*/  IMAD R5, R5, c[0x0][0x2c4], R0 ;  /* 0x0000b10005057a24 */ /* 0x000fe200078e0200 */
[----:B------:R-:W-:Y:S01]  /*6a00*/  UIADD3 UR5, UR15, UR5, URZ ;  /* 0x000000050f057290 */ /* 0x000fe2000fffe03f */
[----:B------:R-:W-:Y:S01]  /*6a10*/  IMAD.U32 R9, RZ, RZ, UR15 ;  /* 0x0000000fff097e24 */ /* 0x000fe2000f8e00ff */
[----:B------:R-:W-:Y:S01]  /*6a20*/  UIMAD UR7, UR17, UR7, URZ ;  /* 0x00000007110772a4 */ /* 0x000fe2000f8e023f */
[----:B------:R-:W-:Y:S01]  /*6a30*/  IMAD.U32 R8, RZ, RZ, UR14 ;  /* 0x0000000eff087e24 */ /* 0x000fe2000f8e00ff */
[----:B------:R-:W-:Y:S01]  /*6a40*/  SHF.R.S32.HI R0, RZ, 0x1f, R5 ;  /* 0x0000001fff007819 */ /* 0x000fe20000011405 */
[----:B------:R-:W-:Y:S01]  /*6a50*/  IMAD R2, R7, c[0x0][0x1b4], R2 ;  /* 0x00006d0007027a24 */ /* 0x000fe200078e0202 */
[----:B------:R-:W-:Y:S01]  /*6a60*/  ISETP.GE.AND P3, PT, R38, c[0x0][0x198], PT ;  /* 0x0000660026007a0c */ /* 0x000fe20003f66270 */
[----:B------:R-:W-:-:S02]  /*6a70*/  IMAD.U32 R9, RZ, RZ, UR5 ;  /* 0x00000005ff097e24 */ /* 0x000fc4000f8e00ff */
[----:B------:R-:W-:Y:S02]  /*6a80*/  IMAD R0, R0, c[0x0][0x1a8], RZ ;  /* 0x00006a0000007a24 */ /* 0x000fe400078e02ff */
[----:B------:R-:W-:-:S04]  /*6a90*/  IMAD.WIDE.U32 R8, R7, c[0x0][0x1b0], R8 ;  /* 0x00006c0007087a25 */ /* 0x000fc800078e0008 */
[----:B------:R-:W-:Y:S01]  /*6aa0*/  IMAD.IADD R9, R9, 0x1, R2 ;  /* 0x0000000109097824 */ /* 0x000fe200078e0202 */
[----:B------:R-:W-:Y:S01]  /*6ab0*/  LOP3.LUT R2, R53, 0xfffffff0, RZ, 0xc0, !PT ;  /* 0xfffffff035027812 */ /* 0x000fe200078ec0ff */
[C---:B------:R-:W-:Y:S02]  /*6ac0*/  IMAD R7, R5.reuse, c[0x0][0x1ac], R0 ;  /* 0x00006b0005077a24 */ /* 0x040fe400078e0200 */
[----:B------:R-:W-:-:S04]  /*6ad0*/  IMAD.WIDE.U32 R4, R5, c[0x0][0x1a8], R8 ;  /* 0x00006a0005047a25 */ /* 0x000fc800078e0008 */
[----:B------:R-:W-:Y:S01]  /*6ae0*/  IMAD.IADD R2, R71, 0x1, -R2 ;  /* 0x0000000147027824 */ /* 0x000fe200078e0a02 */
[----:B------:R-:W-:Y:S01]  /*6af0*/  LEA R9, P0, R4, c[0x0][0x160], 0x1 ;  /* 0x0000580004097a11 */ /* 0x000fe200078008ff */
[----:B------:R-:W-:Y:S02]  /*6b00*/  IMAD.IADD R5, R5, 0x1, R7 ;  /* 0x0000000105057824 */ /* 0x000fe400078e0207 */
[----:B------:R-:W-:Y:S01]  /*6b10*/  IMAD.SHL.U32 R0, R50, 0x40, RZ ;  /* 0x0000004032007824 */ /* 0x000fe200078e00ff */
[----:B------:R-:W-:Y:S01]  /*6b20*/  SHF.R.S32.HI R7, RZ, 0x1f, R2 ;  /* 0x0000001fff077819 */ /* 0x000fe20000011402 */
[----:B------:R1:W3:Y:S01]  /*6b30*/  SHFL.IDX PT, R10, R9, RZ, 0x181f ;  /* 0x00181fff090a7589 */ /* 0x0002e200000e0000 */
[----:B------:R-:W-:Y:S02]  /*6b40*/  LEA.HI.X R5, R4, c[0x0][0x164], R5, 0x1, P0 ;  /* 0x0000590004057a11 */ /* 0x000fe400000f0c05 */
[----:B------:R-:W-:Y:S02]  /*6b50*/  LOP3.LUT R0, R0, 0x1c0, RZ, 0xc0, !PT ;  /* 0x000001c000007812 */ /* 0x000fe400078ec0ff */
[----:B------:R-:W-:Y:S01]  /*6b60*/  LEA.HI R48, R7, R2, RZ, 0x3 ;  /* 0x0000000207307211 */ /* 0x000fe200078f18ff */
[----:B------:R1:W4:Y:S01]  /*6b70*/  SHFL.IDX PT, R11, R5, RZ, 0x181f ;  /* 0x00181fff050b7589 */ /* 0x00032200000e0000 */
[----:B------:R-:W-:-:S02]  /*6b80*/  IADD3 R4, R50, UR12, RZ ;  /* 0x0000000c32047c10 */ /* 0x000fc4000fffe0ff */
[----:B------:R-:W-:Y:S02]  /*6b90*/  SHF.R.U32.HI R7, RZ, 0x3, R0 ;  /* 0x00000003ff077819 */ /* 0x000fe40000011600 */
[----:B------:R-:W-:Y:S02]  /*6ba0*/  LOP3.LUT R0, R0, 0x38, R89, 0xf8, !PT ;  /* 0x0000003800007812 */ /* 0x000fe400078ef859 */
[----:B------:R-:W-:Y:S02]  /*6bb0*/  LOP3.LUT R49, R48, 0xfffffff8, RZ, 0xc0, !PT ;  /* 0xfffffff830317812 */ /* 0x000fe400078ec0ff */
[----:B------:R-:W-:Y:S02]  /*6bc0*/  ISETP.GE.AND P0, PT, R4, UR7, PT ;  /* 0x0000000704007c0c */ /* 0x000fe4000bf06270 */
[----:B------:R-:W-:Y:S01]  /*6bd0*/  LOP3.LUT R7, R0, R7, RZ, 0x3c, !PT ;  /* 0x0000000700077212 */ /* 0x000fe200078e3cff */
[----:B------:R-:W-:Y:S01]  /*6be0*/  IMAD.IADD R49, R2, 0x1, -R49 ;  /* 0x0000000102317824 */ /* 0x000fe200078e0a31 */
[----:B------:R-:W-:Y:S01]  /*6bf0*/  LEA.HI R0, R70, R71, RZ, 0x6 ;  /* 0x0000004746007211 */ /* 0x000fe200078f30ff */
[----:B------:R-:W-:-:S04]  /*6c00*/  IMAD.MOV.U32 R2, RZ, RZ, 0x10 ;  /* 0x00000010ff027424 */ /* 0x000fc800078e00ff */
[----:B------:R-:W-:-:S05]  /*6c10*/  IMAD.SHL.U32 R0, R0, 0x8, RZ ;  /* 0x0000000800007824 */ /* 0x000fca00078e00ff */
[----:B------:R-:W-:Y:S01]  /*6c20*/  LOP3.LUT R0, R7, 0xfffffe00, R0, 0xf8, !PT ;  /* 0xfffffe0007007812 */ /* 0x000fe200078ef800 */
[----:B--2---:R2:W5:Y:S01]  /*6c30*/  @P2 R2UR UR16, R3 ;  /* 0x00000000031023c2 */ /* 0x00456200000e0000 */
        /* <DEDUP_REMOVED lines=20> */
.L_x_658:
[----:B-1-34-:R-:W-:Y:S05]  /*6d80*/  BSYNC B0 ;  /* 0x0000000000007941 */ /* 0x01afea0003800000 */
.L_x_657:
        /* <DEDUP_REMOVED lines=8> */
[----:B------:R-:W-:Y:S01]  /*6e10*/  SHF.R.S32.HI R6, RZ, 0x1f, R37 ;  /* 0x0000001fff067819 */ /* 0x000fe20000011425 */
[----:B--23--:R-:W-:Y:S01]  /*6e20*/  IMAD.WIDE R12, R89, 0x2, R10 ;  /* 0x00000002590c7825 */ /* 0x00cfe200078e020a */
        /* <DEDUP_REMOVED lines=10> */
.L_x_660:
[----:B------:R-:W-:Y:S05]  /*6ed0*/  BSYNC B0 ;  /* 0x0000000000007941 */ /* 0x000fea0003800000 */
.L_x_659:
        /* <DEDUP_REMOVED lines=8> */
[----:B------:R-:W-:Y:S01]  /*6f60*/  SHF.R.S32.HI R6, RZ, 0x1f, R37 ;  /* 0x0000001fff067819 */ /* 0x000fe20000011425 */
[----:B---34-:R-:W-:Y:S01]  /*6f70*/  IMAD.WIDE R12, R89, 0x2, R10 ;  /* 0x00000002590c7825 */ /* 0x018fe200078e020a */
        /* <DEDUP_REMOVED lines=10> */
.L_x_662:
[----:B------:R-:W-:Y:S05]  /*7020*/  BSYNC B0 ;  /* 0x0000000000007941 */ /* 0x000fea0003800000 */
.L_x_661:
[----:B---3--:R-:W-:Y:S01]  /*7030*/  IADD3 R6, R4, 0x60, RZ ;  /* 0x0000006004067810 */ /* 0x008fe20007ffe0ff */
[----:B------:R-:W-:Y:S01]  /*7040*/  SHFL.IDX PT, R10, R9, 0x3, 0x181f ;  /* 0x00781f00090a7f89 */ /* 0x000fe200000e0000 */
[----:B------:R-:W-:Y:S01]  /*7050*/  IMAD.MOV.U32 R207, RZ, RZ, c[0x0][0x2b8] ;  /* 0x0000ae00ffcf7624 */ /* 0x000fe200078e00ff */
[----:B------:R-:W-:Y:S01]  /*7060*/  USHF.R.S32.HI UR6, URZ, 0x1f, UR16 ;  /* 0x0000001f3f067899 */ /* 0x000fe20008011410 */
[----:B------:R-:W-:Y:S01]  /*7070*/  ISETP.GE.AND P0, PT, R6, UR7, PT ;  /* 0x0000000706007c0c */ /* 0x000fe2000bf06270 */
[----:B------:R-:W-:Y:S01]  /*7080*/  IMAD.U32 R7, RZ, RZ, UR8 ;  /* 0x00000008ff077e24 */ /* 0x000fe2000f8e00ff */
[----:B----4-:R3:W4:Y:S01]  /*7090*/  SHFL.IDX PT, R11, R5, 0x3, 0x181f ;  /* 0x00781f00050b7f89 */ /* 0x01072200000e0000 */
[----:B------:R-:W-:Y:S01]  /*70a0*/  ISETP.NE.AND P2, PT, R207, 0x1, PT ;  /* 0x00000001cf00780c */ /* 0x000fe20003f45270 */
[----:B------:R-:W-:Y:S01]  /*70b0*/  ULDC.64 UR4, c[0x0][0x2b0] ;  /* 0x0000ac0000047ab9 */ /* 0x000fe20000000a00 */
[----:B------:R-:W-:Y:S01]  /*70c0*/  IMAD R7, R7, 0x40, R210 ;  /* 0x0000004007077824 */ /* 0x000fe200078e02d2 */
[----:B------:R-:W-:Y:S01]  /*70d0*/  UIMAD UR6, UR6, UR4, URZ ;  /* 0x00000004060672a4 */ /* 0x000fe2000f8e023f */
[----:B------:R-:W-:Y:S01]  /*70e0*/  IMAD.MOV.U32 R208, RZ, RZ, RZ ;  /* 0x000000ffffd07224 */ /* 0x000fe200078e00ff */
[----:B------:R-:W-:-:S02]  /*70f0*/  UIMAD.WIDE.U32 UR14, UR16, UR4, URZ ;  /* 0x00000004100e72a5 */ /* 0x000fc4000f8e003f */
[----:B------:R-:W-:Y:S01]  /*7100*/  IADD3 R4, R7, -0x40, RZ ;  /* 0xffffffc007047810 */ /* 0x000fe20007ffe0ff */
[----:B------:R-:W-:Y:S02]  /*7110*/  UIMAD UR6, UR16, UR5, UR6 ;  /* 0x00000005100672a4 */ /* 0x000fe4000f8e0206 */
[----:B------:R-:W-:Y:S01]  /*7120*/  @!P0 SHF.R.S32.HI R7, RZ, 0x1f, R38 ;  /* 0x0000001fff078819 */ /* 0x000fe20000011426 */
[----:B------:R-:W-:Y:S01]  /*7130*/  ULDC.64 UR4, c[0x0][0x1e8] ;  /* 0x00007a0000047ab9 */ /* 0x000fe20000000a00 */
[C---:B------:R-:W-:Y:S01]  /*7140*/  IADD3 R209, R4.reuse, UR13, RZ ;  /* 0x0000000d04d17c10 */ /* 0x040fe2000fffe0ff */
[----:B------:R-:W-:Y:S01]  /*7150*/  UIADD3 UR6, UR15, UR6, URZ ;  /* 0x000000060f067290 */ /* 0x000fe2000fffe03f */
[----:B------:R-:W-:Y:S02]  /*7160*/  @!P0 SHF.R.S32.HI R6, RZ, 0x1f, R37 ;  /* 0x0000001fff068819 */ /* 0x000fe40000011425 */
[----:B------:R-:W-:Y:S02]  /*7170*/  @!P0 LEA.HI R7, R7, R38, RZ, 0x3 ;  /* 0x0000002607078211 */ /* 0x000fe400078f18ff */
[----:B------:R-:W-:Y:S01]  /*7180*/  ISETP.GE.AND P1, PT, R4, UR9, PT ;  /* 0x0000000904007c0c */ /* 0x000fe2000bf26270 */
[----:B------:R-:W-:Y:S01]  /*7190*/  @P2 IMAD.HI.U32 R4, R209, c[0x0][0x2bc], RZ ;  /* 0x0000af00d1042a27 */ /* 0x000fe200078e00ff */
[----:B------:R-:W-:-:S02]  /*71a0*/  @!P0 LEA.HI R6, R6, R37, RZ, 0x3 ;  /* 0x0000002506068211 */ /* 0x000fc400078f18ff */
[----:B-123--:R-:W-:Y:S01]  /*71b0*/  LOP3.LUT R5, R5, 0xfffffffd, RZ, 0xc0, !PT ;  /* 0xfffffffd05057812 */ /* 0x00efe200078ec0ff */
[----:B----4-:R-:W-:Y:S01]  /*71c0*/  @!P0 IMAD.WIDE R12, R89, 0x2, R10 ;  /* 0x00000002590c8825 */ /* 0x010fe200078e020a */
[----:B------:R-:W-:Y:S02]  /*71d0*/  @!P0 LOP3.LUT R7, R7, 0xfffffff8, RZ, 0xc0, !PT ;  /* 0xfffffff807078812 */ /* 0x000fe400078ec0ff */
[----:B------:R-:W-:Y:S01]  /*71e0*/  @P2 LOP3.LUT R5, R5, 0x2, RZ, 0xfc, !PT ;  /* 0x0000000205052812 */ /* 0x000fe200078efcff */
[----:B------:R-:W-:Y:S01]  /*71f0*/  IMAD.MOV.U32 R5, RZ, RZ, R209 ;  /* 0x000000ffff057224 */ /* 0x000fe200078e00d1 */
[----:B------:R-:W-:Y:S01]  /*7200*/  @!P0 LOP3.LUT R6, R6, 0xfffffff8, RZ, 0xc0, !PT ;  /* 0xfffffff806068812 */ /* 0x000fe200078ec0ff */
[----:B------:R-:W-:Y:S01]  /*7210*/  @!P0 IMAD.WIDE R16, R7, 0x2, R10 ;  /* 0x0000000207108825 */ /* 0x000fe200078e020a */
[----:B------:R-:W-:Y:S02]  /*7220*/  @P2 SHF.R.U32.HI R5, RZ, c[0x0][0x2c0], R4 ;  /* 0x0000b000ff052a19 */ /* 0x000fe40000011604 */
[----:B------:R-:W-:Y:S01]  /*7230*/  ISETP.GT.OR P1, PT, R210, 0x3f, P1 ;  /* 0x0000003fd200780c */ /* 0x000fe20000f24670 */
[----:B------:R-:W-:-:S02]  /*7240*/  @!P0 IMAD.SHL.U32 R4, R0, 0x2, RZ ;  /* 0x0000000200048824 */ /* 0x000fc400078e00ff */
[----:B------:R-:W-:-:S03]  /*7250*/  @!P0 IMAD.WIDE R10, R6, 0x2, R10 ;  /* 0x00000002060a8825 */ /* 0x000fc600078e020a */
[----:B------:R-:W-:Y:S01]  /*7260*/  @!PT LDS RZ, [RZ] ;  /* 0x00000000fffff984 */ /* 0x000fe20000000800 */
[----:B------:R1:W-:Y:S04]  /*7270*/  @!P0 LDGSTS.E.BYPASS.LTC128B.128 [R4+0xf100], [R12.64], !P5 ;  /* 0x0f1000000c048fae */ /* 0x0003e8000e901d54 */
        /* <DEDUP_REMOVED lines=8> */
[----:B------:R2:W3:Y:S01]  /*7300*/  @!P1 LDG.E R208, [R14.64] ;  /* 0x000000140ed09981 */ /* 0x0004e2000c1e1900 */
[----:B------:R-:W-:Y:S01]  /*7310*/  IMAD.MOV R6, RZ, RZ, -R5 ;  /* 0x000000ffff067224 */ /* 0x000fe200078e0a05 */
[----:B------:R-:W-:Y:S01]  /*7320*/  UIMAD UR16, UR10, UR4, URZ ;  /* 0x000000040a1072a4 */ /* 0x000fe2000f8e023f */
[----:B------:R-:W-:Y:S01]  /*7330*/  ISETP.GE.AND P4, PT, R89, c[0x0][0x1d4], PT ;  /* 0x0000750059007a0c */ /* 0x000fe20003f86270 */
[----:B------:R-:W-:Y:S01]  /*7340*/  UIMAD.WIDE.U32 UR22, UR11, UR4, URZ ;  /* 0x000000040b1672a5 */ /* 0x000fe2000f8e003f */
[----:B------:R-:W-:Y:S01]  /*7350*/  IMAD R209, R6, c[0x0][0x2b8], R209 ;  /* 0x0000ae0006d17a24 */ /* 0x000fe200078e02d1 */
[----:B------:R-:W-:Y:S01]  /*7360*/  UIMAD UR16, UR11, UR5, UR16 ;  /* 0x000000050b1072a4 */ /* 0x000fe2000f8e0210 */
[----:B------:R-:W-:Y:S01]  /*7370*/  ISETP.GE.AND P6, PT, R38, c[0x0][0x1d4], PT ;  /* 0x0000750026007a0c */ /* 0x000fe20003fc6270 */
[----:B------:R-:W-:Y:S01]  /*7380*/  ULEA UR19, UR8, 0xffffffc0, 0x6 ;  /* 0xffffffc008137891 */ /* 0x000fe2000f8e303f */
[----:B------:R-:W-:Y:S01]  /*7390*/  IMAD.WIDE.U32 R6, R209, c[0x0][0x1e0], RZ ;  /* 0x00007800d1067a25 */ /* 0x000fe200078e00ff */
[----:B------:R-:W-:Y:S01]  /*73a0*/  SHF.R.S32.HI R52, RZ, 0x1f, R209 ;  /* 0x0000001fff347819 */ /* 0x000fe200000114d1 */
[----:B------:R-:W-:Y:S01]  /*73b0*/  UIADD3 UR16, UR23, UR16, URZ ;  /* 0x0000001017107290 */ /* 0x000fe2000fffe03f */
[----:B------:R-:W-:Y:S01]  /*73c0*/  ISETP.GE.AND P5, PT, R37, c[0x0][0x1d4], PT ;  /* 0x0000750025007a0c */ /* 0x000fe20003fa6270 */
[----:B-1----:R-:W-:Y:S01]  /*73d0*/  IMAD.MOV.U32 R4, RZ, RZ, R6 ;  /* 0x000000ffff047224 */ /* 0x002fe200078e0006 */
[----:B------:R-:W-:Y:S01]  /*73e0*/  UIADD3 UR19, UR9, -UR19, URZ ;  /* 0x8000001309137290 */ /* 0x000fe2000fffe03f */
[----:B------:R-:W-:Y:S01]  /*73f0*/  IMAD R8, R52, c[0x0][0x1e0], RZ ;  /* 0x0000780034087a24 */ /* 0x000fe200078e02ff */
[----:B------:R-:W-:Y:S01]  /*7400*/  ULDC.64 UR4, c[0x0][0x210] ;  /* 0x0000840000047ab9 */ /* 0x000fe20000000a00 */
[----:B------:R-:W-:Y:S01]  /*7410*/  LEA.HI R68, R70, R71, RZ, 0x5 ;  /* 0x0000004746447211 */ /* 0x000fe200078f28ff */
[----:B------:R-:W-:Y:S01]  /*7420*/  UIMAD UR10, UR10, UR4, URZ ;  /* 0x000000040a0a72a4 */ /* 0x000fe2000f8e023f */
[----:B------:R-:W-:Y:S01]  /*7430*/  IMAD R5, R209, c[0x0][0x1e4], R8 ;  /* 0x00007900d1057a24 */ /* 0x000fe200078e0208 */
[----:B------:R-:W-:Y:S01]  /*7440*/  IADD3 R36, -R50, UR19, RZ ;  /* 0x0000001332247c10 */ /* 0x000fe2000fffe1ff */
[----:B------:R-:W-:Y:S01]  /*7450*/  UIMAD.WIDE.U32 UR24, UR11, UR4, URZ ;  /* 0x000000040b1872a5 */ /* 0x000fe2000f8e003f */
[----:B------:R-:W-:Y:S01]  /*7460*/  ISETP.GT.AND P3, PT, R210, 0x3f, PT ;  /* 0x0000003fd200780c */ /* 0x000fe20003f64270 */
[----:B------:R-:W-:Y:S01]  /*7470*/  IMAD.IADD R5, R7, 0x1, R5 ;  /* 0x0000000107057824 */ /* 0x000fe200078e0205 */
[----:B------:R-:W-:Y:S01]  /*7480*/  ISETP.GE.AND P1, PT, R36, 0x1, PT ;  /* 0x000000012400780c */ /* 0x000fe20003f26270 */
[----:B------:R-:W-:Y:S01]  /*7490*/  UIMAD UR10, UR11, UR5, UR10 ;  /* 0x000000050b0a72a4 */ /* 0x000fe2000f8e020a */
[----:B------:R-:W-:-:S02]  /*74a0*/  SEL R88, RZ, 0x10, P5 ;  /* 0x00000010ff587807 */ /* 0x000fc40002800000 */
[----:B------:R-:W-:Y:S01]  /*74b0*/  SHF.R.S32.HI R69, RZ, 0x5, R68 ;  /* 0x00000005ff457819 */ /* 0x000fe20000011444 */
[----:B------:R-:W-:-:S08]  /*74c0*/  UIADD3 UR10, UR25, UR10, URZ ;  /* 0x0000000a190a7290 */ /* 0x000fd0000fffe03f */
[----:B------:R-:W-:Y:S01]  /*74d0*/  @P1 SHF.R.S32.HI R7, RZ, 0x1f, R38 ;  /* 0x0000001fff071819 */ /* 0x000fe20000011426 */
[----:B------:R-:W-:Y:S01]  /*74e0*/  @P1 IMAD.SHL.U32 R9, R0, 0x2, RZ ;  /* 0x0000000200091824 */ /* 0x000fe200078e00ff */
[----:B--2---:R-:W-:Y:S02]  /*74f0*/  @P1 SHF.R.S32.HI R14, RZ, 0x1f, R37 ;  /* 0x0000001fff0e1819 */ /* 0x004fe40000011425 */
[----:B---3--:R-:W-:Y:S01]  /*7500*/  SHF.R.S32.HI R51, RZ, 0x1f, R208 ;  /* 0x0000001fff337819 */ /* 0x008fe200000114d0 */
[----:B------:R-:W-:-:S04]  /*7510*/  IMAD.WIDE.U32 R4, R208, c[0x0][0x1f0], R4 ;  /* 0x00007c00d0047a25 */ /* 0x000fc800078e0004 */
[----:B------:R-:W-:Y:S01]  /*7520*/  IMAD R15, R51, c[0x0][0x1f0], RZ ;  /* 0x00007c00330f7a24 */ /* 0x000fe200078e02ff */
[----:B------:R-:W-:-:S03]  /*7530*/  IADD3 R4, P0, R4, UR22, RZ ;  /* 0x0000001604047c10 */ /* 0x000fc6000ff1e0ff */
[----:B------:R-:W-:-:S05]  /*7540*/  IMAD R15, R208, c[0x0][0x1f4], R15 ;  /* 0x00007d00d00f7a24 */ /* 0x000fca00078e020f */
[----:B------:R-:W-:Y:S02]  /*7550*/  IADD3.X R15, R5, UR16, R15, P0, !PT ;  /* 0x00000010050f7c10 */ /* 0x000fe400087fe40f */
[----:B------:R-:W-:-:S04]  /*7560*/  LEA R8, P0, R4, c[0x0][0x1c8], 0x1 ;  /* 0x0000720004087a11 */ /* 0x000fc800078008ff */
[----:B------:R-:W-:Y:S01]  /*7570*/  LEA.HI.X R15, R4, c[0x0][0x1cc], R15, 0x1, P0 ;  /* 0x00007300040f7a11 */ /* 0x000fe200000f0c0f */
[----:B------:R-:W-:Y:S01]  /*7580*/  SHFL.IDX PT, R12, R8, RZ, 0x181f ;  /* 0x00181fff080c7589 */ /* 0x000fe200000e0000 */
[----:B------:R-:W-:-:S03]  /*7590*/  ISETP.GE.AND P0, PT, R36, 0x21, PT ;  /* 0x000000212400780c */ /* 0x000fc60003f06270 */
[----:B------:R-:W-:Y:S04]  /*75a0*/  SHFL.IDX PT, R13, R15, RZ, 0x181f ;  /* 0x00181fff0f0d7589 */ /* 0x000fe800000e0000 */
[----:B------:R1:W-:Y:S04]  /*75b0*/  SHFL.IDX PT, R10, R8, 0x1, 0x181f ;  /* 0x00381f00080a7f89 */ /* 0x0003e800000e0000 */
[----:B------:R-:W2:Y:S02]  /*75c0*/  SHFL.IDX PT, R11, R15, 0x1, 0x181f ;  /* 0x00381f000f0b7f89 */ /* 0x000ea400000e0000 */
[----:B------:R-:W-:Y:S01]  /*75d0*/  @P0 SHF.R.S32.HI R5, RZ, 0x1f, R38 ;  /* 0x0000001fff050819 */ /* 0x000fe20000011426 */
[----:B------:R-:W-:Y:S01]  /*75e0*/  @P0 IMAD.SHL.U32 R6, R0, 0x2, RZ ;  /* 0x0000000200060824 */ /* 0x000fe200078e00ff */
[----:B------:R-:W-:-:S02]  /*75f0*/  @P0 SHF.R.S32.HI R4, RZ, 0x1f, R37 ;  /* 0x0000001fff040819 */ /* 0x000fc40000011425 */
[-C--:B------:R-:W-:Y:S02]  /*7600*/  @P0 LEA.HI R5, R5, R38.reuse, RZ, 0x3 ;  /* 0x0000002605050211 */ /* 0x080fe400078f18ff */
[-C--:B------:R-:W-:Y:S02]  /*7610*/  @P0 LEA.HI R4, R4, R37.reuse, RZ, 0x3 ;  /* 0x0000002504040211 */ /* 0x080fe400078f18ff */
[----:B------:R-:W-:Y:S02]  /*7620*/  @P0 LOP3.LUT R5, R5, 0xfffffff8, RZ, 0xc0, !PT ;  /* 0xfffffff805050812 */ /* 0x000fe400078ec0ff */
[----:B------:R-:W-:Y:S02]  /*7630*/  @P0 LOP3.LUT R4, R4, 0xfffffff8, RZ, 0xc0, !PT ;  /* 0xfffffff804040812 */ /* 0x000fe400078ec0ff */
[----:B-1----:R-:W-:Y:S02]  /*7640*/  @P1 LEA.HI R8, R7, R38, RZ, 0x3 ;  /* 0x0000002607081211 */ /* 0x002fe400078f18ff */
[----:B------:R-:W-:-:S02]  /*7650*/  @P1 LEA.HI R7, R14, R37, RZ, 0x3 ;  /* 0x000000250e071211 */ /* 0x000fc400078f18ff */
[----:B------:R-:W-:Y:S01]  /*7660*/  @P1 LOP3.LUT R8, R8, 0xfffffff8, RZ, 0xc0, !PT ;  /* 0xfffffff808081812 */ /* 0x000fe200078ec0ff */
[----:B--2---:R-:W-:Y:S01]  /*7670*/  @P0 IMAD.WIDE R20, R89, 0x2, R10 ;  /* 0x0000000259140825 */ /* 0x004fe200078e020a */
[----:B------:R-:W-:-:S03]  /*7680*/  @P1 LOP3.LUT R7, R7, 0xfffffff8, RZ, 0xc0, !PT ;  /* 0xfffffff807071812 */ /* 0x000fc600078ec0ff */
[----:B------:R-:W-:-:S04]  /*7690*/  @P1 IMAD.WIDE R14, R8, 0x2, R12 ;  /* 0x00000002080e1825 */ /* 0x000fc800078e020c */
        /* <DEDUP_REMOVED lines=15> */
.L_x_663:
[----:B------:R-:W-:Y:S01]  /*7790*/  ULDC.U8 UR4, c[0x0][0x298] ;  /* 0x0000a60000047ab9 */ /* 0x000fe20000000000 */
[----:B------:R-:W-:Y:S01]  /*77a0*/  SHF.R.S32.HI R11, RZ, 0x1f, R76 ;  /* 0x0000001fff0b7819 */ /* 0x000fe2000001144c */
[----:B-1----:R-:W-:Y:S01]  /*77b0*/  IMAD.WIDE.U32 R6, R76, c[0x0][0x280], RZ ;  /* 0x0000a0004c067a25 */ /* 0x002fe200078e00ff */
        /* <DEDUP_REMOVED lines=51> */
[----:B------:R-:W-:Y:S01]  /*7af0*/  LEA.HI.X R12, R12, c[0x0][0x28c], R9, 0x1, P0 ;  /* 0x0000a3000c0c7a11 */ /* 0x000fe200000f0c09 */
[----:B------:R-:W-:Y:S01]  /*7b00*/  CS2R R14, SRZ ;  /* 0x00000000000e7805 */ /* 0x000fe2000001ff00 */
[----:B------:R-:W-:Y:S01]  /*7b10*/  ISETP.GE.AND P0, PT, R5, UR7, PT ;  /* 0x0000000705007c0c */ /* 0x000fe2000bf06270 */
[----:B------:R1:W4:Y:S04]  /*7b20*/  SHFL.IDX PT, R19, R13, RZ, 0x1c1f ;  /* 0x001c1fff0d137589 */ /* 0x00032800000e0000 */
        /* <DEDUP_REMOVED lines=11> */
[----:B-1-3--:R-:W-:Y:S01]  /*7be0*/  @!P0 IMAD.WIDE R24, R90, 0x2, R16 ;  /* 0x000000025a188825 */ /* 0x00afe200078e0210 */
[----:B------:R1:W5:Y:S01]  /*7bf0*/  @!P0 LD.E.64 R94, [R26.64] ;  /* 0x000000141a5e8980 */ /* 0x000362000c101b00 */
[----:B------:R-:W-:Y:S02]  /*7c00*/  @!P2 LEA.HI R7, R4, R7, RZ, 0x2 ;  /* 0x000000070407a211 */ /* 0x000fe400078f10ff */
[----:B------:R-:W-:Y:S01]  /*7c10*/  IADD3 R4, R90, 0x30, RZ ;  /* 0x000000305a047810 */ /* 0x000fe20007ffe0ff */
[----:B------:R2:W5:Y:S01]  /*7c20*/  @!P0 LD.E.64 R92, [R24.64] ;  /* 0x00000014185c8980 */ /* 0x000562000c101b00 */
[----:B------:R-:W-:-:S02]  /*7c30*/  @!P2 LOP3.LUT R7, R7, 0xfffffffc, RZ, 0xc0, !PT ;  /* 0xfffffffc0707a812 */ /* 0x000fc400078ec0ff */
[----:B------:R-:W-:-:S03]  /*7c40*/  ISETP.GE.AND P0, PT, R4, c[0x0][0x27c], PT ;  /* 0x00009f0004007a0c */ /* 0x000fc60003f06270 */
[----:B------:R-:W-:-:S04]  /*7c50*/  @!P2 IMAD.WIDE R20, R7, 0x2, R18 ;  /* 0x000000020714a825 */ /* 0x000fc800078e0212 */
[----:B------:R-:W-:Y:S01]  /*7c60*/  @!P2 IMAD.WIDE R22, R7, 0x2, R16 ;  /* 0x000000020716a825 */ /* 0x000fe200078e0210 */
[----:B------:R-:W-:-:S04]  /*7c70*/  @!P1 SHF.R.S32.HI R7, RZ, 0x1f, R6 ;  /* 0x0000001fff079819 */ /* 0x000fc80000011406 */
[----:B------:R-:W-:-:S04]  /*7c80*/  @!P1 LEA.HI R7, R7, R6, RZ, 0x2 ;  /* 0x0000000607079211 */ /* 0x000fc800078f10ff */
[----:B------:R-:W-:Y:S02]  /*7c90*/  @!P1 LOP3.LUT R9, R7, 0xfffffffc, RZ, 0xc0, !PT ;  /* 0xfffffffc07099812 */ /* 0x000fe400078ec0ff */
[----:B------:R-:W-:Y:S01]  /*7ca0*/  @!P0 SHF.R.S32.HI R7, RZ, 0x1f, R4 ;  /* 0x0000001fff078819 */ /* 0x000fe20000011404 */
[----:B------:R-:W-:Y:S01]  /*7cb0*/  CS2R R108, SRZ ;  /* 0x00000000006c7805 */ /* 0x000fe2000001ff00 */
[----:B------:R-:W-:Y:S02]  /*7cc0*/  CS2R R106, SRZ ;  /* 0x00000000006a7805 */ /* 0x000fe4000001ff00 */
[----:B------:R-:W-:Y:S01]  /*7cd0*/  @!P0 LEA.HI R7, R7, R4, RZ, 0x2 ;  /* 0x0000000407078211 */ /* 0x000fe200078f10ff */
[----:B------:R-:W-:Y:S01]  /*7ce0*/  CS2R R98, SRZ ;  /* 0x0000000000627805 */ /* 0x000fe2000001ff00 */
[----:B------:R-:W-:Y:S01]  /*7cf0*/  CS2R R96, SRZ ;  /* 0x0000000000607805 */ /* 0x000fe2000001ff00 */
[----:B------:R3:W5:Y:S01]  /*7d00*/  @!P2 LD.E.64 R108, [R20.64] ;  /* 0x00000014146ca980 */ /* 0x000762000c101b00 */
[----:B------:R-:W-:Y:S01]  /*7d10*/  @!P0 LOP3.LUT R7, R7, 0xfffffffc, RZ, 0xc0, !PT ;  /* 0xfffffffc07078812 */ /* 0x000fe200078ec0ff */
[----:B-1----:R-:W-:Y:S01]  /*7d20*/  @!P1 IMAD.WIDE R26, R9, 0x2, R18 ;  /* 0x00000002091a9825 */ /* 0x002fe200078e0212 */
[----:B------:R-:W-:Y:S01]  /*7d30*/  CS2R R82, SRZ ;  /* 0x0000000000527805 */ /* 0x000fe2000001ff00 */
[----:B------:R1:W5:Y:S01]  /*7d40*/  @!P2 LD.E.64 R106, [R22.64] ;  /* 0x00000014166aa980 */ /* 0x000362000c101b00 */
[----:B------:R-:W-:Y:S01]  /*7d50*/  CS2R R80, SRZ ;  /* 0x0000000000507805 */ /* 0x000fe2000001ff00 */
[----:B--2---:R-:W-:Y:S01]  /*7d60*/  @!P0 IMAD.WIDE R24, R7, 0x2, R16 ;  /* 0x0000000207188825 */ /* 0x004fe200078e0210 */
[C---:B------:R-:W-:Y:S01]  /*7d70*/  IADD3 R6, R90.reuse, 0x40, RZ ;  /* 0x000000405a067810 */ /* 0x040fe20007ffe0ff */
[----:B------:R2:W5:Y:S01]  /*7d80*/  @!P1 LD.E.64 R98, [R26.64] ;  /* 0x000000141a629980 */ /* 0x000562000c101b00 */
[----:B------:R-:W-:-:S03]  /*7d90*/  IADD3 R4, R90, 0x50, RZ ;  /* 0x000000505a047810 */ /* 0x000fc60007ffe0ff */
[----:B------:R2:W5:Y:S01]  /*7da0*/  @!P0 LD.E.64 R80, [R24.64] ;  /* 0x0000001418508980 */ /* 0x000562000c101b00 */
[----:B---3--:R-:W-:-:S04]  /*7db0*/  @!P1 IMAD.WIDE R20, R9, 0x2, R16 ;  /* 0x0000000209149825 */ /* 0x008fc800078e0210 */
[----:B-1----:R-:W-:Y:S01]  /*7dc0*/  @!P0 IMAD.WIDE R22, R7, 0x2, R18 ;  /* 0x0000000207168825 */ /* 0x002fe200078e0212 */
[----:B------:R1:W5:Y:S01]  /*7dd0*/  @!P1 LD.E.64 R96, [R20.64] ;  /* 0x0000001414609980 */ /* 0x000362000c101b00 */
[----:B------:R-:W-:-:S03]  /*7de0*/  ISETP.GE.AND P1, PT, R6, c[0x0][0x27c], PT ;  /* 0x00009f0006007a0c */ /* 0x000fc60003f26270 */
[----:B------:R3:W5:Y:S01]  /*7df0*/  @!P0 LD.E.64 R82, [R22.64] ;  /* 0x0000001416528980 */ /* 0x000762000c101b00 */
[----:B------:R-:W-:-:S09]  /*7e00*/  ISETP.GE.AND P0, PT, R4, c[0x0][0x27c], PT ;  /* 0x00009f0004007a0c */ /* 0x000fd20003f06270 */
[----:B------:R-:W-:-:S04]  /*7e10*/  @!P1 SHF.R.S32.HI R9, RZ, 0x1f, R6 ;  /* 0x0000001fff099819 */ /* 0x000fc80000011406 */
[----:B------:R-:W-:Y:S02]  /*7e20*/  @!P0 SHF.R.S32.HI R7, RZ, 0x1f, R4 ;  /* 0x0000001fff078819 */ /* 0x000fe40000011404 */
[----:B------:R-:W-:Y:S02]  /*7e30*/  @!P1 LEA.HI R9, R9, R6, RZ, 0x2 ;  /* 0x0000000609099211 */ /* 0x000fe400078f10ff */
[----:B------:R-:W-:Y:S02]  /*7e40*/  @!P0 LEA.HI R7, R7, R4, RZ, 0x2 ;  /* 0x0000000407078211 */ /* 0x000fe400078f10ff */
[----:B------:R-:W-:Y:S02]  /*7e50*/  @!P1 LOP3.LUT R9, R9, 0xfffffffc, RZ, 0xc0, !PT ;  /* 0xfffffffc09099812 */ /* 0x000fe400078ec0ff */
[----:B------:R-:W-:Y:S01]  /*7e60*/  @!P0 LOP3.LUT R7, R7, 0xfffffffc, RZ, 0xc0, !PT ;  /* 0xfffffffc07078812 */ /* 0x000fe200078ec0ff */
[----:B------:R-:W-:Y:S01]  /*7e70*/  CS2R R76, SRZ ;  /* 0x00000000004c7805 */ /* 0x000fe2000001ff00 */
[----:B------:R-:W-:Y:S01]  /*7e80*/  CS2R R64, SRZ ;  /* 0x0000000000407805 */ /* 0x000fe2000001ff00 */
[----:B-1----:R-:W-:Y:S01]  /*7e90*/  @!P1 IMAD.WIDE R20, R9, 0x2, R18 ;  /* 0x0000000209149825 */ /* 0x002fe200078e0212 */
[----:B------:R-:W-:Y:S01]  /*7ea0*/  CS2R R72, SRZ ;  /* 0x0000000000487805 */ /* 0x000fe2000001ff00 */
[----:B------:R-:W-:-:S02]  /*7eb0*/  CS2R R62, SRZ ;  /* 0x00000000003e7805 */ /* 0x000fc4000001ff00 */
[----:B---3--:R-:W-:Y:S01]  /*7ec0*/  @!P1 IMAD.WIDE R22, R9, 0x2, R16 ;  /* 0x0000000209169825 */ /* 0x008fe200078e0210 */
[----:B------:R2:W5:Y:S03]  /*7ed0*/  @!P1 LD.E.64 R76, [R20.64] ;  /* 0x00000014144c9980 */ /* 0x000566000c101b00 */
[C---:B------:R-:W-:Y:S01]  /*7ee0*/  @!P0 IMAD.WIDE R18, R7.reuse, 0x2, R18 ;  /* 0x0000000207128825 */ /* 0x040fe200078e0212 */
[----:B------:R2:W5:Y:S03]  /*7ef0*/  @!P1 LD.E.64 R72, [R22.64] ;  /* 0x0000001416489980 */ /* 0x000566000c101b00 */
[----:B------:R-:W-:Y:S01]  /*7f00*/  @!P0 IMAD.WIDE R16, R7, 0x2, R16 ;  /* 0x0000000207108825 */ /* 0x000fe200078e0210 */
[----:B------:R2:W5:Y:S04]  /*7f10*/  @!P0 LD.E.64 R64, [R18.64] ;  /* 0x0000001412408980 */ /* 0x000568000c101b00 */
[----:B------:R2:W5:Y:S02]  /*7f20*/  @!P0 LD.E.64 R62, [R16.64] ;  /* 0x00000014103e8980 */ /* 0x000564000c101b00 */
.L_x_667:
[----:B------:R-:W-:Y:S05]  /*7f30*/  BSYNC B0 ;  /* 0x0000000000007941 */ /* 0x000fea0003800000 */
.L_x_666:
[----:B------:R-:W-:Y:S01]  /*7f40*/  IADD3 R5, R5, 0x40, RZ ;  /* 0x0000004005057810 */ /* 0x000fe20007ffe0ff */
[----:B-----5:R-:W-:Y:S01]  /*7f50*/  IMAD.MOV.U32 R4, RZ, RZ, R64 ;  /* 0x000000ffff047224 */ /* 0x020fe200078e0040 */
[----:B------:R-:W4:Y:S01]  /*7f60*/  SHFL.IDX PT, R11, R13, 0x1, 0x1c1f ;  /* 0x003c1f000d0b7f89 */ /* 0x000f2200000e0000 */
[----:B------:R-:W-:Y:S01]  /*7f70*/  IMAD.MOV.U32 R7, RZ, RZ, R65 ;  /* 0x000000ffff077224 */ /* 0x000fe200078e0041 */
[----:B------:R-:W-:Y:S01]  /*7f80*/  ISETP.GE.AND P0, PT, R5, UR7, PT ;  /* 0x0000000705007c0c */ /* 0x000fe2000bf06270 */
[----:B------:R-:W-:Y:S01]  /*7f90*/  IMAD.MOV.U32 R6, RZ, RZ, R76 ;  /* 0x000000ffff067224 */ /* 0x000fe200078e004c */
[----:B-1----:R-:W1:Y:S01]  /*7fa0*/  SHFL.IDX PT, R10, R10, 0x1, 0x1c1f ;  /* 0x003c1f000a0a7f89 */ /* 0x002e6200000e0000 */
        /* <DEDUP_REMOVED lines=10> */
[----:B------:R-:W1:Y:S01]  /*8050*/  SHFL.IDX PT, R8, R8, 0x1, 0x1c1f ;  /* 0x003c1f0008087f89 */ /* 0x000e6200000e0000 */
        /* <DEDUP_REMOVED lines=15> */
[----:B--2---:R-:W-:Y:S01]  /*8150*/  CS2R R20, SRZ ;  /* 0x0000000000147805 */ /* 0x004fe2000001ff00 */
        /* <DEDUP_REMOVED lines=16> */
[----:B---3--:R-:W-:Y:S01]  /*8260*/  CS2R R12, SRZ ;  /* 0x00000000000c7805 */ /* 0x008fe2000001ff00 */
[----:B----4-:R-:W-:Y:S01]  /*8270*/  CS2R R18, SRZ ;  /* 0x0000000000127805 */ /* 0x010fe2000001ff00 */
[----:B------:R-:W-:Y:S01]  /*8280*/  PRMT R75, R6, 0x5410, R7 ;  /* 0x00005410064b7816 */ /* 0x000fe20000000007 */
[----:B------:R-:W-:Y:S01]  /*8290*/  CS2R R24, SRZ ;  /* 0x0000000000187805 */ /* 0x000fe2000001ff00 */
[----:B------:R-:W-:Y:S01]  /*82a0*/  PRMT R79, R4, 0x5410, R5 ;  /* 0x00005410044f7816 */ /* 0x000fe20000000005 */
[----:B------:R-:W-:Y:S01]  /*82b0*/  CS2R R30, SRZ ;  /* 0x00000000001e7805 */ /* 0x000fe2000001ff00 */
[----:B------:R-:W-:Y:S01]  /*82c0*/  CS2R R42, SRZ ;  /* 0x00000000002a7805 */ /* 0x000fe2000001ff00 */
[----:B------:R-:W-:Y:S01]  /*82d0*/  CS2R R54, SRZ ;  /* 0x0000000000367805 */ /* 0x000fe2000001ff00 */
[----:B------:R-:W-:Y:S05]  /*82e0*/  @P0 BRA `(.L_x_669) ;  /* 0x000003e000000947 */ /* 0x000fea0003800000 */
[C---:B-1----:R-:W-:Y:S01]  /*82f0*/  IADD3 R4, R90.reuse, 0x10, RZ ;  /* 0x000000105a047810 */ /* 0x042fe20007ffe0ff */
        /* <DEDUP_REMOVED lines=8> */
[----:B------:R-:W-:Y:S01]  /*8380*/  ISETP.GE.AND P1, PT, R5, c[0x0][0x27c], PT ;  /* 0x00009f0005007a0c */ /* 0x000fe20003f26270 */
[----:B------:R1:W5:Y:S01]  /*8390*/  @!P0 LD.E.64 R56, [R18.64] ;  /* 0x0000001412388980 */ /* 0x000362000c101b00 */
[----:B------:R-:W-:-:S03]  /*83a0*/  @!P2 LEA.HI R7, R7, R4, RZ, 0x2 ;  /* 0x000000040707a211 */ /* 0x000fc600078f10ff */
[----:B------:R2:W5:Y:S01]  /*83b0*/  @!P0 LD.E.64 R54, [R16.64] ;  /* 0x0000001410368980 */ /* 0x000562000c101b00 */
[----:B------:R-:W-:-:S05]  /*83c0*/  @!P2 LOP3.LUT R7, R7, 0xfffffffc, RZ, 0xc0, !PT ;  /* 0xfffffffc0707a812 */ /* 0x000fca00078ec0ff */
[----:B------:R-:W-:-:S04]  /*83d0*/  @!P2 IMAD.WIDE R12, R7, 0x2, R10 ;  /* 0x00000002070ca825 */ /* 0x000fc800078e020a */
[----:B------:R-:W-:Y:S01]  /*83e0*/  @!P2 IMAD.WIDE R14, R7, 0x2, R8 ;  /* 0x00000002070ea825 */ /* 0x000fe200078e0208 */
[----:B------:R-:W-:-:S04]  /*83f0*/  IADD3 R7, R90, 0x30, RZ ;  /* 0x000000305a077810 */ /* 0x000fc80007ffe0ff */
[----:B------:R-:W-:Y:S02]  /*8400*/  ISETP.GE.AND P0, PT, R7, c[0x0][0x27c], PT ;  /* 0x00009f0007007a0c */ /* 0x000fe40003f06270 */
[----:B------:R-:W-:-:S04]  /*8410*/  @!P1 SHF.R.S32.HI R4, RZ, 0x1f, R5 ;  /* 0x0000001fff049819 */ /* 0x000fc80000011405 */
[----:B------:R-:W-:Y:S01]  /*8420*/  @!P1 LEA.HI R5, R4, R5, RZ, 0x2 ;  /* 0x0000000504059211 */ /* 0x000fe200078f10ff */
[----:B------:R-:W-:-:S06]  /*8430*/  CS2R R44, SRZ ;  /* 0x00000000002c7805 */ /* 0x000fcc000001ff00 */
[----:B------:R-:W-:Y:S01]  /*8440*/  @!P0 SHF.R.S32.HI R4, RZ, 0x1f, R7 ;  /* 0x0000001fff048819 */ /* 0x000fe20000011407 */
[----:B------:R-:W-:Y:S01]  /*8450*/  CS2R R42, SRZ ;  /* 0x00000000002a7805 */ /* 0x000fe2000001ff00 */
[----:B------:R-:W-:Y:S01]  /*8460*/  @!P1 LOP3.LUT R5, R5, 0xfffffffc, RZ, 0xc0, !PT ;  /* 0xfffffffc05059812 */ /* 0x000fe200078ec0ff */
[----:B------:R-:W-:Y:S01]  /*8470*/  CS2R R34, SRZ ;  /* 0x0000000000227805 */ /* 0x000fe2000001ff00 */
[----:B------:R-:W-:Y:S01]  /*8480*/  @!P0 LEA.HI R4, R4, R7, RZ, 0x2 ;  /* 0x0000000704048211 */ /* 0x000fe200078f10ff */
[----:B------:R-:W-:Y:S01]  /*8490*/  CS2R R30, SRZ ;  /* 0x00000000001e7805 */ /* 0x000fe2000001ff00 */
[----:B------:R3:W5:Y:S02]  /*84a0*/  @!P2 LD.E.64 R44, [R12.64] ;  /* 0x000000140c2ca980 */ /* 0x000764000c101b00 */
[----:B------:R-:W-:Y:S01]  /*84b0*/  @!P0 LOP3.LUT R4, R4, 0xfffffffc, RZ, 0xc0, !PT ;  /* 0xfffffffc04048812 */ /* 0x000fe200078ec0ff */
[C---:B-1----:R-:W-:Y:S01]  /*84c0*/  @!P1 IMAD.WIDE R18, R5.reuse, 0x2, R10 ;  /* 0x0000000205129825 */ /* 0x042fe200078e020a */
[----:B------:R1:W5:Y:S01]  /*84d0*/  @!P2 LD.E.64 R42, [R14.64] ;  /* 0x000000140e2aa980 */ /* 0x000362000c101b00 */
[----:B------:R-:W-:Y:S01]  /*84e0*/  CS2R R26, SRZ ;  /* 0x00000000001a7805 */ /* 0x000fe2000001ff00 */
[----:B------:R-:W-:Y:S01]  /*84f0*/  CS2R R24, SRZ ;  /* 0x0000000000187805 */ /* 0x000fe2000001ff00 */
[----:B--2---:R-:W-:Y:S01]  /*8500*/  @!P1 IMAD.WIDE R16, R5, 0x2, R8 ;  /* 0x0000000205109825 */ /* 0x004fe200078e0208 */
[C---:B------:R-:W-:Y:S01]  /*8510*/  IADD3 R7, R90.reuse, 0x40, RZ ;  /* 0x000000405a077810 */ /* 0x040fe20007ffe0ff */
[----:B------:R2:W5:Y:S01]  /*8520*/  @!P1 LD.E.64 R34, [R18.64] ;  /* 0x0000001412229980 */ /* 0x000562000c101b00 */
[----:B------:R-:W-:-:S03]  /*8530*/  IADD3 R5, R90, 0x50, RZ ;  /* 0x000000505a057810 */ /* 0x000fc60007ffe0ff */
        /* <DEDUP_REMOVED lines=9> */
[----:B------:R-:W-:-:S04]  /*85d0*/  @!P0 SHF.R.S32.HI R4, RZ, 0x1f, R5 ;  /* 0x0000001fff048819 */ /* 0x000fc80000011405 */
[----:B------:R-:W-:Y:S02]  /*85e0*/  @!P0 LEA.HI R4, R4, R5, RZ, 0x2 ;  /* 0x0000000504048211 */ /* 0x000fe400078f10ff */
[----:B------:R-:W-:Y:S02]  /*85f0*/  @!P1 LOP3.LUT R6, R6, 0xfffffffc, RZ, 0xc0, !PT ;  /* 0xfffffffc06069812 */ /* 0x000fe400078ec0ff */
[----:B------:R-:W-:Y:S01]  /*8600*/  @!P0 LOP3.LUT R4, R4, 0xfffffffc, RZ, 0xc0, !PT ;  /* 0xfffffffc04048812 */ /* 0x000fe200078ec0ff */
[----:B------:R-:W-:Y:S01]  /*8610*/  CS2R R20, SRZ ;  /* 0x0000000000147805 */ /* 0x000fe2000001ff00 */
[----:B--2---:R-:W-:Y:S01]  /*8620*/  CS2R R18, SRZ ;  /* 0x0000000000127805 */ /* 0x004fe2000001ff00 */
[--C-:B----4-:R-:W-:Y:S01]  /*8630*/  @!P1 IMAD.WIDE R16, R6, 0x2, R10.reuse ;  /* 0x0000000206109825 */ /* 0x110fe200078e020a */
[----:B---3--:R-:W-:Y:S01]  /*8640*/  CS2R R14, SRZ ;  /* 0x00000000000e7805 */ /* 0x008fe2000001ff00 */
[----:B-1----:R-:W-:Y:S02]  /*8650*/  CS2R R12, SRZ ;  /* 0x00000000000c7805 */ /* 0x002fe4000001ff00 */
[----:B------:R-:W-:Y:S01]  /*8660*/  @!P0 IMAD.WIDE R10, R4, 0x2, R10 ;  /* 0x00000002040a8825 */ /* 0x000fe200078e020a */
[----:B------:R1:W5:Y:S03]  /*8670*/  @!P1 LD.E.64 R20, [R16.64] ;  /* 0x0000001410149980 */ /* 0x000366000c101b00 */
[--C-:B------:R-:W-:Y:S01]  /*8680*/  @!P1 IMAD.WIDE R6, R6, 0x2, R8.reuse ;  /* 0x0000000206069825 */ /* 0x100fe200078e0208 */
[----:B------:R1:W5:Y:S03]  /*8690*/  @!P0 LD.E.64 R14, [R10.64] ;  /* 0x000000140a0e8980 */ /* 0x000366000c101b00 */
[----:B------:R-:W-:Y:S01]  /*86a0*/  @!P0 IMAD.WIDE R4, R4, 0x2, R8 ;  /* 0x0000000204048825 */ /* 0x000fe200078e0208 */
[----:B------:R1:W5:Y:S04]  /*86b0*/  @!P1 LD.E.64 R18, [R6.64] ;  /* 0x0000001406129980 */ /* 0x000368000c101b00 */
[----:B------:R1:W5:Y:S02]  /*86c0*/  @!P0 LD.E.64 R12, [R4.64] ;  /* 0x00000014040c8980 */ /* 0x000364000c101b00 */
.L_x_669:
[----:B-1----:R-:W-:Y:S05]  /*86d0*/  BSYNC B0 ;  /* 0x0000000000007941 */ /* 0x002fea0003800000 */
.L_x_668:
[----:B-----5:R-:W-:Y:S01]  /*86e0*/  IMAD.MOV.U32 R6, RZ, RZ, R14 ;  /* 0x000000ffff067224 */ /* 0x020fe200078e000e */
[----:B------:R-:W-:Y:S01]  /*86f0*/  UIADD3 UR4, -UR12, UR7, URZ ;  /* 0x000000070c047290 */ /* 0x000fe2000fffe13f */
[----:B------:R-:W-:Y:S01]  /*8700*/  IMAD.MOV.U32 R4, RZ, RZ, R15 ;  /* 0x000000ffff047224 */ /* 0x000fe200078e000f */
[----:B------:R-:W-:-:S04]  /*8710*/  DEPBAR.LE SB0, 0x1 ;  /* 0x000080400000791a */ /* 0x000fc80000000000 */
[----:B------:R-:W-:Y:S01]  /*8720*/  PRMT R9, R4, 0x5410, R6 ;  /* 0x0000541004097816 */ /* 0x000fe20000000006 */
[----:B------:R-:W-:Y:S01]  /*8730*/  IMAD.MOV.U32 R5, RZ, RZ, R20 ;  /* 0x000000ffff057224 */ /* 0x000fe200078e0014 */
[----:B------:R-:W-:Y:S01]  /*8740*/  UISETP.LT.AND UP0, UPT, UR4, 0x80, UPT ;  /* 0x000000800400788c */ /* 0x000fe2000bf01270 */
[----:B------:R-:W-:Y:S01]  /*8750*/  IMAD.MOV.U32 R6, RZ, RZ, R21 ;  /* 0x000000ffff067224 */ /* 0x000fe200078e0015 */
[----:B------:R-:W-:Y:S01]  /*8760*/  BSSY B1, `(.L_x_670) ;  /* 0x000014e000017945 */ /* 0x000fe20003800000 */
[----:B------:R-:W-:Y:S01]  /*8770*/  IMAD.MOV.U32 R4, RZ, RZ, R26 ;  /* 0x000000ffff047224 */ /* 0x000fe200078e001a */
[----:B------:R-:W-:Y:S01]  /*8780*/  USEL UR4, UR4, 0x80, UP0 ;  /* 0x0000008004047887 */ /* 0x000fe20008000000 */
[----:B------:R-:W-:Y:S01]  /*8790*/  IMAD.MOV.U32 R7, RZ, RZ, R13 ;  /* 0x000000ffff077224 */ /* 0x000fe200078e000d */
[----:B------:R-:W-:Y:S01]  /*87a0*/  PRMT R17, R6, 0x5410, R5 ;  /* 0x0000541006117816 */ /* 0x000fe20000000005 */
[----:B------:R-:W-:Y:S02]  /*87b0*/  IMAD.MOV.U32 R5, RZ, RZ, R27 ;  /* 0x000000ffff057224 */ /* 0x000fe400078e001b */
[----:B------:R-:W-:Y:S01]  /*87c0*/  IMAD.MOV.U32 R6, RZ, RZ, R35 ;  /* 0x000000ffff067224 */ /* 0x000fe200078e0023 */
[----:B------:R-:W-:Y:S01]  /*87d0*/  BAR.SYNC.DEFER_BLOCKING 0x0 ;  /* 0x0000000000007b1d */ /* 0x000fe20000010000 */
[----:B------:R-:W-:-:S02]  /*87e0*/  ISETP.GE.AND P0, PT, R87, UR4, PT ;  /* 0x0000000457007c0c */ /* 0x000fc4000bf06270 */
        /* <DEDUP_REMOVED lines=36> */
[----:B------:R-:W-:Y:S02]  /*8a30*/  IMAD.MOV.U32 R5, RZ, RZ, R54 ;  /* 0x000000ffff057224 */ /* 0x000fe400078e0036 */
[----:B------:R-:W-:-:S02]  /*8a40*/  IMAD R11, R69, 0x200, R6 ;  /* 0x00000200450b7824 */ /* 0x000fc400078e0206 */
[----:B------:R-:W-:Y:S01]  /*8a50*/  IMAD.MOV.U32 R6, RZ, RZ, R43 ;  /* 0x000000ffff067224 */ /* 0x000fe200078e002b */
[----:B------:R-:W-:Y:S02]  /*8a60*/  PRMT R41, R4, 0x5410, R5 ;  /* 0x0000541004297816 */ /* 0x000fe40000000005 */
[C---:B------:R-:W-:Y:S02]  /*8a70*/  IADD3 R10, R11.reuse, 0x20, RZ ;  /* 0x000000200b0a7810 */ /* 0x040fe40007ffe0ff */
[C---:B------:R-:W-:Y:S02]  /*8a80*/  @P1 IADD3 R10, R11.reuse, -0x20, RZ ;  /* 0xffffffe00b0a1810 */ /* 0x040fe40007ffe0ff */
[----:B------:R-:W-:Y:S02]  /*8a90*/  PRMT R33, R6, 0x7610, R33 ;  /* 0x0000761006217816 */ /* 0x000fe40000000021 */
[----:B------:R-:W-:Y:S02]  /*8aa0*/  LEA R11, R11, 0xc100, 0x1 ;  /* 0x0000c1000b0b7811 */ /* 0x000fe400078e08ff */
[----:B------:R-:W-:Y:S01]  /*8ab0*/  LEA R10, R10, 0xc100, 0x1 ;  /* 0x0000c1000a0a7811 */ /* 0x000fe200078e08ff */
[----:B------:R-:W-:Y:S05]  /*8ac0*/  @P0 BRA `(.L_x_671) ;  /* 0x0000117000000947 */ /* 0x000fea0003800000 */
[----:B------:R-:W-:Y:S01]  /*8ad0*/  ISETP.GE.AND P0, PT, R90, c[0x0][0x27c], PT ;  /* 0x00009f005a007a0c */ /* 0x000fe20003f06270 */
[----:B------:R-:W-:-:S12]  /*8ae0*/  BSSY B0, `(.L_x_672) ;  /* 0x000002c000007945 */ /* 0x000fd80003800000 */
[----:B------:R-:W-:Y:S05]  /*8af0*/  @P0 BRA `(.L_x_673) ;  /* 0x000002a000000947 */ /* 0x000fea0003800000 */
[----:B------:R-:W1:Y:S01]  /*8b00*/  LDS.128 R4, [R11] ;  /* 0x000000000b047984 */ /* 0x000e620000000c00 */
[--C-:B------:R-:W-:Y:S01]  /*8b10*/  SHF.R.U32.HI R91, RZ, 0x10, R93.reuse ;  /* 0x00000010ff5b7819 */ /* 0x100fe2000001165d */
[--C-:B------:R-:W-:Y:S01]  /*8b20*/  HADD2.F32 R100, -RZ, R79.reuse.H1_H1 ;  /* 0x3000004fff647230 */ /* 0x100fe20000004100 */
[----:B------:R-:W-:Y:S01]  /*8b30*/  SHF.R.U64 R86, R92, 0x10, R93 ;  /* 0x000000105c567819 */ /* 0x000fe2000000125d */
[----:B------:R-:W-:Y:S01]  /*8b40*/  HADD2.F32 R79, -RZ, R79.H0_H0 ;  /* 0x2000004fff4f7230 */ /* 0x000fe20000004100 */
[--C-:B------:R-:W-:Y:S01]  /*8b50*/  SHF.R.U32.HI R85, RZ, 0x10, R95.reuse ;  /* 0x00000010ff557819 */ /* 0x100fe2000001165f */
[----:B------:R-:W-:Y:S01]  /*8b60*/  HADD2.F32 R91, -RZ, R91.H0_H0 ;  /* 0x2000005bff5b7230 */ /* 0x000fe20000004100 */
[----:B------:R-:W-:Y:S01]  /*8b70*/  SHF.R.U64 R58, R94, 0x10, R95 ;  /* 0x000000105e3a7819 */ /* 0x000fe2000000125f */
[----:B------:R-:W-:Y:S02]  /*8b80*/  HADD2.F32 R86, -RZ, R86.H0_H0 ;  /* 0x20000056ff567230 */ /* 0x000fe40000004100 */
[----:B------:R-:W-:-:S02]  /*8b90*/  HADD2.F32 R102, -RZ, R85.H0_H0 ;  /* 0x20000055ff667230 */ /* 0x000fc40000004100 */
[----:B------:R-:W-:Y:S02]  /*8ba0*/  HADD2.F32 R101, -RZ, R84.H1_H1 ;  /* 0x30000054ff657230 */ /* 0x000fe40000004100 */
        /* <DEDUP_REMOVED lines=16> */
[----:B------:R-:W-:-:S02]  /*8cb0*/  FMUL.FTZ R58, R6, R79 ;  /* 0x0000004f063a7220 */ /* 0x000fc40000410000 */
[-C--:B------:R-:W-:Y:S02]  /*8cc0*/  FMUL.FTZ R91, R5, R86.reuse ;  /* 0x00000056055b7220 */ /* 0x080fe40000410000 */
[----:B------:R-:W-:Y:S02]  /*8cd0*/  FMUL.FTZ R79, R4, R79 ;  /* 0x0000004f044f7220 */ /* 0x000fe40000410000 */
[----:B------:R-:W-:Y:S02]  /*8ce0*/  FMUL.FTZ R86, R95, R86 ;  /* 0x000000565f567220 */ /* 0x000fe40000410000 */
[-C--:B------:R-:W-:Y:S02]  /*8cf0*/  FFMA.FTZ R104, R93, R101.reuse, -R104 ;  /* 0x000000655d687223 */ /* 0x080fe40000010868 */
[----:B------:R-:W-:Y:S02]  /*8d00*/  FFMA.FTZ R101, R94, R101, R100 ;  /* 0x000000655e657223 */ /* 0x000fe40000010064 */
[----:B------:R-:W-:-:S02]  /*8d10*/  FFMA.FTZ R58, R4, R7, -R58 ;  /* 0x00000007043a7223 */ /* 0x000fc4000001083a */
[----:B------:R-:W-:Y:S01]  /*8d20*/  FFMA.FTZ R79, R6, R7, R79 ;  /* 0x00000007064f7223 */ /* 0x000fe2000001004f */
[----:B------:R-:W-:Y:S01]  /*8d30*/  F2FP.PACK_AB R7, R102, R85 ;  /* 0x000000556607723e */ /* 0x000fe200000000ff */
[----:B------:R-:W-:Y:S01]  /*8d40*/  FFMA.FTZ R91, R95, R84, -R91 ;  /* 0x000000545f5b7223 */ /* 0x000fe2000001085b */
[----:B------:R-:W-:Y:S01]  /*8d50*/  F2FP.PACK_AB R4, R101, R104 ;  /* 0x000000686504723e */ /* 0x000fe200000000ff */
[----:B------:R-:W-:Y:S01]  /*8d60*/  FFMA.FTZ R86, R5, R84, R86 ;  /* 0x0000005405567223 */ /* 0x000fe20000010056 */
[----:B------:R-:W-:-:S04]  /*8d70*/  F2FP.PACK_AB R6, R79, R58 ;  /* 0x0000003a4f06723e */ /* 0x000fc800000000ff */
[----:B------:R-:W-:-:S05]  /*8d80*/  F2FP.PACK_AB R5, R86, R91 ;  /* 0x0000005b5605723e */ /* 0x000fca00000000ff */
[----:B------:R1:W-:Y:S02]  /*8d90*/  STS.128 [R11], R4 ;  /* 0x000000040b007388 */ /* 0x0003e40000000c00 */
.L_x_673:
[----:B------:R-:W-:Y:S05]  /*8da0*/  BSYNC B0 ;  /* 0x0000000000007941 */ /* 0x000fea0003800000 */
.L_x_672:
        /* <DEDUP_REMOVED lines=45> */
[----:B------:R1:W-:Y:S02]  /*9080*/  STS.128 [R10], R4 ;  /* 0x000000040a007388 */ /* 0x0003e40000000c00 */
.L_x_675:
[----:B------:R-:W-:Y:S05]  /*9090*/  BSYNC B0 ;  /* 0x0000000000007941 */ /* 0x000fea0003800000 */
.L_x_674:
        /* <DEDUP_REMOVED lines=46> */
.L_x_677:
[----:B------:R-:W-:Y:S05]  /*9380*/  BSYNC B0 ;  /* 0x0000000000007941 */ /* 0x000fea0003800000 */
.L_x_676:
        /* <DEDUP_REMOVED lines=46> */
.L_x_679:
[----:B------:R-:W-:Y:S05]  /*9670*/  BSYNC B0 ;  /* 0x0000000000007941 */ /* 0x000fea0003800000 */
.L_x_678:
        /* <DEDUP_REMOVED lines=45> */
[----:B------:R1:W-:Y:S02]  /*9950*/  STS.128 [R11+0x8000], R4 ;  /* 0x008000040b007388 */ /* 0x0003e40000000c00 */
.L_x_681:
[----:B------:R-:W-:Y:S05]  /*9960*/  BSYNC B0 ;  /* 0x0000000000007941 */ /* 0x000fea0003800000 */
.L_x_680:
        /* <DEDUP_REMOVED lines=45> */
.L_x_671:
[----:B------:R-:W-:Y:S05]  /*9c40*/  BSYNC B1 ;  /* 0x0000000000017941 */ /* 0x000fea0003800000 */
.L_x_670:
[----:B------:R-:W-:-:S04]  /*9c50*/  IADD3 R87, R87, 0x40, RZ ;  /* 0x0000004057577810 */ /* 0x000fc80007ffe0ff */
[----:B------:R-:W-:-:S13]  /*9c60*/  ISETP.GE.AND P0, PT, R87, UR4, PT ;  /* 0x0000000457007c0c */ /* 0x000fda000bf06270 */
[----:B------:R-:W-:Y:S05]  /*9c70*/  @P0 BRA `(.L_x_682) ;  /* 0x000049b000000947 */ /* 0x000fea0003800000 */
[----:B------:R-:W-:Y:S01]  /*9c80*/  ISETP.GE.AND P0, PT, R90, c[0x0][0x27c], PT ;  /* 0x00009f005a007a0c */ /* 0x000fe20003f06270 */
[----:B------:R-:W-:-:S12]  /*9c90*/  BSSY B0, `(.L_x_683) ;  /* 0x000002c000007945 */ /* 0x000fd80003800000 */
[----:B------:R-:W-:Y:S05]  /*9ca0*/  @P0 BRA `(.L_x_684) ;  /* 0x000002a000000947 */ /* 0x000fea0003800000 */
[----:B-1----:R-:W1:Y:S01]  /*9cb0*/  LDS.128 R4, [R11+0x2000] ;  /* 0x002000000b047984 */ /* 0x002e620000000c00 */
        /* <DEDUP_REMOVED lines=41> */
.L_x_684:
[----:B------:R-:W-:Y:S05]  /*9f50*/  BSYNC B0 ;  /* 0x0000000000007941 */ /* 0x000fea0003800000 */
.L_x_683:
        /* <DEDUP_REMOVED lines=46> */
.L_x_686:
[----:B------:R-:W-:Y:S05]  /*a240*/  BSYNC B0 ;  /* 0x0000000000007941 */ /* 0x000fea0003800000 */
.L_x_685:
        /* <DEDUP_REMOVED lines=46> */
.L_x_688:
[----:B------:R-:W-:Y:S05]  /*a530*/  BSYNC B0 ;  /* 0x0000000000007941 */ /* 0x000fea0003800000 */
.L_x_687:
        /* <DEDUP_REMOVED lines=46> */
.L_x_690:
[----:B------:R-:W-:Y:S05]  /*a820*/  BSYNC B0 ;  /* 0x0000000000007941 */ /* 0x000fea0003800000 */
.L_x_689:
        /* <DEDUP_REMOVED lines=46> */
.L_x_692:
[----:B------:R-:W-:Y:S05]  /*ab10*/  BSYNC B0 ;  /* 0x0000000000007941 */ /* 0x000fea0003800000 */
.L_x_691:
[----:B------:R-:W-:-:S04]  /*ab20*/  IADD3 R90, R90, 0x50, RZ ;  /* 0x000000505a5a7810 */ /* 0x000fc80007ffe0ff */
[----:B------:R-:W-:-:S13]  /*ab30*/  ISETP.GE.AND P0, PT, R90, c[0x0][0x27c], PT ;  /* 0x00009f005a007a0c */ /* 0x000fda0003f06270 */
[----:B------:R-:W-:Y:S05]  /*ab40*/  @P0 BRA `(.L_x_682) ;  /* 0x00003ae000000947 */ /* 0x000fea0003800000 */
[----:B-1----:R-:W1:Y:S01]  /*ab50*/  LDS.128 R4, [R10+0xa000] ;  /* 0x00a000000a047984 */ /* 0x002e620000000c00 */
        /* <DEDUP_REMOVED lines=42> */
.L_x_665:
[----:B------:R-:W-:Y:S01]  /*ae00*/  PLOP3.LUT P1, PT, PT, PT, UP2, 0x80, 0x0 ;  /* 0x000000000000781c */ /* 0x000fe20003f2f028 */
[----:B------:R-:W-:Y:S01]  /*ae10*/  IMAD.MOV.U32 R14, RZ, RZ, R6 ;  /* 0x000000ffff0e7224 */ /* 0x000fe200078e0006 */
[----:B------:R-:W-:Y:S01]  /*ae20*/  PLOP3.LUT P0, PT, PT, PT, UP2, 0x80, 0x0 ;  /* 0x000000000000781c */ /* 0x000fe20003f0f028 */
[----:B------:R-:W-:Y:S01]  /*ae30*/  IMAD.MOV.U32 R15, RZ, RZ, R13 ;  /* 0x000000ffff0f7224 */ /* 0x000fe200078e000d */
[----:B------:R-:W-:Y:S01]  /*ae40*/  MOV R6, R76 ;  /* 0x0000004c00067202 */ /* 0x000fe20000000f00 */
[----:B------:R-:W-:Y:S01]  /*ae50*/  IMAD.MOV.U32 R7, RZ, RZ, R11 ;  /* 0x000000ffff077224 */ /* 0x000fe200078e000b */
[----:B------:R-:W-:Y:S01]  /*ae60*/  BSSY B0, `(.L_x_693) ;  /* 0x0000046000007945 */ /* 0x000fe20003800000 */
        /* <DEDUP_REMOVED lines=13> */
[----:B------:R-:W-:Y:S01]  /*af40*/  CS2R R78, SRZ ;  /* 0x00000000004e7805 */ /* 0x000fe2000001ff00 */
[----:B------:R-:W-:Y:S01]  /*af50*/  CS2R R76, SRZ ;  /* 0x00000000004c7805 */ /* 0x000fe2000001ff00 */
[----:B------:R-:W-:Y:S01]  /*af60*/  SHF.R.S32.HI R4, RZ, 0x1f, R9 ;  /* 0x0000001fff047819 */ /* 0x000fe20000011409 */
[----:B------:R-:W-:-:S04]  /*af70*/  IMAD.WIDE.U32 R14, R9, c[0x0][0x280], R14 ;  /* 0x0000a000090e7a25 */ /* 0x000fc800078e000e */
[----:B------:R-:W-:Y:S01]  /*af80*/  IMAD R8, R4, c[0x0][0x280], RZ ;  /* 0x0000a00004087a24 */ /* 0x000fe200078e02ff */
[----:B------:R-:W-:Y:S01]  /*af90*/  LEA R10, P1, R14, c[0x0][0x270], 0x1 ;  /* 0x00009c000e0a7a11 */ /* 0x000fe200078208ff */
[----:B------:R-:W-:Y:S02]  /*afa0*/  IMAD R4, R4, c[0x0][0x290], RZ ;  /* 0x0000a40004047a24 */ /* 0x000fe400078e02ff */
[----:B------:R-:W-:-:S04]  /*afb0*/  IMAD.WIDE.U32 R6, R9, c[0x0][0x290], R6 ;  /* 0x0000a40009067a25 */ /* 0x000fc800078e0006 */
[C---:B------:R-:W-:Y:S01]  /*afc0*/  IMAD R13, R9.reuse, c[0x0][0x284], R8 ;  /* 0x0000a100090d7a24 */ /* 0x040fe200078e0208 */
[----:B------:R-:W-:Y:S01]  /*afd0*/  LEA R8, P0, R6, c[0x0][0x288], 0x1 ;  /* 0x0000a20006087a11 */ /* 0x000fe200078008ff */
[----:B------:R-:W-:-:S03]  /*afe0*/  IMAD R9, R9, c[0x0][0x294], R4 ;  /* 0x0000a50009097a24 */ /* 0x000fc600078e0204 */
[----:B------:R-:W-:Y:S01]  /*aff0*/  IADD3 R13, R15, R13, RZ ;  /* 0x0000000d0f0d7210 */ /* 0x000fe20007ffe0ff */
[----:B------:R-:W-:-:S03]  /*b000*/  IMAD.IADD R12, R7, 0x1, R9 ;  /* 0x00000001070c7824 */ /* 0x000fc600078e0209 */
[----:B------:R-:W-:Y:S02]  /*b010*/  LEA.HI.X R13, R14, c[0x0][0x274], R13, 0x1, P1 ;  /* 0x00009d000e0d7a11 */ /* 0x000fe400008f0c0d */
[----:B------:R-:W-:Y:S01]  /*b020*/  LEA.HI.X R12, R6, c[0x0][0x28c], R12, 0x1, P0 ;  /* 0x0000a300060c7a11 */ /* 0x000fe200000f0c0c */
[----:B------:R1:W2:Y:S01]  /*b030*/  SHFL.IDX PT, R14, R10, RZ, 0x1c1f ;  /* 0x001c1fff0a0e7589 */ /* 0x0002a200000e0000 */
[----:B------:R-:W-:-:S03]  /*b040*/  ISETP.GE.AND P0, PT, R5, UR7, PT ;  /* 0x0000000705007c0c */ /* 0x000fc6000bf06270 */
[----:B------:R1:W3:Y:S04]  /*b050*/  SHFL.IDX PT, R6, R8, RZ, 0x1c1f ;  /* 0x001c1fff08067589 */ /* 0x0002e800000e0000 */
[----:B------:R1:W4:Y:S04]  /*b060*/  SHFL.IDX PT, R15, R13, RZ, 0x1c1f ;  /* 0x001c1fff0d0f7589 */ /* 0x00032800000e0000 */
[----:B------:R1:W1:Y:S02]  /*b070*/  SHFL.IDX PT, R7, R12, RZ, 0x1c1f ;  /* 0x001c1fff0c077589 */ /* 0x00026400000e0000 */
        /* <DEDUP_REMOVED lines=8> */
[----:B--2-4-:R-:W-:-:S04]  /*b100*/  @!P0 IMAD.WIDE R20, R58, 0x2, R14 ;  /* 0x000000023a148825 */ /* 0x014fc800078e020e */
[----:B-1-3--:R-:W-:Y:S01]  /*b110*/  @!P0 IMAD.WIDE R18, R58, 0x2, R6 ;  /* 0x000000023a128825 */ /* 0x00afe200078e0206 */
[----:B------:R1:W5:Y:S01]  /*b120*/  @!P0 LD.E.128 R80, [R20.64] ;  /* 0x0000001414508980 */ /* 0x000362000c101d00 */
[----:B------:R-:W-:-:S03]  /*b130*/  ISETP.GE.AND P1, PT, R16, c[0x0][0x27c], PT ;  /* 0x00009f0010007a0c */ /* 0x000fc60003f26270 */
[----:B------:R2:W5:Y:S01]  /*b140*/  @!P0 LD.E.128 R76, [R18.64] ;  /* 0x00000014124c8980 */ /* 0x000562000c101d00 */
[----:B------:R-:W-:Y:S01]  /*b150*/  ISETP.GE.AND P0, PT, R9, c[0x0][0x27c], PT ;  /* 0x00009f0009007a0c */ /* 0x000fe20003f06270 */
        /* <DEDUP_REMOVED lines=8> */
[----:B------:R-:W-:-:S04]  /*b1e0*/  @!P1 SHF.R.S32.HI R11, RZ, 0x1f, R16 ;  /* 0x0000001fff0b9819 */ /* 0x000fc80000011410 */
[----:B------:R-:W-:Y:S02]  /*b1f0*/  @!P0 SHF.R.S32.HI R4, RZ, 0x1f, R9 ;  /* 0x0000001fff048819 */ /* 0x000fe40000011409 */
[----:B------:R-:W-:Y:S02]  /*b200*/  @!P1 LEA.HI R11, R11, R16, RZ, 0x3 ;  /* 0x000000100b0b9211 */ /* 0x000fe400078f18ff */
[----:B------:R-:W-:Y:S02]  /*b210*/  @!P0 LEA.HI R9, R4, R9, RZ, 0x3 ;  /* 0x0000000904098211 */ /* 0x000fe400078f18ff */
[----:B------:R-:W-:Y:S02]  /*b220*/  @!P1 LOP3.LUT R11, R11, 0xfffffff8, RZ, 0xc0, !PT ;  /* 0xfffffff80b0b9812 */ /* 0x000fe400078ec0ff */
[----:B------:R-:W-:-:S03]  /*b230*/  @!P0 LOP3.LUT R9, R9, 0xfffffff8, RZ, 0xc0, !PT ;  /* 0xfffffff809098812 */ /* 0x000fc600078ec0ff */
[----:B------:R-:W-:-:S04]  /*b240*/  @!P1 IMAD.WIDE R16, R11, 0x2, R14 ;  /* 0x000000020b109825 */ /* 0x000fc800078e020e */
[----:B--2---:R-:W-:Y:S01]  /*b250*/  @!P1 IMAD.WIDE R18, R11, 0x2, R6 ;  /* 0x000000020b129825 */ /* 0x004fe200078e0206 */
[----:B------:R1:W5:Y:S03]  /*b260*/  @!P1 LD.E.128 R64, [R16.64] ;  /* 0x0000001410409980 */ /* 0x000366000c101d00 */
[C---:B------:R-:W-:Y:S01]  /*b270*/  @!P0 IMAD.WIDE R14, R9.reuse, 0x2, R14 ;  /* 0x00000002090e8825 */ /* 0x040fe200078e020e */
[----:B------:R1:W5:Y:S03]  /*b280*/  @!P1 LD.E.128 R60, [R18.64] ;  /* 0x00000014123c9980 */ /* 0x000366000c101d00 */
[----:B------:R-:W-:Y:S01]  /*b290*/  @!P0 IMAD.WIDE R6, R9, 0x2, R6 ;  /* 0x0000000209068825 */ /* 0x000fe200078e0206 */
[----:B------:R1:W5:Y:S04]  /*b2a0*/  @!P0 LD.E.128 R44, [R14.64] ;  /* 0x000000140e2c8980 */ /* 0x000368000c101d00 */
[----:B------:R1:W5:Y:S02]  /*b2b0*/  @!P0 LD.E.128 R40, [R6.64] ;  /* 0x0000001406288980 */ /* 0x000364000c101d00 */
.L_x_694:
[----:B------:R-:W-:Y:S05]  /*b2c0*/  BSYNC B0 ;  /* 0x0000000000007941 */ /* 0x000fea0003800000 */
.L_x_693:
[----:B------:R-:W-:Y:S01]  /*b2d0*/  IADD3 R5, R5, 0x40, RZ ;  /* 0x0000004005057810 */ /* 0x000fe20007ffe0ff */
[----:B-----5:R-:W-:Y:S01]  /*b2e0*/  IMAD.MOV.U32 R4, RZ, RZ, R46 ;  /* 0x000000ffff047224 */ /* 0x020fe200078e002e */
[----:B------:R-:W4:Y:S01]  /*b2f0*/  SHFL.IDX PT, R11, R13, 0x1, 0x1c1f ;  /* 0x003c1f000d0b7f89 */ /* 0x000f2200000e0000 */
[----:B-1----:R-:W-:Y:S01]  /*b300*/  IMAD.MOV.U32 R7, RZ, RZ, R47 ;  /* 0x000000ffff077224 */ /* 0x002fe200078e002f */
[----:B------:R-:W-:Y:S01]  /*b310*/  ISETP.GE.AND P0, PT, R5, UR7, PT ;  /* 0x0000000705007c0c */ /* 0x000fe2000bf06270 */
[----:B---3--:R-:W-:Y:S01]  /*b320*/  IMAD.MOV.U32 R6, RZ, RZ, R44 ;  /* 0x000000ffff067224 */ /* 0x008fe200078e002c */
[----:B------:R-:W1:Y:S01]  /*b330*/  SHFL.IDX PT, R10, R10, 0x1, 0x1c1f ;  /* 0x003c1f000a0a7f89 */ /* 0x000e6200000e0000 */
        /* <DEDUP_REMOVED lines=49> */
[----:B--2-4-:R-:W-:Y:S01]  /*b650*/  CS2R R14, SRZ ;  /* 0x00000000000e7805 */ /* 0x014fe2000001ff00 */
[----:B---3--:R-:W-:Y:S01]  /*b660*/  CS2R R12, SRZ ;  /* 0x00000000000c7805 */ /* 0x008fe2000001ff00 */
[----:B------:R-:W-:Y:S05]  /*b670*/  @P0 BRA `(.L_x_696) ;  /* 0x0000023000000947 */ /* 0x000fea0003800000 */
[C---:B-1----:R-:W-:Y:S01]  /*b680*/  ISETP.GE.AND P0, PT, R58.reuse, c[0x0][0x27c], PT ;  /* 0x00009f003a007a0c */ /* 0x042fe20003f06270 */
        /* <DEDUP_REMOVED lines=17> */
[----:B------:R-:W-:-:S03]  /*b7a0*/  CS2R R20, SRZ ;  /* 0x0000000000147805 */ /* 0x000fc6000001ff00 */
        /* <DEDUP_REMOVED lines=9> */
[----:B------:R-:W-:Y:S01]  /*b840*/  @!P0 IMAD.WIDE R10, R4, 0x2, R10 ;  /* 0x00000002040a8825 */ /* 0x000fe200078e020a */
[----:B------:R1:W5:Y:S03]  /*b850*/  @!P1 LD.E.128 R28, [R54.64] ;  /* 0x00000014361c9980 */ /* 0x000366000c101d00 */
[--C-:B------:R-:W-:Y:S01]  /*b860*/  @!P1 IMAD.WIDE R6, R6, 0x2, R8.reuse ;  /* 0x0000000206069825 */ /* 0x100fe200078e0208 */
[----:B------:R1:W5:Y:S03]  /*b870*/  @!P0 LD.E.128 R32, [R10.64] ;  /* 0x000000140a208980 */ /* 0x000366000c101d00 */
[----:B------:R-:W-:Y:S01]  /*b880*/  @!P0 IMAD.WIDE R4, R4, 0x2, R8 ;  /* 0x0000000204048825 */ /* 0x000fe200078e0208 */
[----:B------:R1:W5:Y:S04]  /*b890*/  @!P1 LD.E.128 R16, [R6.64] ;  /* 0x0000001406109980 */ /* 0x000368000c101d00 */
[----:B------:R1:W5:Y:S02]  /*b8a0*/  @!P0 LD.E.128 R20, [R4.64] ;  /* 0x0000001404148980 */ /* 0x000364000c101d00 */
.L_x_696:
[----:B-1----:R-:W-:Y:S05]  /*b8b0*/  BSYNC B0 ;  /* 0x0000000000007941 */ /* 0x002fea0003800000 */
.L_x_695:
[----:B-----5:R-:W-:Y:S01]  /*b8c0*/  IMAD.MOV.U32 R4, RZ, RZ, R34 ;  /* 0x000000ffff047224 */ /* 0x020fe200078e0022 */
[----:B------:R-:W-:Y:S01]  /*b8d0*/  UIADD3 UR4, -UR12, UR7, URZ ;  /* 0x000000070c047290 */ /* 0x000fe2000fffe13f */
[----:B------:R-:W-:Y:S01]  /*b8e0*/  IMAD.MOV.U32 R7, RZ, RZ, R35 ;  /* 0x000000ffff077224 */ /* 0x000fe200078e0023 */
[----:B------:R-:W-:-:S04]  /*b8f0*/  DEPBAR.LE SB0, 0x1 ;  /* 0x000080400000791a */ /* 0x000fc80000000000 */
[----:B------:R-:W-:Y:S01]  /*b900*/  IMAD.MOV.U32 R6, RZ, RZ, R32 ;  /* 0x000000ffff067224 */ /* 0x000fe200078e0020 */
[----:B------:R-:W-:Y:S01]  /*b910*/  PRMT R57, R7, 0x5410, R4 ;  /* 0x0000541007397816 */ /* 0x000fe20000000004 */
[----:B------:R-:W-:Y:S01]  /*b920*/  IMAD.MOV.U32 R5, RZ, RZ, R33 ;  /* 0x000000ffff057224 */ /* 0x000fe200078e0021 */
[----:B------:R-:W-:Y:S01]  /*b930*/  MOV R4, R30 ;  /* 0x0000001e00047202 */ /* 0x000fe20000000f00 */
[----:B------:R-:W-:Y:S01]  /*b940*/  UISETP.LT.AND UP0, UPT, UR4, 0x80, UPT ;  /* 0x000000800400788c */ /* 0x000fe2000bf01270 */
[----:B------:R-:W-:Y:S01]  /*b950*/  IMAD.MOV.U32 R7, RZ, RZ, R31 ;  /* 0x000000ffff077224 */ /* 0x000fe200078e001f */
[----:B------:R-:W-:Y:S01]  /*b960*/  BSSY B1, `(.L_x_697) ;  /* 0x0000174000017945 */ /* 0x000fe20003800000 */
[----:B------:R-:W-:Y:S01]  /*b970*/  PRMT R56, R5, 0x5410, R6 ;  /* 0x0000541005387816 */ /* 0x000fe20000000006 */
[----:B------:R-:W-:Y:S01]  /*b980*/  IMAD.MOV.U32 R6, RZ, RZ, R28 ;  /* 0x000000ffff067224 */ /* 0x000fe200078e001c */
[----:B------:R-:W-:Y:S01]  /*b990*/  PRMT R74, R74, 0x5410, R4 ;  /* 0x000054104a4a7816 */ /* 0x000fe20000000004 */
[----:B------:R-:W-:Y:S01]  /*b9a0*/  IMAD.MOV.U32 R5, RZ, RZ, R29 ;  /* 0x000000ffff057224 */ /* 0x000fe200078e001d */
[----:B------:R-:W-:Y:S01]  /*b9b0*/  USEL UR4, UR4, 0x80, UP0 ;  /* 0x0000008004047887 */ /* 0x000fe20008000000 */
[----:B------:R-:W-:Y:S01]  /*b9c0*/  IMAD.MOV.U32 R4, RZ, RZ, R26 ;  /* 0x000000ffff047224 */ /* 0x000fe200078e001a */
[----:B------:R-:W-:-:S02]  /*b9d0*/  PRMT R74, R7, 0x7610, R74 ;  /* 0x00007610074a7816 */ /* 0x000fc4000000004a */
[----:B------:R-:W-:Y:S01]  /*b9e0*/  PRMT R73, R5, 0x5410, R6 ;  /* 0x0000541005497816 */ /* 0x000fe20000000006 */
[----:B------:R-:W-:Y:S01]  /*b9f0*/  IMAD.MOV.U32 R6, RZ, RZ, R24 ;  /* 0x000000ffff067224 */ /* 0x000fe200078e0018 */
[----:B------:R-:W-:Y:S01]  /*ba00*/  PRMT R86, R86, 0x5410, R4 ;  /* 0x0000541056567816 */ /* 0x000fe20000000004 */
[----:B------:R-:W-:Y:S01]  /*ba10*/  IMAD.MOV.U32 R5, RZ, RZ, R25 ;  /* 0x000000ffff057224 */ /* 0x000fe200078e0019 */
[----:B------:R-:W-:Y:S01]  /*ba20*/  MOV R7, R27 ;  /* 0x0000001b00077202 */ /* 0x000fe20000000f00 */
[----:B------:R-:W-:Y:S01]  /*ba30*/  IMAD.MOV.U32 R4, RZ, RZ, R22 ;  /* 0x000000ffff047224 */ /* 0x000fe200078e0016 */
[----:B------:R-:W-:Y:S01]  /*ba40*/  BAR.SYNC.DEFER_BLOCKING 0x0 ;  /* 0x0000000000007b1d */ /* 0x000fe20000010000 */
[----:B------:R-:W-:Y:S02]  /*ba50*/  ISETP.GE.AND P0, PT, R87, UR4, PT ;  /* 0x0000000457007c0c */ /* 0x000fe4000bf06270 */
        /* <DEDUP_REMOVED lines=29> */
[----:B------:R-:W-:Y:S02]  /*bc30*/  LEA.HI R8, R5, R90, RZ, 0x1d ;  /* 0x0000005a05087211 */ /* 0x000fe400078fe8ff */
[----:B------:R-:W-:Y:S02]  /*bc40*/  LOP3.LUT R9, R9, 0x1c0, RZ, 0xc0, !PT ;  /* 0x000001c009097812 */ /* 0x000fe400078ec0ff */
[----:B------:R-:W-:Y:S02]  /*bc50*/  SHF.R.S32.HI R5, RZ, 0x1f, R8 ;  /* 0x0000001fff057819 */ /* 0x000fe40000011408 */
[----:B------:R-:W-:-:S02]  /*bc60*/  SHF.L.U32 R4, R8, 0x3, RZ ;  /* 0x0000000308047819 */ /* 0x000fc400000006ff */
[----:B------:R-:W-:Y:S02]  /*bc70*/  LEA.HI R5, R5, R8, RZ, 0x3 ;  /* 0x0000000805057211 */ /* 0x000fe400078f18ff */
[----:B------:R-:W-:Y:S02]  /*bc80*/  SHF.R.U32.HI R7, RZ, 0x3, R9 ;  /* 0x00000003ff077819 */ /* 0x000fe40000011609 */
[----:B------:R-:W-:Y:S02]  /*bc90*/  LOP3.LUT R4, R9, 0x38, R4, 0xf8, !PT ;  /* 0x0000003809047812 */ /* 0x000fe400078ef804 */
[----:B------:R-:W-:Y:S02]  /*bca0*/  SHF.L.U32 R5, R5, 0xa, RZ ;  /* 0x0000000a05057819 */ /* 0x000fe400000006ff */
[----:B------:R-:W-:Y:S02]  /*bcb0*/  SHF.L.U32 R6, R69, 0x9, RZ ;  /* 0x0000000945067819 */ /* 0x000fe400000006ff */
[----:B------:R-:W-:-:S02]  /*bcc0*/  LOP3.LUT R100, R9, 0x38, R58, 0xf8, !PT ;  /* 0x0000003809647812 */ /* 0x000fc400078ef83a */
[----:B------:R-:W-:Y:S02]  /*bcd0*/  LOP3.LUT R4, R4, R7, RZ, 0x3c, !PT ;  /* 0x0000000704047212 */ /* 0x000fe400078e3cff */
[----:B------:R-:W-:Y:S02]  /*bce0*/  LOP3.LUT R5, R5, 0x7fffe000, RZ, 0xc0, !PT ;  /* 0x7fffe00005057812 */ /* 0x000fe400078ec0ff */
[----:B------:R-:W-:Y:S02]  /*bcf0*/  LOP3.LUT R100, R6, R100, R7, 0xf6, !PT ;  /* 0x0000006406647212 */ /* 0x000fe400078ef607 */
[----:B------:R-:W-:Y:S02]  /*bd00*/  IADD3 R4, R4, R5, R6 ;  /* 0x0000000504047210 */ /* 0x000fe40007ffe006 */
[----:B------:R-:W-:Y:S02]  /*bd10*/  SHF.L.U32 R100, R100, 0x1, RZ ;  /* 0x0000000164647819 */ /* 0x000fe400000006ff */
[----:B------:R-:W-:-:S02]  /*bd20*/  SHF.L.U32 R99, R4, 0x1, RZ ;  /* 0x0000000104637819 */ /* 0x000fc400000006ff */
[--C-:B------:R-:W-:Y:S01]  /*bd30*/  SHF.R.U32.HI R105, RZ, 0x10, R79.reuse ;  /* 0x00000010ff697819 */ /* 0x100fe2000001164f */
[----:B------:R-:W1:Y:S01]  /*bd40*/  LDS.128 R8, [R100+0xc100] ;  /* 0x00c1000064087984 */ /* 0x000e620000000c00 */
[----:B------:R-:W-:Y:S02]  /*bd50*/  SHF.R.U64 R78, R78, 0x10, R79 ;  /* 0x000000104e4e7819 */ /* 0x000fe4000000124f */
[----:B------:R-:W-:Y:S01]  /*bd60*/  SHF.R.U64 R79, R80, 0x10, R81 ;  /* 0x00000010504f7819 */ /* 0x000fe20000001251 */
[----:B------:R-:W2:Y:S01]  /*bd70*/  LDS.128 R4, [R99+0xc100] ;  /* 0x00c1000063047984 */ /* 0x000ea20000000c00 */
[----:B------:R-:W-:Y:S01]  /*bd80*/  SHF.R.U64 R82, R82, 0x10, R83 ;  /* 0x0000001052527819 */ /* 0x000fe20000001253 */
[----:B------:R-:W-:Y:S01]  /*bd90*/  HADD2.F32 R118, -RZ, R105.H0_H0 ;  /* 0x20000069ff767230 */ /* 0x000fe20000004100 */
[----:B------:R-:W-:Y:S01]  /*bda0*/  SHF.R.U32.HI R80, RZ, 0x10, R81 ;  /* 0x00000010ff507819 */ /* 0x000fe20000011651 */
[--C-:B------:R-:W-:Y:S01]  /*bdb0*/  HADD2.F32 R105, -RZ, R101.reuse.H0_H0 ;  /* 0x20000065ff697230 */ /* 0x100fe20000004100 */
[----:B------:R-:W-:Y:S01]  /*bdc0*/  SHF.R.U32.HI R83, RZ, 0x10, R83 ;  /* 0x00000010ff537819 */ /* 0x000fe20000011653 */
[----:B------:R-:W-:Y:S01]  /*bdd0*/  HADD2.F32 R101, -RZ, R101.H1_H1 ;  /* 0x30000065ff657230 */ /* 0x000fe20000004100 */
[--C-:B------:R-:W-:Y:S01]  /*bde0*/  SHF.R.U64 R76, R76, 0x10, R77.reuse ;  /* 0x000000104c4c7819 */ /* 0x100fe2000000124d */
[----:B------:R-:W-:Y:S01]  /*bdf0*/  HADD2.F32 R126, -RZ, R80.H0_H0 ;  /* 0x20000050ff7e7230 */ /* 0x000fe20000004100 */
[----:B------:R-:W-:Y:S01]  /*be00*/  SHF.R.U32.HI R77, RZ, 0x10, R77 ;  /* 0x00000010ff4d7819 */ /* 0x000fe2000001164d */
[----:B------:R-:W-:-:S02]  /*be10*/  HADD2.F32 R122, -RZ, R83.H0_H0 ;  /* 0x20000053ff7a7230 */ /* 0x000fc40000004100 */
[--C-:B------:R-:W-:Y:S02]  /*be20*/  HADD2.F32 R83, -RZ, R103.reuse.H0_H0 ;  /* 0x20000067ff537230 */ /* 0x100fe40000004100 */
[----:B------:R-:W-:Y:S02]  /*be30*/  HADD2.F32 R103, -RZ, R103.H1_H1 ;  /* 0x30000067ff677230 */ /* 0x000fe40000004100 */
[----:B------:R-:W-:Y:S02]  /*be40*/  HADD2.F32 R115, -RZ, R82.H0_H0 ;  /* 0x20000052ff737230 */ /* 0x000fe40000004100 */
[--C-:B-1----:R-:W-:Y:S02]  /*be50*/  HADD2.F32 R81, -RZ, R11.reuse.H0_H0 ;  /* 0x2000000bff517230 */ /* 0x102fe40000004100 */
[----:B------:R-:W-:Y:S02]  /*be60*/  HADD2.F32 R11, -RZ, R11.H1_H1 ;  /* 0x3000000bff0b7230 */ /* 0x000fe40000004100 */
[--C-:B--2---:R-:W-:Y:S01]  /*be70*/  HADD2.F32 R109, -RZ, R7.reuse.H0_H0 ;  /* 0x20000007ff6d7230 */ /* 0x104fe20000004100 */
[----:B------:R-:W-:Y:S01]  /*be80*/  FMUL.FTZ R114, R81, R110 ;  /* 0x0000006e51727220 */ /* 0x000fe20000410000 */
[----:B------:R-:W-:Y:S01]  /*be90*/  HADD2.F32 R7, -RZ, R7.H1_H1 ;  /* 0x30000007ff077230 */ /* 0x000fe20000004100 */
[----:B------:R-:W-:Y:S01]  /*bea0*/  FMUL.FTZ R120, R11, R118 ;  /* 0x000000760b787220 */ /* 0x000fe20000410000 */
[--C-:B------:R-:W-:Y:S01]  /*beb0*/  HADD2.F32 R106, -RZ, R9.reuse.H0_H0 ;  /* 0x20000009ff6a7230 */ /* 0x100fe20000004100 */
[----:B------:R-:W-:Y:S01]  /*bec0*/  FMUL.FTZ R110, R109, R110 ;  /* 0x0000006e6d6e7220 */ /* 0x000fe20000410000 */
[----:B------:R-:W-:Y:S01]  /*bed0*/  HADD2.F32 R9, -RZ, R9.H1_H1 ;  /* 0x30000009ff097230 */ /* 0x000fe20000004100 */
[C---:B------:R-:W-:Y:S01]  /*bee0*/  FMUL.FTZ R118, R7.reuse, R118 ;  /* 0x0000007607767220 */ /* 0x040fe20000410000 */
[----:B------:R-:W-:Y:S01]  /*bef0*/  HADD2.F32 R111, -RZ, R5.H0_H0 ;  /* 0x20000005ff6f7230 */ /* 0x000fe20000004100 */
[----:B------:R-:W-:Y:S01]  /*bf00*/  FFMA.FTZ R7, R7, R122, R120 ;  /* 0x0000007a07077223 */ /* 0x000fe20000010078 */
[----:B------:R-:W-:Y:S01]  /*bf10*/  HADD2.F32 R120, -RZ, R77.H0_H0 ;  /* 0x2000004dff787230 */ /* 0x000fe20000004100 */
[----:B------:R-:W-:Y:S01]  /*bf20*/  FFMA.FTZ R114, R109, R116, R114 ;  /* 0x000000746d727223 */ /* 0x000fe20000010072 */
[----:B------:R-:W-:Y:S01]  /*bf30*/  HADD2.F32 R5, -RZ, R5.H1_H1 ;  /* 0x30000005ff057230 */ /* 0x000fe20000004100 */
[----:B------:R-:W-:Y:S01]  /*bf40*/  FMUL.FTZ R124, R106, R105 ;  /* 0x000000696a7c7220 */ /* 0x000fe20000410000 */
[----:B------:R-:W-:Y:S01]  /*bf50*/  HADD2.F32 R107, -RZ, R8.H0_H0 ;  /* 0x20000008ff6b7230 */ /* 0x000fe20000004100 */
[-C--:B------:R-:W-:Y:S01]  /*bf60*/  FMUL.FTZ R80, R9, R120.reuse ;  /* 0x0000007809507220 */ /* 0x080fe20000410000 */
[----:B------:R-:W-:Y:S01]  /*bf70*/  HADD2.F32 R112, -RZ, R4.H0_H0 ;  /* 0x20000004ff707230 */ /* 0x000fe20000004100 */
[C---:B------:R-:W-:Y:S01]  /*bf80*/  FMUL.FTZ R120, R5.reuse, R120 ;  /* 0x0000007805787220 */ /* 0x040fe20000410000 */
[----:B------:R-:W-:Y:S01]  /*bf90*/  HADD2.F32 R108, -RZ, R8.H1_H1 ;  /* 0x30000008ff6c7230 */ /* 0x000fe20000004100 */
[----:B------:R-:W-:Y:S01]  /*bfa0*/  FFMA.FTZ R5, R5, R126, R80 ;  /* 0x0000007e05057223 */ /* 0x000fe20000010050 */
[----:B------:R-:W-:Y:S01]  /*bfb0*/  HADD2.F32 R8, -RZ, R10.H0_H0 ;  /* 0x2000000aff087230 */ /* 0x000fe20000004100 */
[-C--:B------:R-:W-:Y:S01]  /*bfc0*/  FMUL.FTZ R77, R107, R101.reuse ;  /* 0x000000656b4d7220 */ /* 0x080fe20000410000 */
[----:B------:R-:W-:Y:S01]  /*bfd0*/  HADD2.F32 R109, -RZ, R102.H1_H1 ;  /* 0x30000066ff6d7230 */ /* 0x000fe20000004100 */
[----:B------:R-:W-:Y:S01]  /*bfe0*/  FMUL.FTZ R80, R112, R101 ;  /* 0x0000006570507220 */ /* 0x000fe20000410000 */
[----:B------:R-:W-:Y:S01]  /*bff0*/  HADD2.F32 R113, -RZ, R4.H1_H1 ;  /* 0x30000004ff717230 */ /* 0x000fe20000004100 */
[C---:B------:R-:W-:Y:S01]  /*c000*/  FMUL.FTZ R105, R111.reuse, R105 ;  /* 0x000000696f697220 */ /* 0x040fe20000410000 */
[----:B------:R-:W-:Y:S01]  /*c010*/  HADD2.F32 R4, -RZ, R6.H0_H0 ;  /* 0x20000006ff047230 */ /* 0x000fe20000004100 */
[----:B------:R-:W-:Y:S01]  /*c020*/  FFMA.FTZ R124, R111, R83, R124 ;  /* 0x000000536f7c7223 */ /* 0x000fe2000001007c */
[----:B------:R-:W-:Y:S01]  /*c030*/  HADD2.F32 R101, -RZ, R104.H1_H1 ;  /* 0x30000068ff657230 */ /* 0x000fe20000004100 */
[-C--:B------:R-:W-:Y:S01]  /*c040*/  FMUL.FTZ R102, R8, R109.reuse ;  /* 0x0000006d08667220 */ /* 0x080fe20000410000 */
[----:B------:R-:W-:Y:S01]  /*c050*/  HADD2.F32 R10, -RZ, R10.H1_H1 ;  /* 0x3000000aff0a7230 */ /* 0x000fe20000004100 */
[C---:B------:R-:W-:Y:S01]  /*c060*/  FMUL.FTZ R109, R4.reuse, R109 ;  /* 0x0000006d046d7220 */ /* 0x040fe20000410000 */
[----:B------:R-:W-:Y:S01]  /*c070*/  HADD2.F32 R111, -RZ, R78.H0_H0 ;  /* 0x2000004eff6f7230 */ /* 0x000fe20000004100 */
[----:B------:R-:W-:Y:S01]  /*c080*/  FFMA.FTZ R110, R81, R116, -R110 ;  /* 0x00000074516e7223 */ /* 0x000fe2000001086e */
[----:B------:R-:W-:Y:S01]  /*c090*/  HADD2.F32 R6, -RZ, R6.H1_H1 ;  /* 0x30000006ff067230 */ /* 0x000fe20000004100 */
[----:B------:R-:W-:Y:S01]  /*c0a0*/  FFMA.FTZ R11, R11, R122, -R118 ;  /* 0x0000007a0b0b7223 */ /* 0x000fe20000010876 */
[----:B------:R-:W-:Y:S01]  /*c0b0*/  HADD2.F32 R104, -RZ, R76.H0_H0 ;  /* 0x2000004cff687230 */ /* 0x000fe20000004100 */
[----:B------:R-:W-:Y:S01]  /*c0c0*/  FFMA.FTZ R76, R4, R101, R102 ;  /* 0x00000065044c7223 */ /* 0x000fe20000010066 */
[----:B------:R-:W-:Y:S01]  /*c0d0*/  HADD2.F32 R4, -RZ, R79.H0_H0 ;  /* 0x2000004fff047230 */ /* 0x000fe20000004100 */
[-C--:B------:R-:W-:Y:S01]  /*c0e0*/  FMUL.FTZ R79, R10, R111.reuse ;  /* 0x0000006f0a4f7220 */ /* 0x080fe20000410000 */
[----:B------:R-:W-:Y:S01]  /*c0f0*/  F2FP.PACK_AB R11, R11, R110 ;  /* 0x0000006e0b0b723e */ /* 0x000fe200000000ff */
[----:B------:R-:W-:Y:S01]  /*c100*/  FMUL.FTZ R117, R113, R104 ;  /* 0x0000006871757220 */ /* 0x000fe20000410000 */
[----:B------:R-:W-:Y:S01]  /*c110*/  F2FP.PACK_AB R7, R7, R114 ;  /* 0x000000720707723e */ /* 0x000fe200000000ff */
[----:B------:R-:W-:Y:S01]  /*c120*/  FMUL.FTZ R111, R6, R111 ;  /* 0x0000006f066f7220 */ /* 0x000fe20000410000 */
[----:B------:R-:W-:Y:S01]  /*c130*/  F2FP.PACK_AB R5, R5, R124 ;  /* 0x0000007c0505723e */ /* 0x000fe200000000ff */
[----:B------:R-:W-:-:S02]  /*c140*/  FMUL.FTZ R78, R108, R104 ;  /* 0x000000686c4e7220 */ /* 0x000fc40000410000 */
[----:B------:R-:W-:Y:S02]  /*c150*/  FFMA.FTZ R105, R106, R83, -R105 ;  /* 0x000000536a697223 */ /* 0x000fe40000010869 */
[----:B------:R-:W-:Y:S02]  /*c160*/  FFMA.FTZ R120, R9, R126, -R120 ;  /* 0x0000007e09787223 */ /* 0x000fe40000010878 */
[----:B------:R-:W-:Y:S02]  /*c170*/  FFMA.FTZ R80, R107, R103, -R80 ;  /* 0x000000676b507223 */ /* 0x000fe40000010850 */
[----:B------:R-:W-:Y:S01]  /*c180*/  FFMA.FTZ R109, R8, R101, -R109 ;  /* 0x00000065086d7223 */ /* 0x000fe2000001086d */
[----:B------:R-:W-:Y:S01]  /*c190*/  F2FP.PACK_AB R9, R120, R105 ;  /* 0x000000697809723e */ /* 0x000fe200000000ff */
[----:B------:R-:W-:Y:S02]  /*c1a0*/  FFMA.FTZ R117, R108, R4, -R117 ;  /* 0x000000046c757223 */ /* 0x000fe40000010875 */
[----:B------:R-:W-:-:S02]  /*c1b0*/  FFMA.FTZ R10, R10, R115, -R111 ;  /* 0x000000730a0a7223 */ /* 0x000fc4000001086f */
[----:B------:R-:W-:Y:S01]  /*c1c0*/  FFMA.FTZ R77, R112, R103, R77 ;  /* 0x00000067704d7223 */ /* 0x000fe2000001004d */
[----:B------:R-:W-:Y:S01]  /*c1d0*/  F2FP.PACK_AB R8, R117, R80 ;  /* 0x000000507508723e */ /* 0x000fe200000000ff */
[----:B------:R-:W-:Y:S01]  /*c1e0*/  FFMA.FTZ R78, R113, R4, R78 ;  /* 0x00000004714e7223 */ /* 0x000fe2000001004e */
[----:B------:R-:W-:Y:S01]  /*c1f0*/  F2FP.PACK_AB R10, R10, R109 ;  /* 0x0000006d0a0a723e */ /* 0x000fe200000000ff */
[----:B------:R-:W-:-:S03]  /*c200*/  FFMA.FTZ R79, R6, R115, R79 ;  /* 0x00000073064f7223 */ /* 0x000fc6000001004f */
[----:B------:R-:W-:Y:S01]  /*c210*/  F2FP.PACK_AB R4, R78, R77 ;  /* 0x0000004d4e04723e */ /* 0x000fe200000000ff */
[----:B------:R1:W-:Y:S01]  /*c220*/  STS.128 [R100+0xc100], R8 ;  /* 0x00c1000864007388 */ /* 0x0003e20000000c00 */
[----:B------:R-:W-:-:S05]  /*c230*/  F2FP.PACK_AB R6, R79, R76 ;  /* 0x0000004c4f06723e */ /* 0x000fca00000000ff */
[----:B------:R1:W-:Y:S02]  /*c240*/  STS.128 [R99+0xc100], R4 ;  /* 0x00c1000463007388 */ /* 0x0003e40000000c00 */
.L_x_700:
[----:B------:R-:W-:Y:S05]  /*c250*/  BSYNC B0 ;  /* 0x0000000000007941 */ /* 0x000fea0003800000 */
.L_x_699:
        /* <DEDUP_REMOVED lines=18> */
[----:B------:R-:W-:-:S02]  /*c380*/  LOP3.LUT R5, R5, 0x1c0, RZ, 0xc0, !PT ;  /* 0x000001c005057812 */ /* 0x000fc400078ec0ff */
[----:B------:R-:W-:Y:S02]  /*c390*/  SHF.R.S32.HI R9, RZ, 0x1f, R4 ;  /* 0x0000001fff097819 */ /* 0x000fe40000011404 */
[----:B------:R-:W-:Y:S02]  /*c3a0*/  LOP3.LUT R11, R5, 0x38, R6, 0xf8, !PT ;  /* 0x00000038050b7812 */ /* 0x000fe400078ef806 */
[----:B------:R-:W-:Y:S01]  /*c3b0*/  LEA.HI R9, R9, R4, RZ, 0x3 ;  /* 0x0000000409097211 */ /* 0x000fe200078f18ff */
[----:B------:R-:W-:Y:S01]  /*c3c0*/  IMAD.SHL.U32 R4, R4, 0x8, RZ ;  /* 0x0000000804047824 */ /* 0x000fe200078e00ff */
[----:B------:R-:W-:Y:S02]  /*c3d0*/  SHF.R.U32.HI R6, RZ, 0x3, R5 ;  /* 0x00000003ff067819 */ /* 0x000fe40000011605 */
[----:B------:R-:W-:Y:S02]  /*c3e0*/  SHF.L.U32 R9, R9, 0xa, RZ ;  /* 0x0000000a09097819 */ /* 0x000fe400000006ff */
[----:B------:R-:W-:-:S02]  /*c3f0*/  LOP3.LUT R8, R7, 0x7fffe000, RZ, 0xc0, !PT ;  /* 0x7fffe00007087812 */ /* 0x000fc400078ec0ff */
[----:B------:R-:W-:Y:S02]  /*c400*/  LOP3.LUT R5, R5, 0x38, R4, 0xf8, !PT ;  /* 0x0000003805057812 */ /* 0x000fe400078ef804 */
[----:B------:R-:W-:Y:S02]  /*c410*/  LOP3.LUT R10, R9, 0x7fffe000, RZ, 0xc0, !PT ;  /* 0x7fffe000090a7812 */ /* 0x000fe400078ec0ff */
[----:B------:R-:W-:Y:S02]  /*c420*/  LOP3.LUT R11, R11, R6, RZ, 0x3c, !PT ;  /* 0x000000060b0b7212 */ /* 0x000fe400078e3cff */
[----:B------:R-:W-:Y:S02]  /*c430*/  LEA R8, R69, R8, 0x9 ;  /* 0x0000000845087211 */ /* 0x000fe400078e48ff */
[----:B------:R-:W-:Y:S01]  /*c440*/  LOP3.LUT R4, R5, R6, RZ, 0x3c, !PT ;  /* 0x0000000605047212 */ /* 0x000fe200078e3cff */
[----:B------:R-:W-:Y:S01]  /*c450*/  IMAD R5, R69, 0x200, R10 ;  /* 0x0000020045057824 */ /* 0x000fe200078e020a */
[----:B------:R-:W-:Y:S01]  /*c460*/  SHF.R.U32.HI R78, RZ, 0x10, R61 ;  /* 0x00000010ff4e7819 */ /* 0x000fe2000001163d */
[----:B------:R-:W-:Y:S01]  /*c470*/  IMAD.IADD R8, R8, 0x1, R11 ;  /* 0x0000000108087824 */ /* 0x000fe200078e020b */
[----:B------:R-:W-:-:S02]  /*c480*/  SHF.R.U64 R64, R64, 0x10, R65 ;  /* 0x0000001040407819 */ /* 0x000fc40000001241 */
        /* <DEDUP_REMOVED lines=32> */
[-C--:B------:R-:W-:Y:S01]  /*c690*/  FMUL.FTZ R5, R80, R95.reuse ;  /* 0x0000005f50057220 */ /* 0x080fe20000410000 */
[----:B------:R-:W-:Y:S01]  /*c6a0*/  HADD2.F32 R81, -RZ, R8.H1_H1 ;  /* 0x30000008ff517230 */ /* 0x000fe20000004100 */
[-C--:B------:R-:W-:Y:S01]  /*c6b0*/  FMUL.FTZ R66, R11, R108.reuse ;  /* 0x0000006c0b427220 */ /* 0x080fe20000410000 */
[----:B------:R-:W-:Y:S01]  /*c6c0*/  HADD2.F32 R7, -RZ, R7.H1_H1 ;  /* 0x30000007ff077230 */ /* 0x000fe20000004100 */
[C---:B------:R-:W-:Y:S01]  /*c6d0*/  FMUL.FTZ R95, R100.reuse, R95 ;  /* 0x0000005f645f7220 */ /* 0x040fe20000410000 */
[----:B------:R-:W-:Y:S01]  /*c6e0*/  HADD2.F32 R8, -RZ, R10.H0_H0 ;  /* 0x2000000aff087230 */ /* 0x000fe20000004100 */
[----:B------:R-:W-:Y:S01]  /*c6f0*/  FFMA.FTZ R100, R100, R97, R5 ;  /* 0x0000006164647223 */ /* 0x000fe20000010005 */
[----:B------:R-:W-:Y:S01]  /*c700*/  HADD2.F32 R63, -RZ, R96.H1_H1 ;  /* 0x30000060ff3f7230 */ /* 0x000fe20000004100 */
[----:B------:R-:W-:Y:S01]  /*c710*/  FMUL.FTZ R108, R7, R108 ;  /* 0x0000006c076c7220 */ /* 0x000fe20000410000 */
[----:B------:R-:W-:Y:S01]  /*c720*/  HADD2.F32 R101, -RZ, R4.H1_H1 ;  /* 0x30000004ff657230 */ /* 0x000fe20000004100 */
[C---:B------:R-:W-:Y:S01]  /*c730*/  FMUL.FTZ R82, R83.reuse, R82 ;  /* 0x0000005253527220 */ /* 0x040fe20000410000 */
[----:B------:R-:W-:Y:S01]  /*c740*/  HADD2.F32 R4, -RZ, R6.H0_H0 ;  /* 0x20000006ff047230 */ /* 0x000fe20000004100 */
[----:B------:R-:W-:Y:S01]  /*c750*/  FFMA.FTZ R102, R83, R104, R102 ;  /* 0x0000006853667223 */ /* 0x000fe20000010066 */
[----:B------:R-:W-:Y:S01]  /*c760*/  HADD2.F32 R5, -RZ, R98.H1_H1 ;  /* 0x30000062ff057230 */ /* 0x000fe20000004100 */
[----:B------:R-:W-:Y:S01]  /*c770*/  FFMA.FTZ R7, R7, R116, R66 ;  /* 0x0000007407077223 */ /* 0x000fe20000010042 */
[----:B------:R-:W-:Y:S01]  /*c780*/  HADD2.F32 R10, -RZ, R10.H1_H1 ;  /* 0x3000000aff0a7230 */ /* 0x000fe20000004100 */
[-C--:B------:R-:W-:Y:S01]  /*c790*/  FMUL.FTZ R65, R8, R63.reuse ;  /* 0x0000003f08417220 */ /* 0x080fe20000410000 */
[----:B------:R-:W-:Y:S01]  /*c7a0*/  HADD2.F32 R66, -RZ, R60.H0_H0 ;  /* 0x2000003cff427230 */ /* 0x000fe20000004100 */
[C---:B------:R-:W-:Y:S01]  /*c7b0*/  FMUL.FTZ R63, R4.reuse, R63 ;  /* 0x0000003f043f7220 */ /* 0x040fe20000410000 */
[----:B------:R-:W-:Y:S01]  /*c7c0*/  HADD2.F32 R83, -RZ, R62.H0_H0 ;  /* 0x2000003eff537230 */ /* 0x000fe20000004100 */
[----:B------:R-:W-:Y:S01]  /*c7d0*/  FFMA.FTZ R60, R4, R5, R65 ;  /* 0x00000005043c7223 */ /* 0x000fe20000010041 */
[----:B------:R-:W-:Y:S01]  /*c7e0*/  HADD2.F32 R6, -RZ, R6.H1_H1 ;  /* 0x30000006ff067230 */ /* 0x000fe20000004100 */
[----:B------:R-:W-:Y:S01]  /*c7f0*/  FMUL.FTZ R4, R81, R66 ;  /* 0x0000004251047220 */ /* 0x000fe20000410000 */
[----:B------:R-:W-:Y:S01]  /*c800*/  HADD2.F32 R65, -RZ, R61.H0_H0 ;  /* 0x2000003dff417230 */ /* 0x000fe20000004100 */
[----:B------:R-:W-:Y:S01]  /*c810*/  FMUL.FTZ R61, R10, R83 ;  /* 0x000000530a3d7220 */ /* 0x000fe20000410000 */
[----:B------:R-:W-:Y:S01]  /*c820*/  F2FP.PACK_AB R7, R7, R112 ;  /* 0x000000700707723e */ /* 0x000fe200000000ff */
[----:B------:R-:W-:-:S02]  /*c830*/  FMUL.FTZ R66, R101, R66 ;  /* 0x0000004265427220 */ /* 0x000fc40000410000 */
[----:B------:R-:W-:Y:S02]  /*c840*/  FMUL.FTZ R83, R6, R83 ;  /* 0x0000005306537220 */ /* 0x000fe40000410000 */
[----:B------:R-:W-:Y:S01]  /*c850*/  FFMA.FTZ R63, R8, R5, -R63 ;  /* 0x00000005083f7223 */ /* 0x000fe2000001083f */
[----:B------:R-:W-:Y:S01]  /*c860*/  F2FP.PACK_AB R5, R99, R102 ;  /* 0x000000666305723e */ /* 0x000fe200000000ff */
        /* <DEDUP_REMOVED lines=17> */
.L_x_702:
[----:B------:R-:W-:Y:S05]  /*c980*/  BSYNC B0 ;  /* 0x0000000000007941 */ /* 0x000fea0003800000 */
.L_x_701:
[----:B-1----:R-:W-:-:S04]  /*c990*/  IADD3 R8, R58, 0x40, RZ ;  /* 0x000000403a087810 */ /* 0x002fc80007ffe0ff */
[----:B------:R-:W-:-:S13]  /*c9a0*/  ISETP.GE.AND P0, PT, R8, c[0x0][0x27c], PT ;  /* 0x00009f0008007a0c */ /* 0x000fda0003f06270 */
[----:B------:R-:W-:Y:S05]  /*c9b0*/  @P0 BRA `(.L_x_698) ;  /* 0x000006e000000947 */ /* 0x000fea0003800000 */
[----:B------:R-:W-:Y:S01]  /*c9c0*/  SHF.R.S32.HI R7, RZ, 0x1f, R8 ;  /* 0x0000001fff077819 */ /* 0x000fe20000011408 */
[----:B------:R-:W-:Y:S01]  /*c9d0*/  HADD2.F32 R96, -RZ, R92.H0_H0 ;  /* 0x2000005cff607230 */ /* 0x000fe20000004100 */
[----:B------:R-:W-:Y:S01]  /*c9e0*/  MOV R4, c[0x0][0x27c] ;  /* 0x00009f0000047a02 */ /* 0x000fe20000000f00 */
[----:B------:R-:W-:Y:S01]  /*c9f0*/  HADD2.F32 R102, -RZ, R94.H0_H0 ;  /* 0x2000005eff667230 */ /* 0x000fe20000004100 */
[CC--:B------:R-:W-:Y:S01]  /*ca00*/  LEA.HI R6, R7.reuse, R8.reuse, RZ, 0x3 ;  /* 0x0000000807067211 */ /* 0x0c0fe200078f18ff */
[--C-:B------:R-:W-:Y:S01]  /*ca10*/  HADD2.F32 R66, -RZ, R91.reuse.H0_H0 ;  /* 0x2000005bff427230 */ /* 0x100fe20000004100 */
        /* <DEDUP_REMOVED lines=37> */
[--C-:B------:R-:W-:Y:S01]  /*cc70*/  SHF.R.U64 R42, R42, 0x10, R43.reuse ;  /* 0x000000102a2a7819 */ /* 0x100fe2000000122b */
[----:B------:R-:W-:Y:S01]  /*cc80*/  HADD2.F32 R79, -RZ, R41.H0_H0 ;  /* 0x20000029ff4f7230 */ /* 0x000fe20000004100 */
[----:B------:R-:W-:Y:S01]  /*cc90*/  SHF.R.U32.HI R43, RZ, 0x10, R43 ;  /* 0x00000010ff2b7819 */ /* 0x000fe2000001162b */
[----:B------:R-:W-:-:S02]  /*cca0*/  HADD2.F32 R104, -RZ, R46.H0_H0 ;  /* 0x2000002eff687230 */ /* 0x000fc40000004100 */
        /* <DEDUP_REMOVED lines=16> */
[----:B------:R-:W-:Y:S01]  /*cdb0*/  HADD2.F32 R7, -RZ, R7.H1_H1 ;  /* 0x30000007ff077230 */ /* 0x000fe20000004100 */
[----:B------:R-:W-:Y:S01]  /*cdc0*/  FMUL.FTZ R66, R67, R66 ;  /* 0x0000004243427220 */ /* 0x000fe20000410000 */
[----:B------:R-:W-:Y:S01]  /*cdd0*/  HADD2.F32 R77, -RZ, R4.H0_H0 ;  /* 0x20000004ff4d7230 */ /* 0x000fe20000004100 */
[-C--:B------:R-:W-:Y:S01]  /*cde0*/  FMUL.FTZ R46, R11, R76.reuse ;  /* 0x0000004c0b2e7220 */ /* 0x080fe20000410000 */
[----:B------:R-:W-:Y:S01]  /*cdf0*/  HADD2.F32 R5, -RZ, R92.H1_H1 ;  /* 0x3000005cff057230 */ /* 0x000fe20000004100 */
[-C--:B------:R-:W-:Y:S01]  /*ce00*/  FMUL.FTZ R92, R64, R91.reuse ;  /* 0x0000005b405c7220 */ /* 0x080fe20000410000 */
[----:B------:R-:W-:Y:S01]  /*ce10*/  HADD2.F32 R65, -RZ, R8.H1_H1 ;  /* 0x30000008ff417230 */ /* 0x000fe20000004100 */
[----:B------:R-:W-:Y:S01]  /*ce20*/  FMUL.FTZ R76, R7, R76 ;  /* 0x0000004c074c7220 */ /* 0x000fe20000410000 */
[----:B------:R-:W-:Y:S01]  /*ce30*/  HADD2.F32 R8, -RZ, R10.H0_H0 ;  /* 0x2000000aff087230 */ /* 0x000fe20000004100 */
[C---:B------:R-:W-:Y:S01]  /*ce40*/  FMUL.FTZ R91, R77.reuse, R91 ;  /* 0x0000005b4d5b7220 */ /* 0x040fe20000410000 */
[----:B------:R-:W-:Y:S01]  /*ce50*/  HADD2.F32 R78, -RZ, R4.H1_H1 ;  /* 0x30000004ff4e7230 */ /* 0x000fe20000004100 */
[----:B------:R-:W-:Y:S01]  /*ce60*/  FFMA.FTZ R92, R77, R93, R92 ;  /* 0x0000005d4d5c7223 */ /* 0x000fe2000001005c */
[----:B------:R-:W-:Y:S01]  /*ce70*/  HADD2.F32 R10, -RZ, R10.H1_H1 ;  /* 0x3000000aff0a7230 */ /* 0x000fe20000004100 */
[----:B------:R-:W-:Y:S01]  /*ce80*/  FFMA.FTZ R80, R67, R82, R80 ;  /* 0x0000005243507223 */ /* 0x000fe20000010050 */
[----:B------:R-:W-:Y:S01]  /*ce90*/  HADD2.F32 R4, -RZ, R6.H0_H0 ;  /* 0x20000006ff047230 */ /* 0x000fe20000004100 */
[----:B------:R-:W-:Y:S01]  /*cea0*/  FFMA.FTZ R7, R7, R104, R46 ;  /* 0x0000006807077223 */ /* 0x000fe2000001002e */
[----:B------:R-:W-:Y:S01]  /*ceb0*/  HADD2.F32 R43, -RZ, R94.H1_H1 ;  /* 0x3000005eff2b7230 */ /* 0x000fe20000004100 */
[-C--:B------:R-:W-:Y:S01]  /*cec0*/  FMUL.FTZ R46, R8, R5.reuse ;  /* 0x00000005082e7220 */ /* 0x080fe20000410000 */
[----:B------:R-:W-:Y:S01]  /*ced0*/  HADD2.F32 R77, -RZ, R42.H0_H0 ;  /* 0x2000002aff4d7230 */ /* 0x000fe20000004100 */
[C---:B------:R-:W-:Y:S01]  /*cee0*/  FMUL.FTZ R5, R4.reuse, R5 ;  /* 0x0000000504057220 */ /* 0x040fe20000410000 */
[----:B------:R-:W-:Y:S01]  /*cef0*/  HADD2.F32 R6, -RZ, R6.H1_H1 ;  /* 0x30000006ff067230 */ /* 0x000fe20000004100 */
[----:B------:R-:W-:Y:S01]  /*cf00*/  FFMA.FTZ R66, R47, R82, -R66 ;  /* 0x000000522f427223 */ /* 0x000fe20000010842 */
[----:B------:R-:W-:Y:S01]  /*cf10*/  HADD2.F32 R67, -RZ, R40.H0_H0 ;  /* 0x20000028ff437230 */ /* 0x000fe20000004100 */
[----:B------:R-:W-:Y:S01]  /*cf20*/  FFMA.FTZ R40, R4, R43, R46 ;  /* 0x0000002b04287223 */ /* 0x000fe2000001002e */
[----:B------:R-:W-:Y:S01]  /*cf30*/  F2FP.PACK_AB R7, R7, R100 ;  /* 0x000000640707723e */ /* 0x000fe200000000ff */
[----:B------:R-:W-:-:S02]  /*cf40*/  FMUL.FTZ R41, R10, R77 ;  /* 0x0000004d0a297220 */ /* 0x000fc40000410000 */
[----:B------:R-:W-:Y:S02]  /*cf50*/  FMUL.FTZ R4, R78, R67 ;  /* 0x000000434e047220 */ /* 0x000fe40000410000 */
[----:B------:R-:W-:Y:S02]  /*cf60*/  FMUL.FTZ R77, R6, R77 ;  /* 0x0000004d064d7220 */ /* 0x000fe40000410000 */
[----:B------:R-:W-:Y:S02]  /*cf70*/  FMUL.FTZ R81, R65, R67 ;  /* 0x0000004341517220 */ /* 0x000fe40000410000 */
[----:B------:R-:W-:Y:S01]  /*cf80*/  FFMA.FTZ R43, R8, R43, -R5 ;  /* 0x0000002b082b7223 */ /* 0x000fe20000010805 */
[----:B------:R-:W-:Y:S01]  /*cf90*/  F2FP.PACK_AB R5, R45, R80 ;  /* 0x000000502d05723e */ /* 0x000fe200000000ff */
[----:B------:R-:W-:Y:S02]  /*cfa0*/  FFMA.FTZ R63, R63, R98, -R62 ;  /* 0x000000623f3f7223 */ /* 0x000fe4000001083e */
[----:B------:R-:W-:-:S02]  /*cfb0*/  FFMA.FTZ R96, R9, R102, -R96 ;  /* 0x0000006609607223 */ /* 0x000fc40000010860 */
        /* <DEDUP_REMOVED lines=12> */
[----:B------:R1:W-:Y:S04]  /*d080*/  STS.128 [R61+0xc100], R8 ;  /* 0x00c100083d007388 */ /* 0x0003e80000000c00 */
[----:B------:R1:W-:Y:S02]  /*d090*/  STS.128 [R60+0xc100], R4 ;  /* 0x00c100043c007388 */ /* 0x0003e40000000c00 */
.L_x_698:
[----:B------:R-:W-:Y:S05]  /*d0a0*/  BSYNC B1 ;  /* 0x0000000000017941 */ /* 0x000fea0003800000 */
.L_x_697:
[----:B------:R-:W-:-:S04]  /*d0b0*/  IADD3 R87, R87, 0x40, RZ ;  /* 0x0000004057577810 */ /* 0x000fc80007ffe0ff */
[----:B------:R-:W-:-:S13]  /*d0c0*/  ISETP.GE.AND P0, PT, R87, UR4, PT ;  /* 0x0000000457007c0c */ /* 0x000fda000bf06270 */
        /* <DEDUP_REMOVED lines=18> */
[----:B------:R-:W-:-:S02]  /*d1f0*/  LOP3.LUT R5, R5, 0x1c0, RZ, 0xc0, !PT ;  /* 0x000001c005057812 */ /* 0x000fc400078ec0ff */
[----:B------:R-:W-:Y:S01]  /*d200*/  SHF.L.U32 R8, R7, 0x3, RZ ;  /* 0x0000000307087819 */ /* 0x000fe200000006ff */
[----:B------:R-:W-:Y:S01]  /*d210*/  IMAD.SHL.U32 R6, R6, 0x400, RZ ;  /* 0x0000040006067824 */ /* 0x000fe200078e00ff */
[C---:B------:R-:W-:Y:S02]  /*d220*/  LOP3.LUT R10, R5.reuse, 0x38, R58, 0xf8, !PT ;  /* 0x00000038050a7812 */ /* 0x040fe400078ef83a */
[----:B------:R-:W-:Y:S02]  /*d230*/  SHF.R.U32.HI R9, RZ, 0x3, R5 ;  /* 0x00000003ff097819 */ /* 0x000fe40000011605 */
[----:B------:R-:W-:Y:S02]  /*d240*/  LOP3.LUT R4, R4, 0xfffffe00, RZ, 0xc0, !PT ;  /* 0xfffffe0004047812 */ /* 0x000fe400078ec0ff */
[----:B------:R-:W-:Y:S02]  /*d250*/  LOP3.LUT R8, R5, 0x38, R8, 0xf8, !PT ;  /* 0x0000003805087812 */ /* 0x000fe400078ef808 */
[----:B------:R-:W-:-:S02]  /*d260*/  LOP3.LUT R10, R4, R10, R9, 0xf6, !PT ;  /* 0x0000000a040a7212 */ /* 0x000fc400078ef609 */
[----:B------:R-:W-:Y:S02]  /*d270*/  LOP3.LUT R9, R8, R9, RZ, 0x3c, !PT ;  /* 0x0000000908097212 */ /* 0x000fe400078e3cff */
[----:B------:R-:W-:Y:S02]  /*d280*/  LOP3.LUT R6, R6, 0x7fffe000, RZ, 0xc0, !PT ;  /* 0x7fffe00006067812 */ /* 0x000fe400078ec0ff */
[----:B------:R-:W-:Y:S02]  /*d290*/  SHF.L.U32 R41, R10, 0x1, RZ ;  /* 0x000000010a297819 */ /* 0x000fe400000006ff */
[----:B------:R-:W-:Y:S02]  /*d2a0*/  IADD3 R40, R9, R6, R4 ;  /* 0x0000000609287210 */ /* 0x000fe40007ffe004 */
[----:B------:R-:W-:Y:S01]  /*d2b0*/  SHF.R.U32.HI R42, RZ, 0x10, R15 ;  /* 0x00000010ff2a7819 */ /* 0x000fe2000001160f */
[----:B------:R-:W1:Y:S01]  /*d2c0*/  LDS.128 R8, [R41+0xc100] ;  /* 0x00c1000029087984 */ /* 0x000e620000000c00 */
[----:B------:R-:W-:-:S02]  /*d2d0*/  SHF.L.U32 R40, R40, 0x1, RZ ;  /* 0x0000000128287819 */ /* 0x000fc400000006ff */
[----:B------:R-:W-:Y:S01]  /*d2e0*/  SHF.R.U64 R14, R14, 0x10, R15 ;  /* 0x000000100e0e7819 */ /* 0x000fe2000000120f */
[----:B------:R-:W-:Y:S01]  /*d2f0*/  HADD2.F32 R42, -RZ, R42.H0_H0 ;  /* 0x2000002aff2a7230 */ /* 0x000fe20000004100 */
[----:B------:R-:W-:Y:S01]  /*d300*/  SHF.R.U64 R15, R24, 0x10, R25 ;  /* 0x00000010180f7819 */ /* 0x000fe20000001219 */
[----:B------:R-:W2:Y:S01]  /*d310*/  LDS.128 R4, [R40+0xc100] ;  /* 0x00c1000028047984 */ /* 0x000ea20000000c00 */
[----:B------:R-:W-:Y:S01]  /*d320*/  SHF.R.U64 R26, R26, 0x10, R27 ;  /* 0x000000101a1a7819 */ /* 0x000fe2000000121b */
[----:B------:R-:W-:Y:S01]  /*d330*/  HADD2.F32 R65, -RZ, R14.H0_H0 ;  /* 0x2000000eff417230 */ /* 0x000fe20000004100 */
[----:B------:R-:W-:Y:S02]  /*d340*/  SHF.R.U32.HI R24, RZ, 0x10, R25 ;  /* 0x00000010ff187819 */ /* 0x000fe40000011619 */
[----:B------:R-:W-:Y:S01]  /*d350*/  SHF.R.U32.HI R27, RZ, 0x10, R27 ;  /* 0x00000010ff1b7819 */ /* 0x000fe2000001161b */
[----:B------:R-:W-:Y:S01]  /*d360*/  HADD2.F32 R67, -RZ, R26.H0_H0 ;  /* 0x2000001aff437230 */ /* 0x000fe20000004100 */
[----:B------:R-:W-:-:S02]  /*d370*/  SHF.R.U64 R12, R12, 0x10, R13 ;  /* 0x000000100c0c7819 */ /* 0x000fc4000000120d */
        /* <DEDUP_REMOVED lines=14> */
[----:B------:R-:W-:Y:S01]  /*d460*/  HADD2.F32 R44, -RZ, R8.H0_H0 ;  /* 0x20000008ff2c7230 */ /* 0x000fe20000004100 */
        /* <DEDUP_REMOVED lines=8> */
[-C--:B------:R-:W-:Y:S01]  /*d4f0*/  FMUL.FTZ R82, R44, R75.reuse ;  /* 0x0000004b2c527220 */ /* 0x080fe20000410000 */
[----:B------:R-:W-:Y:S01]  /*d500*/  HADD2.F32 R8, -RZ, R10.H0_H0 ;  /* 0x2000000aff087230 */ /* 0x000fe20000004100 */
[C---:B------:R-:W-:Y:S01]  /*d510*/  FMUL.FTZ R76, R5.reuse, R76 ;  /* 0x0000004c054c7220 */ /* 0x040fe20000410000 */
[----:B------:R-:W-:Y:S01]  /*d520*/  HADD2.F32 R61, -RZ, R4.H0_H0 ;  /* 0x20000004ff3d7230 */ /* 0x000fe20000004100 */
[----:B------:R-:W-:Y:S01]  /*d530*/  FFMA.FTZ R24, R5, R60, R24 ;  /* 0x0000003c05187223 */ /* 0x000fe20000010018 */
[----:B------:R-:W-:Y:S01]  /*d540*/  HADD2.F32 R13, -RZ, R84.H1_H1 ;  /* 0x30000054ff0d7230 */ /* 0x000fe20000004100 */
[----:B------:R-:W-:Y:S01]  /*d550*/  FFMA.FTZ R64, R47, R66, R64 ;  /* 0x000000422f407223 */ /* 0x000fe20000010040 */
        /* <DEDUP_REMOVED lines=9> */
[-C--:B------:R-:W-:Y:S01]  /*d5f0*/  FFMA.FTZ R12, R4, R5.reuse, R47 ;  /* 0x00000005040c7223 */ /* 0x080fe2000001002f */
[----:B------:R-:W-:Y:S01]  /*d600*/  HADD2.F32 R6, -RZ, R6.H1_H1 ;  /* 0x30000006ff067230 */ /* 0x000fe20000004100 */
[----:B------:R-:W-:Y:S01]  /*d610*/  FFMA.FTZ R13, R8, R5, -R13 ;  /* 0x00000005080d7223 */ /* 0x000fe2000001080d */
[----:B------:R-:W-:Y:S01]  /*d620*/  HADD2.F32 R4, -RZ, R15.H0_H0 ;  /* 0x2000000fff047230 */ /* 0x000fe20000004100 */
[----:B------:R-:W-:Y:S01]  /*d630*/  FMUL.FTZ R47, R45, R61 ;  /* 0x0000003d2d2f7220 */ /* 0x000fe20000410000 */
[----:B------:R-:W-:Y:S01]  /*d640*/  F2FP.PACK_AB R7, R7, R64 ;  /* 0x000000400707723e */ /* 0x000fe200000000ff */
[----:B------:R-:W-:Y:S01]  /*d650*/  FMUL.FTZ R15, R10, R65 ;  /* 0x000000410a0f7220 */ /* 0x000fe20000410000 */
[----:B------:R-:W-:Y:S01]  /*d660*/  F2FP.PACK_AB R5, R24, R27 ;  /* 0x0000001b1805723e */ /* 0x000fe200000000ff */
[----:B------:R-:W-:-:S02]  /*d670*/  FMUL.FTZ R61, R62, R61 ;  /* 0x0000003d3e3d7220 */ /* 0x000fc40000410000 */
[----:B------:R-:W-:Y:S02]  /*d680*/  FMUL.FTZ R65, R6, R65 ;  /* 0x0000004106417220 */ /* 0x000fe40000410000 */
[----:B------:R-:W-:Y:S02]  /*d690*/  FFMA.FTZ R46, R25, R66, -R46 ;  /* 0x00000042192e7223 */ /* 0x000fe4000001082e */
[----:B------:R-:W-:Y:S02]  /*d6a0*/  FFMA.FTZ R11, R11, R78, -R42 ;  /* 0x0000004e0b0b7223 */ /* 0x000fe4000001082a */
[----:B------:R-:W-:Y:S02]  /*d6b0*/  FFMA.FTZ R63, R43, R80, -R63 ;  /* 0x000000502b3f7223 */ /* 0x000fe4000001083f */
[----:B------:R-:W-:Y:S01]  /*d6c0*/  FFMA.FTZ R76, R9, R60, -R76 ;  /* 0x0000003c094c7223 */ /* 0x000fe2000001084c */
[----:B------:R-:W-:Y:S01]  /*d6d0*/  F2FP.PACK_AB R11, R11, R46 ;  /* 0x0000002e0b0b723e */ /* 0x000fe200000000ff */
[----:B------:R-:W-:-:S02]  /*d6e0*/  FFMA.FTZ R75, R44, R85, -R75 ;  /* 0x000000552c4b7223 */ /* 0x000fc4000001084b */
[-C--:B------:R-:W-:Y:S01]  /*d6f0*/  FFMA.FTZ R8, R45, R4.reuse, -R61 ;  /* 0x000000042d087223 */ /* 0x080fe2000001083d */
        /* <DEDUP_REMOVED lines=10> */
.L_x_704:
[----:B------:R-:W-:Y:S05]  /*d7a0*/  BSYNC B0 ;  /* 0x0000000000007941 */ /* 0x000fea0003800000 */
.L_x_703:
        /* <DEDUP_REMOVED lines=15> */
[----:B------:R-:W-:Y:S01]  /*d8a0*/  HADD2.F32 R73, -RZ, R73.H1_H1 ;  /* 0x30000049ff497230 */ /* 0x000fe20000004100 */
[----:B------:R-:W-:-:S02]  /*d8b0*/  LEA.HI R9, R9, R6, RZ, 0x1d ;  /* 0x0000000609097211 */ /* 0x000fc400078fe8ff */
[----:B------:R-:W-:Y:S01]  /*d8c0*/  LOP3.LUT R10, R10, 0x1c0, RZ, 0xc0, !PT ;  /* 0x000001c00a0a7812 */ /* 0x000fe200078ec0ff */
[----:B------:R-:W-:Y:S01]  /*d8d0*/  IMAD.SHL.U32 R5, R5, 0x40, RZ ;  /* 0x0000004005057824 */ /* 0x000fe200078e00ff */
[----:B------:R-:W-:Y:S01]  /*d8e0*/  SHF.R.S32.HI R4, RZ, 0x1f, R9 ;  /* 0x0000001fff047819 */ /* 0x000fe20000011409 */
[----:B------:R-:W-:Y:S01]  /*d8f0*/  IMAD.SHL.U32 R7, R9, 0x8, RZ ;  /* 0x0000000809077824 */ /* 0x000fe200078e00ff */
[----:B------:R-:W-:Y:S02]  /*d900*/  SHF.L.U32 R8, R8, 0x7, RZ ;  /* 0x0000000708087819 */ /* 0x000fe400000006ff */
[----:B------:R-:W-:Y:S02]  /*d910*/  LOP3.LUT R11, R10, 0x38, R11, 0xf8, !PT ;  /* 0x000000380a0b7812 */ /* 0x000fe400078ef80b */
[----:B------:R-:W-:Y:S02]  /*d920*/  SHF.R.U32.HI R6, RZ, 0x3, R10 ;  /* 0x00000003ff067819 */ /* 0x000fe4000001160a */
        /* <DEDUP_REMOVED lines=10> */
[----:B------:R-:W-:Y:S02]  /*d9d0*/  SHF.R.U64 R14, R28, 0x10, R29 ;  /* 0x000000101c0e7819 */ /* 0x000fe4000000121d */
[----:B------:R-:W-:Y:S02]  /*d9e0*/  IADD3 R4, R6, R4, R5 ;  /* 0x0000000406047210 */ /* 0x000fe40007ffe005 */
[----:B------:R-:W1:Y:S01]  /*d9f0*/  LDS.128 R8, [R13+0xc100] ;  /* 0x00c100000d087984 */ /* 0x000e620000000c00 */
[----:B------:R-:W-:Y:S01]  /*da00*/  SHF.R.U32.HI R28, RZ, 0x10, R29 ;  /* 0x00000010ff1c7819 */ /* 0x000fe2000001161d */
[--C-:B------:R-:W-:Y:S01]  /*da10*/  HADD2.F32 R29, -RZ, R59.reuse.H0_H0 ;  /* 0x2000003bff1d7230 */ /* 0x100fe20000004100 */
[----:B------:R-:W-:Y:S01]  /*da20*/  SHF.L.U32 R12, R4, 0x1, RZ ;  /* 0x00000001040c7819 */ /* 0x000fe200000006ff */
[----:B------:R-:W-:Y:S01]  /*da30*/  HADD2.F32 R59, -RZ, R59.H1_H1 ;  /* 0x3000003bff3b7230 */ /* 0x000fe20000004100 */
[----:B------:R-:W-:Y:S01]  /*da40*/  SHF.R.U64 R15, R16, 0x10, R17 ;  /* 0x00000010100f7819 */ /* 0x000fe20000001211 */
[----:B------:R-:W-:Y:S01]  /*da50*/  HADD2.F32 R14, -RZ, R14.H0_H0 ;  /* 0x2000000eff0e7230 */ /* 0x000fe20000004100 */
[----:B------:R-:W-:Y:S01]  /*da60*/  SHF.R.U64 R18, R18, 0x10, R19 ;  /* 0x0000001012127819 */ /* 0x000fe20000001213 */
[----:B------:R-:W2:Y:S01]  /*da70*/  LDS.128 R4, [R12+0xc100] ;  /* 0x00c100000c047984 */ /* 0x000ea20000000c00 */
[----:B------:R-:W-:-:S02]  /*da80*/  SHF.R.U32.HI R17, RZ, 0x10, R17 ;  /* 0x00000010ff117819 */ /* 0x000fc40000011611 */
[----:B------:R-:W-:Y:S02]  /*da90*/  SHF.R.U32.HI R19, RZ, 0x10, R19 ;  /* 0x00000010ff137819 */ /* 0x000fe40000011613 */
[--C-:B------:R-:W-:Y:S01]  /*daa0*/  SHF.R.U64 R16, R30, 0x10, R31.reuse ;  /* 0x000000101e107819 */ /* 0x100fe2000000121f */
[----:B------:R-:W-:Y:S01]  /*dab0*/  HADD2.F32 R44, -RZ, R17.H0_H0 ;  /* 0x20000011ff2c7230 */ /* 0x000fe20000004100 */
[----:B------:R-:W-:Y:S01]  /*dac0*/  SHF.R.U32.HI R30, RZ, 0x10, R31 ;  /* 0x00000010ff1e7819 */ /* 0x000fe2000001161f */
[----:B------:R-:W-:Y:S02]  /*dad0*/  HADD2.F32 R64, -RZ, R19.H0_H0 ;  /* 0x20000013ff407230 */ /* 0x000fe40000004100 */
[----:B------:R-:W-:Y:S02]  /*dae0*/  HADD2.F32 R17, -RZ, R74.H1_H1 ;  /* 0x3000004aff117230 */ /* 0x000fe40000004100 */
[----:B------:R-:W-:Y:S02]  /*daf0*/  HADD2.F32 R66, -RZ, R30.H0_H0 ;  /* 0x2000001eff427230 */ /* 0x000fe40000004100 */
[----:B-1----:R-:W-:-:S02]  /*db00*/  HADD2.F32 R24, -RZ, R9.H0_H0 ;  /* 0x20000009ff187230 */ /* 0x002fc40000004100 */
[----:B------:R-:W-:Y:S02]  /*db10*/  HADD2.F32 R25, -RZ, R9.H1_H1 ;  /* 0x30000009ff197230 */ /* 0x000fe40000004100 */
[--C-:B------:R-:W-:Y:S01]  /*db20*/  HADD2.F32 R9, -RZ, R11.reuse.H0_H0 ;  /* 0x2000000bff097230 */ /* 0x100fe20000004100 */
[-C--:B------:R-:W-:Y:S01]  /*db30*/  FMUL.FTZ R43, R24, R29.reuse ;  /* 0x0000001d182b7220 */ /* 0x080fe20000410000 */
[----:B------:R-:W-:Y:S02]  /*db40*/  HADD2.F32 R11, -RZ, R11.H1_H1 ;  /* 0x3000000bff0b7230 */ /* 0x000fe40000004100 */
[--C-:B--2---:R-:W-:Y:S01]  /*db50*/  HADD2.F32 R40, -RZ, R5.reuse.H0_H0 ;  /* 0x20000005ff287230 */ /* 0x104fe20000004100 */
[----:B------:R-:W-:Y:S01]  /*db60*/  FMUL.FTZ R60, R9, R46 ;  /* 0x0000002e093c7220 */ /* 0x000fe20000410000 */
[----:B------:R-:W-:Y:S01]  /*db70*/  HADD2.F32 R31, -RZ, R5.H1_H1 ;  /* 0x30000005ff1f7230 */ /* 0x000fe20000004100 */
[----:B------:R-:W-:Y:S01]  /*db80*/  FMUL.FTZ R30, R11, R64 ;  /* 0x000000400b1e7220 */ /* 0x000fe20000410000 */
[--C-:B------:R-:W-:Y:S01]  /*db90*/  HADD2.F32 R5, -RZ, R7.reuse.H0_H0 ;  /* 0x20000007ff057230 */ /* 0x100fe20000004100 */
[C---:B------:R-:W-:Y:S01]  /*dba0*/  FMUL.FTZ R29, R40.reuse, R29 ;  /* 0x0000001d281d7220 */ /* 0x040fe20000410000 */
[----:B------:R-:W-:Y:S01]  /*dbb0*/  HADD2.F32 R7, -RZ, R7.H1_H1 ;  /* 0x30000007ff077230 */ /* 0x000fe20000004100 */
[----:B------:R-:W-:Y:S01]  /*dbc0*/  FFMA.FTZ R43, R40, R45, R43 ;  /* 0x0000002d282b7223 */ /* 0x000fe2000001002b */
[--C-:B------:R-:W-:Y:S01]  /*dbd0*/  HADD2.F32 R26, -RZ, R8.reuse.H0_H0 ;  /* 0x20000008ff1a7230 */ /* 0x100fe20000004100 */
[C---:B------:R-:W-:Y:S01]  /*dbe0*/  FMUL.FTZ R46, R5.reuse, R46 ;  /* 0x0000002e052e7220 */ /* 0x040fe20000410000 */
[----:B------:R-:W-:Y:S01]  /*dbf0*/  HADD2.F32 R27, -RZ, R8.H1_H1 ;  /* 0x30000008ff1b7230 */ /* 0x000fe20000004100 */
[----:B------:R-:W-:Y:S01]  /*dc00*/  FFMA.FTZ R60, R5, R62, R60 ;  /* 0x0000003e053c7223 */ /* 0x000fe2000001003c */
[----:B------:R-:W-:Y:S01]  /*dc10*/  HADD2.F32 R40, -RZ, R28.H0_H0 ;  /* 0x2000001cff287230 */ /* 0x000fe20000004100 */
[----:B------:R-:W-:Y:S01]  /*dc20*/  FMUL.FTZ R28, R25, R44 ;  /* 0x0000002c191c7220 */ /* 0x000fe20000410000 */
[----:B------:R-:W-:Y:S01]  /*dc30*/  HADD2.F32 R8, -RZ, R10.H0_H0 ;  /* 0x2000000aff087230 */ /* 0x000fe20000004100 */
[----:B------:R-:W-:Y:S01]  /*dc40*/  FMUL.FTZ R64, R7, R64 ;  /* 0x0000004007407220 */ /* 0x000fe20000410000 */
[----:B------:R-:W-:Y:S01]  /*dc50*/  HADD2.F32 R5, -RZ, R72.H1_H1 ;  /* 0x30000048ff057230 */ /* 0x000fe20000004100 */
[C---:B------:R-:W-:Y:S01]  /*dc60*/  FMUL.FTZ R44, R31.reuse, R44 ;  /* 0x0000002c1f2c7220 */ /* 0x040fe20000410000 */
[--C-:B------:R-:W-:Y:S01]  /*dc70*/  HADD2.F32 R41, -RZ, R4.reuse.H0_H0 ;  /* 0x20000004ff297230 */ /* 0x100fe20000004100 */
[----:B------:R-:W-:Y:S01]  /*dc80*/  FFMA.FTZ R28, R31, R40, R28 ;  /* 0x000000281f1c7223 */ /* 0x000fe2000001001c */
        /* <DEDUP_REMOVED lines=14> */
[----:B------:R-:W-:Y:S01]  /*dd70*/  F2FP.PACK_AB R7, R7, R60 ;  /* 0x0000003c0707723e */ /* 0x000fe200000000ff */
[----:B------:R-:W-:-:S02]  /*dd80*/  FMUL.FTZ R19, R27, R30 ;  /* 0x0000001e1b137220 */ /* 0x000fc40000410000 */
[-C--:B------:R-:W-:Y:S02]  /*dd90*/  FMUL.FTZ R4, R10, R31.reuse ;  /* 0x0000001f0a047220 */ /* 0x080fe40000410000 */
[----:B------:R-:W-:Y:S02]  /*dda0*/  FMUL.FTZ R30, R42, R30 ;  /* 0x0000001e2a1e7220 */ /* 0x000fe40000410000 */
[----:B------:R-:W-:Y:S02]  /*ddb0*/  FMUL.FTZ R31, R6, R31 ;  /* 0x0000001f061f7220 */ /* 0x000fe40000410000 */
[----:B------:R-:W-:Y:S01]  /*ddc0*/  FFMA.FTZ R17, R8, R17, -R5 ;  /* 0x0000001108117223 */ /* 0x000fe20000010805 */
[----:B------:R-:W-:Y:S01]  /*ddd0*/  F2FP.PACK_AB R5, R28, R43 ;  /* 0x0000002b1c05723e */ /* 0x000fe200000000ff */
        /* <DEDUP_REMOVED lines=17> */
.L_x_706:
[----:B------:R-:W-:Y:S05]  /*def0*/  BSYNC B0 ;  /* 0x0000000000007941 */ /* 0x000fea0003800000 */
.L_x_705:
[----:B------:R-:W-:-:S04]  /*df00*/  IADD3 R58, R58, 0x40, RZ ;  /* 0x000000403a3a7810 */ /* 0x000fc80007ffe0ff */
[----:B------:R-:W-:-:S13]  /*df10*/  ISETP.GE.AND P0, PT, R58, c[0x0][0x27c], PT ;  /* 0x00009f003a007a0c */ /* 0x000fda0003f06270 */
[----:B------:R-:W-:Y:S05]  /*df20*/  @P0 BRA `(.L_x_682) ;  /* 0x0000070000000947 */ /* 0x000fea0003800000 */
[----:B-1----:R-:W-:Y:S01]  /*df30*/  SHF.R.S32.HI R9, RZ, 0x1f, R58 ;  /* 0x0000001fff097819 */ /* 0x002fe2000001143a */
[----:B------:R-:W-:Y:S01]  /*df40*/  IMAD.MOV.U32 R7, RZ, RZ, c[0x0][0x27c] ;  /* 0x00009f00ff077624 */ /* 0x000fe200078e00ff */
[----:B------:R-:W-:Y:S01]  /*df50*/  SHF.R.S32.HI R4, RZ, 0x1f, R87 ;  /* 0x0000001fff047819 */ /* 0x000fe20000011457 */
[----:B------:R-:W-:Y:S01]  /*df60*/  IMAD.SHL.U32 R8, R87, 0x40, RZ ;  /* 0x0000004057087824 */ /* 0x000fe200078e00ff */
[----:B------:R-:W-:Y:S01]  /*df70*/  LEA.HI R5, R9, R58, RZ, 0x3 ;  /* 0x0000003a09057211 */ /* 0x000fe200078f18ff */
[----:B------:R-:W-:Y:S01]  /*df80*/  HADD2.F32 R25, -RZ, R55.H0_H0 ;  /* 0x20000037ff197230 */ /* 0x000fe20000004100 */
[----:B------:R-:W-:Y:S01]  /*df90*/  LEA.HI R4, R4, R87, RZ, 0x3 ;  /* 0x0000005704047211 */ /* 0x000fe200078f18ff */
[----:B------:R-:W-:Y:S01]  /*dfa0*/  HADD2.F32 R31, -RZ, R57.H0_H0 ;  /* 0x20000039ff1f7230 */ /* 0x000fe20000004100 */
[----:B------:R-:W-:Y:S01]  /*dfb0*/  SHF.R.S32.HI R6, RZ, 0x3, R5 ;  /* 0x00000003ff067819 */ /* 0x000fe20000011405 */
[----:B------:R-:W-:Y:S01]  /*dfc0*/  HADD2.F32 R30, -RZ, R54.H0_H0 ;  /* 0x20000036ff1e7230 */ /* 0x000fe20000004100 */
[----:B------:R-:W-:Y:S01]  /*dfd0*/  LOP3.LUT R8, R8, 0x1c0, RZ, 0xc0, !PT ;  /* 0x000001c008087812 */ /* 0x000fe200078ec0ff */
[----:B------:R-:W-:Y:S01]  /*dfe0*/  IMAD.SHL.U32 R4, R4, 0x40, RZ ;  /* 0x0000004004047824 */ /* 0x000fe200078e00ff */
[----:B------:R-:W-:Y:S01]  /*dff0*/  LEA.HI R7, R7, R6, RZ, 0x1d ;  /* 0x0000000607077211 */ /* 0x000fe200078fe8ff */
[----:B------:R-:W-:Y:S01]  /*e000*/  HADD2.F32 R40, -RZ, R56.H0_H0 ;  /* 0x20000038ff287230 */ /* 0x000fe20000004100 */
[----:B------:R-:W-:Y:S01]  /*e010*/  LEA.HI R9, R9, R58, RZ, 0x6 ;  /* 0x0000003a09097211 */ /* 0x000fe200078f30ff */
[----:B------:R-:W-:Y:S01]  /*e020*/  HADD2.F32 R54, -RZ, R54.H1_H1 ;  /* 0x30000036ff367230 */ /* 0x000fe20000004100 */
[----:B------:R-:W-:Y:S01]  /*e030*/  SHF.R.S32.HI R6, RZ, 0x1f, R7 ;  /* 0x0000001fff067819 */ /* 0x000fe20000011407 */
[----:B------:R-:W-:Y:S01]  /*e040*/  IMAD.SHL.U32 R11, R7, 0x8, RZ ;  /* 0x00000008070b7824 */ /* 0x000fe200078e00ff */
[----:B------:R-:W-:Y:S01]  /*e050*/  LOP3.LUT R10, R8, 0x38, R5, 0xf8, !PT ;  /* 0x00000038080a7812 */ /* 0x000fe200078ef805 */
[----:B------:R-:W-:Y:S01]  /*e060*/  HADD2.F32 R56, -RZ, R56.H1_H1 ;  /* 0x30000038ff387230 */ /* 0x000fe20000004100 */
[----:B------:R-:W-:Y:S01]  /*e070*/  SHF.L.U32 R9, R9, 0x7, RZ ;  /* 0x0000000709097819 */ /* 0x000fe200000006ff */
[----:B------:R-:W-:Y:S01]  /*e080*/  HADD2.F32 R55, -RZ, R55.H1_H1 ;  /* 0x30000037ff377230 */ /* 0x000fe20000004100 */
[----:B------:R-:W-:Y:S01]  /*e090*/  SHF.R.U32.HI R5, RZ, 0x3, R8 ;  /* 0x00000003ff057819 */ /* 0x000fe20000011608 */
[----:B------:R-:W-:Y:S01]  /*e0a0*/  HADD2.F32 R57, -RZ, R57.H1_H1 ;  /* 0x30000039ff397230 */ /* 0x000fe20000004100 */
[----:B------:R-:W-:-:S02]  /*e0b0*/  LEA.HI R6, R6, R7, RZ, 0x3 ;  /* 0x0000000706067211 */ /* 0x000fc400078f18ff */
[----:B------:R-:W-:Y:S02]  /*e0c0*/  LOP3.LUT R9, R9, 0x7fffe000, RZ, 0xc0, !PT ;  /* 0x7fffe00009097812 */ /* 0x000fe400078ec0ff */
[----:B------:R-:W-:Y:S02]  /*e0d0*/  LOP3.LUT R4, R4, 0xfffffe00, RZ, 0xc0, !PT ;  /* 0xfffffe0004047812 */ /* 0x000fe400078ec0ff */
[----:B------:R-:W-:Y:S02]  /*e0e0*/  LOP3.LUT R10, R10, R5, RZ, 0x3c, !PT ;  /* 0x000000050a0a7212 */ /* 0x000fe400078e3cff */
[----:B------:R-:W-:Y:S02]  /*e0f0*/  LOP3.LUT R8, R8, 0x38, R11, 0xf8, !PT ;  /* 0x0000003808087812 */ /* 0x000fe400078ef80b */
[----:B------:R-:W-:Y:S02]  /*e100*/  SHF.L.U32 R7, R6, 0xa, RZ ;  /* 0x0000000a06077819 */ /* 0x000fe400000006ff */
[----:B------:R-:W-:-:S02]  /*e110*/  IADD3 R9, R10, R9, R4 ;  /* 0x000000090a097210 */ /* 0x000fc40007ffe004 */
[----:B------:R-:W-:Y:S02]  /*e120*/  LOP3.LUT R6, R8, R5, RZ, 0x3c, !PT ;  /* 0x0000000508067212 */ /* 0x000fe400078e3cff */
[----:B------:R-:W-:Y:S01]  /*e130*/  LOP3.LUT R5, R7, 0x7fffe000, RZ, 0xc0, !PT ;  /* 0x7fffe00007057812 */ /* 0x000fe200078ec0ff */
[----:B------:R-:W-:Y:S01]  /*e140*/  IMAD.SHL.U32 R13, R9, 0x2, RZ ;  /* 0x00000002090d7824 */ /* 0x000fe200078e00ff */
[--C-:B------:R-:W-:Y:S02]  /*e150*/  SHF.R.U64 R15, R22, 0x10, R23.reuse ;  /* 0x00000010160f7819 */ /* 0x100fe40000001217 */
[----:B------:R-:W-:Y:S02]  /*e160*/  IADD3 R5, R6, R5, R4 ;  /* 0x0000000506057210 */ /* 0x000fe40007ffe004 */
[----:B------:R-:W1:Y:S01]  /*e170*/  LDS.128 R8, [R13+0xc100] ;  /* 0x00c100000d087984 */ /* 0x000e620000000c00 */
[----:B------:R-:W-:Y:S02]  /*e180*/  SHF.R.U32.HI R22, RZ, 0x10, R23 ;  /* 0x00000010ff167819 */ /* 0x000fe40000011617 */
[----:B------:R-:W-:-:S02]  /*e190*/  SHF.L.U32 R12, R5, 0x1, RZ ;  /* 0x00000001050c7819 */ /* 0x000fc400000006ff */
[----:B------:R-:W-:Y:S01]  /*e1a0*/  SHF.R.U64 R14, R34, 0x10, R35 ;  /* 0x00000010220e7819 */ /* 0x000fe20000001223 */
[----:B------:R-:W-:Y:S01]  /*e1b0*/  HADD2.F32 R22, -RZ, R22.H0_H0 ;  /* 0x20000016ff167230 */ /* 0x000fe20000004100 */
[----:B------:R-:W-:Y:S01]  /*e1c0*/  SHF.R.U64 R17, R20, 0x10, R21 ;  /* 0x0000001014117819 */ /* 0x000fe20000001215 */
[----:B------:R-:W2:Y:S01]  /*e1d0*/  LDS.128 R4, [R12+0xc100] ;  /* 0x00c100000c047984 */ /* 0x000ea20000000c00 */
[----:B------:R-:W-:Y:S02]  /*e1e0*/  SHF.R.U32.HI R34, RZ, 0x10, R35 ;  /* 0x00000010ff227819 */ /* 0x000fe40000011623 */
[----:B------:R-:W-:Y:S01]  /*e1f0*/  SHF.R.U32.HI R20, RZ, 0x10, R21 ;  /* 0x00000010ff147819 */ /* 0x000fe20000011615 */
[----:B------:R-:W-:Y:S01]  /*e200*/  HADD2.F32 R17, -RZ, R17.H0_H0 ;  /* 0x20000011ff117230 */ /* 0x000fe20000004100 */
[--C-:B------:R-:W-:Y:S01]  /*e210*/  SHF.R.U64 R16, R32, 0x10, R33.reuse ;  /* 0x0000001020107819 */ /* 0x100fe20000001221 */
[----:B------:R-:W-:Y:S01]  /*e220*/  HADD2.F32 R34, -RZ, R34.H0_H0 ;  /* 0x20000022ff227230 */ /* 0x000fe20000004100 */
[----:B------:R-:W-:Y:S01]  /*e230*/  SHF.R.U32.HI R32, RZ, 0x10, R33 ;  /* 0x00000010ff207819 */ /* 0x000fe20000011621 */
[----:B------:R-:W-:-:S02]  /*e240*/  HADD2.F32 R20, -RZ, R20.H0_H0 ;  /* 0x20000014ff147230 */ /* 0x000fc40000004100 */
[----:B------:R-:W-:Y:S02]  /*e250*/  HADD2.F32 R16, -RZ, R16.H0_H0 ;  /* 0x20000010ff107230 */ /* 0x000fe40000004100 */
[----:B------:R-:W-:Y:S02]  /*e260*/  HADD2.F32 R32, -RZ, R32.H0_H0 ;  /* 0x20000020ff207230 */ /* 0x000fe40000004100 */
[----:B-1----:R-:W-:Y:S02]  /*e270*/  HADD2.F32 R18, -RZ, R11.H0_H0 ;  /* 0x2000000bff127230 */ /* 0x002fe40000004100 */
[----:B------:R-:W-:Y:S02]  /*e280*/  HADD2.F32 R19, -RZ, R9.H0_H0 ;  /* 0x20000009ff137230 */ /* 0x000fe40000004100 */
[----:B------:R-:W-:Y:S01]  /*e290*/  HADD2.F32 R11, -RZ, R11.H1_H1 ;  /* 0x3000000bff0b7230 */ /* 0x000fe20000004100 */
[----:B------:R-:W-:Y:S01]  /*e2a0*/  FMUL.FTZ R29, R18, R25 ;  /* 0x00000019121d7220 */ /* 0x000fe20000410000 */
[----:B------:R-:W-:Y:S01]  /*e2b0*/  HADD2.F32 R9, -RZ, R9.H1_H1 ;  /* 0x30000009ff097230 */ /* 0x000fe20000004100 */
[----:B------:R-:W-:Y:S01]  /*e2c0*/  FMUL.FTZ R33, R19, R30 ;  /* 0x0000001e13217220 */ /* 0x000fe20000410000 */
[----:B--2---:R-:W-:-:S02]  /*e2d0*/  HADD2.F32 R24, -RZ, R7.H0_H0 ;  /* 0x20000007ff187230 */ /* 0x004fc40000004100 */
[----:B------:R-:W-:Y:S02]  /*e2e0*/  HADD2.F32 R26, -RZ, R5.H0_H0 ;  /* 0x20000005ff1a7230 */ /* 0x000fe40000004100 */
[----:B------:R-:W-:Y:S01]  /*e2f0*/  HADD2.F32 R7, -RZ, R7.H1_H1 ;  /* 0x30000007ff077230 */ /* 0x000fe20000004100 */
[C---:B------:R-:W-:Y:S01]  /*e300*/  FMUL.FTZ R25, R24.reuse, R25 ;  /* 0x0000001918197220 */ /* 0x040fe20000410000 */
[--C-:B------:R-:W-:Y:S01]  /*e310*/  HADD2.F32 R21, -RZ, R8.reuse.H0_H0 ;  /* 0x20000008ff157230 */ /* 0x100fe20000004100 */
[----:B------:R-:W-:Y:S01]  /*e320*/  FFMA.FTZ R29, R24, R31, R29 ;  /* 0x0000001f181d7223 */ /* 0x000fe2000001001d */
[----:B------:R-:W-:Y:S01]  /*e330*/  HADD2.F32 R23, -RZ, R8.H1_H1 ;  /* 0x30000008ff177230 */ /* 0x000fe20000004100 */
        /* <DEDUP_REMOVED lines=14> */
[----:B------:R-:W-:-:S02]  /*e420*/  FMUL.FTZ R20, R5, R20 ;  /* 0x0000001405147220 */ /* 0x000fc40000410000 */
[----:B------:R-:W-:Y:S02]  /*e430*/  FFMA.FTZ R26, R5, R32, R26 ;  /* 0x00000020051a7223 */ /* 0x000fe4000001001a */
[C---:B------:R-:W-:Y:S02]  /*e440*/  FMUL.FTZ R54, R27.reuse, R54 ;  /* 0x000000361b367220 */ /* 0x040fe40000410000 */
[----:B------:R-:W-:Y:S01]  /*e450*/  FFMA.FTZ R27, R27, R56, R7 ;  /* 0x000000381b1b7223 */ /* 0x000fe20000010007 */
[----:B------:R-:W-:Y:S01]  /*e460*/  HADD2.F32 R7, -RZ, R15.H0_H0 ;  /* 0x2000000fff077230 */ /* 0x000fe20000004100 */
[----:B------:R-:W-:Y:S02]  /*e470*/  FMUL.FTZ R5, R8, R55 ;  /* 0x0000003708057220 */ /* 0x000fe40000410000 */
[----:B------:R-:W-:Y:S02]  /*e480*/  FMUL.FTZ R35, R23, R17 ;  /* 0x0000001117237220 */ /* 0x000fe40000410000 */
[----:B------:R-:W-:Y:S01]  /*e490*/  FFMA.FTZ R15, R4, R57, R5 ;  /* 0x00000039040f7223 */ /* 0x000fe20000010005 */
[----:B------:R-:W-:Y:S01]  /*e4a0*/  HADD2.F32 R5, -RZ, R14.H0_H0 ;  /* 0x2000000eff057230 */ /* 0x000fe20000004100 */
[----:B------:R-:W-:-:S02]  /*e4b0*/  FMUL.FTZ R14, R10, R7 ;  /* 0x000000070a0e7220 */ /* 0x000fc40000410000 */
[----:B------:R-:W-:Y:S02]  /*e4c0*/  FMUL.FTZ R55, R4, R55 ;  /* 0x0000003704377220 */ /* 0x000fe40000410000 */
[----:B------:R-:W-:Y:S02]  /*e4d0*/  FMUL.FTZ R17, R28, R17 ;  /* 0x000000111c117220 */ /* 0x000fe40000410000 */
[----:B------:R-:W-:Y:S02]  /*e4e0*/  FMUL.FTZ R7, R6, R7 ;  /* 0x0000000706077220 */ /* 0x000fe40000410000 */
[----:B------:R-:W-:Y:S02]  /*e4f0*/  FFMA.FTZ R25, R18, R31, -R25 ;  /* 0x0000001f12197223 */ /* 0x000fe40000010819 */
[----:B------:R-:W-:Y:S02]  /*e500*/  FFMA.FTZ R22, R11, R34, -R22 ;  /* 0x000000220b167223 */ /* 0x000fe40000010816 */
[----:B------:R-:W-:-:S02]  /*e510*/  FFMA.FTZ R30, R19, R40, -R30 ;  /* 0x00000028131e7223 */ /* 0x000fc4000001081e */
[----:B------:R-:W-:Y:S01]  /*e520*/  FFMA.FTZ R9, R9, R32, -R20 ;  /* 0x0000002009097223 */ /* 0x000fe20000010814 */
[----:B------:R-:W-:Y:S01]  /*e530*/  F2FP.PACK_AB R11, R22, R25 ;  /* 0x00000019160b723e */ /* 0x000fe200000000ff */
[----:B------:R-:W-:Y:S02]  /*e540*/  FFMA.FTZ R54, R21, R56, -R54 ;  /* 0x0000003815367223 */ /* 0x000fe40000010836 */
[----:B------:R-:W-:Y:S01]  /*e550*/  FFMA.FTZ R55, R8, R57, -R55 ;  /* 0x0000003908377223 */ /* 0x000fe20000010837 */
[----:B------:R-:W-:Y:S01]  /*e560*/  F2FP.PACK_AB R9, R9, R30 ;  /* 0x0000001e0909723e */ /* 0x000fe200000000ff */
[-C--:B------:R-:W-:Y:S02]  /*e570*/  FFMA.FTZ R17, R23, R16.reuse, -R17 ;  /* 0x0000001017117223 */ /* 0x080fe40000010811 */
[----:B------:R-:W-:Y:S01]  /*e580*/  FFMA.FTZ R10, R10, R5, -R7 ;  /* 0x000000050a0a7223 */ /* 0x000fe20000010807 */
[----:B------:R-:W-:Y:S01]  /*e590*/  F2FP.PACK_AB R7, R24, R29 ;  /* 0x0000001d1807723e */ /* 0x000fe200000000ff */
        /* <DEDUP_REMOVED lines=9> */
.L_x_682:
[----:B------:R-:W-:Y:S05]  /*e630*/  BSYNC B2 ;  /* 0x0000000000027941 */ /* 0x000fea0003800000 */
.L_x_664:
        /* <DEDUP_REMOVED lines=8> */
[----:B------:R-:W-:Y:S01]  /*e6c0*/  LEA.HI R180, R180, R37, RZ, 0x3 ;  /* 0x00000025b4b47211 */ /* 0x000fe200078f18ff */
[----:B------:R-:W-:Y:S01]  /*e6d0*/  IMAD.IADD R7, R7, 0x1, R4 ;  /* 0x0000000107077824 */ /* 0x000fe200078e0204 */
[----:B------:R-:W-:Y:S01]  /*e6e0*/  SHF.R.S32.HI R4, RZ, 0x4, R53 ;  /* 0x00000004ff047819 */ /* 0x000fe20000011435 */
[C---:B------:R-:W-:Y:S01]  /*e6f0*/  IMAD R10, R208.reuse, c[0x0][0x21c], R51 ;  /* 0x00008700d00a7a24 */ /* 0x040fe200078e0233 */
[----:B------:R-:W-:Y:S01]  /*e700*/  LOP3.LUT R181, R181, 0xfffffff8, RZ, 0xc0, !PT ;  /* 0xfffffff8b5b57812 */ /* 0x000fe200078ec0ff */
[----:B------:R-:W-:Y:S01]  /*e710*/  IMAD.WIDE.U32 R6, R208, c[0x0][0x218], R6 ;  /* 0x00008600d0067a25 */ /* 0x000fe200078e0006 */
[----:B------:R-:W-:Y:S01]  /*e720*/  LOP3.LUT R180, R180, 0xfffffff8, RZ, 0xc0, !PT ;  /* 0xfffffff8b4b47812 */ /* 0x000fe200078ec0ff */
[----:B------:R-:W-:Y:S01]  /*e730*/  UISETP.GE.AND UP0, UPT, UR8, 0x2, UPT ;  /* 0x000000020800788c */ /* 0x000fe2000bf06270 */
[----:B------:R-:W-:Y:S01]  /*e740*/  BAR.SYNC.DEFER_BLOCKING 0x0 ;  /* 0x0000000000007b1d */ /* 0x000fe20000010000 */
[----:B------:R-:W-:Y:S01]  /*e750*/  IMAD.SHL.U32 R9, R39, 0x40, RZ ;  /* 0x0000004027097824 */ /* 0x000fe200078e00ff */
[----:B------:R-:W-:Y:S01]  /*e760*/  IADD3 R5, P0, R6, UR24, RZ ;  /* 0x0000001806057c10 */ /* 0x000fe2000ff1e0ff */
[----:B------:R-:W-:Y:S01]  /*e770*/  IMAD.SHL.U32 R6, R50, 0x8, RZ ;  /* 0x0000000832067824 */ /* 0x000fe200078e00ff */
[----:B------:R-:W-:Y:S01]  /*e780*/  ISETP.GE.AND P2, PT, R38, c[0x0][0x1d4], PT ;  /* 0x0000750026007a0c */ /* 0x000fe20003f46270 */
[----:B------:R-:W-:Y:S01]  /*e790*/  IMAD.SHL.U32 R90, R49, 0x40, RZ ;  /* 0x00000040315a7824 */ /* 0x000fe200078e00ff */
[----:B------:R-:W-:Y:S01]  /*e7a0*/  IADD3.X R10, R7, UR10, R10, P0, !PT ;  /* 0x0000000a070a7c10 */ /* 0x000fe200087fe40a */
[----:B------:R-:W-:Y:S01]  /*e7b0*/  IMAD.SHL.U32 R91, R48, 0x40, RZ ;  /* 0x00000040305b7824 */ /* 0x000fe200078e00ff */
[----:B------:R-:W-:Y:S01]  /*e7c0*/  LEA R8, P0, R5, c[0x0][0x1f8], 0x1 ;  /* 0x00007e0005087a11 */ /* 0x000fe200078008ff */
[----:B------:R-:W-:Y:S01]  /*e7d0*/  IMAD.SHL.U32 R211, R0, 0x2, RZ ;  /* 0x0000000200d37824 */ /* 0x000fe200078e00ff */
[----:B------:R-:W-:-:S02]  /*e7e0*/  LOP3.LUT R9, R9, 0x1c0, RZ, 0xc0, !PT ;  /* 0x000001c009097812 */ /* 0x000fc400078ec0ff */
[----:B------:R-:W-:Y:S01]  /*e7f0*/  LEA.HI R7, R53, R4, RZ, 0x1 ;  /* 0x0000000435077211 */ /* 0x000fe200078f08ff */
[----:B------:R-:W1:Y:S01]  /*e800*/  SHFL.IDX PT, R30, R8, RZ, 0x181f ;  /* 0x00181fff081e7589 */ /* 0x000e6200000e0000 */
[----:B------:R-:W-:Y:S02]  /*e810*/  LEA.HI.X R10, R5, c[0x0][0x1fc], R10, 0x1, P0 ;  /* 0x00007f00050a7a11 */ /* 0x000fe400000f0c0a */
[----:B------:R-:W-:Y:S01]  /*e820*/  SHF.R.U32.HI R5, RZ, 0x3, R9 ;  /* 0x00000003ff057819 */ /* 0x000fe20000011609 */
[----:B------:R2:W3:Y:S01]  /*e830*/  SHFL.IDX PT, R20, R8, 0x1, 0x181f ;  /* 0x00381f0008147f89 */ /* 0x0004e200000e0000 */
[----:B------:R-:W-:Y:S02]  /*e840*/  LOP3.LUT R7, R7, 0xfffffffe, RZ, 0xc0, !PT ;  /* 0xfffffffe07077812 */ /* 0x000fe400078ec0ff */
[----:B------:R-:W-:Y:S02]  /*e850*/  LOP3.LUT R6, R9, 0x8, R6, 0xf8, !PT ;  /* 0x0000000809067812 */ /* 0x000fe400078ef806 */
[----:B------:R-:W-:Y:S01]  /*e860*/  LOP3.LUT P0, RZ, R39, 0x2, RZ, 0xc0, !PT ;  /* 0x0000000227ff7812 */ /* 0x000fe2000780c0ff */
[----:B------:R-:W-:Y:S01]  /*e870*/  IMAD.IADD R7, R4, 0x1, -R7 ;  /* 0x0000000104077824 */ /* 0x000fe200078e0a07 */
[----:B------:R-:W-:Y:S01]  /*e880*/  LOP3.LUT R6, R6, R5, RZ, 0x3c, !PT ;  /* 0x0000000506067212 */ /* 0x000fe200078e3cff */
[----:B------:R-:W-:Y:S01]  /*e890*/  SHFL.IDX PT, R4, R10, 0x1, 0x181f ;  /* 0x00381f000a047f89 */ /* 0x000fe200000e0000 */
[----:B------:R-:W-:-:S02]  /*e8a0*/  LOP3.LUT R90, R90, 0x1c0, RZ, 0xc0, !PT ;  /* 0x000001c05a5a7812 */ /* 0x000fc400078ec0ff */
[----:B------:R-:W-:Y:S01]  /*e8b0*/  LOP3.LUT R91, R91, 0xfffffe00, RZ, 0xc0, !PT ;  /* 0xfffffe005b5b7812 */ /* 0x000fe200078ec0ff */
[----:B------:R4:W5:Y:S01]  /*e8c0*/  SHFL.IDX PT, R5, R10, RZ, 0x181f ;  /* 0x00181fff0a057589 */ /* 0x00096200000e0000 */
[C---:B------:R-:W-:Y:S01]  /*e8d0*/  IMAD R205, R7.reuse, 0x200, R6 ;  /* 0x0000020007cd7824 */ /* 0x040fe200078e0206 */
[----:B------:R-:W-:Y:S01]  /*e8e0*/  P2R R12, PR, RZ, 0x8 ;  /* 0x00000008ff0c7803 */ /* 0x000fe20000000000 */
[----:B------:R-:W-:Y:S02]  /*e8f0*/  IMAD.SHL.U32 R7, R7, 0x8, RZ ;  /* 0x0000000807077824 */ /* 0x000fe400078e00ff */
[----:B------:R-:W-:-:S03]  /*e900*/  IMAD.SHL.U32 R205, R205, 0x2, RZ ;  /* 0x00000002cdcd7824 */ /* 0x000fc600078e00ff */
[----:B------:R-:W-:Y:S02]  /*e910*/  LOP3.LUT R7, R90, 0x8, R7, 0xf8, !PT ;  /* 0x000000085a077812 */ /* 0x000fe400078ef807 */
[----:B------:R-:W-:Y:S01]  /*e920*/  IADD3 R6, R205, 0x6100, RZ ;  /* 0x00006100cd067810 */ /* 0x000fe20007ffe0ff */
[----:B--2---:R-:W-:Y:S01]  /*e930*/  IMAD.WIDE R8, R89, 0x2, RZ ;  /* 0x0000000259087825 */ /* 0x004fe200078e02ff */
[----:B------:R-:W-:Y:S01]  /*e940*/  IADD3 R204, R205, 0x6120, RZ ;  /* 0x00006120cdcc7810 */ /* 0x000fe20007ffe0ff */
[----:B------:R-:W-:Y:S01]  /*e950*/  LDSM.16.M88.4 R60, [R205+0x6100] ;  /* 0x00610000cd3c783b */ /* 0x000fe20000000200 */
[----:B------:R-:W-:Y:S02]  /*e960*/  @P0 IADD3 R204, R6, -0x20, RZ ;  /* 0xffffffe006cc0810 */ /* 0x000fe40007ffe0ff */
[----:B-1----:R-:W-:Y:S01]  /*e970*/  IADD3 R40, P1, R30, R8, RZ ;  /* 0x000000081e287210 */ /* 0x002fe20007f3e0ff */
[----:B------:R-:W-:Y:S01]  /*e980*/  LDSM.16.M88.4 R52, [R205+0x6900] ;  /* 0x00690000cd34783b */ /* 0x000fe20000000200 */
[----:B---3--:R-:W-:-:S02]  /*e990*/  IADD3 R28, P0, R8, R20, RZ ;  /* 0x00000014081c7210 */ /* 0x008fc40007f1e0ff */
[----:B------:R-:W-:Y:S01]  /*e9a0*/  SHF.R.U32.HI R90, RZ, 0x3, R90 ;  /* 0x00000003ff5a7819 */ /* 0x000fe2000001165a */
[----:B------:R-:W-:Y:S01]  /*e9b0*/  LDSM.16.M88.4 R44, [R205+0x7100] ;  /* 0x00710000cd2c783b */ /* 0x000fe20000000200 */
[C---:B------:R-:W-:Y:S01]  /*e9c0*/  IADD3 R195, R204.reuse, 0x800, RZ ;  /* 0x00000800ccc37810 */ /* 0x040fe20007ffe0ff */
[----:B----4-:R-:W-:Y:S01]  /*e9d0*/  IMAD.WIDE R10, R181, 0x2, RZ ;  /* 0x00000002b50a7825 */ /* 0x010fe200078e02ff */
[----:B------:R-:W-:Y:S01]  /*e9e0*/  LOP3.LUT R90, R7, R90, RZ, 0x3c, !PT ;  /* 0x0000005a075a7212 */ /* 0x000fe200078e3cff */
[----:B------:R-:W-:Y:S01]  /*e9f0*/  LDSM.16.M88.4 R80, [R204] ;  /* 0x00000000cc50783b */ /* 0x000fe20000000200 */
[----:B------:R-:W-:Y:S01]  /*ea00*/  IADD3 R194, R204, 0x1000, RZ ;  /* 0x00001000ccc27810 */ /* 0x000fe20007ffe0ff */
[----:B-----5:R-:W-:Y:S01]  /*ea10*/  IMAD.X R41, R5, 0x1, R9, P1 ;  /* 0x0000000105297824 */ /* 0x020fe200008e0609 */
[----:B------:R-:W-:Y:S01]  /*ea20*/  IADD3 R14, P1, R30, R10, RZ ;  /* 0x0000000a1e0e7210 */ /* 0x000fe20007f3e0ff */
[----:B------:R-:W-:Y:S01]  /*ea30*/  IMAD.X R29, R9, 0x1, R4, P0 ;  /* 0x00000001091d7824 */ /* 0x000fe200000e0604 */
[----:B------:R-:W-:Y:S01]  /*ea40*/  IADD3 R22, P0, R10, R20, RZ ;  /* 0x000000140a167210 */ /* 0x000fe20007f1e0ff */
[----:B------:R-:W-:Y:S01]  /*ea50*/  IMAD.WIDE R8, R180, 0x2, RZ ;  /* 0x00000002b4087825 */ /* 0x000fe200078e02ff */
[----:B------:R-:W-:Y:S01]  /*ea60*/  LDSM.16.M88.4 R64, [R204+0x800] ;  /* 0x00080000cc40783b */ /* 0x000fe20000000200 */
[----:B------:R-:W-:-:S02]  /*ea70*/  IADD3 R193, R204, 0x1800, RZ ;  /* 0x00001800ccc17810 */ /* 0x000fc40007ffe0ff */
[----:B------:R-:W-:Y:S01]  /*ea80*/  IMAD.X R15, R5, 0x1, R11, P1 ;  /* 0x00000001050f7824 */ /* 0x000fe200008e060b */
[----:B------:R-:W-:Y:S01]  /*ea90*/  IADD3 R30, P1, R30, R8, RZ ;  /* 0x000000081e1e7210 */ /* 0x000fe20007f3e0ff */
[--C-:B------:R-:W-:Y:S01]  /*eaa0*/  IMAD.X R23, R11, 0x1, R4.reuse, P0 ;  /* 0x000000010b177824 */ /* 0x100fe200000e0604 */
[----:B------:R-:W-:Y:S01]  /*eab0*/  IADD3 R20, P0, R8, R20, RZ ;  /* 0x0000001408147210 */ /* 0x000fe20007f1e0ff */
[----:B------:R-:W-:Y:S01]  /*eac0*/  LDSM.16.M88.4 R32, [R204+0x1000] ;  /* 0x00100000cc20783b */ /* 0x000fe20000000200 */
[----:B------:R-:W-:Y:S01]  /*ead0*/  IADD3 R191, R204, 0x2000, RZ ;  /* 0x00002000ccbf7810 */ /* 0x000fe20007ffe0ff */
[----:B------:R-:W-:Y:S01]  /*eae0*/  IMAD.X R31, R5, 0x1, R9, P1 ;  /* 0x00000001051f7824 */ /* 0x000fe200008e0609 */
[----:B------:R-:W-:Y:S01]  /*eaf0*/  ISETP.GE.AND P1, PT, R89, c[0x0][0x1d4], PT ;  /* 0x0000750059007a0c */ /* 0x000fe20003f26270 */
[----:B------:R-:W-:Y:S01]  /*eb00*/  IMAD R5, R69, 0x400, R91 ;  /* 0x0000040045057824 */ /* 0x000fe200078e025b */
[----:B------:R-:W-:Y:S01]  /*eb10*/  LDSM.16.M88.4 R24, [R204+0x1800] ;  /* 0x00180000cc18783b */ /* 0x000fe20000000200 */
[----:B------:R-:W-:Y:S01]  /*eb20*/  IMAD.X R21, R9, 0x1, R4, P0 ;  /* 0x0000000109157824 */ /* 0x000fe200000e0604 */
[----:B------:R-:W-:Y:S01]  /*eb30*/  ISETP.LT.OR P0, PT, R36, 0x1, P1 ;  /* 0x000000012400780c */ /* 0x000fe20000f01670 */
[----:B------:R-:W-:Y:S01]  /*eb40*/  IMAD.IADD R0, R90, 0x1, R5 ;  /* 0x000000015a007824 */ /* 0x000fe200078e0205 */
[----:B------:R-:W-:Y:S01]  /*eb50*/  LDSM.16.M88.4 R8, [R205+0x7900] ;  /* 0x00790000cd08783b */ /* 0x000fe20000000200 */
[----:B------:R-:W-:-:S02]  /*eb60*/  ISETP.LT.OR P1, PT, R36, 0x21, P1 ;  /* 0x000000212400780c */ /* 0x000fc40000f21670 */
        /* <DEDUP_REMOVED lines=18> */
[----:B------:R-:W-:-:S09]  /*ec90*/  IADD3 R184, R204, 0x5800, RZ ;  /* 0x00005800ccb87810 */ /* 0x000fd20007ffe0ff */
[----:B------:R4:W-:Y:S01]  /*eca0*/  LDGSTS.E.BYPASS.LTC128B.128 [R211+0x2100], [R14.64], !P0 ;  /* 0x021000000ed37fae */ /* 0x0009e2000c101d54 */
[----:B------:R-:W-:-:S04]  /*ecb0*/  ISETP.GE.AND P0, PT, R37, c[0x0][0x1d4], PT ;  /* 0x0000750025007a0c */ /* 0x000fc80003f06270 */
[C---:B------:R-:W-:Y:S02]  /*ecc0*/  ISETP.LT.OR P3, PT, R36.reuse, 0x1, P0 ;  /* 0x000000012400780c */ /* 0x040fe40000761670 */
[----:B------:R-:W-:-:S11]  /*ecd0*/  ISETP.LT.OR P0, PT, R36, 0x21, P0 ;  /* 0x000000212400780c */ /* 0x000fd60000701670 */
[----:B------:R5:W-:Y:S01]  /*ece0*/  LDGSTS.E.BYPASS.LTC128B.128 [R211+0x4100], [R30.64], !P3 ;  /* 0x041000001ed37fae */ /* 0x000be2000d901d54 */
[----:B------:R-:W-:Y:S01]  /*ecf0*/  ISETP.NE.AND P3, PT, R12, RZ, PT ;  /* 0x000000ff0c00720c */ /* 0x000fe20003f65270 */
[----:B-1----:R-:W-:Y:S02]  /*ed00*/  HMMA.16816.F32 R56, R4, R52, RZ ;  /* 0x000000340438723c */ /* 0x002fe400000018ff */
[----:B------:R5:W-:Y:S01]  /*ed10*/  LDGSTS.E.BYPASS.LTC128B.128 [R211+0x1100], [R28.64], !P1 ;  /* 0x011000001cd37fae */ /* 0x000be2000c901d54 */
[----:B------:R-:W-:-:S04]  /*ed20*/  LOP3.LUT P1, RZ, R39, 0x4, RZ, 0xc0, !PT ;  /* 0x0000000427ff7812 */ /* 0x000fc8000782c0ff */
[----:B------:R-:W-:Y:S01]  /*ed30*/  SEL R0, R0, 0xffffffc0, !P1 ;  /* 0xffffffc000007807 */ /* 0x000fe20004800000 */
[----:B----4-:R-:W-:Y:S01]  /*ed40*/  HMMA.16816.F32 R12, R4, R60, RZ ;  /* 0x0000003c040c723c */ /* 0x010fe200000018ff */
[----:B------:R-:W-:-:S03]  /*ed50*/  ISETP.LT.OR P1, PT, R36, 0x21, P2 ;  /* 0x000000212400780c */ /* 0x000fc60001721670 */
[----:B------:R-:W-:Y:S02]  /*ed60*/  IMAD.IADD R200, R205, 0x1, R0 ;  /* 0x00000001cdc87824 */ /* 0x000fe400078e0200 */
[----:B------:R-:W-:Y:S02]  /*ed70*/  IMAD.IADD R192, R0, 0x1, R204 ;  /* 0x0000000100c07824 */ /* 0x000fe400078e02cc */
[C---:B------:R-:W-:Y:S06]  /*ed80*/  HMMA.16816.F32 R60, R4.reuse, R62, RZ ;  /* 0x0000003e043c723c */ /* 0x040fec00000018ff */
[----:B------:R1:W-:Y:S02]  /*ed90*/  LDGSTS.E.BYPASS.LTC128B.128 [R211+0x3100], [R22.64], !P1 ;  /* 0x0310000016d37fae */ /* 0x0003e4000c901d54 */
[----:B------:R-:W-:Y:S02]  /*eda0*/  HMMA.16816.F32 R48, R4, R44, RZ ;  /* 0x0000002c0430723c */ /* 0x000fe400000018ff */
[----:B------:R1:W-:Y:S01]  /*edb0*/  LDGSTS.E.BYPASS.LTC128B.128 [R211+0x5100], [R20.64], !P0 ;  /* 0x0510000014d37fae */ /* 0x0003e2000c101d54 */
[----:B------:R-:W-:-:S03]  /*edc0*/  PLOP3.LUT P0, PT, PT, PT, UP0, 0x80, 0x0 ;  /* 0x000000000000781c */ /* 0x000fc60003f0f008 */
[----:B------:R-:W-:Y:S02]  /*edd0*/  LDSM.16.M88.4 R36, [R201+0xc100] ;  /* 0x00c10000c924783b */ /* 0x000fe40000000200 */
[----:B--2---:R-:W-:Y:S02]  /*ede0*/  HMMA.16816.F32 R12, R16, R80, R12 ;  /* 0x00000050100c723c */ /* 0x004fe4000000180c */
[----:B------:R-:W2:Y:S04]  /*edf0*/  LDSM.16.M88.4 R76, [R200+0x6100] ;  /* 0x00610000c84c783b */ /* 0x000ea80000000200 */
[----:B------:R-:W-:Y:S02]  /*ee00*/  LDSM.16.M88.4 R84, [R192] ;  /* 0x00000000c054783b */ /* 0x000fe40000000200 */
[C---:B------:R-:W-:Y:S02]  /*ee10*/  HMMA.16816.F32 R52, R4.reuse, R54, RZ ;  /* 0x000000360434723c */ /* 0x040fe400000018ff */
[----:B------:R-:W-:Y:S04]  /*ee20*/  LDSM.16.M88.4 R72, [R200+0x6900] ;  /* 0x00690000c848783b */ /* 0x000fe80000000200 */
[----:B-----5:R-:W-:Y:S02]  /*ee30*/  LDSM.16.M88.4 R28, [R200+0x7100] ;  /* 0x00710000c81c783b */ /* 0x020fe40000000200 */
[C---:B------:R-:W-:Y:S02]  /*ee40*/  HMMA.16816.F32 R44, R4.reuse, R46, RZ ;  /* 0x0000002e042c723c */ /* 0x040fe400000018ff */
[----:B------:R-:W0:Y:S04]  /*ee50*/  LDGDEPBAR ;  /* 0x00000000000079af */ /* 0x000e280000000000 */
[----:B-1----:R-:W-:Y:S02]  /*ee60*/  LDSM.16.M88.4 R20, [R200+0x7900] ;  /* 0x00790000c814783b */ /* 0x002fe40000000200 */
[C---:B---3--:R-:W-:Y:S08]  /*ee70*/  HMMA.16816.F32 R40, R4.reuse, R8, RZ ;  /* 0x000000080428723c */ /* 0x048ff000000018ff */
[----:B------:R-:W-:Y:S01]  /*ee80*/  HMMA.16816.F32 R4, R4, R10, RZ ;  /* 0x0000000a0404723c */ /* 0x000fe200000018ff */
[----:B------:R-:W1:Y:S07]  /*ee90*/  LDSM.16.M88.4 R8, [R199+0xc100] ;  /* 0x00c10000c708783b */ /* 0x000e6e0000000200 */
        /* <DEDUP_REMOVED lines=51> */
[----:B------:R-:W5:Y:S03]  /*f1d0*/  LDSM.16.M88.4 R16, [R200+0x9900] ;  /* 0x00990000c810783b */ /* 0x000f660000000200 */
        /* <DEDUP_REMOVED lines=13> */
[----:B------:R-:W-:Y:S01]  /*f2b0*/  HMMA.16816.F32 R60, R8, R86, R60 ;  /* 0x00000056083c723c */ /* 0x000fe2000000183c */
[----:B------:R-:W-:Y:S07]  /*f2c0*/  LDSM.16.M88.4 R84, [R204+0x4000] ;  /* 0x00400000cc54783b */ /* 0x000fee0000000200 */
[----:B-1----:R-:W-:Y:S08]  /*f2d0*/  HMMA.16816.F32 R12, R28, R76, R12 ;  /* 0x0000004c1c0c723c */ /* 0x002ff0000000180c */
[C---:B------:R-:W-:Y:S08]  /*f2e0*/  HMMA.16816.F32 R56, R8.reuse, R80, R56 ;  /* 0x000000500838723c */ /* 0x040ff00000001838 */
[C---:B------:R-:W-:Y:S01]  /*f2f0*/  HMMA.16816.F32 R52, R8.reuse, R82, R52 ;  /* 0x000000520834723c */ /* 0x040fe20000001834 */
[----:B------:R-:W1:Y:S07]  /*f300*/  LDSM.16.M88.4 R80, [R202+0x14100] ;  /* 0x01410000ca50783b */ /* 0x000e6e0000000200 */
[C---:B----4-:R-:W-:Y:S08]  /*f310*/  HMMA.16816.F32 R48, R8.reuse, R20, R48 ;  /* 0x000000140830723c */ /* 0x050ff00000001830 */
        /* <DEDUP_REMOVED lines=19> */
[----:B------:R-:W-:Y:S01]  /*f450*/  HMMA.16816.F32 R60, R4, R26, R60 ;  /* 0x0000001a043c723c */ /* 0x000fe2000000183c */
[----:B------:R-:W-:Y:S07]  /*f460*/  LDSM.16.M88.4 R24, [R200+0xa900] ;  /* 0x00a90000c818783b */ /* 0x000fee0000000200 */
[----:B-1----:R-:W-:Y:S08]  /*f470*/  HMMA.16816.F32 R12, R80, R84, R12 ;  /* 0x00000054500c723c */ /* 0x002ff0000000180c */
        /* <DEDUP_REMOVED lines=9> */
[----:B------:R-:W1:Y:S03]  /*f510*/  LDSM.16.M88.4 R4, [R192+0x4000] ;  /* 0x00400000c004783b */ /* 0x000e660000000200 */
[----:B------:R-:W-:Y:S08]  /*f520*/  HMMA.16816.F32 R60, R80, R86, R60 ;  /* 0x00000056503c723c */ /* 0x000ff0000000183c */
[----:B--2---:R-:W-:Y:S08]  /*f530*/  HMMA.16816.F32 R12, R32, R28, R12 ;  /* 0x0000001c200c723c */ /* 0x004ff0000000180c */
        /* <DEDUP_REMOVED lines=10> */
[----:B------:R-:W-:Y:S08]  /*f5e0*/  HMMA.16816.F32 R60, R32, R30, R60 ;  /* 0x0000001e203c723c */ /* 0x000ff0000000183c */
[----:B-1----:R-:W-:Y:S07]  /*f5f0*/  HMMA.16816.F32 R12, R8, R4, R12 ;  /* 0x00000004080c723c */ /* 0x002fee000000180c */
[----:B------:R-:W-:Y:S01]  /*f600*/  LOP3.LUT R4, R90, R91, RZ, 0xfc, !PT ;  /* 0x0000005b5a047212 */ /* 0x000fe200078efcff */
[C---:B------:R-:W-:Y:S08]  /*f610*/  HMMA.16816.F32 R56, R32.reuse, R24, R56 ;  /* 0x000000182038723c */ /* 0x040ff00000001838 */
[C---:B------:R-:W-:Y:S08]  /*f620*/  HMMA.16816.F32 R52, R32.reuse, R26, R52 ;  /* 0x0000001a2034723c */ /* 0x040ff00000001834 */
[----:B------:R-:W-:Y:S01]  /*f630*/  HMMA.16816.F32 R48, R32, R20, R48 ;  /* 0x000000142030723c */ /* 0x000fe20000001830 */
[----:B------:R-:W-:-:S02]  /*f640*/  FMUL.FTZ R5, R12, c[0x0][0x320] ;  /* 0x0000c8000c057a20 */ /* 0x000fc40000410000 */
[----:B------:R-:W-:-:S04]  /*f650*/  FMUL.FTZ R0, R14, c[0x0][0x320] ;  /* 0x0000c8000e007a20 */ /* 0x000fc80000410000 */
[----:B------:R-:W1:Y:S01]  /*f660*/  MUFU.TANH R5, R5 ;  /* 0x0000000500057308 */ /* 0x000e620000002400 */
[C---:B------:R-:W-:Y:S07]  /*f670*/  HMMA.16816.F32 R44, R32.reuse, R22, R44 ;  /* 0x00000016202c723c */ /* 0x040fee000000182c */
[----:B------:R-:W1:Y:S01]  /*f680*/  MUFU.TANH R0, R0 ;  /* 0x0000000000007308 */ /* 0x000e620000002400 */
[C---:B------:R-:W-:Y:S07]  /*f690*/  HMMA.16816.F32 R40, R32.reuse, R16, R40 ;  /* 0x000000102028723c */ /* 0x040fee0000001828 */
[----:B------:R-:W-:Y:S01]  /*f6a0*/  SHF.R.S32.HI R16, RZ, 0x1f, R181 ;  /* 0x0000001fff107819 */ /* 0x000fe200000114b5 */
[----:B------:R-:W-:Y:S07]  /*f6b0*/  HMMA.16816.F32 R80, R32, R18, R80 ;  /* 0x000000122050723c */ /* 0x000fee0000001850 */
[----:B------:R-:W-:Y:S01]  /*f6c0*/  SHF.R.S32.HI R18, RZ, 0x1f, R89 ;  /* 0x0000001fff127819 */ /* 0x000fe20000011459 */
[C---:B------:R-:W-:Y:S07]  /*f6d0*/  HMMA.16816.F32 R60, R8.reuse, R6, R60 ;  /* 0x00000006083c723c */ /* 0x040fee000000183c */
[----:B------:R-:W-:Y:S01]  /*f6e0*/  FMUL.FTZ R6, R13, c[0x0][0x320] ;  /* 0x0000c8000d067a20 */ /* 0x000fe20000410000 */
[C---:B--2---:R-:W-:Y:S05]  /*f6f0*/  HMMA.16816.F32 R56, R8.reuse, R72, R56 ;  /* 0x000000480838723c */ /* 0x044fea0000001838 */
[----:B------:R-:W2:Y:S03]  /*f700*/  MUFU.TANH R6, R6 ;  /* 0x0000000600067308 */ /* 0x000ea60000002400 */
        /* <DEDUP_REMOVED lines=8> */
[----:B-12---:R-:W-:Y:S01]  /*f790*/  ULEA UR4, UR8, UR13, 0x6 ;  /* 0x0000000d08047291 */ /* 0x006fe2000f8e303f */
        /* <DEDUP_REMOVED lines=13> */
[C---:B------:R-:W-:Y:S01]  /*f870*/  SHF.L.U64.HI R17, R181.reuse, 0x1, R16 ;  /* 0x00000001b5117819 */ /* 0x040fe20000010210 */
[----:B------:R-:W-:Y:S01]  /*f880*/  IMAD.SHL.U32 R16, R181, 0x2, RZ ;  /* 0x00000002b5107824 */ /* 0x000fe200078e00ff */
[----:B------:R-:W-:Y:S01]  /*f890*/  IADD3 R19, -R88, 0x10, RZ ;  /* 0x0000001058137810 */ /* 0x000fe20007ffe1ff */
[----:B------:R-:W-:Y:S01]  /*f8a0*/  IMAD R209, R10, c[0x0][0x2b8], R209 ;  /* 0x0000ae000ad17a24 */ /* 0x000fe200078e02d1 */
[----:B------:R-:W-:Y:S02]  /*f8b0*/  SHF.L.U64.HI R11, R180, 0x1, R11 ;  /* 0x00000001b40b7819 */ /* 0x000fe4000001020b */
[----:B------:R-:W-:Y:S01]  /*f8c0*/  LOP3.LUT R19, R19, 0xf, RZ, 0xc0, !PT ;  /* 0x0000000f13137812 */ /* 0x000fe200078ec0ff */
[----:B------:R-:W-:Y:S01]  /*f8d0*/  IMAD.WIDE.U32 R12, R209, c[0x0][0x1e0], RZ ;  /* 0x00007800d10c7a25 */ /* 0x000fe200078e00ff */
[----:B------:R-:W-:-:S05]  /*f8e0*/  SHF.R.S32.HI R10, RZ, 0x1f, R209 ;  /* 0x0000001fff0a7819 */ /* 0x000fca00000114d1 */
[----:B------:R-:W-:-:S04]  /*f8f0*/  IMAD R10, R10, c[0x0][0x1e0], RZ ;  /* 0x000078000a0a7a24 */ /* 0x000fc800078e02ff */
[----:B------:R-:W-:-:S04]  /*f900*/  IMAD R7, R209, c[0x0][0x1e4], R10 ;  /* 0x00007900d1077a24 */ /* 0x000fc800078e020a */
[----:B------:R-:W-:Y:S01]  /*f910*/  IMAD.IADD R13, R13, 0x1, R7 ;  /* 0x000000010d0d7824 */ /* 0x000fe200078e0207 */
[----:B--2---:R-:W-:-:S03]  /*f920*/  SHF.R.S32.HI R7, RZ, 0x1f, R208 ;  /* 0x0000001fff077819 */ /* 0x004fc600000114d0 */
[----:B------:R-:W-:-:S04]  /*f930*/  IMAD.WIDE.U32 R8, R208, c[0x0][0x1f0], R12 ;  /* 0x00007c00d0087a25 */ /* 0x000fc800078e000c */
[----:B------:R-:W-:Y:S01]  /*f940*/  IMAD R7, R7, c[0x0][0x1f0], RZ ;  /* 0x00007c0007077a24 */ /* 0x000fe200078e02ff */
[----:B------:R-:W-:Y:S02]  /*f950*/  IADD3 R24, P0, R8, UR22, RZ ;  /* 0x0000001608187c10 */ /* 0x000fe4000ff1e0ff */
[----:B------:R-:W-:Y:S01]  /*f960*/  SEL R8, RZ, 0x10, P4 ;  /* 0x00000010ff087807 */ /* 0x000fe20002000000 */
[----:B------:R-:W-:-:S03]  /*f970*/  IMAD R7, R208, c[0x0][0x1f4], R7 ;  /* 0x00007d00d0077a24 */ /* 0x000fc600078e0207 */
[----:B------:R-:W-:Y:S02]  /*f980*/  IADD3 R22, -R8, 0x10, RZ ;  /* 0x0000001008167810 */ /* 0x000fe40007ffe1ff */
[----:B------:R-:W-:Y:S02]  /*f990*/  IADD3.X R7, R9, UR16, R7, P0, !PT ;  /* 0x0000001009077c10 */ /* 0x000fe400087fe407 */
[C---:B------:R-:W-:Y:S02]  /*f9a0*/  LEA R14, P0, R24.reuse, c[0x0][0x1c8], 0x1 ;  /* 0x00007200180e7a11 */ /* 0x040fe400078008ff */
[C---:B------:R-:W-:Y:S01]  /*f9b0*/  SHF.L.U64.HI R9, R89.reuse, 0x1, R18 ;  /* 0x0000000159097819 */ /* 0x040fe20000010212 */
[----:B------:R-:W-:Y:S01]  /*f9c0*/  IMAD.SHL.U32 R89, R89, 0x2, RZ ;  /* 0x0000000259597824 */ /* 0x000fe200078e00ff */
[----:B------:R-:W-:Y:S01]  /*f9d0*/  LEA.HI.X R24, R24, c[0x0][0x1cc], R7, 0x1, P0 ;  /* 0x0000730018187a11 */ /* 0x000fe200000f0c07 */
[----:B------:R-:W1:Y:S01]  /*f9e0*/  SHFL.IDX PT, R10, R14, 0x1, 0x181f ;  /* 0x00381f000e0a7f89 */ /* 0x000e6200000e0000 */
[----:B------:R-:W-:-:S02]  /*f9f0*/  SEL R7, RZ, 0x10, P6 ;  /* 0x00000010ff077807 */ /* 0x000fc40003000000 */
[----:B------:R-:W-:Y:S01]  /*fa00*/  LOP3.LUT R22, R22, 0xf, RZ, 0xc0, !PT ;  /* 0x0000000f16167812 */ /* 0x000fe200078ec0ff */
[----:B------:R-:W2:Y:S01]  /*fa10*/  SHFL.IDX PT, R12, R24, 0x1, 0x181f ;  /* 0x00381f00180c7f89 */ /* 0x000ea200000e0000 */
[----:B------:R-:W-:Y:S02]  /*fa20*/  IADD3 R21, -R7, 0x10, RZ ;  /* 0x0000001007157810 */ /* 0x000fe40007ffe1ff */
[----:B------:R-:W-:Y:S01]  /*fa30*/  ISETP.NE.U32.AND P2, PT, R8, RZ, PT ;  /* 0x000000ff0800720c */ /* 0x000fe20003f45070 */
[----:B------:R3:W4:Y:S01]  /*fa40*/  SHFL.IDX PT, R13, R14, RZ, 0x181f ;  /* 0x00181fff0e0d7589 */ /* 0x00072200000e0000 */
[----:B------:R-:W-:-:S03]  /*fa50*/  LOP3.LUT R21, R21, 0xf, RZ, 0xc0, !PT ;  /* 0x0000000f15157812 */ /* 0x000fc600078ec0ff */
[----:B------:R5:W4:Y:S01]  /*fa60*/  SHFL.IDX PT, R18, R24, RZ, 0x181f ;  /* 0x00181fff18127589 */ /* 0x000b2200000e0000 */
[----:B-1----:R-:W-:-:S04]  /*fa70*/  IADD3 R22, P1, P0, R22, R10, R89 ;  /* 0x0000000a16167210 */ /* 0x002fc8000783e059 */
[----:B--2---:R-:W-:Y:S02]  /*fa80*/  IADD3.X R23, RZ, R12, R9, P1, P0 ;  /* 0x0000000cff177210 */ /* 0x004fe40000fe0409 */
[----:B------:R-:W-:Y:S01]  /*fa90*/  IADD3 R20, P1, P0, R21, R10, R16 ;  /* 0x0000000a15147210 */ /* 0x000fe2000783e010 */
[----:B---3--:R-:W-:-:S03]  /*faa0*/  IMAD.SHL.U32 R14, R180, 0x2, RZ ;  /* 0x00000002b40e7824 */ /* 0x008fc600078e00ff */
[----:B------:R-:W-:Y:S02]  /*fab0*/  IADD3.X R21, RZ, R12, R17, P1, P0 ;  /* 0x0000000cff157210 */ /* 0x000fe40000fe0411 */
        /* <DEDUP_REMOVED lines=16> */
.L_x_707:
[----:B-12---:R-:W-:Y:S01]  /*fbc0*/  LEA.HI R16, R70, R71, RZ, 0x2 ;  /* 0x0000004746107211 */ /* 0x006fe200078f10ff */
[----:B------:R-:W-:Y:S01]  /*fbd0*/  UMOV UR4, 0xffffffc0 ;  /* 0xffffffc000047882 */ /* 0x000fe20000000000 */
[----:B------:R-:W-:Y:S01]  /*fbe0*/  LOP3.LUT R68, R68, 0xffffffe0, RZ, 0xc0, !PT ;  /* 0xffffffe044447812 */ /* 0x000fe200078ec0ff */
[----:B------:R-:W-:Y:S01]  /*fbf0*/  UIMAD UR4, UR8, UR4, 0x41 ;  /* 0x00000041080474a4 */ /* 0x000fe2000f8e0204 */
[----:B------:R-:W-:Y:S01]  /*fc00*/  LOP3.LUT R16, R16, 0xfffffffc, RZ, 0xc0, !PT ;  /* 0xfffffffc10107812 */ /* 0x000fe200078ec0ff */
[----:B------:R-:W-:Y:S01]  /*fc10*/  FMUL.FTZ R7, R60, c[0x0][0x320] ;  /* 0x0000c8003c077a20 */ /* 0x000fe20000410000 */
[----:B------:R-:W-:Y:S01]  /*fc20*/  SHF.R.S32.HI R18, RZ, 0x1f, R69 ;  /* 0x0000001fff127819 */ /* 0x000fe20000011445 */
[C---:B------:R-:W-:Y:S01]  /*fc30*/  IMAD.IADD R13, R71.reuse, 0x1, -R68 ;  /* 0x00000001470d7824 */ /* 0x040fe200078e0a44 */
[----:B------:R-:W-:Y:S01]  /*fc40*/  PLOP3.LUT P1, PT, PT, PT, UP2, 0x80, 0x0 ;  /* 0x000000000000781c */ /* 0x000fe20003f2f028 */
[----:B------:R-:W-:Y:S01]  /*fc50*/  IMAD.IADD R71, R71, 0x1, -R16 ;  /* 0x0000000147477824 */ /* 0x000fe200078e0a10 */
[----:B------:R-:W-:Y:S01]  /*fc60*/  LEA.HI R18, R18, R69, RZ, 0x3 ;  /* 0x0000004512127211 */ /* 0x000fe200078f18ff */
[----:B------:R-:W-:Y:S01]  /*fc70*/  FMUL.FTZ R8, R61, c[0x0][0x320] ;  /* 0x0000c8003d087a20 */ /* 0x000fe20000410000 */
[----:B------:R-:W-:Y:S01]  /*fc80*/  SHF.R.S32.HI R20, RZ, 0x1f, R13 ;  /* 0x0000001fff147819 */ /* 0x000fe2000001140d */
[----:B------:R-:W-:Y:S01]  /*fc90*/  FMUL.FTZ R11, R56, c[0x0][0x320] ;  /* 0x0000c800380b7a20 */ /* 0x000fe20000410000 */
[----:B------:R-:W-:Y:S01]  /*fca0*/  LOP3.LUT R18, R18, 0xffffff8, RZ, 0xc0, !PT ;  /* 0x0ffffff812127812 */ /* 0x000fe200078ec0ff */
[----:B------:R-:W1:Y:S01]  /*fcb0*/  MUFU.TANH R7, R7 ;  /* 0x0000000700077308 */ /* 0x000e620000002400 */
[----:B------:R-:W-:Y:S01]  /*fcc0*/  LEA.HI R20, R20, R13, RZ, 0x2 ;  /* 0x0000000d14147211 */ /* 0x000fe200078f10ff */
[----:B------:R-:W-:Y:S01]  /*fcd0*/  FMUL.FTZ R9, R57, c[0x0][0x320] ;  /* 0x0000c80039097a20 */ /* 0x000fe20000410000 */
[----:B------:R-:W-:Y:S01]  /*fce0*/  LEA.HI R16, R71, R71, RZ, 0x1 ;  /* 0x0000004747107211 */ /* 0x000fe200078f08ff */
[----:B------:R-:W-:Y:S01]  /*fcf0*/  IMAD.IADD R18, R69, 0x1, -R18 ;  /* 0x0000000145127824 */ /* 0x000fe200078e0a12 */
[----:B------:R-:W-:Y:S01]  /*fd00*/  LEA.HI.SX32 R17, R20, UR12, 0x1e ;  /* 0x0000000c14117c11 */ /* 0x000fe2000f8ff2ff */
[----:B------:R-:W-:Y:S01]  /*fd10*/  FMUL.FTZ R12, R52, c[0x0][0x320] ;  /* 0x0000c800340c7a20 */ /* 0x000fe20000410000 */
[----:B------:R-:W-:Y:S01]  /*fd20*/  LOP3.LUT R16, R16, 0x1ffffffe, RZ, 0xc0, !PT ;  /* 0x1ffffffe10107812 */ /* 0x000fe200078ec0ff */
[----:B------:R-:W2:Y:S01]  /*fd30*/  MUFU.TANH R8, R8 ;  /* 0x0000000800087308 */ /* 0x000ea20000002400 */
[----:B------:R-:W-:Y:S01]  /*fd40*/  PLOP3.LUT P0, PT, PT, PT, UP2, 0x80, 0x0 ;  /* 0x000000000000781c */ /* 0x000fe20003f0f028 */
[----:B------:R-:W-:Y:S01]  /*fd50*/  IMAD R17, R18, 0x10, R17 ;  /* 0x0000001012117824 */ /* 0x000fe200078e0211 */
[----:B------:R-:W-:Y:S01]  /*fd60*/  LOP3.LUT R20, R20, 0x7ffffffc, RZ, 0xc0, !PT ;  /* 0x7ffffffc14147812 */ /* 0x000fe200078ec0ff */
[----:B------:R-:W-:Y:S01]  /*fd70*/  IMAD.IADD R16, R71, 0x1, -R16 ;  /* 0x0000000147107824 */ /* 0x000fe200078e0a10 */
[----:B------:R-:W-:Y:S01]  /*fd80*/  UIADD3 UR8, UR8, -0x2, URZ ;  /* 0xfffffffe08087890 */ /* 0x000fe2000fffe03f */
[----:B------:R-:W-:Y:S01]  /*fd90*/  FMUL.FTZ R10, R53, c[0x0][0x320] ;  /* 0x0000c800350a7a20 */ /* 0x000fe20000410000 */
[----:B------:R-:W0:Y:S01]  /*fda0*/  LDGDEPBAR ;  /* 0x00000000000079af */ /* 0x000e220000000000 */
[----:B------:R-:W-:Y:S01]  /*fdb0*/  IMAD R182, R16, 0x8, R17 ;  /* 0x0000000810b67824 */ /* 0x000fe200078e0211 */
[----:B------:R-:W3:Y:S01]  /*fdc0*/  MUFU.TANH R11, R11 ;  /* 0x0000000b000b7308 */ /* 0x000ee20000002400 */
[----:B------:R-:W-:-:S02]  /*fdd0*/  IMAD.IADD R183, R13, 0x1, -R20 ;  /* 0x000000010db77824 */ /* 0x000fc400078e0a14 */
[----:B------:R-:W-:-:S04]  /*fde0*/  @P1 IMAD.HI.U32 R16, R182, c[0x0][0x2c8], RZ ;  /* 0x0000b200b6101a27 */ /* 0x000fc800078e00ff */
[----:B------:R-:W-:Y:S01]  /*fdf0*/  IMAD.MOV.U32 R17, RZ, RZ, R182 ;  /* 0x000000ffff117224 */ /* 0x000fe200078e00b6 */
[----:B------:R-:W-:Y:S01]  /*fe00*/  @P0 SHF.R.U32.HI R17, RZ, c[0x0][0x2cc], R16 ;  /* 0x0000b300ff110a19 */ /* 0x000fe20000011610 */
[----:B------:R-:W-:Y:S01]  /*fe10*/  IMAD.U32 R20, RZ, RZ, UR4 ;  /* 0x00000004ff147e24 */ /* 0x000fe2000f8e00ff */
[----:B------:R-:W4:Y:S01]  /*fe20*/  MUFU.TANH R9, R9 ;  /* 0x0000000900097308 */ /* 0x000f220000002400 */
[----:B------:R-:W-:Y:S01]  /*fe30*/  IMAD.SHL.U32 R183, R183, 0x2, RZ ;  /* 0x00000002b7b77824 */ /* 0x000fe200078e00ff */
[----:B------:R-:W-:Y:S01]  /*fe40*/  ULDC.64 UR4, c[0x0][0x2c8] ;  /* 0x0000b20000047ab9 */ /* 0x000fe20000000a00 */
[----:B------:R-:W5:Y:S01]  /*fe50*/  SHFL.IDX PT, R16, R17, RZ, 0x1c1f ;  /* 0x001c1fff11107589 */ /* 0x000f6200000e0000 */
[----:B------:R-:W-:Y:S01]  /*fe60*/  FMUL.FTZ R48, R48, c[0x0][0x320] ;  /* 0x0000c80030307a20 */ /* 0x000fe20000410000 */
[----:B------:R-:W-:Y:S01]  /*fe70*/  UIMAD.WIDE.U32 UR22, UR12, UR4, URZ ;  /* 0x000000040c1672a5 */ /* 0x000fe2000f8e003f */
[C---:B------:R-:W-:Y:S01]  /*fe80*/  IADD3 R25, -R183.reuse, UR9, R20 ;  /* 0x00000009b7197c10 */ /* 0x040fe2000fffe114 */
[----:B------:R-:W1:Y:S01]  /*fe90*/  SHFL.IDX PT, R26, R17, 0x1, 0x1c1f ;  /* 0x003c1f00111a7f89 */ /* 0x000e6200000e0000 */
[----:B------:R-:W-:Y:S01]  /*fea0*/  IADD3 R24, -R183, UR19, RZ ;  /* 0x00000013b7187c10 */ /* 0x000fe2000fffe1ff */
[----:B------:R-:W1:Y:S01]  /*feb0*/  MUFU.TANH R12, R12 ;  /* 0x0000000c000c7308 */ /* 0x000e620000002400 */
[----:B------:R-:W-:Y:S01]  /*fec0*/  IADD3 R25, R25, -UR17, RZ ;  /* 0x8000001119197c10 */ /* 0x000fe2000fffe0ff */
[----:B------:R-:W-:Y:S01]  /*fed0*/  FMUL.FTZ R49, R49, c[0x0][0x320] ;  /* 0x0000c80031317a20 */ /* 0x000fe20000410000 */
[----:B------:R-:W-:Y:S01]  /*fee0*/  @UP2 UMOV UR7, UR23 ;  /* 0x0000001700072c82 */ /* 0x000fe20008000000 */
[----:B------:R-:W-:Y:S01]  /*fef0*/  FMUL.FTZ R23, R15, c[0x0][0x320] ;  /* 0x0000c8000f177a20 */ /* 0x000fe20000410000 */
[----:B------:R-:W-:Y:S01]  /*ff00*/  @UP2 USHF.R.U32.HI UR12, URZ, UR5, UR7 ;  /* 0x000000053f0c2299 */ /* 0x000fe20008011607 */
[----:B------:R-:W-:-:S02]  /*ff10*/  FMUL.FTZ R44, R44, c[0x0][0x320] ;  /* 0x0000c8002c2c7a20 */ /* 0x000fc40000410000 */
[----:B------:R-:W2:Y:S01]  /*ff20*/  MUFU.TANH R10, R10 ;  /* 0x0000000a000a7308 */ /* 0x000ea20000002400 */
[----:B------:R-:W-:Y:S01]  /*ff30*/  FMUL.FTZ R45, R45, c[0x0][0x320] ;  /* 0x0000c8002d2d7a20 */ /* 0x000fe20000410000 */
[----:B------:R-:W-:Y:S01]  /*ff40*/  UIADD3 UR12, UR12, UR9, -UR17 ;  /* 0x000000090c0c7290 */ /* 0x000fe2000fffe811 */
[----:B------:R-:W-:Y:S02]  /*ff50*/  FMUL.FTZ R40, R40, c[0x0][0x320] ;  /* 0x0000c80028287a20 */ /* 0x000fe40000410000 */
[----:B------:R-:W-:Y:S01]  /*ff60*/  FMUL.FTZ R41, R41, c[0x0][0x320] ;  /* 0x0000c80029297a20 */ /* 0x000fe20000410000 */
[----:B------:R-:W-:Y:S01]  /*ff70*/  USHF.R.S32.HI UR4, URZ, 0x1f, UR12 ;  /* 0x0000001f3f047899 */ /* 0x000fe2000801140c */
[----:B------:R-:W-:Y:S01]  /*ff80*/  FMUL.FTZ R80, R80, c[0x0][0x320] ;  /* 0x0000c80050507a20 */ /* 0x000fe20000410000 */
[----:B------:R-:W2:Y:S01]  /*ff90*/  MUFU.TANH R159, R48 ;  /* 0x00000030009f7308 */ /* 0x000ea20000002400 */
[----:B------:R-:W-:Y:S01]  /*ffa0*/  FMUL.FTZ R81, R81, c[0x0][0x320] ;  /* 0x0000c80051517a20 */ /* 0x000fe20000410000 */
[----:B------:R-:W-:Y:S01]  /*ffb0*/  ULEA.HI UR4, UR4, UR12, URZ, 0x6 ;  /* 0x0000000c04047291 */ /* 0x000fe2000f8f303f */
[----:B-----5:R-:W-:-:S02]  /*ffc0*/  IMAD.IADD R13, R25, 0x1, R16 ;  /* 0x00000001190d7824 */ /* 0x020fc400078e0210 */
[----:B------:R-:W-:Y:S01]  /*ffd0*/  FMUL.FTZ R14, R62, c[0x0][0x320] ;  /* 0x0000c8003e0e7a20 */ /* 0x000fe20000410000 */
[----:B------:R-:W-:Y:S01]  /*ffe0*/  USHF.R.S32.HI UR7, URZ, 0x6, UR4 ;  /* 0x000000063f077899 */ /* 0x000fe20008011404 */
[----:B-1----:R-:W-:Y:S01]  /*fff0*/  IMAD.IADD R25, R25, 0x1, R26 ;  /* 0x0000000119197824 */ /* 0x002fe200078e021a */
[----:B------:R-:W-:Y:S01]  /*10000*/  IMNMX R20, R24, R13, PT ;  /* 0x0000000d18147217 */ /* 0x000fe20003800200 */
[----:B------:R-:W1:Y:S01]  /*10010*/  MUFU.TANH R167, R49 ;  /* 0x0000003100a77308 */ /* 0x000e620000002400 */
[----:B------:R-:W-:Y:S01]  /*10020*/  FMUL.FTZ R63, R63, c[0x0][0x320] ;  /* 0x0000c8003f3f7a20 */ /* 0x000fe20000410000 */
[----:B------:R-:W-:Y:S01]  /*10030*/  UISETP.LT.AND UP0, UPT, URZ, UR7, UPT ;  /* 0x000000073f00728c */ /* 0x000fe2000bf01270 */
[----:B------:R-:W-:Y:S01]  /*10040*/  ISETP.GT.AND P0, PT, R20, RZ, PT ;  /* 0x000000ff1400720c */ /* 0x000fe20003f04270 */
[----:B------:R-:W-:Y:S01]  /*10050*/  FMUL.FTZ R21, R58, c[0x0][0x320] ;  /* 0x0000c8003a157a20 */ /* 0x000fe20000410000 */
[C---:B------:R-:W-:Y:S01]  /*10060*/  ISETP.GT.AND P1, PT, R20.reuse, 0x1, PT ;  /* 0x000000011400780c */ /* 0x040fe20003f24270 */
[----:B------:R-:W-:Y:S01]  /*10070*/  FMUL.FTZ R22, R59, c[0x0][0x320] ;  /* 0x0000c8003b167a20 */ /* 0x000fe20000410000 */
[----:B------:R-:W-:Y:S01]  /*10080*/  FSEL R16, R5, -INF , P0 ;  /* 0xff80000005107808 */ /* 0x000fe20000000000 */
[----:B------:R-:W5:Y:S01]  /*10090*/  MUFU.TANH R165, R44 ;  /* 0x0000002c00a57308 */ /* 0x000f620000002400 */
[----:B------:R-:W-:Y:S01]  /*100a0*/  ISETP.GT.AND P0, PT, R20, 0x8, PT ;  /* 0x000000081400780c */ /* 0x000fe20003f04270 */
[----:B------:R-:W-:Y:S01]  /*100b0*/  FMUL.FTZ R19, R54, c[0x0][0x320] ;  /* 0x0000c80036137a20 */ /* 0x000fe20000410000 */
[----:B------:R-:W-:Y:S01]  /*100c0*/  FSEL R17, R6, -INF , P1 ;  /* 0xff80000006117808 */ /* 0x000fe20000800000 */
[----:B------:R-:W-:Y:S01]  /*100d0*/  FMUL.FTZ R18, R55, c[0x0][0x320] ;  /* 0x0000c80037127a20 */ /* 0x000fe20000410000 */
[----:B------:R-:W-:Y:S01]  /*100e0*/  ISETP.GT.AND P1, PT, R20, 0x9, PT ;  /* 0x000000091400780c */ /* 0x000fe20003f24270 */
[----:B------:R-:W-:Y:S01]  /*100f0*/  FMUL.FTZ R50, R50, c[0x0][0x320] ;  /* 0x0000c80032327a20 */ /* 0x000fe20000410000 */
[----:B------:R-:W-:Y:S01]  /*10100*/  FSEL R15, R7, -INF , P0 ;  /* 0xff800000070f7808 */ /* 0x000fe20000000000 */
[----:B------:R-:W1:Y:S01]  /*10110*/  MUFU.TANH R161, R45 ;  /* 0x0000002d00a17308 */ /* 0x000e620000002400 */
[----:B------:R-:W-:Y:S01]  /*10120*/  ISETP.GT.AND P0, PT, R20, 0x10, PT ;  /* 0x000000101400780c */ /* 0x000fe20003f04270 */
[----:B------:R-:W-:Y:S01]  /*10130*/  FMUL.FTZ R51, R51, c[0x0][0x320] ;  /* 0x0000c80033337a20 */ /* 0x000fe20000410000 */
[----:B--2---:R-:W-:Y:S01]  /*10140*/  FSEL R13, R8, -INF , P1 ;  /* 0xff800000080d7808 */ /* 0x004fe20000800000 */
[----:B------:R-:W-:Y:S01]  /*10150*/  FMUL.FTZ R46, R46, c[0x0][0x320] ;  /* 0x0000c8002e2e7a20 */ /* 0x000fe20000410000 */
[C---:B------:R-:W-:Y:S01]  /*10160*/  ISETP.GT.AND P1, PT, R20.reuse, 0x11, PT ;  /* 0x000000111400780c */ /* 0x040fe20003f24270 */
[----:B------:R-:W-:Y:S01]  /*10170*/  FMUL.FTZ R47, R47, c[0x0][0x320] ;  /* 0x0000c8002f2f7a20 */ /* 0x000fe20000410000 */
[----:B---3--:R-:W-:Y:S01]  /*10180*/  FSEL R11, R11, -INF , P0 ;  /* 0xff8000000b0b7808 */ /* 0x008fe20000000000 */
[----:B------:R-:W2:Y:S01]  /*10190*/  MUFU.TANH R147, R40 ;  /* 0x0000002800937308 */ /* 0x000ea20000002400 */
[----:B------:R-:W-:Y:S01]  /*101a0*/  ISETP.GT.AND P0, PT, R20, 0x18, PT ;  /* 0x000000181400780c */ /* 0x000fe20003f04270 */
[----:B------:R-:W-:Y:S01]  /*101b0*/  FMUL.FTZ R42, R42, c[0x0][0x320] ;  /* 0x0000c8002a2a7a20 */ /* 0x000fe20000410000 */
[----:B----4-:R-:W-:Y:S01]  /*101c0*/  FSEL R9, R9, -INF , P1 ;  /* 0xff80000009097808 */ /* 0x010fe20000800000 */
[----:B------:R-:W-:Y:S01]  /*101d0*/  FMUL.FTZ R43, R43, c[0x0][0x320] ;  /* 0x0000c8002b2b7a20 */ /* 0x000fe20000410000 */
[----:B------:R-:W-:Y:S01]  /*101e0*/  ISETP.GT.AND P1, PT, R20, 0x19, PT ;  /* 0x000000191400780c */ /* 0x000fe20003f24270 */
[----:B------:R-:W-:Y:S01]  /*101f0*/  FMUL.FTZ R82, R82, c[0x0][0x320] ;  /* 0x0000c80052527a20 */ /* 0x000fe20000410000 */
[----:B------:R-:W-:Y:S01]  /*10200*/  FSEL R7, R12, -INF , P0 ;  /* 0xff8000000c077808 */ /* 0x000fe20000000000 */
[----:B------:R-:W3:Y:S01]  /*10210*/  MUFU.TANH R145, R41 ;  /* 0x0000002900917308 */ /* 0x000ee20000002400 */
[----:B------:R-:W-:Y:S01]  /*10220*/  ISETP.GT.AND P0, PT, R20, 0x20, PT ;  /* 0x000000201400780c */ /* 0x000fe20003f04270 */
[----:B------:R-:W-:Y:S01]  /*10230*/  FMUL.FTZ R83, R83, c[0x0][0x320] ;  /* 0x0000c80053537a20 */ /* 0x000fe20000410000 */
[----:B------:R-:W-:Y:S01]  /*10240*/  FSEL R5, R10, -INF , P1 ;  /* 0xff8000000a057808 */ /* 0x000fe20000800000 */
[----:B------:R-:W-:Y:S01]  /*10250*/  IMAD.SHL.U32 R203, R4, 0x2, RZ ;  /* 0x0000000204cb7824 */ /* 0x000fe200078e00ff */
[C---:B------:R-:W-:Y:S01]  /*10260*/  ISETP.GT.AND P1, PT, R20.reuse, 0x21, PT ;  /* 0x000000211400780c */ /* 0x040fe20003f24270 */
[----:B------:R-:W-:Y:S01]  /*10270*/  USEL UR7, URZ, UR7, !UP0 ;  /* 0x000000073f077287 */ /* 0x000fe2000c000000 */
[----:B------:R-:W-:Y:S01]  /*10280*/  FSEL R159, R159, -INF , P0 ;  /* 0xff8000009f9f7808 */ /* 0x000fe20000000000 */
[----:B------:R-:W4:Y:S01]  /*10290*/  MUFU.TANH R143, R80 ;  /* 0x00000050008f7308 */ /* 0x000f220000002400 */
[----:B------:R-:W-:Y:S01]  /*102a0*/  ISETP.GT.AND P0, PT, R20, 0x28, PT ;  /* 0x000000281400780c */ /* 0x000fe20003f04270 */
[--C-:B------:R-:W-:Y:S01]  /*102b0*/  IMAD R198, R2, 0x2, R203.reuse ;  /* 0x0000000202c67824 */ /* 0x100fe200078e02cb */
[----:B-1----:R-:W-:Y:S01]  /*102c0*/  FSEL R167, R167, -INF , P1 ;  /* 0xff800000a7a77808 */ /* 0x002fe20000800000 */
[C---:B------:R-:W-:Y:S01]  /*102d0*/  IMAD R197, R3.reuse, 0x2, R203 ;  /* 0x0000000203c57824 */ /* 0x040fe200078e02cb */
[C---:B------:R-:W-:Y:S01]  /*102e0*/  ISETP.GT.AND P1, PT, R20.reuse, 0x29, PT ;  /* 0x000000291400780c */ /* 0x040fe20003f24270 */
[----:B------:R-:W-:Y:S01]  /*102f0*/  IMAD R196, R3, 0x2, R198 ;  /* 0x0000000203c47824 */ /* 0x000fe200078e02c6 */
[----:B-----5:R-:W-:Y:S01]  /*10300*/  FSEL R165, R165, -INF , P0 ;  /* 0xff800000a5a57808 */ /* 0x020fe20000000000 */
[----:B------:R-:W1:Y:S01]  /*10310*/  MUFU.TANH R141, R81 ;  /* 0x00000051008d7308 */ /* 0x000e620000002400 */
[C---:B------:R-:W-:Y:S01]  /*10320*/  ISETP.GT.AND P0, PT, R20.reuse, 0x30, PT ;  /* 0x000000301400780c */ /* 0x040fe20003f04270 */
[----:B------:R-:W-:Y:S01]  /*10330*/  LDSM.16.MT88.4 R124, [R203+0x100] ;  /* 0x00010000cb7c783b */ /* 0x000fe20000004200 */
[----:B------:R-:W-:Y:S01]  /*10340*/  FSEL R161, R161, -INF , P1 ;  /* 0xff800000a1a17808 */ /* 0x000fe20000800000 */
[----:B------:R-:W-:Y:S01]  /*10350*/  IMAD.U32 R214, RZ, RZ, UR8 ;  /* 0x00000008ffd67e24 */ /* 0x000fe2000f8e00ff */
[C---:B------:R-:W-:Y:S01]  /*10360*/  ISETP.GT.AND P1, PT, R20.reuse, 0x31, PT ;  /* 0x000000311400780c */ /* 0x040fe20003f24270 */
[----:B------:R-:W-:Y:S01]  /*10370*/  LDSM.16.MT88.4 R116, [R198+0x100] ;  /* 0x00010000c674783b */ /* 0x000fe20000004200 */
[----:B--2---:R-:W-:Y:S01]  /*10380*/  FSEL R147, R147, -INF , P0 ;  /* 0xff80000093937808 */ /* 0x004fe20000000000 */
[----:B------:R2:W5:Y:S01]  /*10390*/  MUFU.TANH R6, R23 ;  /* 0x0000001700067308 */ /* 0x0005620000002400 */
[----:B------:R-:W-:Y:S01]  /*103a0*/  ISETP.GT.AND P0, PT, R20, 0x38, PT ;  /* 0x000000381400780c */ /* 0x000fe20003f04270 */
[----:B------:R-:W-:Y:S01]  /*103b0*/  LDSM.16.MT88.4 R108, [R197+0x100] ;  /* 0x00010000c56c783b */ /* 0x000fe20000004200 */
[----:B---3--:R-:W-:-:S02]  /*103c0*/  FSEL R145, R145, -INF , P1 ;  /* 0xff80000091917808 */ /* 0x008fc40000800000 */
[----:B------:R-:W-:Y:S01]  /*103d0*/  IMNMX R24, R24, R25, PT ;  /* 0x0000001918187217 */ /* 0x000fe20003800200 */
[----:B------:R-:W-:Y:S01]  /*103e0*/  LDSM.16.MT88.4 R100, [R196+0x100] ;  /* 0x00010000c464783b */ /* 0x000fe20000004200 */
[----:B------:R-:W-:Y:S01]  /*103f0*/  ISETP.GT.AND P1, PT, R20, 0x39, PT ;  /* 0x000000391400780c */ /* 0x000fe20003f24270 */
[----:B------:R-:W3:Y:S01]  /*10400*/  MUFU.TANH R14, R14 ;  /* 0x0000000e000e7308 */ /* 0x000ee20000002400 */
[----:B----4-:R-:W-:Y:S01]  /*10410*/  FSEL R143, R143, -INF , P0 ;  /* 0xff8000008f8f7808 */ /* 0x010fe20000000000 */
[----:B------:R-:W-:Y:S01]  /*10420*/  LDSM.16.MT88.4 R56, [R197+0x2100] ;  /* 0x00210000c538783b */ /* 0x000fe20000004200 */
[C---:B------:R-:W-:Y:S02]  /*10430*/  ISETP.GT.AND P0, PT, R24.reuse, RZ, PT ;  /* 0x000000ff1800720c */ /* 0x040fe40003f04270 */
[----:B-1----:R-:W-:Y:S01]  /*10440*/  FSEL R141, R141, -INF , P1 ;  /* 0xff8000008d8d7808 */ /* 0x002fe20000800000 */
[----:B------:R-:W-:Y:S01]  /*10450*/  LDSM.16.MT88.4 R64, [R196+0x2100] ;  /* 0x00210000c440783b */ /* 0x000fe20000004200 */
[----:B------:R-:W-:Y:S01]  /*10460*/  ISETP.GT.AND P1, PT, R24, 0x1, PT ;  /* 0x000000011800780c */ /* 0x000fe20003f24270 */
[----:B------:R-:W1:Y:S01]  /*10470*/  MUFU.TANH R150, R63 ;  /* 0x0000003f00967308 */ /* 0x000e620000002400 */
[----:B------:R-:W-:Y:S01]  /*10480*/  FMNMX.FTZ R8, R16, R17, !PT ;  /* 0x0000001110087209 */ /* 0x000fe20007810000 */
[----:B------:R-:W-:Y:S01]  /*10490*/  LDSM.16.MT88.4 R72, [R203+0x4100] ;  /* 0x00410000cb48783b */ /* 0x000fe20000004200 */
[----:B--2---:R-:W-:-:S02]  /*104a0*/  FSEL R23, R0, -INF , P0 ;  /* 0xff80000000177808 */ /* 0x004fc40000000000 */
[----:B------:R-:W-:Y:S01]  /*104b0*/  ISETP.GT.AND P0, PT, R24, 0x8, PT ;  /* 0x000000081800780c */ /* 0x000fe20003f04270 */
[----:B------:R-:W-:Y:S01]  /*104c0*/  LDSM.16.MT88.4 R88, [R197+0x4100] ;  /* 0x00410000c558783b */ /* 0x000fe20000004200 */
[----:B-----5:R-:W-:Y:S01]  /*104d0*/  FSEL R20, R6, -INF , P1 ;  /* 0xff80000006147808 */ /* 0x020fe20000800000 */
[----:B------:R-:W2:Y:S01]  /*104e0*/  MUFU.TANH R21, R21 ;  /* 0x0000001500157308 */ /* 0x000ea20000002400 */
[----:B------:R-:W-:Y:S01]  /*104f0*/  FMNMX.FTZ R8, R15, R8, !PT ;  /* 0x000000080f087209 */ /* 0x000fe20007810000 */
[----:B------:R-:W-:Y:S01]  /*10500*/  LDSM.16.MT88.4 R136, [R198+0x900] ;  /* 0x00090000c688783b */ /* 0x000fe20000004200 */
[----:B------:R-:W-:Y:S02]  /*10510*/  ISETP.GT.AND P1, PT, R24, 0x9, PT ;  /* 0x000000091800780c */ /* 0x000fe40003f24270 */
[----:B---3--:R-:W-:Y:S01]  /*10520*/  FSEL R6, R14, -INF , P0 ;  /* 0xff8000000e067808 */ /* 0x008fe20000000000 */
[----:B------:R-:W-:Y:S01]  /*10530*/  LDSM.16.MT88.4 R32, [R197+0x900] ;  /* 0x00090000c520783b */ /* 0x000fe20000004200 */
[----:B------:R-:W-:Y:S01]  /*10540*/  FMNMX.FTZ R25, R23, R20, !PT ;  /* 0x0000001417197209 */ /* 0x000fe20007810000 */
[----:B------:R-:W3:Y:S01]  /*10550*/  MUFU.TANH R22, R22 ;  /* 0x0000001600167308 */ /* 0x000ee20000002400 */
[----:B------:R-:W-:Y:S01]  /*10560*/  FMNMX.FTZ R8, R13, R8, !PT ;  /* 0x000000080d087209 */ /* 0x000fe20007810000 */
[----:B------:R-:W-:Y:S01]  /*10570*/  LDSM.16.MT88.4 R28, [R196+0x900] ;  /* 0x00090000c41c783b */ /* 0x000fe20000004200 */
[----:B------:R-:W-:-:S02]  /*10580*/  ISETP.GT.AND P0, PT, R24, 0x10, PT ;  /* 0x000000101800780c */ /* 0x000fc40003f04270 */
[----:B-1----:R-:W-:Y:S02]  /*10590*/  FSEL R150, R150, -INF , P1 ;  /* 0xff80000096967808 */ /* 0x002fe40000800000 */
[----:B------:R-:W-:Y:S01]  /*105a0*/  FMNMX.FTZ R25, R6, R25, !PT ;  /* 0x0000001906197209 */ /* 0x000fe20007810000 */
[----:B------:R-:W1:Y:S01]  /*105b0*/  MUFU.TANH R19, R19 ;  /* 0x0000001300137308 */ /* 0x000e620000002400 */
[----:B------:R-:W-:Y:S02]  /*105c0*/  FMNMX.FTZ R8, R11, R8, !PT ;  /* 0x000000080b087209 */ /* 0x000fe40007810000 */
[----:B--2---:R-:W-:Y:S02]  /*105d0*/  FSEL R14, R21, -INF , P0 ;  /* 0xff800000150e7808 */ /* 0x004fe40000000000 */
[----:B------:R-:W-:Y:S02]  /*105e0*/  ISETP.GT.AND P1, PT, R24, 0x11, PT ;  /* 0x000000111800780c */ /* 0x000fe40003f24270 */
[----:B------:R-:W-:Y:S01]  /*105f0*/  FMNMX.FTZ R21, R150, R25, !PT ;  /* 0x0000001996157209 */ /* 0x000fe20007810000 */
[----:B------:R-:W2:Y:S01]  /*10600*/  MUFU.TANH R18, R18 ;  /* 0x0000001200127308 */ /* 0x000ea20000002400 */
[----:B------:R-:W-:-:S02]  /*10610*/  FMNMX.FTZ R0, R9, R8, !PT ;  /* 0x0000000809007209 */ /* 0x000fc40007810000 */
[----:B------:R-:W-:Y:S02]  /*10620*/  ISETP.GT.AND P0, PT, R24, 0x18, PT ;  /* 0x000000181800780c */ /* 0x000fe40003f04270 */
[----:B---3--:R-:W-:Y:S02]  /*10630*/  FSEL R12, R22, -INF , P1 ;  /* 0xff800000160c7808 */ /* 0x008fe40000800000 */
[----:B------:R-:W-:Y:S01]  /*10640*/  FMNMX.FTZ R21, R14, R21, !PT ;  /* 0x000000150e157209 */ /* 0x000fe20007810000 */
[----:B------:R-:W3:Y:S01]  /*10650*/  MUFU.TANH R172, R50 ;  /* 0x0000003200ac7308 */ /* 0x000ee20000002400 */
[----:B------:R-:W-:Y:S02]  /*10660*/  FMNMX.FTZ R0, R7, R0, !PT ;  /* 0x0000000007007209 */ /* 0x000fe40007810000 */
[----:B------:R-:W-:Y:S02]  /*10670*/  ISETP.GT.AND P1, PT, R24, 0x19, PT ;  /* 0x000000191800780c */ /* 0x000fe40003f24270 */
[----:B-1----:R-:W-:-:S02]  /*10680*/  FSEL R10, R19, -INF , P0 ;  /* 0xff800000130a7808 */ /* 0x002fc40000000000 */
[----:B------:R-:W-:Y:S01]  /*10690*/  FMNMX.FTZ R21, R12, R21, !PT ;  /* 0x000000150c157209 */ /* 0x000fe20007810000 */
[----:B------:R-:W1:Y:S01]  /*106a0*/  MUFU.TANH R51, R51 ;  /* 0x0000003300337308 */ /* 0x000e620000002400 */
[----:B------:R-:W-:Y:S02]  /*106b0*/  FMNMX.FTZ R0, R5, R0, !PT ;  /* 0x0000000005007209 */ /* 0x000fe40007810000 */
[----:B------:R-:W-:Y:S02]  /*106c0*/  ISETP.GT.AND P0, PT, R24, 0x20, PT ;  /* 0x000000201800780c */ /* 0x000fe40003f04270 */
[----:B--2---:R-:W-:Y:S02]  /*106d0*/  FSEL R8, R18, -INF , P1 ;  /* 0xff80000012087808 */ /* 0x004fe40000800000 */
        /* <DEDUP_REMOVED lines=12> */
[----:B------:R-:W-:Y:S01]  /*107a0*/  FMNMX.FTZ R0, R165, R0, !PT ;  /* 0x00000000a5007209 */ /* 0x000fe20007810000 */
[----:B------:R-:W-:Y:S01]  /*107b0*/  LDSM.16.MT88.4 R48, [R198+0x2100] ;  /* 0x00210000c630783b */ /* 0x000fe20000004200 */
[----:B------:R-:W-:Y:S02]  /*107c0*/  ISETP.GT.AND P1, PT, R24, 0x29, PT ;  /* 0x000000291800780c */ /* 0x000fe40003f24270 */
[----:B--2---:R-:W-:Y:S02]  /*107d0*/  FSEL R170, R170, -INF , P0 ;  /* 0xff800000aaaa7808 */ /* 0x004fe40000000000 */
[----:B------:R-:W-:Y:S01]  /*107e0*/  FMNMX.FTZ R21, R166, R21, !PT ;  /* 0x00000015a6157209 */ /* 0x000fe20007810000 */
[----:B------:R2:W4:Y:S01]  /*107f0*/  MUFU.TANH R142, R43 ;  /* 0x0000002b008e7308 */ /* 0x0005220000002400 */
        /* <DEDUP_REMOVED lines=9> */
[----:B------:R1:W5:Y:S01]  /*10890*/  MUFU.TANH R164, R83 ;  /* 0x0000005300a47308 */ /* 0x0003620000002400 */
[----:B------:R-:W-:Y:S01]  /*108a0*/  FMNMX.FTZ R0, R145, R0, !PT ;  /* 0x0000000091007209 */ /* 0x000fe20007810000 */
[----:B--2---:R-:W-:Y:S01]  /*108b0*/  LDSM.16.MT88.4 R40, [R203+0x2100] ;  /* 0x00210000cb28783b */ /* 0x004fe20000004200 */
[----:B------:R-:W-:Y:S02]  /*108c0*/  ISETP.GT.AND P1, PT, R24, 0x38, PT ;  /* 0x000000381800780c */ /* 0x000fe40003f24270 */
[----:B----4-:R-:W-:Y:S02]  /*108d0*/  FSEL R142, R142, -INF , P2 ;  /* 0xff8000008e8e7808 */ /* 0x010fe40001000000 */
[----:B------:R-:W-:Y:S02]  /*108e0*/  FMNMX.FTZ R21, R144, R21, !PT ;  /* 0x0000001590157209 */ /* 0x000fe40007810000 */
[----:B------:R-:W-:-:S02]  /*108f0*/  FMNMX.FTZ R0, R143, R0, !PT ;  /* 0x000000008f007209 */ /* 0x000fc40007810000 */
[----:B------:R-:W-:Y:S02]  /*10900*/  ISETP.GT.AND P0, PT, R24, 0x39, PT ;  /* 0x000000391800780c */ /* 0x000fe40003f04270 */
[----:B---3--:R-:W-:Y:S02]  /*10910*/  FSEL R140, R140, -INF , P1 ;  /* 0xff8000008c8c7808 */ /* 0x008fe40000800000 */
[----:B------:R-:W-:Y:S01]  /*10920*/  FMNMX.FTZ R21, R142, R21, !PT ;  /* 0x000000158e157209 */ /* 0x000fe20007810000 */
[----:B-1----:R-:W-:Y:S01]  /*10930*/  LDSM.16.MT88.4 R80, [R198+0x4100] ;  /* 0x00410000c650783b */ /* 0x002fe20000004200 */
[----:B------:R-:W-:Y:S02]  /*10940*/  FMNMX.FTZ R0, R141, R0, !PT ;  /* 0x000000008d007209 */ /* 0x000fe40007810000 */
[----:B-----5:R-:W-:Y:S02]  /*10950*/  FSEL R164, R164, -INF , P0 ;  /* 0xff800000a4a47808 */ /* 0x020fe40000000000 */
        /* <DEDUP_REMOVED lines=20> */
[----:B------:R-:W-:Y:S01]  /*10aa0*/  LDSM.16.MT88.4 R16, [R196+0x2900] ;  /* 0x00290000c410783b */ /* 0x000fe20000004200 */
[----:B------:R-:W-:Y:S01]  /*10ab0*/  FFMA.FTZ R149, R13, c[0x0][0x2d0], -R146 ;  /* 0x0000b4000d957a23 */ /* 0x000fe20000010892 */
[----:B------:R-:W-:Y:S01]  /*10ac0*/  MUFU.EX2 R156, R156 ;  /* 0x0000009c009c7308 */ /* 0x000fe20000000800 */
[--C-:B------:R-:W-:Y:S01]  /*10ad0*/  FFMA.FTZ R155, R23, c[0x0][0x2d0], -R163.reuse ;  /* 0x0000b400179b7a23 */ /* 0x100fe200000108a3 */
[----:B------:R-:W-:Y:S01]  /*10ae0*/  ISETP.GE.AND P0, PT, R214, UR7, PT ;  /* 0x00000007d6007c0c */ /* 0x000fe2000bf06270 */
[----:B------:R-:W-:-:S02]  /*10af0*/  FFMA.FTZ R158, R20, c[0x0][0x2d0], -R163 ;  /* 0x0000b400149e7a23 */ /* 0x000fc400000108a3 */
[--C-:B------:R-:W-:Y:S01]  /*10b00*/  FFMA.FTZ R157, R6, c[0x0][0x2d0], -R163.reuse ;  /* 0x0000b400069d7a23 */ /* 0x100fe200000108a3 */
[----:B------:R-:W-:Y:S01]  /*10b10*/  LDSM.16.MT88.4 R20, [R203+0x900] ;  /* 0x00090000cb14783b */ /* 0x000fe20000004200 */
[----:B------:R-:W-:Y:S01]  /*10b20*/  FFMA.FTZ R150, R150, c[0x0][0x2d0], -R163 ;  /* 0x0000b40096967a23 */ /* 0x000fe200000108a3 */
[----:B------:R-:W1:Y:S01]  /*10b30*/  MUFU.EX2 R153, R153 ;  /* 0x0000009900997308 */ /* 0x000e620000000800 */
[--C-:B------:R-:W-:Y:S02]  /*10b40*/  FFMA.FTZ R148, R7, c[0x0][0x2d0], -R146.reuse ;  /* 0x0000b40007947a23 */ /* 0x100fe40000010892 */
[--C-:B------:R-:W-:Y:S02]  /*10b50*/  FFMA.FTZ R133, R5, c[0x0][0x2d0], -R146.reuse ;  /* 0x0000b40005857a23 */ /* 0x100fe40000010892 */
[----:B------:R-:W2:Y:S01]  /*10b60*/  LDSM.16.MT88.4 R4, [R196+0x4100] ;  /* 0x00410000c404783b */ /* 0x000ea20000004200 */
[--C-:B------:R-:W-:Y:S02]  /*10b70*/  FFMA.FTZ R152, R11, c[0x0][0x2d0], -R146.reuse ;  /* 0x0000b4000b987a23 */ /* 0x100fe40000010892 */
[----:B------:R-:W-:Y:S01]  /*10b80*/  MUFU.EX2 R154, R154 ;  /* 0x0000009a009a7308 */ /* 0x000fe20000000800 */
[----:B------:R-:W-:-:S02]  /*10b90*/  FFMA.FTZ R135, R9, c[0x0][0x2d0], -R146 ;  /* 0x0000b40009877a23 */ /* 0x000fc40000010892 */
[--C-:B------:R-:W-:Y:S02]  /*10ba0*/  FFMA.FTZ R3, R10, c[0x0][0x2d0], -R163.reuse ;  /* 0x0000b4000a037a23 */ /* 0x100fe400000108a3 */
[--C-:B------:R-:W-:Y:S02]  /*10bb0*/  FFMA.FTZ R2, R8, c[0x0][0x2d0], -R163.reuse ;  /* 0x0000b40008027a23 */ /* 0x100fe400000108a3 */
[----:B------:R-:W3:Y:S01]  /*10bc0*/  LDSM.16.MT88.4 R8, [R203+0x2900] ;  /* 0x00290000cb08783b */ /* 0x000ee20000004200 */
        /* <DEDUP_REMOVED lines=24> */
[--C-:B------:R-:W-:Y:S01]  /*10d50*/  FFMA.FTZ R173, R142, c[0x0][0x2d0], -R163.reuse ;  /* 0x0000b4008ead7a23 */ /* 0x100fe200000108a3 */
[----:B------:R-:W-:Y:S01]  /*10d60*/  LDSM.16.MT88.4 R144, [R203+0x1900] ;  /* 0x00190000cb90783b */ /* 0x000fe20000004200 */
        /* <DEDUP_REMOVED lines=97> */
[C---:B--2---:R-:W-:Y:S08]  /*11380*/  HMMA.16816.F32 R68, R4.reuse, R20, R68 ;  /* 0x000000140444723c */ /* 0x044ff00000001844 */
[C---:B------:R-:W-:Y:S01]  /*11390*/  HMMA.16816.F32 R72, R4.reuse, R22, R72 ;  /* 0x000000160448723c */ /* 0x040fe20000001848 */
[----:B------:R-:W-:Y:S07]  /*113a0*/  LDSM.16.MT88.4 R20, [R203+0x5100] ;  /* 0x00510000cb14783b */ /* 0x000fee0000004200 */
[C---:B---3--:R-:W-:Y:S08]  /*113b0*/  HMMA.16816.F32 R84, R4.reuse, R12, R84 ;  /* 0x0000000c0454723c */ /* 0x048ff00000001854 */
[C---:B------:R-:W-:Y:S01]  /*113c0*/  HMMA.16816.F32 R88, R4.reuse, R14, R88 ;  /* 0x0000000e0458723c */ /* 0x040fe20000001858 */
[----:B------:R-:W2:Y:S07]  /*113d0*/  LDSM.16.MT88.4 R12, [R198+0x1100] ;  /* 0x00110000c60c783b */ /* 0x000eae0000004200 */
        /* <DEDUP_REMOVED lines=33> */
[----:B------:R-:W-:Y:S07]  /*115f0*/  LDSM.16.MT88.4 R16, [R203+0x5900] ;  /* 0x00590000cb10783b */ /* 0x000fee0000004200 */
[C---:B------:R-:W-:Y:S01]  /*11600*/  HMMA.16816.F32 R100, R4.reuse, R30, R100 ;  /* 0x0000001e0464723c */ /* 0x040fe20000001864 */
[----:B------:R-:W-:Y:S07]  /*11610*/  LDSM.16.MT88.4 R28, [R198+0x3900] ;  /* 0x00390000c61c783b */ /* 0x000fee0000004200 */
        /* <DEDUP_REMOVED lines=8> */
[----:B------:R-:W3:Y:S07]  /*116a0*/  LDSM.16.MT88.4 R32, [R203+0x3900] ;  /* 0x00390000cb20783b */ /* 0x000eee0000004200 */
[C---:B------:R-:W-:Y:S08]  /*116b0*/  HMMA.16816.F32 R44, R4.reuse, R24, R44 ;  /* 0x00000018042c723c */ /* 0x040ff0000000182c */
[C---:B------:R-:W-:Y:S01]  /*116c0*/  HMMA.16816.F32 R48, R4.reuse, R26, R48 ;  /* 0x0000001a0430723c */ /* 0x040fe20000001830 */
[----:B------:R-:W4:Y:S07]  /*116d0*/  LDSM.16.MT88.4 R24, [R197+0x3900] ;  /* 0x00390000c518783b */ /* 0x000f2e0000004200 */
[C---:B--2---:R-:W-:Y:S08]  /*116e0*/  HMMA.16816.F32 R92, R4.reuse, R12, R92 ;  /* 0x0000000c045c723c */ /* 0x044ff0000000185c */
[----:B------:R-:W-:Y:S01]  /*116f0*/  HMMA.16816.F32 R96, R4, R14, R96 ;  /* 0x0000000e0460723c */ /* 0x000fe20000001860 */
[----:B------:R-:W2:Y:S06]  /*11700*/  LDSM.16.MT88.4 R12, [R198+0x5900] ;  /* 0x00590000c60c783b */ /* 0x000eac0000004200 */
        /* <DEDUP_REMOVED lines=15> */
[C---:B------:R-:W-:Y:S08]  /*11800*/  HMMA.16816.F32 R68, R4.reuse, R16, R68 ;  /* 0x000000100444723c */ /* 0x040ff00000001844 */
[C---:B------:R-:W-:Y:S01]  /*11810*/  HMMA.16816.F32 R72, R4.reuse, R18, R72 ;  /* 0x000000120448723c */ /* 0x040fe20000001848 */
[----:B------:R-:W5:Y:S07]  /*11820*/  LDSM.16.MT88.4 R16, [R196+0x5900] ;  /* 0x00590000c410783b */ /* 0x000f6e0000004200 */
[C---:B------:R-:W-:Y:S08]  /*11830*/  HMMA.16816.F32 R128, R4.reuse, R144, R128 ;  /* 0x000000900480723c */ /* 0x040ff00000001880 */
[C---:B------:R-:W-:Y:S08]  /*11840*/  HMMA.16816.F32 R124, R4.reuse, R146, R124 ;  /* 0x00000092047c723c */ /* 0x040ff0000000187c */
[C---:B------:R-:W-:Y:S08]  /*11850*/  HMMA.16816.F32 R120, R4.reuse, R140, R120 ;  /* 0x0000008c0478723c */ /* 0x040ff00000001878 */
[C---:B------:R-:W-:Y:S08]  /*11860*/  HMMA.16816.F32 R116, R4.reuse, R142, R116 ;  /* 0x0000008e0474723c */ /* 0x040ff00000001874 */
[C---:B------:R-:W-:Y:S08]  /*11870*/  HMMA.16816.F32 R112, R4.reuse, R136, R112 ;  /* 0x000000880470723c */ /* 0x040ff00000001870 */
[C---:B------:R-:W-:Y:S08]  /*11880*/  HMMA.16816.F32 R108, R4.reuse, R138, R108 ;  /* 0x0000008a046c723c */ /* 0x040ff0000000186c */
[C---:B---3--:R-:W-:Y:S08]  /*11890*/  HMMA.16816.F32 R36, R4.reuse, R32, R36 ;  /* 0x000000200424723c */ /* 0x048ff00000001824 */
[C---:B------:R-:W-:Y:S08]  /*118a0*/  HMMA.16816.F32 R40, R4.reuse, R34, R40 ;  /* 0x000000220428723c */ /* 0x040ff00000001828 */
[C---:B------:R-:W-:Y:S08]  /*118b0*/  HMMA.16816.F32 R44, R4.reuse, R28, R44 ;  /* 0x0000001c042c723c */ /* 0x040ff0000000182c */
[C---:B------:R-:W-:Y:S08]  /*118c0*/  HMMA.16816.F32 R48, R4.reuse, R30, R48 ;  /* 0x0000001e0430723c */ /* 0x040ff00000001830 */
[C---:B----4-:R-:W-:Y:S08]  /*118d0*/  HMMA.16816.F32 R52, R4.reuse, R24, R52 ;  /* 0x000000180434723c */ /* 0x050ff00000001834 */
[C---:B------:R-:W-:Y:S08]  /*118e0*/  HMMA.16816.F32 R56, R4.reuse, R26, R56 ;  /* 0x0000001a0438723c */ /* 0x040ff00000001838 */
[C---:B------:R-:W-:Y:S08]  /*118f0*/  HMMA.16816.F32 R60, R4.reuse, R20, R60 ;  /* 0x00000014043c723c */ /* 0x040ff0000000183c */
[C---:B------:R-:W-:Y:S08]  /*11900*/  HMMA.16816.F32 R64, R4.reuse, R22, R64 ;  /* 0x000000160440723c */ /* 0x040ff00000001840 */
[C---:B--2---:R-:W-:Y:S08]  /*11910*/  HMMA.16816.F32 R76, R4.reuse, R12, R76 ;  /* 0x0000000c044c723c */ /* 0x044ff0000000184c */
[C---:B------:R-:W-:Y:S08]  /*11920*/  HMMA.16816.F32 R80, R4.reuse, R14, R80 ;  /* 0x0000000e0450723c */ /* 0x040ff00000001850 */
[C---:B-1----:R-:W-:Y:S08]  /*11930*/  HMMA.16816.F32 R84, R4.reuse, R8, R84 ;  /* 0x000000080454723c */ /* 0x042ff00000001854 */
[C---:B------:R-:W-:Y:S08]  /*11940*/  HMMA.16816.F32 R88, R4.reuse, R10, R88 ;  /* 0x0000000a0458723c */ /* 0x040ff00000001858 */
[C---:B-----5:R-:W-:Y:S08]  /*11950*/  HMMA.16816.F32 R92, R4.reuse, R16, R92 ;  /* 0x00000010045c723c */ /* 0x060ff0000000185c */
[----:B------:R-:W-:Y:S01]  /*11960*/  HMMA.16816.F32 R96, R4, R18, R96 ;  /* 0x000000120460723c */ /* 0x000fe20000001860 */
[----:B------:R-:W-:Y:S07]  /*11970*/  @!P0 BRA `(.L_x_708) ;  /* 0x000034a000008947 */ /* 0x000fee0003800000 */
[----:B------:R-:W1:Y:S01]  /*11980*/  S2R R5, SR_TID.X ;  /* 0x0000000000057919 */ /* 0x000e620000002100 */
[----:B------:R-:W-:Y:S01]  /*11990*/  PLOP3.LUT P1, PT, PT, PT, UP2, 0x80, 0x0 ;  /* 0x000000000000781c */ /* 0x000fe20003f2f028 */
[----:B------:R-:W-:Y:S01]  /*119a0*/  IMAD.MOV.U32 R3, RZ, RZ, R0 ;  /* 0x000000ffff037224 */ /* 0x000fe200078e0000 */
[----:B------:R-:W-:Y:S01]  /*119b0*/  PLOP3.LUT P0, PT, PT, PT, UP2, 0x80, 0x0 ;  /* 0x000000000000781c */ /* 0x000fe20003f0f028 */
[----:B------:R-:W-:Y:S01]  /*119c0*/  IMAD.MOV.U32 R2, RZ, RZ, R132 ;  /* 0x000000ffff027224 */ /* 0x000fe200078e0084 */
[----:B------:R-:W-:Y:S01]  /*119d0*/  SHF.R.S32.HI R0, RZ, 0x1f, R181 ;  /* 0x0000001fff007819 */ /* 0x000fe200000114b5 */
[----:B------:R-:W-:Y:S01]  /*119e0*/  IMAD.MOV.U32 R225, RZ, RZ, R214 ;  /* 0x000000ffffe17224 */ /* 0x000fe200078e00d6 */
[----:B------:R-:W-:Y:S01]  /*119f0*/  SHF.R.S32.HI R215, RZ, 0x1f, R180 ;  /* 0x0000001fffd77819 */ /* 0x000fe200000114b4 */
[C---:B------:R-:W-:Y:S01]  /*11a00*/  IMAD.SHL.U32 R220, R181.reuse, 0x2, RZ ;  /* 0x00000002b5dc7824 */ /* 0x040fe200078e00ff */
[----:B------:R-:W-:Y:S01]  /*11a10*/  SEL R219, RZ, 0x10, P6 ;  /* 0x00000010ffdb7807 */ /* 0x000fe20003000000 */
[----:B------:R-:W-:Y:S01]  /*11a20*/  IMAD.SHL.U32 R218, R180, 0x2, RZ ;  /* 0x00000002b4da7824 */ /* 0x000fe200078e00ff */
[----:B------:R-:W-:Y:S01]  /*11a30*/  SEL R216, RZ, 0x10, P5 ;  /* 0x00000010ffd87807 */ /* 0x000fe20002800000 */
[----:B------:R-:W-:Y:S01]  /*11a40*/  IMAD.MOV.U32 R224, RZ, RZ, 0x1 ;  /* 0x00000001ffe07424 */ /* 0x000fe200078e00ff */
[----:B------:R-:W-:Y:S01]  /*11a50*/  SHF.L.U64.HI R221, R181, 0x1, R0 ;  /* 0x00000001b5dd7819 */ /* 0x000fe20000010200 */
[----:B------:R-:W-:Y:S01]  /*11a60*/  @P1 IMAD.HI.U32 R223, R182, c[0x0][0x2c8], RZ ;  /* 0x0000b200b6df1a27 */ /* 0x000fe200078e00ff */
[----:B------:R-:W-:Y:S01]  /*11a70*/  SHF.L.U64.HI R215, R180, 0x1, R215 ;  /* 0x00000001b4d77819 */ /* 0x000fe200000102d7 */
[----:B------:R-:W-:-:S02]  /*11a80*/  ULDC UR5, c[0x0][0x210] ;  /* 0x0000840000057ab9 */ /* 0x000fc40000000800 */
[----:B------:R-:W-:Y:S01]  /*11a90*/  ULDC UR4, c[0x0][0x1e8] ;  /* 0x00007a0000047ab9 */ /* 0x000fe20000000800 */
[----:B------:R-:W-:Y:S01]  /*11aa0*/  @P0 SHF.R.U32.HI R223, RZ, c[0x0][0x2cc], R223 ;  /* 0x0000b300ffdf0a19 */ /* 0x000fe200000116df */
[----:B------:R-:W-:Y:S02]  /*11ab0*/  UIMAD UR5, UR11, UR5, URZ ;  /* 0x000000050b0572a4 */ /* 0x000fe4000f8e023f */
[----:B------:R-:W-:Y:S01]  /*11ac0*/  UIMAD UR4, UR11, UR4, URZ ;  /* 0x000000040b0472a4 */ /* 0x000fe2000f8e023f */
[----:B-1----:R-:W-:-:S04]  /*11ad0*/  SHF.R.S32.HI R222, RZ, 0x1f, R5 ;  /* 0x0000001fffde7819 */ /* 0x002fc80000011405 */
[----:B------:R-:W-:-:S04]  /*11ae0*/  LEA.HI R222, R222, R5, RZ, 0x3 ;  /* 0x00000005dede7211 */ /* 0x000fc800078f18ff */
[----:B------:R-:W-:-:S05]  /*11af0*/  LOP3.LUT R222, R222, 0xfffffff8, RZ, 0xc0, !PT ;  /* 0xfffffff8dede7812 */ /* 0x000fca00078ec0ff */
[----:B------:R-:W-:-:S04]  /*11b00*/  IMAD.IADD R222, R5, 0x1, -R222 ;  /* 0x0000000105de7824 */ /* 0x000fc800078e0ade */
[----:B------:R-:W-:-:S05]  /*11b10*/  IMAD.SHL.U32 R222, R222, 0x8, RZ ;  /* 0x00000008dede7824 */ /* 0x000fca00078e00ff */
[----:B------:R-:W-:-:S04]  /*11b20*/  SHF.R.S32.HI R217, RZ, 0x1f, R222 ;  /* 0x0000001fffd97819 */ /* 0x000fc800000114de */
[C---:B------:R-:W-:Y:S01]  /*11b30*/  SHF.L.U64.HI R217, R222.reuse, 0x1, R217 ;  /* 0x00000001ded97819 */ /* 0x040fe200000102d9 */
[----:B------:R-:W-:Y:S02]  /*11b40*/  IMAD.SHL.U32 R222, R222, 0x2, RZ ;  /* 0x00000002dede7824 */ /* 0x000fe400078e00ff */
.L_x_711:
[----:B------:R-:W-:Y:S04]  /*11b50*/  DEPBAR.LE SB0, 0x0 ;  /* 0x000080000000791a */ /* 0x000fe80000000000 */
[----:B------:R-:W-:Y:S01]  /*11b60*/  BAR.SYNC.DEFER_BLOCKING 0x0 ;  /* 0x0000000000007b1d */ /* 0x000fe20000010000 */
[----:B------:R-:W-:Y:S05]  /*11b70*/  ISETP.GE.AND P0, PT, R225, RZ, PT ;  /* 0x000000ffe100720c */ /* 0x000fea0003f06270 */
        /* <DEDUP_REMOVED lines=36> */
[----:B------:R-:W-:Y:S02]  /*11dc0*/  IADD3.X R9, RZ, R0, R215, P1, P0 ;  /* 0x00000000ff097210 */ /* 0x000fe40000fe04d7 */
[C---:B------:R-:W-:Y:S02]  /*11dd0*/  IADD3 R12, P0, R7.reuse, R222, RZ ;  /* 0x000000de070c7210 */ /* 0x040fe40007f1e0ff */
[----:B--2---:R-:W-:Y:S01]  /*11de0*/  IADD3 R14, P1, R7, R218, RZ ;  /* 0x000000da070e7210 */ /* 0x004fe20007f3e0ff */
[C---:B-1----:R-:W-:Y:S02]  /*11df0*/  IMAD.X R7, R4.reuse, 0x1, R221, P2 ;  /* 0x0000000104077824 */ /* 0x042fe400010e06dd */
[C---:B------:R-:W-:Y:S01]  /*11e00*/  IMAD.X R13, R4.reuse, 0x1, R217, P0 ;  /* 0x00000001040d7824 */ /* 0x040fe200000e06d9 */
[----:B------:R-:W-:Y:S01]  /*11e10*/  IADD3 R16, P0, R5, R222, RZ ;  /* 0x000000de05107210 */ /* 0x000fe20007f1e0ff */
[----:B------:R-:W-:Y:S01]  /*11e20*/  IMAD.X R15, R4, 0x1, R215, P1 ;  /* 0x00000001040f7824 */ /* 0x000fe200008e06d7 */
[----:B------:R-:W-:Y:S02]  /*11e30*/  IADD3 R5, R211, 0x100, RZ ;  /* 0x00000100d3057810 */ /* 0x000fe40007ffe0ff */
[----:B------:R-:W-:Y:S01]  /*11e40*/  ISETP.NE.U32.AND P1, PT, R219, RZ, PT ;  /* 0x000000ffdb00720c */ /* 0x000fe20003f25070 */
[----:B------:R-:W-:Y:S01]  /*11e50*/  IMAD.X R17, R0, 0x1, R217, P0 ;  /* 0x0000000100117824 */ /* 0x000fe200000e06d9 */
[----:B------:R-:W-:Y:S01]  /*11e60*/  ISETP.NE.U32.AND P0, PT, R216, RZ, PT ;  /* 0x000000ffd800720c */ /* 0x000fe20003f05070 */
[----:B------:R1:W-:Y:S04]  /*11e70*/  LDGSTS.E.BYPASS.LTC128B.128 [R5], [R12.64], !P4 ;  /* 0x000000000c057fae */ /* 0x0003e8000e101d54 */
[----:B------:R1:W-:Y:S04]  /*11e80*/  LDGSTS.E.BYPASS.LTC128B.128 [R5+0x2000], [R6.64], !P6 ;  /* 0x0200000006057fae */ /* 0x0003e8000f101d54 */
[----:B------:R1:W-:Y:S04]  /*11e90*/  LDGSTS.E.BYPASS.LTC128B.128 [R5+0x4000], [R14.64], !P5 ;  /* 0x040000000e057fae */ /* 0x0003e8000e901d54 */
[----:B------:R1:W-:Y:S04]  /*11ea0*/  LDGSTS.E.BYPASS.LTC128B.128 [R5+0x1000], [R16.64], !P4 ;  /* 0x0100000010057fae */ /* 0x0003e8000e101d54 */
[----:B------:R1:W-:Y:S04]  /*11eb0*/  LDGSTS.E.BYPASS.LTC128B.128.ZFILL [R5+0x3000], [R10.64], P1 ;  /* 0x030000000a057fae */ /* 0x0003e80008941d54 */
[----:B------:R1:W-:Y:S02]  /*11ec0*/  LDGSTS.E.BYPASS.LTC128B.128.ZFILL [R5+0x5000], [R8.64], P0 ;  /* 0x0500000008057fae */ /* 0x0003e40008141d54 */
.L_x_709:
[C---:B-123--:R-:W-:Y:S01]  /*11ed0*/  HMMA.16816.F32 R4, R132.reuse, R136, RZ ;  /* 0x000000888404723c */ /* 0x04efe200000018ff */
[----:B------:R-:W-:Y:S02]  /*11ee0*/  LDSM.16.M88.4 R172, [R201+0xc100] ;  /* 0x00c10000c9ac783b */ /* 0x000fe40000000200 */
[----:B------:R-:W-:Y:S05]  /*11ef0*/  ISETP.GE.AND P0, PT, R225, 0x1, PT ;  /* 0x00000001e100780c */ /* 0x000fea0003f06270 */
        /* <DEDUP_REMOVED lines=213> */
[----:B------:R-:W-:Y:S01]  /*12c50*/  IMAD.MOV.U32 R208, RZ, RZ, RZ ;  /* 0x000000ffffd07224 */ /* 0x000fe200078e00ff */
[----:B------:R-:W-:Y:S02]  /*12c60*/  LEA R209, R225, UR13, 0x6 ;  /* 0x0000000de1d17c11 */ /* 0x000fe4000f8e30ff */
[----:B------:R-:W-:Y:S02]  /*12c70*/  IADD3 R10, -R219, 0x10, RZ ;  /* 0x00000010db0a7810 */ /* 0x000fe40007ffe1ff */
        /* <DEDUP_REMOVED lines=33> */
[-CC-:B----4-:R-:W-:Y:S02]  /*12e90*/  IADD3.X R11, RZ, R4.reuse, R221.reuse, P1, P0 ;  /* 0x00000004ff0b7210 */ /* 0x190fe40000fe04dd */
[----:B------:R-:W-:Y:S01]  /*12ea0*/  IADD3 R8, P1, P0, R8, R5, R218 ;  /* 0x0000000508087210 */ /* 0x000fe2000783e0da */
[C---:B-----5:R-:W-:Y:S03]  /*12eb0*/  IMAD.X R13, R6.reuse, 0x1, R221, P2 ;  /* 0x00000001060d7824 */ /* 0x060fe600010e06dd */
        /* <DEDUP_REMOVED lines=15> */
.L_x_710:
[----:B--234-:R-:W-:Y:S01]  /*12fb0*/  PLOP3.LUT P0, PT, PT, PT, UP2, 0x80, 0x0 ;  /* 0x000000000000781c */ /* 0x01cfe20003f0f028 */
[----:B------:R-:W-:Y:S01]  /*12fc0*/  IMAD R14, R225, -0x40, R224 ;  /* 0xffffffc0e10e7824 */ /* 0x000fe200078e02e0 */
[----:B------:R-:W-:Y:S01]  /*12fd0*/  MOV R6, R182 ;  /* 0x000000b600067202 */ /* 0x000fe20000000f00 */
[----:B------:R-:W-:Y:S03]  /*12fe0*/  LDSM.16.MT88.4 R20, [R198+0x100] ;  /* 0x00010000c614783b */ /* 0x000fe60000004200 */
[----:B------:R-:W-:Y:S04]  /*12ff0*/  IADD3 R14, R14, UR9, -R183 ;  /* 0x000000090e0e7c10 */ /* 0x000fe8000fffe8b7 */
[----:B------:R-:W-:Y:S01]  /*13000*/  IADD3 R14, R14, -UR17, RZ ;  /* 0x800000110e0e7c10 */ /* 0x000fe2000fffe0ff */
[----:B------:R-:W-:Y:S02]  /*13010*/  LDSM.16.MT88.4 R28, [R197+0x100] ;  /* 0x00010000c51c783b */ /* 0x000fe40000004200 */
[----:B------:R-:W-:Y:S06]  /*13020*/  @P0 MOV R6, R223 ;  /* 0x000000df00060202 */ /* 0x000fec0000000f00 */
[----:B------:R-:W2:Y:S08]  /*13030*/  SHFL.IDX PT, R7, R6, 0x1, 0x1c1f ;  /* 0x003c1f0006077f89 */ /* 0x000eb000000e0000 */
[----:B------:R-:W3:Y:S08]  /*13040*/  SHFL.IDX PT, R5, R6, RZ, 0x1c1f ;  /* 0x001c1fff06057589 */ /* 0x000ef000000e0000 */
[----:B------:R-:W0:Y:S01]  /*13050*/  LDGDEPBAR ;  /* 0x00000000000079af */ /* 0x000e220000000000 */
[----:B--2---:R-:W-:Y:S04]  /*13060*/  IADD3 R4, R14, R7, RZ ;  /* 0x000000070e047210 */ /* 0x004fe80007ffe0ff */
[C---:B------:R-:W-:Y:S02]  /*13070*/  ISETP.GT.AND P0, PT, R4.reuse, RZ, PT ;  /* 0x000000ff0400720c */ /* 0x040fe40003f04270 */
[----:B------:R-:W-:Y:S02]  /*13080*/  ISETP.GT.AND P1, PT, R4, 0x1, PT ;  /* 0x000000010400780c */ /* 0x000fe40003f24270 */
[----:B------:R-:W-:Y:S02]  /*13090*/  FSEL R13, R154, -INF , P0 ;  /* 0xff8000009a0d7808 */ /* 0x000fe40000000000 */
[C---:B------:R-:W-:Y:S02]  /*130a0*/  ISETP.GT.AND P0, PT, R4.reuse, 0x8, PT ;  /* 0x000000080400780c */ /* 0x040fe40003f04270 */
[----:B-1----:R-:W-:Y:S02]  /*130b0*/  FSEL R11, R155, -INF , P1 ;  /* 0xff8000009b0b7808 */ /* 0x002fe40000800000 */
        /* <DEDUP_REMOVED lines=13> */
[----:B------:R-:W-:Y:S02]  /*13190*/  FMNMX.FTZ R0, R13, R2, !PT ;  /* 0x000000020d007209 */ /* 0x000fe40007810000 */
[----:B------:R-:W-:Y:S02]  /*131a0*/  ISETP.GT.AND P1, PT, R14, 0x8, PT ;  /* 0x000000080e00780c */ /* 0x000fe40003f24270 */
[----:B------:R-:W-:Y:S02]  /*131b0*/  FMNMX.FTZ R5, R6, R3, !PT ;  /* 0x0000000306057209 */ /* 0x000fe40007810000 */
[----:B------:R-:W-:Y:S02]  /*131c0*/  FSEL R141, R159, -INF , P0 ;  /* 0xff8000009f8d7808 */ /* 0x000fe40000000000 */
[----:B------:R-:W-:Y:S02]  /*131d0*/  FSEL R12, R153, -INF , P1 ;  /* 0xff800000990c7808 */ /* 0x000fe40000800000 */
[C---:B------:R-:W-:Y:S02]  /*131e0*/  ISETP.GT.AND P2, PT, R4.reuse, 0x9, PT ;  /* 0x000000090400780c */ /* 0x040fe40003f44270 */
[----:B------:R-:W-:Y:S02]  /*131f0*/  ISETP.GT.AND P0, PT, R4, 0x20, PT ;  /* 0x000000200400780c */ /* 0x000fe40003f04270 */
[----:B------:R-:W-:Y:S02]  /*13200*/  FMNMX.FTZ R0, R11, R0, !PT ;  /* 0x000000000b007209 */ /* 0x000fe40007810000 */
        /* <DEDUP_REMOVED lines=8> */
[----:B------:R-:W-:Y:S02]  /*13290*/  ISETP.GT.AND P1, PT, R14, 0x10, PT ;  /* 0x000000100e00780c */ /* 0x000fe40003f24270 */
[----:B------:R-:W-:Y:S02]  /*132a0*/  FSEL R157, R214, -INF , P0 ;  /* 0xff800000d69d7808 */ /* 0x000fe40000000000 */
[----:B------:R-:W-:Y:S02]  /*132b0*/  FSEL R164, R164, -INF , P1 ;  /* 0xff800000a4a47808 */ /* 0x000fe40000800000 */
[----:B------:R-:W-:Y:S02]  /*132c0*/  FMNMX.FTZ R0, R7, R0, !PT ;  /* 0x0000000007007209 */ /* 0x000fe40007810000 */
        /* <DEDUP_REMOVED lines=68> */
[----:B--2---:R-:W-:Y:S04]  /*13710*/  FMNMX.FTZ R0, R4, R15, !PT ;  /* 0x0000000f04007209 */ /* 0x004fe80007810000 */
[----:B------:R-:W-:Y:S02]  /*13720*/  FSEL R144, R144, RZ, P1 ;  /* 0x000000ff90907208 */ /* 0x000fe40000800000 */
[C---:B------:R-:W-:Y:S01]  /*13730*/  FSETP.NEU.FTZ.AND P0, PT, R0.reuse, -INF , PT ;  /* 0xff8000000000780b */ /* 0x040fe20003f1d000 */
[----:B------:R-:W-:Y:S01]  /*13740*/  FMUL.FTZ R147, R0, c[0x0][0x2d0] ;  /* 0x0000b40000937a20 */ /* 0x000fe20000410000 */
[----:B------:R-:W-:Y:S01]  /*13750*/  FSEL R5, R132, RZ, P1 ;  /* 0x000000ff84057208 */ /* 0x000fe20000800000 */
[--C-:B------:R-:W-:Y:S01]  /*13760*/  FFMA.FTZ R173, R13, c[0x0][0x2d0], -R144.reuse ;  /* 0x0000b4000dad7a23 */ /* 0x100fe20000010890 */
[----:B------:R-:W-:Y:S01]  /*13770*/  FSEL R4, R0, RZ, P0 ;  /* 0x000000ff00047208 */ /* 0x000fe20000000000 */
[----:B------:R-:W-:Y:S01]  /*13780*/  FFMA.FTZ R168, R11, c[0x0][0x2d0], -R144 ;  /* 0x0000b4000ba87a23 */ /* 0x000fe20000010890 */
[----:B------:R-:W-:Y:S01]  /*13790*/  FSEL R147, R147, RZ, P0 ;  /* 0x000000ff93937208 */ /* 0x000fe20000000000 */
[----:B------:R-:W-:Y:S01]  /*137a0*/  FADD.FTZ R5, -R5, R2 ;  /* 0x0000000205057221 */ /* 0x000fe20000010100 */
[----:B------:R-:W-:Y:S01]  /*137b0*/  ISETP.GT.AND P0, PT, R225, UR7, PT ;  /* 0x00000007e1007c0c */ /* 0x000fe2000bf04270 */
[----:B------:R-:W-:Y:S01]  /*137c0*/  FADD.FTZ R4, -R4, R3 ;  /* 0x0000000304047221 */ /* 0x000fe20000010100 */
[----:B------:R-:W-:Y:S01]  /*137d0*/  MUFU.EX2 R173, R173 ;  /* 0x000000ad00ad7308 */ /* 0x000fe20000000800 */
[--C-:B------:R-:W-:Y:S02]  /*137e0*/  FFMA.FTZ R170, R12, c[0x0][0x2d0], -R147.reuse ;  /* 0x0000b4000caa7a23 */ /* 0x100fe40000010893 */
[----:B------:R-:W1:Y:S01]  /*137f0*/  LDSM.16.MT88.4 R12, [R203+0x100] ;  /* 0x00010000cb0c783b */ /* 0x000e620000004200 */
[--C-:B------:R-:W-:Y:S02]  /*13800*/  FFMA.FTZ R135, R9, c[0x0][0x2d0], -R144.reuse ;  /* 0x0000b40009877a23 */ /* 0x100fe40000010890 */
[--C-:B------:R-:W-:Y:S02]  /*13810*/  FFMA.FTZ R134, R7, c[0x0][0x2d0], -R144.reuse ;  /* 0x0000b40007867a23 */ /* 0x100fe40000010890 */
[--C-:B------:R-:W-:Y:S02]  /*13820*/  FFMA.FTZ R172, R6, c[0x0][0x2d0], -R147.reuse ;  /* 0x0000b40006ac7a23 */ /* 0x100fe40000010893 */
[--C-:B------:R-:W-:Y:S01]  /*13830*/  FFMA.FTZ R171, R8, c[0x0][0x2d0], -R147.reuse ;  /* 0x0000b40008ab7a23 */ /* 0x100fe20000010893 */
[----:B------:R-:W2:Y:S01]  /*13840*/  MUFU.EX2 R168, R168 ;  /* 0x000000a800a87308 */ /* 0x000ea20000000800 */
[--C-:B------:R-:W-:Y:S02]  /*13850*/  FFMA.FTZ R169, R10, c[0x0][0x2d0], -R147.reuse ;  /* 0x0000b4000aa97a23 */ /* 0x100fe40000010893 */
[----:B------:R-:W-:Y:S02]  /*13860*/  FMUL.FTZ R3, R4, c[0x0][0x2d0] ;  /* 0x0000b40004037a20 */ /* 0x000fe40000410000 */
[----:B------:R-:W-:Y:S02]  /*13870*/  FMUL.FTZ R2, R5, c[0x0][0x2d0] ;  /* 0x0000b40005027a20 */ /* 0x000fe40000410000 */
[--C-:B------:R-:W-:Y:S02]  /*13880*/  FFMA.FTZ R174, R164, c[0x0][0x2d0], -R147.reuse ;  /* 0x0000b400a4ae7a23 */ /* 0x100fe40000010893 */
[----:B------:R-:W-:Y:S01]  /*13890*/  LDSM.16.MT88.4 R164, [R203+0x5900] ;  /* 0x00590000cba4783b */ /* 0x000fe20000004200 */
        /* <DEDUP_REMOVED lines=8> */
[--C-:B------:R-:W-:Y:S01]  /*13920*/  FFMA.FTZ R227, R141, c[0x0][0x2d0], -R144.reuse ;  /* 0x0000b4008de37a23 */ /* 0x100fe20000010890 */
[----:B--2---:R-:W-:Y:S01]  /*13930*/  F2FP.PACK_AB R137, R168, R173 ;  /* 0x000000ada889723e */ /* 0x004fe200000000ff */
[----:B------:R-:W-:Y:S01]  /*13940*/  LDSM.16.MT88.4 R140, [R197+0x2900] ;  /* 0x00290000c58c783b */ /* 0x000fe20000004200 */
[--C-:B------:R-:W-:Y:S02]  /*13950*/  FFMA.FTZ R226, R160, c[0x0][0x2d0], -R147.reuse ;  /* 0x0000b400a0e27a23 */ /* 0x100fe40000010893 */
[--C-:B------:R-:W-:Y:S02]  /*13960*/  FFMA.FTZ R229, R158, c[0x0][0x2d0], -R147.reuse ;  /* 0x0000b4009ee57a23 */ /* 0x100fe40000010893 */
[----:B------:R-:W-:Y:S01]  /*13970*/  MUFU.EX2 R172, R172 ;  /* 0x000000ac00ac7308 */ /* 0x000fe20000000800 */
[--C-:B------:R-:W-:Y:S02]  /*13980*/  FFMA.FTZ R228, R159, c[0x0][0x2d0], -R144.reuse ;  /* 0x0000b4009fe47a23 */ /* 0x100fe40000010890 */
[----:B------:R-:W-:Y:S01]  /*13990*/  LDSM.16.MT88.4 R160, [R196+0x3900] ;  /* 0x00390000c4a0783b */ /* 0x000fe20000004200 */
[--C-:B------:R-:W-:Y:S02]  /*139a0*/  FFMA.FTZ R231, R157, c[0x0][0x2d0], -R144.reuse ;  /* 0x0000b4009de77a23 */ /* 0x100fe40000010890 */
[--C-:B------:R-:W-:Y:S02]  /*139b0*/  FFMA.FTZ R230, R156, c[0x0][0x2d0], -R147.reuse ;  /* 0x0000b4009ce67a23 */ /* 0x100fe40000010893 */
[--C-:B------:R-:W-:Y:S02]  /*139c0*/  FFMA.FTZ R233, R154, c[0x0][0x2d0], -R147.reuse ;  /* 0x0000b4009ae97a23 */ /* 0x100fe40000010893 */
[----:B------:R-:W2:Y:S01]  /*139d0*/  MUFU.EX2 R171, R171 ;  /* 0x000000ab00ab7308 */ /* 0x000ea20000000800 */
[----:B------:R-:W-:Y:S01]  /*139e0*/  LDSM.16.MT88.4 R156, [R197+0x3900] ;  /* 0x00390000c59c783b */ /* 0x000fe20000004200 */
[--C-:B------:R-:W-:Y:S01]  /*139f0*/  FFMA.FTZ R232, R155, c[0x0][0x2d0], -R144.reuse ;  /* 0x0000b4009be87a23 */ /* 0x100fe20000010890 */
[----:B---3--:R-:W-:Y:S01]  /*13a00*/  F2FP.PACK_AB R139, R134, R135 ;  /* 0x00000087868b723e */ /* 0x008fe200000000ff */
[--C-:B------:R-:W-:Y:S02]  /*13a10*/  FFMA.FTZ R235, R153, c[0x0][0x2d0], -R144.reuse ;  /* 0x0000b40099eb7a23 */ /* 0x100fe40000010890 */
[--C-:B------:R-:W-:Y:S03]  /*13a20*/  FFMA.FTZ R234, R152, c[0x0][0x2d0], -R147.reuse ;  /* 0x0000b40098ea7a23 */ /* 0x100fe60000010893 */
[----:B------:R-:W-:Y:S01]  /*13a30*/  LDSM.16.MT88.4 R152, [R198+0x3900] ;  /* 0x00390000c698783b */ /* 0x000fe20000004200 */
[----:B------:R-:W-:Y:S01]  /*13a40*/  MUFU.EX2 R170, R170 ;  /* 0x000000aa00aa7308 */ /* 0x000fe20000000800 */
[--C-:B------:R-:W-:Y:S02]  /*13a50*/  FFMA.FTZ R237, R150, c[0x0][0x2d0], -R147.reuse ;  /* 0x0000b40096ed7a23 */ /* 0x100fe40000010893 */
[--C-:B------:R-:W-:Y:S02]  /*13a60*/  FFMA.FTZ R236, R151, c[0x0][0x2d0], -R144.reuse ;  /* 0x0000b40097ec7a23 */ /* 0x100fe40000010890 */
[--C-:B------:R-:W-:Y:S02]  /*13a70*/  FFMA.FTZ R239, R149, c[0x0][0x2d0], -R144.reuse ;  /* 0x0000b40095ef7a23 */ /* 0x100fe40000010890 */
[--C-:B------:R-:W-:Y:S02]  /*13a80*/  FFMA.FTZ R238, R148, c[0x0][0x2d0], -R147.reuse ;  /* 0x0000b40094ee7a23 */ /* 0x100fe40000010893 */
[----:B------:R-:W-:Y:S01]  /*13a90*/  LDSM.16.MT88.4 R148, [R203+0x3900] ;  /* 0x00390000cb94783b */ /* 0x000fe20000004200 */
[----:B------:R-:W3:Y:S01]  /*13aa0*/  MUFU.EX2 R169, R169 ;  /* 0x000000a900a97308 */ /* 0x000ee20000000800 */
[--C-:B------:R-:W-:Y:S02]  /*13ab0*/  FFMA.FTZ R240, R145, c[0x0][0x2d0], -R144.reuse ;  /* 0x0000b40091f07a23 */ /* 0x100fe40000010890 */
[----:B------:R-:W-:Y:S01]  /*13ac0*/  FFMA.FTZ R147, R146, c[0x0][0x2d0], -R147 ;  /* 0x0000b40092937a23 */ /* 0x000fe20000010893 */
[----:B--2---:R-:W-:Y:S01]  /*13ad0*/  F2FP.PACK_AB R136, R171, R172 ;  /* 0x000000acab88723e */ /* 0x004fe200000000ff */
[----:B------:R-:W-:Y:S05]  /*13ae0*/  FFMA.FTZ R144, R133, c[0x0][0x2d0], -R144 ;  /* 0x0000b40085907a23 */ /* 0x000fea0000010890 */
[----:B------:R-:W2:Y:S10]  /*13af0*/  MUFU.EX2 R3, R3 ;  /* 0x0000000300037308 */ /* 0x000eb40000000800 */
[----:B------:R-:W4:Y:S01]  /*13b00*/  MUFU.EX2 R2, R2 ;  /* 0x0000000200027308 */ /* 0x000f220000000800 */
[----:B---3--:R-:W-:Y:S09]  /*13b10*/  F2FP.PACK_AB R138, R169, R170 ;  /* 0x000000aaa98a723e */ /* 0x008ff200000000ff */
[----:B------:R-:W-:Y:S01]  /*13b20*/  MUFU.EX2 R241, R147 ;  /* 0x0000009300f17308 */ /* 0x000fe20000000800 */
[C---:B--2---:R-:W-:Y:S02]  /*13b30*/  FMUL.FTZ R4, R3.reuse, R128 ;  /* 0x0000008003047220 */ /* 0x044fe40000410000 */
[C---:B------:R-:W-:Y:S02]  /*13b40*/  FMUL.FTZ R5, R3.reuse, R129 ;  /* 0x0000008103057220 */ /* 0x040fe40000410000 */
[C---:B------:R-:W-:Y:S02]  /*13b50*/  FMUL.FTZ R8, R3.reuse, R124 ;  /* 0x0000007c03087220 */ /* 0x040fe40000410000 */
[C---:B------:R-:W-:Y:S03]  /*13b60*/  FMUL.FTZ R9, R3.reuse, R125 ;  /* 0x0000007d03097220 */ /* 0x040fe60000410000 */
[----:B------:R2:W-:Y:S01]  /*13b70*/  MUFU.EX2 R133, R144 ;  /* 0x0000009000857308 */ /* 0x0005e20000000800 */
[C---:B------:R-:W-:Y:S02]  /*13b80*/  FMUL.FTZ R16, R3.reuse, R116 ;  /* 0x0000007403107220 */ /* 0x040fe40000410000 */
[C---:B----4-:R-:W-:Y:S02]  /*13b90*/  FMUL.FTZ R6, R2.reuse, R130 ;  /* 0x0000008202067220 */ /* 0x050fe40000410000 */
[C---:B------:R-:W-:Y:S02]  /*13ba0*/  FMUL.FTZ R7, R2.reuse, R131 ;  /* 0x0000008302077220 */ /* 0x040fe40000410000 */
[----:B------:R-:W-:Y:S01]  /*13bb0*/  LDSM.16.MT88.4 R128, [R198+0x2900] ;  /* 0x00290000c680783b */ /* 0x000fe20000004200 */
[C---:B------:R-:W-:Y:S02]  /*13bc0*/  FMUL.FTZ R10, R2.reuse, R126 ;  /* 0x0000007e020a7220 */ /* 0x040fe40000410000 */
[C---:B------:R-:W-:Y:S01]  /*13bd0*/  FMUL.FTZ R11, R2.reuse, R127 ;  /* 0x0000007f020b7220 */ /* 0x040fe20000410000 */
[----:B------:R-:W-:Y:S01]  /*13be0*/  MUFU.EX2 R174, R174 ;  /* 0x000000ae00ae7308 */ /* 0x000fe20000000800 */
[C---:B-1----:R-:W-:Y:S03]  /*13bf0*/  HMMA.16816.F32 R4, R136.reuse, R12, R4 ;  /* 0x0000000c8804723c */ /* 0x042fe60000001804 */
[----:B------:R-:W-:Y:S02]  /*13c00*/  LDSM.16.MT88.4 R124, [R203+0x2900] ;  /* 0x00290000cb7c783b */ /* 0x000fe40000004200 */
[C---:B------:R-:W-:Y:S02]  /*13c10*/  FMUL.FTZ R17, R3.reuse, R117 ;  /* 0x0000007503117220 */ /* 0x040fe40000410000 */
[C---:B------:R-:W-:Y:S01]  /*13c20*/  FMUL.FTZ R12, R3.reuse, R120 ;  /* 0x00000078030c7220 */ /* 0x040fe20000410000 */
[C---:B------:R-:W-:Y:S01]  /*13c30*/  HMMA.16816.F32 R8, R136.reuse, R14, R8 ;  /* 0x0000000e8808723c */ /* 0x040fe20000001808 */
[----:B------:R-:W1:Y:S03]  /*13c40*/  MUFU.EX2 R175, R175 ;  /* 0x000000af00af7308 */ /* 0x000e660000000800 */
[C---:B------:R-:W-:Y:S01]  /*13c50*/  FMUL.FTZ R13, R3.reuse, R121 ;  /* 0x00000079030d7220 */ /* 0x040fe20000410000 */
[----:B--2---:R-:W-:Y:S01]  /*13c60*/  LDSM.16.MT88.4 R144, [R196+0x1900] ;  /* 0x00190000c490783b */ /* 0x004fe20000004200 */
[C---:B------:R-:W-:Y:S02]  /*13c70*/  FMUL.FTZ R18, R2.reuse, R118 ;  /* 0x0000007602127220 */ /* 0x040fe40000410000 */
[C---:B------:R-:W-:Y:S03]  /*13c80*/  FMUL.FTZ R14, R2.reuse, R122 ;  /* 0x0000007a020e7220 */ /* 0x040fe60000410000 */
[----:B------:R-:W-:Y:S01]  /*13c90*/  MUFU.EX2 R176, R176 ;  /* 0x000000b000b07308 */ /* 0x000fe20000000800 */
[C---:B------:R-:W-:Y:S02]  /*13ca0*/  FMUL.FTZ R15, R2.reuse, R123 ;  /* 0x0000007b020f7220 */ /* 0x040fe40000410000 */
[----:B------:R-:W2:Y:S01]  /*13cb0*/  LDSM.16.MT88.4 R120, [R196+0x100] ;  /* 0x00010000c478783b */ /* 0x000ea20000004200 */
[C---:B------:R-:W-:Y:S02]  /*13cc0*/  FMUL.FTZ R19, R2.reuse, R119 ;  /* 0x0000007702137220 */ /* 0x040fe40000410000 */
[C---:B------:R-:W-:Y:S02]  /*13cd0*/  FMUL.FTZ R24, R3.reuse, R108 ;  /* 0x0000006c03187220 */ /* 0x040fe40000410000 */
[C---:B------:R-:W-:Y:S02]  /*13ce0*/  HMMA.16816.F32 R12, R136.reuse, R20, R12 ;  /* 0x00000014880c723c */ /* 0x040fe4000000180c */
[----:B------:R-:W3:Y:S01]  /*13cf0*/  MUFU.EX2 R177, R177 ;  /* 0x000000b100b17308 */ /* 0x000ee20000000800 */
[----:B------:R-:W-:Y:S01]  /*13d00*/  LDSM.16.MT88.4 R116, [R198+0x900] ;  /* 0x00090000c674783b */ /* 0x000fe20000004200 */
[C---:B------:R-:W-:Y:S02]  /*13d10*/  FMUL.FTZ R25, R3.reuse, R109 ;  /* 0x0000006d03197220 */ /* 0x040fe40000410000 */
[C---:B------:R-:W-:Y:S02]  /*13d20*/  FMUL.FTZ R26, R2.reuse, R110 ;  /* 0x0000006e021a7220 */ /* 0x040fe40000410000 */
[C---:B------:R-:W-:Y:S04]  /*13d30*/  HMMA.16816.F32 R16, R136.reuse, R22, R16 ;  /* 0x000000168810723c */ /* 0x040fe80000001810 */
[C---:B------:R-:W-:Y:S01]  /*13d40*/  FMUL.FTZ R20, R3.reuse, R112 ;  /* 0x0000007003147220 */ /* 0x040fe20000410000 */
[----:B------:R-:W-:Y:S01]  /*13d50*/  MUFU.EX2 R178, R178 ;  /* 0x000000b200b27308 */ /* 0x000fe20000000800 */
[C---:B------:R-:W-:Y:S02]  /*13d60*/  FMUL.FTZ R21, R3.reuse, R113 ;  /* 0x0000007103157220 */ /* 0x040fe40000410000 */
[C---:B------:R-:W-:Y:S04]  /*13d70*/  FMUL.FTZ R22, R2.reuse, R114 ;  /* 0x0000007202167220 */ /* 0x040fe80000410000 */
[C---:B------:R-:W-:Y:S02]  /*13d80*/  FMUL.FTZ R23, R2.reuse, R115 ;  /* 0x0000007302177220 */ /* 0x040fe40000410000 */
[----:B------:R-:W4:Y:S01]  /*13d90*/  LDSM.16.MT88.4 R112, [R203+0x2100] ;  /* 0x00210000cb70783b */ /* 0x000f220000004200 */
[C---:B------:R-:W-:Y:S01]  /*13da0*/  FMUL.FTZ R27, R2.reuse, R111 ;  /* 0x0000006f021b7220 */ /* 0x040fe20000410000 */
[----:B------:R-:W5:Y:S01]  /*13db0*/  MUFU.EX2 R179, R179 ;  /* 0x000000b300b37308 */ /* 0x000f620000000800 */
[C---:B------:R-:W-:Y:S02]  /*13dc0*/  FMUL.FTZ R32, R3.reuse, R100 ;  /* 0x0000006403207220 */ /* 0x040fe40000410000 */
[C---:B------:R-:W-:Y:S03]  /*13dd0*/  HMMA.16816.F32 R20, R136.reuse, R28, R20 ;  /* 0x0000001c8814723c */ /* 0x040fe60000001814 */
[----:B------:R-:W-:Y:S01]  /*13de0*/  LDSM.16.MT88.4 R108, [R196+0x2100] ;  /* 0x00210000c46c783b */ /* 0x000fe20000004200 */
[C---:B------:R-:W-:Y:S02]  /*13df0*/  FMUL.FTZ R33, R3.reuse, R101 ;  /* 0x0000006503217220 */ /* 0x040fe40000410000 */
[C---:B------:R-:W-:Y:S01]  /*13e00*/  FMUL.FTZ R34, R2.reuse, R102 ;  /* 0x0000006602227220 */ /* 0x040fe20000410000 */
[----:B------:R-:W-:Y:S01]  /*13e10*/  MUFU.EX2 R214, R214 ;  /* 0x000000d600d67308 */ /* 0x000fe20000000800 */
[C---:B------:R-:W-:Y:S04]  /*13e20*/  HMMA.16816.F32 R24, R136.reuse, R30, R24 ;  /* 0x0000001e8818723c */ /* 0x040fe80000001818 */
[C---:B------:R-:W-:Y:S02]  /*13e30*/  FMUL.FTZ R28, R3.reuse, R104 ;  /* 0x00000068031c7220 */ /* 0x040fe40000410000 */
[C---:B------:R-:W-:Y:S02]  /*13e40*/  FMUL.FTZ R29, R3.reuse, R105 ;  /* 0x00000069031d7220 */ /* 0x040fe40000410000 */
[C---:B------:R-:W-:Y:S01]  /*13e50*/  FMUL.FTZ R30, R2.reuse, R106 ;  /* 0x0000006a021e7220 */ /* 0x040fe20000410000 */
[----:B------:R-:W1:Y:S03]  /*13e60*/  MUFU.EX2 R227, R227 ;  /* 0x000000e300e37308 */ /* 0x000e660000000800 */
[C---:B------:R-:W-:Y:S02]  /*13e70*/  FMUL.FTZ R31, R2.reuse, R107 ;  /* 0x0000006b021f7220 */ /* 0x040fe40000410000 */
[----:B------:R-:W1:Y:S01]  /*13e80*/  LDSM.16.MT88.4 R104, [R198+0x2100] ;  /* 0x00210000c668783b */ /* 0x000e620000004200 */
[C---:B------:R-:W-:Y:S02]  /*13e90*/  FMUL.FTZ R35, R2.reuse, R103 ;  /* 0x0000006702237220 */ /* 0x040fe40000410000 */
[C---:B------:R-:W-:Y:S02]  /*13ea0*/  FMUL.FTZ R36, R3.reuse, R36 ;  /* 0x0000002403247220 */ /* 0x040fe40000410000 */
[C---:B--2---:R-:W-:Y:S01]  /*13eb0*/  HMMA.16816.F32 R28, R136.reuse, R120, R28 ;  /* 0x00000078881c723c */ /* 0x044fe2000000181c */
[----:B------:R-:W-:Y:S02]  /*13ec0*/  MUFU.EX2 R226, R226 ;  /* 0x000000e200e27308 */ /* 0x000fe40000000800 */
[----:B------:R-:W2:Y:S01]  /*13ed0*/  LDSM.16.MT88.4 R100, [R197+0x2100] ;  /* 0x00210000c564783b */ /* 0x000ea20000004200 */
[C---:B------:R-:W-:Y:S02]  /*13ee0*/  FMUL.FTZ R37, R3.reuse, R37 ;  /* 0x0000002503257220 */ /* 0x040fe40000410000 */
[C---:B------:R-:W-:Y:S02]  /*13ef0*/  FMUL.FTZ R38, R2.reuse, R38 ;  /* 0x0000002602267220 */ /* 0x040fe40000410000 */
[C---:B------:R-:W-:Y:S03]  /*13f00*/  HMMA.16816.F32 R32, R136.reuse, R122, R32 ;  /* 0x0000007a8820723c */ /* 0x040fe60000001820 */
[----:B------:R-:W-:Y:S01]  /*13f10*/  LDSM.16.MT88.4 R120, [R196+0x900] ;  /* 0x00090000c478783b */ /* 0x000fe20000004200 */
[C---:B------:R-:W-:Y:S01]  /*13f20*/  FMUL.FTZ R39, R2.reuse, R39 ;  /* 0x0000002702277220 */ /* 0x040fe20000410000 */
[----:B------:R-:W1:Y:S01]  /*13f30*/  MUFU.EX2 R229, R229 ;  /* 0x000000e500e57308 */ /* 0x000e620000000800 */
[C---:B------:R-:W-:Y:S02]  /*13f40*/  FMUL.FTZ R40, R3.reuse, R40 ;  /* 0x0000002803287220 */ /* 0x040fe40000410000 */
[C---:B------:R-:W-:Y:S03]  /*13f50*/  FMUL.FTZ R41, R3.reuse, R41 ;  /* 0x0000002903297220 */ /* 0x040fe60000410000 */
[C---:B----4-:R-:W-:Y:S03]  /*13f60*/  HMMA.16816.F32 R36, R136.reuse, R112, R36 ;  /* 0x000000708824723c */ /* 0x050fe60000001824 */
[C---:B------:R-:W-:Y:S01]  /*13f70*/  FMUL.FTZ R42, R2.reuse, R42 ;  /* 0x0000002a022a7220 */ /* 0x040fe20000410000 */
[----:B------:R-:W-:Y:S01]  /*13f80*/  MUFU.EX2 R228, R228 ;  /* 0x000000e400e47308 */ /* 0x000fe20000000800 */
[C---:B------:R-:W-:Y:S02]  /*13f90*/  FMUL.FTZ R43, R2.reuse, R43 ;  /* 0x0000002b022b7220 */ /* 0x040fe40000410000 */
[C---:B------:R-:W-:Y:S02]  /*13fa0*/  FMUL.FTZ R44, R3.reuse, R44 ;  /* 0x0000002c032c7220 */ /* 0x040fe40000410000 */
[C---:B------:R-:W-:Y:S03]  /*13fb0*/  FMUL.FTZ R45, R3.reuse, R45 ;  /* 0x0000002d032d7220 */ /* 0x040fe60000410000 */
[C---:B------:R-:W-:Y:S01]  /*13fc0*/  HMMA.16816.F32 R40, R136.reuse, R114, R40 ;  /* 0x000000728828723c */ /* 0x040fe20000001828 */
[----:B------:R-:W-:Y:S01]  /*13fd0*/  LDSM.16.MT88.4 R112, [R203+0x900] ;  /* 0x00090000cb70783b */ /* 0x000fe20000004200 */
[----:B------:R-:W4:Y:S01]  /*13fe0*/  MUFU.EX2 R231, R231 ;  /* 0x000000e700e77308 */ /* 0x000f220000000800 */
[C---:B------:R-:W-:Y:S02]  /*13ff0*/  FMUL.FTZ R46, R2.reuse, R46 ;  /* 0x0000002e022e7220 */ /* 0x040fe40000410000 */
[C---:B------:R-:W-:Y:S02]  /*14000*/  FMUL.FTZ R47, R2.reuse, R47 ;  /* 0x0000002f022f7220 */ /* 0x040fe40000410000 */
[C---:B------:R-:W-:Y:S02]  /*14010*/  FMUL.FTZ R48, R3.reuse, R48 ;  /* 0x0000003003307220 */ /* 0x040fe40000410000 */
[C---:B------:R-:W-:Y:S03]  /*14020*/  FMUL.FTZ R49, R3.reuse, R49 ;  /* 0x0000003103317220 */ /* 0x040fe60000410000 */
[C---:B-1----:R-:W-:Y:S01]  /*14030*/  HMMA.16816.F32 R44, R136.reuse, R104, R44 ;  /* 0x00000068882c723c */ /* 0x042fe2000000182c */
[----:B------:R-:W-:Y:S02]  /*14040*/  MUFU.EX2 R230, R230 ;  /* 0x000000e600e67308 */ /* 0x000fe40000000800 */
[C---:B------:R-:W-:Y:S02]  /*14050*/  FMUL.FTZ R50, R2.reuse, R50 ;  /* 0x0000003202327220 */ /* 0x040fe40000410000 */
[C---:B------:R-:W-:Y:S02]  /*14060*/  FMUL.FTZ R51, R2.reuse, R51 ;  /* 0x0000003302337220 */ /* 0x040fe40000410000 */
[C---:B------:R-:W-:Y:S02]  /*14070*/  FMUL.FTZ R52, R3.reuse, R52 ;  /* 0x0000003403347220 */ /* 0x040fe40000410000 */
[C---:B------:R-:W-:Y:S02]  /*14080*/  FMUL.FTZ R53, R3.reuse, R53 ;  /* 0x0000003503357220 */ /* 0x040fe40000410000 */
[----:B------:R-:W1:Y:S01]  /*14090*/  MUFU.EX2 R233, R233 ;  /* 0x000000e900e97308 */ /* 0x000e620000000800 */
[C---:B------:R-:W-:Y:S01]  /*140a0*/  HMMA.16816.F32 R48, R136.reuse, R106, R48 ;  /* 0x0000006a8830723c */ /* 0x040fe20000001830 */
[----:B------:R-:W1:Y:S02]  /*140b0*/  LDSM.16.MT88.4 R104, [R203+0x4100] ;  /* 0x00410000cb68783b */ /* 0x000e640000004200 */
[C---:B------:R-:W-:Y:S02]  /*140c0*/  FMUL.FTZ R54, R2.reuse, R54 ;  /* 0x0000003602367220 */ /* 0x040fe40000410000 */
[C---:B------:R-:W-:Y:S02]  /*140d0*/  FMUL.FTZ R55, R2.reuse, R55 ;  /* 0x0000003702377220 */ /* 0x040fe40000410000 */
[C---:B------:R-:W-:Y:S02]  /*140e0*/  FMUL.FTZ R56, R3.reuse, R56 ;  /* 0x0000003803387220 */ /* 0x040fe40000410000 */
[C---:B------:R-:W-:Y:S01]  /*140f0*/  FMUL.FTZ R57, R3.reuse, R57 ;  /* 0x0000003903397220 */ /* 0x040fe20000410000 */
[----:B------:R-:W-:Y:S02]  /*14100*/  MUFU.EX2 R232, R232 ;  /* 0x000000e800e87308 */ /* 0x000fe40000000800 */
[C---:B--2---:R-:W-:Y:S03]  /*14110*/  HMMA.16816.F32 R52, R136.reuse, R100, R52 ;  /* 0x000000648834723c */ /* 0x044fe60000001834 */
[C---:B------:R-:W-:Y:S02]  /*14120*/  FMUL.FTZ R58, R2.reuse, R58 ;  /* 0x0000003a023a7220 */ /* 0x040fe40000410000 */
[C---:B------:R-:W-:Y:S02]  /*14130*/  FMUL.FTZ R59, R2.reuse, R59 ;  /* 0x0000003b023b7220 */ /* 0x040fe40000410000 */
[C---:B------:R-:W-:Y:S01]  /*14140*/  FMUL.FTZ R60, R3.reuse, R60 ;  /* 0x0000003c033c7220 */ /* 0x040fe20000410000 */
[----:B------:R-:W2:Y:S01]  /*14150*/  MUFU.EX2 R235, R235 ;  /* 0x000000eb00eb7308 */ /* 0x000ea20000000800 */
[C---:B------:R-:W-:Y:S03]  /*14160*/  FMUL.FTZ R61, R3.reuse, R61 ;  /* 0x0000003d033d7220 */ /* 0x040fe60000410000 */
[C---:B------:R-:W-:Y:S01]  /*14170*/  HMMA.16816.F32 R56, R136.reuse, R102, R56 ;  /* 0x000000668838723c */ /* 0x040fe20000001838 */
[----:B------:R-:W2:Y:S02]  /*14180*/  LDSM.16.MT88.4 R100, [R198+0x4100] ;  /* 0x00410000c664783b */ /* 0x000ea40000004200 */
[C---:B------:R-:W-:Y:S02]  /*14190*/  FMUL.FTZ R62, R2.reuse, R62 ;  /* 0x0000003e023e7220 */ /* 0x040fe40000410000 */
[C---:B------:R-:W-:Y:S01]  /*141a0*/  FMUL.FTZ R63, R2.reuse, R63 ;  /* 0x0000003f023f7220 */ /* 0x040fe20000410000 */
[----:B------:R-:W-:Y:S01]  /*141b0*/  MUFU.EX2 R234, R234 ;  /* 0x000000ea00ea7308 */ /* 0x000fe20000000800 */
[C---:B------:R-:W-:Y:S02]  /*141c0*/  FMUL.FTZ R64, R3.reuse, R64 ;  /* 0x0000004003407220 */ /* 0x040fe40000410000 */
[C---:B------:R-:W-:Y:S03]  /*141d0*/  FMUL.FTZ R65, R3.reuse, R65 ;  /* 0x0000004103417220 */ /* 0x040fe60000410000 */
[C---:B------:R-:W-:Y:S03]  /*141e0*/  HMMA.16816.F32 R60, R136.reuse, R108, R60 ;  /* 0x0000006c883c723c */ /* 0x040fe6000000183c */
[C---:B------:R-:W-:Y:S01]  /*141f0*/  FMUL.FTZ R66, R2.reuse, R66 ;  /* 0x0000004202427220 */ /* 0x040fe20000410000 */
[----:B------:R-:W2:Y:S01]  /*14200*/  MUFU.EX2 R237, R237 ;  /* 0x000000ed00ed7308 */ /* 0x000ea20000000800 */
[C---:B------:R-:W-:Y:S02]  /*14210*/  FMUL.FTZ R67, R2.reuse, R67 ;  /* 0x0000004302437220 */ /* 0x040fe40000410000 */
[C---:B------:R-:W-:Y:S02]  /*14220*/  FMUL.FTZ R68, R3.reuse, R68 ;  /* 0x0000004403447220 */ /* 0x040fe40000410000 */
[C---:B------:R-:W-:Y:S03]  /*14230*/  FMUL.FTZ R69, R3.reuse, R69 ;  /* 0x0000004503457220 */ /* 0x040fe60000410000 */
[C---:B------:R-:W-:Y:S01]  /*14240*/  HMMA.16816.F32 R64, R136.reuse, R110, R64 ;  /* 0x0000006e8840723c */ /* 0x040fe20000001840 */
[----:B------:R-:W3:Y:S01]  /*14250*/  LDSM.16.MT88.4 R108, [R197+0x4100] ;  /* 0x00410000c56c783b */ /* 0x000ee20000004200 */
[----:B------:R-:W-:Y:S01]  /*14260*/  MUFU.EX2 R236, R236 ;  /* 0x000000ec00ec7308 */ /* 0x000fe20000000800 */
[C---:B------:R-:W-:Y:S02]  /*14270*/  FMUL.FTZ R70, R2.reuse, R70 ;  /* 0x0000004602467220 */ /* 0x040fe40000410000 */
[C---:B------:R-:W-:Y:S02]  /*14280*/  FMUL.FTZ R71, R2.reuse, R71 ;  /* 0x0000004702477220 */ /* 0x040fe40000410000 */
[C---:B------:R-:W-:Y:S02]  /*14290*/  FMUL.FTZ R72, R3.reuse, R72 ;  /* 0x0000004803487220 */ /* 0x040fe40000410000 */
[C---:B------:R-:W-:Y:S03]  /*142a0*/  FMUL.FTZ R73, R3.reuse, R73 ;  /* 0x0000004903497220 */ /* 0x040fe60000410000 */
[C---:B-1----:R-:W-:Y:S01]  /*142b0*/  HMMA.16816.F32 R68, R136.reuse, R104, R68 ;  /* 0x000000688844723c */ /* 0x042fe20000001844 */
[----:B------:R-:W1:Y:S02]  /*142c0*/  MUFU.EX2 R239, R239 ;  /* 0x000000ef00ef7308 */ /* 0x000e640000000800 */
        /* <DEDUP_REMOVED lines=11> */
[----:B------:R-:W1:Y:S02]  /*14380*/  MUFU.EX2 R240, R240 ;  /* 0x000000f000f07308 */ /* 0x000e640000000800 */
[C---:B--2---:R-:W-:Y:S03]  /*14390*/  HMMA.16816.F32 R76, R136.reuse, R100, R76 ;  /* 0x00000064884c723c */ /* 0x044fe6000000184c */
[C---:B------:R-:W-:Y:S02]  /*143a0*/  FMUL.FTZ R82, R2.reuse, R82 ;  /* 0x0000005202527220 */ /* 0x040fe40000410000 */
[C---:B------:R-:W-:Y:S02]  /*143b0*/  FMUL.FTZ R83, R2.reuse, R83 ;  /* 0x0000005302537220 */ /* 0x040fe40000410000 */
[----:B------:R-:W-:Y:S01]  /*143c0*/  FMUL.FTZ R84, R3, R84 ;  /* 0x0000005403547220 */ /* 0x000fe20000410000 */
[----:B------:R-:W-:Y:S01]  /*143d0*/  F2FP.PACK_AB R100, R175, R174 ;  /* 0x000000aeaf64723e */ /* 0x000fe200000000ff */
[----:B------:R-:W-:Y:S03]  /*143e0*/  FMUL.FTZ R85, R3, R85 ;  /* 0x0000005503557220 */ /* 0x000fe60000410000 */
[C---:B------:R-:W-:Y:S03]  /*143f0*/  HMMA.16816.F32 R80, R136.reuse, R102, R80 ;  /* 0x000000668850723c */ /* 0x040fe60000001850 */
[C---:B------:R-:W-:Y:S01]  /*14400*/  FMUL.FTZ R86, R2.reuse, R86 ;  /* 0x0000005602567220 */ /* 0x040fe20000410000 */
[----:B---3--:R-:W-:Y:S01]  /*14410*/  F2FP.PACK_AB R101, R177, R176 ;  /* 0x000000b0b165723e */ /* 0x008fe200000000ff */
[C---:B------:R-:W-:Y:S02]  /*14420*/  FMUL.FTZ R87, R2.reuse, R87 ;  /* 0x0000005702577220 */ /* 0x040fe40000410000 */
[----:B------:R-:W-:Y:S01]  /*14430*/  FMUL.FTZ R88, R3, R88 ;  /* 0x0000005803587220 */ /* 0x000fe20000410000 */
[----:B-----5:R-:W-:Y:S01]  /*14440*/  F2FP.PACK_AB R102, R179, R178 ;  /* 0x000000b2b366723e */ /* 0x020fe200000000ff */
[----:B------:R-:W-:Y:S03]  /*14450*/  FMUL.FTZ R89, R3, R89 ;  /* 0x0000005903597220 */ /* 0x000fe60000410000 */
[C---:B------:R-:W-:Y:S03]  /*14460*/  HMMA.16816.F32 R84, R136.reuse, R108, R84 ;  /* 0x0000006c8854723c */ /* 0x040fe60000001854 */
[C---:B------:R-:W-:Y:S01]  /*14470*/  FMUL.FTZ R90, R2.reuse, R90 ;  /* 0x0000005a025a7220 */ /* 0x040fe20000410000 */
[----:B------:R-:W-:Y:S01]  /*14480*/  F2FP.PACK_AB R103, R227, R214 ;  /* 0x000000d6e367723e */ /* 0x000fe200000000ff */
[C---:B------:R-:W-:Y:S02]  /*14490*/  FMUL.FTZ R91, R2.reuse, R91 ;  /* 0x0000005b025b7220 */ /* 0x040fe40000410000 */
[C---:B------:R-:W-:Y:S02]  /*144a0*/  FMUL.FTZ R92, R3.reuse, R92 ;  /* 0x0000005c035c7220 */ /* 0x040fe40000410000 */
[C---:B------:R-:W-:Y:S03]  /*144b0*/  FMUL.FTZ R93, R3.reuse, R93 ;  /* 0x0000005d035d7220 */ /* 0x040fe60000410000 */
[C---:B------:R-:W-:Y:S01]  /*144c0*/  HMMA.16816.F32 R88, R136.reuse, R110, R88 ;  /* 0x0000006e8858723c */ /* 0x040fe20000001858 */
[----:B------:R-:W2:Y:S02]  /*144d0*/  LDSM.16.MT88.4 R108, [R197+0x900] ;  /* 0x00090000c56c783b */ /* 0x000ea40000004200 */
[C---:B------:R-:W-:Y:S02]  /*144e0*/  FMUL.FTZ R94, R2.reuse, R94 ;  /* 0x0000005e025e7220 */ /* 0x040fe40000410000 */
[C---:B------:R-:W-:Y:S02]  /*144f0*/  FMUL.FTZ R95, R2.reuse, R95 ;  /* 0x0000005f025f7220 */ /* 0x040fe40000410000 */
[C---:B------:R-:W-:Y:S02]  /*14500*/  FMUL.FTZ R96, R3.reuse, R96 ;  /* 0x0000006003607220 */ /* 0x040fe40000410000 */
[C---:B------:R-:W-:Y:S03]  /*14510*/  FMUL.FTZ R97, R3.reuse, R97 ;  /* 0x0000006103617220 */ /* 0x040fe60000410000 */
[C---:B-1----:R-:W-:Y:S03]  /*14520*/  HMMA.16816.F32 R92, R136.reuse, R104, R92 ;  /* 0x00000068885c723c */ /* 0x042fe6000000185c */
[C---:B------:R-:W-:Y:S02]  /*14530*/  FMUL.FTZ R98, R2.reuse, R98 ;  /* 0x0000006202627220 */ /* 0x040fe40000410000 */
[C---:B------:R-:W-:Y:S02]  /*14540*/  FMUL.FTZ R99, R2.reuse, R99 ;  /* 0x0000006302637220 */ /* 0x040fe40000410000 */
[----:B------:R-:W-:Y:S01]  /*14550*/  FFMA.FTZ R173, R2, R213, R173 ;  /* 0x000000d502ad7223 */ /* 0x000fe200000100ad */
[----:B------:R-:W-:Y:S01]  /*14560*/  MOV R2, R132 ;  /* 0x0000008400027202 */ /* 0x000fe20000000f00 */
[----:B------:R-:W-:Y:S03]  /*14570*/  FFMA.FTZ R172, R3, R212, R172 ;  /* 0x000000d403ac7223 */ /* 0x000fe600000100ac */
[----:B------:R-:W-:Y:S01]  /*14580*/  HMMA.16816.F32 R96, R136, R106, R96 ;  /* 0x0000006a8860723c */ /* 0x000fe20000001860 */
[----:B------:R-:W1:Y:S02]  /*14590*/  LDSM.16.MT88.4 R104, [R196+0x2900] ;  /* 0x00290000c468783b */ /* 0x000e640000004200 */
[----:B------:R-:W-:Y:S01]  /*145a0*/  FADD.FTZ R168, R168, R173 ;  /* 0x000000ada8a87221 */ /* 0x000fe20000010000 */
[----:B------:R-:W-:Y:S01]  /*145b0*/  MOV R3, R0 ;  /* 0x0000000000037202 */ /* 0x000fe20000000f00 */
        /* <DEDUP_REMOVED lines=12> */
[----:B------:R-:W-:Y:S02]  /*14680*/  FADD.FTZ R177, R177, R176 ;  /* 0x000000b0b1b17221 */ /* 0x000fe40000010000 */
[C---:B------:R-:W-:Y:S01]  /*14690*/  HMMA.16816.F32 R16, R100.reuse, R118, R16 ;  /* 0x000000766410723c */ /* 0x040fe20000001810 */
[----:B------:R-:W-:Y:S03]  /*146a0*/  LDSM.16.MT88.4 R116, [R197+0x4900] ;  /* 0x00490000c574783b */ /* 0x000fe60000004200 */
[----:B------:R-:W-:Y:S02]  /*146b0*/  FADD.FTZ R175, R175, R174 ;  /* 0x000000aeafaf7221 */ /* 0x000fe40000010000 */
[----:B------:R-:W-:Y:S02]  /*146c0*/  FADD.FTZ R214, R214, R177 ;  /* 0x000000b1d6d67221 */ /* 0x000fe40000010000 */
[C---:B--2---:R-:W-:Y:S04]  /*146d0*/  HMMA.16816.F32 R20, R100.reuse, R108, R20 ;  /* 0x0000006c6414723c */ /* 0x044fe80000001814 */
[----:B------:R-:W-:Y:S02]  /*146e0*/  FADD.FTZ R178, R178, R175 ;  /* 0x000000afb2b27221 */ /* 0x000fe40000010000 */
[----:B------:R-:W-:Y:S01]  /*146f0*/  FADD.FTZ R227, R227, R214 ;  /* 0x000000d6e3e37221 */ /* 0x000fe20000010000 */
[----:B------:R-:W-:Y:S01]  /*14700*/  IADD3 R214, R225, -0x1, RZ ;  /* 0xffffffffe1d67810 */ /* 0x000fe20007ffe0ff */
[C---:B------:R-:W-:Y:S01]  /*14710*/  HMMA.16816.F32 R24, R100.reuse, R110, R24 ;  /* 0x0000006e6418723c */ /* 0x040fe20000001818 */
[----:B------:R-:W2:Y:S03]  /*14720*/  LDSM.16.MT88.4 R108, [R203+0x4900] ;  /* 0x00490000cb6c783b */ /* 0x000ea60000004200 */
[----:B------:R-:W-:Y:S01]  /*14730*/  FADD.FTZ R179, R179, R178 ;  /* 0x000000b2b3b37221 */ /* 0x000fe20000010000 */
[----:B------:R-:W-:Y:S03]  /*14740*/  MOV R225, R214 ;  /* 0x000000d600e17202 */ /* 0x000fe60000000f00 */
        /* <DEDUP_REMOVED lines=20> */
[----:B------:R-:W3:Y:S07]  /*14890*/  LDSM.16.MT88.4 R112, [R197+0x1100] ;  /* 0x00110000c570783b */ /* 0x000eee0000004200 */
[C---:B------:R-:W-:Y:S08]  /*148a0*/  HMMA.16816.F32 R84, R100.reuse, R116, R84 ;  /* 0x000000746454723c */ /* 0x040ff00000001854 */
[C---:B------:R-:W-:Y:S01]  /*148b0*/  HMMA.16816.F32 R88, R100.reuse, R118, R88 ;  /* 0x000000766458723c */ /* 0x040fe20000001858 */
[----:B------:R-:W5:Y:S07]  /*148c0*/  LDSM.16.MT88.4 R116, [R203+0x3100] ;  /* 0x00310000cb74783b */ /* 0x000f6e0000004200 */
[C---:B-1----:R-:W-:Y:S08]  /*148d0*/  HMMA.16816.F32 R92, R100.reuse, R104, R92 ;  /* 0x00000068645c723c */ /* 0x042ff0000000185c */
[----:B------:R-:W-:Y:S01]  /*148e0*/  HMMA.16816.F32 R96, R100, R106, R96 ;  /* 0x0000006a6460723c */ /* 0x000fe20000001860 */
[----:B------:R-:W1:Y:S06]  /*148f0*/  LDSM.16.MT88.4 R104, [R196+0x3100] ;  /* 0x00310000c468783b */ /* 0x000e6c0000004200 */
[----:B------:R-:W-:Y:S01]  /*14900*/  F2FP.PACK_AB R100, R229, R226 ;  /* 0x000000e2e564723e */ /* 0x000fe200000000ff */
[----:B------:R-:W-:Y:S01]  /*14910*/  FADD.FTZ R226, R226, R179 ;  /* 0x000000b3e2e27221 */ /* 0x000fe20000010000 */
[----:B----4-:R-:W-:Y:S03]  /*14920*/  F2FP.PACK_AB R101, R231, R228 ;  /* 0x000000e4e765723e */ /* 0x010fe600000000ff */
        /* <DEDUP_REMOVED lines=20> */
[C---:B-----5:R-:W-:Y:S08]  /*14a70*/  HMMA.16816.F32 R36, R100.reuse, R116, R36 ;  /* 0x000000746424723c */ /* 0x060ff00000001824 */
        /* <DEDUP_REMOVED lines=24> */
[C---:B---3--:R-:W-:Y:S08]  /*14c00*/  HMMA.16816.F32 R76, R100.reuse, R112, R76 ;  /* 0x00000070644c723c */ /* 0x048ff0000000184c */
[C---:B------:R-:W-:Y:S08]  /*14c10*/  HMMA.16816.F32 R80, R100.reuse, R114, R80 ;  /* 0x000000726450723c */ /* 0x040ff00000001850 */
[C---:B----4-:R-:W-:Y:S08]  /*14c20*/  HMMA.16816.F32 R84, R100.reuse, R116, R84 ;  /* 0x000000746454723c */ /* 0x050ff00000001854 */
        /* <DEDUP_REMOVED lines=31> */
.L_x_708:
[----:B------:R-:W-:-:S13]  /*14e20*/  ISETP.GE.AND P0, PT, R214, RZ, PT ;  /* 0x000000ffd600720c */ /* 0x000fda0003f06270 */
[----:B------:R-:W-:Y:S05]  /*14e30*/  @!P0 BRA `(.L_x_712) ;  /* 0x00002e7000008947 */ /* 0x000fea0003800000 */
[----:B------:R-:W1:Y:S01]  /*14e40*/  S2R R3, SR_TID.X ;  /* 0x0000000000037919 */ /* 0x000e620000002100 */
[----:B------:R-:W-:Y:S01]  /*14e50*/  SHF.R.S32.HI R5, RZ, 0x1f, R180 ;  /* 0x0000001fff057819 */ /* 0x000fe200000114b4 */
[----:B------:R-:W-:Y:S01]  /*14e60*/  IMAD.MOV.U32 R135, RZ, RZ, R132 ;  /* 0x000000ffff877224 */ /* 0x000fe200078e0084 */
[----:B------:R-:W-:Y:S01]  /*14e70*/  IADD3 R220, R211, 0x100, RZ ;  /* 0x00000100d3dc7810 */ /* 0x000fe20007ffe0ff */
[----:B------:R-:W-:Y:S01]  /*14e80*/  IMAD.SHL.U32 R215, R181, 0x2, RZ ;  /* 0x00000002b5d77824 */ /* 0x000fe200078e00ff */
[C---:B------:R-:W-:Y:S01]  /*14e90*/  SHF.L.U64.HI R218, R180.reuse, 0x1, R5 ;  /* 0x00000001b4da7819 */ /* 0x040fe20000010205 */
[----:B------:R-:W-:Y:S01]  /*14ea0*/  IMAD.SHL.U32 R221, R180, 0x2, RZ ;  /* 0x00000002b4dd7824 */ /* 0x000fe200078e00ff */
[----:B------:R-:W-:Y:S02]  /*14eb0*/  ULDC UR5, c[0x0][0x210] ;  /* 0x0000840000057ab9 */ /* 0x000fe40000000800 */
[----:B------:R-:W-:Y:S02]  /*14ec0*/  ULDC UR4, c[0x0][0x1e8] ;  /* 0x00007a0000047ab9 */ /* 0x000fe40000000800 */
[----:B------:R-:W-:-:S02]  /*14ed0*/  UIMAD UR5, UR11, UR5, URZ ;  /* 0x000000050b0572a4 */ /* 0x000fc4000f8e023f */
[----:B------:R-:W-:Y:S01]  /*14ee0*/  UIMAD UR4, UR11, UR4, URZ ;  /* 0x000000040b0472a4 */ /* 0x000fe2000f8e023f */
[----:B-1----:R-:W-:-:S04]  /*14ef0*/  SHF.R.S32.HI R2, RZ, 0x1f, R3 ;  /* 0x0000001fff027819 */ /* 0x002fc80000011403 */
[----:B------:R-:W-:-:S04]  /*14f00*/  LEA.HI R2, R2, R3, RZ, 0x3 ;  /* 0x0000000302027211 */ /* 0x000fc800078f18ff */
[----:B------:R-:W-:-:S05]  /*14f10*/  LOP3.LUT R2, R2, 0xfffffff8, RZ, 0xc0, !PT ;  /* 0xfffffff802027812 */ /* 0x000fca00078ec0ff */
[----:B------:R-:W-:Y:S02]  /*14f20*/  IMAD.IADD R2, R3, 0x1, -R2 ;  /* 0x0000000103027824 */ /* 0x000fe400078e0a02 */
[----:B------:R-:W-:Y:S01]  /*14f30*/  IMAD.MOV.U32 R3, RZ, RZ, R0 ;  /* 0x000000ffff037224 */ /* 0x000fe200078e0000 */
[----:B------:R-:W-:Y:S01]  /*14f40*/  SHF.R.S32.HI R0, RZ, 0x1f, R181 ;  /* 0x0000001fff007819 */ /* 0x000fe200000114b5 */
[----:B------:R-:W-:-:S03]  /*14f50*/  IMAD.SHL.U32 R216, R2, 0x8, RZ ;  /* 0x0000000802d87824 */ /* 0x000fc600078e00ff */
[----:B------:R-:W-:Y:S02]  /*14f60*/  SHF.L.U64.HI R219, R181, 0x1, R0 ;  /* 0x00000001b5db7819 */ /* 0x000fe40000010200 */
[----:B------:R-:W-:-:S04]  /*14f70*/  SHF.R.S32.HI R217, RZ, 0x1f, R216 ;  /* 0x0000001fffd97819 */ /* 0x000fc800000114d8 */
[C---:B------:R-:W-:Y:S01]  /*14f80*/  SHF.L.U64.HI R217, R216.reuse, 0x1, R217 ;  /* 0x00000001d8d97819 */ /* 0x040fe200000102d9 */
[----:B------:R-:W-:Y:S01]  /*14f90*/  IMAD.SHL.U32 R216, R216, 0x2, RZ ;  /* 0x00000002d8d87824 */ /* 0x000fe200078e00ff */
[----:B------:R-:W-:Y:S05]  /*14fa0*/  BRA `(.L_x_713) ;  /* 0x0000032000007947 */ /* 0x000fea0003800000 */
.L_x_715:
[----:B------:R-:W-:Y:S01]  /*14fb0*/  ISETP.NE.AND P2, PT, R207, 0x1, PT ;  /* 0x00000001cf00780c */ /* 0x000fe20003f45270 */
[----:B------:R-:W-:Y:S01]  /*14fc0*/  IMAD.MOV.U32 R208, RZ, RZ, RZ ;  /* 0x000000ffffd07224 */ /* 0x000fe200078e00ff */
[----:B------:R-:W-:Y:S04]  /*14fd0*/  LEA R209, R214, UR13, 0x6 ;  /* 0x0000000dd6d17c11 */ /* 0x000fe8000f8e30ff */
[----:B------:R-:W-:Y:S05]  /*14fe0*/  IADD3 R209, R209, -0x40, R210 ;  /* 0xffffffc0d1d17810 */ /* 0x000fea0007ffe0d2 */
        /* <DEDUP_REMOVED lines=28> */
[----:B------:R-:W-:Y:S03]  /*151b0*/  IADD3 R8, P1, R4, R215, RZ ;  /* 0x000000d704087210 */ /* 0x000fe60007f3e0ff */
[----:B--2---:R-:W-:Y:S01]  /*151c0*/  IMAD.X R11, R6, 0x1, R217, P0 ;  /* 0x00000001060b7824 */ /* 0x004fe200000e06d9 */
[----:B------:R-:W-:Y:S01]  /*151d0*/  IADD3 R12, P0, R4, R221, RZ ;  /* 0x000000dd040c7210 */ /* 0x000fe20007f1e0ff */
[----:B------:R-:W-:Y:S01]  /*151e0*/  IMAD.X R9, R6, 0x1, R219, P1 ;  /* 0x0000000106097824 */ /* 0x000fe200008e06db */
[----:B---3--:R-:W-:Y:S02]  /*151f0*/  IADD3 R4, P2, R0, R216, RZ ;  /* 0x000000d800047210 */ /* 0x008fe40007f5e0ff */
[----:B------:R1:W-:Y:S01]  /*15200*/  LDGSTS.E.BYPASS.LTC128B.128 [R211+0x6100], [R10.64], !P4 ;  /* 0x061000000ad37fae */ /* 0x0003e2000e101d54 */
[--C-:B------:R-:W-:Y:S01]  /*15210*/  IMAD.X R13, R6, 0x1, R218.reuse, P0 ;  /* 0x00000001060d7824 */ /* 0x100fe200000e06da */
[----:B------:R-:W-:Y:S01]  /*15220*/  IADD3 R6, P1, R0, R215, RZ ;  /* 0x000000d700067210 */ /* 0x000fe20007f3e0ff */
[----:B----4-:R-:W-:Y:S01]  /*15230*/  IMAD.X R5, R2, 0x1, R217, P2 ;  /* 0x0000000102057824 */ /* 0x010fe200010e06d9 */
        /* <DEDUP_REMOVED lines=9> */
.L_x_713:
        /* <DEDUP_REMOVED lines=27> */
[----:B------:R-:W2:Y:S07]  /*15480*/  SHFL.IDX PT, R132, R5, 0x1, 0x181f ;  /* 0x00381f0005847f89 */ /* 0x000eae00000e0000 */
[----:B------:R1:W3:Y:S02]  /*15490*/  SHFL.IDX PT, R0, R4, 0x1, 0x181f ;  /* 0x00381f0004007f89 */ /* 0x0002e400000e0000 */
[C---:B-1----:R-:W-:Y:S03]  /*154a0*/  HMMA.16816.F32 R4, R32.reuse, R8, RZ ;  /* 0x000000082004723c */ /* 0x042fe600000018ff */
[CC--:B------:R-:W-:Y:S02]  /*154b0*/  IADD3 R14, P0, R20.reuse, R216.reuse, RZ ;  /* 0x000000d8140e7210 */ /* 0x0c0fe40007f1e0ff */
[----:B------:R-:W-:Y:S02]  /*154c0*/  IADD3 R12, P1, R20, R215, RZ ;  /* 0x000000d7140c7210 */ /* 0x000fe40007f3e0ff */
[C---:B------:R-:W-:Y:S01]  /*154d0*/  IADD3.X R15, R2.reuse, R217, RZ, P0, !PT ;  /* 0x000000d9020f7210 */ /* 0x040fe200007fe4ff */
[C---:B------:R-:W-:Y:S01]  /*154e0*/  HMMA.16816.F32 R8, R32.reuse, R10, RZ ;  /* 0x0000000a2008723c */ /* 0x040fe200000018ff */
[----:B------:R-:W-:Y:S03]  /*154f0*/  IADD3.X R13, R2, R219, RZ, P1, !PT ;  /* 0x000000db020d7210 */ /* 0x000fe60000ffe4ff */
[----:B------:R-:W-:Y:S01]  /*15500*/  @!PT LDS RZ, [RZ] ;  /* 0x00000000fffff984 */ /* 0x000fe20000000800 */
[----:B------:R1:W-:Y:S01]  /*15510*/  LDGSTS.E.BYPASS.LTC128B.128 [R220], [R14.64], !P4 ;  /* 0x000000000edc7fae */ /* 0x0003e2000e101d54 */
[----:B------:R-:W-:Y:S02]  /*15520*/  IADD3 R20, P0, R20, R221, RZ ;  /* 0x000000dd14147210 */ /* 0x000fe40007f1e0ff */
[----:B--2---:R-:W-:Y:S02]  /*15530*/  IADD3 R170, P2, R132, R216, RZ ;  /* 0x000000d884aa7210 */ /* 0x004fe40007f5e0ff */
[-C--:B------:R-:W-:Y:S02]  /*15540*/  IADD3.X R21, R2, R218.reuse, RZ, P0, !PT ;  /* 0x000000da02157210 */ /* 0x080fe400007fe4ff */
[----:B------:R1:W-:Y:S01]  /*15550*/  LDGSTS.E.BYPASS.LTC128B.128 [R220+0x2000], [R12.64], !P6 ;  /* 0x020000000cdc7fae */ /* 0x0003e2000f101d54 */
[----:B---3--:R-:W-:Y:S02]  /*15560*/  IADD3.X R171, R0, R217, RZ, P2, !PT ;  /* 0x000000d900ab7210 */ /* 0x008fe400017fe4ff */
[C---:B------:R-:W-:Y:S02]  /*15570*/  IADD3 R168, P1, R132.reuse, R215, RZ ;  /* 0x000000d784a87210 */ /* 0x040fe40007f3e0ff */
[----:B------:R-:W-:Y:S02]  /*15580*/  IADD3 R132, P0, R132, R221, RZ ;  /* 0x000000dd84847210 */ /* 0x000fe40007f1e0ff */
[----:B------:R2:W-:Y:S01]  /*15590*/  LDGSTS.E.BYPASS.LTC128B.128 [R220+0x4000], [R20.64], !P5 ;  /* 0x0400000014dc7fae */ /* 0x0005e2000e901d54 */
[C---:B------:R-:W-:Y:S02]  /*155a0*/  IADD3.X R169, R0.reuse, R219, RZ, P1, !PT ;  /* 0x000000db00a97210 */ /* 0x040fe40000ffe4ff */
[----:B------:R-:W-:Y:S02]  /*155b0*/  IADD3.X R133, R0, R218, RZ, P0, !PT ;  /* 0x000000da00857210 */ /* 0x000fe400007fe4ff */
[----:B------:R-:W-:Y:S02]  /*155c0*/  ISETP.GE.AND P0, PT, R214, 0x1, PT ;  /* 0x00000001d600780c */ /* 0x000fe40003f06270 */
[----:B------:R3:W-:Y:S07]  /*155d0*/  LDGSTS.E.BYPASS.LTC128B.128 [R220+0x1000], [R170.64], !P4 ;  /* 0x01000000aadc7fae */ /* 0x0007ee000e101d54 */
        /* <DEDUP_REMOVED lines=8> */
[----:B------:R-:W2:Y:S05]  /*15660*/  LDSM.16.M88.4 R164, [R200+0x6100] ;  /* 0x00610000c8a4783b */ /* 0x000eaa0000000200 */
[C---:B------:R-:W-:Y:S02]  /*15670*/  HMMA.16816.F32 R28, R32.reuse, R136, RZ ;  /* 0x00000088201c723c */ /* 0x040fe400000018ff */
[----:B---3--:R-:W-:Y:S06]  /*15680*/  LDSM.16.M88.4 R168, [R200+0x7100] ;  /* 0x00710000c8a8783b */ /* 0x008fec0000000200 */
[----:B------:R-:W-:Y:S01]  /*15690*/  HMMA.16816.F32 R32, R32, R138, RZ ;  /* 0x0000008a2020723c */ /* 0x000fe200000018ff */
[----:B------:R-:W3:Y:S07]  /*156a0*/  LDSM.16.M88.4 R136, [R200+0x6900] ;  /* 0x00690000c888783b */ /* 0x000eee0000000200 */
        /* <DEDUP_REMOVED lines=15> */
[C---:B--2---:R-:W-:Y:S01]  /*157a0*/  HMMA.16816.F32 R4, R160.reuse, R164, R4 ;  /* 0x000000a4a004723c */ /* 0x044fe20000001804 */
[----:B------:R-:W2:Y:S07]  /*157b0*/  LDSM.16.M88.4 R156, [R205+0x8100] ;  /* 0x00810000cd9c783b */ /* 0x000eae0000000200 */
        /* <DEDUP_REMOVED lines=24> */
[C---:B--2---:R-:W-:Y:S01]  /*15940*/  HMMA.16816.F32 R4, R152.reuse, R156, R4 ;  /* 0x0000009c9804723c */ /* 0x044fe20000001804 */
[----:B------:R-:W2:Y:S07]  /*15950*/  LDSM.16.M88.4 R176, [R201+0x10100] ;  /* 0x01010000c9b0783b */ /* 0x000eae0000000200 */
[C---:B------:R-:W-:Y:S01]  /*15960*/  HMMA.16816.F32 R8, R152.reuse, R158, R8 ;  /* 0x0000009e9808723c */ /* 0x040fe20000001808 */
[----:B------:R-:W-:Y:S07]  /*15970*/  LDSM.16.M88.4 R156, [R200+0x9900] ;  /* 0x00990000c89c783b */ /* 0x000fee0000000200 */
[C---:B---3--:R-:W-:Y:S08]  /*15980*/  HMMA.16816.F32 R12, R152.reuse, R136, R12 ;  /* 0x00000088980c723c */ /* 0x048ff0000000180c */
[C---:B------:R-:W-:Y:S01]  /*15990*/  HMMA.16816.F32 R16, R152.reuse, R138, R16 ;  /* 0x0000008a9810723c */ /* 0x040fe20000001810 */
[----:B------:R-:W3:Y:S07]  /*159a0*/  LDSM.16.M88.4 R136, [R200+0x8900] ;  /* 0x00890000c888783b */ /* 0x000eee0000000200 */
        /* <DEDUP_REMOVED lines=19> */
[C---:B--2---:R-:W-:Y:S01]  /*15ae0*/  HMMA.16816.F32 R4, R176.reuse, R180, R4 ;  /* 0x000000b4b004723c */ /* 0x044fe20000001804 */
[----:B------:R-:W2:Y:S07]  /*15af0*/  LDSM.16.M88.4 R168, [R206+0x14100] ;  /* 0x01410000cea8783b */ /* 0x000eae0000000200 */
[C---:B------:R-:W-:Y:S01]  /*15b00*/  HMMA.16816.F32 R8, R176.reuse, R182, R8 ;  /* 0x000000b6b008723c */ /* 0x040fe20000001808 */
[----:B------:R-:W-:Y:S07]  /*15b10*/  LDSM.16.M88.4 R180, [R187] ;  /* 0x00000000bbb4783b */ /* 0x000fee0000000200 */
[C---:B---3--:R-:W-:Y:S08]  /*15b20*/  HMMA.16816.F32 R12, R176.reuse, R136, R12 ;  /* 0x00000088b00c723c */ /* 0x048ff0000000180c */
[C---:B------:R-:W-:Y:S01]  /*15b30*/  HMMA.16816.F32 R16, R176.reuse, R138, R16 ;  /* 0x0000008ab010723c */ /* 0x040fe20000001810 */
[----:B------:R-:W3:Y:S07]  /*15b40*/  LDSM.16.M88.4 R136, [R205+0xa900] ;  /* 0x00a90000cd88783b */ /* 0x000eee0000000200 */
[C---:B----4-:R-:W-:Y:S08]  /*15b50*/  HMMA.16816.F32 R20, R176.reuse, R152, R20 ;  /* 0x00000098b014723c */ /* 0x050ff00000001814 */
[C---:B------:R-:W-:Y:S01]  /*15b60*/  HMMA.16816.F32 R24, R176.reuse, R154, R24 ;  /* 0x0000009ab018723c */ /* 0x040fe20000001818 */
[----:B------:R-:W4:Y:S07]  /*15b70*/  LDSM.16.M88.4 R152, [R205+0xb100] ;  /* 0x00b10000cd98783b */ /* 0x000f2e0000000200 */
[C---:B------:R-:W-:Y:S08]  /*15b80*/  HMMA.16816.F32 R28, R176.reuse, R156, R28 ;  /* 0x0000009cb01c723c */ /* 0x040ff0000000181c */
[----:B------:R-:W-:Y:S01]  /*15b90*/  HMMA.16816.F32 R32, R176, R158, R32 ;  /* 0x0000009eb020723c */ /* 0x000fe20000001820 */
[----:B------:R-:W2:Y:S07]  /*15ba0*/  LDSM.16.M88.4 R156, [R205+0xb900] ;  /* 0x00b90000cd9c783b */ /* 0x000eae0000000200 */
[C---:B-----5:R-:W-:Y:S01]  /*15bb0*/  HMMA.16816.F32 R4, R160.reuse, R164, R4 ;  /* 0x000000a4a004723c */ /* 0x060fe20000001804 */
[----:B------:R-:W5:Y:S07]  /*15bc0*/  LDSM.16.M88.4 R176, [R202+0x14100] ;  /* 0x01410000cab0783b */ /* 0x000f6e0000000200 */
        /* <DEDUP_REMOVED lines=24> */
[----:B------:R-:W2:Y:S01]  /*15d50*/  LDSM.16.M88.4 R168, [R199+0x14100] ;  /* 0x01410000c7a8783b */ /* 0x000ea20000000200 */
[C---:B-----5:R-:W-:Y:S08]  /*15d60*/  HMMA.16816.F32 R4, R176.reuse, R180, R4 ;  /* 0x000000b4b004723c */ /* 0x060ff00000001804 */
[C---:B------:R-:W-:Y:S08]  /*15d70*/  HMMA.16816.F32 R8, R176.reuse, R182, R8 ;  /* 0x000000b6b008723c */ /* 0x040ff00000001808 */
[C---:B-1----:R-:W-:Y:S08]  /*15d80*/  HMMA.16816.F32 R12, R176.reuse, R140, R12 ;  /* 0x0000008cb00c723c */ /* 0x042ff0000000180c */
[C---:B------:R-:W-:Y:S08]  /*15d90*/  HMMA.16816.F32 R16, R176.reuse, R142, R16 ;  /* 0x0000008eb010723c */ /* 0x040ff00000001810 */
[C---:B------:R-:W-:Y:S08]  /*15da0*/  HMMA.16816.F32 R20, R176.reuse, R144, R20 ;  /* 0x00000090b014723c */ /* 0x040ff00000001814 */
[C---:B------:R-:W-:Y:S08]  /*15db0*/  HMMA.16816.F32 R24, R176.reuse, R146, R24 ;  /* 0x00000092b018723c */ /* 0x040ff00000001818 */
[C---:B------:R-:W-:Y:S08]  /*15dc0*/  HMMA.16816.F32 R28, R176.reuse, R148, R28 ;  /* 0x00000094b01c723c */ /* 0x040ff0000000181c */
[----:B------:R-:W-:Y:S08]  /*15dd0*/  HMMA.16816.F32 R32, R176, R150, R32 ;  /* 0x00000096b020723c */ /* 0x000ff00000001820 */
[C---:B--2---:R-:W-:Y:S08]  /*15de0*/  HMMA.16816.F32 R4, R160.reuse, R164, R4 ;  /* 0x000000a4a004723c */ /* 0x044ff00000001804 */
[C---:B------:R-:W-:Y:S08]  /*15df0*/  HMMA.16816.F32 R8, R160.reuse, R166, R8 ;  /* 0x000000a6a008723c */ /* 0x040ff00000001808 */
[C---:B---3--:R-:W-:Y:S08]  /*15e00*/  HMMA.16816.F32 R12, R160.reuse, R136, R12 ;  /* 0x00000088a00c723c */ /* 0x048ff0000000180c */
        /* <DEDUP_REMOVED lines=83> */
.L_x_714:
        /* <DEDUP_REMOVED lines=33> */
[----:B------:R-:W-:Y:S02]  /*16550*/  ISETP.GT.AND P0, PT, R214, RZ, PT ;  /* 0x000000ffd600720c */ /* 0x000fe40003f04270 */
        /* <DEDUP_REMOVED lines=25> */
[--C-:B------:R-:W-:Y:S01]  /*166f0*/  FFMA.FTZ R135, R163, c[0x0][0x2d0], -R144.reuse ;  /* 0x0000b400a3877a23 */ /* 0x100fe20000010890 */
[----:B------:R-:W-:Y:S01]  /*16700*/  LDSM.16.MT88.4 R164, [R203+0x5900] ;  /* 0x00590000cba4783b */ /* 0x000fe20000004200 */
[----:B------:R-:W-:Y:S02]  /*16710*/  FMUL.FTZ R4, R2, c[0x0][0x2d0] ;  /* 0x0000b40002047a20 */ /* 0x000fe40000410000 */
[--C-:B------:R-:W-:Y:S02]  /*16720*/  FFMA.FTZ R175, R142, c[0x0][0x2d0], -R151.reuse ;  /* 0x0000b4008eaf7a23 */ /* 0x100fe40000010897 */
[--C-:B------:R-:W-:Y:S01]  /*16730*/  FFMA.FTZ R176, R140, c[0x0][0x2d0], -R151.reuse ;  /* 0x0000b4008cb07a23 */ /* 0x100fe20000010897 */
[----:B------:R2:W3:Y:S01]  /*16740*/  MUFU.EX2 R2, R4 ;  /* 0x0000000400027308 */ /* 0x0004e20000000800 */
[--C-:B------:R-:W-:Y:S01]  /*16750*/  FFMA.FTZ R177, R143, c[0x0][0x2d0], -R144.reuse ;  /* 0x0000b4008fb17a23 */ /* 0x100fe20000010890 */
[----:B------:R-:W-:Y:S01]  /*16760*/  LDSM.16.MT88.4 R160, [R196+0x3900] ;  /* 0x00390000c4a0783b */ /* 0x000fe20000004200 */
[--C-:B------:R-:W-:Y:S02]  /*16770*/  FFMA.FTZ R178, R141, c[0x0][0x2d0], -R144.reuse ;  /* 0x0000b4008db27a23 */ /* 0x100fe40000010890 */
[--C-:B------:R-:W-:Y:S02]  /*16780*/  FFMA.FTZ R179, R138, c[0x0][0x2d0], -R151.reuse ;  /* 0x0000b4008ab37a23 */ /* 0x100fe40000010897 */
[--C-:B------:R-:W-:Y:S02]  /*16790*/  FFMA.FTZ R180, R136, c[0x0][0x2d0], -R151.reuse ;  /* 0x0000b40088b47a23 */ /* 0x100fe40000010897 */
[--C-:B------:R-:W-:Y:S01]  /*167a0*/  FFMA.FTZ R181, R139, c[0x0][0x2d0], -R144.reuse ;  /* 0x0000b4008bb57a23 */ /* 0x100fe20000010890 */
[----:B------:R-:W4:Y:S01]  /*167b0*/  MUFU.EX2 R174, R174 ;  /* 0x000000ae00ae7308 */ /* 0x000f220000000800 */
[----:B------:R-:W-:Y:S01]  /*167c0*/  LDSM.16.MT88.4 R140, [R197+0x2900] ;  /* 0x00290000c58c783b */ /* 0x000fe20000004200 */
[--C-:B------:R-:W-:Y:S02]  /*167d0*/  FFMA.FTZ R182, R137, c[0x0][0x2d0], -R144.reuse ;  /* 0x0000b40089b67a23 */ /* 0x100fe40000010890 */
[C---:B-1----:R-:W-:Y:S02]  /*167e0*/  FMUL.FTZ R5, R3.reuse, R129 ;  /* 0x0000008103057220 */ /* 0x042fe40000410000 */
[C---:B------:R-:W-:Y:S02]  /*167f0*/  FMUL.FTZ R8, R3.reuse, R124 ;  /* 0x0000007c03087220 */ /* 0x040fe40000410000 */
[C---:B------:R-:W-:Y:S01]  /*16800*/  FMUL.FTZ R9, R3.reuse, R125 ;  /* 0x0000007d03097220 */ /* 0x040fe20000410000 */
[----:B------:R-:W-:Y:S01]  /*16810*/  LDSM.16.MT88.4 R136, [R198+0x2900] ;  /* 0x00290000c688783b */ /* 0x000fe20000004200 */
        /* <DEDUP_REMOVED lines=208> */
[----:B------:R-:W-:Y:S01]  /*17520*/  FADD.FTZ R177, R177, R2 ;  /* 0x00000002b1b17221 */ /* 0x000fe20000010000 */
[----:B------:R-:W-:Y:S01]  /*17530*/  IADD3 R2, R214, -0x1, RZ ;  /* 0xffffffffd6027810 */ /* 0x000fe20007ffe0ff */
[----:B------:R-:W-:Y:S02]  /*17540*/  FADD.FTZ R176, R176, R175 ;  /* 0x000000afb0b07221 */ /* 0x000fe40000010000 */
[C---:B----4-:R-:W-:Y:S04]  /*17550*/  HMMA.16816.F32 R20, R100.reuse, R108, R20 ;  /* 0x0000006c6414723c */ /* 0x050fe80000001814 */
[----:B------:R-:W-:Y:S01]  /*17560*/  FADD.FTZ R178, R178, R177 ;  /* 0x000000b1b2b27221 */ /* 0x000fe20000010000 */
[----:B------:R-:W-:Y:S01]  /*17570*/  MOV R214, R2 ;  /* 0x0000000200d67202 */ /* 0x000fe20000000f00 */
        /* <DEDUP_REMOVED lines=115> */
.L_x_712:
        /* <DEDUP_REMOVED lines=123> */
.L_x_656:
        /* <DEDUP_REMOVED lines=150> */
[----:B------:R-:W-:-:S05]  /*18dc0*/  IMAD.MOV.U32 R7, RZ, RZ, c[0x0][0x388] ;  /* 0x0000e200ff077624 */ /* 0x000fca00078e00ff */
[----:B------:R-:W-:Y:S02]  /*18dd0*/  IMAD.U32 R14, RZ, RZ, UR4 ;  /* 0x00000004ff0e7e24 */ /* 0x000fe4000f8e00ff */
[----:B--2---:R-:W-:-:S05]  /*18de0*/  IMAD.U32 R15, RZ, RZ, UR5 ;  /* 0x00000005ff0f7e24 */ /* 0x004fca000f8e00ff */
        /* <DEDUP_REMOVED lines=12> */
.L_x_717:
[----:B---3--:R-:W-:Y:S01]  /*18eb0*/  SHF.R.S32.HI R3, RZ, 0x1f, R2 ;  /* 0x0000001fff037819 */ /* 0x008fe20000011402 */
[----:B------:R-:W1:Y:S01]  /*18ec0*/  S2R R57, SR_CTAID.X ;  /* 0x0000000000397919 */ /* 0x000e620000002500 */
[----:B------:R-:W-:Y:S01]  /*18ed0*/  LOP3.LUT R13, R9, 0xffffffe0, RZ, 0xc0, !PT ;  /* 0xffffffe0090d7812 */ /* 0x000fe200078ec0ff */
[----:B------:R-:W-:Y:S01]  /*18ee0*/  IMAD.MOV.U32 R6, RZ, RZ, c[0x0][0x4e8] ;  /* 0x00013a00ff067624 */ /* 0x000fe200078e00ff */
[----:B------:R-:W-:Y:S01]  /*18ef0*/  LEA.HI R3, R3, R2, RZ, 0x3 ;  /* 0x0000000203037211 */ /* 0x000fe200078f18ff */
[----:B------:R-:W-:Y:S01]  /*18f00*/  ULDC.64 UR6, c[0x0][0x490] ;  /* 0x0001240000067ab9 */ /* 0x000fe20000000a00 */
[----:B------:R-:W-:Y:S01]  /*18f10*/  BSSY B0, `(.L_x_718) ;  /* 0x000008c000007945 */ /* 0x000fe20003800000 */
[----:B------:R-:W-:Y:S01]  /*18f20*/  USHF.R.S32.HI UR10, URZ, 0x1f, UR18 ;  /* 0x0000001f3f0a7899 */ /* 0x000fe20008011412 */
        /* <DEDUP_REMOVED lines=9> */
[----:B------:R-:W-:Y:S01]  /*18fc0*/  UMOV UR13, UR23 ;  /* 0x00000017000d7c82 */ /* 0x000fe20008000000 */
[----:B------:R-:W-:Y:S01]  /*18fd0*/  LEA.HI R9, R10, R3, RZ, 0x2 ;  /* 0x000000030a097211 */ /* 0x000fe200078f10ff */
[----:B------:R-:W-:Y:S01]  /*18fe0*/  USEL UR10, UR10, URZ, !UP1 ;  /* 0x0000003f0a0a7287 */ /* 0x000fe2000c800000 */
[----:B------:R-:W-:Y:S01]  /*18ff0*/  LOP3.LUT P2, RZ, R3, 0x3, RZ, 0xc0, !PT ;  /* 0x0000000303ff7812 */ /* 0x000fe2000784c0ff */
[----:B------:R-:W-:Y:S01]  /*19000*/  IMAD.IADD R11, R11, 0x1, -R6 ;  /* 0x000000010b0b7824 */ /* 0x000fe200078e0a06 */
[----:B------:R-:W-:Y:S01]  /*19010*/  SHF.R.S32.HI R9, RZ, 0x2, R9 ;  /* 0x00000002ff097819 */ /* 0x000fe20000011409 */
[----:B------:R-:W-:-:S02]  /*19020*/  UIMAD.WIDE.U32 UR12, UR11, UR6, UR12 ;  /* 0x000000060b0c72a5 */ /* 0x000fc4000f8e000c */
[----:B------:R-:W-:Y:S02]  /*19030*/  UIMAD UR9, UR11, UR7, UR9 ;  /* 0x000000070b0972a4 */ /* 0x000fe4000f8e0209 */
[----:B------:R-:W-:Y:S01]  /*19040*/  IMAD R2, R2, 0x10, R9 ;  /* 0x0000001002027824 */ /* 0x000fe200078e0209 */
[----:B------:R-:W-:Y:S02]  /*19050*/  ULDC.64 UR6, c[0x0][0x498] ;  /* 0x0001260000067ab9 */ /* 0x000fe40000000a00 */
[----:B------:R-:W-:Y:S01]  /*19060*/  USEL UR18, UR18, URZ, !UP1 ;  /* 0x0000003f12127287 */ /* 0x000fe2000c800000 */
[----:B------:R-:W-:Y:S01]  /*19070*/  IMAD R6, R11, 0x8, R2 ;  /* 0x000000080b067824 */ /* 0x000fe200078e0202 */
[----:B------:R-:W-:Y:S02]  /*19080*/  UIMAD UR15, UR10, UR6, URZ ;  /* 0x000000060a0f72a4 */ /* 0x000fe4000f8e023f */
[----:B------:R-:W-:Y:S02]  /*19090*/  UIADD3 UR13, UR13, UR9, URZ ;  /* 0x000000090d0d7290 */ /* 0x000fe4000fffe03f */
[----:B-1----:R-:W-:Y:S01]  /*190a0*/  LEA R9, R57, R6, 0x7 ;  /* 0x0000000639097211 */ /* 0x002fe200078e38ff */
[----:B------:R-:W-:Y:S01]  /*190b0*/  UIMAD UR7, UR18, UR7, UR15 ;  /* 0x00000007120772a4 */ /* 0x000fe2000f8e020f */
[CC--:B------:R-:W-:Y:S01]  /*190c0*/  LEA.HI R6, R5.reuse, R0.reuse, RZ, 0x3 ;  /* 0x0000000005067211 */ /* 0x0c0fe200078f18ff */
[----:B------:R-:W-:Y:S01]  /*190d0*/  UIMAD.WIDE.U32 UR12, UR18, UR6, UR12 ;  /* 0x00000006120c72a5 */ /* 0x000fe2000f8e000c */
[----:B------:R-:W-:Y:S01]  /*190e0*/  LEA.HI R5, R5, R0, RZ, 0x6 ;  /* 0x0000000005057211 */ /* 0x000fe200078f30ff */
[----:B------:R-:W-:Y:S01]  /*190f0*/  @P1 IMAD.HI.U32 R3, R9, c[0x0][0x4ec], RZ ;  /* 0x00013b0009031a27 */ /* 0x000fe200078e00ff */
[----:B------:R-:W-:-:S02]  /*19100*/  ULDC.64 UR4, c[0x0][0x3a0] ;  /* 0x0000e80000047ab9 */ /* 0x000fc40000000a00 */
[----:B------:R-:W-:Y:S01]  /*19110*/  UIMAD UR14, UR23, UR4, URZ ;  /* 0x00000004170e72a4 */ /* 0x000fe2000f8e023f */
[----:B------:R-:W-:Y:S01]  /*19120*/  IMAD.MOV.U32 R14, RZ, RZ, R9 ;  /* 0x000000ffff0e7224 */ /* 0x000fe200078e0009 */
[----:B------:R-:W-:Y:S01]  /*19130*/  @P1 SHF.R.U32.HI R14, RZ, c[0x0][0x4f0], R3 ;  /* 0x00013c00ff0e1a19 */ /* 0x000fe20000011603 */
[----:B------:R-:W-:Y:S01]  /*19140*/  UIMAD.WIDE.U32 UR16, UR22, UR4, URZ ;  /* 0x00000004161072a5 */ /* 0x000fe2000f8e003f */
[----:B------:R-:W-:Y:S01]  /*19150*/  LOP3.LUT R3, R6, 0xfffffff8, RZ, 0xc0, !PT ;  /* 0xfffffff806037812 */ /* 0x000fe200078ec0ff */
[----:B------:R-:W-:Y:S01]  /*19160*/  UIMAD UR14, UR22, UR5, UR14 ;  /* 0x00000005160e72a4 */ /* 0x000fe2000f8e020e */
        /* <DEDUP_REMOVED lines=40> */
[----:B------:R-:W1:Y:S01]  /*193f0*/  SHFL.IDX PT, R51, R12, RZ, 0x1c1f ;  /* 0x001c1fff0c337589 */ /* 0x000e6200000e0000 */
[----:B------:R-:W-:Y:S01]  /*19400*/  SHF.R.S32.HI R11, RZ, 0x1f, R9 ;  /* 0x0000001fff0b7819 */ /* 0x000fe20000011409 */
[----:B------:R-:W-:Y:S01]  /*19410*/  IMAD R10, R10, c[0x0][0x4e8], R13 ;  /* 0x00013a000a0a7a24 */ /* 0x000fe200078e020d */
[----:B------:R-:W-:Y:S01]  /*19420*/  MOV R14, UR16 ;  /* 0x00000010000e7c02 */ /* 0x000fe20008000f00 */
[----:B------:R2:W3:Y:S01]  /*19430*/  SHFL.IDX PT, R49, R12, 0x1, 0x1c1f ;  /* 0x003c1f000c317f89 */ /* 0x0004e200000e0000 */
        /* <DEDUP_REMOVED lines=14> */
[----:B-1----:R1:W-:Y:S01]  /*19520*/  @!P1 ST.E [R50.64], R4 ;  /* 0x0000000432009985 */ /* 0x0023e2000c101914 */
[----:B--2---:R-:W-:-:S03]  /*19530*/  IMAD.SHL.U32 R12, R5, 0x8, RZ ;  /* 0x00000008050c7824 */ /* 0x004fc600078e00ff */
[----:B---3--:R1:W-:Y:S02]  /*19540*/  @!P0 ST.E [R48.64], R8 ;  /* 0x0000000830008985 */ /* 0x0083e4000c101914 */
[----:B------:R-:W-:Y:S01]  /*19550*/  LOP3.LUT R12, R3, 0x7ffffe00, R12, 0xf8, !PT ;  /* 0x7ffffe00030c7812 */ /* 0x000fe200078ef80c */
[C---:B------:R-:W-:Y:S02]  /*19560*/  IMAD R3, R10.reuse, c[0x0][0x3dc], R9 ;  /* 0x0000f7000a037a24 */ /* 0x040fe400078e0209 */
[----:B------:R-:W-:-:S04]  /*19570*/  IMAD.WIDE.U32 R10, R10, c[0x0][0x3d8], R14 ;  /* 0x0000f6000a0a7a25 */ /* 0x000fc800078e000e */
[----:B------:R-:W-:Y:S01]  /*19580*/  IMAD.SHL.U32 R58, R12, 0x2, RZ ;  /* 0x000000020c3a7824 */ /* 0x000fe200078e00ff */
[----:B------:R-:W-:Y:S01]  /*19590*/  LEA R56, P0, R10, c[0x0][0x380], 0x1 ;  /* 0x0000e0000a387a11 */ /* 0x000fe200078008ff */
[----:B------:R-:W-:-:S03]  /*195a0*/  IMAD.IADD R3, R11, 0x1, R3 ;  /* 0x000000010b037824 */ /* 0x000fc600078e0203 */
[----:B------:R1:W2:Y:S02]  /*195b0*/  LDS.128 R44, [R58+0x1080] ;  /* 0x001080003a2c7984 */ /* 0x0002a40000000c00 */
[----:B------:R-:W-:Y:S02]  /*195c0*/  LEA.HI.X R55, R10, c[0x0][0x384], R3, 0x1, P0 ;  /* 0x0000e1000a377a11 */ /* 0x000fe400000f0c03 */
        /* <DEDUP_REMOVED lines=32> */
.L_x_719:
[----:B--2---:R-:W-:Y:S05]  /*197d0*/  BSYNC B0 ;  /* 0x0000000000007941 */ /* 0x004fea0003800000 */
.L_x_718:
        /* <DEDUP_REMOVED lines=23> */
.L_x_721:
[----:B------:R-:W-:Y:S05]  /*19950*/  BSYNC B0 ;  /* 0x0000000000007941 */ /* 0x000fea0003800000 */
.L_x_720:
        /* <DEDUP_REMOVED lines=23> */
.L_x_723:
[----:B------:R-:W-:Y:S05]  /*19ad0*/  BSYNC B0 ;  /* 0x0000000000007941 */ /* 0x000fea0003800000 */
.L_x_722:
        /* <DEDUP_REMOVED lines=24> */
.L_x_716:
        /* <DEDUP_REMOVED lines=31> */
.L_x_724:
        /* <DEDUP_REMOVED lines=43> */
.L_x_726:
[----:B------:R-:W-:Y:S05]  /*1a100*/  BSYNC B0 ;  /* 0x0000000000007941 */ /* 0x000fea0003800000 */
.L_x_725:
        /* <DEDUP_REMOVED lines=70> */
.L_x_728:
[----:B------:R-:W-:Y:S05]  /*1a570*/  BSYNC B0 ;  /* 0x0000000000007941 */ /* 0x000fea0003800000 */
.L_x_727:
        /* <DEDUP_REMOVED lines=21> */
.L_x_730:
[----:B------:R-:W-:Y:S05]  /*1a6d0*/  BSYNC B0 ;  /* 0x0000000000007941 */ /* 0x000fea0003800000 */
.L_x_729:
        /* <DEDUP_REMOVED lines=21> */
.L_x_732:
[----:B------:R-:W-:Y:S05]  /*1a830*/  BSYNC B0 ;  /* 0x0000000000007941 */ /* 0x000fea0003800000 */
.L_x_731:
        /* <DEDUP_REMOVED lines=22> */
.L_x_733:
        /* <DEDUP_REMOVED lines=14> */
.L_x_2998:


//--------------------- .text._ZN7cutlass13device_kernelIN5flash19enable_sm80_to_sm89INS1_16FlashAttnFwdSm80INS1_25CollectiveMainloopFwdSm80ILi8ELi2ELb0EN4cute5tupleIJNS5_1CILi128EEENS7_ILi64EEENS7_ILi192EEEEEELi192ENS_6half_tEfNS_4arch4Sm80ELb0ELb0ELb1ELb0ELb1ELb0ELb1ELb0EEENS1_21CollectiveEpilogueFwdINS6_IJS8_SA_S9_EEENS6_IJNS7_ILi1EEESI_SI_EEESC_SE_Li256ELb0ELb1ELb0ELb0EEENS1_19SingleTileSchedulerILb0ELb0ELb1ELi128EEEEEEEEEvNT_6ParamsE --------------------------
	.section	.text._ZN7cutlass13device_kernelIN5flash19enable_sm80_to_sm89INS1_16FlashAttnFwdSm80INS1_25CollectiveMainloopFwdSm80ILi8ELi2ELb0EN4cute5tupleIJNS5_1CILi128EEENS7_ILi64EEENS7_ILi192EEEEEELi192ENS_6half_tEfNS_4arch4Sm80ELb0ELb0ELb1ELb0ELb1ELb0ELb1ELb0EEENS1_21CollectiveEpilogueFwdINS6_IJS8_SA_S9_EEENS6_IJNS7_ILi1EEESI_SI_EEESC_SE_Li256ELb0ELb1ELb0ELb0EEENS1_19SingleTileSchedulerILb0ELb0ELb1ELi128EEEEEEEEEvNT_6ParamsE,"ax",@progbits
	.sectioninfo	@"SHI_REGISTERS=239"
	.align	128
.text._ZN7cutlass13device_kernelIN5flash19enable_sm80_to_sm89INS1_16FlashAttnFwdSm80INS1_25CollectiveMainloopFwdSm80ILi8ELi2ELb0EN4cute5tupleIJNS5_1CILi128EEENS7_ILi64EEENS7_ILi192EEEEEELi192ENS_6half_tEfNS_4arch4Sm80ELb0ELb0ELb1ELb0ELb1ELb0ELb1ELb0EEENS1_21CollectiveEpilogueFwdINS6_IJS8_SA_S9_EEENS6_IJNS7_ILi1EEESI_SI_EEESC_SE_Li256ELb0ELb1ELb0ELb0EEENS1_19SingleTileSchedulerILb0ELb0ELb1ELi128EEEEEEEEEvNT_6ParamsE:
        .type           _ZN7cutlass13device_kernelIN5flash19enable_sm80_to_sm89INS1_16FlashAttnFwdSm80INS1_25CollectiveMainloopFwdSm80ILi8ELi2ELb0EN4cute5tupleIJNS5_1CILi128EEENS7_ILi64EEENS7_ILi192EEEEEELi192ENS_6half_tEfNS_4arch4Sm80ELb0ELb0ELb1ELb0ELb1ELb0ELb1ELb0EEENS1_21CollectiveEpilogueFwdINS6_IJS8_SA_S9_EEENS6_IJNS7_ILi1EEESI_SI_EEESC_SE_Li256ELb0ELb1ELb0ELb0EEENS1_19SingleTileSchedulerILb0ELb0ELb1ELi128EEEEEEEEEvNT_6ParamsE,@function
        .size           _ZN7cutlass13device_kernelIN5flash19enable_sm80_to_sm89INS1_16FlashAttnFwdSm80INS1_25CollectiveMainloopFwdSm80ILi8ELi2ELb0EN4cute5tupleIJNS5_1CILi128EEENS7_ILi64EEENS7_ILi192EEEEEELi192ENS_6half_tEfNS_4arch4Sm80ELb0ELb0ELb1ELb0ELb1ELb0ELb1ELb0EEENS1_21CollectiveEpilogueFwdINS6_IJS8_SA_S9_EEENS6_IJNS7_ILi1EEESI_SI_EEESC_SE_Li256ELb0ELb1ELb0ELb0EEENS1_19SingleTileSchedulerILb0ELb0ELb1ELi128EEEEEEEEEvNT_6ParamsE,(.L_x_2999 - _ZN7cutlass13device_kernelIN5flash19enable_sm80_to_sm89INS1_16FlashAttnFwdSm80INS1_25CollectiveMainloopFwdSm80ILi8ELi2ELb0EN4cute5tupleIJNS5_1CILi128EEENS7_ILi64EEENS7_ILi192EEEEEELi192ENS_6half_tEfNS_4arch4Sm80ELb0ELb0ELb1ELb0ELb1ELb0ELb1ELb0EEENS1_21CollectiveEpilogueFwdINS6_IJS8_SA_S9_EEENS6_IJNS7_ILi1EEESI_SI_EEESC_SE_Li256ELb0ELb1ELb0ELb0EEENS1_19SingleTileSchedulerILb0ELb0ELb1ELi128EEEEEEEEEvNT_6ParamsE)
        .other          _ZN7cutlass13device_kernelIN5flash19enable_sm80_to_sm89INS1_16FlashAttnFwdSm80INS1_25CollectiveMainloopFwdSm80ILi8ELi2ELb0EN4cute5tupleIJNS5_1CILi128EEENS7_ILi64EEENS7_ILi192EEEEEELi192ENS_6half_tEfNS_4arch4Sm80ELb0ELb0ELb1ELb0ELb1ELb0ELb1ELb0EEENS1_21CollectiveEpilogueFwdINS6_IJS8_SA_S9_EEENS6_IJNS7_ILi1EEESI_SI_EEESC_SE_Li256ELb0ELb1ELb0ELb0EEENS1_19SingleTileSchedulerILb0ELb0ELb1ELi128EEEEEEEEEvNT_6ParamsE,@"STO_CUDA_ENTRY STV_DEFAULT"
_ZN7cutlass13device_kernelIN5flash19enable_sm80_to_sm89INS1_16FlashAttnFwdSm80INS1_25CollectiveMainloopFwdSm80ILi8ELi2ELb0EN4cute5tupleIJNS5_1CILi128EEENS7_ILi64EEENS7_ILi192EEEEEELi192ENS_6half_tEfNS_4arch4Sm80ELb0ELb0ELb1ELb0ELb1ELb0ELb1ELb0EEENS1_21CollectiveEpilogueFwdINS6_IJS8_SA_S9_EEENS6_IJNS7_ILi1EEESI_SI_EEESC_SE_Li256ELb0ELb1ELb0ELb0EEENS1_19SingleTileSchedulerILb0ELb0ELb1ELi128EEEEEEEEEvNT_6ParamsE:
[----:B------:R-:W-:Y:S02]  /*0000*/  MOV R1, c[0x0][0x28] ;  /* 0x00000a0000017a02 */ /* 0x000fe40000000f00 */
[----:B------:R-:W1:Y:S02]  /*0010*/  S2UR UR6, SR_CTAID.Z ;  /* 0x00000000000679c3 */ /* 0x000e640000002700 */
[----:B-1----:R-:W-:-:S13]  /*0020*/  ISETP.LE.AND P0, PT, RZ, UR6, PT ;  /* 0x00000006ff007c0c */ /* 0x002fda000bf03270 */
[----:B------:R-:W-:Y:S05]  /*0030*/  @!P0 EXIT ;  /* 0x000000000000894d */ /* 0x000fea0003800000 */
[----:B------:R-:W-:Y:S02]  /*0040*/  ULDC.64 UR4, c[0x0][0x340] ;  /* 0x0000d00000047ab9 */ /* 0x000fe40000000a00 */
[----:B------:R-:W-:Y:S02]  /*0050*/  UISETP.NE.U32.AND UP1, UPT, URZ, UR4, UPT ;  /* 0x000000043f00728c */ /* 0x000fe4000bf25070 */
[----:B------:R-:W-:Y:S02]  /*0060*/  ULDC.64 UR12, c[0x0][0x118] ;  /* 0x00004600000c7ab9 */ /* 0x000fe40000000a00 */
[----:B------:R-:W-:-:S03]  /*0070*/  UISETP.NE.AND.EX UP1, UPT, URZ, UR5, UPT, UP1 ;  /* 0x000000053f00728c */ /* 0x000fc6000bf25310 */
[----:B------:R-:W-:-:S03]  /*0080*/  ULDC.64 UR4, c[0x0][0x340] ;  /* 0x0000d00000047ab9 */ /* 0x000fc60000000a00 */
[----:B------:R-:W-:-:S05]  /*0090*/  PLOP3.LUT P2, PT, PT, PT, UP1, 0x80, 0x0 ;  /* 0x000000000000781c */ /* 0x000fca0003f4f018 */
[----:B------:R-:W-:Y:S02]  /*00a0*/  @UP1 UMOV UR8, 0x4 ;  /* 0x0000000400081882 */ /* 0x000fe40000000000 */
[----:B------:R-:W-:-:S03]  /*00b0*/  @UP1 UIMAD.WIDE UR8, UR6, UR8, UR4 ;  /* 0x00000008060812a5 */ /* 0x000fc6000f8e0204 */
[----:B------:R-:W-:Y:S02]  /*00c0*/  ULDC.64 UR4, c[0x0][0x370] ;  /* 0x0000dc0000047ab9 */ /* 0x000fe40000000a00 */
[----:B------:R-:W-:Y:S01]  /*00d0*/  UISETP.NE.U32.AND UP0, UPT, URZ, UR4, UPT ;  /* 0x000000043f00728c */ /* 0x000fe2000bf05070 */
[----:B------:R-:W-:Y:S02]  /*00e0*/  IMAD.U32 R6, RZ, RZ, UR8 ;  /* 0x00000008ff067e24 */ /* 0x000fe4000f8e00ff */
[----:B------:R-:W-:Y:S01]  /*00f0*/  IMAD.U32 R7, RZ, RZ, UR9 ;  /* 0x00000009ff077e24 */ /* 0x000fe2000f8e00ff */
[----:B------:R-:W-:-:S04]  /*0100*/  UISETP.NE.AND.EX UP0, UPT, URZ, UR5, UPT, UP0 ;  /* 0x000000053f00728c */ /* 0x000fc8000bf05300 */
[----:B------:R1:W2:Y:S01]  /*0110*/  @P2 LDG.E R6, [R6.64] ;  /* 0x0000000c06062981 */ /* 0x0002a2000c1e1900 */
[----:B------:R-:W-:Y:S01]  /*0120*/  ULDC.64 UR8, c[0x0][0x370] ;  /* 0x0000dc0000087ab9 */ /* 0x000fe20000000a00 */
[----:B------:R-:W-:Y:S01]  /*0130*/  PLOP3.LUT P0, PT, PT, PT, UP0, 0x80, 0x0 ;  /* 0x000000000000781c */ /* 0x000fe20003f0f008 */
[----:B------:R-:W-:-:S04]  /*0140*/  IMAD.MOV.U32 R207, RZ, RZ, RZ ;  /* 0x000000ffffcf7224 */ /* 0x000fc800078e00ff */
[----:B------:R-:W-:Y:S02]  /*0150*/  @UP0 UMOV UR4, 0x4 ;  /* 0x0000000400040882 */ /* 0x000fe40000000000 */
[----:B------:R-:W-:-:S06]  /*0160*/  @UP0 UIMAD.WIDE UR4, UR6, UR4, UR8 ;  /* 0x00000004060402a5 */ /* 0x000fcc000f8e0208 */
[----:B------:R-:W-:Y:S02]  /*0170*/  IMAD.U32 R2, RZ, RZ, UR4 ;  /* 0x00000004ff027e24 */ /* 0x000fe4000f8e00ff */
[----:B------:R-:W-:Y:S01]  /*0180*/  IMAD.U32 R3, RZ, RZ, UR5 ;  /* 0x00000005ff037e24 */ /* 0x000fe2000f8e00ff */
[----:B------:R-:W3:Y:S01]  /*0190*/  S2R R132, SR_TID.X ;  /* 0x0000000000847919 */ /* 0x000ee20000002100 */
[----:B------:R-:W4:Y:S01]  /*01a0*/  S2UR UR11, SR_CTAID.Y ;  /* 0x00000000000b79c3 */ /* 0x000f220000002600 */
[----:B------:R-:W-:Y:S02]  /*01b0*/  ULDC.64 UR4, c[0x0][0x1b8] ;  /* 0x00006e0000047ab9 */ /* 0x000fe40000000a00 */
[----:B------:R5:W2:Y:S01]  /*01c0*/  @P0 LDG.E R207, [R2.64] ;  /* 0x0000000c02cf0981 */ /* 0x000aa2000c1e1900 */
[----:B------:R-:W-:Y:S01]  /*01d0*/  USHF.R.S32.HI UR8, URZ, 0x1f, UR6 ;  /* 0x0000001f3f087899 */ /* 0x000fe20008011406 */
[----:B------:R-:W-:Y:S02]  /*01e0*/  IMAD.MOV.U32 R148, RZ, RZ, c[0x0][0x2ac] ;  /* 0x0000ab00ff947624 */ /* 0x000fe400078e00ff */
[----:B------:R-:W5:Y:S01]  /*01f0*/  S2R R200, SR_CTAID.X ;  /* 0x0000000000c87919 */ /* 0x000f620000002500 */
[----:B-1----:R-:W-:-:S02]  /*0200*/  IMAD.MOV.U32 R7, RZ, RZ, c[0x0][0x2c4] ;  /* 0x0000b100ff077624 */ /* 0x002fc400078e00ff */
[----:B------:R-:W-:Y:S02]  /*0210*/  IMAD.MOV.U32 R194, RZ, RZ, c[0x0][0x2b8] ;  /* 0x0000ae00ffc27624 */ /* 0x000fe400078e00ff */
[----:B------:R-:W-:Y:S01]  /*0220*/  IMAD.MOV.U32 R196, RZ, RZ, RZ ;  /* 0x000000ffffc47224 */ /* 0x000fe200078e00ff */
[C---:B------:R-:W-:Y:S01]  /*0230*/  ISETP.NE.AND P0, PT, R7.reuse, 0x1, PT ;  /* 0x000000010700780c */ /* 0x040fe20003f05270 */
[----:B------:R-:W-:Y:S01]  /*0240*/  IMAD R7, R7, c[0x0][0x168], RZ ;  /* 0x00005a0007077a24 */ /* 0x000fe200078e02ff */
[----:B------:R-:W-:Y:S02]  /*0250*/  ISETP.NE.AND P6, PT, R194, 0x1, PT ;  /* 0x00000001c200780c */ /* 0x000fe40003fc5270 */
[----:B---3--:R-:W-:Y:S01]  /*0260*/  SHF.R.S32.HI R5, RZ, 0x1f, R132 ;  /* 0x0000001fff057819 */ /* 0x008fe20000011484 */
[----:B----4-:R-:W-:Y:S02]  /*0270*/  USHF.R.S32.HI UR10, URZ, 0x1f, UR11 ;  /* 0x0000001f3f0a7899 */ /* 0x010fe4000801140b */
[----:B------:R-:W-:Y:S01]  /*0280*/  UIMAD.WIDE.U32 UR14, UR11, UR4, URZ ;  /* 0x000000040b0e72a5 */ /* 0x000fe2000f8e003f */
[----:B------:R-:W-:Y:S01]  /*0290*/  LEA.HI R18, R5, R132, RZ, 0x3 ;  /* 0x0000008405127211 */ /* 0x000fe200078f18ff */
[----:B------:R-:W-:-:S03]  /*02a0*/  UIMAD UR7, UR10, UR4, URZ ;  /* 0x000000040a0772a4 */ /* 0x000fc6000f8e023f */
[----:B-----5:R-:W-:Y:S01]  /*02b0*/  LOP3.LUT R3, R18, 0xfffffff8, RZ, 0xc0, !PT ;  /* 0xfffffff812037812 */ /* 0x020fe200078ec0ff */
[----:B------:R-:W-:Y:S01]  /*02c0*/  UIMAD UR7, UR11, UR5, UR7 ;  /* 0x000000050b0772a4 */ /* 0x000fe2000f8e0207 */
[----:B------:R-:W-:Y:S02]  /*02d0*/  SHF.R.S32.HI R18, RZ, 0x3, R18 ;  /* 0x00000003ff127819 */ /* 0x000fe40000011412 */
[----:B------:R-:W-:Y:S01]  /*02e0*/  ULDC.64 UR4, c[0x0][0x1c0] ;  /* 0x0000700000047ab9 */ /* 0x000fe20000000a00 */
[----:B------:R-:W-:Y:S01]  /*02f0*/  IMAD.IADD R3, R132, 0x1, -R3 ;  /* 0x0000000184037824 */ /* 0x000fe200078e0a03 */
[----:B------:R-:W-:Y:S01]  /*0300*/  UIADD3 UR15, UR15, UR7, URZ ;  /* 0x000000070f0f7290 */ /* 0x000fe2000fffe03f */
[----:B------:R-:W-:Y:S01]  /*0310*/  IMAD.SHL.U32 R201, R18, 0x40, RZ ;  /* 0x0000004012c97824 */ /* 0x000fe200078e00ff */
[----:B------:R-:W-:Y:S01]  /*0320*/  UIMAD UR8, UR8, UR4, URZ ;  /* 0x00000004080872a4 */ /* 0x000fe2000f8e023f */
[C-C-:B------:R-:W-:Y:S01]  /*0330*/  IMAD R203, R3.reuse, 0x20, R18.reuse ;  /* 0x0000002003cb7824 */ /* 0x140fe200078e0212 */
[----:B------:R-:W-:Y:S01]  /*0340*/  UIMAD.WIDE.U32 UR14, UR6, UR4, UR14 ;  /* 0x00000004060e72a5 */ /* 0x000fe2000f8e000e */
[----:B------:R-:W-:Y:S01]  /*0350*/  IMAD.SHL.U32 R206, R3, 0x8, RZ ;  /* 0x0000000803ce7824 */ /* 0x000fe200078e00ff */
[----:B------:R-:W-:Y:S01]  /*0360*/  UIMAD UR5, UR6, UR5, UR8 ;  /* 0x00000005060572a4 */ /* 0x000fe2000f8e0208 */
[C---:B------:R-:W-:Y:S01]  /*0370*/  IMAD R202, R200.reuse, 0x80, R203 ;  /* 0x00000080c8ca7824 */ /* 0x040fe200078e02cb */
[----:B------:R-:W-:Y:S01]  /*0380*/  LOP3.LUT R201, R201, 0x1c0, RZ, 0xc0, !PT ;  /* 0x000001c0c9c97812 */ /* 0x000fe200078ec0ff */
[----:B------:R-:W-:Y:S01]  /*0390*/  IMAD R200, R200, 0x80, R18 ;  /* 0x00000080c8c87824 */ /* 0x000fe200078e0212 */
[----:B------:R-:W-:Y:S01]  /*03a0*/  UIADD3 UR5, UR15, UR5, URZ ;  /* 0x000000050f057290 */ /* 0x000fe2000fffe03f */
[----:B------:R-:W-:Y:S01]  /*03b0*/  @P0 IMAD.HI.U32 R0, R202, c[0x0][0x2c8], RZ ;  /* 0x0000b200ca000a27 */ /* 0x000fe200078e00ff */
[----:B------:R-:W-:-:S02]  /*03c0*/  SHF.R.U32.HI R4, RZ, 0x3, R201 ;  /* 0x00000003ff047819 */ /* 0x000fc400000116c9 */
[----:B------:R-:W-:Y:S01]  /*03d0*/  LOP3.LUT R201, R201, 0x38, R206, 0xf8, !PT ;  /* 0x00000038c9c97812 */ /* 0x000fe200078ef8ce */
[----:B------:R-:W-:Y:S01]  /*03e0*/  IMAD.MOV.U32 R9, RZ, RZ, R202 ;  /* 0x000000ffff097224 */ /* 0x000fe200078e00ca */
[----:B------:R-:W-:Y:S01]  /*03f0*/  @P0 SHF.R.U32.HI R9, RZ, c[0x0][0x2cc], R0 ;  /* 0x0000b300ff090a19 */ /* 0x000fe20000011600 */
[----:B------:R-:W-:Y:S01]  /*0400*/  IMAD.U32 R11, RZ, RZ, UR15 ;  /* 0x0000000fff0b7e24 */ /* 0x000fe2000f8e00ff */
[----:B------:R-:W-:Y:S01]  /*0410*/  LOP3.LUT R201, R201, R4, RZ, 0x3c, !PT ;  /* 0x00000004c9c97212 */ /* 0x000fe200078e3cff */
[----:B------:R-:W-:Y:S01]  /*0420*/  IMAD.U32 R10, RZ, RZ, UR14 ;  /* 0x0000000eff0a7e24 */ /* 0x000fe2000f8e00ff */
[--C-:B------:R-:W-:Y:S01]  /*0430*/  SHF.R.S32.HI R0, RZ, 0x1f, R9.reuse ;  /* 0x0000001fff007819 */ /* 0x100fe20000011409 */
[----:B------:R-:W-:Y:S01]  /*0440*/  IMAD.MOV R11, RZ, RZ, -R9 ;  /* 0x000000ffff0b7224 */ /* 0x000fe200078e0a09 */
[----:B------:R-:W-:Y:S01]  /*0450*/  IADD3 R4, R200, 0x20, RZ ;  /* 0x00000020c8047810 */ /* 0x000fe20007ffe0ff */
[----:B------:R-:W-:Y:S01]  /*0460*/  IMAD.U32 R13, RZ, RZ, UR5 ;  /* 0x00000005ff0d7e24 */ /* 0x000fe2000f8e00ff */
[----:B------:R-:W-:Y:S01]  /*0470*/  IADD3 R205, R206, 0x40, RZ ;  /* 0x00000040cecd7810 */ /* 0x000fe20007ffe0ff */
[----:B------:R-:W-:Y:S01]  /*0480*/  IMAD R8, R11, c[0x0][0x2c4], R202 ;  /* 0x0000b1000b087a24 */ /* 0x000fe200078e02ca */
[----:B------:R-:W-:Y:S01]  /*0490*/  ISETP.GE.AND P1, PT, R200, R7, PT ;  /* 0x00000007c800720c */ /* 0x000fe20003f26270 */
[----:B------:R-:W-:Y:S01]  /*04a0*/  IMAD.MOV.U32 R12, RZ, RZ, R10 ;  /* 0x000000ffff0c7224 */ /* 0x000fe200078e000a */
[----:B------:R-:W-:Y:S01]  /*04b0*/  IADD3 R204, R206, 0x80, RZ ;  /* 0x00000080cecc7810 */ /* 0x000fe20007ffe0ff */
[----:B------:R-:W-:Y:S01]  /*04c0*/  IMAD R0, R0, c[0x0][0x1b0], RZ ;  /* 0x00006c0000007a24 */ /* 0x000fe200078e02ff */
[----:B------:R-:W-:Y:S01]  /*04d0*/  SHF.R.S32.HI R11, RZ, 0x1f, R8 ;  /* 0x0000001fff0b7819 */ /* 0x000fe20000011408 */
[----:B------:R-:W-:Y:S01]  /*04e0*/  IMAD.WIDE.U32 R12, R9, c[0x0][0x1b0], R12 ;  /* 0x00006c00090c7a25 */ /* 0x000fe200078e000c */
[----:B------:R-:W-:Y:S01]  /*04f0*/  ISETP.GE.AND P5, PT, R206, c[0x0][0x198], PT ;  /* 0x00006600ce007a0c */ /* 0x000fe20003fa6270 */
[----:B------:R-:W-:Y:S01]  /*0500*/  ULDC.64 UR4, c[0x0][0x2b0] ;  /* 0x0000ac0000047ab9 */ /* 0x000fe20000000a00 */
[----:B------:R-:W-:Y:S01]  /*0510*/  ISETP.GE.AND P4, PT, R205, c[0x0][0x198], PT ;  /* 0x00006600cd007a0c */ /* 0x000fe20003f86270 */
[----:B------:R-:W-:Y:S01]  /*0520*/  IMAD R9, R9, c[0x0][0x1b4], R0 ;  /* 0x00006d0009097a24 */ /* 0x000fe200078e0200 */
[----:B------:R-:W-:Y:S01]  /*0530*/  ISETP.GE.AND P3, PT, R204, c[0x0][0x198], PT ;  /* 0x00006600cc007a0c */ /* 0x000fe20003f66270 */
[----:B------:R-:W-:-:S02]  /*0540*/  IMAD R11, R11, c[0x0][0x1a8], RZ ;  /* 0x00006a000b0b7a24 */ /* 0x000fc400078e02ff */
[----:B------:R-:W-:Y:S02]  /*0550*/  IMAD.IADD R13, R13, 0x1, R9 ;  /* 0x000000010d0d7824 */ /* 0x000fe400078e0209 */
[C---:B------:R-:W-:Y:S02]  /*0560*/  IMAD R11, R8.reuse, c[0x0][0x1ac], R11 ;  /* 0x00006b00080b7a24 */ /* 0x040fe400078e020b */
[----:B------:R-:W-:Y:S01]  /*0570*/  IMAD.WIDE.U32 R8, R8, c[0x0][0x1a8], R12 ;  /* 0x00006a0008087a25 */ /* 0x000fe200078e000c */
[----:B------:R-:W-:-:S03]  /*0580*/  SHF.R.S32.HI R13, RZ, 0x1f, R204 ;  /* 0x0000001fff0d7819 */ /* 0x000fc600000114cc */
[----:B------:R-:W-:Y:S01]  /*0590*/  IMAD.IADD R0, R9, 0x1, R11 ;  /* 0x0000000109007824 */ /* 0x000fe200078e020b */
[C---:B------:R-:W-:Y:S01]  /*05a0*/  LEA R2, P0, R8.reuse, c[0x0][0x160], 0x1 ;  /* 0x0000580008027a11 */ /* 0x040fe200078008ff */
[----:B------:R-:W-:Y:S01]  /*05b0*/  IMAD.MOV.U32 R9, RZ, RZ, c[0x0][0x1d0] ;  /* 0x00007400ff097624 */ /* 0x000fe200078e00ff */
[----:B------:R-:W-:Y:S02]  /*05c0*/  LEA.HI R198, R13, R204, RZ, 0x3 ;  /* 0x000000cc0dc67211 */ /* 0x000fe400078f18ff */
[----:B------:R-:W-:Y:S01]  /*05d0*/  LEA.HI.X R0, R8, c[0x0][0x164], R0, 0x1, P0 ;  /* 0x0000590008007a11 */ /* 0x000fe200000f0c00 */
[----:B------:R-:W-:Y:S01]  /*05e0*/  IMAD R9, R148, R9, 0x3f ;  /* 0x0000003f94097424 */ /* 0x000fe200078e0209 */
[----:B------:R-:W-:Y:S01]  /*05f0*/  LEA.HI R8, R5, R132, RZ, 0x6 ;  /* 0x0000008405087211 */ /* 0x000fe200078f30ff */
[----:B------:R-:W-:Y:S01]  /*0600*/  SHFL.IDX PT, R10, R2, RZ, 0x181f ;  /* 0x00181fff020a7589 */ /* 0x000fe200000e0000 */
[----:B------:R-:W-:Y:S01]  /*0610*/  ISETP.GE.AND P0, PT, R4, R7, PT ;  /* 0x000000070400720c */ /* 0x000fe20003f06270 */
[----:B------:R-:W-:Y:S01]  /*0620*/  IMAD R148, R148, c[0x0][0x1d0], RZ ;  /* 0x0000740094947a24 */ /* 0x000fe200078e02ff */
[----:B------:R-:W-:Y:S01]  /*0630*/  SHF.R.S32.HI R146, RZ, 0x1f, R9 ;  /* 0x0000001fff927819 */ /* 0x000fe20000011409 */
[----:B------:R-:W1:Y:S01]  /*0640*/  SHFL.IDX PT, R11, R0, RZ, 0x181f ;  /* 0x00181fff000b7589 */ /* 0x000e6200000e0000 */
[----:B------:R-:W-:Y:S01]  /*0650*/  IMAD.SHL.U32 R8, R8, 0x8, RZ ;  /* 0x0000000808087824 */ /* 0x000fe200078e00ff */
[----:B------:R-:W-:-:S02]  /*0660*/  P2R R4, PR, RZ, 0x40 ;  /* 0x00000040ff047803 */ /* 0x000fc40000000000 */
[----:B------:R-:W-:Y:S01]  /*0670*/  LEA.HI R146, R146, R9, RZ, 0x6 ;  /* 0x0000000992927211 */ /* 0x000fe200078f30ff */
[----:B------:R-:W-:Y:S01]  /*0680*/  SHFL.IDX PT, R16, R2, 0x2, 0x181f ;  /* 0x00581f0002107f89 */ /* 0x000fe200000e0000 */
[----:B------:R-:W-:Y:S02]  /*0690*/  LOP3.LUT R201, R201, 0xfffffe00, R8, 0xf8, !PT ;  /* 0xfffffe00c9c97812 */ /* 0x000fe400078ef808 */
[----:B------:R-:W-:Y:S01]  /*06a0*/  SHF.R.S32.HI R4, RZ, 0x1f, R205 ;  /* 0x0000001fff047819 */ /* 0x000fe200000114cd */
[----:B------:R-:W-:Y:S01]  /*06b0*/  SHFL.IDX PT, R8, R2, 0x1, 0x181f ;  /* 0x00381f0002087f89 */ /* 0x000fe200000e0000 */
[----:B------:R-:W-:Y:S01]  /*06c0*/  LOP3.LUT R198, R198, 0xfffffff8, RZ, 0xc0, !PT ;  /* 0xfffffff8c6c67812 */ /* 0x000fe200078ec0ff */
[----:B------:R-:W-:Y:S01]  /*06d0*/  IMAD.SHL.U32 R147, R201, 0x2, RZ ;  /* 0x00000002c9937824 */ /* 0x000fe200078e00ff */
[----:B------:R-:W-:Y:S01]  /*06e0*/  LEA.HI R199, R4, R205, RZ, 0x3 ;  /* 0x000000cd04c77211 */ /* 0x000fe200078f18ff */
[----:B------:R-:W3:Y:S01]  /*06f0*/  SHFL.IDX PT, R9, R0, 0x1, 0x181f ;  /* 0x00381f0000097f89 */ /* 0x000ee200000e0000 */
[----:B------:R-:W-:-:S02]  /*0700*/  IADD3 R4, R200, 0x40, RZ ;  /* 0x00000040c8047810 */ /* 0x000fc40007ffe0ff */
[----:B------:R-:W-:Y:S01]  /*0710*/  LOP3.LUT R199, R199, 0xfffffff8, RZ, 0xc0, !PT ;  /* 0xfffffff8c7c77812 */ /* 0x000fe200078ec0ff */
[----:B------:R-:W4:Y:S01]  /*0720*/  SHFL.IDX PT, R17, R0, 0x2, 0x181f ;  /* 0x00581f0000117f89 */ /* 0x000f2200000e0000 */
[----:B------:R-:W-:Y:S01]  /*0730*/  SHF.R.S32.HI R146, RZ, 0x6, R146 ;  /* 0x00000006ff927819 */ /* 0x000fe20000011492 */
[----:B-1----:R-:W-:-:S04]  /*0740*/  @!P1 IMAD.WIDE R14, R206, 0x2, R10 ;  /* 0x00000002ce0e9825 */ /* 0x002fc800078e020a */
[C-C-:B------:R-:W-:Y:S01]  /*0750*/  @!P1 IMAD.WIDE R12, R199.reuse, 0x2, R10.reuse ;  /* 0x00000002c70c9825 */ /* 0x140fe200078e020a */
[----:B------:R1:W-:Y:S03]  /*0760*/  @!P1 LDGSTS.E.BYPASS.LTC128B.128 [R147+0x18100], [R14.64], !P5 ;  /* 0x181000000e939fae */ /* 0x0003e6000e901d4c */
[----:B------:R-:W-:Y:S01]  /*0770*/  @!P1 IMAD.WIDE R22, R198, 0x2, R10 ;  /* 0x00000002c6169825 */ /* 0x000fe200078e020a */
[----:B------:R5:W-:Y:S03]  /*0780*/  @!P1 LDGSTS.E.BYPASS.LTC128B.128 [R147+0x1c100], [R12.64], !P4 ;  /* 0x1c1000000c939fae */ /* 0x000be6000e101d4c */
[--C-:B---3--:R-:W-:Y:S01]  /*0790*/  @!P0 IMAD.WIDE R20, R206, 0x2, R8.reuse ;  /* 0x00000002ce148825 */ /* 0x108fe200078e0208 */
[----:B------:R4:W-:Y:S03]  /*07a0*/  @!P1 LDGSTS.E.BYPASS.LTC128B.128 [R147+0x20100], [R22.64], !P3 ;  /* 0x2010000016939fae */ /* 0x0009e6000d901d4c */
[--C-:B------:R-:W-:Y:S01]  /*07b0*/  @!P0 IMAD.WIDE R10, R199, 0x2, R8.reuse ;  /* 0x00000002c70a8825 */ /* 0x100fe200078e0208 */
[----:B------:R3:W-:Y:S03]  /*07c0*/  @!P0 LDGSTS.E.BYPASS.LTC128B.128 [R147+0x19100], [R20.64], !P5 ;  /* 0x1910000014938fae */ /* 0x0007e6000e901d4c */
[----:B------:R-:W-:Y:S01]  /*07d0*/  @!P0 IMAD.WIDE R8, R198, 0x2, R8 ;  /* 0x00000002c6088825 */ /* 0x000fe200078e0208 */
[----:B------:R1:W-:Y:S04]  /*07e0*/  @!P0 LDGSTS.E.BYPASS.LTC128B.128 [R147+0x1d100], [R10.64], !P4 ;  /* 0x1d1000000a938fae */ /* 0x0003e8000e101d4c */
[----:B------:R1:W-:Y:S04]  /*07f0*/  @!P0 LDGSTS.E.BYPASS.LTC128B.128 [R147+0x21100], [R8.64], !P3 ;  /* 0x2110000008938fae */ /* 0x0003e8000d901d4c */
[----:B-----5:R-:W-:Y:S04]  /*0800*/  SHFL.IDX PT, R12, R2, 0x3, 0x181f ;  /* 0x00781f00020c7f89 */ /* 0x020fe800000e0000 */
[----:B------:R-:W1:Y:S01]  /*0810*/  SHFL.IDX PT, R13, R0, 0x3, 0x181f ;  /* 0x00781f00000d7f89 */ /* 0x000e6200000e0000 */
[----:B--2---:R2:W5:Y:S01]  /*0820*/  @P2 R2UR UR7, R6 ;  /* 0x00000000060723c2 */ /* 0x00456200000e0000 */
[----:B------:R-:W-:Y:S01]  /*0830*/  ISETP.GE.AND P2, PT, R4, R7, PT ;  /* 0x000000070400720c */ /* 0x000fe20003f46270 */
[----:B------:R-:W-:Y:S01]  /*0840*/  IMAD R4, R146, 0x40, R203 ;  /* 0x0000004092047824 */ /* 0x000fe200078e02cb */
[----:B-----5:R-:W-:-:S02]  /*0850*/  @!UP1 UMOV UR7, UR6 ;  /* 0x0000000600079c82 */ /* 0x020fc40008000000 */
[----:B------:R-:W-:Y:S02]  /*0860*/  USHF.R.S32.HI UR6, URZ, 0x1f, UR7 ;  /* 0x0000001f3f067899 */ /* 0x000fe40008011407 */
[----:B------:R-:W-:Y:S01]  /*0870*/  IADD3 R4, R4, -0x40, RZ ;  /* 0xffffffc004047810 */ /* 0x000fe20007ffe0ff */
[----:B------:R-:W-:Y:S02]  /*0880*/  UIMAD.WIDE.U32 UR8, UR7, UR4, URZ ;  /* 0x00000004070872a5 */ /* 0x000fe4000f8e003f */
[----:B------:R-:W-:Y:S01]  /*0890*/  UIMAD UR6, UR6, UR4, URZ ;  /* 0x00000004060672a4 */ /* 0x000fe2000f8e023f */
[----:B------:R-:W-:-:S03]  /*08a0*/  ISETP.GE.AND P1, PT, R4, R148, PT ;  /* 0x000000940400720c */ /* 0x000fc60003f26270 */
[--C-:B----4-:R-:W-:Y:S01]  /*08b0*/  @!P2 IMAD.WIDE R22, R206, 0x2, R16.reuse ;  /* 0x00000002ce16a825 */ /* 0x110fe200078e0210 */
[----:B------:R-:W-:Y:S01]  /*08c0*/  ISETP.GT.OR P1, PT, R203, 0x3f, P1 ;  /* 0x0000003fcb00780c */ /* 0x000fe20000f24670 */
[----:B------:R-:W-:Y:S02]  /*08d0*/  UIMAD UR6, UR7, UR5, UR6 ;  /* 0x00000005070672a4 */ /* 0x000fe4000f8e0206 */
[--C-:B---3--:R-:W-:Y:S01]  /*08e0*/  @!P2 IMAD.WIDE R20, R199, 0x2, R16.reuse ;  /* 0x00000002c714a825 */ /* 0x108fe200078e0210 */
[----:B------:R3:W-:Y:S01]  /*08f0*/  @!P2 LDGSTS.E.BYPASS.LTC128B.128 [R147+0x1a100], [R22.64], !P5 ;  /* 0x1a1000001693afae */ /* 0x0007e2000e901d4c */
[----:B------:R-:W-:Y:S02]  /*0900*/  UIADD3 UR6, UR9, UR6, URZ ;  /* 0x0000000609067290 */ /* 0x000fe4000fffe03f */
[----:B------:R-:W-:Y:S01]  /*0910*/  @!P2 IMAD.WIDE R16, R198, 0x2, R16 ;  /* 0x00000002c610a825 */ /* 0x000fe200078e0210 */
[----:B--2---:R-:W-:Y:S01]  /*0920*/  IADD3 R6, R200, 0x60, RZ ;  /* 0x00000060c8067810 */ /* 0x004fe20007ffe0ff */
[----:B------:R2:W-:Y:S01]  /*0930*/  @!P2 LDGSTS.E.BYPASS.LTC128B.128 [R147+0x1e100], [R20.64], !P4 ;  /* 0x1e1000001493afae */ /* 0x0005e2000e101d4c */
[----:B------:R-:W-:Y:S01]  /*0940*/  ULDC.64 UR4, c[0x0][0x1e8] ;  /* 0x00007a0000047ab9 */ /* 0x000fe20000000a00 */
[----:B------:R-:W-:Y:S01]  /*0950*/  IMAD.IADD R4, R4, 0x1, R207 ;  /* 0x0000000104047824 */ /* 0x000fe200078e02cf */
[----:B------:R-:W-:Y:S01]  /*0960*/  ISETP.GE.AND P0, PT, R6, R7, PT ;  /* 0x000000070600720c */ /* 0x000fe20003f06270 */
[----:B------:R4:W-:Y:S02]  /*0970*/  @!P2 LDGSTS.E.BYPASS.LTC128B.128 [R147+0x22100], [R16.64], !P3 ;  /* 0x221000001093afae */ /* 0x0009e4000d901d4c */
[----:B------:R-:W-:-:S04]  /*0980*/  @P6 IMAD.HI.U32 R7, R4, c[0x0][0x2bc], RZ ;  /* 0x0000af0004076a27 */ /* 0x000fc800078e00ff */
[----:B------:R-:W-:Y:S01]  /*0990*/  IMAD.MOV.U32 R6, RZ, RZ, R4 ;  /* 0x000000ffff067224 */ /* 0x000fe200078e0004 */
[----:B------:R-:W-:-:S04]  /*09a0*/  @P6 SHF.R.U32.HI R6, RZ, c[0x0][0x2c0], R7 ;  /* 0x0000b000ff066a19 */ /* 0x000fc80000011607 */
[----:B------:R-:W-:Y:S01]  /*09b0*/  @!P1 IADD3 R7, P2, R6, UR8, RZ ;  /* 0x0000000806079c10 */ /* 0x000fe2000ff5e0ff */
[----:B-1----:R-:W-:-:S03]  /*09c0*/  @!P0 IMAD.WIDE R14, R206, 0x2, R12 ;  /* 0x00000002ce0e8825 */ /* 0x002fc600078e020c */
[----:B------:R-:W-:Y:S01]  /*09d0*/  @!P1 LEA.HI.X.SX32 R0, R6, UR6, 0x1, P2 ;  /* 0x0000000606009c11 */ /* 0x000fe200090f0eff */
[--C-:B------:R-:W-:Y:S01]  /*09e0*/  @!P0 IMAD.WIDE R10, R199, 0x2, R12.reuse ;  /* 0x00000002c70a8825 */ /* 0x100fe200078e020c */
[----:B------:R1:W-:Y:S01]  /*09f0*/  @!P0 LDGSTS.E.BYPASS.LTC128B.128 [R147+0x1b100], [R14.64], !P5 ;  /* 0x1b1000000e938fae */ /* 0x0003e2000e901d4c */
[C---:B------:R-:W-:Y:S02]  /*0a00*/  @!P1 LEA R8, P2, R7.reuse, c[0x0][0x2a0], 0x2 ;  /* 0x0000a80007089a11 */ /* 0x040fe400078410ff */
[----:B------:R-:W-:Y:S01]  /*0a10*/  @!P0 IMAD.WIDE R12, R198, 0x2, R12 ;  /* 0x00000002c60c8825 */ /* 0x000fe200078e020c */
[----:B------:R5:W-:Y:S01]  /*0a20*/  @!P0 LDGSTS.E.BYPASS.LTC128B.128 [R147+0x1f100], [R10.64], !P4 ;  /* 0x1f1000000a938fae */ /* 0x000be2000e101d4c */
[----:B------:R-:W-:-:S03]  /*0a30*/  @!P1 LEA.HI.X R9, R7, c[0x0][0x2a4], R0, 0x2, P2 ;  /* 0x0000a90007099a11 */ /* 0x000fc600010f1400 */
[----:B------:R1:W-:Y:S04]  /*0a40*/  @!P0 LDGSTS.E.BYPASS.LTC128B.128 [R147+0x23100], [R12.64], !P3 ;  /* 0x231000000c938fae */ /* 0x0003e8000d901d4c */
[----:B------:R-:W0:Y:S04]  /*0a50*/  LDGDEPBAR ;  /* 0x00000000000079af */ /* 0x000e280000000000 */
[----:B------:R-:W-:Y:S06]  /*0a60*/  BAR.SYNC.DEFER_BLOCKING 0x0 ;  /* 0x0000000000007b1d */ /* 0x000fec0000010000 */
[----:B------:R2:W3:Y:S01]  /*0a70*/  @!P1 LDG.E R196, [R8.64] ;  /* 0x0000000c08c49981 */ /* 0x0004e2000c1e1900 */
[----:B------:R-:W-:Y:S01]  /*0a80*/  IMAD.MOV R197, RZ, RZ, -R6 ;  /* 0x000000ffffc57224 */ /* 0x000fe200078e0a06 */
[----:B------:R-:W-:Y:S01]  /*0a90*/  UIMAD UR7, UR10, UR4, URZ ;  /* 0x000000040a0772a4 */ /* 0x000fe2000f8e023f */
[----:B------:R-:W-:Y:S01]  /*0aa0*/  LEA R131, R146, 0xffffffc0, 0x6 ;  /* 0xffffffc092837811 */ /* 0x000fe200078e30ff */
[----:B------:R-:W-:Y:S01]  /*0ab0*/  UIMAD.WIDE.U32 UR14, UR11, UR4, URZ ;  /* 0x000000040b0e72a5 */ /* 0x000fe2000f8e003f */
[----:B------:R-:W-:Y:S01]  /*0ac0*/  IMAD R197, R197, c[0x0][0x2b8], R4 ;  /* 0x0000ae00c5c57a24 */ /* 0x000fe200078e0204 */
[----:B------:R-:W-:Y:S01]  /*0ad0*/  UIMAD UR7, UR11, UR5, UR7 ;  /* 0x000000050b0772a4 */ /* 0x000fe2000f8e0207 */
[----:B------:R-:W-:Y:S01]  /*0ae0*/  ISETP.GE.AND P5, PT, R206, c[0x0][0x1d4], PT ;  /* 0x00007500ce007a0c */ /* 0x000fe20003fa6270 */
[----:B------:R-:W-:Y:S01]  /*0af0*/  IMAD.IADD R131, R148, 0x1, -R131 ;  /* 0x0000000194837824 */ /* 0x000fe200078e0a83 */
[----:B------:R-:W-:Y:S01]  /*0b00*/  ULDC.64 UR4, c[0x0][0x210] ;  /* 0x0000840000047ab9 */ /* 0x000fe20000000a00 */
[----:B------:R-:W-:Y:S01]  /*0b10*/  SHF.R.S32.HI R29, RZ, 0x1f, R197 ;  /* 0x0000001fff1d7819 */ /* 0x000fe200000114c5 */
[----:B------:R-:W-:Y:S01]  /*0b20*/  IMAD.WIDE.U32 R6, R197, c[0x0][0x1e0], RZ ;  /* 0x00007800c5067a25 */ /* 0x000fe200078e00ff */
[----:B------:R-:W-:Y:S01]  /*0b30*/  UIADD3 UR7, UR15, UR7, URZ ;  /* 0x000000070f077290 */ /* 0x000fe2000fffe03f */
[----:B------:R-:W-:Y:S01]  /*0b40*/  ISETP.GE.AND P4, PT, R205, c[0x0][0x1d4], PT ;  /* 0x00007500cd007a0c */ /* 0x000fe20003f86270 */
[----:B------:R-:W-:Y:S01]  /*0b50*/  UIMAD UR10, UR10, UR4, URZ ;  /* 0x000000040a0a72a4 */ /* 0x000fe2000f8e023f */
[----:B------:R-:W-:Y:S01]  /*0b60*/  IMAD R0, R29, c[0x0][0x1e0], RZ ;  /* 0x000078001d007a24 */ /* 0x000fe200078e02ff */
[----:B------:R-:W-:Y:S01]  /*0b70*/  UIMAD.WIDE.U32 UR16, UR11, UR4, URZ ;  /* 0x000000040b1072a5 */ /* 0x000fe2000f8e003f */
[----:B-1----:R-:W-:Y:S01]  /*0b80*/  IMAD.WIDE.U32 R12, R197, c[0x0][0x208], RZ ;  /* 0x00008200c50c7a25 */ /* 0x002fe200078e00ff */
[----:B------:R-:W-:Y:S01]  /*0b90*/  UIMAD UR10, UR11, UR5, UR10 ;  /* 0x000000050b0a72a4 */ /* 0x000fe2000f8e020a */
[----:B------:R-:W-:-:S02]  /*0ba0*/  ISETP.GE.AND P6, PT, R204, c[0x0][0x1d4], PT ;  /* 0x00007500cc007a0c */ /* 0x000fc40003fc6270 */
[----:B-----5:R-:W-:Y:S01]  /*0bb0*/  IMAD R10, R197, c[0x0][0x1e4], R0 ;  /* 0x00007900c50a7a24 */ /* 0x020fe200078e0200 */
[----:B------:R-:W-:Y:S01]  /*0bc0*/  UIADD3 UR10, UR17, UR10, URZ ;  /* 0x0000000a110a7290 */ /* 0x000fe2000fffe03f */
[----:B------:R-:W-:Y:S01]  /*0bd0*/  IMAD R0, R29, c[0x0][0x208], RZ ;  /* 0x000082001d007a24 */ /* 0x000fe200078e02ff */
[C---:B------:R-:W-:Y:S01]  /*0be0*/  ISETP.GE.AND P3, PT, R206.reuse, c[0x0][0x1d4], PT ;  /* 0x00007500ce007a0c */ /* 0x040fe20003f66270 */
[----:B------:R-:W-:Y:S01]  /*0bf0*/  IMAD.IADD R11, R7, 0x1, R10 ;  /* 0x00000001070b7824 */ /* 0x000fe200078e020a */
[----:B------:R-:W-:Y:S01]  /*0c00*/  ISETP.GE.AND P2, PT, R205, c[0x0][0x1d4], PT ;  /* 0x00007500cd007a0c */ /* 0x000fe20003f46270 */
[----:B------:R-:W-:Y:S01]  /*0c10*/  IMAD.MOV.U32 R10, RZ, RZ, R6 ;  /* 0x000000ffff0a7224 */ /* 0x000fe200078e0006 */
[----:B------:R-:W-:Y:S01]  /*0c20*/  LEA.HI R19, R5, R132, RZ, 0x4 ;  /* 0x0000008405137211 */ /* 0x000fe200078f20ff */
[----:B--2---:R-:W-:Y:S01]  /*0c30*/  IMAD R9, R197, c[0x0][0x20c], R0 ;  /* 0x00008300c5097a24 */ /* 0x004fe200078e0200 */
[----:B------:R-:W-:Y:S01]  /*0c40*/  SHF.R.S32.HI R145, RZ, 0x1f, R206 ;  /* 0x0000001fff917819 */ /* 0x000fe200000114ce */
[----:B------:R-:W-:Y:S01]  /*0c50*/  IMAD.IADD R0, R131, 0x1, -R18 ;  /* 0x0000000183007824 */ /* 0x000fe200078e0a12 */
[----:B------:R-:W-:Y:S01]  /*0c60*/  SEL R144, RZ, 0x10, P6 ;  /* 0x00000010ff907807 */ /* 0x000fe20003000000 */
[----:B------:R-:W-:Y:S01]  /*0c70*/  IMAD.IADD R13, R13, 0x1, R9 ;  /* 0x000000010d0d7824 */ /* 0x000fe200078e0209 */
[----:B------:R-:W-:Y:S01]  /*0c80*/  SHF.R.S32.HI R134, RZ, 0x1f, R199 ;  /* 0x0000001fff867819 */ /* 0x000fe200000114c7 */
[----:B------:R-:W-:Y:S01]  /*0c90*/  IMAD.WIDE R208, R206, 0x2, RZ ;  /* 0x00000002ced07825 */ /* 0x000fe200078e02ff */
[----:B------:R-:W-:-:S02]  /*0ca0*/  ISETP.GE.AND P1, PT, R0, 0x1, PT ;  /* 0x000000010000780c */ /* 0x000fc40003f26270 */
[----:B------:R-:W-:Y:S01]  /*0cb0*/  SHF.R.S32.HI R133, RZ, 0x1f, R198 ;  /* 0x0000001fff857819 */ /* 0x000fe200000114c6 */
[----:B------:R-:W-:Y:S01]  /*0cc0*/  IMAD.MOV.U32 R190, RZ, RZ, 0x10 ;  /* 0x00000010ffbe7424 */ /* 0x000fe200078e00ff */
[----:B------:R-:W-:Y:S02]  /*0cd0*/  IADD3 R195, R147, 0x100, RZ ;  /* 0x0000010093c37810 */ /* 0x000fe40007ffe0ff */
[----:B---3--:R-:W-:Y:S01]  /*0ce0*/  SHF.R.S32.HI R2, RZ, 0x1f, R196 ;  /* 0x0000001fff027819 */ /* 0x008fe200000114c4 */
[----:B------:R-:W-:-:S04]  /*0cf0*/  IMAD.WIDE.U32 R10, R196, c[0x0][0x1f0], R10 ;  /* 0x00007c00c40a7a25 */ /* 0x000fc800078e000a */
[----:B------:R-:W-:Y:S02]  /*0d00*/  IMAD R7, R2, c[0x0][0x1f0], RZ ;  /* 0x00007c0002077a24 */ /* 0x000fe400078e02ff */
[----:B------:R-:W-:-:S04]  /*0d10*/  IMAD.WIDE.U32 R12, R196, c[0x0][0x218], R12 ;  /* 0x00008600c40c7a25 */ /* 0x000fc800078e000c */
[----:B------:R-:W-:Y:S01]  /*0d20*/  IMAD R4, R196, c[0x0][0x1f4], R7 ;  /* 0x00007d00c4047a24 */ /* 0x000fe200078e0207 */
[----:B------:R-:W-:-:S04]  /*0d30*/  IADD3 R7, P0, R10, UR14, RZ ;  /* 0x0000000e0a077c10 */ /* 0x000fc8000ff1e0ff */
[----:B------:R-:W-:Y:S02]  /*0d40*/  IADD3.X R4, R11, UR7, R4, P0, !PT ;  /* 0x000000070b047c10 */ /* 0x000fe400087fe404 */
[----:B------:R-:W-:-:S04]  /*0d50*/  LEA R8, P0, R7, c[0x0][0x1c8], 0x1 ;  /* 0x0000720007087a11 */ /* 0x000fc800078008ff */
[----:B------:R-:W-:Y:S01]  /*0d60*/  LEA.HI.X R4, R7, c[0x0][0x1cc], R4, 0x1, P0 ;  /* 0x0000730007047a11 */ /* 0x000fe200000f0c04 */
[----:B------:R-:W-:Y:S01]  /*0d70*/  IMAD R7, R2, c[0x0][0x218], RZ ;  /* 0x0000860002077a24 */ /* 0x000fe200078e02ff */
[----:B----4-:R-:W-:Y:S01]  /*0d80*/  SHFL.IDX PT, R16, R8, RZ, 0x181f ;  /* 0x00181fff08107589 */ /* 0x010fe200000e0000 */
[----:B------:R-:W-:Y:S02]  /*0d90*/  IADD3 R9, P0, R12, UR16, RZ ;  /* 0x000000100c097c10 */ /* 0x000fe4000ff1e0ff */
[----:B------:R-:W-:Y:S01]  /*0da0*/  IMAD R6, R196, c[0x0][0x21c], R7 ;  /* 0x00008700c4067a24 */ /* 0x000fe200078e0207 */
[----:B------:R-:W1:Y:S04]  /*0db0*/  SHFL.IDX PT, R17, R4, RZ, 0x181f ;  /* 0x00181fff04117589 */ /* 0x000e6800000e0000 */
[----:B------:R-:W-:Y:S01]  /*0dc0*/  SHFL.IDX PT, R10, R8, 0x1, 0x181f ;  /* 0x00381f00080a7f89 */ /* 0x000fe200000e0000 */
[----:B------:R-:W-:-:S02]  /*0dd0*/  IADD3.X R6, R13, UR10, R6, P0, !PT ;  /* 0x0000000a0d067c10 */ /* 0x000fc400087fe406 */
[C---:B------:R-:W-:Y:S01]  /*0de0*/  LEA R7, P0, R9.reuse, c[0x0][0x1f8], 0x1 ;  /* 0x00007e0009077a11 */ /* 0x040fe200078008ff */
[----:B------:R-:W2:Y:S03]  /*0df0*/  SHFL.IDX PT, R11, R4, 0x1, 0x181f ;  /* 0x00381f00040b7f89 */ /* 0x000ea600000e0000 */
[----:B------:R-:W-:Y:S01]  /*0e00*/  LEA.HI.X R9, R9, c[0x0][0x1fc], R6, 0x1, P0 ;  /* 0x00007f0009097a11 */ /* 0x000fe200000f0c06 */
[----:B------:R-:W3:Y:S01]  /*0e10*/  SHFL.IDX PT, R13, R7, RZ, 0x181f ;  /* 0x00181fff070d7589 */ /* 0x000ee200000e0000 */
[----:B------:R-:W-:-:S03]  /*0e20*/  ISETP.GT.AND P0, PT, R0, 0x20, PT ;  /* 0x000000200000780c */ /* 0x000fc60003f04270 */
[----:B------:R-:W4:Y:S04]  /*0e30*/  SHFL.IDX PT, R15, R9, RZ, 0x181f ;  /* 0x00181fff090f7589 */ /* 0x000f2800000e0000 */
[----:B------:R-:W5:Y:S01]  /*0e40*/  SHFL.IDX PT, R7, R7, 0x1, 0x181f ;  /* 0x00381f0007077f89 */ /* 0x000f6200000e0000 */
[----:B-1----:R-:W-:-:S03]  /*0e50*/  @P1 IMAD.WIDE R22, R206, 0x2, R16 ;  /* 0x00000002ce161825 */ /* 0x002fc600078e0210 */
[----:B------:R-:W1:Y:S01]  /*0e60*/  SHFL.IDX PT, R9, R9, 0x1, 0x181f ;  /* 0x00381f0009097f89 */ /* 0x000e6200000e0000 */
[----:B------:R-:W-:-:S03]  /*0e70*/  @P1 IMAD.WIDE R20, R199, 0x2, R16 ;  /* 0x00000002c7141825 */ /* 0x000fc600078e0210 */
[----:B------:R3:W-:Y:S01]  /*0e80*/  @P1 LDGSTS.E.BYPASS.LTC128B.128 [R147+0xc100], [R22.64], !P5 ;  /* 0x0c10000016931fae */ /* 0x0007e2000e901d4c */
[----:B------:R-:W-:-:S03]  /*0e90*/  @P1 IMAD.WIDE R16, R198, 0x2, R16 ;  /* 0x00000002c6101825 */ /* 0x000fc600078e0210 */
[----:B------:R1:W-:Y:S01]  /*0ea0*/  @P1 LDGSTS.E.BYPASS.LTC128B.128 [R147+0xe100], [R20.64], !P4 ;  /* 0x0e10000014931fae */ /* 0x0003e2000e101d4c */
[----:B--2---:R-:W-:-:S03]  /*0eb0*/  @P0 IMAD.WIDE R26, R206, 0x2, R10 ;  /* 0x00000002ce1a0825 */ /* 0x004fc600078e020a */
[----:B------:R2:W-:Y:S01]  /*0ec0*/  @P1 LDGSTS.E.BYPASS.LTC128B.128 [R147+0x10100], [R16.64], !P6 ;  /* 0x1010000010931fae */ /* 0x0005e2000f101d4c */
[----:B------:R-:W-:Y:S01]  /*0ed0*/  ISETP.LT.OR P1, PT, R0, 0x1, P3 ;  /* 0x000000010000780c */ /* 0x000fe20001f21670 */
[--C-:B------:R-:W-:Y:S02]  /*0ee0*/  @P0 IMAD.WIDE R24, R199, 0x2, R10.reuse ;  /* 0x00000002c7180825 */ /* 0x100fe400078e020a */
[----:B------:R1:W-:Y:S02]  /*0ef0*/  @P0 LDGSTS.E.BYPASS.LTC128B.128 [R147+0xd100], [R26.64], !P5 ;  /* 0x0d1000001a930fae */ /* 0x0003e4000e901d4c */
[----:B------:R-:W-:Y:S02]  /*0f00*/  @P0 IMAD.WIDE R10, R198, 0x2, R10 ;  /* 0x00000002c60a0825 */ /* 0x000fe400078e020a */
[----:B------:R5:W-:Y:S04]  /*0f10*/  @P0 LDGSTS.E.BYPASS.LTC128B.128 [R147+0xf100], [R24.64], !P4 ;  /* 0x0f10000018930fae */ /* 0x000be8000e101d4c */
[----:B------:R5:W-:Y:S04]  /*0f20*/  @P0 LDGSTS.E.BYPASS.LTC128B.128 [R147+0x11100], [R10.64], !P6 ;  /* 0x111000000a930fae */ /* 0x000be8000f101d4c */
[----:B------:R-:W0:Y:S01]  /*0f30*/  LDGDEPBAR ;  /* 0x00000000000079af */ /* 0x000e220000000000 */
[----:B---3--:R-:W-:-:S05]  /*0f40*/  IADD3 R22, P0, R13, R208, RZ ;  /* 0x000000d00d167210 */ /* 0x008fca0007f1e0ff */
[----:B----4-:R-:W-:Y:S02]  /*0f50*/  IMAD.X R23, R15, 0x1, R209, P0 ;  /* 0x000000010f177824 */ /* 0x010fe400000e06d1 */
[----:B--2---:R-:W-:-:S03]  /*0f60*/  IMAD.WIDE R16, R199, 0x2, RZ ;  /* 0x00000002c7107825 */ /* 0x004fc600078e02ff */
[----:B------:R2:W-:Y:S01]  /*0f70*/  LDGSTS.E.BYPASS.LTC128B.128 [R147+0x100], [R22.64], !P1 ;  /* 0x0010000016937fae */ /* 0x0005e2000c901d4c */
[----:B------:R-:W-:Y:S02]  /*0f80*/  ISETP.GE.AND P1, PT, R204, c[0x0][0x1d4], PT ;  /* 0x00007500cc007a0c */ /* 0x000fe40003f26270 */
[----:B-1----:R-:W-:-:S05]  /*0f90*/  IADD3 R20, P0, R13, R16, RZ ;  /* 0x000000100d147210 */ /* 0x002fca0007f1e0ff */
[----:B------:R-:W-:Y:S01]  /*0fa0*/  IMAD.X R21, R15, 0x1, R17, P0 ;  /* 0x000000010f157824 */ /* 0x000fe200000e0611 */
[----:B------:R-:W-:Y:S01]  /*0fb0*/  ISETP.LT.OR P0, PT, R0, 0x1, P2 ;  /* 0x000000010000780c */ /* 0x000fe20001701670 */
[----:B-----5:R-:W-:Y:S01]  /*0fc0*/  IMAD.WIDE R10, R198, 0x2, RZ ;  /* 0x00000002c60a7825 */ /* 0x020fe200078e02ff */
[----:B------:R-:W-:-:S11]  /*0fd0*/  ISETP.LT.OR P2, PT, R0, 0x21, P2 ;  /* 0x000000210000780c */ /* 0x000fd60001741670 */
[----:B------:R2:W-:Y:S01]  /*0fe0*/  LDGSTS.E.BYPASS.LTC128B.128 [R147+0x2100], [R20.64], !P0 ;  /* 0x0210000014937fae */ /* 0x0005e2000c101d4c */
[----:B------:R-:W-:Y:S02]  /*0ff0*/  IADD3 R24, P0, R13, R10, RZ ;  /* 0x0000000a0d187210 */ /* 0x000fe40007f1e0ff */
[----:B------:R-:W-:-:S03]  /*1000*/  LOP3.LUT R13, R19, 0xfffffff0, RZ, 0xc0, !PT ;  /* 0xfffffff0130d7812 */ /* 0x000fc600078ec0ff */
[----:B------:R-:W-:Y:S01]  /*1010*/  IMAD.X R25, R15, 0x1, R11, P0 ;  /* 0x000000010f197824 */ /* 0x000fe200000e060b */
[----:B------:R-:W-:Y:S01]  /*1020*/  IADD3 R14, P0, R208, R7, RZ ;  /* 0x00000007d00e7210 */ /* 0x000fe20007f1e0ff */
[----:B------:R-:W-:-:S04]  /*1030*/  IMAD.IADD R28, R132, 0x1, -R13 ;  /* 0x00000001841c7824 */ /* 0x000fc800078e0a0d */
[----:B------:R-:W-:Y:S01]  /*1040*/  IMAD.X R15, R209, 0x1, R9, P0 ;  /* 0x00000001d10f7824 */ /* 0x000fe200000e0609 */
[C---:B------:R-:W-:Y:S02]  /*1050*/  ISETP.LT.OR P0, PT, R0.reuse, 0x1, P1 ;  /* 0x000000010000780c */ /* 0x040fe40000f01670 */
[----:B------:R-:W-:-:S11]  /*1060*/  ISETP.LT.OR P1, PT, R0, 0x21, P1 ;  /* 0x000000210000780c */ /* 0x000fd60000f21670 */
[----:B------:R2:W-:Y:S01]  /*1070*/  LDGSTS.E.BYPASS.LTC128B.128 [R147+0x4100], [R24.64], !P0 ;  /* 0x0410000018937fae */ /* 0x0005e2000c101d4c */
[----:B------:R-:W-:Y:S02]  /*1080*/  ISETP.LT.OR P0, PT, R0, 0x21, P3 ;  /* 0x000000210000780c */ /* 0x000fe40001f01670 */
[----:B------:R-:W-:Y:S02]  /*1090*/  LEA.HI R0, R5, R132, RZ, 0x5 ;  /* 0x0000008405007211 */ /* 0x000fe400078f28ff */
[----:B------:R-:W-:-:S09]  /*10a0*/  ISETP.GT.AND P3, PT, R203, 0x3f, PT ;  /* 0x0000003fcb00780c */ /* 0x000fd20003f64270 */
[----:B------:R2:W-:Y:S01]  /*10b0*/  LDGSTS.E.BYPASS.LTC128B.128 [R147+0x1100], [R14.64], !P0 ;  /* 0x011000000e937fae */ /* 0x0005e2000c101d4c */
[----:B------:R-:W-:-:S05]  /*10c0*/  IADD3 R12, P0, R16, R7, RZ ;  /* 0x00000007100c7210 */ /* 0x000fca0007f1e0ff */
[--C-:B------:R-:W-:Y:S01]  /*10d0*/  IMAD.X R13, R17, 0x1, R9.reuse, P0 ;  /* 0x00000001110d7824 */ /* 0x100fe200000e0609 */
[----:B------:R-:W-:Y:S02]  /*10e0*/  IADD3 R8, P0, R10, R7, RZ ;  /* 0x000000070a087210 */ /* 0x000fe40007f1e0ff */
[----:B------:R-:W-:Y:S02]  /*10f0*/  SHF.R.S32.HI R7, RZ, 0x1f, R28 ;  /* 0x0000001fff077819 */ /* 0x000fe4000001141c */
[----:B------:R2:W-:Y:S01]  /*1100*/  LDGSTS.E.BYPASS.LTC128B.128 [R147+0x3100], [R12.64], !P2 ;  /* 0x031000000c937fae */ /* 0x0005e2000d101d4c */
[----:B------:R-:W-:Y:S01]  /*1110*/  ISETP.GE.AND P2, PT, R148, 0x41, PT ;  /* 0x000000419400780c */ /* 0x000fe20003f46270 */
[----:B------:R-:W-:Y:S01]  /*1120*/  IMAD.X R9, R11, 0x1, R9, P0 ;  /* 0x000000010b097824 */ /* 0x000fe200000e0609 */
[----:B------:R-:W-:-:S04]  /*1130*/  LEA.HI R4, R7, R28, RZ, 0x3 ;  /* 0x0000001c07047211 */ /* 0x000fc800078f18ff */
[----:B------:R-:W-:Y:S01]  /*1140*/  LOP3.LUT R5, R4, 0xfffffff8, RZ, 0xc0, !PT ;  /* 0xfffffff804057812 */ /* 0x000fe200078ec0ff */
[----:B------:R2:W-:Y:S01]  /*1150*/  LDGSTS.E.BYPASS.LTC128B.128 [R147+0x5100], [R8.64], !P1 ;  /* 0x0510000008937fae */ /* 0x0005e2000c901d4c */
[----:B------:R-:W-:-:S03]  /*1160*/  LOP3.LUT P1, RZ, R3, 0x2, RZ, 0xc0, !PT ;  /* 0x0000000203ff7812 */ /* 0x000fc6000782c0ff */
[----:B------:R-:W-:Y:S01]  /*1170*/  IMAD.IADD R28, R28, 0x1, -R5 ;  /* 0x000000011c1c7824 */ /* 0x000fe200078e0a05 */
[----:B------:R-:W-:Y:S01]  /*1180*/  LOP3.LUT R5, R0, 0xffffffe0, RZ, 0xc0, !PT ;  /* 0xffffffe000057812 */ /* 0x000fe200078ec0ff */
[----:B------:R-:W0:Y:S01]  /*1190*/  LDGDEPBAR ;  /* 0x00000000000079af */ /* 0x000e220000000000 */
[----:B------:R-:W-:Y:S02]  /*11a0*/  SHF.R.S32.HI R0, RZ, 0x5, R0 ;  /* 0x00000005ff007819 */ /* 0x000fe40000011400 */
[----:B------:R-:W-:Y:S01]  /*11b0*/  LOP3.LUT P0, RZ, R28, 0x2, RZ, 0xc0, !PT ;  /* 0x000000021cff7812 */ /* 0x000fe2000780c0ff */
[----:B------:R-:W-:Y:S01]  /*11c0*/  IMAD.IADD R132, R132, 0x1, -R5 ;  /* 0x0000000184847824 */ /* 0x000fe200078e0a05 */
[----:B------:R-:W-:Y:S02]  /*11d0*/  P2R R5, PR, RZ, 0x4 ;  /* 0x00000004ff057803 */ /* 0x000fe40000000000 */
[----:B------:R-:W-:Y:S01]  /*11e0*/  SEL R190, R190, 0xfffffff0, !P0 ;  /* 0xfffffff0bebe7807 */ /* 0x000fe20004000000 */
[----:B------:R-:W-:Y:S05]  /*11f0*/  @!P2 BRA `(.L_x_734) ;  /* 0x000004200000a947 */ /* 0x000fea0003800000 */
[----:B------:R-:W-:Y:S01]  /*1200*/  ISETP.NE.AND P2, PT, R194, 0x1, PT ;  /* 0x00000001c200780c */ /* 0x000fe20003f45270 */
        /* <DEDUP_REMOVED lines=8> */
[----:B--2---:R-:W-:-:S04]  /*1290*/  @!P3 LEA R8, P0, R6, c[0x0][0x2a0], 0x2 ;  /* 0x0000a8000608ba11 */ /* 0x004fc800078010ff */
[----:B------:R-:W-:-:S05]  /*12a0*/  @!P3 LEA.HI.X R9, R6, c[0x0][0x2a4], R5, 0x2, P0 ;  /* 0x0000a9000609ba11 */ /* 0x000fca00000f1405 */
[----:B------:R-:W2:Y:S01]  /*12b0*/  @!P3 LDG.E R196, [R8.64] ;  /* 0x0000000c08c4b981 */ /* 0x000ea2000c1e1900 */
[----:B------:R-:W-:Y:S01]  /*12c0*/  IMAD.MOV R2, RZ, RZ, -R2 ;  /* 0x000000ffff027224 */ /* 0x000fe200078e0a02 */
[----:B------:R-:W-:Y:S01]  /*12d0*/  SEL R17, RZ, 0x10, P5 ;  /* 0x00000010ff117807 */ /* 0x000fe20002800000 */
[----:B------:R-:W-:Y:S01]  /*12e0*/  IMAD.SHL.U32 R10, R199, 0x2, RZ ;  /* 0x00000002c70a7824 */ /* 0x000fe200078e00ff */
[----:B------:R-:W-:Y:S01]  /*12f0*/  SEL R16, RZ, 0x10, P4 ;  /* 0x00000010ff107807 */ /* 0x000fe20002000000 */
[----:B------:R-:W-:Y:S01]  /*1300*/  IMAD R197, R2, c[0x0][0x2b8], R197 ;  /* 0x0000ae0002c57a24 */ /* 0x000fe200078e02c5 */
[----:B------:R-:W-:Y:S01]  /*1310*/  IADD3 R22, -R17, 0x10, RZ ;  /* 0x0000001011167810 */ /* 0x000fe20007ffe1ff */
[----:B------:R-:W-:Y:S01]  /*1320*/  IMAD.SHL.U32 R12, R198, 0x2, RZ ;  /* 0x00000002c60c7824 */ /* 0x000fe200078e00ff */
[----:B------:R-:W-:Y:S01]  /*1330*/  IADD3 R20, -R16, 0x10, RZ ;  /* 0x0000001010147810 */ /* 0x000fe20007ffe1ff */
[----:B------:R-:W-:Y:S01]  /*1340*/  IMAD.WIDE.U32 R6, R197, c[0x0][0x1e0], RZ ;  /* 0x00007800c5067a25 */ /* 0x000fe200078e00ff */
[----:B------:R-:W-:-:S02]  /*1350*/  SHF.R.S32.HI R29, RZ, 0x1f, R197 ;  /* 0x0000001fff1d7819 */ /* 0x000fc400000114c5 */
[----:B------:R-:W-:Y:S02]  /*1360*/  LOP3.LUT R22, R22, 0xf, RZ, 0xc0, !PT ;  /* 0x0000000f16167812 */ /* 0x000fe400078ec0ff */
[----:B------:R-:W-:Y:S01]  /*1370*/  LOP3.LUT R20, R20, 0xf, RZ, 0xc0, !PT ;  /* 0x0000000f14147812 */ /* 0x000fe200078ec0ff */
[----:B------:R-:W-:Y:S01]  /*1380*/  IMAD R2, R29, c[0x0][0x1e0], RZ ;  /* 0x000078001d027a24 */ /* 0x000fe200078e02ff */
[----:B------:R-:W-:Y:S02]  /*1390*/  IADD3 R13, -R144, 0x10, RZ ;  /* 0x00000010900d7810 */ /* 0x000fe40007ffe1ff */
[----:B------:R-:W-:Y:S01]  /*13a0*/  SHF.L.U64.HI R11, R198, 0x1, R133 ;  /* 0x00000001c60b7819 */ /* 0x000fe20000010285 */
[----:B------:R-:W-:Y:S01]  /*13b0*/  IMAD R2, R197, c[0x0][0x1e4], R2 ;  /* 0x00007900c5027a24 */ /* 0x000fe200078e0202 */
[----:B------:R-:W-:-:S03]  /*13c0*/  LOP3.LUT R13, R13, 0xf, RZ, 0xc0, !PT ;  /* 0x0000000f0d0d7812 */ /* 0x000fc600078ec0ff */
[----:B------:R-:W-:Y:S01]  /*13d0*/  IMAD.IADD R7, R7, 0x1, R2 ;  /* 0x0000000107077824 */ /* 0x000fe200078e0202 */
[----:B--2---:R-:W-:-:S03]  /*13e0*/  SHF.R.S32.HI R2, RZ, 0x1f, R196 ;  /* 0x0000001fff027819 */ /* 0x004fc600000114c4 */
[----:B------:R-:W-:Y:S01]  /*13f0*/  IMAD.WIDE.U32 R8, R196, c[0x0][0x1f0], R6 ;  /* 0x00007c00c4087a25 */ /* 0x000fe200078e0006 */
[----:B------:R-:W-:-:S03]  /*1400*/  SHF.L.U64.HI R7, R206, 0x1, R145 ;  /* 0x00000001ce077819 */ /* 0x000fc60000010291 */
[----:B------:R-:W-:-:S04]  /*1410*/  IMAD R5, R2, c[0x0][0x1f0], RZ ;  /* 0x00007c0002057a24 */ /* 0x000fc800078e02ff */
[----:B------:R-:W-:Y:S01]  /*1420*/  IMAD R6, R196, c[0x0][0x1f4], R5 ;  /* 0x00007d00c4067a24 */ /* 0x000fe200078e0205 */
[----:B------:R-:W-:-:S04]  /*1430*/  IADD3 R5, P0, R8, UR14, RZ ;  /* 0x0000000e08057c10 */ /* 0x000fc8000ff1e0ff */
[----:B------:R-:W-:Y:S02]  /*1440*/  IADD3.X R8, R9, UR7, R6, P0, !PT ;  /* 0x0000000709087c10 */ /* 0x000fe400087fe406 */
[----:B------:R-:W-:Y:S02]  /*1450*/  LEA R6, P0, R5, c[0x0][0x1c8], 0x1 ;  /* 0x0000720005067a11 */ /* 0x000fe400078008ff */
[----:B------:R-:W-:Y:S02]  /*1460*/  SHF.L.U64.HI R9, R199, 0x1, R134 ;  /* 0x00000001c7097819 */ /* 0x000fe40000010286 */
[----:B------:R-:W-:Y:S01]  /*1470*/  LEA.HI.X R5, R5, c[0x0][0x1cc], R8, 0x1, P0 ;  /* 0x0000730005057a11 */ /* 0x000fe200000f0c08 */
[----:B------:R-:W1:Y:S01]  /*1480*/  SHFL.IDX PT, R15, R6, 0x1, 0x181f ;  /* 0x00381f00060f7f89 */ /* 0x000e6200000e0000 */
[----:B------:R-:W-:-:S03]  /*1490*/  IMAD.SHL.U32 R8, R206, 0x2, RZ ;  /* 0x00000002ce087824 */ /* 0x000fc600078e00ff */
[----:B------:R-:W2:Y:S02]  /*14a0*/  SHFL.IDX PT, R14, R5, 0x1, 0x181f ;  /* 0x00381f00050e7f89 */ /* 0x000ea400000e0000 */
[----:B-1----:R-:W-:-:S04]  /*14b0*/  IADD3 R22, P2, P0, R22, R15, R8 ;  /* 0x0000000f16167210 */ /* 0x002fc8000785e008 */
[----:B--2---:R-:W-:Y:S02]  /*14c0*/  IADD3.X R23, RZ, R14, R7, P2, P0 ;  /* 0x0000000eff177210 */ /* 0x004fe400017e0407 */
[----:B------:R-:W-:-:S04]  /*14d0*/  IADD3 R20, P2, P0, R20, R15, R10 ;  /* 0x0000000f14147210 */ /* 0x000fc8000785e00a */
[-C--:B------:R-:W-:Y:S02]  /*14e0*/  IADD3.X R21, RZ, R14.reuse, R9, P2, P0 ;  /* 0x0000000eff157210 */ /* 0x080fe400017e0409 */
[----:B------:R-:W-:Y:S02]  /*14f0*/  IADD3 R24, P2, P0, R13, R15, R12 ;  /* 0x0000000f0d187210 */ /* 0x000fe4000785e00c */
[----:B------:R-:W1:Y:S02]  /*1500*/  SHFL.IDX PT, R13, R6, RZ, 0x181f ;  /* 0x00181fff060d7589 */ /* 0x000e6400000e0000 */
[----:B------:R-:W-:Y:S02]  /*1510*/  IADD3.X R25, RZ, R14, R11, P2, P0 ;  /* 0x0000000eff197210 */ /* 0x000fe400017e040b */
[----:B------:R-:W2:Y:S01]  /*1520*/  SHFL.IDX PT, R14, R5, RZ, 0x181f ;  /* 0x00181fff050e7589 */ /* 0x000ea200000e0000 */
[----:B-1----:R-:W-:-:S05]  /*1530*/  IADD3 R26, P0, R13, R8, RZ ;  /* 0x000000080d1a7210 */ /* 0x002fca0007f1e0ff */
[----:B--2---:R-:W-:Y:S01]  /*1540*/  IMAD.X R27, R14, 0x1, R7, P0 ;  /* 0x000000010e1b7824 */ /* 0x004fe200000e0607 */
[----:B------:R-:W-:-:S04]  /*1550*/  IADD3 R8, P0, R13, R10, RZ ;  /* 0x0000000a0d087210 */ /* 0x000fc80007f1e0ff */
[----:B------:R1:W-:Y:S01]  /*1560*/  LDGSTS.E.BYPASS.LTC128B.128 [R147+0x12100], [R26.64], !P5 ;  /* 0x121000001a937fae */ /* 0x0003e2000e901d4c */
[----:B------:R-:W-:Y:S01]  /*1570*/  IMAD.X R9, R14, 0x1, R9, P0 ;  /* 0x000000010e097824 */ /* 0x000fe200000e0609 */
[----:B------:R-:W-:-:S04]  /*1580*/  IADD3 R12, P0, R13, R12, RZ ;  /* 0x0000000c0d0c7210 */ /* 0x000fc80007f1e0ff */
        /* <DEDUP_REMOVED lines=9> */
.L_x_734:
[----:B------:R-:W0:Y:S01]  /*1620*/  LDGDEPBAR ;  /* 0x00000000000079af */ /* 0x000e220000000000 */
[----:B------:R-:W-:Y:S01]  /*1630*/  SHF.R.S32.HI R6, RZ, 0x4, R19 ;  /* 0x00000004ff067819 */ /* 0x000fe20000011413 */
[----:B------:R-:W-:Y:S01]  /*1640*/  IMAD.SHL.U32 R5, R3, 0x40, RZ ;  /* 0x0000004003057824 */ /* 0x000fe200078e00ff */
[----:B------:R-:W-:Y:S01]  /*1650*/  ISETP.GE.AND P0, PT, R148, 0x41, PT ;  /* 0x000000419400780c */ /* 0x000fe20003f06270 */
[----:B------:R-:W-:Y:S01]  /*1660*/  IMAD.SHL.U32 R18, R18, 0x8, RZ ;  /* 0x0000000812127824 */ /* 0x000fe200078e00ff */
[----:B-12---:R-:W-:Y:S01]  /*1670*/  LEA.HI R9, R19, R6, RZ, 0x1 ;  /* 0x0000000613097211 */ /* 0x006fe200078f08ff */
[----:B------:R-:W-:Y:S01]  /*1680*/  IMAD.SHL.U32 R7, R28, 0x40, RZ ;  /* 0x000000401c077824 */ /* 0x000fe200078e00ff */
[----:B------:R-:W-:Y:S01]  /*1690*/  LOP3.LUT R5, R5, 0x1c0, RZ, 0xc0, !PT ;  /* 0x000001c005057812 */ /* 0x000fe200078ec0ff */
[----:B------:R-:W-:Y:S01]  /*16a0*/  IMAD.SHL.U32 R129, R4, 0x40, RZ ;  /* 0x0000004004817824 */ /* 0x000fe200078e00ff */
[----:B------:R-:W-:Y:S01]  /*16b0*/  LOP3.LUT R9, R9, 0xfffffffe, RZ, 0xc0, !PT ;  /* 0xfffffffe09097812 */ /* 0x000fe200078ec0ff */
[----:B------:R-:W-:Y:S01]  /*16c0*/  IMAD.MOV.U32 R135, RZ, RZ, 0x20 ;  /* 0x00000020ff877424 */ /* 0x000fe200078e00ff */
[----:B------:R-:W-:Y:S01]  /*16d0*/  LOP3.LUT R18, R5, 0x8, R18, 0xf8, !PT ;  /* 0x0000000805127812 */ /* 0x000fe200078ef812 */
[----:B------:R-:W-:Y:S01]  /*16e0*/  IMAD.SHL.U32 R190, R190, 0x2, RZ ;  /* 0x00000002bebe7824 */ /* 0x000fe200078e00ff */
[----:B------:R-:W-:Y:S01]  /*16f0*/  SHF.R.U32.HI R5, RZ, 0x3, R5 ;  /* 0x00000003ff057819 */ /* 0x000fe20000011605 */
[----:B------:R-:W-:Y:S01]  /*1700*/  IMAD.IADD R9, R6, 0x1, -R9 ;  /* 0x0000000106097824 */ /* 0x000fe200078e0a09 */
[----:B------:R-:W-:-:S02]  /*1710*/  LOP3.LUT R7, R7, 0x1c0, RZ, 0xc0, !PT ;  /* 0x000001c007077812 */ /* 0x000fc400078ec0ff */
[----:B------:R-:W-:Y:S01]  /*1720*/  LOP3.LUT R192, R18, R5, RZ, 0x3c, !PT ;  /* 0x0000000512c07212 */ /* 0x000fe200078e3cff */
[----:B------:R-:W-:Y:S01]  /*1730*/  IMAD.SHL.U32 R6, R9, 0x8, RZ ;  /* 0x0000000809067824 */ /* 0x000fe200078e00ff */
[----:B------:R-:W-:Y:S02]  /*1740*/  SHF.R.U32.HI R128, RZ, 0x3, R7 ;  /* 0x00000003ff807819 */ /* 0x000fe40000011607 */
[----:B------:R-:W-:Y:S01]  /*1750*/  LOP3.LUT R129, R129, 0xfffffe00, RZ, 0xc0, !PT ;  /* 0xfffffe0081817812 */ /* 0x000fe200078ec0ff */
[----:B------:R-:W-:Y:S01]  /*1760*/  IMAD R192, R9, 0x200, R192 ;  /* 0x0000020009c07824 */ /* 0x000fe200078e02c0 */
[----:B------:R-:W-:Y:S01]  /*1770*/  LOP3.LUT R5, R7, 0x8, R6, 0xf8, !PT ;  /* 0x0000000807057812 */ /* 0x000fe200078ef806 */
[----:B------:R-:W-:-:S04]  /*1780*/  DEPBAR.LE SB0, 0x3 ;  /* 0x000080c00000791a */ /* 0x000fc80000000000 */
[----:B------:R-:W-:-:S04]  /*1790*/  DEPBAR.LE SB0, 0x2 ;  /* 0x000080800000791a */ /* 0x000fc80000000000 */
[----:B------:R-:W-:Y:S01]  /*17a0*/  LOP3.LUT R128, R5, R128, RZ, 0x3c, !PT ;  /* 0x0000008005807212 */ /* 0x000fe200078e3cff */
[----:B------:R-:W-:Y:S01]  /*17b0*/  IMAD R7, R0, 0x400, R129 ;  /* 0x0000040000077824 */ /* 0x000fe200078e0281 */
[----:B------:R-:W-:Y:S01]  /*17c0*/  SEL R5, R135, 0xffffffe0, !P1 ;  /* 0xffffffe087057807 */ /* 0x000fe20004800000 */
[----:B------:R-:W-:Y:S01]  /*17d0*/  IMAD.SHL.U32 R192, R192, 0x2, RZ ;  /* 0x00000002c0c07824 */ /* 0x000fe200078e00ff */
[----:B------:R-:W-:Y:S01]  /*17e0*/  BAR.SYNC.DEFER_BLOCKING 0x0 ;  /* 0x0000000000007b1d */ /* 0x000fe20000010000 */
[----:B------:R-:W-:Y:S02]  /*17f0*/  IMAD.IADD R0, R128, 0x1, R7 ;  /* 0x0000000180007824 */ /* 0x000fe400078e0207 */
[----:B------:R-:W-:Y:S02]  /*1800*/  IMAD.IADD R130, R192, 0x1, R5 ;  /* 0x00000001c0827824 */ /* 0x000fe400078e0205 */
[C---:B------:R-:W-:Y:S01]  /*1810*/  IMAD.SHL.U32 R24, R0.reuse, 0x2, RZ ;  /* 0x0000000200187824 */ /* 0x040fe200078e00ff */
[----:B------:R-:W-:-:S05]  /*1820*/  LEA R191, R0, 0x18100, 0x1 ;  /* 0x0001810000bf7811 */ /* 0x000fca00078e08ff */
[----:B------:R-:W-:Y:S01]  /*1830*/  IMAD.IADD R189, R191, 0x1, R190 ;  /* 0x00000001bfbd7824 */ /* 0x000fe200078e02be */
[----:B------:R1:W2:Y:S04]  /*1840*/  LDSM.16.M88.4 R124, [R192+0xc100] ;  /* 0x00c10000c07c783b */ /* 0x0002a80000000200 */
[----:B------:R1:W3:Y:S04]  /*1850*/  LDSM.16.M88.4 R116, [R192+0xc900] ;  /* 0x00c90000c074783b */ /* 0x0002e80000000200 */
[----:B------:R1:W4:Y:S04]  /*1860*/  LDSM.16.M88.4 R8, [R192+0xd100] ;  /* 0x00d10000c008783b */ /* 0x0003280000000200 */
[----:B------:R1:W1:Y:S04]  /*1870*/  LDSM.16.M88.4 R4, [R192+0xd900] ;  /* 0x00d90000c004783b */ /* 0x0002680000000200 */
[----:B------:R1:W1:Y:S04]  /*1880*/  LDSM.16.M88.4 R120, [R130+0xc100] ;  /* 0x00c100008278783b */ /* 0x0002680000000200 */
[----:B------:R1:W1:Y:S04]  /*1890*/  LDSM.16.M88.4 R112, [R130+0xc900] ;  /* 0x00c900008270783b */ /* 0x0002680000000200 */
[----:B------:R1:W1:Y:S04]  /*18a0*/  LDSM.16.M88.4 R16, [R130+0xd100] ;  /* 0x00d100008210783b */ /* 0x0002680000000200 */
[----:B------:R1:W1:Y:S04]  /*18b0*/  LDSM.16.M88.4 R12, [R130+0xd900] ;  /* 0x00d90000820c783b */ /* 0x0002680000000200 */
[----:B------:R-:W1:Y:S04]  /*18c0*/  LDSM.16.M88.4 R24, [R24+0x18100] ;  /* 0x018100001818783b */ /* 0x000e680000000200 */
[----:B------:R1:W1:Y:S01]  /*18d0*/  LDSM.16.M88.4 R20, [R189] ;  /* 0x00000000bd14783b */ /* 0x0002620000000200 */
[----:B------:R-:W-:Y:S05]  /*18e0*/  @!P0 BRA `(.L_x_735) ;  /* 0x0000032000008947 */ /* 0x000fea0003800000 */
[----:B------:R-:W-:Y:S01]  /*18f0*/  IMAD R0, R29, c[0x0][0x208], RZ ;  /* 0x000082001d007a24 */ /* 0x000fe200078e02ff */
[----:B------:R-:W-:Y:S01]  /*1900*/  SEL R33, RZ, 0x10, P5 ;  /* 0x00000010ff217807 */ /* 0x000fe20002800000 */
[----:B------:R-:W-:Y:S01]  /*1910*/  IMAD.WIDE.U32 R30, R197, c[0x0][0x208], RZ ;  /* 0x00008200c51e7a25 */ /* 0x000fe200078e00ff */
[----:B------:R-:W-:-:S02]  /*1920*/  SHF.L.U64.HI R35, R206, 0x1, R145 ;  /* 0x00000001ce237819 */ /* 0x000fc40000010291 */
[----:B------:R-:W-:Y:S01]  /*1930*/  IADD3 R43, -R33, 0x10, RZ ;  /* 0x00000010212b7810 */ /* 0x000fe20007ffe1ff */
[----:B------:R-:W-:Y:S01]  /*1940*/  IMAD R0, R197, c[0x0][0x20c], R0 ;  /* 0x00008300c5007a24 */ /* 0x000fe200078e0200 */
[----:B------:R-:W-:Y:S01]  /*1950*/  SHF.L.U64.HI R32, R199, 0x1, R134 ;  /* 0x00000001c7207819 */ /* 0x000fe20000010286 */
[----:B------:R-:W-:Y:S01]  /*1960*/  IMAD R29, R2, c[0x0][0x218], RZ ;  /* 0x00008600021d7a24 */ /* 0x000fe200078e02ff */
[----:B------:R-:W-:Y:S01]  /*1970*/  LOP3.LUT R43, R43, 0xf, RZ, 0xc0, !PT ;  /* 0x0000000f2b2b7812 */ /* 0x000fe200078ec0ff */
[----:B------:R-:W-:Y:S01]  /*1980*/  IMAD.IADD R31, R31, 0x1, R0 ;  /* 0x000000011f1f7824 */ /* 0x000fe200078e0200 */
[----:B------:R-:W-:Y:S01]  /*1990*/  IADD3 R0, -R144, 0x10, RZ ;  /* 0x0000001090007810 */ /* 0x000fe20007ffe1ff */
[----:B------:R-:W-:Y:S01]  /*19a0*/  IMAD R29, R196, c[0x0][0x21c], R29 ;  /* 0x00008700c41d7a24 */ /* 0x000fe200078e021d */
[----:B------:R-:W-:Y:S01]  /*19b0*/  SHF.L.U64.HI R2, R198, 0x1, R133 ;  /* 0x00000001c6027819 */ /* 0x000fe20000010285 */
[----:B------:R-:W-:Y:S01]  /*19c0*/  IMAD.WIDE.U32 R30, R196, c[0x0][0x218], R30 ;  /* 0x00008600c41e7a25 */ /* 0x000fe200078e001e */
[----:B------:R-:W-:-:S03]  /*19d0*/  LOP3.LUT R0, R0, 0xf, RZ, 0xc0, !PT ;  /* 0x0000000f00007812 */ /* 0x000fc600078ec0ff */
[----:B------:R-:W-:Y:S01]  /*19e0*/  IMAD.SHL.U32 R34, R206, 0x2, RZ ;  /* 0x00000002ce227824 */ /* 0x000fe200078e00ff */
[----:B------:R-:W-:Y:S02]  /*19f0*/  IADD3 R36, P0, R30, UR16, RZ ;  /* 0x000000101e247c10 */ /* 0x000fe4000ff1e0ff */
[----:B------:R-:W-:Y:S02]  /*1a00*/  SEL R30, RZ, 0x10, P4 ;  /* 0x00000010ff1e7807 */ /* 0x000fe40002000000 */
[----:B------:R-:W-:Y:S01]  /*1a10*/  IADD3.X R29, R31, UR10, R29, P0, !PT ;  /* 0x0000000a1f1d7c10 */ /* 0x000fe200087fe41d */
[----:B------:R-:W-:Y:S01]  /*1a20*/  IMAD.SHL.U32 R31, R199, 0x2, RZ ;  /* 0x00000002c71f7824 */ /* 0x000fe200078e00ff */
[----:B------:R-:W-:Y:S02]  /*1a30*/  LEA R37, P0, R36, c[0x0][0x1f8], 0x1 ;  /* 0x00007e0024257a11 */ /* 0x000fe400078008ff */
[----:B------:R-:W-:Y:S02]  /*1a40*/  IADD3 R40, -R30, 0x10, RZ ;  /* 0x000000101e287810 */ /* 0x000fe40007ffe1ff */
[----:B------:R-:W-:Y:S01]  /*1a50*/  LEA.HI.X R36, R36, c[0x0][0x1fc], R29, 0x1, P0 ;  /* 0x00007f0024247a11 */ /* 0x000fe200000f0c1d */
[----:B------:R-:W5:Y:S01]  /*1a60*/  SHFL.IDX PT, R38, R37, 0x1, 0x181f ;  /* 0x00381f0025267f89 */ /* 0x000f6200000e0000 */
[----:B------:R-:W-:Y:S01]  /*1a70*/  LOP3.LUT R40, R40, 0xf, RZ, 0xc0, !PT ;  /* 0x0000000f28287812 */ /* 0x000fe200078ec0ff */
[----:B------:R-:W-:-:S02]  /*1a80*/  IMAD.SHL.U32 R29, R198, 0x2, RZ ;  /* 0x00000002c61d7824 */ /* 0x000fc400078e00ff */
[----:B------:R-:W4:Y:S01]  /*1a90*/  SHFL.IDX PT, R39, R36, 0x1, 0x181f ;  /* 0x00381f0024277f89 */ /* 0x000f2200000e0000 */
[----:B-----5:R-:W-:-:S04]  /*1aa0*/  IADD3 R42, P2, P0, R43, R38, R34 ;  /* 0x000000262b2a7210 */ /* 0x020fc8000785e022 */
[----:B----4-:R-:W-:Y:S02]  /*1ab0*/  IADD3.X R43, RZ, R39, R35, P2, P0 ;  /* 0x00000027ff2b7210 */ /* 0x010fe400017e0423 */
[----:B------:R-:W-:-:S04]  /*1ac0*/  IADD3 R40, P2, P0, R40, R38, R31 ;  /* 0x0000002628287210 */ /* 0x000fc8000785e01f */
[-C--:B------:R-:W-:Y:S02]  /*1ad0*/  IADD3.X R41, RZ, R39.reuse, R32, P2, P0 ;  /* 0x00000027ff297210 */ /* 0x080fe400017e0420 */
[----:B------:R-:W-:Y:S02]  /*1ae0*/  IADD3 R44, P2, P0, R0, R38, R29 ;  /* 0x00000026002c7210 */ /* 0x000fe4000785e01d */
[----:B------:R-:W4:Y:S02]  /*1af0*/  SHFL.IDX PT, R0, R37, RZ, 0x181f ;  /* 0x00181fff25007589 */ /* 0x000f2400000e0000 */
[----:B------:R-:W-:Y:S02]  /*1b00*/  IADD3.X R45, RZ, R39, R2, P2, P0 ;  /* 0x00000027ff2d7210 */ /* 0x000fe400017e0402 */
[----:B------:R-:W5:Y:S01]  /*1b10*/  SHFL.IDX PT, R39, R36, RZ, 0x181f ;  /* 0x00181fff24277589 */ /* 0x000f6200000e0000 */
[----:B----4-:R-:W-:-:S05]  /*1b20*/  IADD3 R34, P0, R0, R34, RZ ;  /* 0x0000002200227210 */ /* 0x010fca0007f1e0ff */
[----:B-----5:R-:W-:Y:S01]  /*1b30*/  IMAD.X R35, R39, 0x1, R35, P0 ;  /* 0x0000000127237824 */ /* 0x020fe200000e0623 */
        /* <DEDUP_REMOVED lines=13> */
.L_x_735:
[----:B------:R-:W-:Y:S01]  /*1c10*/  IMAD.MOV.U32 R2, RZ, RZ, 0x40 ;  /* 0x00000040ff027424 */ /* 0x000fe200078e00ff */
[----:B------:R-:W-:Y:S01]  /*1c20*/  LOP3.LUT P0, RZ, R28, 0x4, RZ, 0xc0, !PT ;  /* 0x000000041cff7812 */ /* 0x000fe2000780c0ff */
[----:B-12-4-:R-:W-:Y:S01]  /*1c30*/  HMMA.16816.F32 R40, R24, R124, RZ ;  /* 0x0000007c1828723c */ /* 0x016fe200000018ff */
[----:B------:R-:W-:Y:S01]  /*1c40*/  LDSM.16.M88.4 R68, [R191+0x4000] ;  /* 0x00400000bf44783b */ /* 0x000fe20000000200 */
[----:B------:R-:W-:Y:S01]  /*1c50*/  IMAD.IADD R185, R129, 0x1, R128 ;  /* 0x0000000181b97824 */ /* 0x000fe200078e0280 */
[C---:B------:R-:W-:Y:S02]  /*1c60*/  SEL R0, R2.reuse, 0xffffffc0, !P0 ;  /* 0xffffffc002007807 */ /* 0x040fe40004000000 */
[----:B------:R-:W-:Y:S01]  /*1c70*/  LOP3.LUT P0, RZ, R3, 0x4, RZ, 0xc0, !PT ;  /* 0x0000000403ff7812 */ /* 0x000fe2000780c0ff */
[----:B------:R-:W-:Y:S01]  /*1c80*/  LDSM.16.M88.4 R100, [R192+0xe100] ;  /* 0x00e10000c064783b */ /* 0x000fe20000000200 */
[----:B------:R-:W-:Y:S02]  /*1c90*/  IMAD.SHL.U32 R185, R185, 0x2, RZ ;  /* 0x00000002b9b97824 */ /* 0x000fe400078e00ff */
[----:B------:R-:W-:Y:S01]  /*1ca0*/  SEL R187, R2, 0xffffffc0, !P0 ;  /* 0xffffffc002bb7807 */ /* 0x000fe20004000000 */
[--C-:B------:R-:W-:Y:S01]  /*1cb0*/  IMAD.IADD R188, R191, 0x1, R0.reuse ;  /* 0x00000001bfbc7824 */ /* 0x100fe200078e0200 */
[----:B------:R-:W-:Y:S01]  /*1cc0*/  LDSM.16.M88.4 R64, [R189+0x4000] ;  /* 0x00400000bd40783b */ /* 0x000fe20000000200 */
[----:B------:R-:W-:-:S02]  /*1cd0*/  IMAD.IADD R186, R189, 0x1, R0 ;  /* 0x00000001bdba7824 */ /* 0x000fc400078e0200 */
[----:B------:R-:W-:Y:S01]  /*1ce0*/  IMAD.IADD R3, R192, 0x1, R187 ;  /* 0x00000001c0037824 */ /* 0x000fe200078e02bb */
[----:B------:R-:W-:Y:S01]  /*1cf0*/  LDSM.16.M88.4 R76, [R188] ;  /* 0x00000000bc4c783b */ /* 0x000fe20000000200 */
[----:B------:R-:W-:Y:S02]  /*1d00*/  IMAD.IADD R2, R187, 0x1, R130 ;  /* 0x00000001bb027824 */ /* 0x000fe400078e0282 */
[--C-:B------:R-:W-:Y:S01]  /*1d10*/  IMAD.IADD R184, R0, 0x1, R185.reuse ;  /* 0x0000000100b87824 */ /* 0x100fe200078e02b9 */
[----:B------:R-:W1:Y:S01]  /*1d20*/  LDSM.16.M88.4 R108, [R3+0xc100] ;  /* 0x00c10000036c783b */ /* 0x000e620000000200 */
[C---:B------:R-:W-:Y:S02]  /*1d30*/  IMAD.IADD R171, R190.reuse, 0x1, R185 ;  /* 0x00000001beab7824 */ /* 0x040fe400078e02b9 */
[----:B------:R-:W-:Y:S01]  /*1d40*/  IMAD.IADD R162, R190, 0x1, R184 ;  /* 0x00000001bea27824 */ /* 0x000fe200078e02b8 */
[----:B------:R-:W-:Y:S01]  /*1d50*/  LDSM.16.M88.4 R72, [R186] ;  /* 0x00000000ba48783b */ /* 0x000fe20000000200 */
[----:B------:R-:W-:Y:S01]  /*1d60*/  HMMA.16816.F32 R40, R20, R120, R40 ;  /* 0x000000781428723c */ /* 0x000fe20000001828 */
[----:B------:R-:W-:-:S02]  /*1d70*/  IMAD.IADD R0, R0, 0x1, R171 ;  /* 0x0000000100007824 */ /* 0x000fc400078e02ab */
[----:B------:R-:W2:Y:S04]  /*1d80*/  LDSM.16.M88.4 R104, [R2+0xc100] ;  /* 0x00c100000268783b */ /* 0x000ea80000000200 */
[----:B------:R-:W4:Y:S04]  /*1d90*/  LDSM.16.M88.4 R96, [R130+0xe100] ;  /* 0x00e100008260783b */ /* 0x000f280000000200 */
[----:B------:R-:W-:Y:S04]  /*1da0*/  LDSM.16.M88.4 R60, [R188+0x4000] ;  /* 0x00400000bc3c783b */ /* 0x000fe80000000200 */
[----:B------:R-:W5:Y:S04]  /*1db0*/  LDSM.16.M88.4 R92, [R3+0xe100] ;  /* 0x00e10000035c783b */ /* 0x000f680000000200 */
[----:B------:R-:W-:Y:S04]  /*1dc0*/  LDSM.16.M88.4 R56, [R186+0x4000] ;  /* 0x00400000ba38783b */ /* 0x000fe80000000200 */
[----:B------:R-:W3:Y:S04]  /*1dd0*/  LDSM.16.M88.4 R88, [R2+0xe100] ;  /* 0x00e100000258783b */ /* 0x000ee80000000200 */
[----:B------:R-:W-:Y:S04]  /*1de0*/  LDSM.16.M88.4 R52, [R191+0x8000] ;  /* 0x00800000bf34783b */ /* 0x000fe80000000200 */
[----:B------:R-:W3:Y:S01]  /*1df0*/  LDSM.16.M88.4 R84, [R192+0x10100] ;  /* 0x01010000c054783b */ /* 0x000ee20000000200 */
[----:B-1----:R-:W-:Y:S03]  /*1e00*/  HMMA.16816.F32 R40, R76, R108, R40 ;  /* 0x0000006c4c28723c */ /* 0x002fe60000001828 */
[----:B------:R-:W-:Y:S04]  /*1e10*/  LDSM.16.M88.4 R48, [R189+0x8000] ;  /* 0x00800000bd30783b */ /* 0x000fe80000000200 */
[----:B------:R-:W1:Y:S04]  /*1e20*/  LDSM.16.M88.4 R80, [R130+0x10100] ;  /* 0x010100008250783b */ /* 0x000e680000000200 */
[----:B------:R-:W-:Y:S04]  /*1e30*/  LDSM.16.M88.4 R44, [R188+0x8000] ;  /* 0x00800000bc2c783b */ /* 0x000fe80000000200 */
[----:B------:R-:W1:Y:S04]  /*1e40*/  LDSM.16.M88.4 R36, [R3+0x10100] ;  /* 0x010100000324783b */ /* 0x000e680000000200 */
[----:B------:R-:W-:Y:S04]  /*1e50*/  LDSM.16.M88.4 R32, [R186+0x8000] ;  /* 0x00800000ba20783b */ /* 0x000fe80000000200 */
[----:B------:R-:W1:Y:S01]  /*1e60*/  LDSM.16.M88.4 R28, [R2+0x10100] ;  /* 0x01010000021c783b */ /* 0x000e620000000200 */
[----:B--2---:R-:W-:Y:S03]  /*1e70*/  HMMA.16816.F32 R40, R72, R104, R40 ;  /* 0x000000684828723c */ /* 0x004fe60000001828 */
[----:B------:R-:W0:Y:S11]  /*1e80*/  LDGDEPBAR ;  /* 0x00000000000079af */ /* 0x000e360000000000 */
[----:B------:R-:W-:Y:S10]  /*1e90*/  @!UPT UIADD3 URZ, URZ, URZ, URZ ;  /* 0x0000003f3f3ff290 */ /* 0x000ff4000fffe03f */
[----:B------:R-:W-:Y:S11]  /*1ea0*/  HMMA.16816.F32 R40, R68, R100, R40 ;  /* 0x000000644428723c */ /* 0x000ff60000001828 */
[----:B------:R-:W-:Y:S11]  /*1eb0*/  @!UPT UIADD3 URZ, URZ, URZ, URZ ;  /* 0x0000003f3f3ff290 */ /* 0x000ff6000fffe03f */
[----:B------:R-:W-:Y:S02]  /*1ec0*/  @!UPT UIADD3 URZ, URZ, URZ, URZ ;  /* 0x0000003f3f3ff290 */ /* 0x000fe4000fffe03f */
[----:B----4-:R-:W-:Y:S11]  /*1ed0*/  HMMA.16816.F32 R40, R64, R96, R40 ;  /* 0x000000604028723c */ /* 0x010ff60000001828 */
[----:B------:R-:W-:Y:S11]  /*1ee0*/  @!UPT UIADD3 URZ, URZ, URZ, URZ ;  /* 0x0000003f3f3ff290 */ /* 0x000ff6000fffe03f */
[----:B------:R-:W-:Y:S02]  /*1ef0*/  @!UPT UIADD3 URZ, URZ, URZ, URZ ;  /* 0x0000003f3f3ff290 */ /* 0x000fe4000fffe03f */
[----:B-----5:R-:W-:Y:S11]  /*1f00*/  HMMA.16816.F32 R40, R60, R92, R40 ;  /* 0x0000005c3c28723c */ /* 0x020ff60000001828 */
[----:B------:R-:W-:Y:S11]  /*1f10*/  @!UPT UIADD3 URZ, URZ, URZ, URZ ;  /* 0x0000003f3f3ff290 */ /* 0x000ff6000fffe03f */
[----:B------:R-:W-:Y:S02]  /*1f20*/  @!UPT UIADD3 URZ, URZ, URZ, URZ ;  /* 0x0000003f3f3ff290 */ /* 0x000fe4000fffe03f */
[----:B---3--:R-:W-:Y:S11]  /*1f30*/  HMMA.16816.F32 R40, R56, R88, R40 ;  /* 0x000000583828723c */ /* 0x008ff60000001828 */
[----:B------:R-:W-:Y:S11]  /*1f40*/  @!UPT UIADD3 URZ, URZ, URZ, URZ ;  /* 0x0000003f3f3ff290 */ /* 0x000ff6000fffe03f */
[----:B------:R-:W-:Y:S02]  /*1f50*/  @!UPT UIADD3 URZ, URZ, URZ, URZ ;  /* 0x0000003f3f3ff290 */ /* 0x000fe4000fffe03f */
[----:B------:R-:W-:Y:S11]  /*1f60*/  HMMA.16816.F32 R40, R52, R84, R40 ;  /* 0x000000543428723c */ /* 0x000ff60000001828 */
[----:B------:R-:W-:Y:S11]  /*1f70*/  @!UPT UIADD3 URZ, URZ, URZ, URZ ;  /* 0x0000003f3f3ff290 */ /* 0x000ff6000fffe03f */
[----:B------:R-:W-:Y:S02]  /*1f80*/  @!UPT UIADD3 URZ, URZ, URZ, URZ ;  /* 0x0000003f3f3ff290 */ /* 0x000fe4000fffe03f */
[----:B-1----:R-:W-:Y:S11]  /*1f90*/  HMMA.16816.F32 R40, R48, R80, R40 ;  /* 0x000000503028723c */ /* 0x002ff60000001828 */
[----:B------:R-:W-:Y:S11]  /*1fa0*/  @!UPT UIADD3 URZ, URZ, URZ, URZ ;  /* 0x0000003f3f3ff290 */ /* 0x000ff6000fffe03f */
[----:B------:R-:W-:Y:S02]  /*1fb0*/  @!UPT UIADD3 URZ, URZ, URZ, URZ ;  /* 0x0000003f3f3ff290 */ /* 0x000fe4000fffe03f */
[----:B------:R-:W-:Y:S11]  /*1fc0*/  HMMA.16816.F32 R40, R44, R36, R40 ;  /* 0x000000242c28723c */ /* 0x000ff60000001828 */
[----:B------:R-:W-:Y:S11]  /*1fd0*/  @!UPT UIADD3 URZ, URZ, URZ, URZ ;  /* 0x0000003f3f3ff290 */ /* 0x000ff6000fffe03f */
[----:B------:R-:W-:Y:S02]  /*1fe0*/  @!UPT UIADD3 URZ, URZ, URZ, URZ ;  /* 0x0000003f3f3ff290 */ /* 0x000fe4000fffe03f */
[----:B------:R-:W-:Y:S07]  /*1ff0*/  HMMA.16816.F32 R40, R32, R28, R40 ;  /* 0x0000001c2028723c */ /* 0x000fee0000001828 */
[----:B------:R-:W-:-:S04]  /*2000*/  SHF.R.S32.HI R29, RZ, 0x1f, R132 ;  /* 0x0000001fff1d7819 */ /* 0x000fc80000011484 */
[----:B------:R-:W-:-:S04]  /*2010*/  LEA.HI R210, R29, R132, RZ, 0x2 ;  /* 0x000000841dd27211 */ /* 0x000fc800078f10ff */
[----:B------:R-:W-:-:S05]  /*2020*/  LOP3.LUT R29, R210, 0x7ffffffc, RZ, 0xc0, !PT ;  /* 0x7ffffffcd21d7812 */ /* 0x000fca00078ec0ff */
[----:B------:R-:W-:-:S04]  /*2030*/  IMAD.IADD R132, R132, 0x1, -R29 ;  /* 0x0000000184847824 */ /* 0x000fc800078e0a1d */
[----:B------:R-:W-:Y:S02]  /*2040*/  FMUL.FTZ R42, R42, c[0x0][0x320] ;  /* 0x0000c8002a2a7a20 */ /* 0x000fe40000410000 */
[----:B------:R-:W-:Y:S02]  /*2050*/  FMUL.FTZ R40, R40, c[0x0][0x320] ;  /* 0x0000c80028287a20 */ /* 0x000fe40000410000 */
[----:B------:R-:W1:Y:S01]  /*2060*/  MUFU.TANH R120, R42 ;  /* 0x0000002a00787308 */ /* 0x000e620000002400 */
[----:B------:R-:W-:Y:S02]  /*2070*/  FMUL.FTZ R28, R43, c[0x0][0x320] ;  /* 0x0000c8002b1c7a20 */ /* 0x000fe40000410000 */
[----:B------:R-:W-:Y:S02]  /*2080*/  FMUL.FTZ R29, R41, c[0x0][0x320] ;  /* 0x0000c800291d7a20 */ /* 0x000fe40000410000 */
[----:B------:R-:W-:-:S03]  /*2090*/  IMAD R131, R132, -0x2, R131 ;  /* 0xfffffffe84837824 */ /* 0x000fc600078e0283 */
[----:B------:R2:W3:Y:S02]  /*20a0*/  MUFU.TANH R125, R40 ;  /* 0x00000028007d7308 */ /* 0x0004e40000002400 */
[----:B------:R-:W-:-:S06]  /*20b0*/  ISETP.GT.AND P0, PT, R131, RZ, PT ;  /* 0x000000ff8300720c */ /* 0x000fcc0003f04270 */
[----:B------:R-:W4:Y:S01]  /*20c0*/  MUFU.TANH R121, R28 ;  /* 0x0000001c00797308 */ /* 0x000f220000002400 */
[----:B-1----:R-:W-:Y:S01]  /*20d0*/  FSEL R120, R120, -INF , P0 ;  /* 0xff80000078787808 */ /* 0x002fe20000000000 */
[----:B--2---:R-:W-:Y:S06]  /*20e0*/  HMMA.16816.F32 R40, R24, R126, RZ ;  /* 0x0000007e1828723c */ /* 0x004fec00000018ff */
[----:B------:R-:W1:Y:S01]  /*20f0*/  MUFU.TANH R124, R29 ;  /* 0x0000001d007c7308 */ /* 0x000e620000002400 */
[----:B---3--:R-:W-:Y:S02]  /*2100*/  FSEL R125, R125, -INF , P0 ;  /* 0xff8000007d7d7808 */ /* 0x008fe40000000000 */
[----:B------:R-:W-:-:S04]  /*2110*/  ISETP.GT.AND P0, PT, R131, 0x1, PT ;  /* 0x000000018300780c */ /* 0x000fc80003f04270 */
[----:B----4-:R-:W-:Y:S02]  /*2120*/  FSEL R121, R121, -INF , P0 ;  /* 0xff80000079797808 */ /* 0x010fe40000000000 */
[----:B-1----:R-:W-:Y:S02]  /*2130*/  FSEL R124, R124, -INF , P0 ;  /* 0xff8000007c7c7808 */ /* 0x002fe40000000000 */
[----:B------:R-:W-:-:S07]  /*2140*/  ISETP.GT.AND P0, PT, R131, 0x8, PT ;  /* 0x000000088300780c */ /* 0x000fce0003f04270 */
[----:B------:R-:W-:Y:S11]  /*2150*/  HMMA.16816.F32 R40, R20, R122, R40 ;  /* 0x0000007a1428723c */ /* 0x000ff60000001828 */
[----:B------:R-:W-:Y:S11]  /*2160*/  @!UPT UIADD3 URZ, URZ, URZ, URZ ;  /* 0x0000003f3f3ff290 */ /* 0x000ff6000fffe03f */
[----:B------:R-:W-:Y:S02]  /*2170*/  @!UPT UIADD3 URZ, URZ, URZ, URZ ;  /* 0x0000003f3f3ff290 */ /* 0x000fe4000fffe03f */
[----:B------:R-:W-:Y:S01]  /*2180*/  HMMA.16816.F32 R40, R76, R110, R40 ;  /* 0x0000006e4c28723c */ /* 0x000fe20000001828 */
[----:B------:R-:W1:Y:S11]  /*2190*/  LDSM.16.M88.4 R108, [R3+0xc900] ;  /* 0x00c90000036c783b */ /* 0x000e760000000200 */
[----:B------:R-:W-:Y:S11]  /*21a0*/  @!UPT UIADD3 URZ, URZ, URZ, URZ ;  /* 0x0000003f3f3ff290 */ /* 0x000ff6000fffe03f */
[----:B------:R-:W-:Y:S01]  /*21b0*/  @!UPT UIADD3 URZ, URZ, URZ, URZ ;  /* 0x0000003f3f3ff290 */ /* 0x000fe2000fffe03f */
[----:B------:R-:W-:Y:S01]  /*21c0*/  HMMA.16816.F32 R40, R72, R106, R40 ;  /* 0x0000006a4828723c */ /* 0x000fe20000001828 */
[----:B------:R-:W2:Y:S11]  /*21d0*/  LDSM.16.M88.4 R104, [R2+0xc900] ;  /* 0x00c900000268783b */ /* 0x000eb60000000200 */
[----:B------:R-:W-:Y:S11]  /*21e0*/  @!UPT UIADD3 URZ, URZ, URZ, URZ ;  /* 0x0000003f3f3ff290 */ /* 0x000ff6000fffe03f */
[----:B------:R-:W-:Y:S01]  /*21f0*/  @!UPT UIADD3 URZ, URZ, URZ, URZ ;  /* 0x0000003f3f3ff290 */ /* 0x000fe2000fffe03f */
[----:B------:R-:W-:Y:S01]  /*2200*/  HMMA.16816.F32 R40, R68, R102, R40 ;  /* 0x000000664428723c */ /* 0x000fe20000001828 */
[----:B------:R-:W3:Y:S11]  /*2210*/  LDSM.16.M88.4 R100, [R192+0xe900] ;  /* 0x00e90000c064783b */ /* 0x000ef60000000200 */
[----:B------:R-:W-:Y:S11]  /*2220*/  @!UPT UIADD3 URZ, URZ, URZ, URZ ;  /* 0x0000003f3f3ff290 */ /* 0x000ff6000fffe03f */
[----:B------:R-:W-:Y:S01]  /*2230*/  @!UPT UIADD3 URZ, URZ, URZ, URZ ;  /* 0x0000003f3f3ff290 */ /* 0x000fe2000fffe03f */
[----:B------:R-:W-:Y:S01]  /*2240*/  HMMA.16816.F32 R40, R64, R98, R40 ;  /* 0x000000624028723c */ /* 0x000fe20000001828 */
[----:B------:R-:W4:Y:S11]  /*2250*/  LDSM.16.M88.4 R96, [R130+0xe900] ;  /* 0x00e900008260783b */ /* 0x000f360000000200 */
[----:B------:R-:W-:Y:S11]  /*2260*/  @!UPT UIADD3 URZ, URZ, URZ, URZ ;  /* 0x0000003f3f3ff290 */ /* 0x000ff6000fffe03f */
[----:B------:R-:W-:Y:S01]  /*2270*/  @!UPT UIADD3 URZ, URZ, URZ, URZ ;  /* 0x0000003f3f3ff290 */ /* 0x000fe2000fffe03f */
[----:B------:R-:W-:Y:S01]  /*2280*/  HMMA.16816.F32 R40, R60, R94, R40 ;  /* 0x0000005e3c28723c */ /* 0x000fe20000001828 */
[----:B------:R-:W5:Y:S11]  /*2290*/  LDSM.16.M88.4 R92, [R3+0xe900] ;  /* 0x00e90000035c783b */ /* 0x000f760000000200 */
[----:B------:R-:W-:Y:S11]  /*22a0*/  @!UPT UIADD3 URZ, URZ, URZ, URZ ;  /* 0x0000003f3f3ff290 */ /* 0x000ff6000fffe03f */
[----:B------:R-:W-:Y:S01]  /*22b0*/  @!UPT UIADD3 URZ, URZ, URZ, URZ ;  /* 0x0000003f3f3ff290 */ /* 0x000fe2000fffe03f */
[----:B------:R-:W-:Y:S01]  /*22c0*/  HMMA.16816.F32 R40, R56, R90, R40 ;  /* 0x0000005a3828723c */ /* 0x000fe20000001828 */
[----:B------:R-:W1:Y:S11]  /*22d0*/  LDSM.16.M88.4 R88, [R2+0xe900] ;  /* 0x00e900000258783b */ /* 0x000e760000000200 */
        /* <DEDUP_REMOVED lines=10> */
[----:B------:R-:W-:Y:S08]  /*2380*/  HMMA.16816.F32 R40, R44, R38, R40 ;  /* 0x000000262c28723c */ /* 0x000ff00000001828 */
[C---:B------:R-:W-:Y:S08]  /*2390*/  HMMA.16816.F32 R36, R24.reuse, R116, RZ ;  /* 0x000000741824723c */ /* 0x040ff000000018ff */
[----:B------:R-:W-:Y:S08]  /*23a0*/  HMMA.16816.F32 R116, R24, R118, RZ ;  /* 0x000000761874723c */ /* 0x000ff000000018ff */
[----:B------:R-:W-:Y:S01]  /*23b0*/  HMMA.16816.F32 R40, R32, R30, R40 ;  /* 0x0000001e2028723c */ /* 0x000fe20000001828 */
[----:B------:R-:W-:Y:S07]  /*23c0*/  LDSM.16.M88.4 R28, [R2+0x10900] ;  /* 0x01090000021c783b */ /* 0x000fee0000000200 */
[C---:B------:R-:W-:Y:S08]  /*23d0*/  HMMA.16816.F32 R36, R20.reuse, R112, R36 ;  /* 0x000000701424723c */ /* 0x040ff00000001824 */
[----:B------:R-:W-:Y:S08]  /*23e0*/  HMMA.16816.F32 R116, R20, R114, R116 ;  /* 0x000000721474723c */ /* 0x000ff00000001874 */
[----:B------:R-:W-:-:S02]  /*23f0*/  FMUL.FTZ R42, R42, c[0x0][0x320] ;  /* 0x0000c8002a2a7a20 */ /* 0x000fc40000410000 */
[----:B------:R-:W-:Y:S02]  /*2400*/  FMUL.FTZ R40, R40, c[0x0][0x320] ;  /* 0x0000c80028287a20 */ /* 0x000fe40000410000 */
[----:B------:R-:W-:Y:S01]  /*2410*/  FMUL.FTZ R43, R43, c[0x0][0x320] ;  /* 0x0000c8002b2b7a20 */ /* 0x000fe20000410000 */
[----:B------:R-:W2:Y:S01]  /*2420*/  MUFU.TANH R127, R42 ;  /* 0x0000002a007f7308 */ /* 0x000ea20000002400 */
[----:B------:R-:W-:Y:S02]  /*2430*/  FMUL.FTZ R41, R41, c[0x0][0x320] ;  /* 0x0000c80029297a20 */ /* 0x000fe40000410000 */
[C---:B-1----:R-:W-:Y:S05]  /*2440*/  HMMA.16816.F32 R36, R76.reuse, R108, R36 ;  /* 0x0000006c4c24723c */ /* 0x042fea0000001824 */
[----:B------:R-:W1:Y:S03]  /*2450*/  MUFU.TANH R155, R40 ;  /* 0x00000028009b7308 */ /* 0x000e660000002400 */
[----:B------:R-:W-:Y:S01]  /*2460*/  HMMA.16816.F32 R116, R76, R110, R116 ;  /* 0x0000006e4c74723c */ /* 0x000fe20000001874 */
[----:B------:R-:W-:Y:S04]  /*2470*/  LDSM.16.M88.4 R108, [R3+0xd100] ;  /* 0x00d10000036c783b */ /* 0x000fe80000000200 */
[----:B------:R-:W3:Y:S01]  /*2480*/  MUFU.TANH R123, R43 ;  /* 0x0000002b007b7308 */ /* 0x000ee20000002400 */
[----:B--2---:R-:W-:-:S07]  /*2490*/  FSEL R127, R127, -INF , P0 ;  /* 0xff8000007f7f7808 */ /* 0x004fce0000000000 */
[----:B------:R2:W2:Y:S01]  /*24a0*/  MUFU.TANH R153, R41 ;  /* 0x0000002900997308 */ /* 0x0004a20000002400 */
[----:B-1----:R-:W-:Y:S02]  /*24b0*/  FSEL R155, R155, -INF , P0 ;  /* 0xff8000009b9b7808 */ /* 0x002fe40000000000 */
[----:B------:R-:W-:Y:S01]  /*24c0*/  HMMA.16816.F32 R36, R72, R104, R36 ;  /* 0x000000684824723c */ /* 0x000fe20000001824 */
[----:B------:R-:W-:-:S04]  /*24d0*/  ISETP.GT.AND P0, PT, R131, 0x9, PT ;  /* 0x000000098300780c */ /* 0x000fc80003f04270 */
[----:B---3--:R-:W-:-:S03]  /*24e0*/  FSEL R123, R123, -INF , P0 ;  /* 0xff8000007b7b7808 */ /* 0x008fc60000000000 */
[----:B------:R-:W-:Y:S01]  /*24f0*/  HMMA.16816.F32 R116, R72, R106, R116 ;  /* 0x0000006a4874723c */ /* 0x000fe20000001874 */
[----:B------:R-:W-:Y:S04]  /*2500*/  LDSM.16.M88.4 R104, [R2+0xd100] ;  /* 0x00d100000268783b */ /* 0x000fe80000000200 */
[----:B--2---:R-:W1:Y:S01]  /*2510*/  LDSM.16.M88.4 R40, [R3+0x10900] ;  /* 0x010900000328783b */ /* 0x004e620000000200 */
[----:B------:R-:W-:Y:S02]  /*2520*/  FSEL R153, R153, -INF , P0 ;  /* 0xff80000099997808 */ /* 0x000fe40000000000 */
[----:B------:R-:W-:-:S08]  /*2530*/  ISETP.GT.AND P0, PT, R131, 0x10, PT ;  /* 0x000000108300780c */ /* 0x000fd00003f04270 */
[C---:B------:R-:W-:Y:S08]  /*2540*/  HMMA.16816.F32 R36, R68.reuse, R100, R36 ;  /* 0x000000644424723c */ /* 0x040ff00000001824 */
[----:B------:R-:W-:Y:S01]  /*2550*/  HMMA.16816.F32 R116, R68, R102, R116 ;  /* 0x000000664474723c */ /* 0x000fe20000001874 */
[----:B------:R-:W2:Y:S11]  /*2560*/  LDSM.16.M88.4 R100, [R192+0xf100] ;  /* 0x00f10000c064783b */ /* 0x000eb60000000200 */
[----:B------:R-:W-:Y:S04]  /*2570*/  @!UPT UIADD3 URZ, URZ, URZ, URZ ;  /* 0x0000003f3f3ff290 */ /* 0x000fe8000fffe03f */
[C---:B----4-:R-:W-:Y:S08]  /*2580*/  HMMA.16816.F32 R36, R64.reuse, R96, R36 ;  /* 0x000000604024723c */ /* 0x050ff00000001824 */
[----:B------:R-:W-:Y:S01]  /*2590*/  HMMA.16816.F32 R116, R64, R98, R116 ;  /* 0x000000624074723c */ /* 0x000fe20000001874 */
[----:B------:R-:W3:Y:S11]  /*25a0*/  LDSM.16.M88.4 R96, [R130+0xf100] ;  /* 0x00f100008260783b */ /* 0x000ef60000000200 */
[----:B------:R-:W-:Y:S04]  /*25b0*/  @!UPT UIADD3 URZ, URZ, URZ, URZ ;  /* 0x0000003f3f3ff290 */ /* 0x000fe8000fffe03f */
[C---:B-----5:R-:W-:Y:S08]  /*25c0*/  HMMA.16816.F32 R36, R60.reuse, R92, R36 ;  /* 0x0000005c3c24723c */ /* 0x060ff00000001824 */
[----:B------:R-:W-:Y:S01]  /*25d0*/  HMMA.16816.F32 R116, R60, R94, R116 ;  /* 0x0000005e3c74723c */ /* 0x000fe20000001874 */
[----:B------:R-:W4:Y:S11]  /*25e0*/  LDSM.16.M88.4 R92, [R3+0xf100] ;  /* 0x00f10000035c783b */ /* 0x000f360000000200 */
[----:B------:R-:W-:Y:S04]  /*25f0*/  @!UPT UIADD3 URZ, URZ, URZ, URZ ;  /* 0x0000003f3f3ff290 */ /* 0x000fe8000fffe03f */
[C---:B------:R-:W-:Y:S08]  /*2600*/  HMMA.16816.F32 R36, R56.reuse, R88, R36 ;  /* 0x000000583824723c */ /* 0x040ff00000001824 */
[----:B------:R-:W-:Y:S01]  /*2610*/  HMMA.16816.F32 R116, R56, R90, R116 ;  /* 0x0000005a3874723c */ /* 0x000fe20000001874 */
[----:B------:R-:W5:Y:S11]  /*2620*/  LDSM.16.M88.4 R88, [R2+0xf100] ;  /* 0x00f100000258783b */ /* 0x000f760000000200 */
[----:B------:R-:W-:Y:S04]  /*2630*/  @!UPT UIADD3 URZ, URZ, URZ, URZ ;  /* 0x0000003f3f3ff290 */ /* 0x000fe8000fffe03f */
[C---:B------:R-:W-:Y:S08]  /*2640*/  HMMA.16816.F32 R36, R52.reuse, R84, R36 ;  /* 0x000000543424723c */ /* 0x040ff00000001824 */
[----:B------:R-:W-:Y:S01]  /*2650*/  HMMA.16816.F32 R116, R52, R86, R116 ;  /* 0x000000563474723c */ /* 0x000fe20000001874 */
[----:B------:R-:W2:Y:S11]  /*2660*/  LDSM.16.M88.4 R84, [R192+0x11100] ;  /* 0x01110000c054783b */ /* 0x000eb60000000200 */
[----:B------:R-:W-:Y:S04]  /*2670*/  @!UPT UIADD3 URZ, URZ, URZ, URZ ;  /* 0x0000003f3f3ff290 */ /* 0x000fe8000fffe03f */
[C---:B------:R-:W-:Y:S08]  /*2680*/  HMMA.16816.F32 R36, R48.reuse, R80, R36 ;  /* 0x000000503024723c */ /* 0x040ff00000001824 */
[----:B------:R-:W-:Y:S01]  /*2690*/  HMMA.16816.F32 R116, R48, R82, R116 ;  /* 0x000000523074723c */ /* 0x000fe20000001874 */
[----:B------:R-:W2:Y:S11]  /*26a0*/  LDSM.16.M88.4 R80, [R130+0x11100] ;  /* 0x011100008250783b */ /* 0x000eb60000000200 */
[----:B------:R-:W-:Y:S04]  /*26b0*/  @!UPT UIADD3 URZ, URZ, URZ, URZ ;  /* 0x0000003f3f3ff290 */ /* 0x000fe8000fffe03f */
[C---:B-1----:R-:W-:Y:S08]  /*26c0*/  HMMA.16816.F32 R36, R44.reuse, R40, R36 ;  /* 0x000000282c24723c */ /* 0x042ff00000001824 */
[----:B------:R-:W-:Y:S01]  /*26d0*/  HMMA.16816.F32 R116, R44, R42, R116 ;  /* 0x0000002a2c74723c */ /* 0x000fe20000001874 */
[----:B------:R-:W1:Y:S11]  /*26e0*/  LDSM.16.M88.4 R40, [R3+0x11100] ;  /* 0x011100000328783b */ /* 0x000e760000000200 */
[----:B------:R-:W-:Y:S04]  /*26f0*/  @!UPT UIADD3 URZ, URZ, URZ, URZ ;  /* 0x0000003f3f3ff290 */ /* 0x000fe8000fffe03f */
[C---:B------:R-:W-:Y:S08]  /*2700*/  HMMA.16816.F32 R36, R32.reuse, R28, R36 ;  /* 0x0000001c2024723c */ /* 0x040ff00000001824 */
[----:B------:R-:W-:Y:S01]  /*2710*/  HMMA.16816.F32 R116, R32, R30, R116 ;  /* 0x0000001e2074723c */ /* 0x000fe20000001874 */
[----:B------:R-:W1:Y:S11]  /*2720*/  LDSM.16.M88.4 R28, [R2+0x11100] ;  /* 0x01110000021c783b */ /* 0x000e760000000200 */
[----:B------:R-:W-:Y:S04]  /*2730*/  @!UPT UIADD3 URZ, URZ, URZ, URZ ;  /* 0x0000003f3f3ff290 */ /* 0x000fe8000fffe03f */
[----:B------:R-:W-:Y:S02]  /*2740*/  FMUL.FTZ R38, R38, c[0x0][0x320] ;  /* 0x0000c80026267a20 */ /* 0x000fe40000410000 */
[----:B------:R-:W-:Y:S02]  /*2750*/  FMUL.FTZ R36, R36, c[0x0][0x320] ;  /* 0x0000c80024247a20 */ /* 0x000fe40000410000 */
[----:B------:R-:W-:Y:S01]  /*2760*/  FMUL.FTZ R39, R39, c[0x0][0x320] ;  /* 0x0000c80027277a20 */ /* 0x000fe20000410000 */
[----:B------:R-:W2:Y:S01]  /*2770*/  MUFU.TANH R139, R38 ;  /* 0x00000026008b7308 */ /* 0x000ea20000002400 */
[----:B------:R-:W-:Y:S02]  /*2780*/  FMUL.FTZ R37, R37, c[0x0][0x320] ;  /* 0x0000c80025257a20 */ /* 0x000fe40000410000 */
[----:B------:R-:W-:Y:S02]  /*2790*/  FMUL.FTZ R118, R118, c[0x0][0x320] ;  /* 0x0000c80076767a20 */ /* 0x000fe40000410000 */
[----:B------:R-:W-:-:S02]  /*27a0*/  FMUL.FTZ R116, R116, c[0x0][0x320] ;  /* 0x0000c80074747a20 */ /* 0x000fc40000410000 */
[----:B------:R-:W-:Y:S01]  /*27b0*/  FMUL.FTZ R119, R119, c[0x0][0x320] ;  /* 0x0000c80077777a20 */ /* 0x000fe20000410000 */
[----:B------:R-:W1:Y:S01]  /*27c0*/  MUFU.TANH R151, R36 ;  /* 0x0000002400977308 */ /* 0x000e620000002400 */
[----:B------:R-:W-:-:S07]  /*27d0*/  FMUL.FTZ R117, R117, c[0x0][0x320] ;  /* 0x0000c80075757a20 */ /* 0x000fce0000410000 */
[----:B------:R-:W3:Y:S01]  /*27e0*/  MUFU.TANH R137, R39 ;  /* 0x0000002700897308 */ /* 0x000ee20000002400 */
[----:B--2---:R-:W-:-:S07]  /*27f0*/  FSEL R139, R139, -INF , P0 ;  /* 0xff8000008b8b7808 */ /* 0x004fce0000000000 */
[----:B------:R2:W2:Y:S01]  /*2800*/  MUFU.TANH R149, R37 ;  /* 0x0000002500957308 */ /* 0x0004a20000002400 */
[----:B-1----:R-:W-:Y:S02]  /*2810*/  FSEL R151, R151, -INF , P0 ;  /* 0xff80000097977808 */ /* 0x002fe40000000000 */
[----:B------:R-:W-:-:S05]  /*2820*/  ISETP.GT.AND P0, PT, R131, 0x11, PT ;  /* 0x000000118300780c */ /* 0x000fca0003f04270 */
[----:B------:R-:W1:Y:S01]  /*2830*/  MUFU.TANH R217, R118 ;  /* 0x0000007600d97308 */ /* 0x000e620000002400 */
[----:B---3--:R-:W-:Y:S01]  /*2840*/  FSEL R137, R137, -INF , P0 ;  /* 0xff80000089897808 */ /* 0x008fe20000000000 */
[C---:B--2---:R-:W-:Y:S06]  /*2850*/  HMMA.16816.F32 R36, R24.reuse, R8, RZ ;  /* 0x000000081824723c */ /* 0x044fec00000018ff */
[----:B------:R-:W2:Y:S01]  /*2860*/  MUFU.TANH R221, R116 ;  /* 0x0000007400dd7308 */ /* 0x000ea20000002400 */
[----:B------:R-:W-:Y:S02]  /*2870*/  FSEL R149, R149, -INF , P0 ;  /* 0xff80000095957808 */ /* 0x000fe40000000000 */
[----:B------:R-:W-:Y:S01]  /*2880*/  ISETP.GT.AND P0, PT, R131, 0x18, PT ;  /* 0x000000188300780c */ /* 0x000fe20003f04270 */
[----:B------:R-:W-:Y:S04]  /*2890*/  HMMA.16816.F32 R8, R24, R10, RZ ;  /* 0x0000000a1808723c */ /* 0x000fe800000018ff */
[----:B------:R-:W3:Y:S01]  /*28a0*/  MUFU.TANH R215, R119 ;  /* 0x0000007700d77308 */ /* 0x000ee20000002400 */
[----:B-1----:R-:W-:-:S07]  /*28b0*/  FSEL R217, R217, -INF , P0 ;  /* 0xff800000d9d97808 */ /* 0x002fce0000000000 */
[----:B------:R-:W1:Y:S01]  /*28c0*/  MUFU.TANH R219, R117 ;  /* 0x0000007500db7308 */ /* 0x000e620000002400 */
[----:B--2---:R-:W-:Y:S02]  /*28d0*/  FSEL R221, R221, -INF , P0 ;  /* 0xff800000dddd7808 */ /* 0x004fe40000000000 */
[----:B------:R-:W-:Y:S01]  /*28e0*/  ISETP.GT.AND P0, PT, R131, 0x19, PT ;  /* 0x000000198300780c */ /* 0x000fe20003f04270 */
[----:B------:R-:W-:Y:S03]  /*28f0*/  HMMA.16816.F32 R36, R20, R16, R36 ;  /* 0x000000101424723c */ /* 0x000fe60000001824 */
[----:B---3--:R-:W-:-:S05]  /*2900*/  FSEL R215, R215, -INF , P0 ;  /* 0xff800000d7d77808 */ /* 0x008fca0000000000 */
[----:B------:R-:W-:Y:S01]  /*2910*/  HMMA.16816.F32 R8, R20, R18, R8 ;  /* 0x000000121408723c */ /* 0x000fe20000001808 */
[----:B------:R-:W-:Y:S01]  /*2920*/  LDSM.16.M88.4 R16, [R2+0xd900] ;  /* 0x00d900000210783b */ /* 0x000fe20000000200 */
[----:B-1----:R-:W-:Y:S02]  /*2930*/  FSEL R219, R219, -INF , P0 ;  /* 0xff800000dbdb7808 */ /* 0x002fe40000000000 */
[----:B------:R-:W-:Y:S11]  /*2940*/  ISETP.GT.AND P0, PT, R131, 0x20, PT ;  /* 0x000000208300780c */ /* 0x000ff60003f04270 */
[----:B------:R-:W-:Y:S01]  /*2950*/  @!UPT UIADD3 URZ, URZ, URZ, URZ ;  /* 0x0000003f3f3ff290 */ /* 0x000fe2000fffe03f */
[C---:B------:R-:W-:Y:S08]  /*2960*/  HMMA.16816.F32 R36, R76.reuse, R108, R36 ;  /* 0x0000006c4c24723c */ /* 0x040ff00000001824 */
[----:B------:R-:W-:Y:S11]  /*2970*/  HMMA.16816.F32 R8, R76, R110, R8 ;  /* 0x0000006e4c08723c */ /* 0x000ff60000001808 */
[----:B------:R-:W-:Y:S05]  /*2980*/  @!UPT UIADD3 URZ, URZ, URZ, URZ ;  /* 0x0000003f3f3ff290 */ /* 0x000fea000fffe03f */
[C---:B------:R-:W-:Y:S08]  /*2990*/  HMMA.16816.F32 R36, R72.reuse, R104, R36 ;  /* 0x000000684824723c */ /* 0x040ff00000001824 */
[----:B------:R-:W-:Y:S11]  /*29a0*/  HMMA.16816.F32 R8, R72, R106, R8 ;  /* 0x0000006a4808723c */ /* 0x000ff60000001808 */
[----:B------:R-:W-:Y:S05]  /*29b0*/  @!UPT UIADD3 URZ, URZ, URZ, URZ ;  /* 0x0000003f3f3ff290 */ /* 0x000fea000fffe03f */
[C---:B------:R-:W-:Y:S08]  /*29c0*/  HMMA.16816.F32 R36, R68.reuse, R100, R36 ;  /* 0x000000644424723c */ /* 0x040ff00000001824 */
[----:B------:R-:W-:Y:S08]  /*29d0*/  HMMA.16816.F32 R8, R68, R102, R8 ;  /* 0x000000664408723c */ /* 0x000ff00000001808 */
[----:B------:R-:W-:Y:S08]  /*29e0*/  HMMA.16816.F32 R100, R24, R4, RZ ;  /* 0x000000041864723c */ /* 0x000ff000000018ff */
[C---:B------:R-:W-:Y:S08]  /*29f0*/  HMMA.16816.F32 R36, R64.reuse, R96, R36 ;  /* 0x000000604024723c */ /* 0x040ff00000001824 */
[----:B------:R-:W-:Y:S01]  /*2a00*/  HMMA.16816.F32 R8, R64, R98, R8 ;  /* 0x000000624008723c */ /* 0x000fe20000001808 */
[----:B------:R-:W-:Y:S07]  /*2a10*/  LDSM.16.M88.4 R96, [R2+0x11900] ;  /* 0x011900000260783b */ /* 0x000fee0000000200 */
[----:B------:R-:W-:Y:S08]  /*2a20*/  HMMA.16816.F32 R4, R24, R6, RZ ;  /* 0x000000061804723c */ /* 0x000ff000000018ff */
[C---:B----4-:R-:W-:Y:S08]  /*2a30*/  HMMA.16816.F32 R36, R60.reuse, R92, R36 ;  /* 0x0000005c3c24723c */ /* 0x050ff00000001824 */
[----:B------:R-:W-:Y:S01]  /*2a40*/  HMMA.16816.F32 R8, R60, R94, R8 ;  /* 0x0000005e3c08723c */ /* 0x000fe20000001808 */
[----:B------:R-:W-:Y:S07]  /*2a50*/  LDSM.16.M88.4 R92, [R3+0x11900] ;  /* 0x01190000035c783b */ /* 0x000fee0000000200 */
[----:B------:R-:W-:Y:S08]  /*2a60*/  HMMA.16816.F32 R100, R20, R12, R100 ;  /* 0x0000000c1464723c */ /* 0x000ff00000001864 */
[C---:B-----5:R-:W-:Y:S08]  /*2a70*/  HMMA.16816.F32 R36, R56.reuse, R88, R36 ;  /* 0x000000583824723c */ /* 0x060ff00000001824 */
[----:B------:R-:W-:Y:S01]  /*2a80*/  HMMA.16816.F32 R8, R56, R90, R8 ;  /* 0x0000005a3808723c */ /* 0x000fe20000001808 */
[----:B------:R-:W-:Y:S07]  /*2a90*/  LDSM.16.M88.4 R88, [R130+0x11900] ;  /* 0x011900008258783b */ /* 0x000fee0000000200 */
[----:B------:R-:W-:Y:S08]  /*2aa0*/  HMMA.16816.F32 R4, R20, R14, R4 ;  /* 0x0000000e1404723c */ /* 0x000ff00000001804 */
[C---:B------:R-:W-:Y:S08]  /*2ab0*/  HMMA.16816.F32 R36, R52.reuse, R84, R36 ;  /* 0x000000543424723c */ /* 0x040ff00000001824 */
[----:B------:R-:W-:Y:S01]  /*2ac0*/  HMMA.16816.F32 R8, R52, R86, R8 ;  /* 0x000000563408723c */ /* 0x000fe20000001808 */
[----:B------:R-:W-:Y:S11]  /*2ad0*/  LDSM.16.M88.4 R84, [R192+0x11900] ;  /* 0x01190000c054783b */ /* 0x000ff60000000200 */
[----:B------:R-:W-:Y:S04]  /*2ae0*/  @!UPT UIADD3 URZ, URZ, URZ, URZ ;  /* 0x0000003f3f3ff290 */ /* 0x000fe8000fffe03f */
[C---:B------:R-:W-:Y:S08]  /*2af0*/  HMMA.16816.F32 R36, R48.reuse, R80, R36 ;  /* 0x000000503024723c */ /* 0x040ff00000001824 */
[----:B------:R-:W-:Y:S01]  /*2b00*/  HMMA.16816.F32 R8, R48, R82, R8 ;  /* 0x000000523008723c */ /* 0x000fe20000001808 */
[----:B------:R1:W-:Y:S11]  /*2b10*/  LDSM.16.M88.4 R80, [R2+0xf900] ;  /* 0x00f900000250783b */ /* 0x0003f60000000200 */
[----:B------:R-:W-:Y:S04]  /*2b20*/  @!UPT UIADD3 URZ, URZ, URZ, URZ ;  /* 0x0000003f3f3ff290 */ /* 0x000fe8000fffe03f */
[C---:B------:R-:W-:Y:S08]  /*2b30*/  HMMA.16816.F32 R36, R44.reuse, R40, R36 ;  /* 0x000000282c24723c */ /* 0x040ff00000001824 */
[----:B------:R-:W-:Y:S01]  /*2b40*/  HMMA.16816.F32 R8, R44, R42, R8 ;  /* 0x0000002a2c08723c */ /* 0x000fe20000001808 */
[----:B------:R-:W-:Y:S01]  /*2b50*/  LDSM.16.M88.4 R40, [R3+0xf900] ;  /* 0x00f900000328783b */ /* 0x000fe20000000200 */
[----:B-1----:R-:W-:-:S04]  /*2b60*/  FMNMX.FTZ R2, R125, R124, !PT ;  /* 0x0000007c7d027209 */ /* 0x002fc80007810000 */
[----:B------:R-:W-:-:S04]  /*2b70*/  FMNMX.FTZ R2, R155, R2, !PT ;  /* 0x000000029b027209 */ /* 0x000fc80007810000 */
[----:B------:R-:W-:-:S04]  /*2b80*/  FMNMX.FTZ R2, R153, R2, !PT ;  /* 0x0000000299027209 */ /* 0x000fc80007810000 */
[----:B------:R-:W-:Y:S02]  /*2b90*/  FMNMX.FTZ R2, R151, R2, !PT ;  /* 0x0000000297027209 */ /* 0x000fe40007810000 */
[----:B------:R-:W-:Y:S02]  /*2ba0*/  HMMA.16816.F32 R36, R32, R28, R36 ;  /* 0x0000001c2024723c */ /* 0x000fe40000001824 */
[----:B------:R-:W-:-:S04]  /*2bb0*/  FMNMX.FTZ R2, R149, R2, !PT ;  /* 0x0000000295027209 */ /* 0x000fc80007810000 */
[----:B------:R-:W-:Y:S02]  /*2bc0*/  FMNMX.FTZ R2, R221, R2, !PT ;  /* 0x00000002dd027209 */ /* 0x000fe40007810000 */
[----:B------:R-:W-:Y:S02]  /*2bd0*/  HMMA.16816.F32 R8, R32, R30, R8 ;  /* 0x0000001e2008723c */ /* 0x000fe40000001808 */
[----:B------:R-:W-:Y:S11]  /*2be0*/  FMNMX.FTZ R2, R219, R2, !PT ;  /* 0x00000002db027209 */ /* 0x000ff60007810000 */
[----:B------:R-:W-:Y:S03]  /*2bf0*/  @!UPT UIADD3 URZ, URZ, URZ, URZ ;  /* 0x0000003f3f3ff290 */ /* 0x000fe6000fffe03f */
[----:B------:R-:W-:Y:S02]  /*2c00*/  FMUL.FTZ R36, R36, c[0x0][0x320] ;  /* 0x0000c80024247a20 */ /* 0x000fe40000410000 */
[----:B------:R-:W-:Y:S02]  /*2c10*/  FMUL.FTZ R38, R38, c[0x0][0x320] ;  /* 0x0000c80026267a20 */ /* 0x000fe40000410000 */
[----:B------:R1:W2:Y:S01]  /*2c20*/  MUFU.TANH R165, R36 ;  /* 0x0000002400a57308 */ /* 0x0002a20000002400 */
[----:B------:R-:W-:Y:S02]  /*2c30*/  FMUL.FTZ R39, R39, c[0x0][0x320] ;  /* 0x0000c80027277a20 */ /* 0x000fe40000410000 */
[----:B------:R-:W-:Y:S02]  /*2c40*/  FMUL.FTZ R37, R37, c[0x0][0x320] ;  /* 0x0000c80025257a20 */ /* 0x000fe40000410000 */
[----:B------:R-:W-:Y:S02]  /*2c50*/  FMUL.FTZ R10, R10, c[0x0][0x320] ;  /* 0x0000c8000a0a7a20 */ /* 0x000fe40000410000 */
[----:B------:R-:W-:Y:S01]  /*2c60*/  FMUL.FTZ R8, R8, c[0x0][0x320] ;  /* 0x0000c80008087a20 */ /* 0x000fe20000410000 */
[----:B------:R-:W3:Y:S01]  /*2c70*/  MUFU.TANH R181, R38 ;  /* 0x0000002600b57308 */ /* 0x000ee20000002400 */
[----:B------:R-:W-:-:S07]  /*2c80*/  FMUL.FTZ R28, R11, c[0x0][0x320] ;  /* 0x0000c8000b1c7a20 */ /* 0x000fce0000410000 */
[----:B------:R-:W-:Y:S01]  /*2c90*/  MUFU.TANH R193, R10 ;  /* 0x0000000a00c17308 */ /* 0x000fe20000002400 */
[----:B-1----:R-:W-:Y:S01]  /*2ca0*/  FMUL.FTZ R36, R9, c[0x0][0x320] ;  /* 0x0000c80009247a20 */ /* 0x002fe20000410000 */
[----:B--2---:R-:W-:-:S04]  /*2cb0*/  FSEL R165, R165, -INF , P0 ;  /* 0xff800000a5a57808 */ /* 0x004fc80000000000 */
[----:B------:R-:W-:Y:S02]  /*2cc0*/  FMNMX.FTZ R2, R165, R2, !PT ;  /* 0x00000002a5027209 */ /* 0x000fe40007810000 */
[----:B------:R1:W-:Y:S01]  /*2cd0*/  MUFU.TANH R213, R8 ;  /* 0x0000000800d57308 */ /* 0x0003e20000002400 */
[----:B---3--:R-:W-:Y:S02]  /*2ce0*/  FSEL R181, R181, -INF , P0 ;  /* 0xff800000b5b57808 */ /* 0x008fe40000000000 */
[----:B------:R-:W-:-:S05]  /*2cf0*/  ISETP.GT.AND P0, PT, R131, 0x21, PT ;  /* 0x000000218300780c */ /* 0x000fca0003f04270 */
[----:B------:R2:W-:Y:S01]  /*2d00*/  MUFU.TANH R183, R28 ;  /* 0x0000001c00b77308 */ /* 0x0005e20000002400 */
[----:B-1----:R-:W1:Y:S07]  /*2d10*/  LDSM.16.M88.4 R8, [R3+0xd900] ;  /* 0x00d900000308783b */ /* 0x002e6e0000000200 */
[----:B------:R-:W3:Y:S01]  /*2d20*/  MUFU.TANH R179, R39 ;  /* 0x0000002700b37308 */ /* 0x000ee20000002400 */
[----:B--2---:R-:W2:Y:S07]  /*2d30*/  LDSM.16.M88.4 R28, [R192+0xf900] ;  /* 0x00f90000c01c783b */ /* 0x004eae0000000200 */
[----:B------:R-:W4:Y:S08]  /*2d40*/  MUFU.TANH R167, R37 ;  /* 0x0000002500a77308 */ /* 0x000f300000002400 */
[----:B------:R5:W1:Y:S01]  /*2d50*/  MUFU.TANH R211, R36 ;  /* 0x0000002400d37308 */ /* 0x000a620000002400 */
[----:B---3--:R-:W-:-:S02]  /*2d60*/  FSEL R179, R179, -INF , P0 ;  /* 0xff800000b3b37808 */ /* 0x008fc40000000000 */
[----:B----4-:R-:W-:Y:S02]  /*2d70*/  FSEL R167, R167, -INF , P0 ;  /* 0xff800000a7a77808 */ /* 0x010fe40000000000 */
[----:B------:R-:W-:Y:S02]  /*2d80*/  ISETP.GT.AND P0, PT, R131, 0x28, PT ;  /* 0x000000288300780c */ /* 0x000fe40003f04270 */
[----:B------:R-:W-:Y:S02]  /*2d90*/  FMNMX.FTZ R2, R167, R2, !PT ;  /* 0x00000002a7027209 */ /* 0x000fe40007810000 */
[----:B------:R-:W-:Y:S01]  /*2da0*/  FSEL R193, R193, -INF , P0 ;  /* 0xff800000c1c17808 */ /* 0x000fe20000000000 */
[----:B-----5:R-:W3:Y:S01]  /*2db0*/  LDSM.16.M88.4 R36, [R130+0xf900] ;  /* 0x00f900008224783b */ /* 0x020ee20000000200 */
[----:B------:R-:W-:Y:S01]  /*2dc0*/  FSEL R213, R213, -INF , P0 ;  /* 0xff800000d5d57808 */ /* 0x000fe20000000000 */
[----:B------:R-:W-:-:S04]  /*2dd0*/  DEPBAR.LE SB0, 0x2 ;  /* 0x000080800000791a */ /* 0x000fc80000000000 */
[----:B------:R-:W-:Y:S01]  /*2de0*/  BAR.SYNC.DEFER_BLOCKING 0x0 ;  /* 0x0000000000007b1d */ /* 0x000fe20000010000 */
[C---:B-1----:R-:W-:Y:S01]  /*2df0*/  HMMA.16816.F32 R100, R76.reuse, R8, R100 ;  /* 0x000000084c64723c */ /* 0x042fe20000001864 */
[----:B------:R-:W-:Y:S02]  /*2e00*/  ISETP.GT.AND P0, PT, R131, 0x29, PT ;  /* 0x000000298300780c */ /* 0x000fe40003f04270 */
[----:B------:R-:W-:Y:S02]  /*2e10*/  FMNMX.FTZ R2, R213, R2, !PT ;  /* 0x00000002d5027209 */ /* 0x000fe40007810000 */
[----:B------:R-:W-:Y:S02]  /*2e20*/  FSEL R183, R183, -INF , P0 ;  /* 0xff800000b7b77808 */ /* 0x000fe40000000000 */
[----:B------:R-:W-:Y:S01]  /*2e30*/  FSEL R211, R211, -INF , P0 ;  /* 0xff800000d3d37808 */ /* 0x000fe20000000000 */
[----:B------:R-:W-:Y:S01]  /*2e40*/  HMMA.16816.F32 R4, R76, R10, R4 ;  /* 0x0000000a4c04723c */ /* 0x000fe20000001804 */
[----:B------:R-:W-:-:S02]  /*2e50*/  ISETP.GT.AND P0, PT, R131, 0x30, PT ;  /* 0x000000308300780c */ /* 0x000fc40003f04270 */
[----:B------:R-:W-:Y:S01]  /*2e60*/  FMNMX.FTZ R2, R211, R2, !PT ;  /* 0x00000002d3027209 */ /* 0x000fe20007810000 */
[----:B------:R-:W-:Y:S11]  /*2e70*/  LDSM.16.MT88.4 R116, [R171+0x100] ;  /* 0x00010000ab74783b */ /* 0x000ff60000004200 */
[----:B------:R-:W-:Y:S01]  /*2e80*/  @!UPT UIADD3 URZ, URZ, URZ, URZ ;  /* 0x0000003f3f3ff290 */ /* 0x000fe2000fffe03f */
[C---:B------:R-:W-:Y:S01]  /*2e90*/  HMMA.16816.F32 R100, R72.reuse, R16, R100 ;  /* 0x000000104864723c */ /* 0x040fe20000001864 */
[----:B------:R-:W-:Y:S04]  /*2ea0*/  LDSM.16.MT88.4 R108, [R184+0x100] ;  /* 0x00010000b86c783b */ /* 0x000fe80000004200 */
[----:B------:R-:W-:Y:S03]  /*2eb0*/  LDSM.16.MT88.4 R8, [R185+0x2900] ;  /* 0x00290000b908783b */ /* 0x000fe60000004200 */
[----:B------:R-:W-:Y:S01]  /*2ec0*/  HMMA.16816.F32 R4, R72, R18, R4 ;  /* 0x000000124804723c */ /* 0x000fe20000001804 */
[----:B------:R-:W-:Y:S04]  /*2ed0*/  LDSM.16.MT88.4 R72, [R185+0x4100] ;  /* 0x00410000b948783b */ /* 0x000fe80000004200 */
[----:B------:R-:W-:Y:S04]  /*2ee0*/  LDSM.16.MT88.4 R16, [R184+0x2900] ;  /* 0x00290000b810783b */ /* 0x000fe80000004200 */
[----:B------:R-:W-:Y:S04]  /*2ef0*/  LDSM.16.MT88.4 R20, [R185+0x900] ;  /* 0x00090000b914783b */ /* 0x000fe80000004200 */
[----:B------:R-:W-:Y:S03]  /*2f00*/  LDSM.16.MT88.4 R12, [R162+0x2900] ;  /* 0x00290000a20c783b */ /* 0x000fe60000004200 */
[C---:B--2---:R-:W-:Y:S01]  /*2f10*/  HMMA.16816.F32 R100, R68.reuse, R28, R100 ;  /* 0x0000001c4464723c */ /* 0x044fe20000001864 */
[----:B------:R-:W-:Y:S07]  /*2f20*/  LDSM.16.MT88.4 R24, [R171+0x2900] ;  /* 0x00290000ab18783b */ /* 0x000fee0000004200 */
[----:B------:R-:W-:Y:S01]  /*2f30*/  HMMA.16816.F32 R4, R68, R30, R4 ;  /* 0x0000001e4404723c */ /* 0x000fe20000001804 */
[----:B------:R-:W-:Y:S11]  /*2f40*/  LDSM.16.MT88.4 R28, [R162+0x900] ;  /* 0x00090000a21c783b */ /* 0x000ff60000004200 */
[----:B------:R-:W-:Y:S04]  /*2f50*/  @!UPT UIADD3 URZ, URZ, URZ, URZ ;  /* 0x0000003f3f3ff290 */ /* 0x000fe8000fffe03f */
[C---:B---3--:R-:W-:Y:S08]  /*2f60*/  HMMA.16816.F32 R100, R64.reuse, R36, R100 ;  /* 0x000000244064723c */ /* 0x048ff00000001864 */
[----:B------:R-:W-:Y:S01]  /*2f70*/  HMMA.16816.F32 R4, R64, R38, R4 ;  /* 0x000000264004723c */ /* 0x000fe20000001804 */
[----:B------:R-:W-:Y:S11]  /*2f80*/  LDSM.16.MT88.4 R64, [R162+0x2100] ;  /* 0x00210000a240783b */ /* 0x000ff60000004200 */
[----:B------:R-:W-:Y:S04]  /*2f90*/  @!UPT UIADD3 URZ, URZ, URZ, URZ ;  /* 0x0000003f3f3ff290 */ /* 0x000fe8000fffe03f */
[C---:B------:R-:W-:Y:S08]  /*2fa0*/  HMMA.16816.F32 R100, R60.reuse, R40, R100 ;  /* 0x000000283c64723c */ /* 0x040ff00000001864 */
[----:B------:R-:W-:Y:S01]  /*2fb0*/  HMMA.16816.F32 R4, R60, R42, R4 ;  /* 0x0000002a3c04723c */ /* 0x000fe20000001804 */
[----:B------:R-:W-:Y:S11]  /*2fc0*/  LDSM.16.MT88.4 R40, [R185+0x2100] ;  /* 0x00210000b928783b */ /* 0x000ff60000004200 */
[----:B------:R-:W-:Y:S04]  /*2fd0*/  @!UPT UIADD3 URZ, URZ, URZ, URZ ;  /* 0x0000003f3f3ff290 */ /* 0x000fe8000fffe03f */
[C---:B------:R-:W-:Y:S08]  /*2fe0*/  HMMA.16816.F32 R100, R56.reuse, R80, R100 ;  /* 0x000000503864723c */ /* 0x040ff00000001864 */
[----:B------:R-:W-:Y:S01]  /*2ff0*/  HMMA.16816.F32 R4, R56, R82, R4 ;  /* 0x000000523804723c */ /* 0x000fe20000001804 */
[----:B------:R-:W-:Y:S04]  /*3000*/  LDSM.16.MT88.4 R56, [R184+0x2100] ;  /* 0x00210000b838783b */ /* 0x000fe80000004200 */
[----:B------:R-:W-:Y:S11]  /*3010*/  LDSM.16.MT88.4 R80, [R171+0x4100] ;  /* 0x00410000ab50783b */ /* 0x000ff60000004200 */
[C---:B------:R-:W-:Y:S08]  /*3020*/  HMMA.16816.F32 R100, R52.reuse, R84, R100 ;  /* 0x000000543464723c */ /* 0x040ff00000001864 */
[----:B------:R-:W-:Y:S11]  /*3030*/  HMMA.16816.F32 R4, R52, R86, R4 ;  /* 0x000000563404723c */ /* 0x000ff60000001804 */
[----:B------:R-:W-:Y:S05]  /*3040*/  @!UPT UIADD3 URZ, URZ, URZ, URZ ;  /* 0x0000003f3f3ff290 */ /* 0x000fea000fffe03f */
        /* <DEDUP_REMOVED lines=9> */
[----:B------:R-:W-:Y:S11]  /*30e0*/  LDSM.16.MT88.4 R32, [R184+0x900] ;  /* 0x00090000b820783b */ /* 0x000ff60000004200 */
[----:B------:R-:W-:Y:S04]  /*30f0*/  @!UPT UIADD3 URZ, URZ, URZ, URZ ;  /* 0x0000003f3f3ff290 */ /* 0x000fe8000fffe03f */
[----:B------:R-:W-:Y:S02]  /*3100*/  FMUL.FTZ R102, R102, c[0x0][0x320] ;  /* 0x0000c80066667a20 */ /* 0x000fe40000410000 */
[----:B------:R-:W-:Y:S02]  /*3110*/  FMUL.FTZ R100, R100, c[0x0][0x320] ;  /* 0x0000c80064647a20 */ /* 0x000fe40000410000 */
[----:B------:R-:W1:Y:S01]  /*3120*/  MUFU.TANH R141, R102 ;  /* 0x00000066008d7308 */ /* 0x000e620000002400 */
[----:B------:R-:W-:Y:S02]  /*3130*/  FMUL.FTZ R103, R103, c[0x0][0x320] ;  /* 0x0000c80067677a20 */ /* 0x000fe40000410000 */
[----:B------:R-:W-:Y:S02]  /*3140*/  FMUL.FTZ R101, R101, c[0x0][0x320] ;  /* 0x0000c80065657a20 */ /* 0x000fe40000410000 */
[----:B------:R-:W-:Y:S02]  /*3150*/  FMUL.FTZ R6, R6, c[0x0][0x320] ;  /* 0x0000c80006067a20 */ /* 0x000fe40000410000 */
[----:B------:R-:W-:Y:S01]  /*3160*/  FMUL.FTZ R4, R4, c[0x0][0x320] ;  /* 0x0000c80004047a20 */ /* 0x000fe20000410000 */
[----:B------:R-:W2:Y:S01]  /*3170*/  MUFU.TANH R143, R100 ;  /* 0x00000064008f7308 */ /* 0x000ea20000002400 */
[----:B------:R-:W-:-:S02]  /*3180*/  FMUL.FTZ R5, R5, c[0x0][0x320] ;  /* 0x0000c80005057a20 */ /* 0x000fc40000410000 */
[----:B------:R-:W-:-:S05]  /*3190*/  FMUL.FTZ R7, R7, c[0x0][0x320] ;  /* 0x0000c80007077a20 */ /* 0x000fca0000410000 */
[----:B------:R-:W3:Y:S01]  /*31a0*/  MUFU.TANH R140, R103 ;  /* 0x00000067008c7308 */ /* 0x000ee20000002400 */
[----:B-1----:R-:W-:-:S07]  /*31b0*/  FSEL R141, R141, -INF , P0 ;  /* 0xff8000008d8d7808 */ /* 0x002fce0000000000 */
[----:B------:R-:W1:Y:S01]  /*31c0*/  MUFU.TANH R142, R101 ;  /* 0x00000065008e7308 */ /* 0x000e620000002400 */
[----:B--2---:R-:W-:Y:S02]  /*31d0*/  FSEL R143, R143, -INF , P0 ;  /* 0xff8000008f8f7808 */ /* 0x004fe40000000000 */
[----:B------:R-:W-:Y:S02]  /*31e0*/  ISETP.GT.AND P0, PT, R131, 0x31, PT ;  /* 0x000000318300780c */ /* 0x000fe40003f04270 */
[----:B------:R-:W-:Y:S02]  /*31f0*/  FMNMX.FTZ R3, R143, R2, !PT ;  /* 0x000000028f037209 */ /* 0x000fe40007810000 */
[----:B------:R-:W-:Y:S01]  /*3200*/  FMNMX.FTZ R2, R120, R121, !PT ;  /* 0x0000007978027209 */ /* 0x000fe20007810000 */
[----:B------:R-:W2:Y:S01]  /*3210*/  MUFU.TANH R173, R6 ;  /* 0x0000000600ad7308 */ /* 0x000ea20000002400 */
[----:B---3--:R-:W-:Y:S02]  /*3220*/  FSEL R140, R140, -INF , P0 ;  /* 0xff8000008c8c7808 */ /* 0x008fe40000000000 */
[----:B------:R-:W-:-:S04]  /*3230*/  FMNMX.FTZ R2, R127, R2, !PT ;  /* 0x000000027f027209 */ /* 0x000fc80007810000 */
[----:B------:R-:W-:Y:S01]  /*3240*/  FMNMX.FTZ R2, R123, R2, !PT ;  /* 0x000000027b027209 */ /* 0x000fe20007810000 */
[----:B------:R-:W3:Y:S01]  /*3250*/  MUFU.TANH R177, R4 ;  /* 0x0000000400b17308 */ /* 0x000ee20000002400 */
[----:B-1----:R-:W-:Y:S01]  /*3260*/  FSEL R142, R142, -INF , P0 ;  /* 0xff8000008e8e7808 */ /* 0x002fe20000000000 */
[----:B------:R-:W-:Y:S01]  /*3270*/  LDSM.16.MT88.4 R100, [R0+0x100] ;  /* 0x000100000064783b */ /* 0x000fe20000004200 */
[----:B------:R-:W-:Y:S02]  /*3280*/  ISETP.GT.AND P0, PT, R131, 0x38, PT ;  /* 0x000000388300780c */ /* 0x000fe40003f04270 */
[----:B------:R-:W-:-:S03]  /*3290*/  FMNMX.FTZ R2, R139, R2, !PT ;  /* 0x000000028b027209 */ /* 0x000fc60007810000 */
[----:B------:R-:W1:Y:S01]  /*32a0*/  MUFU.TANH R175, R5 ;  /* 0x0000000500af7308 */ /* 0x000e620000002400 */
[----:B--2---:R-:W-:Y:S02]  /*32b0*/  FSEL R173, R173, -INF , P0 ;  /* 0xff800000adad7808 */ /* 0x004fe40000000000 */
[----:B------:R-:W-:-:S04]  /*32c0*/  FMNMX.FTZ R2, R137, R2, !PT ;  /* 0x0000000289027209 */ /* 0x000fc80007810000 */
[----:B------:R-:W-:Y:S01]  /*32d0*/  FMNMX.FTZ R2, R217, R2, !PT ;  /* 0x00000002d9027209 */ /* 0x000fe20007810000 */
[----:B------:R-:W2:Y:S01]  /*32e0*/  MUFU.TANH R169, R7 ;  /* 0x0000000700a97308 */ /* 0x000ea20000002400 */
[----:B---3--:R-:W-:Y:S02]  /*32f0*/  FSEL R177, R177, -INF , P0 ;  /* 0xff800000b1b17808 */ /* 0x008fe40000000000 */
[----:B------:R-:W-:Y:S02]  /*3300*/  ISETP.GT.AND P0, PT, R131, 0x39, PT ;  /* 0x000000398300780c */ /* 0x000fe40003f04270 */
[----:B------:R-:W-:Y:S02]  /*3310*/  FMNMX.FTZ R4, R142, R3, !PT ;  /* 0x000000038e047209 */ /* 0x000fe40007810000 */
[----:B------:R-:W-:Y:S02]  /*3320*/  FMNMX.FTZ R2, R215, R2, !PT ;  /* 0x00000002d7027209 */ /* 0x000fe40007810000 */
[----:B-1----:R-:W-:-:S02]  /*3330*/  FSEL R175, R175, -INF , P0 ;  /* 0xff800000afaf7808 */ /* 0x002fc40000000000 */
[----:B------:R-:W-:Y:S02]  /*3340*/  FMNMX.FTZ R4, R177, R4, !PT ;  /* 0x00000004b1047209 */ /* 0x000fe40007810000 */
[----:B------:R-:W-:Y:S02]  /*3350*/  FMNMX.FTZ R2, R181, R2, !PT ;  /* 0x00000002b5027209 */ /* 0x000fe40007810000 */
[----:B------:R-:W-:Y:S02]  /*3360*/  FMNMX.FTZ R4, R175, R4, !PT ;  /* 0x00000004af047209 */ /* 0x000fe40007810000 */
[----:B------:R-:W-:Y:S02]  /*3370*/  FMNMX.FTZ R2, R179, R2, !PT ;  /* 0x00000002b3027209 */ /* 0x000fe40007810000 */
[----:B--2---:R-:W-:Y:S01]  /*3380*/  FSEL R169, R169, -INF , P0 ;  /* 0xff800000a9a97808 */ /* 0x004fe20000000000 */
[----:B------:R-:W1:Y:S01]  /*3390*/  SHFL.BFLY PT, R3, R4, 0x2, 0x1f ;  /* 0x0c401f0004037f89 */ /* 0x000e6200000e0000 */
[----:B------:R-:W-:-:S04]  /*33a0*/  FMNMX.FTZ R2, R193, R2, !PT ;  /* 0x00000002c1027209 */ /* 0x000fc80007810000 */
[----:B------:R-:W-:Y:S02]  /*33b0*/  FMNMX.FTZ R2, R183, R2, !PT ;  /* 0x00000002b7027209 */ /* 0x000fe40007810000 */
[----:B-1----:R-:W-:-:S05]  /*33c0*/  FMNMX.FTZ R3, R4, R3, !PT ;  /* 0x0000000304037209 */ /* 0x002fca0007810000 */
[----:B------:R-:W1:Y:S02]  /*33d0*/  SHFL.BFLY PT, R132, R3, 0x1, 0x1f ;  /* 0x0c201f0003847f89 */ /* 0x000e6400000e0000 */
[----:B-1----:R-:W-:Y:S02]  /*33e0*/  FMNMX.FTZ R132, R3, R132, !PT ;  /* 0x0000008403847209 */ /* 0x002fe40007810000 */
[----:B------:R-:W-:Y:S02]  /*33f0*/  FMNMX.FTZ R3, R141, R2, !PT ;  /* 0x000000028d037209 */ /* 0x000fe40007810000 */
[C---:B------:R-:W-:Y:S01]  /*3400*/  FSETP.NEU.FTZ.AND P0, PT, R132.reuse, -INF , PT ;  /* 0xff8000008400780b */ /* 0x040fe20003f1d000 */
[----:B------:R-:W-:Y:S01]  /*3410*/  FMUL.FTZ R170, R132, c[0x0][0x2d0] ;  /* 0x0000b40084aa7a20 */ /* 0x000fe20000410000 */
[----:B------:R-:W-:-:S04]  /*3420*/  FMNMX.FTZ R2, R140, R3, !PT ;  /* 0x000000038c027209 */ /* 0x000fc80007810000 */
[----:B------:R-:W-:Y:S02]  /*3430*/  FMNMX.FTZ R2, R173, R2, !PT ;  /* 0x00000002ad027209 */ /* 0x000fe40007810000 */
[----:B------:R-:W-:Y:S02]  /*3440*/  FSEL R170, R170, RZ, P0 ;  /* 0x000000ffaaaa7208 */ /* 0x000fe40000000000 */
[----:B------:R-:W-:-:S03]  /*3450*/  FMNMX.FTZ R5, R169, R2, !PT ;  /* 0x00000002a9057209 */ /* 0x000fc60007810000 */
[--C-:B------:R-:W-:Y:S02]  /*3460*/  FFMA.FTZ R159, R125, c[0x0][0x2d0], -R170.reuse ;  /* 0x0000b4007d9f7a23 */ /* 0x100fe400000108aa */
[----:B------:R-:W1:Y:S01]  /*3470*/  SHFL.BFLY PT, R2, R5, 0x2, 0x1f ;  /* 0x0c401f0005027f89 */ /* 0x000e6200000e0000 */
[--C-:B------:R-:W-:Y:S02]  /*3480*/  FFMA.FTZ R158, R124, c[0x0][0x2d0], -R170.reuse ;  /* 0x0000b4007c9e7a23 */ /* 0x100fe400000108aa */
[--C-:B------:R-:W-:Y:S01]  /*3490*/  FFMA.FTZ R156, R155, c[0x0][0x2d0], -R170.reuse ;  /* 0x0000b4009b9c7a23 */ /* 0x100fe200000108aa */
[----:B------:R-:W-:Y:S01]  /*34a0*/  MUFU.EX2 R159, R159 ;  /* 0x0000009f009f7308 */ /* 0x000fe20000000800 */
[--C-:B------:R-:W-:Y:S02]  /*34b0*/  FFMA.FTZ R153, R153, c[0x0][0x2d0], -R170.reuse ;  /* 0x0000b40099997a23 */ /* 0x100fe400000108aa */
[--C-:B------:R-:W-:Y:S02]  /*34c0*/  FFMA.FTZ R157, R151, c[0x0][0x2d0], -R170.reuse ;  /* 0x0000b400979d7a23 */ /* 0x100fe400000108aa */
[----:B------:R-:W-:-:S02]  /*34d0*/  FFMA.FTZ R152, R149, c[0x0][0x2d0], -R170 ;  /* 0x0000b40095987a23 */ /* 0x000fc400000108aa */
[--C-:B------:R-:W-:Y:S01]  /*34e0*/  FFMA.FTZ R151, R221, c[0x0][0x2d0], -R170.reuse ;  /* 0x0000b400dd977a23 */ /* 0x100fe200000108aa */
[----:B------:R-:W2:Y:S01]  /*34f0*/  MUFU.EX2 R158, R158 ;  /* 0x0000009e009e7308 */ /* 0x000ea20000000800 */
[--C-:B------:R-:W-:Y:S02]  /*3500*/  FFMA.FTZ R164, R165, c[0x0][0x2d0], -R170.reuse ;  /* 0x0000b400a5a47a23 */ /* 0x100fe400000108aa */
[--C-:B------:R-:W-:Y:S02]  /*3510*/  FFMA.FTZ R167, R167, c[0x0][0x2d0], -R170.reuse ;  /* 0x0000b400a7a77a23 */ /* 0x100fe400000108aa */
[--C-:B------:R-:W-:Y:S02]  /*3520*/  FFMA.FTZ R165, R213, c[0x0][0x2d0], -R170.reuse ;  /* 0x0000b400d5a57a23 */ /* 0x100fe400000108aa */
[--C-:B------:R-:W-:Y:S01]  /*3530*/  FFMA.FTZ R166, R211, c[0x0][0x2d0], -R170.reuse ;  /* 0x0000b400d3a67a23 */ /* 0x100fe200000108aa */
[----:B------:R-:W-:Y:S01]  /*3540*/  MUFU.EX2 R156, R156 ;  /* 0x0000009c009c7308 */ /* 0x000fe20000000800 */
[----:B------:R-:W-:-:S02]  /*3550*/  FFMA.FTZ R176, R143, c[0x0][0x2d0], -R170 ;  /* 0x0000b4008fb07a23 */ /* 0x000fc400000108aa */
[----:B------:R-:W-:Y:S01]  /*3560*/  FFMA.FTZ R177, R177, c[0x0][0x2d0], -R170 ;  /* 0x0000b400b1b17a23 */ /* 0x000fe200000108aa */
[----:B-1----:R-:W-:Y:S02]  /*3570*/  FMNMX.FTZ R2, R5, R2, !PT ;  /* 0x0000000205027209 */ /* 0x002fe40007810000 */
[----:B------:R-:W-:Y:S02]  /*3580*/  LDSM.16.MT88.4 R4, [R185+0x100] ;  /* 0x00010000b904783b */ /* 0x000fe40000004200 */
[----:B------:R-:W1:Y:S01]  /*3590*/  MUFU.EX2 R153, R153 ;  /* 0x0000009900997308 */ /* 0x000e620000000800 */
[----:B--2---:R-:W-:Y:S01]  /*35a0*/  F2FP.PACK_AB R96, R158, R159 ;  /* 0x0000009f9e60723e */ /* 0x004fe200000000ff */
[----:B------:R-:W2:Y:S01]  /*35b0*/  SHFL.BFLY PT, R3, R2, 0x1, 0x1f ;  /* 0x0c201f0002037f89 */ /* 0x000ea200000e0000 */
[----:B------:R-:W-:-:S05]  /*35c0*/  FADD.FTZ R159, R159, R158 ;  /* 0x0000009e9f9f7221 */ /* 0x000fca0000010000 */
[----:B------:R-:W-:Y:S01]  /*35d0*/  MUFU.EX2 R157, R157 ;  /* 0x0000009d009d7308 */ /* 0x000fe20000000800 */
[----:B-1----:R-:W-:-:S07]  /*35e0*/  F2FP.PACK_AB R98, R153, R156 ;  /* 0x0000009c9962723e */ /* 0x002fce00000000ff */
[----:B------:R-:W-:Y:S01]  /*35f0*/  MUFU.EX2 R152, R152 ;  /* 0x0000009800987308 */ /* 0x000fe20000000800 */
[----:B------:R-:W-:-:S04]  /*3600*/  FADD.FTZ R156, R156, R159 ;  /* 0x0000009f9c9c7221 */ /* 0x000fc80000010000 */
[----:B------:R-:W-:-:S03]  /*3610*/  FADD.FTZ R156, R153, R156 ;  /* 0x0000009c999c7221 */ /* 0x000fc60000010000 */
[----:B------:R-:W-:Y:S01]  /*3620*/  MUFU.EX2 R151, R151 ;  /* 0x0000009700977308 */ /* 0x000fe20000000800 */
[----:B--2---:R-:W-:Y:S01]  /*3630*/  FMNMX.FTZ R3, R2, R3, !PT ;  /* 0x0000000302037209 */ /* 0x004fe20007810000 */
[----:B------:R-:W-:-:S03]  /*3640*/  FFMA.FTZ R2, R219, c[0x0][0x2d0], -R170 ;  /* 0x0000b400db027a23 */ /* 0x000fc600000108aa */
[C---:B------:R-:W-:Y:S01]  /*3650*/  FSETP.NEU.FTZ.AND P0, PT, R3.reuse, -INF , PT ;  /* 0xff8000000300780b */ /* 0x040fe20003f1d000 */
[----:B------:R-:W-:Y:S02]  /*3660*/  FMUL.FTZ R168, R3, c[0x0][0x2d0] ;  /* 0x0000b40003a87a20 */ /* 0x000fe40000410000 */
[----:B------:R-:W-:Y:S03]  /*3670*/  MUFU.EX2 R2, R2 ;  /* 0x0000000200027308 */ /* 0x000fe60000000800 */
[----:B------:R-:W-:Y:S02]  /*3680*/  FSEL R168, R168, RZ, P0 ;  /* 0x000000ffa8a87208 */ /* 0x000fe40000000000 */
[----:B------:R-:W-:-:S03]  /*3690*/  ISETP.GE.AND P0, PT, R148, 0x81, PT ;  /* 0x000000819400780c */ /* 0x000fc60003f06270 */
[--C-:B------:R-:W-:Y:S01]  /*36a0*/  FFMA.FTZ R161, R120, c[0x0][0x2d0], -R168.reuse ;  /* 0x0000b40078a17a23 */ /* 0x100fe200000108a8 */
[----:B------:R-:W-:Y:S01]  /*36b0*/  MUFU.EX2 R164, R164 ;  /* 0x000000a400a47308 */ /* 0x000fe20000000800 */
[--C-:B------:R-:W-:Y:S02]  /*36c0*/  FFMA.FTZ R160, R121, c[0x0][0x2d0], -R168.reuse ;  /* 0x0000b40079a07a23 */ /* 0x100fe400000108a8 */
[--C-:B------:R-:W-:Y:S02]  /*36d0*/  FFMA.FTZ R163, R127, c[0x0][0x2d0], -R168.reuse ;  /* 0x0000b4007fa37a23 */ /* 0x100fe400000108a8 */
[--C-:B------:R-:W-:Y:S02]  /*36e0*/  FFMA.FTZ R154, R123, c[0x0][0x2d0], -R168.reuse ;  /* 0x0000b4007b9a7a23 */ /* 0x100fe400000108a8 */
[--C-:B------:R-:W-:Y:S01]  /*36f0*/  FFMA.FTZ R155, R139, c[0x0][0x2d0], -R168.reuse ;  /* 0x0000b4008b9b7a23 */ /* 0x100fe200000108a8 */
[----:B------:R-:W-:Y:S01]  /*3700*/  MUFU.EX2 R161, R161 ;  /* 0x000000a100a17308 */ /* 0x000fe20000000800 */
[----:B------:R-:W-:-:S02]  /*3710*/  FFMA.FTZ R150, R137, c[0x0][0x2d0], -R168 ;  /* 0x0000b40089967a23 */ /* 0x000fc400000108a8 */
[--C-:B------:R-:W-:Y:S01]  /*3720*/  FFMA.FTZ R149, R217, c[0x0][0x2d0], -R168.reuse ;  /* 0x0000b400d9957a23 */ /* 0x100fe200000108a8 */
[----:B------:R-:W-:Y:S01]  /*3730*/  LDSM.16.MT88.4 R136, [R171+0x900] ;  /* 0x00090000ab88783b */ /* 0x000fe20000004200 */
[--C-:B------:R-:W-:Y:S02]  /*3740*/  FFMA.FTZ R172, R181, c[0x0][0x2d0], -R168.reuse ;  /* 0x0000b400b5ac7a23 */ /* 0x100fe400000108a8 */
[--C-:B------:R-:W-:Y:S01]  /*3750*/  FFMA.FTZ R179, R179, c[0x0][0x2d0], -R168.reuse ;  /* 0x0000b400b3b37a23 */ /* 0x100fe200000108a8 */
[----:B------:R-:W1:Y:S01]  /*3760*/  MUFU.EX2 R160, R160 ;  /* 0x000000a000a07308 */ /* 0x000e620000000800 */
[--C-:B------:R-:W-:Y:S02]  /*3770*/  FFMA.FTZ R174, R193, c[0x0][0x2d0], -R168.reuse ;  /* 0x0000b400c1ae7a23 */ /* 0x100fe400000108a8 */
[----:B------:R-:W-:Y:S02]  /*3780*/  FFMA.FTZ R181, R183, c[0x0][0x2d0], -R168 ;  /* 0x0000b400b7b57a23 */ /* 0x000fe400000108a8 */
[----:B------:R-:W-:-:S02]  /*3790*/  FFMA.FTZ R183, R142, c[0x0][0x2d0], -R170 ;  /* 0x0000b4008eb77a23 */ /* 0x000fc400000108aa */
[----:B------:R-:W-:Y:S01]  /*37a0*/  FFMA.FTZ R170, R175, c[0x0][0x2d0], -R170 ;  /* 0x0000b400afaa7a23 */ /* 0x000fe200000108aa */
[----:B------:R-:W-:Y:S01]  /*37b0*/  MUFU.EX2 R163, R163 ;  /* 0x000000a300a37308 */ /* 0x000fe20000000800 */
[--C-:B------:R-:W-:Y:S02]  /*37c0*/  FFMA.FTZ R175, R141, c[0x0][0x2d0], -R168.reuse ;  /* 0x0000b4008daf7a23 */ /* 0x100fe400000108a8 */
[--C-:B------:R-:W-:Y:S02]  /*37d0*/  FFMA.FTZ R178, R140, c[0x0][0x2d0], -R168.reuse ;  /* 0x0000b4008cb27a23 */ /* 0x100fe400000108a8 */
[----:B------:R-:W-:Y:S01]  /*37e0*/  FFMA.FTZ R173, R173, c[0x0][0x2d0], -R168 ;  /* 0x0000b400adad7a23 */ /* 0x000fe200000108a8 */
[----:B------:R-:W-:Y:S02]  /*37f0*/  LDSM.16.MT88.4 R140, [R171+0x3900] ;  /* 0x00390000ab8c783b */ /* 0x000fe40000004200 */
[----:B------:R-:W2:Y:S01]  /*3800*/  MUFU.EX2 R154, R154 ;  /* 0x0000009a009a7308 */ /* 0x000ea20000000800 */
[----:B-1----:R-:W-:Y:S01]  /*3810*/  F2FP.PACK_AB R97, R160, R161 ;  /* 0x000000a1a061723e */ /* 0x002fe200000000ff */
[----:B------:R-:W-:-:S06]  /*3820*/  FADD.FTZ R160, R161, R160 ;  /* 0x000000a0a1a07221 */ /* 0x000fcc0000010000 */
[----:B------:R-:W-:Y:S01]  /*3830*/  MUFU.EX2 R155, R155 ;  /* 0x0000009b009b7308 */ /* 0x000fe20000000800 */
[----:B--2---:R-:W-:-:S07]  /*3840*/  F2FP.PACK_AB R99, R154, R163 ;  /* 0x000000a39a63723e */ /* 0x004fce00000000ff */
[----:B------:R-:W1:Y:S01]  /*3850*/  MUFU.EX2 R150, R150 ;  /* 0x0000009600967308 */ /* 0x000e620000000800 */
[----:B------:R-:W-:-:S04]  /*3860*/  FADD.FTZ R163, R163, R160 ;  /* 0x000000a0a3a37221 */ /* 0x000fc80000010000 */
[----:B------:R-:W-:Y:S01]  /*3870*/  FADD.FTZ R154, R154, R163 ;  /* 0x000000a39a9a7221 */ /* 0x000fe20000010000 */
[C---:B------:R-:W-:Y:S02]  /*3880*/  HMMA.16816.F32 R128, R96.reuse, R4, RZ ;  /* 0x000000046080723c */ /* 0x040fe400000018ff */
[----:B------:R-:W-:Y:S06]  /*3890*/  MUFU.EX2 R149, R149 ;  /* 0x0000009500957308 */ /* 0x000fec0000000800 */
[C---:B------:R-:W-:Y:S01]  /*38a0*/  HMMA.16816.F32 R124, R96.reuse, R6, RZ ;  /* 0x00000006607c723c */ /* 0x040fe200000018ff */
[----:B------:R2:W3:Y:S01]  /*38b0*/  LDSM.16.MT88.4 R4, [R0+0x4100] ;  /* 0x004100000004783b */ /* 0x0004e20000004200 */
[----:B------:R-:W-:Y:S06]  /*38c0*/  MUFU.EX2 R167, R167 ;  /* 0x000000a700a77308 */ /* 0x000fec0000000800 */
[C---:B------:R-:W-:Y:S02]  /*38d0*/  HMMA.16816.F32 R36, R96.reuse, R40, RZ ;  /* 0x000000286024723c */ /* 0x040fe400000018ff */
[----:B------:R-:W-:Y:S06]  /*38e0*/  MUFU.EX2 R165, R165 ;  /* 0x000000a500a57308 */ /* 0x000fec0000000800 */
[----:B------:R-:W-:Y:S02]  /*38f0*/  HMMA.16816.F32 R52, R96, R56, RZ ;  /* 0x000000386034723c */ /* 0x000fe400000018ff */
[----:B------:R-:W-:Y:S01]  /*3900*/  MUFU.EX2 R166, R166 ;  /* 0x000000a600a67308 */ /* 0x000fe20000000800 */
[----:B--2---:R-:W-:-:S05]  /*3910*/  FFMA.FTZ R0, R215, c[0x0][0x2d0], -R168 ;  /* 0x0000b400d7007a23 */ /* 0x004fca00000108a8 */
[----:B------:R-:W-:Y:S02]  /*3920*/  HMMA.16816.F32 R40, R96, R42, RZ ;  /* 0x0000002a6028723c */ /* 0x000fe400000018ff */
[----:B------:R-:W-:Y:S01]  /*3930*/  MUFU.EX2 R172, R172 ;  /* 0x000000ac00ac7308 */ /* 0x000fe20000000800 */
[----:B------:R-:W-:-:S05]  /*3940*/  FFMA.FTZ R168, R169, c[0x0][0x2d0], -R168 ;  /* 0x0000b400a9a87a23 */ /* 0x000fca00000108a8 */
[C---:B------:R-:W-:Y:S02]  /*3950*/  HMMA.16816.F32 R56, R96.reuse, R58, RZ ;  /* 0x0000003a6038723c */ /* 0x040fe400000018ff */
[----:B------:R-:W2:Y:S06]  /*3960*/  MUFU.EX2 R0, R0 ;  /* 0x0000000000007308 */ /* 0x000eac0000000800 */
[C---:B------:R-:W-:Y:S02]  /*3970*/  HMMA.16816.F32 R120, R96.reuse, R116, RZ ;  /* 0x000000746078723c */ /* 0x040fe400000018ff */
[----:B------:R-:W4:Y:S06]  /*3980*/  MUFU.EX2 R179, R179 ;  /* 0x000000b300b37308 */ /* 0x000f2c0000000800 */
        /* <DEDUP_REMOVED lines=20> */
[C---:B------:R-:W-:Y:S08]  /*3ad0*/  HMMA.16816.F32 R48, R96.reuse, R50, RZ ;  /* 0x000000326030723c */ /* 0x040ff000000018ff */
[C---:B------:R-:W-:Y:S08]  /*3ae0*/  HMMA.16816.F32 R64, R96.reuse, R66, RZ ;  /* 0x000000426040723c */ /* 0x040ff000000018ff */
[C---:B------:R-:W-:Y:S08]  /*3af0*/  HMMA.16816.F32 R72, R96.reuse, R74, RZ ;  /* 0x0000004a6048723c */ /* 0x040ff000000018ff */
[C---:B------:R-:W-:Y:S08]  /*3b00*/  HMMA.16816.F32 R80, R96.reuse, R82, RZ ;  /* 0x000000526050723c */ /* 0x040ff000000018ff */
[C---:B------:R-:W-:Y:S08]  /*3b10*/  HMMA.16816.F32 R88, R96.reuse, R90, RZ ;  /* 0x0000005a6058723c */ /* 0x040ff000000018ff */
[C---:B---3--:R-:W-:Y:S07]  /*3b20*/  HMMA.16816.F32 R92, R96.reuse, R4, RZ ;  /* 0x00000004605c723c */ /* 0x048fee00000018ff */
[----:B------:R-:W-:Y:S01]  /*3b30*/  F2FP.PACK_AB R4, R152, R157 ;  /* 0x0000009d9804723e */ /* 0x000fe200000000ff */
[----:B------:R-:W-:Y:S01]  /*3b40*/  HMMA.16816.F32 R96, R96, R6, RZ ;  /* 0x000000066060723c */ /* 0x000fe200000018ff */
[----:B-1----:R-:W-:Y:S01]  /*3b50*/  F2FP.PACK_AB R5, R150, R155 ;  /* 0x0000009b9605723e */ /* 0x002fe200000000ff */
[----:B------:R-:W-:-:S02]  /*3b60*/  FADD.FTZ R157, R157, R156 ;  /* 0x0000009c9d9d7221 */ /* 0x000fc40000010000 */
[----:B------:R-:W-:Y:S02]  /*3b70*/  FADD.FTZ R155, R155, R154 ;  /* 0x0000009a9b9b7221 */ /* 0x000fe40000010000 */
[----:B------:R-:W-:Y:S01]  /*3b80*/  FADD.FTZ R152, R152, R157 ;  /* 0x0000009d98987221 */ /* 0x000fe20000010000 */
[----:B------:R-:W-:Y:S01]  /*3b90*/  F2FP.PACK_AB R6, R2, R151 ;  /* 0x000000970206723e */ /* 0x000fe200000000ff */
[----:B------:R-:W-:Y:S01]  /*3ba0*/  FADD.FTZ R150, R150, R155 ;  /* 0x0000009b96967221 */ /* 0x000fe20000010000 */
[----:B--2---:R-:W-:Y:S01]  /*3bb0*/  F2FP.PACK_AB R7, R0, R149 ;  /* 0x000000950007723e */ /* 0x004fe200000000ff */
[----:B------:R-:W-:Y:S02]  /*3bc0*/  FADD.FTZ R151, R151, R152 ;  /* 0x0000009897977221 */ /* 0x000fe40000010000 */
[----:B------:R-:W-:Y:S02]  /*3bd0*/  FADD.FTZ R149, R149, R150 ;  /* 0x0000009695957221 */ /* 0x000fe40000010000 */
[----:B------:R-:W-:-:S02]  /*3be0*/  FADD.FTZ R151, R2, R151 ;  /* 0x0000009702977221 */ /* 0x000fc40000010000 */
[----:B------:R-:W-:Y:S01]  /*3bf0*/  HMMA.16816.F32 R36, R4, R8, R36 ;  /* 0x000000080424723c */ /* 0x000fe20000001824 */
        /* <DEDUP_REMOVED lines=33> */
[C---:B------:R-:W-:Y:S08]  /*3e10*/  HMMA.16816.F32 R92, R4.reuse, R12, R92 ;  /* 0x0000000c045c723c */ /* 0x040ff0000000185c */
[----:B------:R-:W-:Y:S01]  /*3e20*/  HMMA.16816.F32 R96, R4, R14, R96 ;  /* 0x0000000e0460723c */ /* 0x000fe20000001860 */
[----:B------:R-:W3:Y:S06]  /*3e30*/  LDSM.16.MT88.4 R12, [R185+0x3100] ;  /* 0x00310000b90c783b */ /* 0x000eec0000004200 */
[----:B------:R-:W-:Y:S01]  /*3e40*/  F2FP.PACK_AB R4, R167, R164 ;  /* 0x000000a4a704723e */ /* 0x000fe200000000ff */
[----:B------:R-:W-:Y:S01]  /*3e50*/  FADD.FTZ R164, R164, R151 ;  /* 0x00000097a4a47221 */ /* 0x000fe20000010000 */
[----:B----4-:R-:W-:Y:S01]  /*3e60*/  F2FP.PACK_AB R5, R179, R172 ;  /* 0x000000acb305723e */ /* 0x010fe200000000ff */
[----:B------:R-:W-:Y:S01]  /*3e70*/  FADD.FTZ R172, R172, R149 ;  /* 0x00000095acac7221 */ /* 0x000fe20000010000 */
[----:B------:R-:W-:Y:S01]  /*3e80*/  F2FP.PACK_AB R6, R166, R165 ;  /* 0x000000a5a606723e */ /* 0x000fe200000000ff */
[----:B------:R-:W-:Y:S01]  /*3e90*/  FADD.FTZ R164, R167, R164 ;  /* 0x000000a4a7a47221 */ /* 0x000fe20000010000 */
[----:B-----5:R-:W-:Y:S01]  /*3ea0*/  F2FP.PACK_AB R7, R181, R174 ;  /* 0x000000aeb507723e */ /* 0x020fe200000000ff */
        /* <DEDUP_REMOVED lines=94> */
[----:B------:R-:W-:Y:S01]  /*4490*/  SEL R10, RZ, 0x10, P4 ;  /* 0x00000010ff0a7807 */ /* 0x000fe20002000000 */
[C---:B------:R-:W-:Y:S01]  /*44a0*/  IMAD.SHL.U32 R2, R206.reuse, 0x2, RZ ;  /* 0x00000002ce027824 */ /* 0x040fe200078e00ff */
[----:B------:R-:W-:Y:S01]  /*44b0*/  SHF.L.U64.HI R145, R206, 0x1, R145 ;  /* 0x00000001ce917819 */ /* 0x000fe20000010291 */
[----:B------:R-:W-:Y:S01]  /*44c0*/  IMAD R197, R0, c[0x0][0x2b8], R197 ;  /* 0x0000ae0000c57a24 */ /* 0x000fe200078e02c5 */
[----:B------:R-:W-:Y:S01]  /*44d0*/  IADD3 R14, -R10, 0x10, RZ ;  /* 0x000000100a0e7810 */ /* 0x000fe20007ffe1ff */
[C---:B------:R-:W-:Y:S01]  /*44e0*/  IMAD.SHL.U32 R12, R199.reuse, 0x2, RZ ;  /* 0x00000002c70c7824 */ /* 0x040fe200078e00ff */
[----:B------:R-:W-:Y:S01]  /*44f0*/  SHF.L.U64.HI R13, R199, 0x1, R134 ;  /* 0x00000001c70d7819 */ /* 0x000fe20000010286 */
[----:B------:R-:W-:Y:S01]  /*4500*/  IMAD.WIDE.U32 R4, R197, c[0x0][0x1e0], RZ ;  /* 0x00007800c5047a25 */ /* 0x000fe200078e00ff */
[----:B------:R-:W-:-:S02]  /*4510*/  SHF.R.S32.HI R0, RZ, 0x1f, R197 ;  /* 0x0000001fff007819 */ /* 0x000fc400000114c5 */
[----:B------:R-:W-:Y:S01]  /*4520*/  LOP3.LUT R14, R14, 0xf, RZ, 0xc0, !PT ;  /* 0x0000000f0e0e7812 */ /* 0x000fe200078ec0ff */
[----:B------:R-:W-:Y:S01]  /*4530*/  IMAD.MOV.U32 R8, RZ, RZ, R4 ;  /* 0x000000ffff087224 */ /* 0x000fe200078e0004 */
[----:B------:R-:W-:Y:S01]  /*4540*/  SHF.L.U64.HI R11, R198, 0x1, R133 ;  /* 0x00000001c60b7819 */ /* 0x000fe20000010285 */
[----:B------:R-:W-:-:S04]  /*4550*/  IMAD R0, R0, c[0x0][0x1e0], RZ ;  /* 0x0000780000007a24 */ /* 0x000fc800078e02ff */
[----:B------:R-:W-:-:S04]  /*4560*/  IMAD R0, R197, c[0x0][0x1e4], R0 ;  /* 0x00007900c5007a24 */ /* 0x000fc800078e0200 */
[----:B------:R-:W-:Y:S01]  /*4570*/  IMAD.IADD R9, R5, 0x1, R0 ;  /* 0x0000000105097824 */ /* 0x000fe200078e0200 */
[----:B------:R-:W-:-:S04]  /*4580*/  SEL R0, RZ, 0x10, P5 ;  /* 0x00000010ff007807 */ /* 0x000fc80002800000 */
[----:B------:R-:W-:-:S04]  /*4590*/  IADD3 R16, -R0, 0x10, RZ ;  /* 0x0000001000107810 */ /* 0x000fc80007ffe1ff */
[----:B------:R-:W-:Y:S02]  /*45a0*/  LOP3.LUT R16, R16, 0xf, RZ, 0xc0, !PT ;  /* 0x0000000f10107812 */ /* 0x000fe400078ec0ff */
[----:B--2---:R-:W-:Y:S01]  /*45b0*/  SHF.R.S32.HI R5, RZ, 0x1f, R196 ;  /* 0x0000001fff057819 */ /* 0x004fe200000114c4 */
[----:B------:R-:W-:-:S04]  /*45c0*/  IMAD.WIDE.U32 R8, R196, c[0x0][0x1f0], R8 ;  /* 0x00007c00c4087a25 */ /* 0x000fc800078e0008 */
[----:B------:R-:W-:Y:S01]  /*45d0*/  IMAD R5, R5, c[0x0][0x1f0], RZ ;  /* 0x00007c0005057a24 */ /* 0x000fe200078e02ff */
[----:B------:R-:W-:Y:S02]  /*45e0*/  IADD3 R7, P0, R8, UR14, RZ ;  /* 0x0000000e08077c10 */ /* 0x000fe4000ff1e0ff */
[----:B------:R-:W-:Y:S01]  /*45f0*/  IADD3 R8, -R144, 0x10, RZ ;  /* 0x0000001090087810 */ /* 0x000fe20007ffe1ff */
[----:B------:R-:W-:-:S03]  /*4600*/  IMAD R4, R196, c[0x0][0x1f4], R5 ;  /* 0x00007d00c4047a24 */ /* 0x000fc600078e0205 */
[----:B------:R-:W-:Y:S02]  /*4610*/  LOP3.LUT R8, R8, 0xf, RZ, 0xc0, !PT ;  /* 0x0000000f08087812 */ /* 0x000fe400078ec0ff */
[----:B------:R-:W-:Y:S01]  /*4620*/  IADD3.X R4, R9, UR7, R4, P0, !PT ;  /* 0x0000000709047c10 */ /* 0x000fe200087fe404 */
[----:B------:R-:W-:Y:S01]  /*4630*/  IMAD.SHL.U32 R9, R198, 0x2, RZ ;  /* 0x00000002c6097824 */ /* 0x000fe200078e00ff */
[----:B------:R-:W-:-:S04]  /*4640*/  LEA R5, P0, R7, c[0x0][0x1c8], 0x1 ;  /* 0x0000720007057a11 */ /* 0x000fc800078008ff */
[----:B------:R-:W-:Y:S02]  /*4650*/  LEA.HI.X R4, R7, c[0x0][0x1cc], R4, 0x1, P0 ;  /* 0x0000730007047a11 */ /* 0x000fe400000f0c04 */
[----:B------:R-:W1:Y:S04]  /*4660*/  SHFL.IDX PT, R7, R5, 0x1, 0x181f ;  /* 0x00381f0005077f89 */ /* 0x000e6800000e0000 */
[----:B------:R-:W2:Y:S04]  /*4670*/  SHFL.IDX PT, R6, R4, 0x1, 0x181f ;  /* 0x00381f0004067f89 */ /* 0x000ea800000e0000 */
[----:B------:R-:W3:Y:S04]  /*4680*/  SHFL.IDX PT, R5, R5, RZ, 0x181f ;  /* 0x00181fff05057589 */ /* 0x000ee800000e0000 */
[----:B------:R-:W4:Y:S01]  /*4690*/  SHFL.IDX PT, R4, R4, RZ, 0x181f ;  /* 0x00181fff04047589 */ /* 0x000f2200000e0000 */
[----:B-1----:R-:W-:-:S04]  /*46a0*/  IADD3 R16, P2, P0, R16, R7, R2 ;  /* 0x0000000710107210 */ /* 0x002fc8000785e002 */
[----:B--2---:R-:W-:Y:S02]  /*46b0*/  IADD3.X R17, RZ, R6, R145, P2, P0 ;  /* 0x00000006ff117210 */ /* 0x004fe400017e0491 */
[----:B------:R-:W-:-:S04]  /*46c0*/  IADD3 R14, P2, P0, R14, R7, R12 ;  /* 0x000000070e0e7210 */ /* 0x000fc8000785e00c */
[----:B------:R-:W-:Y:S02]  /*46d0*/  IADD3.X R15, RZ, R6, R13, P2, P0 ;  /* 0x00000006ff0f7210 */ /* 0x000fe400017e040d */
[----:B------:R-:W-:-:S04]  /*46e0*/  IADD3 R18, P2, P0, R8, R7, R9 ;  /* 0x0000000708127210 */ /* 0x000fc8000785e009 */
[----:B------:R-:W-:Y:S02]  /*46f0*/  IADD3.X R19, RZ, R6, R11, P2, P0 ;  /* 0x00000006ff137210 */ /* 0x000fe400017e040b */
[----:B---3--:R-:W-:-:S05]  /*4700*/  IADD3 R6, P0, R5, R2, RZ ;  /* 0x0000000205067210 */ /* 0x008fca0007f1e0ff */
[----:B----4-:R-:W-:Y:S01]  /*4710*/  IMAD.X R7, R4, 0x1, R145, P0 ;  /* 0x0000000104077824 */ /* 0x010fe200000e0691 */
        /* <DEDUP_REMOVED lines=13> */
.L_x_736:
[----:B------:R-:W-:Y:S01]  /*47f0*/  ISETP.GE.AND P0, PT, R148, 0x41, PT ;  /* 0x000000419400780c */ /* 0x000fe20003f06270 */
[----:B------:R-:W0:-:S12]  /*4800*/  LDGDEPBAR ;  /* 0x00000000000079af */ /* 0x000e180000000000 */
[----:B------:R-:W-:Y:S05]  /*4810*/  @!P0 BRA `(.L_x_737) ;  /* 0x0000306000008947 */ /* 0x000fea0003800000 */
[----:B------:R-:W-:Y:S01]  /*4820*/  SHF.L.U64.HI R212, R198, 0x1, R133 ;  /* 0x00000001c6d47819 */ /* 0x000fe20000010285 */
[----:B------:R-:W-:Y:S01]  /*4830*/  IMAD.MOV.U32 R0, RZ, RZ, R3 ;  /* 0x000000ffff007224 */ /* 0x000fe200078e0003 */
[----:B------:R-:W-:Y:S01]  /*4840*/  IADD3 R216, R146, -0x2, RZ ;  /* 0xfffffffe92d87810 */ /* 0x000fe20007ffe0ff */
[----:B------:R-:W-:Y:S01]  /*4850*/  IMAD.MOV.U32 R133, RZ, RZ, R132 ;  /* 0x000000ffff857224 */ /* 0x000fe200078e0084 */
[C---:B------:R-:W-:Y:S01]  /*4860*/  SHF.L.U64.HI R214, R199.reuse, 0x1, R134 ;  /* 0x00000001c7d67819 */ /* 0x040fe20000010286 */
[----:B------:R-:W-:Y:S01]  /*4870*/  IMAD.SHL.U32 R211, R198, 0x2, RZ ;  /* 0x00000002c6d37824 */ /* 0x000fe200078e00ff */
[----:B------:R-:W-:Y:S01]  /*4880*/  SHF.L.U32 R213, R199, 0x1, RZ ;  /* 0x00000001c7d57819 */ /* 0x000fe200000006ff */
[----:B------:R-:W-:Y:S02]  /*4890*/  UMOV UR11, URZ ;  /* 0x0000003f000b7c82 */ /* 0x000fe40008000000 */
[----:B------:R-:W-:Y:S02]  /*48a0*/  UMOV UR5, 0x1 ;  /* 0x0000000100057882 */ /* 0x000fe40000000000 */
[----:B------:R-:W-:-:S03]  /*48b0*/  SEL R134, R135, 0xffffffe0, !P1 ;  /* 0xffffffe087867807 */ /* 0x000fc60004800000 */
.L_x_740:
[----:B------:R-:W-:Y:S04]  /*48c0*/  DEPBAR.LE SB0, 0x2 ;  /* 0x000080800000791a */ /* 0x000fe80000000000 */
[----:B------:R-:W-:Y:S01]  /*48d0*/  BAR.SYNC.DEFER_BLOCKING 0x0 ;  /* 0x0000000000007b1d */ /* 0x000fe20000010000 */
[----:B------:R-:W-:Y:S01]  /*48e0*/  UIMAD UR4, UR5, 0x6000, URZ ;  /* 0x00006000050478a4 */ /* 0x000fe2000f8e023f */
[----:B------:R-:W-:Y:S05]  /*48f0*/  ISETP.NE.AND P0, PT, R216, RZ, PT ;  /* 0x000000ffd800720c */ /* 0x000fea0003f05270 */
[----:B------:R-:W-:Y:S05]  /*4900*/  IADD3 R180, R192, UR4, RZ ;  /* 0x00000004c0b47c10 */ /* 0x000fea000fffe0ff */
[----:B------:R-:W-:Y:S01]  /*4910*/  IMAD.IADD R132, R134, 0x1, R180 ;  /* 0x0000000186847824 */ /* 0x000fe200078e02b4 */
[----:B------:R2:W3:Y:S04]  /*4920*/  LDSM.16.M88.4 R136, [R191] ;  /* 0x00000000bf88783b */ /* 0x0004e80000000200 */
[----:B------:R2:W4:Y:S04]  /*4930*/  LDSM.16.M88.4 R140, [R192+UR4+0xc100] ;  /* 0x00c10004c08c783b */ /* 0x0005280008000200 */
[----:B-1----:R2:W1:Y:S04]  /*4940*/  LDSM.16.M88.4 R144, [R192+UR4+0xc900] ;  /* 0x00c90004c090783b */ /* 0x0024680008000200 */
[----:B------:R2:W1:Y:S04]  /*4950*/  LDSM.16.M88.4 R148, [R192+UR4+0xd100] ;  /* 0x00d10004c094783b */ /* 0x0004680008000200 */
[----:B------:R2:W1:Y:S04]  /*4960*/  LDSM.16.M88.4 R152, [R192+UR4+0xd900] ;  /* 0x00d90004c098783b */ /* 0x0004680008000200 */
[----:B------:R2:W1:Y:S04]  /*4970*/  LDSM.16.M88.4 R156, [R189] ;  /* 0x00000000bd9c783b */ /* 0x0004680000000200 */
[----:B------:R2:W1:Y:S04]  /*4980*/  LDSM.16.M88.4 R160, [R132+0xc100] ;  /* 0x00c1000084a0783b */ /* 0x0004680000000200 */
[----:B------:R2:W1:Y:S04]  /*4990*/  LDSM.16.M88.4 R164, [R132+0xc900] ;  /* 0x00c9000084a4783b */ /* 0x0004680000000200 */
[----:B------:R2:W1:Y:S04]  /*49a0*/  LDSM.16.M88.4 R168, [R132+0xd100] ;  /* 0x00d1000084a8783b */ /* 0x0004680000000200 */
[----:B------:R2:W1:Y:S01]  /*49b0*/  LDSM.16.M88.4 R172, [R132+0xd900] ;  /* 0x00d9000084ac783b */ /* 0x0004620000000200 */
[----:B------:R-:W-:-:S05]  /*49c0*/  @!P0 BRA `(.L_x_738) ;  /* 0x0000031000008947 */ /* 0x000fca0003800000 */
[----:B------:R-:W-:Y:S01]  /*49d0*/  SHF.R.S32.HI R3, RZ, 0x1f, R197 ;  /* 0x0000001fff037819 */ /* 0x000fe200000114c5 */
[----:B------:R-:W-:Y:S01]  /*49e0*/  IMAD.WIDE.U32 R4, R197, c[0x0][0x208], RZ ;  /* 0x00008200c5047a25 */ /* 0x000fe200078e00ff */
[----:B------:R-:W-:Y:S02]  /*49f0*/  SHF.R.S32.HI R2, RZ, 0x1f, R196 ;  /* 0x0000001fff027819 */ /* 0x000fe400000114c4 */
[----:B------:R-:W-:Y:S01]  /*4a00*/  SEL R6, RZ, 0x10, P5 ;  /* 0x00000010ff067807 */ /* 0x000fe20002800000 */
[----:B------:R-:W-:Y:S02]  /*4a10*/  IMAD R3, R3, c[0x0][0x208], RZ ;  /* 0x0000820003037a24 */ /* 0x000fe400078e02ff */
[----:B------:R-:W-:Y:S01]  /*4a20*/  IMAD R2, R2, c[0x0][0x218], RZ ;  /* 0x0000860002027a24 */ /* 0x000fe200078e02ff */
[C---:B------:R-:W-:Y:S01]  /*4a30*/  IADD3 R12, -R6.reuse, 0x10, RZ ;  /* 0x00000010060c7810 */ /* 0x040fe20007ffe1ff */
[----:B------:R-:W-:Y:S01]  /*4a40*/  IMAD R3, R197, c[0x0][0x20c], R3 ;  /* 0x00008300c5037a24 */ /* 0x000fe200078e0203 */
[----:B------:R-:W-:Y:S01]  /*4a50*/  ISETP.NE.U32.AND P2, PT, R6, RZ, PT ;  /* 0x000000ff0600720c */ /* 0x000fe20003f45070 */
[----:B------:R-:W-:Y:S01]  /*4a60*/  IMAD R2, R196, c[0x0][0x21c], R2 ;  /* 0x00008700c4027a24 */ /* 0x000fe200078e0202 */
[----:B------:R-:W-:Y:S01]  /*4a70*/  LOP3.LUT R12, R12, 0xf, RZ, 0xc0, !PT ;  /* 0x0000000f0c0c7812 */ /* 0x000fe200078ec0ff */
[----:B------:R-:W-:Y:S04]  /*4a80*/  IMAD.IADD R5, R5, 0x1, R3 ;  /* 0x0000000105057824 */ /* 0x000fe800078e0203 */
[----:B------:R-:W-:Y:S05]  /*4a90*/  IMAD.WIDE.U32 R4, R196, c[0x0][0x218], R4 ;  /* 0x00008600c4047a25 */ /* 0x000fea00078e0004 */
[----:B------:R-:W-:Y:S04]  /*4aa0*/  IADD3 R3, P0, R4, UR16, RZ ;  /* 0x0000001004037c10 */ /* 0x000fe8000ff1e0ff */
[----:B------:R-:W-:Y:S02]  /*4ab0*/  IADD3.X R2, R5, UR10, R2, P0, !PT ;  /* 0x0000000a05027c10 */ /* 0x000fe400087fe402 */
[C---:B------:R-:W-:Y:S02]  /*4ac0*/  LEA R14, P0, R3.reuse, c[0x0][0x1f8], 0x1 ;  /* 0x00007e00030e7a11 */ /* 0x040fe400078008ff */
[----:B------:R-:W-:Y:S02]  /*4ad0*/  SEL R5, RZ, 0x10, P4 ;  /* 0x00000010ff057807 */ /* 0x000fe40002000000 */
[----:B------:R-:W-:Y:S01]  /*4ae0*/  LEA.HI.X R10, R3, c[0x0][0x1fc], R2, 0x1, P0 ;  /* 0x00007f00030a7a11 */ /* 0x000fe200000f0c02 */
[----:B------:R-:W5:Y:S01]  /*4af0*/  SHFL.IDX PT, R7, R14, 0x1, 0x181f ;  /* 0x00381f000e077f89 */ /* 0x000f6200000e0000 */
[----:B------:R-:W-:Y:S02]  /*4b00*/  SEL R3, RZ, 0x10, P6 ;  /* 0x00000010ff037807 */ /* 0x000fe40003000000 */
[----:B------:R-:W-:Y:S01]  /*4b10*/  IADD3 R4, -R5, 0x10, RZ ;  /* 0x0000001005047810 */ /* 0x000fe20007ffe1ff */
[----:B------:R-:W2:Y:S01]  /*4b20*/  SHFL.IDX PT, R9, R10, 0x1, 0x181f ;  /* 0x00381f000a097f89 */ /* 0x000ea200000e0000 */
[----:B------:R-:W-:Y:S02]  /*4b30*/  IADD3 R2, -R3, 0x10, RZ ;  /* 0x0000001003027810 */ /* 0x000fe40007ffe1ff */
[----:B------:R-:W-:Y:S01]  /*4b40*/  LOP3.LUT R4, R4, 0xf, RZ, 0xc0, !PT ;  /* 0x0000000f04047812 */ /* 0x000fe200078ec0ff */
[----:B------:R4:W3:Y:S01]  /*4b50*/  SHFL.IDX PT, R8, R14, RZ, 0x181f ;  /* 0x00181fff0e087589 */ /* 0x0008e200000e0000 */
[----:B------:R-:W-:Y:S03]  /*4b60*/  LOP3.LUT R2, R2, 0xf, RZ, 0xc0, !PT ;  /* 0x0000000f02027812 */ /* 0x000fe600078ec0ff */
[----:B------:R-:W1:Y:S01]  /*4b70*/  SHFL.IDX PT, R11, R10, RZ, 0x181f ;  /* 0x00181fff0a0b7589 */ /* 0x000e6200000e0000 */
[----:B-----5:R-:W-:Y:S04]  /*4b80*/  IADD3 R12, P1, P0, R12, R7, R208 ;  /* 0x000000070c0c7210 */ /* 0x020fe8000783e0d0 */
[----:B--2---:R-:W-:Y:S02]  /*4b90*/  IADD3.X R13, RZ, R9, R209, P1, P0 ;  /* 0x00000009ff0d7210 */ /* 0x004fe40000fe04d1 */
[----:B----4-:R-:W-:Y:S04]  /*4ba0*/  IADD3 R14, P1, P0, R4, R7, R213 ;  /* 0x00000007040e7210 */ /* 0x010fe8000783e0d5 */
[----:B------:R-:W-:Y:S02]  /*4bb0*/  IADD3.X R15, RZ, R9, R214, P1, P0 ;  /* 0x00000009ff0f7210 */ /* 0x000fe40000fe04d6 */
[----:B------:R-:W-:Y:S01]  /*4bc0*/  IADD3 R16, P1, P0, R2, R7, R211 ;  /* 0x0000000702107210 */ /* 0x000fe2000783e0d3 */
[----:B------:R-:W-:Y:S03]  /*4bd0*/  IMAD.U32 R2, RZ, RZ, UR11 ;  /* 0x0000000bff027e24 */ /* 0x000fe6000f8e00ff */
[----:B------:R-:W-:Y:S01]  /*4be0*/  IADD3.X R17, RZ, R9, R212, P1, P0 ;  /* 0x00000009ff117210 */ /* 0x000fe20000fe04d4 */
[----:B------:R-:W-:Y:S01]  /*4bf0*/  IMAD R7, R2, 0x6000, R195 ;  /* 0x0000600002077824 */ /* 0x000fe200078e02c3 */
[----:B---3--:R-:W-:Y:S02]  /*4c00*/  IADD3 R20, P1, R208, R8, RZ ;  /* 0x00000008d0147210 */ /* 0x008fe40007f3e0ff */
[C---:B------:R-:W-:Y:S03]  /*4c10*/  IADD3 R18, P0, R8.reuse, R213, RZ ;  /* 0x000000d508127210 */ /* 0x040fe60007f1e0ff */
[----:B-1----:R-:W-:Y:S01]  /*4c20*/  IMAD.X R21, R209, 0x1, R11, P1 ;  /* 0x00000001d1157824 */ /* 0x002fe200008e060b */
[----:B------:R-:W-:Y:S01]  /*4c30*/  ISETP.NE.U32.AND P1, PT, R5, RZ, PT ;  /* 0x000000ff0500720c */ /* 0x000fe20003f25070 */
[C---:B------:R-:W-:Y:S01]  /*4c40*/  IMAD.X R19, R11.reuse, 0x1, R214, P0 ;  /* 0x000000010b137824 */ /* 0x040fe200000e06d6 */
[----:B------:R-:W-:Y:S02]  /*4c50*/  IADD3 R8, P0, R8, R211, RZ ;  /* 0x000000d308087210 */ /* 0x000fe40007f1e0ff */
[----:B------:R1:W-:Y:S03]  /*4c60*/  LDGSTS.E.BYPASS.LTC128B.128 [R7], [R20.64], !P5 ;  /* 0x0000000014077fae */ /* 0x0003e6000e901d4c */
[----:B------:R-:W-:Y:S01]  /*4c70*/  IMAD.X R9, R11, 0x1, R212, P0 ;  /* 0x000000010b097824 */ /* 0x000fe200000e06d4 */
[----:B------:R1:W-:Y:S01]  /*4c80*/  LDGSTS.E.BYPASS.LTC128B.128 [R7+0x2000], [R18.64], !P4 ;  /* 0x0200000012077fae */ /* 0x0003e2000e101d4c */
[----:B------:R-:W-:Y:S03]  /*4c90*/  ISETP.NE.U32.AND P0, PT, R3, RZ, PT ;  /* 0x000000ff0300720c */ /* 0x000fe60003f05070 */
[----:B------:R1:W-:Y:S04]  /*4ca0*/  LDGSTS.E.BYPASS.LTC128B.128 [R7+0x4000], [R8.64], !P6 ;  /* 0x0400000008077fae */ /* 0x0003e8000f101d4c */
[----:B------:R1:W-:Y:S04]  /*4cb0*/  LDGSTS.E.BYPASS.LTC128B.128.ZFILL [R7+0x1000], [R12.64], P2 ;  /* 0x010000000c077fae */ /* 0x0003e80009141d4c */
[----:B------:R1:W-:Y:S04]  /*4cc0*/  LDGSTS.E.BYPASS.LTC128B.128.ZFILL [R7+0x3000], [R14.64], P1 ;  /* 0x030000000e077fae */ /* 0x0003e80008941d4c */
[----:B------:R1:W-:Y:S02]  /*4cd0*/  LDGSTS.E.BYPASS.LTC128B.128.ZFILL [R7+0x5000], [R16.64], P0 ;  /* 0x0500000010077fae */ /* 0x0003e40008141d4c */
.L_x_738:
[C---:B-1-34-:R-:W-:Y:S01]  /*4ce0*/  HMMA.16816.F32 R4, R136.reuse, R140, RZ ;  /* 0x0000008c8804723c */ /* 0x05afe200000018ff */
[----:B------:R-:W0:Y:S01]  /*4cf0*/  LDGDEPBAR ;  /* 0x00000000000079af */ /* 0x000e220000000000 */
[----:B------:R-:W-:Y:S01]  /*4d00*/  UIADD3 UR18, UR11, 0x1, URZ ;  /* 0x000000010b127890 */ /* 0x000fe2000fffe03f */
[----:B------:R-:W-:Y:S01]  /*4d10*/  ISETP.GE.AND P0, PT, R216, 0x2, PT ;  /* 0x00000002d800780c */ /* 0x000fe20003f06270 */
[----:B------:R-:W-:Y:S01]  /*4d20*/  UISETP.GE.AND UP0, UPT, UR11, 0x1, UPT ;  /* 0x000000010b00788c */ /* 0x000fe2000bf06270 */
[C---:B------:R-:W-:Y:S02]  /*4d30*/  IADD3 R193, R187.reuse, R180, RZ ;  /* 0x000000b4bbc17210 */ /* 0x040fe40007ffe0ff */
[----:B------:R-:W-:Y:S01]  /*4d40*/  IADD3 R2, R187, R132, RZ ;  /* 0x00000084bb027210 */ /* 0x000fe20007ffe0ff */
[C---:B------:R-:W-:Y:S01]  /*4d50*/  HMMA.16816.F32 R8, R136.reuse, R142, RZ ;  /* 0x0000008e8808723c */ /* 0x040fe200000018ff */
[----:B------:R-:W-:Y:S01]  /*4d60*/  LDSM.16.M88.4 R140, [R188] ;  /* 0x00000000bc8c783b */ /* 0x000fe20000000200 */
[----:B------:R-:W-:Y:S02]  /*4d70*/  USEL UR11, UR18, URZ, !UP0 ;  /* 0x0000003f120b7287 */ /* 0x000fe4000c000000 */
[----:B------:R-:W-:Y:S04]  /*4d80*/  IADD3 R3, R134, R180, R187 ;  /* 0x000000b486037210 */ /* 0x000fe80007ffe0bb */
[C---:B------:R-:W-:Y:S01]  /*4d90*/  HMMA.16816.F32 R12, R136.reuse, R144, RZ ;  /* 0x00000090880c723c */ /* 0x040fe200000018ff */
[----:B------:R-:W-:Y:S07]  /*4da0*/  LDSM.16.M88.4 R176, [R193+0xe100] ;  /* 0x00e10000c1b0783b */ /* 0x000fee0000000200 */
[C---:B------:R-:W-:Y:S01]  /*4db0*/  HMMA.16816.F32 R16, R136.reuse, R146, RZ ;  /* 0x000000928810723c */ /* 0x040fe200000018ff */
[----:B------:R-:W1:Y:S07]  /*4dc0*/  LDSM.16.M88.4 R144, [R193+0xc100] ;  /* 0x00c10000c190783b */ /* 0x000e6e0000000200 */
[C---:B------:R-:W-:Y:S01]  /*4dd0*/  HMMA.16816.F32 R20, R136.reuse, R148, RZ ;  /* 0x000000948814723c */ /* 0x040fe200000018ff */
[----:B------:R-:W-:Y:S07]  /*4de0*/  LDSM.16.M88.4 R180, [R192+UR4+0x10100] ;  /* 0x01010004c0b4783b */ /* 0x000fee0008000200 */
[C---:B------:R-:W-:Y:S01]  /*4df0*/  HMMA.16816.F32 R24, R136.reuse, R150, RZ ;  /* 0x000000968818723c */ /* 0x040fe200000018ff */
[----:B------:R-:W-:Y:S07]  /*4e00*/  LDSM.16.M88.4 R148, [R193+0xd100] ;  /* 0x00d10000c194783b */ /* 0x000fee0000000200 */
[C---:B------:R-:W-:Y:S08]  /*4e10*/  HMMA.16816.F32 R28, R136.reuse, R152, RZ ;  /* 0x00000098881c723c */ /* 0x040ff000000018ff */
[----:B------:R-:W-:Y:S01]  /*4e20*/  HMMA.16816.F32 R32, R136, R154, RZ ;  /* 0x0000009a8820723c */ /* 0x000fe200000018ff */
[----:B------:R-:W3:Y:S07]  /*4e30*/  LDSM.16.M88.4 R136, [R193+0xc900] ;  /* 0x00c90000c188783b */ /* 0x000eee0000000200 */
[C---:B------:R-:W-:Y:S01]  /*4e40*/  HMMA.16816.F32 R4, R156.reuse, R160, R4 ;  /* 0x000000a09c04723c */ /* 0x040fe20000001804 */
[----:B------:R-:W4:Y:S07]  /*4e50*/  LDSM.16.M88.4 R152, [R193+0xd900] ;  /* 0x00d90000c198783b */ /* 0x000f2e0000000200 */
[C---:B------:R-:W-:Y:S01]  /*4e60*/  HMMA.16816.F32 R8, R156.reuse, R162, R8 ;  /* 0x000000a29c08723c */ /* 0x040fe20000001808 */
[----:B------:R-:W-:Y:S07]  /*4e70*/  LDSM.16.M88.4 R160, [R186] ;  /* 0x00000000baa0783b */ /* 0x000fee0000000200 */
[C---:B------:R-:W-:Y:S08]  /*4e80*/  HMMA.16816.F32 R12, R156.reuse, R164, R12 ;  /* 0x000000a49c0c723c */ /* 0x040ff0000000180c */
[C---:B------:R-:W-:Y:S01]  /*4e90*/  HMMA.16816.F32 R16, R156.reuse, R166, R16 ;  /* 0x000000a69c10723c */ /* 0x040fe20000001810 */
[----:B------:R-:W5:Y:S07]  /*4ea0*/  LDSM.16.M88.4 R164, [R2+0xc100] ;  /* 0x00c1000002a4783b */ /* 0x000f6e0000000200 */
[C---:B------:R-:W-:Y:S08]  /*4eb0*/  HMMA.16816.F32 R20, R156.reuse, R168, R20 ;  /* 0x000000a89c14723c */ /* 0x040ff00000001814 */
[C---:B------:R-:W-:Y:S01]  /*4ec0*/  HMMA.16816.F32 R24, R156.reuse, R170, R24 ;  /* 0x000000aa9c18723c */ /* 0x040fe20000001818 */
[----:B------:R-:W-:Y:S07]  /*4ed0*/  LDSM.16.M88.4 R168, [R132+0xe100] ;  /* 0x00e1000084a8783b */ /* 0x000fee0000000200 */
[C---:B------:R-:W-:Y:S08]  /*4ee0*/  HMMA.16816.F32 R28, R156.reuse, R172, R28 ;  /* 0x000000ac9c1c723c */ /* 0x040ff0000000181c */
[----:B------:R-:W-:Y:S01]  /*4ef0*/  HMMA.16816.F32 R32, R156, R174, R32 ;  /* 0x000000ae9c20723c */ /* 0x000fe20000001820 */
[----:B------:R-:W2:Y:S07]  /*4f00*/  LDSM.16.M88.4 R156, [R2+0xc900] ;  /* 0x00c90000029c783b */ /* 0x000eae0000000200 */
[C---:B-1----:R-:W-:Y:S01]  /*4f10*/  HMMA.16816.F32 R4, R140.reuse, R144, R4 ;  /* 0x000000908c04723c */ /* 0x042fe20000001804 */
[----:B------:R-:W-:Y:S07]  /*4f20*/  LDSM.16.M88.4 R172, [R132+0xe900] ;  /* 0x00e9000084ac783b */ /* 0x000fee0000000200 */
[C---:B------:R-:W-:Y:S01]  /*4f30*/  HMMA.16816.F32 R8, R140.reuse, R146, R8 ;  /* 0x000000928c08723c */ /* 0x040fe20000001808 */
[----:B------:R-:W1:Y:S07]  /*4f40*/  LDSM.16.M88.4 R144, [R2+0xd100] ;  /* 0x00d100000290783b */ /* 0x000e6e0000000200 */
[C---:B---3--:R-:W-:Y:S08]  /*4f50*/  HMMA.16816.F32 R12, R140.reuse, R136, R12 ;  /* 0x000000888c0c723c */ /* 0x048ff0000000180c */
[C---:B------:R-:W-:Y:S01]  /*4f60*/  HMMA.16816.F32 R16, R140.reuse, R138, R16 ;  /* 0x0000008a8c10723c */ /* 0x040fe20000001810 */
[----:B------:R-:W3:Y:S07]  /*4f70*/  LDSM.16.M88.4 R136, [R2+0xd900] ;  /* 0x00d900000288783b */ /* 0x000eee0000000200 */
[C---:B------:R-:W-:Y:S08]  /*4f80*/  HMMA.16816.F32 R20, R140.reuse, R148, R20 ;  /* 0x000000948c14723c */ /* 0x040ff00000001814 */
[C---:B------:R-:W-:Y:S01]  /*4f90*/  HMMA.16816.F32 R24, R140.reuse, R150, R24 ;  /* 0x000000968c18723c */ /* 0x040fe20000001818 */
[----:B------:R-:W-:Y:S07]  /*4fa0*/  LDSM.16.M88.4 R148, [R192+UR4+0xe100] ;  /* 0x00e10004c094783b */ /* 0x000fee0008000200 */
[C---:B----4-:R-:W-:Y:S08]  /*4fb0*/  HMMA.16816.F32 R28, R140.reuse, R152, R28 ;  /* 0x000000988c1c723c */ /* 0x050ff0000000181c */
[----:B------:R-:W-:Y:S01]  /*4fc0*/  HMMA.16816.F32 R32, R140, R154, R32 ;  /* 0x0000009a8c20723c */ /* 0x000fe20000001820 */
[----:B------:R-:W4:Y:S07]  /*4fd0*/  LDSM.16.M88.4 R140, [R191+0x4000] ;  /* 0x00400000bf8c783b */ /* 0x000f2e0000000200 */
[C---:B-----5:R-:W-:Y:S01]  /*4fe0*/  HMMA.16816.F32 R4, R160.reuse, R164, R4 ;  /* 0x000000a4a004723c */ /* 0x060fe20000001804 */
[----:B------:R-:W5:Y:S07]  /*4ff0*/  LDSM.16.M88.4 R152, [R192+UR4+0xe900] ;  /* 0x00e90004c098783b */ /* 0x000f6e0008000200 */
[C---:B------:R-:W-:Y:S01]  /*5000*/  HMMA.16816.F32 R8, R160.reuse, R166, R8 ;  /* 0x000000a6a008723c */ /* 0x040fe20000001808 */
[----:B------:R-:W-:Y:S07]  /*5010*/  LDSM.16.M88.4 R164, [R192+UR4+0xf900] ;  /* 0x00f90004c0a4783b */ /* 0x000fee0008000200 */
[C---:B--2---:R-:W-:Y:S08]  /*5020*/  HMMA.16816.F32 R12, R160.reuse, R156, R12 ;  /* 0x0000009ca00c723c */ /* 0x044ff0000000180c */
[C---:B------:R-:W-:Y:S01]  /*5030*/  HMMA.16816.F32 R16, R160.reuse, R158, R16 ;  /* 0x0000009ea010723c */ /* 0x040fe20000001810 */
[----:B------:R-:W2:Y:S07]  /*5040*/  LDSM.16.M88.4 R156, [R192+UR4+0xf100] ;  /* 0x00f10004c09c783b */ /* 0x000eae0008000200 */
[C---:B-1----:R-:W-:Y:S08]  /*5050*/  HMMA.16816.F32 R20, R160.reuse, R144, R20 ;  /* 0x00000090a014723c */ /* 0x042ff00000001814 */
[C---:B------:R-:W-:Y:S01]  /*5060*/  HMMA.16816.F32 R24, R160.reuse, R146, R24 ;  /* 0x00000092a018723c */ /* 0x040fe20000001818 */
[----:B------:R-:W1:Y:S07]  /*5070*/  LDSM.16.M88.4 R144, [R189+0x4000] ;  /* 0x00400000bd90783b */ /* 0x000e6e0000000200 */
[C---:B---3--:R-:W-:Y:S08]  /*5080*/  HMMA.16816.F32 R28, R160.reuse, R136, R28 ;  /* 0x00000088a01c723c */ /* 0x048ff0000000181c */
[----:B------:R-:W-:Y:S01]  /*5090*/  HMMA.16816.F32 R32, R160, R138, R32 ;  /* 0x0000008aa020723c */ /* 0x000fe20000001820 */
[----:B------:R-:W3:Y:S07]  /*50a0*/  LDSM.16.M88.4 R136, [R132+0xf100] ;  /* 0x00f100008488783b */ /* 0x000eee0000000200 */
[C---:B----4-:R-:W-:Y:S01]  /*50b0*/  HMMA.16816.F32 R4, R140.reuse, R148, R4 ;  /* 0x000000948c04723c */ /* 0x050fe20000001804 */
[----:B------:R-:W-:Y:S07]  /*50c0*/  LDSM.16.M88.4 R160, [R188+0x4000] ;  /* 0x00400000bca0783b */ /* 0x000fee0000000200 */
[C---:B------:R-:W-:Y:S01]  /*50d0*/  HMMA.16816.F32 R8, R140.reuse, R150, R8 ;  /* 0x000000968c08723c */ /* 0x040fe20000001808 */
[----:B------:R-:W4:Y:S07]  /*50e0*/  LDSM.16.M88.4 R148, [R132+0xf900] ;  /* 0x00f900008494783b */ /* 0x000f2e0000000200 */
[C---:B-----5:R-:W-:Y:S08]  /*50f0*/  HMMA.16816.F32 R12, R140.reuse, R152, R12 ;  /* 0x000000988c0c723c */ /* 0x060ff0000000180c */
[C---:B------:R-:W-:Y:S01]  /*5100*/  HMMA.16816.F32 R16, R140.reuse, R154, R16 ;  /* 0x0000009a8c10723c */ /* 0x040fe20000001810 */
[----:B------:R-:W-:Y:S07]  /*5110*/  LDSM.16.M88.4 R152, [R193+0xf100] ;  /* 0x00f10000c198783b */ /* 0x000fee0000000200 */
[C---:B--2---:R-:W-:Y:S08]  /*5120*/  HMMA.16816.F32 R20, R140.reuse, R156, R20 ;  /* 0x0000009c8c14723c */ /* 0x044ff00000001814 */
        /* <DEDUP_REMOVED lines=9> */
[C---:B------:R-:W-:Y:S08]  /*51c0*/  HMMA.16816.F32 R12, R144.reuse, R172, R12 ;  /* 0x000000ac900c723c */ /* 0x040ff0000000180c */
[C---:B------:R-:W-:Y:S01]  /*51d0*/  HMMA.16816.F32 R16, R144.reuse, R174, R16 ;  /* 0x000000ae9010723c */ /* 0x040fe20000001810 */
[----:B------:R-:W-:Y:S07]  /*51e0*/  LDSM.16.M88.4 R172, [R191+0x8000] ;  /* 0x00800000bfac783b */ /* 0x000fee0000000200 */
[C---:B---3--:R-:W-:Y:S08]  /*51f0*/  HMMA.16816.F32 R20, R144.reuse, R136, R20 ;  /* 0x000000889014723c */ /* 0x048ff00000001814 */
[C---:B------:R-:W-:Y:S01]  /*5200*/  HMMA.16816.F32 R24, R144.reuse, R138, R24 ;  /* 0x0000008a9018723c */ /* 0x040fe20000001818 */
[----:B------:R-:W3:Y:S07]  /*5210*/  LDSM.16.M88.4 R136, [R3+0xe900] ;  /* 0x00e900000388783b */ /* 0x000eee0000000200 */
[C---:B----4-:R-:W-:Y:S08]  /*5220*/  HMMA.16816.F32 R28, R144.reuse, R148, R28 ;  /* 0x00000094901c723c */ /* 0x050ff0000000181c */
[----:B------:R-:W-:Y:S01]  /*5230*/  HMMA.16816.F32 R32, R144, R150, R32 ;  /* 0x000000969020723c */ /* 0x000fe20000001820 */
[----:B------:R-:W4:Y:S07]  /*5240*/  LDSM.16.M88.4 R144, [R3+0xf100] ;  /* 0x00f100000390783b */ /* 0x000f2e0000000200 */
[C---:B------:R-:W-:Y:S01]  /*5250*/  HMMA.16816.F32 R4, R160.reuse, R176, R4 ;  /* 0x000000b0a004723c */ /* 0x040fe20000001804 */
[----:B------:R-:W5:Y:S07]  /*5260*/  LDSM.16.M88.4 R148, [R3+0xf900] ;  /* 0x00f900000394783b */ /* 0x000f6e0000000200 */
[C---:B------:R-:W-:Y:S01]  /*5270*/  HMMA.16816.F32 R8, R160.reuse, R178, R8 ;  /* 0x000000b2a008723c */ /* 0x040fe20000001808 */
[----:B------:R-:W-:Y:S07]  /*5280*/  LDSM.16.M88.4 R176, [R132+0x10100] ;  /* 0x0101000084b0783b */ /* 0x000fee0000000200 */
[C---:B--2---:R-:W-:Y:S08]  /*5290*/  HMMA.16816.F32 R12, R160.reuse, R140, R12 ;  /* 0x0000008ca00c723c */ /* 0x044ff0000000180c */
[C---:B------:R-:W-:Y:S01]  /*52a0*/  HMMA.16816.F32 R16, R160.reuse, R142, R16 ;  /* 0x0000008ea010723c */ /* 0x040fe20000001810 */
[----:B------:R-:W2:Y:S07]  /*52b0*/  LDSM.16.M88.4 R140, [R192+UR4+0x10900] ;  /* 0x01090004c08c783b */ /* 0x000eae0008000200 */
[C---:B------:R-:W-:Y:S08]  /*52c0*/  HMMA.16816.F32 R20, R160.reuse, R152, R20 ;  /* 0x00000098a014723c */ /* 0x040ff00000001814 */
[C---:B------:R-:W-:Y:S01]  /*52d0*/  HMMA.16816.F32 R24, R160.reuse, R154, R24 ;  /* 0x0000009aa018723c */ /* 0x040fe20000001818 */
[----:B------:R-:W2:Y:S07]  /*52e0*/  LDSM.16.M88.4 R152, [R192+UR4+0x11100] ;  /* 0x01110004c098783b */ /* 0x000eae0008000200 */
[C---:B------:R-:W-:Y:S08]  /*52f0*/  HMMA.16816.F32 R28, R160.reuse, R156, R28 ;  /* 0x0000009ca01c723c */ /* 0x040ff0000000181c */
[----:B------:R-:W-:Y:S01]  /*5300*/  HMMA.16816.F32 R32, R160, R158, R32 ;  /* 0x0000009ea020723c */ /* 0x000fe20000001820 */
[----:B------:R-:W2:Y:S07]  /*5310*/  LDSM.16.M88.4 R156, [R192+UR4+0x11900] ;  /* 0x01190004c09c783b */ /* 0x000eae0008000200 */
[C---:B-1----:R-:W-:Y:S01]  /*5320*/  HMMA.16816.F32 R4, R164.reuse, R168, R4 ;  /* 0x000000a8a404723c */ /* 0x042fe20000001804 */
[----:B------:R-:W1:Y:S07]  /*5330*/  LDSM.16.M88.4 R160, [R189+0x8000] ;  /* 0x00800000bda0783b */ /* 0x000e6e0000000200 */
        /* <DEDUP_REMOVED lines=21> */
[C---:B------:R-:W-:Y:S08]  /*5490*/  HMMA.16816.F32 R28, R172.reuse, R156, R28 ;  /* 0x0000009cac1c723c */ /* 0x040ff0000000181c */
[----:B------:R-:W-:Y:S01]  /*54a0*/  HMMA.16816.F32 R32, R172, R158, R32 ;  /* 0x0000009eac20723c */ /* 0x000fe20000001820 */
[----:B------:R-:W2:Y:S07]  /*54b0*/  LDSM.16.M88.4 R156, [R193+0x11900] ;  /* 0x01190000c19c783b */ /* 0x000eae0000000200 */
[C---:B-1----:R-:W-:Y:S01]  /*54c0*/  HMMA.16816.F32 R4, R160.reuse, R176, R4 ;  /* 0x000000b0a004723c */ /* 0x042fe20000001804 */
[----:B------:R-:W1:Y:S07]  /*54d0*/  LDSM.16.M88.4 R172, [R186+0x8000] ;  /* 0x00800000baac783b */ /* 0x000e6e0000000200 */
[C---:B------:R-:W-:Y:S08]  /*54e0*/  HMMA.16816.F32 R8, R160.reuse, R178, R8 ;  /* 0x000000b2a008723c */ /* 0x040ff00000001808 */
[C---:B---3--:R-:W-:Y:S08]  /*54f0*/  HMMA.16816.F32 R12, R160.reuse, R136, R12 ;  /* 0x00000088a00c723c */ /* 0x048ff0000000180c */
[C---:B------:R-:W-:Y:S01]  /*5500*/  HMMA.16816.F32 R16, R160.reuse, R138, R16 ;  /* 0x0000008aa010723c */ /* 0x040fe20000001810 */
[----:B------:R-:W3:Y:S07]  /*5510*/  LDSM.16.M88.4 R136, [R3+0x10900] ;  /* 0x010900000388783b */ /* 0x000eee0000000200 */
[C---:B----4-:R-:W-:Y:S08]  /*5520*/  HMMA.16816.F32 R20, R160.reuse, R144, R20 ;  /* 0x00000090a014723c */ /* 0x050ff00000001814 */
[C---:B------:R-:W-:Y:S08]  /*5530*/  HMMA.16816.F32 R24, R160.reuse, R146, R24 ;  /* 0x00000092a018723c */ /* 0x040ff00000001818 */
[C---:B-----5:R-:W-:Y:S08]  /*5540*/  HMMA.16816.F32 R28, R160.reuse, R148, R28 ;  /* 0x00000094a01c723c */ /* 0x060ff0000000181c */
[----:B------:R-:W-:Y:S08]  /*5550*/  HMMA.16816.F32 R32, R160, R150, R32 ;  /* 0x00000096a020723c */ /* 0x000ff00000001820 */
[C---:B------:R-:W-:Y:S08]  /*5560*/  HMMA.16816.F32 R4, R164.reuse, R168, R4 ;  /* 0x000000a8a404723c */ /* 0x040ff00000001804 */
[C---:B------:R-:W-:Y:S08]  /*5570*/  HMMA.16816.F32 R8, R164.reuse, R170, R8 ;  /* 0x000000aaa408723c */ /* 0x040ff00000001808 */
[C---:B--2---:R-:W-:Y:S08]  /*5580*/  HMMA.16816.F32 R12, R164.reuse, R140, R12 ;  /* 0x0000008ca40c723c */ /* 0x044ff0000000180c */
[C---:B------:R-:W-:Y:S01]  /*5590*/  HMMA.16816.F32 R16, R164.reuse, R142, R16 ;  /* 0x0000008ea410723c */ /* 0x040fe20000001810 */
[----:B------:R-:W2:Y:S07]  /*55a0*/  LDSM.16.M88.4 R140, [R3+0x11100] ;  /* 0x01110000038c783b */ /* 0x000eae0000000200 */
        /* <DEDUP_REMOVED lines=8> */
[----:B------:R-:W1:Y:S01]  /*5630*/  LDSM.16.M88.4 R136, [R3+0x11900] ;  /* 0x011900000388783b */ /* 0x000e620000000200 */
[----:B------:R-:W-:Y:S04]  /*5640*/  DEPBAR.LE SB0, 0x2 ;  /* 0x000080800000791a */ /* 0x000fe80000000000 */
[----:B------:R-:W-:Y:S02]  /*5650*/  FMUL.FTZ R170, R4, c[0x0][0x320] ;  /* 0x0000c80004aa7a20 */ /* 0x000fe40000410000 */
[C---:B--2---:R-:W-:Y:S04]  /*5660*/  HMMA.16816.F32 R20, R172.reuse, R140, R20 ;  /* 0x0000008cac14723c */ /* 0x044fe80000001814 */
[----:B------:R-:W2:Y:S01]  /*5670*/  MUFU.TANH R170, R170 ;  /* 0x000000aa00aa7308 */ /* 0x000ea20000002400 */
[----:B------:R-:W-:Y:S01]  /*5680*/  FMUL.FTZ R155, R5, c[0x0][0x320] ;  /* 0x0000c800059b7a20 */ /* 0x000fe20000410000 */
[----:B------:R-:W-:Y:S01]  /*5690*/  BAR.SYNC.DEFER_BLOCKING 0x0 ;  /* 0x0000000000007b1d */ /* 0x000fe20000010000 */
[----:B------:R-:W-:Y:S01]  /*56a0*/  FMUL.FTZ R169, R6, c[0x0][0x320] ;  /* 0x0000c80006a97a20 */ /* 0x000fe20000410000 */
[C---:B------:R-:W-:Y:S04]  /*56b0*/  HMMA.16816.F32 R24, R172.reuse, R142, R24 ;  /* 0x0000008eac18723c */ /* 0x040fe80000001818 */
[----:B------:R-:W-:Y:S02]  /*56c0*/  FMUL.FTZ R171, R8, c[0x0][0x320] ;  /* 0x0000c80008ab7a20 */ /* 0x000fe40000410000 */
[----:B------:R-:W-:Y:S02]  /*56d0*/  FMUL.FTZ R168, R7, c[0x0][0x320] ;  /* 0x0000c80007a87a20 */ /* 0x000fe40000410000 */
[----:B------:R-:W-:Y:S04]  /*56e0*/  FMUL.FTZ R223, R9, c[0x0][0x320] ;  /* 0x0000c80009df7a20 */ /* 0x000fe80000410000 */
[----:B------:R-:W-:Y:S02]  /*56f0*/  FMUL.FTZ R228, R10, c[0x0][0x320] ;  /* 0x0000c8000ae47a20 */ /* 0x000fe40000410000 */
[----:B------:R-:W-:Y:S02]  /*5700*/  FMUL.FTZ R178, R11, c[0x0][0x320] ;  /* 0x0000c8000bb27a20 */ /* 0x000fe40000410000 */
[----:B------:R-:W-:Y:S02]  /*5710*/  FMUL.FTZ R177, R12, c[0x0][0x320] ;  /* 0x0000c8000cb17a20 */ /* 0x000fe40000410000 */
[----:B------:R-:W-:Y:S02]  /*5720*/  FMUL.FTZ R179, R13, c[0x0][0x320] ;  /* 0x0000c8000db37a20 */ /* 0x000fe40000410000 */
[----:B------:R-:W-:Y:S01]  /*5730*/  FMUL.FTZ R218, R14, c[0x0][0x320] ;  /* 0x0000c8000eda7a20 */ /* 0x000fe20000410000 */
[----:B--2---:R-:W-:Y:S01]  /*5740*/  FMNMX.FTZ R2, R170, R133, !PT ;  /* 0x00000085aa027209 */ /* 0x004fe20007810000 */
[----:B------:R-:W2:Y:S01]  /*5750*/  MUFU.TANH R155, R155 ;  /* 0x0000009b009b7308 */ /* 0x000ea20000002400 */
[----:B------:R-:W-:Y:S01]  /*5760*/  LDSM.16.MT88.4 R140, [R184+UR4+0x2900] ;  /* 0x00290004b88c783b */ /* 0x000fe20008004200 */
[----:B------:R-:W-:Y:S01]  /*5770*/  FMUL.FTZ R182, R15, c[0x0][0x320] ;  /* 0x0000c8000fb67a20 */ /* 0x000fe20000410000 */
[C---:B-1----:R-:W-:Y:S03]  /*5780*/  HMMA.16816.F32 R28, R172.reuse, R136, R28 ;  /* 0x00000088ac1c723c */ /* 0x042fe6000000181c */
[----:B------:R-:W-:Y:S02]  /*5790*/  FMUL.FTZ R181, R16, c[0x0][0x320] ;  /* 0x0000c80010b57a20 */ /* 0x000fe40000410000 */
[----:B------:R-:W-:Y:S01]  /*57a0*/  FMUL.FTZ R183, R17, c[0x0][0x320] ;  /* 0x0000c80011b77a20 */ /* 0x000fe20000410000 */
[----:B------:R-:W-:Y:S01]  /*57b0*/  LDSM.16.MT88.4 R144, [R185+UR4+0x3900] ;  /* 0x00390004b990783b */ /* 0x000fe20008004200 */
[----:B------:R-:W1:Y:S01]  /*57c0*/  MUFU.TANH R169, R169 ;  /* 0x000000a900a97308 */ /* 0x000e620000002400 */
[----:B------:R-:W-:Y:S04]  /*57d0*/  HMMA.16816.F32 R32, R172, R138, R32 ;  /* 0x0000008aac20723c */ /* 0x000fe80000001820 */
[----:B------:R-:W-:Y:S01]  /*57e0*/  FMUL.FTZ R226, R18, c[0x0][0x320] ;  /* 0x0000c80012e27a20 */ /* 0x000fe20000410000 */
[----:B------:R-:W-:Y:S01]  /*57f0*/  IADD3 R137, R185, UR4, RZ ;  /* 0x00000004b9897c10 */ /* 0x000fe2000fffe0ff */
[----:B------:R-:W-:Y:S02]  /*5800*/  FMUL.FTZ R220, R19, c[0x0][0x320] ;  /* 0x0000c80013dc7a20 */ /* 0x000fe40000410000 */
[----:B------:R-:W-:Y:S01]  /*5810*/  FMUL.FTZ R221, R20, c[0x0][0x320] ;  /* 0x0000c80014dd7a20 */ /* 0x000fe20000410000 */
[----:B------:R-:W3:Y:S03]  /*5820*/  MUFU.TANH R168, R168 ;  /* 0x000000a800a87308 */ /* 0x000ee60000002400 */
[----:B------:R-:W-:Y:S01]  /*5830*/  FMUL.FTZ R219, R21, c[0x0][0x320] ;  /* 0x0000c80015db7a20 */ /* 0x000fe20000410000 */
[----:B--2---:R-:W-:Y:S01]  /*5840*/  FMNMX.FTZ R2, R155, R2, !PT ;  /* 0x000000029b027209 */ /* 0x004fe20007810000 */
[----:B------:R-:W-:Y:S02]  /*5850*/  FMUL.FTZ R224, R22, c[0x0][0x320] ;  /* 0x0000c80016e07a20 */ /* 0x000fe40000410000 */
[----:B------:R-:W-:Y:S02]  /*5860*/  FMUL.FTZ R222, R23, c[0x0][0x320] ;  /* 0x0000c80017de7a20 */ /* 0x000fe40000410000 */
[----:B------:R-:W-:Y:S01]  /*5870*/  FMUL.FTZ R167, R24, c[0x0][0x320] ;  /* 0x0000c80018a77a20 */ /* 0x000fe20000410000 */
[----:B------:R-:W2:Y:S01]  /*5880*/  MUFU.TANH R171, R171 ;  /* 0x000000ab00ab7308 */ /* 0x000ea20000002400 */
[----:B------:R-:W-:Y:S02]  /*5890*/  FMUL.FTZ R165, R25, c[0x0][0x320] ;  /* 0x0000c80019a57a20 */ /* 0x000fe40000410000 */
[----:B------:R-:W-:Y:S01]  /*58a0*/  FMUL.FTZ R166, R26, c[0x0][0x320] ;  /* 0x0000c8001aa67a20 */ /* 0x000fe20000410000 */
[----:B-1----:R-:W-:Y:S01]  /*58b0*/  FMNMX.FTZ R3, R169, R0, !PT ;  /* 0x00000000a9037209 */ /* 0x002fe20007810000 */
[----:B------:R-:W-:Y:S02]  /*58c0*/  FMUL.FTZ R164, R27, c[0x0][0x320] ;  /* 0x0000c8001ba47a20 */ /* 0x000fe40000410000 */
[----:B------:R-:W-:Y:S02]  /*58d0*/  FMUL.FTZ R163, R28, c[0x0][0x320] ;  /* 0x0000c8001ca37a20 */ /* 0x000fe40000410000 */
[----:B------:R-:W-:Y:S01]  /*58e0*/  FMUL.FTZ R161, R29, c[0x0][0x320] ;  /* 0x0000c8001da17a20 */ /* 0x000fe20000410000 */
[----:B------:R-:W1:Y:S01]  /*58f0*/  MUFU.TANH R223, R223 ;  /* 0x000000df00df7308 */ /* 0x000e620000002400 */
[----:B------:R-:W-:Y:S02]  /*5900*/  FMUL.FTZ R162, R30, c[0x0][0x320] ;  /* 0x0000c8001ea27a20 */ /* 0x000fe40000410000 */
[----:B------:R-:W-:Y:S01]  /*5910*/  FMUL.FTZ R160, R31, c[0x0][0x320] ;  /* 0x0000c8001fa07a20 */ /* 0x000fe20000410000 */
[----:B---3--:R-:W-:Y:S01]  /*5920*/  FMNMX.FTZ R3, R168, R3, !PT ;  /* 0x00000003a8037209 */ /* 0x008fe20007810000 */
[----:B------:R-:W-:Y:S02]  /*5930*/  FMUL.FTZ R32, R32, c[0x0][0x320] ;  /* 0x0000c80020207a20 */ /* 0x000fe40000410000 */
[----:B------:R-:W-:Y:S02]  /*5940*/  FMUL.FTZ R33, R33, c[0x0][0x320] ;  /* 0x0000c80021217a20 */ /* 0x000fe40000410000 */
[----:B------:R-:W-:Y:S01]  /*5950*/  FMUL.FTZ R34, R34, c[0x0][0x320] ;  /* 0x0000c80022227a20 */ /* 0x000fe20000410000 */
[----:B------:R-:W3:Y:S01]  /*5960*/  MUFU.TANH R228, R228 ;  /* 0x000000e400e47308 */ /* 0x000ee20000002400 */
[----:B------:R-:W-:Y:S01]  /*5970*/  FMUL.FTZ R154, R35, c[0x0][0x320] ;  /* 0x0000c800239a7a20 */ /* 0x000fe20000410000 */
[----:B--2---:R-:W-:Y:S08]  /*5980*/  FMNMX.FTZ R2, R171, R2, !PT ;  /* 0x00000002ab027209 */ /* 0x004ff00007810000 */
[----:B------:R-:W2:Y:S01]  /*5990*/  MUFU.TANH R178, R178 ;  /* 0x000000b200b27308 */ /* 0x000ea20000002400 */
[----:B-1----:R-:W-:Y:S09]  /*59a0*/  FMNMX.FTZ R2, R223, R2, !PT ;  /* 0x00000002df027209 */ /* 0x002ff20007810000 */
[----:B------:R-:W1:Y:S01]  /*59b0*/  MUFU.TANH R177, R177 ;  /* 0x000000b100b17308 */ /* 0x000e620000002400 */
[----:B---3--:R-:W-:Y:S09]  /*59c0*/  FMNMX.FTZ R3, R228, R3, !PT ;  /* 0x00000003e4037209 */ /* 0x008ff20007810000 */
[----:B------:R-:W3:Y:S01]  /*59d0*/  MUFU.TANH R179, R179 ;  /* 0x000000b300b37308 */ /* 0x000ee20000002400 */
[----:B--2---:R-:W-:Y:S09]  /*59e0*/  FMNMX.FTZ R3, R178, R3, !PT ;  /* 0x00000003b2037209 */ /* 0x004ff20007810000 */
        /* <DEDUP_REMOVED lines=43> */
[----:B-1----:R-:W-:Y:S05]  /*5ca0*/  FMNMX.FTZ R35, R157, R2, !PT ;  /* 0x000000029d237209 */ /* 0x002fea0007810000 */
[----:B------:R-:W1:Y:S01]  /*5cb0*/  SHFL.BFLY PT, R2, R35, 0x2, 0x1f ;  /* 0x0c401f0023027f89 */ /* 0x000e6200000e0000 */
[----:B---3--:R-:W-:Y:S04]  /*5cc0*/  FMNMX.FTZ R3, R156, R3, !PT ;  /* 0x000000039c037209 */ /* 0x008fe80007810000 */
[----:B--2---:R-:W-:Y:S05]  /*5cd0*/  FMNMX.FTZ R34, R154, R3, !PT ;  /* 0x000000039a227209 */ /* 0x004fea0007810000 */
[----:B------:R-:W2:Y:S01]  /*5ce0*/  SHFL.BFLY PT, R3, R34, 0x2, 0x1f ;  /* 0x0c401f0022037f89 */ /* 0x000ea200000e0000 */
[----:B-1----:R-:W-:Y:S07]  /*5cf0*/  FMNMX.FTZ R33, R35, R2, !PT ;  /* 0x0000000223217209 */ /* 0x002fee0007810000 */
[----:B------:R-:W1:Y:S01]  /*5d00*/  SHFL.BFLY PT, R132, R33, 0x1, 0x1f ;  /* 0x0c201f0021847f89 */ /* 0x000e6200000e0000 */
[----:B--2---:R-:W-:Y:S07]  /*5d10*/  FMNMX.FTZ R32, R34, R3, !PT ;  /* 0x0000000322207209 */ /* 0x004fee0007810000 */
[----:B------:R-:W2:Y:S01]  /*5d20*/  SHFL.BFLY PT, R3, R32, 0x1, 0x1f ;  /* 0x0c201f0020037f89 */ /* 0x000ea200000e0000 */
[----:B-1----:R-:W-:Y:S05]  /*5d30*/  FMNMX.FTZ R132, R33, R132, !PT ;  /* 0x0000008421847209 */ /* 0x002fea0007810000 */
[----:B------:R-:W-:Y:S01]  /*5d40*/  FADD.FTZ R4, -R132, R133 ;  /* 0x0000008584047221 */ /* 0x000fe20000010100 */
[----:B------:R-:W-:Y:S01]  /*5d50*/  IADD3 R133, R190, R137, RZ ;  /* 0x00000089be857210 */ /* 0x000fe20007ffe0ff */
[----:B------:R-:W-:Y:S02]  /*5d60*/  FMUL.FTZ R158, R132, c[0x0][0x2d0] ;  /* 0x0000b400849e7a20 */ /* 0x000fe40000410000 */
[----:B------:R-:W-:Y:S02]  /*5d70*/  FMUL.FTZ R2, R4, c[0x0][0x2d0] ;  /* 0x0000b40004027a20 */ /* 0x000fe40000410000 */
[--C-:B------:R-:W-:Y:S01]  /*5d80*/  FFMA.FTZ R175, R155, c[0x0][0x2d0], -R158.reuse ;  /* 0x0000b4009baf7a23 */ /* 0x100fe2000001089e */
[----:B------:R-:W-:Y:S01]  /*5d90*/  LDSM.16.MT88.4 R136, [R133+0x100] ;  /* 0x000100008588783b */ /* 0x000fe20000004200 */
[--C-:B------:R-:W-:Y:S02]  /*5da0*/  FFMA.FTZ R176, R170, c[0x0][0x2d0], -R158.reuse ;  /* 0x0000b400aab07a23 */ /* 0x100fe4000001089e */
[--C-:B------:R-:W-:Y:S01]  /*5db0*/  FFMA.FTZ R174, R171, c[0x0][0x2d0], -R158.reuse ;  /* 0x0000b400abae7a23 */ /* 0x100fe2000001089e */
[----:B------:R-:W1:Y:S01]  /*5dc0*/  MUFU.EX2 R2, R2 ;  /* 0x0000000200027308 */ /* 0x000e620000000800 */
[--C-:B------:R-:W-:Y:S02]  /*5dd0*/  FFMA.FTZ R173, R223, c[0x0][0x2d0], -R158.reuse ;  /* 0x0000b400dfad7a23 */ /* 0x100fe4000001089e */
[--C-:B------:R-:W-:Y:S01]  /*5de0*/  FFMA.FTZ R223, R167, c[0x0][0x2d0], -R158.reuse ;  /* 0x0000b400a7df7a23 */ /* 0x100fe2000001089e */
[----:B--2---:R-:W-:Y:S01]  /*5df0*/  FMNMX.FTZ R3, R32, R3, !PT ;  /* 0x0000000320037209 */ /* 0x004fe20007810000 */
[----:B------:R-:W-:Y:S01]  /*5e00*/  LDSM.16.MT88.4 R148, [R133+0x3900] ;  /* 0x003900008594783b */ /* 0x000fe20000004200 */
[--C-:B------:R-:W-:Y:S02]  /*5e10*/  FFMA.FTZ R227, R163, c[0x0][0x2d0], -R158.reuse ;  /* 0x0000b400a3e37a23 */ /* 0x100fe4000001089e */
[----:B------:R-:W-:Y:S02]  /*5e20*/  FFMA.FTZ R230, R161, c[0x0][0x2d0], -R158 ;  /* 0x0000b400a1e67a23 */ /* 0x000fe4000001089e */
[C---:B------:R-:W-:Y:S01]  /*5e30*/  FMUL.FTZ R155, R3.reuse, c[0x0][0x2d0] ;  /* 0x0000b400039b7a20 */ /* 0x040fe20000410000 */
[----:B------:R-:W-:Y:S01]  /*5e40*/  MUFU.EX2 R176, R176 ;  /* 0x000000b000b07308 */ /* 0x000fe20000000800 */
[----:B------:R-:W-:Y:S01]  /*5e50*/  FADD.FTZ R4, -R3, R0 ;  /* 0x0000000003047221 */ /* 0x000fe20000010100 */
[----:B------:R-:W2:Y:S01]  /*5e60*/  LDSM.16.MT88.4 R32, [R185+UR4+0x100] ;  /* 0x00010004b920783b */ /* 0x000ea20008004200 */
[--C-:B------:R-:W-:Y:S02]  /*5e70*/  FFMA.FTZ R172, R169, c[0x0][0x2d0], -R155.reuse ;  /* 0x0000b400a9ac7a23 */ /* 0x100fe4000001089b */
[--C-:B------:R-:W-:Y:S02]  /*5e80*/  FFMA.FTZ R171, R168, c[0x0][0x2d0], -R155.reuse ;  /* 0x0000b400a8ab7a23 */ /* 0x100fe4000001089b */
[--C-:B------:R-:W-:Y:S02]  /*5e90*/  FFMA.FTZ R170, R228, c[0x0][0x2d0], -R155.reuse ;  /* 0x0000b400e4aa7a23 */ /* 0x100fe4000001089b */
[--C-:B------:R-:W-:Y:S01]  /*5ea0*/  FFMA.FTZ R169, R178, c[0x0][0x2d0], -R155.reuse ;  /* 0x0000b400b2a97a23 */ /* 0x100fe2000001089b */
[----:B------:R-:W3:Y:S01]  /*5eb0*/  MUFU.EX2 R175, R175 ;  /* 0x000000af00af7308 */ /* 0x000ee20000000800 */
[----:B------:R-:W-:Y:S02]  /*5ec0*/  FMUL.FTZ R0, R4, c[0x0][0x2d0] ;  /* 0x0000b40004007a20 */ /* 0x000fe40000410000 */
[C---:B-1----:R-:W-:Y:S02]  /*5ed0*/  FMUL.FTZ R4, R2.reuse, R128 ;  /* 0x0000008002047220 */ /* 0x042fe40000410000 */
[C---:B------:R-:W-:Y:S02]  /*5ee0*/  FMUL.FTZ R5, R2.reuse, R129 ;  /* 0x0000008102057220 */ /* 0x040fe40000410000 */
[C---:B------:R-:W-:Y:S02]  /*5ef0*/  FMUL.FTZ R8, R2.reuse, R124 ;  /* 0x0000007c02087220 */ /* 0x040fe40000410000 */
[C---:B------:R-:W-:Y:S01]  /*5f00*/  FMUL.FTZ R9, R2.reuse, R125 ;  /* 0x0000007d02097220 */ /* 0x040fe20000410000 */
        /* <DEDUP_REMOVED lines=12> */
[----:B------:R-:W-:Y:S01]  /*5fd0*/  FMUL.FTZ R29, R2, R105 ;  /* 0x00000069021d7220 */ /* 0x000fe20000410000 */
[----:B------:R-:W3:Y:S01]  /*5fe0*/  MUFU.EX2 R173, R173 ;  /* 0x000000ad00ad7308 */ /* 0x000ee20000000800 */
[--C-:B------:R-:W-:Y:S02]  /*5ff0*/  FFMA.FTZ R225, R166, c[0x0][0x2d0], -R155.reuse ;  /* 0x0000b400a6e17a23 */ /* 0x100fe4000001089b */
[--C-:B------:R-:W-:Y:S02]  /*6000*/  FFMA.FTZ R228, R164, c[0x0][0x2d0], -R155.reuse ;  /* 0x0000b400a4e47a23 */ /* 0x100fe4000001089b */
[C---:B-1----:R-:W-:Y:S02]  /*6010*/  FMUL.FTZ R6, R0.reuse, R130 ;  /* 0x0000008200067220 */ /* 0x042fe40000410000 */
[C---:B------:R-:W-:Y:S02]  /*6020*/  FMUL.FTZ R7, R0.reuse, R131 ;  /* 0x0000008300077220 */ /* 0x040fe40000410000 */
[C---:B------:R-:W-:Y:S01]  /*6030*/  FMUL.FTZ R10, R0.reuse, R126 ;  /* 0x0000007e000a7220 */ /* 0x040fe20000410000 */
[----:B------:R-:W-:Y:S01]  /*6040*/  MUFU.EX2 R172, R172 ;  /* 0x000000ac00ac7308 */ /* 0x000fe20000000800 */
[C---:B------:R-:W-:Y:S02]  /*6050*/  FMUL.FTZ R11, R0.reuse, R127 ;  /* 0x0000007f000b7220 */ /* 0x040fe40000410000 */
[----:B------:R-:W1:Y:S01]  /*6060*/  LDSM.16.MT88.4 R124, [R184+UR4+0x100] ;  /* 0x00010004b87c783b */ /* 0x000e620008004200 */
[C---:B------:R-:W-:Y:S02]  /*6070*/  FMUL.FTZ R14, R0.reuse, R122 ;  /* 0x0000007a000e7220 */ /* 0x040fe40000410000 */
[C---:B------:R-:W-:Y:S02]  /*6080*/  FMUL.FTZ R15, R0.reuse, R123 ;  /* 0x0000007b000f7220 */ /* 0x040fe40000410000 */
[C---:B------:R-:W-:Y:S02]  /*6090*/  FMUL.FTZ R18, R0.reuse, R118 ;  /* 0x0000007600127220 */ /* 0x040fe40000410000 */
[----:B------:R-:W4:Y:S01]  /*60a0*/  MUFU.EX2 R171, R171 ;  /* 0x000000ab00ab7308 */ /* 0x000f220000000800 */
[C---:B------:R-:W-:Y:S02]  /*60b0*/  FMUL.FTZ R19, R0.reuse, R119 ;  /* 0x0000007700137220 */ /* 0x040fe40000410000 */
[----:B------:R-:W-:Y:S01]  /*60c0*/  LDSM.16.MT88.4 R116, [R184+UR4+0x900] ;  /* 0x00090004b874783b */ /* 0x000fe20008004200 */
[----:B---3--:R-:W-:Y:S01]  /*60d0*/  F2FP.PACK_AB R130, R173, R174 ;  /* 0x000000aead82723e */ /* 0x008fe200000000ff */
[C---:B------:R-:W-:Y:S02]  /*60e0*/  FMUL.FTZ R22, R0.reuse, R114 ;  /* 0x0000007200167220 */ /* 0x040fe40000410000 */
[C---:B------:R-:W-:Y:S02]  /*60f0*/  FMUL.FTZ R23, R0.reuse, R115 ;  /* 0x0000007300177220 */ /* 0x040fe40000410000 */
[C---:B------:R-:W-:Y:S01]  /*6100*/  FMUL.FTZ R26, R0.reuse, R110 ;  /* 0x0000006e001a7220 */ /* 0x040fe20000410000 */
[----:B------:R-:W-:Y:S01]  /*6110*/  MUFU.EX2 R170, R170 ;  /* 0x000000aa00aa7308 */ /* 0x000fe20000000800 */
[----:B------:R-:W-:Y:S01]  /*6120*/  LDSM.16.MT88.4 R112, [R185+UR4+0x2100] ;  /* 0x00210004b970783b */ /* 0x000fe20008004200 */
[C---:B------:R-:W-:Y:S02]  /*6130*/  FMUL.FTZ R27, R0.reuse, R111 ;  /* 0x0000006f001b7220 */ /* 0x040fe40000410000 */
[C---:B------:R-:W-:Y:S02]  /*6140*/  FMUL.FTZ R30, R0.reuse, R106 ;  /* 0x0000006a001e7220 */ /* 0x040fe40000410000 */
[----:B------:R-:W-:Y:S02]  /*6150*/  FMUL.FTZ R31, R0, R107 ;  /* 0x0000006b001f7220 */ /* 0x000fe40000410000 */
[--C-:B------:R-:W-:Y:S01]  /*6160*/  FFMA.FTZ R229, R162, c[0x0][0x2d0], -R155.reuse ;  /* 0x0000b400a2e57a23 */ /* 0x100fe2000001089b */
[----:B------:R-:W-:Y:S01]  /*6170*/  LDSM.16.MT88.4 R104, [R133+0x2100] ;  /* 0x002100008568783b */ /* 0x000fe20000004200 */
[----:B------:R-:W3:Y:S01]  /*6180*/  MUFU.EX2 R169, R169 ;  /* 0x000000a900a97308 */ /* 0x000ee20000000800 */
[--C-:B------:R-:W-:Y:S02]  /*6190*/  FFMA.FTZ R232, R160, c[0x0][0x2d0], -R155.reuse ;  /* 0x0000b400a0e87a23 */ /* 0x100fe4000001089b */
[--C-:B------:R-:W-:Y:S01]  /*61a0*/  FFMA.FTZ R231, R159, c[0x0][0x2d0], -R158.reuse ;  /* 0x0000b4009fe77a23 */ /* 0x100fe2000001089e */
[----:B----4-:R-:W-:Y:S01]  /*61b0*/  F2FP.PACK_AB R129, R171, R172 ;  /* 0x000000acab81723e */ /* 0x010fe200000000ff */
[--C-:B------:R-:W-:Y:S02]  /*61c0*/  FFMA.FTZ R233, R156, c[0x0][0x2d0], -R155.reuse ;  /* 0x0000b4009ce97a23 */ /* 0x100fe4000001089b */
[----:B------:R-:W-:Y:S01]  /*61d0*/  LDSM.16.MT88.4 R160, [R185+UR4+0x5900] ;  /* 0x00590004b9a0783b */ /* 0x000fe20008004200 */
[C---:B------:R-:W-:Y:S02]  /*61e0*/  FMUL.FTZ R36, R2.reuse, R36 ;  /* 0x0000002402247220 */ /* 0x040fe40000410000 */
[----:B------:R-:W-:Y:S01]  /*61f0*/  FMUL.FTZ R37, R2, R37 ;  /* 0x0000002502257220 */ /* 0x000fe20000410000 */
[----:B------:R-:W-:Y:S01]  /*6200*/  MUFU.EX2 R223, R223 ;  /* 0x000000df00df7308 */ /* 0x000fe20000000800 */
[C---:B------:R-:W-:Y:S02]  /*6210*/  FMUL.FTZ R38, R0.reuse, R38 ;  /* 0x0000002600267220 */ /* 0x040fe40000410000 */
[----:B------:R-:W-:Y:S02]  /*6220*/  FMUL.FTZ R39, R0, R39 ;  /* 0x0000002700277220 */ /* 0x000fe40000410000 */
[C---:B------:R-:W-:Y:S02]  /*6230*/  FMUL.FTZ R40, R2.reuse, R40 ;  /* 0x0000002802287220 */ /* 0x040fe40000410000 */
[----:B------:R-:W-:Y:S02]  /*6240*/  FMUL.FTZ R41, R2, R41 ;  /* 0x0000002902297220 */ /* 0x000fe40000410000 */
[C---:B------:R-:W-:Y:S01]  /*6250*/  FMUL.FTZ R42, R0.reuse, R42 ;  /* 0x0000002a002a7220 */ /* 0x040fe20000410000 */
[----:B------:R-:W-:Y:S01]  /*6260*/  MUFU.EX2 R225, R225 ;  /* 0x000000e100e17308 */ /* 0x000fe20000000800 */
[----:B------:R-:W-:Y:S01]  /*6270*/  FMUL.FTZ R43, R0, R43 ;  /* 0x0000002b002b7220 */ /* 0x000fe20000410000 */
[----:B---3--:R-:W-:Y:S01]  /*6280*/  F2FP.PACK_AB R131, R169, R170 ;  /* 0x000000aaa983723e */ /* 0x008fe200000000ff */
[C---:B------:R-:W-:Y:S02]  /*6290*/  FMUL.FTZ R44, R2.reuse, R44 ;  /* 0x0000002c022c7220 */ /* 0x040fe40000410000 */
[----:B------:R-:W-:Y:S02]  /*62a0*/  FMUL.FTZ R45, R2, R45 ;  /* 0x0000002d022d7220 */ /* 0x000fe40000410000 */
[C---:B------:R-:W-:Y:S02]  /*62b0*/  FMUL.FTZ R46, R0.reuse, R46 ;  /* 0x0000002e002e7220 */ /* 0x040fe40000410000 */
[C---:B--2---:R-:W-:Y:S01]  /*62c0*/  HMMA.16816.F32 R4, R128.reuse, R32, R4 ;  /* 0x000000208004723c */ /* 0x044fe20000001804 */
[----:B------:R-:W-:Y:S04]  /*62d0*/  MUFU.EX2 R228, R228 ;  /* 0x000000e400e47308 */ /* 0x000fe80000000800 */
[----:B------:R-:W-:Y:S02]  /*62e0*/  FMUL.FTZ R47, R0, R47 ;  /* 0x0000002f002f7220 */ /* 0x000fe40000410000 */
[----:B------:R-:W-:Y:S01]  /*62f0*/  IADD3 R33, R184, UR4, RZ ;  /* 0x00000004b8217c10 */ /* 0x000fe2000fffe0ff */
[C---:B------:R-:W-:Y:S03]  /*6300*/  HMMA.16816.F32 R8, R128.reuse, R34, R8 ;  /* 0x000000228008723c */ /* 0x040fe60000001808 */
[----:B------:R-:W-:Y:S01]  /*6310*/  MUFU.EX2 R227, R227 ;  /* 0x000000e300e37308 */ /* 0x000fe20000000800 */
[----:B------:R-:W-:Y:S01]  /*6320*/  IADD3 R168, R190, R33, RZ ;  /* 0x00000021bea87210 */ /* 0x000fe20007ffe0ff */
[C---:B------:R-:W-:Y:S02]  /*6330*/  FMUL.FTZ R32, R2.reuse, R100 ;  /* 0x0000006402207220 */ /* 0x040fe40000410000 */
[----:B------:R-:W-:Y:S01]  /*6340*/  FMUL.FTZ R33, R2, R101 ;  /* 0x0000006502217220 */ /* 0x000fe20000410000 */
[C---:B------:R-:W-:Y:S01]  /*6350*/  HMMA.16816.F32 R12, R128.reuse, R136, R12 ;  /* 0x00000088800c723c */ /* 0x040fe2000000180c */
[----:B------:R-:W2:Y:S03]  /*6360*/  LDSM.16.MT88.4 R120, [R168+0x100] ;  /* 0x00010000a878783b */ /* 0x000ea60000004200 */
[C---:B------:R-:W-:Y:S01]  /*6370*/  FMUL.FTZ R34, R0.reuse, R102 ;  /* 0x0000006600227220 */ /* 0x040fe20000410000 */
[----:B------:R-:W-:Y:S01]  /*6380*/  MUFU.EX2 R230, R230 ;  /* 0x000000e600e67308 */ /* 0x000fe20000000800 */
[----:B------:R-:W-:Y:S02]  /*6390*/  FMUL.FTZ R35, R0, R103 ;  /* 0x0000006700237220 */ /* 0x000fe40000410000 */
[C---:B------:R-:W-:Y:S01]  /*63a0*/  HMMA.16816.F32 R16, R128.reuse, R138, R16 ;  /* 0x0000008a8010723c */ /* 0x040fe20000001810 */
[----:B------:R-:W3:Y:S03]  /*63b0*/  LDSM.16.MT88.4 R100, [R184+UR4+0x2100] ;  /* 0x00210004b864783b */ /* 0x000ee60008004200 */
[C---:B------:R-:W-:Y:S02]  /*63c0*/  FMUL.FTZ R48, R2.reuse, R48 ;  /* 0x0000003002307220 */ /* 0x040fe40000410000 */
[----:B------:R-:W-:Y:S01]  /*63d0*/  FMUL.FTZ R49, R2, R49 ;  /* 0x0000003102317220 */ /* 0x000fe20000410000 */
[----:B------:R-:W-:Y:S01]  /*63e0*/  MUFU.EX2 R229, R229 ;  /* 0x000000e500e57308 */ /* 0x000fe20000000800 */
[C---:B-1----:R-:W-:Y:S01]  /*63f0*/  HMMA.16816.F32 R20, R128.reuse, R124, R20 ;  /* 0x0000007c8014723c */ /* 0x042fe20000001814 */
[----:B------:R-:W1:Y:S03]  /*6400*/  LDSM.16.MT88.4 R108, [R168+0x2100] ;  /* 0x00210000a86c783b */ /* 0x000e660000004200 */
[C---:B------:R-:W-:Y:S02]  /*6410*/  FMUL.FTZ R50, R0.reuse, R50 ;  /* 0x0000003200327220 */ /* 0x040fe40000410000 */
[----:B------:R-:W-:Y:S02]  /*6420*/  FMUL.FTZ R51, R0, R51 ;  /* 0x0000003300337220 */ /* 0x000fe40000410000 */
[C---:B------:R-:W-:Y:S01]  /*6430*/  HMMA.16816.F32 R24, R128.reuse, R126, R24 ;  /* 0x0000007e8018723c */ /* 0x040fe20000001818 */
[----:B------:R-:W-:Y:S01]  /*6440*/  LDSM.16.MT88.4 R124, [R185+UR4+0x2900] ;  /* 0x00290004b97c783b */ /* 0x000fe20008004200 */
[----:B------:R-:W-:Y:S02]  /*6450*/  MUFU.EX2 R232, R232 ;  /* 0x000000e800e87308 */ /* 0x000fe40000000800 */
[C---:B------:R-:W-:Y:S02]  /*6460*/  FMUL.FTZ R52, R2.reuse, R52 ;  /* 0x0000003402347220 */ /* 0x040fe40000410000 */
[----:B------:R-:W-:Y:S02]  /*6470*/  FMUL.FTZ R53, R2, R53 ;  /* 0x0000003502357220 */ /* 0x000fe40000410000 */
[C---:B------:R-:W-:Y:S01]  /*6480*/  FMUL.FTZ R54, R0.reuse, R54 ;  /* 0x0000003600367220 */ /* 0x040fe20000410000 */
[----:B------:R-:W-:Y:S03]  /*6490*/  LDSM.16.MT88.4 R136, [R133+0x2900] ;  /* 0x002900008588783b */ /* 0x000fe60000004200 */
[----:B------:R-:W-:Y:S01]  /*64a0*/  FMUL.FTZ R55, R0, R55 ;  /* 0x0000003700377220 */ /* 0x000fe20000410000 */
[----:B------:R-:W-:Y:S01]  /*64b0*/  MUFU.EX2 R231, R231 ;  /* 0x000000e700e77308 */ /* 0x000fe20000000800 */
[C---:B------:R-:W-:Y:S02]  /*64c0*/  FMUL.FTZ R56, R2.reuse, R56 ;  /* 0x0000003802387220 */ /* 0x040fe40000410000 */
[----:B------:R-:W-:Y:S01]  /*64d0*/  FMUL.FTZ R57, R2, R57 ;  /* 0x0000003902397220 */ /* 0x000fe20000410000 */
[C---:B--2---:R-:W-:Y:S03]  /*64e0*/  HMMA.16816.F32 R28, R128.reuse, R120, R28 ;  /* 0x00000078801c723c */ /* 0x044fe6000000181c */
[C---:B------:R-:W-:Y:S02]  /*64f0*/  FMUL.FTZ R58, R0.reuse, R58 ;  /* 0x0000003a003a7220 */ /* 0x040fe40000410000 */
[----:B------:R-:W-:Y:S01]  /*6500*/  FMUL.FTZ R59, R0, R59 ;  /* 0x0000003b003b7220 */ /* 0x000fe20000410000 */
[----:B------:R-:W-:Y:S01]  /*6510*/  MUFU.EX2 R233, R233 ;  /* 0x000000e900e97308 */ /* 0x000fe20000000800 */
[C---:B------:R-:W-:Y:S01]  /*6520*/  FMUL.FTZ R60, R2.reuse, R60 ;  /* 0x0000003c023c7220 */ /* 0x040fe20000410000 */
[C---:B------:R-:W-:Y:S01]  /*6530*/  HMMA.16816.F32 R32, R128.reuse, R122, R32 ;  /* 0x0000007a8020723c */ /* 0x040fe20000001820 */
[----:B------:R-:W-:Y:S03]  /*6540*/  LDSM.16.MT88.4 R120, [R168+0x900] ;  /* 0x00090000a878783b */ /* 0x000fe60000004200 */
[----:B------:R-:W-:Y:S02]  /*6550*/  FMUL.FTZ R61, R2, R61 ;  /* 0x0000003d023d7220 */ /* 0x000fe40000410000 */
[C---:B------:R-:W-:Y:S02]  /*6560*/  FMUL.FTZ R62, R0.reuse, R62 ;  /* 0x0000003e003e7220 */ /* 0x040fe40000410000 */
[C---:B------:R-:W-:Y:S04]  /*6570*/  HMMA.16816.F32 R36, R128.reuse, R112, R36 ;  /* 0x000000708024723c */ /* 0x040fe80000001824 */
[----:B------:R-:W-:Y:S02]  /*6580*/  FMUL.FTZ R63, R0, R63 ;  /* 0x0000003f003f7220 */ /* 0x000fe40000410000 */
[C---:B------:R-:W-:Y:S02]  /*6590*/  FMUL.FTZ R64, R2.reuse, R64 ;  /* 0x0000004002407220 */ /* 0x040fe40000410000 */
[C---:B------:R-:W-:Y:S01]  /*65a0*/  HMMA.16816.F32 R40, R128.reuse, R114, R40 ;  /* 0x000000728028723c */ /* 0x040fe20000001828 */
[----:B------:R-:W-:Y:S03]  /*65b0*/  LDSM.16.MT88.4 R112, [R185+UR4+0x900] ;  /* 0x00090004b970783b */ /* 0x000fe60008004200 */
[----:B------:R-:W-:Y:S02]  /*65c0*/  FMUL.FTZ R65, R2, R65 ;  /* 0x0000004102417220 */ /* 0x000fe40000410000 */
[C---:B------:R-:W-:Y:S02]  /*65d0*/  FMUL.FTZ R66, R0.reuse, R66 ;  /* 0x0000004200427220 */ /* 0x040fe40000410000 */
[C---:B------:R-:W-:Y:S04]  /*65e0*/  HMMA.16816.F32 R44, R128.reuse, R104, R44 ;  /* 0x00000068802c723c */ /* 0x040fe8000000182c */
[----:B------:R-:W-:Y:S02]  /*65f0*/  FMUL.FTZ R67, R0, R67 ;  /* 0x0000004300437220 */ /* 0x000fe40000410000 */
[C---:B------:R-:W-:Y:S02]  /*6600*/  FMUL.FTZ R68, R2.reuse, R68 ;  /* 0x0000004402447220 */ /* 0x040fe40000410000 */
[C---:B------:R-:W-:Y:S01]  /*6610*/  HMMA.16816.F32 R48, R128.reuse, R106, R48 ;  /* 0x0000006a8030723c */ /* 0x040fe20000001830 */
[----:B------:R-:W2:Y:S03]  /*6620*/  LDSM.16.MT88.4 R104, [R185+UR4+0x4100] ;  /* 0x00410004b968783b */ /* 0x000ea60008004200 */
[----:B------:R-:W-:Y:S02]  /*6630*/  FMUL.FTZ R69, R2, R69 ;  /* 0x0000004502457220 */ /* 0x000fe40000410000 */
[C---:B------:R-:W-:Y:S02]  /*6640*/  FMUL.FTZ R70, R0.reuse, R70 ;  /* 0x0000004600467220 */ /* 0x040fe40000410000 */
[C---:B---3--:R-:W-:Y:S04]  /*6650*/  HMMA.16816.F32 R52, R128.reuse, R100, R52 ;  /* 0x000000648034723c */ /* 0x048fe80000001834 */
[----:B------:R-:W-:Y:S02]  /*6660*/  FMUL.FTZ R71, R0, R71 ;  /* 0x0000004700477220 */ /* 0x000fe40000410000 */
[C---:B------:R-:W-:Y:S02]  /*6670*/  FMUL.FTZ R72, R2.reuse, R72 ;  /* 0x0000004802487220 */ /* 0x040fe40000410000 */
[C---:B------:R-:W-:Y:S01]  /*6680*/  HMMA.16816.F32 R56, R128.reuse, R102, R56 ;  /* 0x000000668038723c */ /* 0x040fe20000001838 */
[----:B------:R-:W3:Y:S03]  /*6690*/  LDSM.16.MT88.4 R100, [R133+0x4100] ;  /* 0x004100008564783b */ /* 0x000ee60000004200 */
[----:B------:R-:W-:Y:S02]  /*66a0*/  FMUL.FTZ R73, R2, R73 ;  /* 0x0000004902497220 */ /* 0x000fe40000410000 */
[C---:B------:R-:W-:Y:S02]  /*66b0*/  FMUL.FTZ R74, R0.reuse, R74 ;  /* 0x0000004a004a7220 */ /* 0x040fe40000410000 */
[C---:B-1----:R-:W-:Y:S04]  /*66c0*/  HMMA.16816.F32 R60, R128.reuse, R108, R60 ;  /* 0x0000006c803c723c */ /* 0x042fe8000000183c */
[----:B------:R-:W-:Y:S02]  /*66d0*/  FMUL.FTZ R75, R0, R75 ;  /* 0x0000004b004b7220 */ /* 0x000fe40000410000 */
[C---:B------:R-:W-:Y:S02]  /*66e0*/  FMUL.FTZ R84, R2.reuse, R84 ;  /* 0x0000005402547220 */ /* 0x040fe40000410000 */
[C---:B------:R-:W-:Y:S01]  /*66f0*/  HMMA.16816.F32 R64, R128.reuse, R110, R64 ;  /* 0x0000006e8040723c */ /* 0x040fe20000001840 */
[----:B------:R-:W1:Y:S03]  /*6700*/  LDSM.16.MT88.4 R108, [R184+UR4+0x4100] ;  /* 0x00410004b86c783b */ /* 0x000e660008004200 */
[----:B------:R-:W-:Y:S02]  /*6710*/  FMUL.FTZ R85, R2, R85 ;  /* 0x0000005502557220 */ /* 0x000fe40000410000 */
[C---:B------:R-:W-:Y:S02]  /*6720*/  FMUL.FTZ R86, R0.reuse, R86 ;  /* 0x0000005600567220 */ /* 0x040fe40000410000 */
[----:B------:R-:W-:Y:S01]  /*6730*/  FMUL.FTZ R87, R0, R87 ;  /* 0x0000005700577220 */ /* 0x000fe20000410000 */
[C---:B--2---:R-:W-:Y:S03]  /*6740*/  HMMA.16816.F32 R68, R128.reuse, R104, R68 ;  /* 0x000000688044723c */ /* 0x044fe60000001844 */
[--C-:B------:R-:W-:Y:S02]  /*6750*/  FFMA.FTZ R177, R177, c[0x0][0x2d0], -R158.reuse ;  /* 0x0000b400b1b17a23 */ /* 0x100fe4000001089e */
[--C-:B------:R-:W-:Y:S02]  /*6760*/  FFMA.FTZ R178, R179, c[0x0][0x2d0], -R158.reuse ;  /* 0x0000b400b3b27a23 */ /* 0x100fe4000001089e */
[--C-:B------:R-:W-:Y:S01]  /*6770*/  FFMA.FTZ R179, R218, c[0x0][0x2d0], -R155.reuse ;  /* 0x0000b400dab37a23 */ /* 0x100fe2000001089b */
[C---:B------:R-:W-:Y:S01]  /*6780*/  HMMA.16816.F32 R72, R128.reuse, R106, R72 ;  /* 0x0000006a8048723c */ /* 0x040fe20000001848 */
[----:B------:R-:W2:Y:S01]  /*6790*/  LDSM.16.MT88.4 R104, [R168+0x4100] ;  /* 0x00410000a868783b */ /* 0x000ea20000004200 */
[----:B------:R-:W-:Y:S02]  /*67a0*/  MUFU.EX2 R177, R177 ;  /* 0x000000b100b17308 */ /* 0x000fe40000000800 */
[C---:B------:R-:W-:Y:S02]  /*67b0*/  FMUL.FTZ R76, R2.reuse, R76 ;  /* 0x0000004c024c7220 */ /* 0x040fe40000410000 */
[----:B------:R-:W-:Y:S02]  /*67c0*/  FMUL.FTZ R77, R2, R77 ;  /* 0x0000004d024d7220 */ /* 0x000fe40000410000 */
[C---:B------:R-:W-:Y:S04]  /*67d0*/  FMUL.FTZ R78, R0.reuse, R78 ;  /* 0x0000004e004e7220 */ /* 0x040fe80000410000 */
[----:B------:R-:W-:Y:S01]  /*67e0*/  FMUL.FTZ R79, R0, R79 ;  /* 0x0000004f004f7220 */ /* 0x000fe20000410000 */
[----:B------:R-:W4:Y:S01]  /*67f0*/  MUFU.EX2 R178, R178 ;  /* 0x000000b200b27308 */ /* 0x000f220000000800 */
[--C-:B------:R-:W-:Y:S02]  /*6800*/  FFMA.FTZ R182, R182, c[0x0][0x2d0], -R155.reuse ;  /* 0x0000b400b6b67a23 */ /* 0x100fe4000001089b */
[--C-:B------:R-:W-:Y:S02]  /*6810*/  FFMA.FTZ R181, R181, c[0x0][0x2d0], -R158.reuse ;  /* 0x0000b400b5b57a23 */ /* 0x100fe4000001089e */
[--C-:B------:R-:W-:Y:S01]  /*6820*/  FFMA.FTZ R218, R183, c[0x0][0x2d0], -R158.reuse ;  /* 0x0000b400b7da7a23 */ /* 0x100fe2000001089e */
[C---:B---3--:R-:W-:Y:S03]  /*6830*/  HMMA.16816.F32 R76, R128.reuse, R100, R76 ;  /* 0x00000064804c723c */ /* 0x048fe6000000184c */
[C---:B------:R-:W-:Y:S01]  /*6840*/  FMUL.FTZ R80, R2.reuse, R80 ;  /* 0x0000005002507220 */ /* 0x040fe20000410000 */
[----:B------:R-:W-:Y:S01]  /*6850*/  MUFU.EX2 R179, R179 ;  /* 0x000000b300b37308 */ /* 0x000fe20000000800 */
[----:B------:R-:W-:Y:S02]  /*6860*/  FMUL.FTZ R81, R2, R81 ;  /* 0x0000005102517220 */ /* 0x000fe40000410000 */
[C---:B------:R-:W-:Y:S02]  /*6870*/  FMUL.FTZ R82, R0.reuse, R82 ;  /* 0x0000005200527220 */ /* 0x040fe40000410000 */
[----:B------:R-:W-:Y:S03]  /*6880*/  FMUL.FTZ R83, R0, R83 ;  /* 0x0000005300537220 */ /* 0x000fe60000410000 */
[--C-:B------:R-:W-:Y:S02]  /*6890*/  FFMA.FTZ R183, R226, c[0x0][0x2d0], -R155.reuse ;  /* 0x0000b400e2b77a23 */ /* 0x100fe4000001089b */
[--C-:B------:R-:W-:Y:S01]  /*68a0*/  FFMA.FTZ R220, R220, c[0x0][0x2d0], -R155.reuse ;  /* 0x0000b400dcdc7a23 */ /* 0x100fe2000001089b */
[----:B------:R-:W3:Y:S01]  /*68b0*/  MUFU.EX2 R182, R182 ;  /* 0x000000b600b67308 */ /* 0x000ee20000000800 */
[C---:B------:R-:W-:Y:S03]  /*68c0*/  HMMA.16816.F32 R80, R128.reuse, R102, R80 ;  /* 0x000000668050723c */ /* 0x040fe60000001850 */
[----:B------:R-:W-:Y:S01]  /*68d0*/  FMUL.FTZ R88, R2, R88 ;  /* 0x0000005802587220 */ /* 0x000fe20000410000 */
[----:B----4-:R-:W-:Y:S01]  /*68e0*/  F2FP.PACK_AB R100, R178, R177 ;  /* 0x000000b1b264723e */ /* 0x010fe200000000ff */
[----:B------:R-:W-:Y:S02]  /*68f0*/  FMUL.FTZ R89, R2, R89 ;  /* 0x0000005902597220 */ /* 0x000fe40000410000 */
[C---:B------:R-:W-:Y:S01]  /*6900*/  FMUL.FTZ R90, R0.reuse, R90 ;  /* 0x0000005a005a7220 */ /* 0x040fe20000410000 */
[C---:B-1----:R-:W-:Y:S01]  /*6910*/  HMMA.16816.F32 R84, R128.reuse, R108, R84 ;  /* 0x0000006c8054723c */ /* 0x042fe20000001854 */
[----:B------:R-:W-:Y:S03]  /*6920*/  MUFU.EX2 R181, R181 ;  /* 0x000000b500b57308 */ /* 0x000fe60000000800 */
[----:B------:R-:W-:Y:S02]  /*6930*/  FMUL.FTZ R91, R0, R91 ;  /* 0x0000005b005b7220 */ /* 0x000fe40000410000 */
[C---:B------:R-:W-:Y:S02]  /*6940*/  FMUL.FTZ R92, R2.reuse, R92 ;  /* 0x0000005c025c7220 */ /* 0x040fe40000410000 */
[----:B------:R-:W-:Y:S03]  /*6950*/  FMUL.FTZ R93, R2, R93 ;  /* 0x0000005d025d7220 */ /* 0x000fe60000410000 */
[C---:B------:R-:W-:Y:S01]  /*6960*/  HMMA.16816.F32 R88, R128.reuse, R110, R88 ;  /* 0x0000006e8058723c */ /* 0x040fe20000001858 */
[----:B------:R-:W1:Y:S01]  /*6970*/  MUFU.EX2 R218, R218 ;  /* 0x000000da00da7308 */ /* 0x000e620000000800 */
[----:B------:R-:W4:Y:S01]  /*6980*/  LDSM.16.MT88.4 R108, [R133+0x900] ;  /* 0x00090000856c783b */ /* 0x000f220000004200 */
[----:B------:R-:W-:Y:S01]  /*6990*/  FMUL.FTZ R94, R0, R94 ;  /* 0x0000005e005e7220 */ /* 0x000fe20000410000 */
[----:B---3--:R-:W-:Y:S01]  /*69a0*/  F2FP.PACK_AB R101, R182, R179 ;  /* 0x000000b3b665723e */ /* 0x008fe200000000ff */
[----:B------:R-:W-:Y:S02]  /*69b0*/  FMUL.FTZ R95, R0, R95 ;  /* 0x0000005f005f7220 */ /* 0x000fe40000410000 */
[C---:B------:R-:W-:Y:S02]  /*69c0*/  FMUL.FTZ R96, R2.reuse, R96 ;  /* 0x0000006002607220 */ /* 0x040fe40000410000 */
[----:B------:R-:W-:Y:S02]  /*69d0*/  FMUL.FTZ R97, R2, R97 ;  /* 0x0000006102617220 */ /* 0x000fe40000410000 */
[----:B------:R-:W-:Y:S01]  /*69e0*/  MUFU.EX2 R183, R183 ;  /* 0x000000b700b77308 */ /* 0x000fe20000000800 */
[C---:B--2---:R-:W-:Y:S03]  /*69f0*/  HMMA.16816.F32 R92, R128.reuse, R104, R92 ;  /* 0x00000068805c723c */ /* 0x044fe6000000185c */
[C---:B------:R-:W-:Y:S02]  /*6a00*/  FMUL.FTZ R98, R0.reuse, R98 ;  /* 0x0000006200627220 */ /* 0x040fe40000410000 */
[----:B------:R-:W-:Y:S02]  /*6a10*/  FMUL.FTZ R99, R0, R99 ;  /* 0x0000006300637220 */ /* 0x000fe40000410000 */
[--C-:B------:R-:W-:Y:S02]  /*6a20*/  FFMA.FTZ R221, R221, c[0x0][0x2d0], -R158.reuse ;  /* 0x0000b400dddd7a23 */ /* 0x100fe4000001089e */
[----:B------:R-:W2:Y:S03]  /*6a30*/  MUFU.EX2 R220, R220 ;  /* 0x000000dc00dc7308 */ /* 0x000ea60000000800 */
[----:B------:R-:W-:Y:S01]  /*6a40*/  HMMA.16816.F32 R96, R128, R106, R96 ;  /* 0x0000006a8060723c */ /* 0x000fe20000001860 */
[----:B------:R-:W3:Y:S02]  /*6a50*/  LDSM.16.MT88.4 R104, [R168+0x2900] ;  /* 0x00290000a868783b */ /* 0x000ee40000004200 */
[----:B-1----:R-:W-:Y:S01]  /*6a60*/  F2FP.PACK_AB R102, R218, R181 ;  /* 0x000000b5da66723e */ /* 0x002fe200000000ff */
[--C-:B------:R-:W-:Y:S02]  /*6a70*/  FFMA.FTZ R226, R219, c[0x0][0x2d0], -R158.reuse ;  /* 0x0000b400dbe27a23 */ /* 0x100fe4000001089e */
[--C-:B------:R-:W-:Y:S01]  /*6a80*/  FFMA.FTZ R219, R224, c[0x0][0x2d0], -R155.reuse ;  /* 0x0000b400e0db7a23 */ /* 0x100fe2000001089b */
[----:B------:R-:W-:Y:S01]  /*6a90*/  MUFU.EX2 R221, R221 ;  /* 0x000000dd00dd7308 */ /* 0x000fe20000000800 */
[--C-:B------:R-:W-:Y:S02]  /*6aa0*/  FFMA.FTZ R224, R165, c[0x0][0x2d0], -R158.reuse ;  /* 0x0000b400a5e07a23 */ /* 0x100fe4000001089e */
[----:B------:R-:W-:Y:S02]  /*6ab0*/  LDSM.16.MT88.4 R164, [R133+0x5900] ;  /* 0x0059000085a4783b */ /* 0x000fe40000004200 */
[----:B------:R-:W-:Y:S02]  /*6ac0*/  FFMA.FTZ R158, R157, c[0x0][0x2d0], -R158 ;  /* 0x0000b4009d9e7a23 */ /* 0x000fe4000001089e */
[--C-:B------:R-:W-:Y:S02]  /*6ad0*/  FFMA.FTZ R222, R222, c[0x0][0x2d0], -R155.reuse ;  /* 0x0000b400dede7a23 */ /* 0x100fe4000001089b */
[----:B------:R-:W-:Y:S01]  /*6ae0*/  FFMA.FTZ R155, R154, c[0x0][0x2d0], -R155 ;  /* 0x0000b4009a9b7a23 */ /* 0x000fe2000001089b */
[----:B------:R1:W5:Y:S01]  /*6af0*/  MUFU.EX2 R234, R158 ;  /* 0x0000009e00ea7308 */ /* 0x0003620000000800 */
[----:B------:R-:W-:Y:S02]  /*6b00*/  FFMA.FTZ R176, R2, R217, R176 ;  /* 0x000000d902b07223 */ /* 0x000fe400000100b0 */
[----:B------:R-:W-:Y:S01]  /*6b10*/  FFMA.FTZ R172, R0, R215, R172 ;  /* 0x000000d700ac7223 */ /* 0x000fe200000100ac */
[----:B--2---:R-:W-:Y:S01]  /*6b20*/  F2FP.PACK_AB R103, R220, R183 ;  /* 0x000000b7dc67723e */ /* 0x004fe200000000ff */
[----:B------:R-:W-:Y:S02]  /*6b30*/  FADD.FTZ R175, R175, R176 ;  /* 0x000000b0afaf7221 */ /* 0x000fe40000010000 */
[----:B------:R-:W-:Y:S02]  /*6b40*/  FADD.FTZ R171, R171, R172 ;  /* 0x000000acabab7221 */ /* 0x000fe40000010000 */
[----:B------:R-:W-:Y:S01]  /*6b50*/  FADD.FTZ R0, R174, R175 ;  /* 0x000000afae007221 */ /* 0x000fe20000010000 */
[----:B------:R2:W2:Y:S01]  /*6b60*/  MUFU.EX2 R236, R155 ;  /* 0x0000009b00ec7308 */ /* 0x0004a20000000800 */
[C---:B------:R-:W-:Y:S05]  /*6b70*/  HMMA.16816.F32 R4, R100.reuse, R112, R4 ;  /* 0x000000706404723c */ /* 0x040fea0000001804 */
[----:B------:R-:W-:Y:S02]  /*6b80*/  FADD.FTZ R170, R170, R171 ;  /* 0x000000abaaaa7221 */ /* 0x000fe40000010000 */
[----:B------:R-:W-:Y:S01]  /*6b90*/  FADD.FTZ R0, R173, R0 ;  /* 0x00000000ad007221 */ /* 0x000fe20000010000 */
[C---:B------:R-:W-:Y:S01]  /*6ba0*/  HMMA.16816.F32 R8, R100.reuse, R114, R8 ;  /* 0x000000726408723c */ /* 0x040fe20000001808 */
[----:B------:R-:W-:Y:S01]  /*6bb0*/  LDSM.16.MT88.4 R112, [R133+0x4900] ;  /* 0x004900008570783b */ /* 0x000fe20000004200 */
[----:B------:R-:W3:Y:S02]  /*6bc0*/  MUFU.EX2 R226, R226 ;  /* 0x000000e200e27308 */ /* 0x000ee40000000800 */
[----:B------:R-:W-:Y:S02]  /*6bd0*/  FADD.FTZ R170, R169, R170 ;  /* 0x000000aaa9aa7221 */ /* 0x000fe40000010000 */
[----:B------:R-:W-:Y:S02]  /*6be0*/  FADD.FTZ R177, R177, R0 ;  /* 0x00000000b1b17221 */ /* 0x000fe40000010000 */
[C---:B----4-:R-:W-:Y:S01]  /*6bf0*/  HMMA.16816.F32 R12, R100.reuse, R108, R12 ;  /* 0x0000006c640c723c */ /* 0x050fe2000000180c */
[----:B-1----:R-:W-:Y:S03]  /*6c00*/  LDSM.16.MT88.4 R156, [R168+0x3900] ;  /* 0x00390000a89c783b */ /* 0x002fe60000004200 */
[----:B------:R-:W-:Y:S01]  /*6c10*/  MUFU.EX2 R219, R219 ;  /* 0x000000db00db7308 */ /* 0x000fe20000000800 */
[----:B------:R-:W-:Y:S02]  /*6c20*/  FADD.FTZ R179, R179, R170 ;  /* 0x000000aab3b37221 */ /* 0x000fe40000010000 */
[----:B------:R-:W-:Y:S01]  /*6c30*/  FADD.FTZ R178, R178, R177 ;  /* 0x000000b1b2b27221 */ /* 0x000fe20000010000 */
[C---:B------:R-:W-:Y:S01]  /*6c40*/  HMMA.16816.F32 R16, R100.reuse, R110, R16 ;  /* 0x0000006e6410723c */ /* 0x040fe20000001810 */
[----:B------:R-:W1:Y:S03]  /*6c50*/  LDSM.16.MT88.4 R108, [R185+UR4+0x4900] ;  /* 0x00490004b96c783b */ /* 0x000e660008004200 */
[----:B------:R-:W-:Y:S02]  /*6c60*/  FADD.FTZ R182, R182, R179 ;  /* 0x000000b3b6b67221 */ /* 0x000fe40000010000 */
[----:B------:R-:W4:Y:S01]  /*6c70*/  MUFU.EX2 R222, R222 ;  /* 0x000000de00de7308 */ /* 0x000f220000000800 */
[----:B------:R-:W-:Y:S01]  /*6c80*/  FADD.FTZ R181, R181, R178 ;  /* 0x000000b2b5b57221 */ /* 0x000fe20000010000 */
[C---:B------:R-:W-:Y:S01]  /*6c90*/  HMMA.16816.F32 R20, R100.reuse, R116, R20 ;  /* 0x000000746414723c */ /* 0x040fe20000001814 */
[----:B--2---:R-:W-:Y:S03]  /*6ca0*/  LDSM.16.MT88.4 R152, [R184+UR4+0x3900] ;  /* 0x00390004b898783b */ /* 0x004fe60008004200 */
[----:B------:R-:W-:Y:S02]  /*6cb0*/  FADD.FTZ R183, R183, R182 ;  /* 0x000000b6b7b77221 */ /* 0x000fe40000010000 */
[----:B------:R-:W-:Y:S02]  /*6cc0*/  FADD.FTZ R218, R218, R181 ;  /* 0x000000b5dada7221 */ /* 0x000fe40000010000 */
[C---:B------:R-:W-:Y:S01]  /*6cd0*/  HMMA.16816.F32 R24, R100.reuse, R118, R24 ;  /* 0x000000766418723c */ /* 0x040fe20000001818 */
[----:B------:R-:W-:Y:S01]  /*6ce0*/  LDSM.16.MT88.4 R116, [R168+0x4900] ;  /* 0x00490000a874783b */ /* 0x000fe20000004200 */
[----:B------:R-:W2:Y:S02]  /*6cf0*/  MUFU.EX2 R224, R224 ;  /* 0x000000e000e07308 */ /* 0x000ea40000000800 */
[----:B------:R-:W-:Y:S04]  /*6d00*/  FADD.FTZ R220, R220, R183 ;  /* 0x000000b7dcdc7221 */ /* 0x000fe80000010000 */
        /* <DEDUP_REMOVED lines=10> */
[----:B-----5:R-:W-:Y:S01]  /*6db0*/  F2FP.PACK_AB R138, R234, R231 ;  /* 0x000000e7ea8a723e */ /* 0x020fe200000000ff */
[C---:B------:R-:W-:Y:S04]  /*6dc0*/  HMMA.16816.F32 R52, R100.reuse, R140, R52 ;  /* 0x0000008c6434723c */ /* 0x040fe80000001834 */
[----:B------:R-:W-:Y:S04]  /*6dd0*/  F2FP.PACK_AB R139, R236, R233 ;  /* 0x000000e9ec8b723e */ /* 0x000fe800000000ff */
[C---:B------:R-:W-:Y:S01]  /*6de0*/  HMMA.16816.F32 R56, R100.reuse, R142, R56 ;  /* 0x0000008e6438723c */ /* 0x040fe20000001838 */
[----:B------:R-:W-:Y:S07]  /*6df0*/  LDSM.16.MT88.4 R140, [R168+0x1900] ;  /* 0x00190000a88c783b */ /* 0x000fee0000004200 */
[C---:B---3--:R-:W-:Y:S08]  /*6e00*/  HMMA.16816.F32 R60, R100.reuse, R104, R60 ;  /* 0x00000068643c723c */ /* 0x048ff0000000183c */
[C---:B------:R-:W-:Y:S01]  /*6e10*/  HMMA.16816.F32 R64, R100.reuse, R106, R64 ;  /* 0x0000006a6440723c */ /* 0x040fe20000001840 */
[----:B------:R-:W3:Y:S07]  /*6e20*/  LDSM.16.MT88.4 R104, [R184+UR4+0x4900] ;  /* 0x00490004b868783b */ /* 0x000eee0008004200 */
[C---:B-1----:R-:W-:Y:S08]  /*6e30*/  HMMA.16816.F32 R68, R100.reuse, R108, R68 ;  /* 0x0000006c6444723c */ /* 0x042ff00000001844 */
[C---:B------:R-:W-:Y:S01]  /*6e40*/  HMMA.16816.F32 R72, R100.reuse, R110, R72 ;  /* 0x0000006e6448723c */ /* 0x040fe20000001848 */
[----:B------:R-:W1:Y:S07]  /*6e50*/  LDSM.16.MT88.4 R108, [R185+UR4+0x1100] ;  /* 0x00110004b96c783b */ /* 0x000e6e0008004200 */
[C---:B------:R-:W-:Y:S08]  /*6e60*/  HMMA.16816.F32 R76, R100.reuse, R112, R76 ;  /* 0x00000070644c723c */ /* 0x040ff0000000184c */
[C---:B------:R-:W-:Y:S01]  /*6e70*/  HMMA.16816.F32 R80, R100.reuse, R114, R80 ;  /* 0x000000726450723c */ /* 0x040fe20000001850 */
[----:B------:R-:W5:Y:S07]  /*6e80*/  LDSM.16.MT88.4 R112, [R184+UR4+0x1100] ;  /* 0x00110004b870783b */ /* 0x000f6e0008004200 */
[C---:B---3--:R-:W-:Y:S08]  /*6e90*/  HMMA.16816.F32 R84, R100.reuse, R104, R84 ;  /* 0x000000686454723c */ /* 0x048ff00000001854 */
[C---:B------:R-:W-:Y:S01]  /*6ea0*/  HMMA.16816.F32 R88, R100.reuse, R106, R88 ;  /* 0x0000006a6458723c */ /* 0x040fe20000001858 */
[----:B------:R-:W3:Y:S07]  /*6eb0*/  LDSM.16.MT88.4 R104, [R185+UR4+0x3100] ;  /* 0x00310004b968783b */ /* 0x000eee0008004200 */
[C---:B------:R-:W-:Y:S08]  /*6ec0*/  HMMA.16816.F32 R92, R100.reuse, R116, R92 ;  /* 0x00000074645c723c */ /* 0x040ff0000000185c */
[----:B------:R-:W-:Y:S01]  /*6ed0*/  HMMA.16816.F32 R96, R100, R118, R96 ;  /* 0x000000766460723c */ /* 0x000fe20000001860 */
[----:B------:R-:W3:Y:S06]  /*6ee0*/  LDSM.16.MT88.4 R116, [R133+0x3100] ;  /* 0x003100008574783b */ /* 0x000eec0000004200 */
[----:B------:R-:W-:Y:S01]  /*6ef0*/  F2FP.PACK_AB R100, R226, R221 ;  /* 0x000000dde264723e */ /* 0x000fe200000000ff */
[----:B------:R-:W-:Y:S01]  /*6f00*/  FADD.FTZ R221, R221, R218 ;  /* 0x000000dadddd7221 */ /* 0x000fe20000010000 */
[----:B----4-:R-:W-:Y:S03]  /*6f10*/  F2FP.PACK_AB R101, R222, R219 ;  /* 0x000000dbde65723e */ /* 0x010fe600000000ff */
[----:B--2---:R-:W-:Y:S01]  /*6f20*/  F2FP.PACK_AB R102, R224, R223 ;  /* 0x000000dfe066723e */ /* 0x004fe200000000ff */
        /* <DEDUP_REMOVED lines=10> */
[----:B------:R-:W1:Y:S03]  /*6fd0*/  LDSM.16.MT88.4 R108, [R184+UR4+0x3100] ;  /* 0x00310004b86c783b */ /* 0x000e660008004200 */
        /* <DEDUP_REMOVED lines=8> */
[C---:B-----5:R-:W-:Y:S04]  /*7060*/  HMMA.16816.F32 R20, R100.reuse, R112, R20 ;  /* 0x000000706414723c */ /* 0x060fe80000001814 */
[----:B------:R-:W-:Y:S02]  /*7070*/  FADD.FTZ R217, R234, R217 ;  /* 0x000000d9ead97221 */ /* 0x000fe40000010000 */
[----:B------:R-:W-:Y:S02]  /*7080*/  FADD.FTZ R215, R236, R215 ;  /* 0x000000d7ecd77221 */ /* 0x000fe40000010000 */
[C---:B------:R-:W-:Y:S01]  /*7090*/  HMMA.16816.F32 R24, R100.reuse, R114, R24 ;  /* 0x000000726418723c */ /* 0x040fe20000001818 */
[----:B------:R-:W2:Y:S07]  /*70a0*/  LDSM.16.MT88.4 R112, [R168+0x3100] ;  /* 0x00310000a870783b */ /* 0x000eae0000004200 */
[C---:B------:R-:W-:Y:S08]  /*70b0*/  HMMA.16816.F32 R28, R100.reuse, R124, R28 ;  /* 0x0000007c641c723c */ /* 0x040ff0000000181c */
[C---:B------:R-:W-:Y:S01]  /*70c0*/  HMMA.16816.F32 R32, R100.reuse, R126, R32 ;  /* 0x0000007e6420723c */ /* 0x040fe20000001820 */
[----:B------:R-:W-:Y:S07]  /*70d0*/  LDSM.16.MT88.4 R124, [R185+UR4+0x1900] ;  /* 0x00190004b97c783b */ /* 0x000fee0008004200 */
[C---:B---3--:R-:W-:Y:S08]  /*70e0*/  HMMA.16816.F32 R36, R100.reuse, R104, R36 ;  /* 0x000000686424723c */ /* 0x048ff00000001824 */
[C---:B------:R-:W-:Y:S01]  /*70f0*/  HMMA.16816.F32 R40, R100.reuse, R106, R40 ;  /* 0x0000006a6428723c */ /* 0x040fe20000001828 */
[----:B------:R-:W3:Y:S07]  /*7100*/  LDSM.16.MT88.4 R104, [R185+UR4+0x5100] ;  /* 0x00510004b968783b */ /* 0x000eee0008004200 */
[C---:B------:R-:W-:Y:S08]  /*7110*/  HMMA.16816.F32 R44, R100.reuse, R116, R44 ;  /* 0x00000074642c723c */ /* 0x040ff0000000182c */
[C---:B------:R-:W-:Y:S01]  /*7120*/  HMMA.16816.F32 R48, R100.reuse, R118, R48 ;  /* 0x000000766430723c */ /* 0x040fe20000001830 */
[----:B------:R-:W4:Y:S07]  /*7130*/  LDSM.16.MT88.4 R116, [R133+0x5100] ;  /* 0x005100008574783b */ /* 0x000f2e0000004200 */
[C---:B-1----:R-:W-:Y:S08]  /*7140*/  HMMA.16816.F32 R52, R100.reuse, R108, R52 ;  /* 0x0000006c6434723c */ /* 0x042ff00000001834 */
[C---:B------:R-:W-:Y:S01]  /*7150*/  HMMA.16816.F32 R56, R100.reuse, R110, R56 ;  /* 0x0000006e6438723c */ /* 0x040fe20000001838 */
[----:B------:R-:W1:Y:S07]  /*7160*/  LDSM.16.MT88.4 R108, [R184+UR4+0x5100] ;  /* 0x00510004b86c783b */ /* 0x000e6e0008004200 */
[C---:B--2---:R-:W-:Y:S08]  /*7170*/  HMMA.16816.F32 R60, R100.reuse, R112, R60 ;  /* 0x00000070643c723c */ /* 0x044ff0000000183c */
[C---:B------:R-:W-:Y:S01]  /*7180*/  HMMA.16816.F32 R64, R100.reuse, R114, R64 ;  /* 0x000000726440723c */ /* 0x040fe20000001840 */
[----:B------:R-:W2:Y:S07]  /*7190*/  LDSM.16.MT88.4 R112, [R168+0x5100] ;  /* 0x00510000a870783b */ /* 0x000eae0000004200 */
[C---:B---3--:R-:W-:Y:S08]  /*71a0*/  HMMA.16816.F32 R68, R100.reuse, R104, R68 ;  /* 0x000000686444723c */ /* 0x048ff00000001844 */
[C---:B------:R-:W-:Y:S01]  /*71b0*/  HMMA.16816.F32 R72, R100.reuse, R106, R72 ;  /* 0x0000006a6448723c */ /* 0x040fe20000001848 */
[----:B------:R-:W-:Y:S07]  /*71c0*/  LDSM.16.MT88.4 R104, [R184+UR4+0x1900] ;  /* 0x00190004b868783b */ /* 0x000fee0008004200 */
[C---:B----4-:R-:W-:Y:S08]  /*71d0*/  HMMA.16816.F32 R76, R100.reuse, R116, R76 ;  /* 0x00000074644c723c */ /* 0x050ff0000000184c */
[C---:B------:R-:W-:Y:S01]  /*71e0*/  HMMA.16816.F32 R80, R100.reuse, R118, R80 ;  /* 0x000000766450723c */ /* 0x040fe20000001850 */
[----:B------:R-:W3:Y:S07]  /*71f0*/  LDSM.16.MT88.4 R116, [R133+0x1900] ;  /* 0x001900008574783b */ /* 0x000eee0000004200 */
[C---:B-1----:R-:W-:Y:S08]  /*7200*/  HMMA.16816.F32 R84, R100.reuse, R108, R84 ;  /* 0x0000006c6454723c */ /* 0x042ff00000001854 */
[C---:B------:R-:W-:Y:S08]  /*7210*/  HMMA.16816.F32 R88, R100.reuse, R110, R88 ;  /* 0x0000006e6458723c */ /* 0x040ff00000001858 */
[C---:B--2---:R-:W-:Y:S08]  /*7220*/  HMMA.16816.F32 R92, R100.reuse, R112, R92 ;  /* 0x00000070645c723c */ /* 0x044ff0000000185c */
[----:B------:R-:W-:Y:S08]  /*7230*/  HMMA.16816.F32 R96, R100, R114, R96 ;  /* 0x000000726460723c */ /* 0x000ff00000001860 */
[C---:B------:R-:W-:Y:S08]  /*7240*/  HMMA.16816.F32 R128, R136.reuse, R124, R4 ;  /* 0x0000007c8880723c */ /* 0x040ff00000001804 */
[C---:B------:R-:W-:Y:S08]  /*7250*/  HMMA.16816.F32 R124, R136.reuse, R126, R8 ;  /* 0x0000007e887c723c */ /* 0x040ff00000001808 */
[C---:B---3--:R-:W-:Y:S08]  /*7260*/  HMMA.16816.F32 R120, R136.reuse, R116, R12 ;  /* 0x000000748878723c */ /* 0x048ff0000000180c */
[C---:B------:R-:W-:Y:S08]  /*7270*/  HMMA.16816.F32 R116, R136.reuse, R118, R16 ;  /* 0x000000768874723c */ /* 0x040ff00000001810 */
[C---:B------:R-:W-:Y:S08]  /*7280*/  HMMA.16816.F32 R112, R136.reuse, R104, R20 ;  /* 0x000000688870723c */ /* 0x040ff00000001814 */
[C---:B------:R-:W-:Y:S08]  /*7290*/  HMMA.16816.F32 R108, R136.reuse, R106, R24 ;  /* 0x0000006a886c723c */ /* 0x040ff00000001818 */
[C---:B------:R-:W-:Y:S08]  /*72a0*/  HMMA.16816.F32 R104, R136.reuse, R140, R28 ;  /* 0x0000008c8868723c */ /* 0x040ff0000000181c */
[C---:B------:R-:W-:Y:S01]  /*72b0*/  HMMA.16816.F32 R100, R136.reuse, R142, R32 ;  /* 0x0000008e8864723c */ /* 0x040fe20000001820 */
[----:B------:R-:W1:Y:S07]  /*72c0*/  LDSM.16.MT88.4 R32, [R184+UR4+0x5900] ;  /* 0x00590004b820783b */ /* 0x000e6e0008004200 */
        /* <DEDUP_REMOVED lines=15> */
[C---:B--2---:R-:W-:Y:S08]  /*73c0*/  HMMA.16816.F32 R92, R136.reuse, R140, R92 ;  /* 0x0000008c885c723c */ /* 0x044ff0000000185c */
[----:B------:R-:W-:Y:S01]  /*73d0*/  HMMA.16816.F32 R96, R136, R142, R96 ;  /* 0x0000008e8860723c */ /* 0x000fe20000001860 */
[----:B------:R-:W-:-:S07]  /*73e0*/  @!P0 BRA `(.L_x_739) ;  /* 0x0000040000008947 */ /* 0x000fce0003800000 */
[----:B------:R-:W-:Y:S01]  /*73f0*/  ISETP.NE.AND P1, PT, R194, 0x1, PT ;  /* 0x00000001c200780c */ /* 0x000fe20003f25270 */
[----:B------:R-:W-:Y:S01]  /*7400*/  IMAD R0, R216, 0x40, R207 ;  /* 0x00000040d8007824 */ /* 0x000fe200078e02cf */
[----:B------:R-:W-:Y:S01]  /*7410*/  SEL R4, RZ, 0x10, P4 ;  /* 0x00000010ff047807 */ /* 0x000fe20002000000 */
[----:B------:R-:W-:Y:S03]  /*7420*/  IMAD.MOV.U32 R196, RZ, RZ, RZ ;  /* 0x000000ffffc47224 */ /* 0x000fe600078e00ff */
[----:B------:R-:W-:Y:S02]  /*7430*/  IADD3 R197, R0, -0x80, R203 ;  /* 0xffffff8000c57810 */ /* 0x000fe40007ffe0cb */
[----:B------:R-:W-:Y:S03]  /*7440*/  IADD3 R10, -R4, 0x10, RZ ;  /* 0x00000010040a7810 */ /* 0x000fe60007ffe1ff */
[--C-:B------:R-:W-:Y:S01]  /*7450*/  IMAD.MOV.U32 R0, RZ, RZ, R197.reuse ;  /* 0x000000ffff007224 */ /* 0x100fe200078e00c5 */
[----:B------:R-:W-:Y:S01]  /*7460*/  LOP3.LUT R10, R10, 0xf, RZ, 0xc0, !PT ;  /* 0x0000000f0a0a7812 */ /* 0x000fe200078ec0ff */
[----:B------:R-:W-:Y:S05]  /*7470*/  @P1 IMAD.HI.U32 R2, R197, c[0x0][0x2bc], RZ ;  /* 0x0000af00c5021a27 */ /* 0x000fea00078e00ff */
[----:B------:R-:W-:Y:S04]  /*7480*/  @P1 SHF.R.U32.HI R0, RZ, c[0x0][0x2c0], R2 ;  /* 0x0000b000ff001a19 */ /* 0x000fe80000011602 */
[C---:B------:R-:W-:Y:S04]  /*7490*/  @!P3 IADD3 R5, P0, R0.reuse, UR8, RZ ;  /* 0x000000080005bc10 */ /* 0x040fe8000ff1e0ff */
[----:B------:R-:W-:Y:S01]  /*74a0*/  @!P3 LEA.HI.X.SX32 R2, R0, UR6, 0x1, P0 ;  /* 0x000000060002bc11 */ /* 0x000fe200080f0eff */
[----:B------:R-:W-:Y:S01]  /*74b0*/  IMAD.MOV R0, RZ, RZ, -R0 ;  /* 0x000000ffff007224 */ /* 0x000fe200078e0a00 */
[C---:B------:R-:W-:Y:S03]  /*74c0*/  @!P3 LEA R8, P0, R5.reuse, c[0x0][0x2a0], 0x2 ;  /* 0x0000a8000508ba11 */ /* 0x040fe600078010ff */
[----:B------:R-:W-:Y:S01]  /*74d0*/  IMAD R197, R0, c[0x0][0x2b8], R197 ;  /* 0x0000ae0000c57a24 */ /* 0x000fe200078e02c5 */
[----:B------:R-:W-:Y:S02]  /*74e0*/  @!P3 LEA.HI.X R9, R5, c[0x0][0x2a4], R2, 0x2, P0 ;  /* 0x0000a9000509ba11 */ /* 0x000fe400000f1402 */
[----:B------:R-:W-:Y:S01]  /*74f0*/  SEL R2, RZ, 0x10, P6 ;  /* 0x00000010ff027807 */ /* 0x000fe20003000000 */
        /* <DEDUP_REMOVED lines=14> */
[----:B------:R-:W1:Y:S01]  /*75e0*/  SHFL.IDX PT, R6, R11, 0x1, 0x181f ;  /* 0x00381f000b067f89 */ /* 0x000e6200000e0000 */
[----:B------:R-:W-:Y:S02]  /*75f0*/  SEL R5, RZ, 0x10, P5 ;  /* 0x00000010ff057807 */ /* 0x000fe40002800000 */
[----:B------:R-:W-:Y:S01]  /*7600*/  IADD3 R0, -R2, 0x10, RZ ;  /* 0x0000001002007810 */ /* 0x000fe20007ffe1ff */
[----:B------:R-:W2:Y:S01]  /*7610*/  SHFL.IDX PT, R7, R14, 0x1, 0x181f ;  /* 0x00381f000e077f89 */ /* 0x000ea200000e0000 */
[C---:B------:R-:W-:Y:S02]  /*7620*/  ISETP.NE.U32.AND P2, PT, R5.reuse, RZ, PT ;  /* 0x000000ff0500720c */ /* 0x040fe40003f45070 */
[----:B------:R-:W-:Y:S01]  /*7630*/  IADD3 R13, -R5, 0x10, RZ ;  /* 0x00000010050d7810 */ /* 0x000fe20007ffe1ff */
[----:B------:R3:W4:Y:S01]  /*7640*/  SHFL.IDX PT, R8, R11, RZ, 0x181f ;  /* 0x00181fff0b087589 */ /* 0x00072200000e0000 */
[----:B------:R-:W-:Y:S02]  /*7650*/  LOP3.LUT R0, R0, 0xf, RZ, 0xc0, !PT ;  /* 0x0000000f00007812 */ /* 0x000fe400078ec0ff */
[----:B------:R-:W-:Y:S01]  /*7660*/  LOP3.LUT R13, R13, 0xf, RZ, 0xc0, !PT ;  /* 0x0000000f0d0d7812 */ /* 0x000fe200078ec0ff */
[----:B------:R5:W4:Y:S03]  /*7670*/  SHFL.IDX PT, R9, R14, RZ, 0x181f ;  /* 0x00181fff0e097589 */ /* 0x000b2600000e0000 */
[-C--:B-1----:R-:W-:Y:S04]  /*7680*/  IADD3 R12, P1, P0, R13, R6.reuse, R208 ;  /* 0x000000060d0c7210 */ /* 0x082fe8000783e0d0 */
[-C--:B--2---:R-:W-:Y:S02]  /*7690*/  IADD3.X R13, RZ, R7.reuse, R209, P1, P0 ;  /* 0x00000007ff0d7210 */ /* 0x084fe40000fe04d1 */
[-C--:B------:R-:W-:Y:S04]  /*76a0*/  IADD3 R10, P1, P0, R10, R6.reuse, R213 ;  /* 0x000000060a0a7210 */ /* 0x080fe8000783e0d5 */
[-C--:B---3--:R-:W-:Y:S02]  /*76b0*/  IADD3.X R11, RZ, R7.reuse, R214, P1, P0 ;  /* 0x00000007ff0b7210 */ /* 0x088fe40000fe04d6 */
[----:B------:R-:W-:Y:S01]  /*76c0*/  IADD3 R6, P1, P0, R0, R6, R211 ;  /* 0x0000000600067210 */ /* 0x000fe2000783e0d3 */
[----:B------:R-:W-:Y:S03]  /*76d0*/  IMAD.U32 R0, RZ, RZ, UR11 ;  /* 0x0000000bff007e24 */ /* 0x000fe6000f8e00ff */
[----:B------:R-:W-:Y:S01]  /*76e0*/  IADD3.X R7, RZ, R7, R212, P1, P0 ;  /* 0x00000007ff077210 */ /* 0x000fe20000fe04d4 */
[----:B------:R-:W-:Y:S01]  /*76f0*/  IMAD R0, R0, 0x3000, R201 ;  /* 0x0000300000007824 */ /* 0x000fe200078e02c9 */
[----:B----4-:R-:W-:Y:S02]  /*7700*/  IADD3 R16, P1, R208, R8, RZ ;  /* 0x00000008d0107210 */ /* 0x010fe40007f3e0ff */
[----:B-----5:R-:W-:Y:S01]  /*7710*/  IADD3 R14, P0, R8, R213, RZ ;  /* 0x000000d5080e7210 */ /* 0x020fe20007f1e0ff */
[----:B------:R-:W-:Y:S02]  /*7720*/  IMAD.SHL.U32 R5, R0, 0x2, RZ ;  /* 0x0000000200057824 */ /* 0x000fe400078e00ff */
[----:B------:R-:W-:Y:S01]  /*7730*/  IMAD.X R17, R209, 0x1, R9, P1 ;  /* 0x00000001d1117824 */ /* 0x000fe200008e0609 */
[----:B------:R-:W-:Y:S01]  /*7740*/  ISETP.NE.U32.AND P1, PT, R4, RZ, PT ;  /* 0x000000ff0400720c */ /* 0x000fe20003f25070 */
[C---:B------:R-:W-:Y:S01]  /*7750*/  IMAD.X R15, R9.reuse, 0x1, R214, P0 ;  /* 0x00000001090f7824 */ /* 0x040fe200000e06d6 */
[----:B------:R-:W-:Y:S02]  /*7760*/  IADD3 R8, P0, R8, R211, RZ ;  /* 0x000000d308087210 */ /* 0x000fe40007f1e0ff */
[----:B------:R1:W-:Y:S03]  /*7770*/  LDGSTS.E.BYPASS.LTC128B.128 [R5+0xc100], [R16.64], !P5 ;  /* 0x0c10000010057fae */ /* 0x0003e6000e901d4c */
[----:B------:R-:W-:Y:S01]  /*7780*/  IMAD.X R9, R9, 0x1, R212, P0 ;  /* 0x0000000109097824 */ /* 0x000fe200000e06d4 */
[----:B------:R1:W-:Y:S01]  /*7790*/  LDGSTS.E.BYPASS.LTC128B.128 [R5+0xe100], [R14.64], !P4 ;  /* 0x0e1000000e057fae */ /* 0x0003e2000e101d4c */
[----:B------:R-:W-:Y:S03]  /*77a0*/  ISETP.NE.U32.AND P0, PT, R2, RZ, PT ;  /* 0x000000ff0200720c */ /* 0x000fe60003f05070 */
[----:B------:R1:W-:Y:S04]  /*77b0*/  LDGSTS.E.BYPASS.LTC128B.128 [R5+0x10100], [R8.64], !P6 ;  /* 0x1010000008057fae */ /* 0x0003e8000f101d4c */
[----:B------:R1:W-:Y:S04]  /*77c0*/  LDGSTS.E.BYPASS.LTC128B.128.ZFILL [R5+0xd100], [R12.64], P2 ;  /* 0x0d1000000c057fae */ /* 0x0003e80009141d4c */
[----:B------:R1:W-:Y:S04]  /*77d0*/  LDGSTS.E.BYPASS.LTC128B.128.ZFILL [R5+0xf100], [R10.64], P1 ;  /* 0x0f1000000a057fae */ /* 0x0003e80008941d4c */
[----:B------:R1:W-:Y:S02]  /*77e0*/  LDGSTS.E.BYPASS.LTC128B.128.ZFILL [R5+0x11100], [R6.64], P0 ;  /* 0x1110000006057fae */ /* 0x0003e40008141d4c */
.L_x_739:
[----:B------:R-:W-:Y:S01]  /*77f0*/  UIADD3 UR4, UR5, 0x1, URZ ;  /* 0x0000000105047890 */ /* 0x000fe2000fffe03f */
[----:B------:R-:W0:Y:S01]  /*7800*/  LDGDEPBAR ;  /* 0x00000000000079af */ /* 0x000e220000000000 */
[----:B------:R-:W-:Y:S01]  /*7810*/  UISETP.GE.AND UP0, UPT, UR5, 0x1, UPT ;  /* 0x000000010500788c */ /* 0x000fe2000bf06270 */
[C---:B------:R-:W-:Y:S01]  /*7820*/  ISETP.GT.AND P0, PT, R216.reuse, RZ, PT ;  /* 0x000000ffd800720c */ /* 0x040fe20003f04270 */
[----:B------:R-:W-:Y:S01]  /*7830*/  IMAD.MOV.U32 R0, RZ, RZ, R3 ;  /* 0x000000ffff007224 */ /* 0x000fe200078e0003 */
[----:B------:R-:W-:Y:S01]  /*7840*/  IADD3 R216, R216, -0x1, RZ ;  /* 0xffffffffd8d87810 */ /* 0x000fe20007ffe0ff */
[----:B------:R-:W-:Y:S01]  /*7850*/  USEL UR5, UR4, URZ, !UP0 ;  /* 0x0000003f04057287 */ /* 0x000fe2000c000000 */
[----:B------:R-:W-:Y:S09]  /*7860*/  IMAD.MOV.U32 R133, RZ, RZ, R132 ;  /* 0x000000ffff857224 */ /* 0x000ff200078e0084 */
[----:B------:R-:W-:-:S05]  /*7870*/  @P0 BRA `(.L_x_740) ;  /* 0xffffd04000000947 */ /* 0x000fca000383ffff */
.L_x_737:
[----:B------:R-:W2:Y:S01]  /*7880*/  SHFL.BFLY PT, R0, R215, 0x2, 0x1f ;  /* 0x0c401f00d7007f89 */ /* 0x000ea200000e0000 */
[----:B-1----:R-:W-:Y:S01]  /*7890*/  MOV R5, c[0x0][0x4e8] ;  /* 0x00013a0000057a02 */ /* 0x002fe20000000f00 */
[----:B------:R-:W1:Y:S01]  /*78a0*/  S2UR UR7, SR_CTAID.Y ;  /* 0x00000000000779c3 */ /* 0x000e620000002600 */
[----:B------:R-:W-:Y:S01]  /*78b0*/  MOV R6, R202 ;  /* 0x000000ca00067202 */ /* 0x000fe20000000f00 */
[----:B------:R-:W3:Y:S01]  /*78c0*/  SHFL.BFLY PT, R2, R217, 0x2, 0x1f ;  /* 0x0c401f00d9027f89 */ /* 0x000ee200000e0000 */
[C---:B------:R-:W-:Y:S01]  /*78d0*/  ISETP.NE.AND P4, PT, R5.reuse, 0x1, PT ;  /* 0x000000010500780c */ /* 0x040fe20003f85270 */
[----:B------:R-:W-:Y:S01]  /*78e0*/  ULDC.64 UR4, c[0x0][0x490] ;  /* 0x0001240000047ab9 */ /* 0x000fe20000000a00 */
[----:B------:R-:W-:Y:S01]  /*78f0*/  MOV R10, RZ ;  /* 0x000000ff000a7202 */ /* 0x000fe20000000f00 */
[----:B------:R-:W4:Y:S01]  /*7900*/  S2R R7, SR_TID.X ;  /* 0x0000000000077919 */ /* 0x000f220000002100 */
[----:B------:R-:W-:Y:S01]  /*7910*/  SHF.R.S32.HI R210, RZ, 0x2, R210 ;  /* 0x00000002ffd27819 */ /* 0x000fe200000114d2 */
[----:B------:R-:W-:Y:S01]  /*7920*/  IMAD R5, R5, c[0x0][0x388], RZ ;  /* 0x0000e20005057a24 */ /* 0x000fe200078e02ff */
[----:B------:R-:W-:Y:S01]  /*7930*/  SHF.L.U32 R201, R201, 0x1, RZ ;  /* 0x00000001c9c97819 */ /* 0x000fe200000006ff */
[----:B------:R-:W-:Y:S01]  /*7940*/  BSSY B0, `(.L_x_741) ;  /* 0x0000168000007945 */ /* 0x000fe20003800000 */
[----:B--2---:R-:W-:Y:S01]  /*7950*/  FADD.FTZ R11, R0, R215 ;  /* 0x000000d7000b7221 */ /* 0x004fe20000010000 */
[----:B-1----:R-:W-:Y:S01]  /*7960*/  USHF.R.S32.HI UR6, URZ, 0x1f, UR7 ;  /* 0x0000001f3f067899 */ /* 0x002fe20008011407 */
[----:B---3--:R-:W-:Y:S01]  /*7970*/  FADD.FTZ R9, R2, R217 ;  /* 0x000000d902097221 */ /* 0x008fe20000010000 */
[----:B------:R-:W-:-:S02]  /*7980*/  UIMAD.WIDE.U32 UR10, UR7, UR4, URZ ;  /* 0x00000004070a72a5 */ /* 0x000fc4000f8e003f */
[----:B------:R-:W1:Y:S01]  /*7990*/  SHFL.BFLY PT, R2, R11, 0x1, 0x1f ;  /* 0x0c201f000b027f89 */ /* 0x000e6200000e0000 */
[----:B------:R-:W-:Y:S01]  /*79a0*/  UIMAD UR8, UR6, UR4, URZ ;  /* 0x00000004060872a4 */ /* 0x000fe2000f8e023f */
[----:B----4-:R-:W-:Y:S02]  /*79b0*/  SHF.R.S32.HI R8, RZ, 0x1f, R7 ;  /* 0x0000001fff087819 */ /* 0x010fe40000011407 */
[----:B------:R-:W2:Y:S01]  /*79c0*/  SHFL.BFLY PT, R4, R9, 0x1, 0x1f ;  /* 0x0c201f0009047f89 */ /* 0x000ea200000e0000 */
[----:B------:R-:W-:Y:S01]  /*79d0*/  UIMAD UR8, UR7, UR5, UR8 ;  /* 0x00000005070872a4 */ /* 0x000fe2000f8e0208 */
[CC--:B------:R-:W-:Y:S02]  /*79e0*/  LEA.HI R0, R8.reuse, R7.reuse, RZ, 0x5 ;  /* 0x0000000708007211 */ /* 0x0c0fe400078f28ff */
[----:B------:R-:W-:Y:S01]  /*79f0*/  LEA.HI R8, R8, R7, RZ, 0x2 ;  /* 0x0000000708087211 */ /* 0x000fe200078f10ff */
[----:B------:R-:W-:Y:S01]  /*7a00*/  ULDC.64 UR4, c[0x0][0x3e8] ;  /* 0x0000fa0000047ab9 */ /* 0x000fe20000000a00 */
[----:B------:R-:W-:Y:S01]  /*7a10*/  LOP3.LUT R14, R0, 0xffffffe0, RZ, 0xc0, !PT ;  /* 0xffffffe0000e7812 */ /* 0x000fe200078ec0ff */
[----:B------:R-:W-:Y:S01]  /*7a20*/  UIMAD UR6, UR6, UR4, URZ ;  /* 0x00000004060672a4 */ /* 0x000fe2000f8e023f */
[----:B------:R-:W-:Y:S01]  /*7a30*/  LOP3.LUT R12, R8, 0xfffffffc, RZ, 0xc0, !PT ;  /* 0xfffffffc080c7812 */ /* 0x000fe200078ec0ff */
[----:B------:R-:W-:Y:S01]  /*7a40*/  UIMAD.WIDE.U32 UR14, UR7, UR4, URZ ;  /* 0x00000004070e72a5 */ /* 0x000fe2000f8e003f */
[----:B------:R-:W-:Y:S01]  /*7a50*/  SHF.R.S32.HI R0, RZ, 0x5, R0 ;  /* 0x00000005ff007819 */ /* 0x000fe20000011400 */
[----:B------:R-:W-:Y:S01]  /*7a60*/  UIMAD UR5, UR7, UR5, UR6 ;  /* 0x00000005070572a4 */ /* 0x000fe2000f8e0206 */
[----:B------:R-:W-:Y:S01]  /*7a70*/  MOV R19, UR11 ;  /* 0x0000000b00137c02 */ /* 0x000fe20008000f00 */
[----:B------:R-:W-:Y:S01]  /*7a80*/  UIADD3 UR8, UR11, UR8, URZ ;  /* 0x000000080b087290 */ /* 0x000fe2000fffe03f */
[----:B------:R-:W-:Y:S01]  /*7a90*/  MOV R18, UR10 ;  /* 0x0000000a00127c02 */ /* 0x000fe20008000f00 */
[----:B------:R-:W-:Y:S01]  /*7aa0*/  UIADD3 UR5, UR15, UR5, URZ ;  /* 0x000000050f057290 */ /* 0x000fe2000fffe03f */
[----:B------:R-:W-:Y:S01]  /*7ab0*/  MOV R17, UR15 ;  /* 0x0000000f00117c02 */ /* 0x000fe20008000f00 */
[----:B------:R-:W-:-:S02]  /*7ac0*/  IMAD.U32 R16, RZ, RZ, UR14 ;  /* 0x0000000eff107e24 */ /* 0x000fc4000f8e00ff */
[----:B------:R-:W-:Y:S01]  /*7ad0*/  MOV R19, UR8 ;  /* 0x0000000800137c02 */ /* 0x000fe20008000f00 */
[----:B-1----:R-:W-:Y:S01]  /*7ae0*/  FADD.FTZ R2, R11, R2 ;  /* 0x000000020b027221 */ /* 0x002fe20000010000 */
[----:B------:R-:W-:Y:S01]  /*7af0*/  IADD3 R11, -R14, R7, RZ ;  /* 0x000000070e0b7210 */ /* 0x000fe20007ffe1ff */
[----:B------:R-:W-:Y:S01]  /*7b00*/  IMAD.IADD R7, R7, 0x1, -R12 ;  /* 0x0000000107077824 */ /* 0x000fe200078e0a0c */
[----:B------:R-:W-:Y:S01]  /*7b10*/  MOV R14, 0xff800000 ;  /* 0xff800000000e7802 */ /* 0x000fe20000000f00 */
[----:B--2---:R-:W-:Y:S01]  /*7b20*/  FADD.FTZ R4, R9, R4 ;  /* 0x0000000409047221 */ /* 0x004fe20000010000 */
[----:B------:R-:W-:Y:S01]  /*7b30*/  BAR.SYNC.DEFER_BLOCKING 0x1, 0x100 ;  /* 0x0044000000007b1d */ /* 0x000fe20000010000 */
[----:B------:R-:W-:Y:S01]  /*7b40*/  FSETP.NE.FTZ.AND P0, PT, R2, RZ, PT ;  /* 0x000000ff0200720b */ /* 0x000fe20003f15000 */
[----:B------:R-:W-:Y:S01]  /*7b50*/  @P4 IMAD.HI.U32 R9, R202, c[0x0][0x4ec], RZ ;  /* 0x00013b00ca094a27 */ /* 0x000fe200078e00ff */
[----:B------:R-:W-:Y:S02]  /*7b60*/  LOP3.LUT P3, RZ, R11, 0x3, RZ, 0xc0, !PT ;  /* 0x000000030bff7812 */ /* 0x000fe4000786c0ff */
[----:B------:R-:W-:-:S02]  /*7b70*/  FSETP.NE.FTZ.AND P1, PT, R4, RZ, PT ;  /* 0x000000ff0400720b */ /* 0x000fc40003f35000 */
[----:B------:R-:W-:Y:S02]  /*7b80*/  @P4 SHF.R.U32.HI R6, RZ, c[0x0][0x4f0], R9 ;  /* 0x00013c00ff064a19 */ /* 0x000fe40000011609 */
[----:B------:R-:W-:Y:S02]  /*7b90*/  MOV R9, RZ ;  /* 0x000000ff00097202 */ /* 0x000fe40000000f00 */
[----:B------:R-:W-:Y:S02]  /*7ba0*/  IADD3 R13, -R6, RZ, RZ ;  /* 0x000000ff060d7210 */ /* 0x000fe40007ffe1ff */
[----:B------:R-:W-:Y:S01]  /*7bb0*/  MOV R17, UR5 ;  /* 0x0000000500117c02 */ /* 0x000fe20008000f00 */
[----:B------:R-:W1:Y:S02]  /*7bc0*/  @P0 MUFU.LG2 R12, R2 ;  /* 0x00000002000c0308 */ /* 0x000e640000000c00 */
[----:B------:R-:W-:Y:S01]  /*7bd0*/  IMAD R11, R13, c[0x0][0x4e8], R202 ;  /* 0x00013a000d0b7a24 */ /* 0x000fe200078e02ca */
[----:B------:R-:W-:-:S02]  /*7be0*/  SHF.R.S32.HI R13, RZ, 0x2, R8 ;  /* 0x00000002ff0d7819 */ /* 0x000fc40000011408 */
[----:B------:R-:W-:-:S03]  /*7bf0*/  SHF.R.S32.HI R8, RZ, 0x1f, R8 ;  /* 0x0000001fff087819 */ /* 0x000fc60000011408 */
[----:B------:R2:W3:Y:S01]  /*7c00*/  @P0 MUFU.RCP R9, R2 ;  /* 0x0000000200090308 */ /* 0x0004e20000001000 */
[----:B------:R-:W-:-:S04]  /*7c10*/  LEA.HI R8, R8, R13, RZ, 0x3 ;  /* 0x0000000d08087211 */ /* 0x000fc800078f18ff */
[----:B------:R-:W-:-:S03]  /*7c20*/  LOP3.LUT R8, R8, 0xfffffff8, RZ, 0xc0, !PT ;  /* 0xfffffff808087812 */ /* 0x000fc600078ec0ff */
[----:B------:R-:W-:Y:S01]  /*7c30*/  @P1 MUFU.RCP R10, R4 ;  /* 0x00000004000a1308 */ /* 0x000fe20000001000 */
[----:B-1----:R-:W-:Y:S01]  /*7c40*/  @P0 FMUL.FTZ R12, R12, 0.69314718246459960938 ;  /* 0x3f3172180c0c0820 */ /* 0x002fe20000410000 */
[----:B--2---:R-:W-:-:S06]  /*7c50*/  @P0 MOV R2, 0x3f317218 ;  /* 0x3f31721800020802 */ /* 0x004fcc0000000f00 */
[----:B------:R-:W1:Y:S01]  /*7c60*/  @P1 MUFU.LG2 R4, R4 ;  /* 0x0000000400041308 */ /* 0x000e620000000c00 */
[C---:B---3--:R-:W-:Y:S02]  /*7c70*/  FMUL.FTZ R131, R9.reuse, R131 ;  /* 0x0000008309837220 */ /* 0x048fe40000410000 */
[C---:B------:R-:W-:Y:S02]  /*7c80*/  FMUL.FTZ R130, R9.reuse, R130 ;  /* 0x0000008209827220 */ /* 0x040fe40000410000 */
[----:B------:R-:W-:Y:S02]  /*7c90*/  @P0 FMUL.FTZ R2, R2, c[0x0][0x2d0] ;  /* 0x0000b40002020a20 */ /* 0x000fe40000410000 */
[----:B------:R-:W-:Y:S01]  /*7ca0*/  FMUL.FTZ R127, R9, R127 ;  /* 0x0000007f097f7220 */ /* 0x000fe20000410000 */
[----:B------:R-:W-:Y:S01]  /*7cb0*/  F2FP.PACK_AB R130, R131, R130 ;  /* 0x000000828382723e */ /* 0x000fe200000000ff */
[C---:B------:R-:W-:Y:S02]  /*7cc0*/  FMUL.FTZ R126, R9.reuse, R126 ;  /* 0x0000007e097e7220 */ /* 0x040fe40000410000 */
[----:B------:R-:W-:-:S02]  /*7cd0*/  FMUL.FTZ R123, R9, R123 ;  /* 0x0000007b097b7220 */ /* 0x000fc40000410000 */
[----:B------:R-:W-:Y:S01]  /*7ce0*/  FMUL.FTZ R122, R9, R122 ;  /* 0x0000007a097a7220 */ /* 0x000fe20000410000 */
[----:B------:R-:W-:Y:S01]  /*7cf0*/  F2FP.PACK_AB R126, R127, R126 ;  /* 0x0000007e7f7e723e */ /* 0x000fe200000000ff */
[C---:B------:R-:W-:Y:S02]  /*7d00*/  FMUL.FTZ R119, R9.reuse, R119 ;  /* 0x0000007709777220 */ /* 0x040fe40000410000 */
[----:B------:R-:W-:Y:S01]  /*7d10*/  FMUL.FTZ R118, R9, R118 ;  /* 0x0000007609767220 */ /* 0x000fe20000410000 */
[----:B------:R-:W-:Y:S01]  /*7d20*/  F2FP.PACK_AB R122, R123, R122 ;  /* 0x0000007a7b7a723e */ /* 0x000fe200000000ff */
[C---:B------:R-:W-:Y:S02]  /*7d30*/  FMUL.FTZ R115, R9.reuse, R115 ;  /* 0x0000007309737220 */ /* 0x040fe40000410000 */
[----:B------:R-:W-:Y:S01]  /*7d40*/  FMUL.FTZ R114, R9, R114 ;  /* 0x0000007209727220 */ /* 0x000fe20000410000 */
[----:B------:R-:W-:Y:S01]  /*7d50*/  F2FP.PACK_AB R118, R119, R118 ;  /* 0x000000767776723e */ /* 0x000fe200000000ff */
        /* <DEDUP_REMOVED lines=56> */
[----:B------:R-:W-:Y:S01]  /*80e0*/  IADD3 R9, R13, -R8, RZ ;  /* 0x800000080d097210 */ /* 0x000fe20007ffe0ff */
[----:B-1----:R-:W-:Y:S01]  /*80f0*/  @P1 FMUL.FTZ R15, R4, 0.69314718246459960938 ;  /* 0x3f317218040f1820 */ /* 0x002fe20000410000 */
[----:B------:R-:W-:Y:S01]  /*8100*/  MOV R13, 0xff800000 ;  /* 0xff800000000d7802 */ /* 0x000fe20000000f00 */
[----:B------:R-:W-:Y:S01]  /*8110*/  @P0 FFMA.FTZ R13, R2, R3, R12 ;  /* 0x00000003020d0223 */ /* 0x000fe2000001000c */
[----:B------:R-:W-:Y:S01]  /*8120*/  @P1 MOV R8, 0x3f317218 ;  /* 0x3f31721800081802 */ /* 0x000fe20000000f00 */
[----:B------:R-:W1:Y:S01]  /*8130*/  S2R R3, SR_CTAID.Z ;  /* 0x0000000000037919 */ /* 0x000e620000002700 */
[----:B------:R-:W-:Y:S01]  /*8140*/  LEA.HI R4, R7, R7, RZ, 0x1 ;  /* 0x0000000707047211 */ /* 0x000fe200078f08ff */
[----:B------:R-:W-:Y:S01]  /*8150*/  FMUL.FTZ R129, R10, R129 ;  /* 0x000000810a817220 */ /* 0x000fe20000410000 */
[----:B------:R-:W-:Y:S01]  /*8160*/  F2FP.PACK_AB R94, R95, R94 ;  /* 0x0000005e5f5e723e */ /* 0x000fe200000000ff */
[----:B------:R-:W-:Y:S01]  /*8170*/  @P1 FMUL.FTZ R8, R8, c[0x0][0x2d0] ;  /* 0x0000b40008081a20 */ /* 0x000fe20000410000 */
[----:B------:R-:W-:Y:S01]  /*8180*/  LOP3.LUT R12, R4, 0x1ffffffe, RZ, 0xc0, !PT ;  /* 0x1ffffffe040c7812 */ /* 0x000fe200078ec0ff */
[----:B------:R-:W-:Y:S01]  /*8190*/  FMUL.FTZ R128, R10, R128 ;  /* 0x000000800a807220 */ /* 0x000fe20000410000 */
[----:B------:R-:W-:Y:S01]  /*81a0*/  F2FP.PACK_AB R98, R99, R98 ;  /* 0x000000626362723e */ /* 0x000fe200000000ff */
[----:B------:R-:W-:Y:S01]  /*81b0*/  @P1 FFMA.FTZ R14, R8, R132, R15 ;  /* 0x00000084080e1223 */ /* 0x000fe2000001000f */
[----:B------:R-:W-:Y:S01]  /*81c0*/  SHF.R.S32.HI R15, RZ, 0x1f, R0 ;  /* 0x0000001fff0f7819 */ /* 0x000fe20000011400 */
[----:B------:R-:W2:Y:S01]  /*81d0*/  S2R R8, SR_CTAID.X ;  /* 0x0000000000087919 */ /* 0x000ea20000002500 */
[----:B------:R-:W-:Y:S01]  /*81e0*/  IADD3 R12, R7, -R12, RZ ;  /* 0x8000000c070c7210 */ /* 0x000fe20007ffe0ff */
[C---:B------:R-:W-:Y:S01]  /*81f0*/  FMUL.FTZ R125, R10.reuse, R125 ;  /* 0x0000007d0a7d7220 */ /* 0x040fe20000410000 */
[----:B------:R-:W-:Y:S01]  /*8200*/  LEA.HI R15, R15, R0, RZ, 0x3 ;  /* 0x000000000f0f7211 */ /* 0x000fe200078f18ff */
[C---:B------:R-:W-:Y:S01]  /*8210*/  FMUL.FTZ R124, R10.reuse, R124 ;  /* 0x0000007c0a7c7220 */ /* 0x040fe20000410000 */
[----:B------:R-:W-:Y:S01]  /*8220*/  R2P PR, R9, 0x6 ;  /* 0x0000000609007804 */ /* 0x000fe20000000000 */
[C---:B------:R-:W-:Y:S01]  /*8230*/  FMUL.FTZ R121, R10.reuse, R121 ;  /* 0x000000790a797220 */ /* 0x040fe20000410000 */
[----:B------:R-:W-:Y:S01]  /*8240*/  LOP3.LUT R15, R15, 0xffffff8, RZ, 0xc0, !PT ;  /* 0x0ffffff80f0f7812 */ /* 0x000fe200078ec0ff */
[C---:B------:R-:W-:Y:S01]  /*8250*/  FMUL.FTZ R120, R10.reuse, R120 ;  /* 0x000000780a787220 */ /* 0x040fe20000410000 */
[----:B------:R-:W-:Y:S01]  /*8260*/  F2FP.PACK_AB R128, R129, R128 ;  /* 0x000000808180723e */ /* 0x000fe200000000ff */
[----:B------:R-:W-:Y:S01]  /*8270*/  FMUL.FTZ R117, R10, R117 ;  /* 0x000000750a757220 */ /* 0x000fe20000410000 */
[----:B------:R-:W-:Y:S01]  /*8280*/  F2FP.PACK_AB R124, R125, R124 ;  /* 0x0000007c7d7c723e */ /* 0x000fe200000000ff */
[C---:B------:R-:W-:Y:S01]  /*8290*/  IMAD.IADD R15, R0.reuse, 0x1, -R15 ;  /* 0x00000001000f7824 */ /* 0x040fe200078e0a0f */
[----:B------:R-:W-:Y:S01]  /*82a0*/  LEA R0, R0, R7, 0x9 ;  /* 0x0000000700007211 */ /* 0x000fe200078e48ff */
[----:B-1----:R-:W-:Y:S01]  /*82b0*/  IMAD.WIDE.U32 R16, R3, c[0x0][0x3f0], R16 ;  /* 0x0000fc0003107a25 */ /* 0x002fe200078e0010 */
[----:B------:R-:W-:-:S02]  /*82c0*/  SHF.R.S32.HI R2, RZ, 0x1f, R3 ;  /* 0x0000001fff027819 */ /* 0x000fc40000011403 */
[----:B------:R-:W-:Y:S01]  /*82d0*/  LOP3.LUT R7, R9, 0x1, RZ, 0xc0, !PT ;  /* 0x0000000109077812 */ /* 0x000fe200078ec0ff */
[----:B------:R-:W-:Y:S01]  /*82e0*/  IMAD.WIDE.U32 R18, R3, c[0x0][0x498], R18 ;  /* 0x0001260003127a25 */ /* 0x000fe200078e0012 */
[----:B------:R-:W-:Y:S02]  /*82f0*/  SHF.L.U32 R9, R9, 0x6, RZ ;  /* 0x0000000609097819 */ /* 0x000fe400000006ff */
[----:B------:R-:W-:Y:S01]  /*8300*/  LEA R15, R15, R210, 0x4 ;  /* 0x000000d20f0f7211 */ /* 0x000fe200078e20ff */
[C---:B------:R-:W-:Y:S01]  /*8310*/  IMAD R4, R2.reuse, c[0x0][0x3f0], RZ ;  /* 0x0000fc0002047a24 */ /* 0x040fe200078e02ff */
[----:B------:R-:W-:Y:S01]  /*8320*/  LOP3.LUT R9, R9, 0x1c0, RZ, 0xc0, !PT ;  /* 0x000001c009097812 */ /* 0x000fe200078ec0ff */
[----:B------:R-:W-:Y:S01]  /*8330*/  IMAD R2, R2, c[0x0][0x498], RZ ;  /* 0x0001260002027a24 */ /* 0x000fe200078e02ff */
[----:B------:R-:W-:Y:S01]  /*8340*/  ISETP.NE.U32.AND P0, PT, R7, 0x1, PT ;  /* 0x000000010700780c */ /* 0x000fe20003f05070 */
[----:B------:R-:W-:Y:S01]  /*8350*/  IMAD R4, R3, c[0x0][0x3f4], R4 ;  /* 0x0000fd0003047a24 */ /* 0x000fe200078e0204 */
[----:B------:R-:W-:Y:S01]  /*8360*/  LEA.HI R9, R9, R9, RZ, 0x1d ;  /* 0x0000000909097211 */ /* 0x000fe200078fe8ff */
[----:B------:R-:W-:Y:S01]  /*8370*/  IMAD R7, R12, 0x8, R15 ;  /* 0x000000080c077824 */ /* 0x000fe200078e020f */
[----:B------:R-:W-:Y:S01]  /*8380*/  F2FP.PACK_AB R120, R121, R120 ;  /* 0x000000787978723e */ /* 0x000fe200000000ff */
[----:B------:R-:W-:Y:S01]  /*8390*/  IMAD R2, R3, c[0x0][0x49c], R2 ;  /* 0x0001270003027a24 */ /* 0x000fe200078e0202 */
[----:B------:R-:W-:Y:S01]  /*83a0*/  IADD3 R17, R17, R4, RZ ;  /* 0x0000000411117210 */ /* 0x000fe20007ffe0ff */
[----:B------:R-:W-:Y:S01]  /*83b0*/  FMUL.FTZ R116, R10, R116 ;  /* 0x000000740a747220 */ /* 0x000fe20000410000 */
[----:B--2---:R-:W-:Y:S01]  /*83c0*/  LEA R4, R8, R15, 0x7 ;  /* 0x0000000f08047211 */ /* 0x004fe200078e38ff */
[----:B------:R-:W-:Y:S01]  /*83d0*/  FMUL.FTZ R113, R10, R113 ;  /* 0x000000710a717220 */ /* 0x000fe20000410000 */
[----:B------:R-:W-:Y:S01]  /*83e0*/  LEA R0, R0, R9, 0x1 ;  /* 0x0000000900007211 */ /* 0x000fe200078e08ff */
[----:B------:R-:W-:Y:S01]  /*83f0*/  IMAD.WIDE.U32 R16, R6, c[0x0][0x3e0], R16 ;  /* 0x0000f80006107a25 */ /* 0x000fe200078e0010 */
[----:B------:R-:W-:-:S02]  /*8400*/  LEA R7, R8, R7, 0x7 ;  /* 0x0000000708077211 */ /* 0x000fc400078e38ff */
[----:B------:R-:W-:Y:S01]  /*8410*/  ISETP.GE.OR P5, PT, R4, R5, P3 ;  /* 0x000000050400720c */ /* 0x000fe20001fa6670 */
[C---:B------:R-:W-:Y:S01]  /*8420*/  FMUL.FTZ R112, R10.reuse, R112 ;  /* 0x000000700a707220 */ /* 0x040fe20000410000 */
[----:B------:R-:W-:Y:S01]  /*8430*/  SHF.R.S32.HI R3, RZ, 0x1f, R6 ;  /* 0x0000001fff037819 */ /* 0x000fe20000011406 */
[----:B------:R-:W-:Y:S01]  /*8440*/  FMUL.FTZ R109, R10, R109 ;  /* 0x0000006d0a6d7220 */ /* 0x000fe20000410000 */
[----:B------:R-:W-:Y:S01]  /*8450*/  IADD3 R4, R4, 0x8, RZ ;  /* 0x0000000804047810 */ /* 0x000fe20007ffe0ff */
[----:B------:R-:W-:Y:S01]  /*8460*/  FMUL.FTZ R108, R10, R108 ;  /* 0x0000006c0a6c7220 */ /* 0x000fe20000410000 */
[----:B------:R-:W-:Y:S01]  /*8470*/  SHF.L.U32 R9, R0, 0x1, RZ ;  /* 0x0000000100097819 */ /* 0x000fe200000006ff */
[----:B------:R-:W-:Y:S01]  /*8480*/  @P4 IMAD.HI.U32 R0, R7, c[0x0][0x4ec], RZ ;  /* 0x00013b0007004a27 */ /* 0x000fe200078e00ff */
[----:B------:R-:W-:Y:S02]  /*8490*/  ISETP.GE.OR P3, PT, R4, R5, P3 ;  /* 0x000000050400720c */ /* 0x000fe40001f66670 */
[----:B------:R-:W-:Y:S01]  /*84a0*/  MOV R15, R7 ;  /* 0x00000007000f7202 */ /* 0x000fe20000000f00 */
[----:B------:R-:W-:Y:S01]  /*84b0*/  IMAD R3, R3, c[0x0][0x3e0], RZ ;  /* 0x0000f80003037a24 */ /* 0x000fe200078e02ff */
[C---:B------:R-:W-:Y:S01]  /*84c0*/  IADD3 R4, R9.reuse, 0x80, RZ ;  /* 0x0000008009047810 */ /* 0x040fe20007ffe0ff */
[----:B------:R-:W-:Y:S01]  /*84d0*/  FMUL.FTZ R105, R10, R105 ;  /* 0x000000690a697220 */ /* 0x000fe20000410000 */
[----:B------:R-:W-:Y:S01]  /*84e0*/  @P4 SHF.R.U32.HI R15, RZ, c[0x0][0x4f0], R0 ;  /* 0x00013c00ff0f4a19 */ /* 0x000fe20000011600 */
[----:B------:R-:W-:Y:S01]  /*84f0*/  IMAD R3, R6, c[0x0][0x3e4], R3 ;  /* 0x0000f90006037a24 */ /* 0x000fe200078e0203 */
[----:B------:R-:W-:Y:S01]  /*8500*/  IADD3 R21, R9, 0x70, RZ ;  /* 0x0000007009157810 */ /* 0x000fe20007ffe0ff */
[----:B------:R-:W-:Y:S01]  /*8510*/  FMUL.FTZ R104, R10, R104 ;  /* 0x000000680a687220 */ /* 0x000fe20000410000 */
[----:B------:R-:W-:Y:S01]  /*8520*/  @P0 IADD3 R21, R4, 0x10, RZ ;  /* 0x0000001004150810 */ /* 0x000fe20007ffe0ff */
[----:B------:R-:W-:Y:S01]  /*8530*/  IMAD.IADD R17, R17, 0x1, R3 ;  /* 0x0000000111117824 */ /* 0x000fe200078e0203 */
[C---:B------:R-:W-:Y:S01]  /*8540*/  IADD3 R4, -R15.reuse, RZ, RZ ;  /* 0x000000ff0f047210 */ /* 0x040fe20007ffe1ff */
[C---:B------:R-:W-:Y:S01]  /*8550*/  FMUL.FTZ R101, R10.reuse, R101 ;  /* 0x000000650a657220 */ /* 0x040fe20000410000 */
[----:B------:R-:W-:Y:S01]  /*8560*/  SHF.R.S32.HI R3, RZ, 0x1f, R15 ;  /* 0x0000001fff037819 */ /* 0x000fe2000001140f */
[----:B------:R-:W-:Y:S01]  /*8570*/  FMUL.FTZ R100, R10, R100 ;  /* 0x000000640a647220 */ /* 0x000fe20000410000 */
[----:B------:R-:W-:Y:S01]  /*8580*/  IADD3 R18, P0, R15, R18, RZ ;  /* 0x000000120f127210 */ /* 0x000fe20007f1e0ff */
[----:B------:R-:W-:Y:S01]  /*8590*/  IMAD R7, R4, c[0x0][0x4e8], R7 ;  /* 0x00013a0004077a24 */ /* 0x000fe200078e0207 */
[----:B------:R-:W-:Y:S01]  /*85a0*/  SEL R0, R135, 0xffffffe0, !P1 ;  /* 0xffffffe087007807 */ /* 0x000fe20004800000 */
[C---:B------:R-:W-:Y:S01]  /*85b0*/  FMUL.FTZ R37, R10.reuse, R37 ;  /* 0x000000250a257220 */ /* 0x040fe20000410000 */
[----:B------:R-:W-:Y:S01]  /*85c0*/  IADD3.X R19, R3, R19, R2, P0, !PT ;  /* 0x0000001303137210 */ /* 0x000fe200007fe402 */
[C---:B------:R-:W-:Y:S01]  /*85d0*/  FMUL.FTZ R36, R10.reuse, R36 ;  /* 0x000000240a247220 */ /* 0x040fe20000410000 */
[----:B------:R-:W-:Y:S01]  /*85e0*/  IADD3 R3, R9, R0, RZ ;  /* 0x0000000009037210 */ /* 0x000fe20007ffe0ff */
[----:B------:R-:W-:Y:S01]  /*85f0*/  FMUL.FTZ R41, R10, R41 ;  /* 0x000000290a297220 */ /* 0x000fe20000410000 */
[----:B------:R-:W-:Y:S01]  /*8600*/  IADD3 R15, R0, R21, RZ ;  /* 0x00000015000f7210 */ /* 0x000fe20007ffe0ff */
[----:B------:R-:W-:Y:S01]  /*8610*/  FMUL.FTZ R40, R10, R40 ;  /* 0x000000280a287220 */ /* 0x000fe20000410000 */
[----:B------:R-:W-:Y:S01]  /*8620*/  SHF.R.S32.HI R0, RZ, 0x1f, R7 ;  /* 0x0000001fff007819 */ /* 0x000fe20000011407 */
[----:B------:R-:W-:Y:S01]  /*8630*/  IMAD.WIDE.U32 R18, R7, c[0x0][0x488], R18 ;  /* 0x0001220007127a25 */ /* 0x000fe200078e0012 */
[----:B------:R-:W-:Y:S01]  /*8640*/  MOV R2, 0x40 ;  /* 0x0000004000027802 */ /* 0x000fe20000000f00 */
[----:B------:R-:W-:Y:S01]  /*8650*/  STS [R9+0x80], R128 ;  /* 0x0000808009007388 */ /* 0x000fe20000000800 */
[----:B------:R-:W-:Y:S01]  /*8660*/  F2FP.PACK_AB R116, R117, R116 ;  /* 0x000000747574723e */ /* 0x000fe200000000ff */
[----:B------:R-:W-:Y:S01]  /*8670*/  IMAD R0, R0, c[0x0][0x488], RZ ;  /* 0x0001220000007a24 */ /* 0x000fe200078e02ff */
[----:B------:R-:W-:Y:S01]  /*8680*/  SEL R2, R2, 0xffffffc0, !P2 ;  /* 0xffffffc002027807 */ /* 0x000fe20005000000 */
[C---:B------:R-:W-:Y:S01]  /*8690*/  FMUL.FTZ R45, R10.reuse, R45 ;  /* 0x0000002d0a2d7220 */ /* 0x040fe20000410000 */
[----:B------:R-:W-:Y:S01]  /*86a0*/  F2FP.PACK_AB R112, R113, R112 ;  /* 0x000000707170723e */ /* 0x000fe200000000ff */
[----:B------:R-:W-:Y:S01]  /*86b0*/  IMAD R0, R7, c[0x0][0x48c], R0 ;  /* 0x0001230007007a24 */ /* 0x000fe200078e0200 */
[----:B------:R-:W-:Y:S01]  /*86c0*/  IADD3 R23, R9, R2, RZ ;  /* 0x0000000209177210 */ /* 0x000fe20007ffe0ff */
[----:B------:R-:W-:Y:S01]  /*86d0*/  FMUL.FTZ R44, R10, R44 ;  /* 0x0000002c0a2c7220 */ /* 0x000fe20000410000 */
[----:B------:R-:W-:Y:S01]  /*86e0*/  F2FP.PACK_AB R108, R109, R108 ;  /* 0x0000006c6d6c723e */ /* 0x000fe200000000ff */
[----:B------:R-:W-:Y:S01]  /*86f0*/  STS [R9+0x480], R130 ;  /* 0x0004808209007388 */ /* 0x000fe20000000800 */
[----:B------:R-:W-:Y:S01]  /*8700*/  IMAD.IADD R7, R2, 0x1, R21 ;  /* 0x0000000102077824 */ /* 0x000fe200078e0215 */
[----:B------:R-:W-:Y:S01]  /*8710*/  F2FP.PACK_AB R104, R105, R104 ;  /* 0x000000686968723e */ /* 0x000fe200000000ff */
[C---:B------:R-:W-:Y:S01]  /*8720*/  FMUL.FTZ R49, R10.reuse, R49 ;  /* 0x000000310a317220 */ /* 0x040fe20000410000 */
[----:B------:R-:W-:Y:S01]  /*8730*/  STS [R21], R124 ;  /* 0x0000007c15007388 */ /* 0x000fe20000000800 */
[----:B------:R-:W-:Y:S01]  /*8740*/  FMUL.FTZ R48, R10, R48 ;  /* 0x000000300a307220 */ /* 0x000fe20000410000 */
[----:B------:R-:W-:Y:S01]  /*8750*/  IADD3 R25, R2, R3, RZ ;  /* 0x0000000302197210 */ /* 0x000fe20007ffe0ff */
[C---:B------:R-:W-:Y:S01]  /*8760*/  FMUL.FTZ R53, R10.reuse, R53 ;  /* 0x000000350a357220 */ /* 0x040fe20000410000 */
[----:B------:R-:W-:Y:S01]  /*8770*/  STS [R21+0x400], R126 ;  /* 0x0004007e15007388 */ /* 0x000fe20000000800 */
[C---:B------:R-:W-:Y:S01]  /*8780*/  FMUL.FTZ R52, R10.reuse, R52 ;  /* 0x000000340a347220 */ /* 0x040fe20000410000 */
[----:B------:R-:W-:Y:S01]  /*8790*/  F2FP.PACK_AB R100, R101, R100 ;  /* 0x000000646564723e */ /* 0x000fe200000000ff */
[C---:B------:R-:W-:Y:S01]  /*87a0*/  FMUL.FTZ R57, R10.reuse, R57 ;  /* 0x000000390a397220 */ /* 0x040fe20000410000 */
[----:B------:R-:W-:Y:S01]  /*87b0*/  STS [R3+0x80], R120 ;  /* 0x0000807803007388 */ /* 0x000fe20000000800 */
[----:B------:R-:W-:Y:S01]  /*87c0*/  IADD3 R27, R15, R2, RZ ;  /* 0x000000020f1b7210 */ /* 0x000fe20007ffe0ff */
[C---:B------:R-:W-:Y:S01]  /*87d0*/  FMUL.FTZ R56, R10.reuse, R56 ;  /* 0x000000380a387220 */ /* 0x040fe20000410000 */
[----:B------:R-:W-:Y:S01]  /*87e0*/  F2FP.PACK_AB R36, R37, R36 ;  /* 0x000000242524723e */ /* 0x000fe200000000ff */
        /* <DEDUP_REMOVED lines=39> */
[----:B------:R-:W-:Y:S01]  /*8a60*/  FMUL.FTZ R10, R10, R96 ;  /* 0x000000600a0a7220 */ /* 0x000fe20000410000 */
[----:B------:R-:W-:Y:S01]  /*8a70*/  STS [R27+0x400], R102 ;  /* 0x000400661b007388 */ /* 0x000fe20000000800 */
[----:B------:R-:W-:-:S02]  /*8a80*/  F2FP.PACK_AB R80, R81, R80 ;  /* 0x000000505150723e */ /* 0x000fc400000000ff */
[----:B------:R-:W-:Y:S01]  /*8a90*/  F2FP.PACK_AB R84, R85, R84 ;  /* 0x000000545554723e */ /* 0x000fe200000000ff */
[----:B------:R-:W-:Y:S01]  /*8aa0*/  STS [R9+0x4080], R36 ;  /* 0x0040802409007388 */ /* 0x000fe20000000800 */
[----:B------:R-:W-:Y:S02]  /*8ab0*/  LEA R4, P0, R18, c[0x0][0x450], 0x2 ;  /* 0x0001140012047a11 */ /* 0x000fe400078010ff */
[----:B------:R-:W-:Y:S01]  /*8ac0*/  IADD3 R19, R19, R0, RZ ;  /* 0x0000000013137210 */ /* 0x000fe20007ffe0ff */
[----:B------:R-:W-:Y:S01]  /*8ad0*/  STS [R9+0x4480], R38 ;  /* 0x0044802609007388 */ /* 0x000fe20000000800 */
[----:B------:R-:W-:Y:S02]  /*8ae0*/  F2FP.PACK_AB R88, R89, R88 ;  /* 0x000000585958723e */ /* 0x000fe400000000ff */
[----:B------:R-:W-:Y:S01]  /*8af0*/  F2FP.PACK_AB R92, R93, R92 ;  /* 0x0000005c5d5c723e */ /* 0x000fe200000000ff */
[----:B------:R-:W-:Y:S01]  /*8b00*/  STS [R21+0x4000], R40 ;  /* 0x0040002815007388 */ /* 0x000fe20000000800 */
[----:B------:R-:W-:-:S02]  /*8b10*/  F2FP.PACK_AB R10, R97, R10 ;  /* 0x0000000a610a723e */ /* 0x000fc400000000ff */
[----:B------:R-:W-:Y:S01]  /*8b20*/  LEA.HI.X R19, R18, c[0x0][0x454], R19, 0x2, P0 ;  /* 0x0001150012137a11 */ /* 0x000fe200000f1413 */
[----:B------:R-:W-:Y:S01]  /*8b30*/  STS [R21+0x4400], R42 ;  /* 0x0044002a15007388 */ /* 0x000fe20000000800 */
[----:B------:R-:W-:-:S03]  /*8b40*/  SHF.R.S32.HI R0, RZ, 0x1f, R11 ;  /* 0x0000001fff007819 */ /* 0x000fc6000001140b */
[----:B------:R-:W-:Y:S02]  /*8b50*/  STS [R3+0x4080], R44 ;  /* 0x0040802c03007388 */ /* 0x000fe40000000800 */
[----:B------:R-:W-:Y:S02]  /*8b60*/  IMAD R0, R0, c[0x0][0x3d8], RZ ;  /* 0x0000f60000007a24 */ /* 0x000fe400078e02ff */
[----:B------:R-:W-:Y:S02]  /*8b70*/  STS [R3+0x4480], R46 ;  /* 0x0044802e03007388 */ /* 0x000fe40000000800 */
[C---:B------:R-:W-:Y:S02]  /*8b80*/  IMAD R0, R11.reuse, c[0x0][0x3dc], R0 ;  /* 0x0000f7000b007a24 */ /* 0x040fe400078e0200 */
        /* <DEDUP_REMOVED lines=22> */
[----:B-1----:R-:W-:-:S03]  /*8cf0*/  IMAD.WIDE.U32 R2, R11, c[0x0][0x3d8], R16 ;  /* 0x0000f6000b027a25 */ /* 0x002fc600078e0010 */
[----:B------:R-:W-:Y:S02]  /*8d00*/  STS [R25+0x8080], R92 ;  /* 0x0080805c19007388 */ /* 0x000fe40000000800 */
[----:B------:R-:W-:Y:S02]  /*8d10*/  IADD3 R0, R3, R0, RZ ;  /* 0x0000000003007210 */ /* 0x000fe40007ffe0ff */
[----:B------:R-:W-:Y:S01]  /*8d20*/  STS [R25+0x8480], R94 ;  /* 0x0084805e19007388 */ /* 0x000fe20000000800 */
[----:B------:R-:W-:-:S03]  /*8d30*/  SHF.R.S32.HI R3, RZ, 0x1f, R198 ;  /* 0x0000001fff037819 */ /* 0x000fc600000114c6 */
[----:B------:R-:W-:Y:S04]  /*8d40*/  STS [R27+0x8000], R10 ;  /* 0x0080000a1b007388 */ /* 0x000fe80000000800 */
[----:B------:R-:W-:Y:S04]  /*8d50*/  STS [R27+0x8400], R98 ;  /* 0x008400621b007388 */ /* 0x000fe80000000800 */
[----:B------:R-:W-:Y:S04]  /*8d60*/  SHFL.IDX PT, R96, R4, RZ, 0x1c1f ;  /* 0x001c1fff04607589 */ /* 0x000fe800000e0000 */
[----:B------:R-:W1:Y:S04]  /*8d70*/  SHFL.IDX PT, R97, R19, RZ, 0x1c1f ;  /* 0x001c1fff13617589 */ /* 0x000e6800000e0000 */
[----:B------:R-:W-:Y:S06]  /*8d80*/  BAR.SYNC.DEFER_BLOCKING 0x1, 0x100 ;  /* 0x0044000000007b1d */ /* 0x000fec0000010000 */
[----:B------:R2:W-:Y:S04]  /*8d90*/  SHFL.IDX PT, R100, R4, 0x1, 0x1c1f ;  /* 0x003c1f0004647f89 */ /* 0x0005e800000e0000 */
[----:B------:R-:W3:Y:S04]  /*8da0*/  SHFL.IDX PT, R101, R19, 0x1, 0x1c1f ;  /* 0x003c1f0013657f89 */ /* 0x000ee800000e0000 */
[----:B-1----:R1:W-:Y:S01]  /*8db0*/  @!P5 ST.E [R96.64], R14 ;  /* 0x0000000e6000d985 */ /* 0x0023e2000c10190c */
[----:B--2---:R-:W-:-:S04]  /*8dc0*/  LEA R4, P0, R2, c[0x0][0x380], 0x1 ;  /* 0x0000e00002047a11 */ /* 0x004fc800078008ff */
[----:B------:R-:W-:Y:S01]  /*8dd0*/  LEA.HI.X R2, R2, c[0x0][0x384], R0, 0x1, P0 ;  /* 0x0000e10002027a11 */ /* 0x000fe200000f0c00 */
[----:B---3--:R1:W-:Y:S01]  /*8de0*/  @!P3 ST.E [R100.64], R13 ;  /* 0x0000000d6400b985 */ /* 0x0083e2000c10190c */
[----:B------:R-:W-:Y:S02]  /*8df0*/  ISETP.GE.AND P0, PT, R200, R5, PT ;  /* 0x00000005c800720c */ /* 0x000fe40003f06270 */
[----:B------:R-:W-:Y:S01]  /*8e00*/  SHF.R.S32.HI R0, RZ, 0x1f, R199 ;  /* 0x0000001fff007819 */ /* 0x000fe200000114c7 */
[----:B------:R1:W2:Y:S04]  /*8e10*/  LDS.128 R52, [R201+0x1080] ;  /* 0x00108000c9347984 */ /* 0x0002a80000000c00 */
[----:B------:R1:W3:Y:S04]  /*8e20*/  LDS.128 R48, [R201+0x2080] ;  /* 0x00208000c9307984 */ /* 0x0002e80000000c00 */
        /* <DEDUP_REMOVED lines=11> */
[----:B------:R-:W-:-:S02]  /*8ee0*/  ISETP.GE.AND P2, PT, R206, c[0x0][0x3c8], PT ;  /* 0x0000f200ce007a0c */ /* 0x000fc40003f46270 */
[----:B------:R-:W-:Y:S01]  /*8ef0*/  ISETP.GE.AND P1, PT, R205, c[0x0][0x3c8], PT ;  /* 0x0000f200cd007a0c */ /* 0x000fe20003f26270 */
[----:B-1----:R-:W1:Y:S01]  /*8f00*/  LDS.128 R12, [R201+0x4080] ;  /* 0x00408000c90c7984 */ /* 0x002e620000000c00 */
[----:B------:R-:W-:-:S03]  /*8f10*/  ISETP.GE.AND P0, PT, R204, c[0x0][0x3c8], PT ;  /* 0x0000f200cc007a0c */ /* 0x000fc60003f06270 */
[----:B------:R-:W5:Y:S06]  /*8f20*/  LDS.128 R8, [R201+0x8080] ;  /* 0x00808000c9087984 */ /* 0x000f6c0000000c00 */
[-C--:B------:R-:W-:Y:S02]  /*8f30*/  @!P2 IADD3 R58, P5, R208, R7.reuse, RZ ;  /* 0x00000007d03aa210 */ /* 0x080fe40007fbe0ff */
[-C--:B------:R-:W-:Y:S02]  /*8f40*/  @!P1 LEA R6, P4, R199, R7.reuse, 0x1 ;  /* 0x00000007c7069211 */ /* 0x080fe400078808ff */
[----:B------:R-:W-:Y:S01]  /*8f50*/  @!P0 LEA R56, P3, R198, R7, 0x1 ;  /* 0x00000007c6388211 */ /* 0x000fe200078608ff */
[----:B------:R-:W-:Y:S01]  /*8f60*/  @!P2 IMAD.X R59, R209, 0x1, R57, P5 ;  /* 0x00000001d13ba824 */ /* 0x000fe200028e0639 */
[----:B------:R-:W-:-:S02]  /*8f70*/  @!P1 LEA.HI.X R7, R199, R57, R0, 0x1, P4 ;  /* 0x00000039c7079211 */ /* 0x000fc400020f0c00 */
[----:B------:R-:W-:Y:S02]  /*8f80*/  @!P0 LEA.HI.X R57, R198, R57, R3, 0x1, P3 ;  /* 0x00000039c6398211 */ /* 0x000fe400018f0c03 */
[----:B--2---:R2:W-:Y:S04]  /*8f90*/  @!P2 ST.E.128 [R58.64], R16 ;  /* 0x000000103a00a985 */ /* 0x0045e8000c101d0c */
[----:B-1----:R2:W-:Y:S04]  /*8fa0*/  @!P1 ST.E.128 [R6.64], R12 ;  /* 0x0000000c06009985 */ /* 0x0025e8000c101d0c */
[----:B-----5:R2:W-:Y:S02]  /*8fb0*/  @!P0 ST.E.128 [R56.64], R8 ;  /* 0x0000000838008985 */ /* 0x0205e4000c101d0c */
.L_x_742:
[----:B--2---:R-:W-:Y:S05]  /*8fc0*/  BSYNC B0 ;  /* 0x0000000000007941 */ /* 0x004fea0003800000 */
.L_x_741:
[----:B------:R-:W-:Y:S01]  /*8fd0*/  IADD3 R6, R200, 0x20, RZ ;  /* 0x00000020c8067810 */ /* 0x000fe20007ffe0ff */
[----:B------:R2:W4:Y:S01]  /*8fe0*/  SHFL.IDX PT, R9, R2, 0x1, 0x181f ;  /* 0x00381f0002097f89 */ /* 0x00052200000e0000 */
[----:B------:R-:W-:Y:S02]  /*8ff0*/  BSSY B0, `(.L_x_743) ;  /* 0x0000010000007945 */ /* 0x000fe40003800000 */
[----:B------:R-:W-:Y:S01]  /*9000*/  ISETP.GE.AND P0, PT, R6, R5, PT ;  /* 0x000000050600720c */ /* 0x000fe20003f06270 */
[----:B-1----:R2:W1:-:S12]  /*9010*/  SHFL.IDX PT, R7, R4, 0x1, 0x181f ;  /* 0x00381f0004077f89 */ /* 0x00245800000e0000 */
[----:B------:R-:W-:Y:S05]  /*9020*/  @P0 BRA `(.L_x_744) ;  /* 0x000000c000000947 */ /* 0x000fea0003800000 */
[----:B------:R-:W-:Y:S02]  /*9030*/  ISETP.GE.AND P2, PT, R206, c[0x0][0x3c8], PT ;  /* 0x0000f200ce007a0c */ /* 0x000fe40003f46270 */
[----:B------:R-:W-:Y:S02]  /*9040*/  ISETP.GE.AND P1, PT, R205, c[0x0][0x3c8], PT ;  /* 0x0000f200cd007a0c */ /* 0x000fe40003f26270 */
[----:B------:R-:W-:-:S09]  /*9050*/  ISETP.GE.AND P0, PT, R204, c[0x0][0x3c8], PT ;  /* 0x0000f200cc007a0c */ /* 0x000fd20003f06270 */
[-C--:B-1----:R-:W-:Y:S02]  /*9060*/  @!P2 IADD3 R10, P5, R208, R7.reuse, RZ ;  /* 0x00000007d00aa210 */ /* 0x082fe40007fbe0ff */
[-C--:B------:R-:W-:Y:S02]  /*9070*/  @!P1 LEA R6, P4, R199, R7.reuse, 0x1 ;  /* 0x00000007c7069211 */ /* 0x080fe400078808ff */
[C---:B------:R-:W-:Y:S01]  /*9080*/  @!P0 LEA R8, P3, R198.reuse, R7, 0x1 ;  /* 0x00000007c6088211 */ /* 0x040fe200078608ff */
[----:B----4-:R-:W-:Y:S01]  /*9090*/  @!P2 IMAD.X R11, R209, 0x1, R9, P5 ;  /* 0x00000001d10ba824 */ /* 0x010fe200028e0609 */
[-C--:B------:R-:W-:Y:S02]  /*90a0*/  @!P1 LEA.HI.X R7, R199, R9.reuse, R0, 0x1, P4 ;  /* 0x00000009c7079211 */ /* 0x080fe400020f0c00 */
[----:B------:R-:W-:Y:S02]  /*90b0*/  @!P0 LEA.HI.X R9, R198, R9, R3, 0x1, P3 ;  /* 0x00000009c6098211 */ /* 0x000fe400018f0c03 */
[----:B------:R1:W-:Y:S04]  /*90c0*/  @!P2 ST.E.128 [R10.64], R52 ;  /* 0x000000340a00a985 */ /* 0x0003e8000c101d0c */
[----:B------:R1:W-:Y:S04]  /*90d0*/  @!P1 ST.E.128 [R6.64], R40 ;  /* 0x0000002806009985 */ /* 0x0003e8000c101d0c */
[----:B------:R1:W-:Y:S02]  /*90e0*/  @!P0 ST.E.128 [R8.64], R28 ;  /* 0x0000001c08008985 */ /* 0x0003e4000c101d0c */
.L_x_744:
[----:B------:R-:W-:Y:S05]  /*90f0*/  BSYNC B0 ;  /* 0x0000000000007941 */ /* 0x000fea0003800000 */
.L_x_743:
[----:B-1----:R-:W-:Y:S01]  /*9100*/  IADD3 R6, R200, 0x40, RZ ;  /* 0x00000040c8067810 */ /* 0x002fe20007ffe0ff */
[----:B----4-:R1:W4:Y:S01]  /*9110*/  SHFL.IDX PT, R9, R2, 0x2, 0x181f ;  /* 0x00581f0002097f89 */ /* 0x01032200000e0000 */
[----:B------:R-:W-:Y:S02]  /*9120*/  BSSY B0, `(.L_x_745) ;  /* 0x0000010000007945 */ /* 0x000fe40003800000 */
[----:B------:R-:W-:Y:S01]  /*9130*/  ISETP.GE.AND P0, PT, R6, R5, PT ;  /* 0x000000050600720c */ /* 0x000fe20003f06270 */
[----:B------:R1:W2:-:S12]  /*9140*/  SHFL.IDX PT, R7, R4, 0x2, 0x181f ;  /* 0x00581f0004077f89 */ /* 0x00029800000e0000 */
[----:B------:R-:W-:Y:S05]  /*9150*/  @P0 BRA `(.L_x_746) ;  /* 0x000000c000000947 */ /* 0x000fea0003800000 */
[----:B------:R-:W-:Y:S02]  /*9160*/  ISETP.GE.AND P2, PT, R206, c[0x0][0x3c8], PT ;  /* 0x0000f200ce007a0c */ /* 0x000fe40003f46270 */
[----:B------:R-:W-:Y:S02]  /*9170*/  ISETP.GE.AND P1, PT, R205, c[0x0][0x3c8], PT ;  /* 0x0000f200cd007a0c */ /* 0x000fe40003f26270 */
[----:B------:R-:W-:-:S09]  /*9180*/  ISETP.GE.AND P0, PT, R204, c[0x0][0x3c8], PT ;  /* 0x0000f200cc007a0c */ /* 0x000fd20003f06270 */
[-C--:B--2---:R-:W-:Y:S02]  /*9190*/  @!P2 IADD3 R10, P5, R208, R7.reuse, RZ ;  /* 0x00000007d00aa210 */ /* 0x084fe40007fbe0ff */
[-C--:B------:R-:W-:Y:S02]  /*91a0*/  @!P1 LEA R6, P4, R199, R7.reuse, 0x1 ;  /* 0x00000007c7069211 */ /* 0x080fe400078808ff */
[C---:B------:R-:W-:Y:S01]  /*91b0*/  @!P0 LEA R8, P3, R198.reuse, R7, 0x1 ;  /* 0x00000007c6088211 */ /* 0x040fe200078608ff */
[----:B----4-:R-:W-:Y:S01]  /*91c0*/  @!P2 IMAD.X R11, R209, 0x1, R9, P5 ;  /* 0x00000001d10ba824 */ /* 0x010fe200028e0609 */
[-C--:B------:R-:W-:Y:S02]  /*91d0*/  @!P1 LEA.HI.X R7, R199, R9.reuse, R0, 0x1, P4 ;  /* 0x00000009c7079211 */ /* 0x080fe400020f0c00 */
[----:B------:R-:W-:Y:S02]  /*91e0*/  @!P0 LEA.HI.X R9, R198, R9, R3, 0x1, P3 ;  /* 0x00000009c6098211 */ /* 0x000fe400018f0c03 */
[----:B---3--:R2:W-:Y:S04]  /*91f0*/  @!P2 ST.E.128 [R10.64], R48 ;  /* 0x000000300a00a985 */ /* 0x0085e8000c101d0c */
[----:B------:R2:W-:Y:S04]  /*9200*/  @!P1 ST.E.128 [R6.64], R36 ;  /* 0x0000002406009985 */ /* 0x0005e8000c101d0c */
[----:B------:R2:W-:Y:S02]  /*9210*/  @!P0 ST.E.128 [R8.64], R24 ;  /* 0x0000001808008985 */ /* 0x0005e4000c101d0c */
.L_x_746:
[----:B------:R-:W-:Y:S05]  /*9220*/  BSYNC B0 ;  /* 0x0000000000007941 */ /* 0x000fea0003800000 */
.L_x_745:
[----:B------:R-:W-:Y:S01]  /*9230*/  IADD3 R200, R200, 0x60, RZ ;  /* 0x00000060c8c87810 */ /* 0x000fe20007ffe0ff */
[----:B--2---:R2:W1:Y:S03]  /*9240*/  SHFL.IDX PT, R7, R2, 0x3, 0x181f ;  /* 0x00781f0002077f89 */ /* 0x00446600000e0000 */
[----:B------:R-:W-:Y:S01]  /*9250*/  ISETP.GE.AND P0, PT, R200, R5, PT ;  /* 0x00000005c800720c */ /* 0x000fe20003f06270 */
[----:B----4-:R2:W4:-:S12]  /*9260*/  SHFL.IDX PT, R9, R4, 0x3, 0x181f ;  /* 0x00781f0004097f89 */ /* 0x01051800000e0000 */
[----:B------:R-:W-:Y:S05]  /*9270*/  @P0 EXIT ;  /* 0x000000000000094d */ /* 0x000fea0003800000 */
[----:B------:R-:W-:Y:S02]  /*9280*/  ISETP.GE.AND P1, PT, R206, c[0x0][0x3c8], PT ;  /* 0x0000f200ce007a0c */ /* 0x000fe40003f26270 */
[----:B------:R-:W-:-:S11]  /*9290*/  ISETP.GE.AND P0, PT, R205, c[0x0][0x3c8], PT ;  /* 0x0000f200cd007a0c */ /* 0x000fd60003f06270 */
[-C--:B----4-:R-:W-:Y:S02]  /*92a0*/  @!P1 IADD3 R10, P3, R208, R9.reuse, RZ ;  /* 0x00000009d00a9210 */ /* 0x090fe40007f7e0ff */
[----:B-12---:R-:W-:-:S03]  /*92b0*/  @!P0 LEA R4, P2, R199, R9, 0x1 ;  /* 0x00000009c7048211 */ /* 0x006fc600078408ff */
[----:B------:R-:W-:Y:S01]  /*92c0*/  @!P1 IMAD.X R11, R209, 0x1, R7, P3 ;  /* 0x00000001d10b9824 */ /* 0x000fe200018e0607 */
[----:B------:R-:W-:-:S04]  /*92d0*/  @!P0 LEA.HI.X R5, R199, R7, R0, 0x1, P2 ;  /* 0x00000007c7058211 */ /* 0x000fc800010f0c00 */
[----:B------:R1:W-:Y:S04]  /*92e0*/  @!P1 ST.E.128 [R10.64], R44 ;  /* 0x0000002c0a009985 */ /* 0x0003e8000c101d0c */
[----:B------:R1:W-:Y:S01]  /*92f0*/  @!P0 ST.E.128 [R4.64], R32 ;  /* 0x0000002004008985 */ /* 0x0003e2000c101d0c */
[----:B------:R-:W-:-:S13]  /*9300*/  ISETP.GE.AND P0, PT, R204, c[0x0][0x3c8], PT ;  /* 0x0000f200cc007a0c */ /* 0x000fda0003f06270 */
[----:B------:R-:W-:Y:S05]  /*9310*/  @P0 EXIT ;  /* 0x000000000000094d */ /* 0x000fea0003800000 */
[----:B------:R-:W-:-:S04]  /*9320*/  LEA R2, P0, R198, R9, 0x1 ;  /* 0x00000009c6027211 */ /* 0x000fc800078008ff */
[----:B------:R-:W-:-:S05]  /*9330*/  LEA.HI.X R3, R198, R7, R3, 0x1, P0 ;  /* 0x00000007c6037211 */ /* 0x000fca00000f0c03 */
[----:B------:R-:W-:Y:S01]  /*9340*/  ST.E.128 [R2.64], R20 ;  /* 0x0000001402007985 */ /* 0x000fe2000c101d0c */
[----:B------:R-:W-:Y:S05]  /*9350*/  EXIT ;  /* 0x000000000000794d */ /* 0x000fea0003800000 */
.L_x_747:
        /* <DEDUP_REMOVED lines=10> */
.L_x_2999:


//--------------------- .text._ZN7cutlass13device_kernelIN5flash19enable_sm80_to_sm89INS1_16FlashAttnFwdSm80INS1_25CollectiveMainloopFwdSm80ILi8ELi2ELb0EN4cute5tupleIJNS5_1CILi128EEENS7_ILi64EEENS7_ILi192EEEEEELi192ENS_6half_tEfNS_4arch4Sm80ELb0ELb0ELb1ELb1ELb1ELb0ELb1ELb0EEENS1_21CollectiveEpilogueFwdINS6_IJS8_SA_S9_EEENS6_IJNS7_ILi1EEESI_SI_EEESC_SE_Li256ELb1ELb1ELb0ELb0EEENS1_19SingleTileSchedulerILb1ELb0ELb1ELi128EEEEEEEEEvNT_6ParamsE --------------------------
	.section	.text._ZN7cutlass13device_kernelIN5flash19enable_sm80_to_sm89INS1_16FlashAttnFwdSm80INS1_25CollectiveMainloopFwdSm80ILi8ELi2ELb0EN4cute5tupleIJNS5_1CILi128EEENS7_ILi64EEENS7_ILi192EEEEEELi192ENS_6half_tEfNS_4arch4Sm80ELb0ELb0ELb1ELb1ELb1ELb0ELb1ELb0EEENS1_21CollectiveEpilogueFwdINS6_IJS8_SA_S9_EEENS6_IJNS7_ILi1EEESI_SI_EEESC_SE_Li256ELb1ELb1ELb0ELb0EEENS1_19SingleTileSchedulerILb1ELb0ELb1ELi128EEEEEEEEEvNT_6ParamsE,"ax",@progbits
	.sectioninfo	@"SHI_REGISTERS=241"
	.align	128
.text._ZN7cutlass13device_kernelIN5flash19enable_sm80_to_sm89INS1_16FlashAttnFwdSm80INS1_25CollectiveMainloopFwdSm80ILi8ELi2ELb0EN4cute5tupleIJNS5_1CILi128EEENS7_ILi64EEENS7_ILi192EEEEEELi192ENS_6half_tEfNS_4arch4Sm80ELb0ELb0ELb1ELb1ELb1ELb0ELb1ELb0EEENS1_21CollectiveEpilogueFwdINS6_IJS8_SA_S9_EEENS6_IJNS7_ILi1EEESI_SI_EEESC_SE_Li256ELb1ELb1ELb0ELb0EEENS1_19SingleTileSchedulerILb1ELb0ELb1ELi128EEEEEEEEEvNT_6ParamsE:
        .type           _ZN7cutlass13device_kernelIN5flash19enable_sm80_to_sm89INS1_16FlashAttnFwdSm80INS1_25CollectiveMainloopFwdSm80ILi8ELi2ELb0EN4cute5tupleIJNS5_1CILi128EEENS7_ILi64EEENS7_ILi192EEEEEELi192ENS_6half_tEfNS_4arch4Sm80ELb0ELb0ELb1ELb1ELb1ELb0ELb1ELb0EEENS1_21CollectiveEpilogueFwdINS6_IJS8_SA_S9_EEENS6_IJNS7_ILi1EEESI_SI_EEESC_SE_Li256ELb1ELb1ELb0ELb0EEENS1_19SingleTileSchedulerILb1ELb0ELb1ELi128EEEEEEEEEvNT_6ParamsE,@function
        .size           _ZN7cutlass13device_kernelIN5flash19enable_sm80_to_sm89INS1_16FlashAttnFwdSm80INS1_25CollectiveMainloopFwdSm80ILi8ELi2ELb0EN4cute5tupleIJNS5_1CILi128EEENS7_ILi64EEENS7_ILi192EEEEEELi192ENS_6half_tEfNS_4arch4Sm80ELb0ELb0ELb1ELb1ELb1ELb0ELb1ELb0EEENS1_21CollectiveEpilogueFwdINS6_IJS8_SA_S9_EEENS6_IJNS7_ILi1EEESI_SI_EEESC_SE_Li256ELb1ELb1ELb0ELb0EEENS1_19SingleTileSchedulerILb1ELb0ELb1ELi128EEEEEEEEEvNT_6ParamsE,(.L_x_3000 - _ZN7cutlass13device_kernelIN5flash19enable_sm80_to_sm89INS1_16FlashAttnFwdSm80INS1_25CollectiveMainloopFwdSm80ILi8ELi2ELb0EN4cute5tupleIJNS5_1CILi128EEENS7_ILi64EEENS7_ILi192EEEEEELi192ENS_6half_tEfNS_4arch4Sm80ELb0ELb0ELb1ELb1ELb1ELb0ELb1ELb0EEENS1_21CollectiveEpilogueFwdINS6_IJS8_SA_S9_EEENS6_IJNS7_ILi1EEESI_SI_EEESC_SE_Li256ELb1ELb1ELb0ELb0EEENS1_19SingleTileSchedulerILb1ELb0ELb1ELi128EEEEEEEEEvNT_6ParamsE)
        .other          _ZN7cutlass13device_kernelIN5flash19enable_sm80_to_sm89INS1_16FlashAttnFwdSm80INS1_25CollectiveMainloopFwdSm80ILi8ELi2ELb0EN4cute5tupleIJNS5_1CILi128EEENS7_ILi64EEENS7_ILi192EEEEEELi192ENS_6half_tEfNS_4arch4Sm80ELb0ELb0ELb1ELb1ELb1ELb0ELb1ELb0EEENS1_21CollectiveEpilogueFwdINS6_IJS8_SA_S9_EEENS6_IJNS7_ILi1EEESI_SI_EEESC_SE_Li256ELb1ELb1ELb0ELb0EEENS1_19SingleTileSchedulerILb1ELb0ELb1ELi128EEEEEEEEEvNT_6ParamsE,@"STO_CUDA_ENTRY STV_DEFAULT"
_ZN7cutlass13device_kernelIN5flash19enable_sm80_to_sm89INS1_16FlashAttnFwdSm80INS1_25CollectiveMainloopFwdSm80ILi8ELi2ELb0EN4cute5tupleIJNS5_1CILi128EEENS7_ILi64EEENS7_ILi192EEEEEELi192ENS_6half_tEfNS_4arch4Sm80ELb0ELb0ELb1ELb1ELb1ELb0ELb1ELb0EEENS1_21CollectiveEpilogueFwdINS6_IJS8_SA_S9_EEENS6_IJNS7_ILi1EEESI_SI_EEESC_SE_Li256ELb1ELb1ELb0ELb0EEENS1_19SingleTileSchedulerILb1ELb0ELb1ELi128EEEEEEEEEvNT_6ParamsE:
        /* <DEDUP_REMOVED lines=16> */
.L_x_749:
        /* <DEDUP_REMOVED lines=8> */
.L_x_751:
[----:B------:R-:W-:-:S05]  /*0180*/  MOV R7, c[0x0][0x54c] ;  /* 0x0001530000077a02 */ /* 0x000fca0000000f00 */
.L_x_750:
[----:B-----5:R-:W-:Y:S01]  /*0190*/  IMAD R7, R7, c[0x0][0x548], RZ ;  /* 0x0001520007077a24 */ /* 0x020fe200078e02ff */
[----:B------:R-:W-:-:S04]  /*01a0*/  SHF.L.U32 R0, R3, 0x7, RZ ;  /* 0x0000000703007819 */ /* 0x000fc800000006ff */
[----:B------:R-:W-:-:S04]  /*01b0*/  ISETP.GE.AND P0, PT, R0, R7, PT ;  /* 0x000000070000720c */ /* 0x000fc80003f06270 */
[----:B------:R-:W-:Y:S01]  /*01c0*/  SEL R204, R204, 0xffffffff, !P0 ;  /* 0xffffffffcccc7807 */ /* 0x000fe20004000000 */
[----:B------:R-:W-:Y:S05]  /*01d0*/  BRA `(.L_x_752) ;  /* 0x0000012000007947 */ /* 0x000fea0003800000 */
.L_x_748:
[----:B---3--:R-:W-:-:S04]  /*01e0*/  ISETP.NE.U32.AND P0, PT, RZ, c[0x0][0x568], PT ;  /* 0x00015a00ff007a0c */ /* 0x008fc80003f05070 */
[----:B------:R-:W-:-:S13]  /*01f0*/  ISETP.NE.AND.EX P0, PT, RZ, c[0x0][0x56c], PT, P0 ;  /* 0x00015b00ff007a0c */ /* 0x000fda0003f05300 */
[----:B------:R-:W-:Y:S05]  /*0200*/  @!P0 BRA `(.L_x_753) ;  /* 0x0000002000008947 */ /* 0x000fea0003800000 */
[----:B------:R1:W5:Y:S01]  /*0210*/  LDG.E R7, [R8.64] ;  /* 0x0000000608077981 */ /* 0x000362000c1e1900 */
[----:B------:R-:W-:Y:S05]  /*0220*/  BRA `(.L_x_754) ;  /* 0x0000009000007947 */ /* 0x000fea0003800000 */
.L_x_753:
        /* <DEDUP_REMOVED lines=8> */
.L_x_755:
[----:B------:R-:W-:-:S05]  /*02b0*/  MOV R7, c[0x0][0x54c] ;  /* 0x0001530000077a02 */ /* 0x000fca0000000f00 */
.L_x_754:
[----:B-----5:R-:W-:Y:S01]  /*02c0*/  IMAD R7, R7, c[0x0][0x548], RZ ;  /* 0x0001520007077a24 */ /* 0x020fe200078e02ff */
[----:B------:R-:W-:-:S04]  /*02d0*/  SHF.L.U32 R0, R3, 0x7, RZ ;  /* 0x0000000703007819 */ /* 0x000fc800000006ff */
[----:B------:R-:W-:-:S04]  /*02e0*/  ISETP.GE.AND P0, PT, R0, R7, PT ;  /* 0x000000070000720c */ /* 0x000fc80003f06270 */
[----:B------:R-:W-:-:S04]  /*02f0*/  SEL R204, R204, 0xffffffff, !P0 ;  /* 0xffffffffcccc7807 */ /* 0x000fc80004000000 */
.L_x_752:
[----:B------:R-:W-:-:S13]  /*0300*/  ISETP.GE.AND P0, PT, R204, RZ, PT ;  /* 0x000000ffcc00720c */ /* 0x000fda0003f06270 */
[----:B------:R-:W-:Y:S05]  /*0310*/  @!P0 EXIT ;  /* 0x000000000000894d */ /* 0x000fea0003800000 */
[----:B------:R-:W-:Y:S01]  /*0320*/  ISETP.NE.U32.AND P0, PT, RZ, c[0x0][0x370], PT ;  /* 0x0000dc00ff007a0c */ /* 0x000fe20003f05070 */
[----:B------:R-:W-:Y:S01]  /*0330*/  IMAD.MOV.U32 R203, RZ, RZ, RZ ;  /* 0x000000ffffcb7224 */ /* 0x000fe200078e00ff */
[----:B------:R-:W-:Y:S01]  /*0340*/  ISETP.NE.U32.AND P2, PT, RZ, c[0x0][0x360], PT ;  /* 0x0000d800ff007a0c */ /* 0x000fe20003f45070 */
[----:B------:R-:W-:Y:S01]  /*0350*/  IMAD.MOV.U32 R2, RZ, RZ, c[0x0][0x168] ;  /* 0x00005a00ff027624 */ /* 0x000fe200078e00ff */
[----:B------:R-:W-:Y:S01]  /*0360*/  ISETP.NE.AND.EX P1, PT, RZ, c[0x0][0x374], PT, P0 ;  /* 0x0000dd00ff007a0c */ /* 0x000fe20003f25300 */
[----:B-1----:R-:W-:Y:S01]  /*0370*/  IMAD.MOV.U32 R8, RZ, RZ, RZ ;  /* 0x000000ffff087224 */ /* 0x002fe200078e00ff */
[----:B------:R-:W-:Y:S01]  /*0380*/  ISETP.NE.AND.EX P0, PT, RZ, c[0x0][0x364], PT, P2 ;  /* 0x0000d900ff007a0c */ /* 0x000fe20003f05320 */
[----:B------:R-:W-:Y:S01]  /*0390*/  IMAD.WIDE R10, R204, R5, c[0x0][0x348] ;  /* 0x0000d200cc0a7625 */ /* 0x000fe200078e0205 */
[----:B------:R-:W-:-:S04]  /*03a0*/  ISETP.NE.U32.AND P3, PT, RZ, c[0x0][0x348], PT ;  /* 0x0000d200ff007a0c */ /* 0x000fc80003f65070 */
[----:B------:R-:W-:-:S05]  /*03b0*/  ISETP.NE.AND.EX P3, PT, RZ, c[0x0][0x34c], PT, P3 ;  /* 0x0000d300ff007a0c */ /* 0x000fca0003f65330 */
[----:B------:R-:W-:-:S04]  /*03c0*/  @P1 IMAD.WIDE R14, R204, R5, c[0x0][0x370] ;  /* 0x0000dc00cc0e1625 */ /* 0x000fc800078e0205 */
[----:B------:R-:W-:Y:S01]  /*03d0*/  @P0 IMAD.WIDE R12, R204, R5, c[0x0][0x360] ;  /* 0x0000d800cc0c0625 */ /* 0x000fe200078e0205 */
[----:B------:R1:W5:Y:S04]  /*03e0*/  @P1 LDG.E R203, [R14.64] ;  /* 0x000000060ecb1981 */ /* 0x000368000c1e1900 */
[----:B------:R1:W5:Y:S04]  /*03f0*/  @P3 LDG.E R8, [R10.64] ;  /* 0x000000060a083981 */ /* 0x000368000c1e1900 */
[----:B------:R1:W5:Y:S01]  /*0400*/  @P0 LDG.E R2, [R12.64] ;  /* 0x000000060c020981 */ /* 0x000362000c1e1900 */
[----:B------:R-:W-:-:S02]  /*0410*/  ULDC UR5, c[0x0][0x2ac] ;  /* 0x0000ab0000057ab9 */ /* 0x000fc40000000800 */
[----:B------:R-:W-:Y:S01]  /*0420*/  ULDC UR4, c[0x0][0x1d0] ;  /* 0x0000740000047ab9 */ /* 0x000fe20000000800 */
[----:B------:R-:W2:Y:S01]  /*0430*/  S2R R197, SR_CTAID.Y ;  /* 0x0000000000c57919 */ /* 0x000ea20000002600 */
[----:B------:R-:W-:-:S06]  /*0440*/  UIMAD UR4, UR5, UR4, URZ ;  /* 0x00000004050472a4 */ /* 0x000fcc000f8e023f */
[----:B------:R-:W-:Y:S01]  /*0450*/  IMAD.U32 R150, RZ, RZ, UR4 ;  /* 0x00000004ff967e24 */ /* 0x000fe2000f8e00ff */
[----:B--2---:R-:W-:Y:S01]  /*0460*/  SHF.R.S32.HI R0, RZ, 0x1f, R197 ;  /* 0x0000001fff007819 */ /* 0x004fe200000114c5 */
[----:B------:R-:W-:Y:S05]  /*0470*/  @P0 BRA `(.L_x_756) ;  /* 0x0000004000000947 */ /* 0x000fea0003800000 */
[----:B-1----:R-:W-:Y:S05]  /*0480*/  @!P3 BRA `(.L_x_756) ;  /* 0x000000300000b947 */ /* 0x002fea0003800000 */
[----:B-----5:R-:W2:Y:S04]  /*0490*/  LDG.E R2, [R10.64] ;  /* 0x000000060a027981 */ /* 0x020ea8000c1e1900 */
[----:B------:R-:W2:Y:S02]  /*04a0*/  LDG.E R7, [R10.64+0x4] ;  /* 0x000004060a077981 */ /* 0x000ea4000c1e1900 */
[----:B--2---:R-:W-:Y:S02]  /*04b0*/  IADD3 R2, -R2, R7, RZ ;  /* 0x0000000702027210 */ /* 0x004fe40007ffe1ff */
.L_x_756:
[----:B-1----:R-:W-:-:S04]  /*04c0*/  ISETP.NE.U32.AND P0, PT, RZ, c[0x0][0x368], PT ;  /* 0x0000da00ff007a0c */ /* 0x002fc80003f05070 */
[----:B------:R-:W-:-:S13]  /*04d0*/  ISETP.NE.AND.EX P0, PT, RZ, c[0x0][0x36c], PT, P0 ;  /* 0x0000db00ff007a0c */ /* 0x000fda0003f05300 */
[----:B------:R-:W-:Y:S05]  /*04e0*/  @!P0 BRA `(.L_x_757) ;  /* 0x0000003000008947 */ /* 0x000fea0003800000 */
[----:B------:R-:W-:-:S06]  /*04f0*/  IMAD.WIDE R150, R204, R5, c[0x0][0x368] ;  /* 0x0000da00cc967625 */ /* 0x000fcc00078e0205 */
[----:B------:R1:W5:Y:S01]  /*0500*/  LDG.E R150, [R150.64] ;  /* 0x0000000696967981 */ /* 0x000362000c1e1900 */
[----:B------:R-:W-:Y:S05]  /*0510*/  BRA `(.L_x_758) ;  /* 0x0000007000007947 */ /* 0x000fea0003800000 */
.L_x_757:
[----:B------:R-:W-:-:S04]  /*0520*/  ISETP.NE.U32.AND P0, PT, RZ, c[0x0][0x350], PT ;  /* 0x0000d400ff007a0c */ /* 0x000fc80003f05070 */
[----:B------:R-:W-:-:S13]  /*0530*/  ISETP.NE.AND.EX P0, PT, RZ, c[0x0][0x354], PT, P0 ;  /* 0x0000d500ff007a0c */ /* 0x000fda0003f05300 */
[----:B------:R-:W-:Y:S05]  /*0540*/  @!P0 BRA `(.L_x_758) ;  /* 0x0000004000008947 */ /* 0x000fea0003800000 */
[----:B------:R-:W-:-:S05]  /*0550*/  IMAD.WIDE R10, R204, R5, c[0x0][0x350] ;  /* 0x0000d400cc0a7625 */ /* 0x000fca00078e0205 */
[----:B------:R-:W2:Y:S04]  /*0560*/  LDG.E R7, [R10.64] ;  /* 0x000000060a077981 */ /* 0x000ea8000c1e1900 */
[----:B------:R-:W2:Y:S02]  /*0570*/  LDG.E R150, [R10.64+0x4] ;  /* 0x000004060a967981 */ /* 0x000ea4000c1e1900 */
[----:B--2---:R-:W-:-:S05]  /*0580*/  IADD3 R150, -R7, R150, RZ ;  /* 0x0000009607967210 */ /* 0x004fca0007ffe1ff */
.L_x_758:
[----:B-----5:R-:W-:Y:S01]  /*0590*/  IMAD.IADD R144, R150, 0x1, -R203 ;  /* 0x0000000196907824 */ /* 0x020fe200078e0acb */
[----:B------:R-:W-:Y:S01]  /*05a0*/  PLOP3.LUT P2, PT, PT, PT, PT, 0x80, 0x0 ;  /* 0x000000000000781c */ /* 0x000fe20003f4f070 */
[----:B------:R-:W-:Y:S01]  /*05b0*/  CS2R R98, SRZ ;  /* 0x0000000000627805 */ /* 0x000fe2000001ff00 */
[----:B------:R-:W-:Y:S01]  /*05c0*/  CS2R R96, SRZ ;  /* 0x0000000000607805 */ /* 0x000fe2000001ff00 */
[----:B------:R-:W-:Y:S01]  /*05d0*/  CS2R R94, SRZ ;  /* 0x00000000005e7805 */ /* 0x000fe2000001ff00 */
[----:B------:R-:W-:Y:S01]  /*05e0*/  ISETP.GE.AND P0, PT, R144, 0x1, PT ;  /* 0x000000019000780c */ /* 0x000fe20003f06270 */
        /* <DEDUP_REMOVED lines=48> */
[----:B------:R-:W-:-:S04]  /*08f0*/  ISETP.NE.U32.AND P2, PT, RZ, c[0x0][0x340], PT ;  /* 0x0000d000ff007a0c */ /* 0x000fc80003f45070 */
[----:B------:R-:W-:-:S13]  /*0900*/  ISETP.NE.AND.EX P2, PT, RZ, c[0x0][0x344], PT, P2 ;  /* 0x0000d100ff007a0c */ /* 0x000fda0003f45320 */
[----:B------:R-:W-:-:S06]  /*0910*/  @P2 IMAD.WIDE R206, R204, R5, c[0x0][0x340] ;  /* 0x0000d000ccce2625 */ /* 0x000fcc00078e0205 */
[----:B------:R2:W5:Y:S01]  /*0920*/  @P2 LDG.E R206, [R206.64] ;  /* 0x00000006cece2981 */ /* 0x000562000c1e1900 */
[----:B------:R-:W-:Y:S01]  /*0930*/  SHF.R.S32.HI R9, RZ, 0x1f, R8 ;  /* 0x0000001fff097819 */ /* 0x000fe20000011408 */
[----:B------:R-:W-:Y:S01]  /*0940*/  IMAD.WIDE.U32 R16, R8, c[0x0][0x178], RZ ;  /* 0x00005e0008107a25 */ /* 0x000fe200078e00ff */
[----:B------:R-:W-:Y:S01]  /*0950*/  SHF.R.S32.HI R7, RZ, 0x1f, R6 ;  /* 0x0000001fff077819 */ /* 0x000fe20000011406 */
[----:B------:R-:W-:Y:S01]  /*0960*/  BSSY B0, `(.L_x_760) ;  /* 0x0000054000007945 */ /* 0x000fe20003800000 */
[----:B------:R-:W-:Y:S01]  /*0970*/  SHF.R.S32.HI R13, RZ, 0x1f, R204 ;  /* 0x0000001fff0d7819 */ /* 0x000fe200000114cc */
[----:B------:R-:W-:Y:S01]  /*0980*/  IMAD R9, R9, c[0x0][0x178], RZ ;  /* 0x00005e0009097a24 */ /* 0x000fe200078e02ff */
[----:B------:R-:W-:Y:S01]  /*0990*/  LEA.HI R4, R7, R6, RZ, 0x3 ;  /* 0x0000000607047211 */ /* 0x000fe200078f18ff */
[----:B------:R-:W-:Y:S01]  /*09a0*/  IMAD R10, R0, c[0x0][0x1b8], RZ ;  /* 0x00006e00000a7a24 */ /* 0x000fe200078e02ff */
[----:B------:R-:W-:Y:S01]  /*09b0*/  SEL R13, R13, RZ, !P3 ;  /* 0x000000ff0d0d7207 */ /* 0x000fe20005800000 */
[----:B------:R-:W-:Y:S01]  /*09c0*/  IMAD R9, R8, c[0x0][0x17c], R9 ;  /* 0x00005f0008097a24 */ /* 0x000fe200078e0209 */
[----:B------:R-:W-:Y:S01]  /*09d0*/  LOP3.LUT R5, R4, 0xfffffff8, RZ, 0xc0, !PT ;  /* 0xfffffff804057812 */ /* 0x000fe200078ec0ff */
[----:B------:R-:W-:Y:S01]  /*09e0*/  IMAD.MOV.U32 R8, RZ, RZ, c[0x0][0x2c4] ;  /* 0x0000b100ff087624 */ /* 0x000fe200078e00ff */
[----:B------:R-:W-:Y:S01]  /*09f0*/  SHF.R.S32.HI R4, RZ, 0x3, R4 ;  /* 0x00000003ff047819 */ /* 0x000fe20000011404 */
[----:B------:R-:W-:Y:S01]  /*0a00*/  IMAD.IADD R17, R17, 0x1, R9 ;  /* 0x0000000111117824 */ /* 0x000fe200078e0209 */
[----:B------:R-:W-:Y:S01]  /*0a10*/  SEL R14, R204, RZ, !P3 ;  /* 0x000000ffcc0e7207 */ /* 0x000fe20005800000 */
[----:B------:R-:W-:Y:S01]  /*0a20*/  IMAD R13, R13, c[0x0][0x1c0], RZ ;  /* 0x000070000d0d7a24 */ /* 0x000fe200078e02ff */
[----:B------:R-:W-:Y:S01]  /*0a30*/  ISETP.NE.AND P0, PT, R8, 0x1, PT ;  /* 0x000000010800780c */ /* 0x000fe20003f05270 */
[----:B------:R-:W-:Y:S01]  /*0a40*/  IMAD.IADD R8, R6, 0x1, -R5 ;  /* 0x0000000106087824 */ /* 0x000fe200078e0a05 */
[----:B------:R-:W-:Y:S01]  /*0a50*/  SHF.L.U32 R201, R4, 0x6, RZ ;  /* 0x0000000604c97819 */ /* 0x000fe200000006ff */
[----:B------:R-:W-:-:S02]  /*0a60*/  IMAD R5, R197, c[0x0][0x1bc], R10 ;  /* 0x00006f00c5057a24 */ /* 0x000fc400078e020a */
[----:B------:R-:W-:Y:S01]  /*0a70*/  IMAD R202, R8, 0x20, R4 ;  /* 0x0000002008ca7824 */ /* 0x000fe200078e0204 */
[----:B------:R-:W-:Y:S01]  /*0a80*/  LOP3.LUT R201, R201, 0x1c0, RZ, 0xc0, !PT ;  /* 0x000001c0c9c97812 */ /* 0x000fe200078ec0ff */
[----:B------:R-:W-:-:S04]  /*0a90*/  IMAD.WIDE.U32 R16, R197, c[0x0][0x1b8], R16 ;  /* 0x00006e00c5107a25 */ /* 0x000fc800078e0010 */
[----:B------:R-:W-:Y:S02]  /*0aa0*/  IMAD R12, R3, 0x80, R202 ;  /* 0x00000080030c7824 */ /* 0x000fe400078e02ca */
[----:B------:R-:W-:Y:S02]  /*0ab0*/  IMAD.IADD R17, R17, 0x1, R5 ;  /* 0x0000000111117824 */ /* 0x000fe400078e0205 */
[----:B------:R-:W-:Y:S01]  /*0ac0*/  @P0 IMAD.HI.U32 R5, R12, c[0x0][0x2c8], RZ ;  /* 0x0000b2000c050a27 */ /* 0x000fe200078e00ff */
[----:B------:R-:W-:-:S03]  /*0ad0*/  MOV R10, R12 ;  /* 0x0000000c000a7202 */ /* 0x000fc60000000f00 */
[C---:B------:R-:W-:Y:S01]  /*0ae0*/  IMAD R13, R14.reuse, c[0x0][0x1c4], R13 ;  /* 0x000071000e0d7a24 */ /* 0x040fe200078e020d */
[----:B------:R-:W-:Y:S01]  /*0af0*/  @P0 SHF.R.U32.HI R10, RZ, c[0x0][0x2cc], R5 ;  /* 0x0000b300ff0a0a19 */ /* 0x000fe20000011605 */
[----:B------:R-:W-:-:S03]  /*0b00*/  IMAD.WIDE.U32 R14, R14, c[0x0][0x1c0], R16 ;  /* 0x000070000e0e7a25 */ /* 0x000fc600078e0010 */
[--C-:B------:R-:W-:Y:S01]  /*0b10*/  SHF.R.S32.HI R9, RZ, 0x1f, R10.reuse ;  /* 0x0000001fff097819 */ /* 0x100fe2000001140a */
[----:B------:R-:W-:Y:S02]  /*0b20*/  IMAD.MOV R5, RZ, RZ, -R10 ;  /* 0x000000ffff057224 */ /* 0x000fe400078e0a0a */
[----:B------:R-:W-:Y:S02]  /*0b30*/  IMAD.IADD R13, R15, 0x1, R13 ;  /* 0x000000010f0d7824 */ /* 0x000fe400078e020d */
[----:B------:R-:W-:Y:S02]  /*0b40*/  IMAD R5, R5, c[0x0][0x2c4], R12 ;  /* 0x0000b10005057a24 */ /* 0x000fe400078e020c */
[----:B------:R-:W-:Y:S02]  /*0b50*/  IMAD R9, R9, c[0x0][0x1b0], RZ ;  /* 0x00006c0009097a24 */ /* 0x000fe400078e02ff */
[----:B------:R-:W-:Y:S01]  /*0b60*/  IMAD.MOV.U32 R12, RZ, RZ, R14 ;  /* 0x000000ffff0c7224 */ /* 0x000fe200078e000e */
[----:B------:R-:W-:Y:S01]  /*0b70*/  SHF.R.S32.HI R11, RZ, 0x1f, R5 ;  /* 0x0000001fff0b7819 */ /* 0x000fe20000011405 */
[----:B------:R-:W-:-:S02]  /*0b80*/  IMAD R9, R10, c[0x0][0x1b4], R9 ;  /* 0x00006d000a097a24 */ /* 0x000fc400078e0209 */
[----:B------:R-:W-:-:S04]  /*0b90*/  IMAD.WIDE.U32 R12, R10, c[0x0][0x1b0], R12 ;  /* 0x00006c000a0c7a25 */ /* 0x000fc800078e000c */
[----:B------:R-:W-:Y:S02]  /*0ba0*/  IMAD R10, R11, c[0x0][0x1a8], RZ ;  /* 0x00006a000b0a7a24 */ /* 0x000fe400078e02ff */
[----:B------:R-:W-:Y:S02]  /*0bb0*/  IMAD.IADD R13, R13, 0x1, R9 ;  /* 0x000000010d0d7824 */ /* 0x000fe400078e0209 */
[C---:B------:R-:W-:Y:S02]  /*0bc0*/  IMAD R15, R5.reuse, c[0x0][0x1ac], R10 ;  /* 0x00006b00050f7a24 */ /* 0x040fe400078e020a */
[----:B------:R-:W-:Y:S01]  /*0bd0*/  IMAD.WIDE.U32 R10, R5, c[0x0][0x1a8], R12 ;  /* 0x00006a00050a7a25 */ /* 0x000fe200078e000c */
[----:B------:R-:W-:-:S03]  /*0be0*/  LEA.HI R12, R7, R6, RZ, 0x6 ;  /* 0x00000006070c7211 */ /* 0x000fc600078f30ff */
[----:B------:R-:W-:Y:S01]  /*0bf0*/  IMAD.IADD R15, R11, 0x1, R15 ;  /* 0x000000010b0f7824 */ /* 0x000fe200078e020f */
[----:B------:R-:W-:Y:S01]  /*0c00*/  LEA.HI R11, R7, R6, RZ, 0x4 ;  /* 0x00000006070b7211 */ /* 0x000fe200078f20ff */
[----:B------:R-:W-:Y:S01]  /*0c10*/  IMAD.SHL.U32 R148, R8, 0x8, RZ ;  /* 0x0000000808947824 */ /* 0x000fe200078e00ff */
[----:B------:R-:W-:Y:S01]  /*0c20*/  LEA R9, P0, R10, c[0x0][0x160], 0x1 ;  /* 0x000058000a097a11 */ /* 0x000fe200078008ff */
[----:B------:R-:W-:Y:S01]  /*0c30*/  IMAD R2, R2, c[0x0][0x2c4], RZ ;  /* 0x0000b10002027a24 */ /* 0x000fe200078e02ff */
[----:B------:R-:W-:Y:S01]  /*0c40*/  LOP3.LUT R5, R11, 0xfffffff0, RZ, 0xc0, !PT ;  /* 0xfffffff00b057812 */ /* 0x000fe200078ec0ff */
[----:B------:R-:W-:Y:S01]  /*0c50*/  IMAD R3, R3, 0x80, R4 ;  /* 0x0000008003037824 */ /* 0x000fe200078e0204 */
[----:B------:R-:W-:Y:S01]  /*0c60*/  LEA.HI.X R15, R10, c[0x0][0x164], R15, 0x1, P0 ;  /* 0x000059000a0f7a11 */ /* 0x000fe200000f0c0f */
[----:B------:R2:W3:Y:S01]  /*0c70*/  SHFL.IDX PT, R16, R9, RZ, 0x181f ;  /* 0x00181fff09107589 */ /* 0x0004e200000e0000 */
[----:B------:R-:W-:Y:S01]  /*0c80*/  SHF.R.U32.HI R10, RZ, 0x3, R201 ;  /* 0x00000003ff0a7819 */ /* 0x000fe200000116c9 */
[----:B------:R-:W-:Y:S01]  /*0c90*/  IMAD.IADD R5, R6, 0x1, -R5 ;  /* 0x0000000106057824 */ /* 0x000fe200078e0a05 */
[----:B------:R-:W-:Y:S01]  /*0ca0*/  LOP3.LUT R201, R201, 0x38, R148, 0xf8, !PT ;  /* 0x00000038c9c97812 */ /* 0x000fe200078ef894 */
[----:B------:R2:W4:Y:S01]  /*0cb0*/  SHFL.IDX PT, R17, R15, RZ, 0x181f ;  /* 0x00181fff0f117589 */ /* 0x00052200000e0000 */
[----:B------:R-:W-:-:S02]  /*0cc0*/  ISETP.GE.AND P1, PT, R3, R2, PT ;  /* 0x000000020300720c */ /* 0x000fc40003f26270 */
[----:B------:R-:W-:Y:S02]  /*0cd0*/  LOP3.LUT R201, R201, R10, RZ, 0x3c, !PT ;  /* 0x0000000ac9c97212 */ /* 0x000fe400078e3cff */
[----:B------:R-:W-:Y:S02]  /*0ce0*/  SHF.R.S32.HI R10, RZ, 0x1f, R5 ;  /* 0x0000001fff0a7819 */ /* 0x000fe40000011405 */
[----:B------:R-:W-:Y:S02]  /*0cf0*/  IADD3 R14, R148, 0x40, RZ ;  /* 0x00000040940e7810 */ /* 0x000fe40007ffe0ff */
[----:B------:R-:W-:Y:S02]  /*0d00*/  LEA.HI R10, R10, R5, RZ, 0x3 ;  /* 0x000000050a0a7211 */ /* 0x000fe400078f18ff */
[----:B------:R-:W-:Y:S02]  /*0d10*/  IADD3 R13, R148, 0x80, RZ ;  /* 0x00000080940d7810 */ /* 0x000fe40007ffe0ff */
[----:B------:R-:W-:-:S02]  /*0d20*/  LOP3.LUT R18, R10, 0xfffffff8, RZ, 0xc0, !PT ;  /* 0xfffffff80a127812 */ /* 0x000fc400078ec0ff */
[----:B------:R-:W-:Y:S02]  /*0d30*/  SHF.L.U32 R12, R12, 0x3, RZ ;  /* 0x000000030c0c7819 */ /* 0x000fe400000006ff */
[----:B------:R-:W-:Y:S01]  /*0d40*/  LOP3.LUT P0, RZ, R8, 0x2, RZ, 0xc0, !PT ;  /* 0x0000000208ff7812 */ /* 0x000fe2000780c0ff */
[----:B------:R-:W-:Y:S01]  /*0d50*/  IMAD.IADD R5, R5, 0x1, -R18 ;  /* 0x0000000105057824 */ /* 0x000fe200078e0a12 */
[----:B------:R-:W-:Y:S02]  /*0d60*/  ISETP.GE.AND P5, PT, R148, c[0x0][0x198], PT ;  /* 0x0000660094007a0c */ /* 0x000fe40003fa6270 */
[----:B------:R-:W-:Y:S02]  /*0d70*/  ISETP.GE.AND P4, PT, R14, c[0x0][0x198], PT ;  /* 0x000066000e007a0c */ /* 0x000fe40003f86270 */
[----:B------:R-:W-:Y:S02]  /*0d80*/  ISETP.GE.AND P3, PT, R13, c[0x0][0x198], PT ;  /* 0x000066000d007a0c */ /* 0x000fe40003f66270 */
[----:B------:R-:W-:Y:S01]  /*0d90*/  LOP3.LUT R201, R201, 0xfffffe00, R12, 0xf8, !PT ;  /* 0xfffffe00c9c97812 */ /* 0x000fe200078ef80c */
[----:B------:R-:W-:Y:S01]  /*0da0*/  @!P2 IMAD.MOV.U32 R206, RZ, RZ, R204 ;  /* 0x000000ffffcea224 */ /* 0x000fe200078e00cc */
[----:B------:R-:W-:Y:S05]  /*0db0*/  @P1 BRA `(.L_x_761) ;  /* 0x000000e000001947 */ /* 0x000fea0003800000 */
[----:B--234-:R-:W-:Y:S01]  /*0dc0*/  SHF.R.S32.HI R21, RZ, 0x1f, R14 ;  /* 0x0000001fff157819 */ /* 0x01cfe2000001140e */
[----:B------:R-:W-:Y:S01]  /*0dd0*/  IMAD.WIDE R22, R148, 0x2, R16 ;  /* 0x0000000294167825 */ /* 0x000fe200078e0210 */
[----:B------:R-:W-:-:S02]  /*0de0*/  SHF.R.S32.HI R12, RZ, 0x1f, R13 ;  /* 0x0000001fff0c7819 */ /* 0x000fc4000001140d */
[----:B------:R-:W-:Y:S02]  /*0df0*/  LEA.HI R21, R21, R14, RZ, 0x3 ;  /* 0x0000000e15157211 */ /* 0x000fe400078f18ff */
[----:B------:R-:W-:Y:S01]  /*0e00*/  LEA.HI R19, R12, R13, RZ, 0x3 ;  /* 0x0000000d0c137211 */ /* 0x000fe200078f18ff */
[----:B------:R-:W-:Y:S01]  /*0e10*/  IMAD.SHL.U32 R12, R201, 0x2, RZ ;  /* 0x00000002c90c7824 */ /* 0x000fe200078e00ff */
[----:B------:R-:W-:Y:S02]  /*0e20*/  LOP3.LUT R21, R21, 0xfffffff8, RZ, 0xc0, !PT ;  /* 0xfffffff815157812 */ /* 0x000fe400078ec0ff */
[----:B------:R-:W-:Y:S02]  /*0e30*/  LOP3.LUT R19, R19, 0xfffffff8, RZ, 0xc0, !PT ;  /* 0xfffffff813137812 */ /* 0x000fe400078ec0ff */
[----:B------:R-:W-:Y:S01]  /*0e40*/  @!PT LDS RZ, [RZ] ;  /* 0x00000000fffff984 */ /* 0x000fe20000000800 */
[----:B------:R2:W-:Y:S01]  /*0e50*/  LDGSTS.E.BYPASS.LTC128B.128 [R12+0x18100], [R22.64], !P5 ;  /* 0x18100000160c7fae */ /* 0x0005e2000e901d46 */
[----:B------:R-:W-:-:S04]  /*0e60*/  IMAD.WIDE R20, R21, 0x2, R16 ;  /* 0x0000000215147825 */ /* 0x000fc800078e0210 */
[----:B------:R-:W-:Y:S01]  /*0e70*/  IMAD.WIDE R16, R19, 0x2, R16 ;  /* 0x0000000213107825 */ /* 0x000fe200078e0210 */
[----:B------:R2:W-:Y:S04]  /*0e80*/  LDGSTS.E.BYPASS.LTC128B.128 [R12+0x1c100], [R20.64], !P4 ;  /* 0x1c100000140c7fae */ /* 0x0005e8000e101d46 */
[----:B------:R2:W-:Y:S02]  /*0e90*/  LDGSTS.E.BYPASS.LTC128B.128 [R12+0x20100], [R16.64], !P3 ;  /* 0x20100000100c7fae */ /* 0x0005e4000d901d46 */
.L_x_761:
[----:B--234-:R-:W-:Y:S05]  /*0ea0*/  BSYNC B0 ;  /* 0x0000000000007941 */ /* 0x01cfea0003800000 */
.L_x_760:
[----:B------:R-:W-:Y:S01]  /*0eb0*/  IADD3 R17, R3, 0x20, RZ ;  /* 0x0000002003117810 */ /* 0x000fe20007ffe0ff */
[----:B------:R2:W3:Y:S01]  /*0ec0*/  SHFL.IDX PT, R19, R15, 0x1, 0x181f ;  /* 0x00381f000f137f89 */ /* 0x0004e200000e0000 */
[----:B------:R-:W-:Y:S02]  /*0ed0*/  BSSY B0, `(.L_x_762) ;  /* 0x0000012000007945 */ /* 0x000fe40003800000 */
[----:B------:R-:W-:Y:S01]  /*0ee0*/  ISETP.GE.AND P1, PT, R17, R2, PT ;  /* 0x000000021100720c */ /* 0x000fe20003f26270 */
[----:B------:R2:W4:-:S12]  /*0ef0*/  SHFL.IDX PT, R18, R9, 0x1, 0x181f ;  /* 0x00381f0009127f89 */ /* 0x00051800000e0000 */
        /* <DEDUP_REMOVED lines=15> */
.L_x_763:
[----:B------:R-:W-:Y:S05]  /*0ff0*/  BSYNC B0 ;  /* 0x0000000000007941 */ /* 0x000fea0003800000 */
.L_x_762:
[----:B---3--:R-:W-:Y:S01]  /*1000*/  IADD3 R17, R3, 0x40, RZ ;  /* 0x0000004003117810 */ /* 0x008fe20007ffe0ff */
[----:B------:R3:W1:Y:S01]  /*1010*/  SHFL.IDX PT, R19, R15, 0x2, 0x181f ;  /* 0x00581f000f137f89 */ /* 0x00066200000e0000 */
[----:B------:R-:W-:Y:S02]  /*1020*/  BSSY B0, `(.L_x_764) ;  /* 0x0000012000007945 */ /* 0x000fe40003800000 */
[----:B------:R-:W-:Y:S01]  /*1030*/  ISETP.GE.AND P1, PT, R17, R2, PT ;  /* 0x000000021100720c */ /* 0x000fe20003f26270 */
[----:B----4-:R3:W4:-:S12]  /*1040*/  SHFL.IDX PT, R18, R9, 0x2, 0x181f ;  /* 0x00581f0009127f89 */ /* 0x01071800000e0000 */
[----:B------:R-:W-:Y:S05]  /*1050*/  @P1 BRA `(.L_x_765) ;  /* 0x000000e000001947 */ /* 0x000fea0003800000 */
[----:B------:R-:W-:Y:S01]  /*1060*/  SHF.R.S32.HI R17, RZ, 0x1f, R14 ;  /* 0x0000001fff117819 */ /* 0x000fe2000001140e */
[----:B-1--4-:R-:W-:Y:S01]  /*1070*/  IMAD.WIDE R20, R148, 0x2, R18 ;  /* 0x0000000294147825 */ /* 0x012fe200078e0212 */
        /* <DEDUP_REMOVED lines=12> */
.L_x_765:
[----:B------:R-:W-:Y:S05]  /*1140*/  BSYNC B0 ;  /* 0x0000000000007941 */ /* 0x000fea0003800000 */
.L_x_764:
[----:B-1--4-:R1:W-:Y:S01]  /*1150*/  SHFL.IDX PT, R18, R9, 0x3, 0x181f ;  /* 0x00781f0009127f89 */ /* 0x0123e200000e0000 */
[----:B------:R-:W-:Y:S01]  /*1160*/  IADD3 R12, R144, 0x3f, RZ ;  /* 0x0000003f900c7810 */ /* 0x000fe20007ffe0ff */
[----:B------:R-:W-:Y:S01]  /*1170*/  IMAD.MOV.U32 R194, RZ, RZ, c[0x0][0x2b8] ;  /* 0x0000ae00ffc27624 */ /* 0x000fe200078e00ff */
[----:B------:R-:W-:Y:S01]  /*1180*/  IADD3 R3, R3, 0x60, RZ ;  /* 0x0000006003037810 */ /* 0x000fe20007ffe0ff */
[----:B------:R-:W4:Y:S01]  /*1190*/  SHFL.IDX PT, R19, R15, 0x3, 0x181f ;  /* 0x00781f000f137f89 */ /* 0x000f2200000e0000 */
[----:B------:R-:W-:Y:S01]  /*11a0*/  SHF.R.S32.HI R17, RZ, 0x1f, R12 ;  /* 0x0000001fff117819 */ /* 0x000fe2000001140c */
[----:B------:R-:W-:Y:S01]  /*11b0*/  IMAD.MOV.U32 R199, RZ, RZ, RZ ;  /* 0x000000ffffc77224 */ /* 0x000fe200078e00ff */
[----:B------:R-:W-:-:S02]  /*11c0*/  ISETP.NE.AND P6, PT, R194, 0x1, PT ;  /* 0x00000001c200780c */ /* 0x000fc40003fc5270 */
[----:B------:R-:W-:Y:S02]  /*11d0*/  LEA.HI R12, R17, R12, RZ, 0x6 ;  /* 0x0000000c110c7211 */ /* 0x000fe400078f30ff */
[----:B------:R-:W-:Y:S02]  /*11e0*/  ISETP.GE.AND P1, PT, R3, R2, PT ;  /* 0x000000020300720c */ /* 0x000fe40003f26270 */
[----:B------:R-:W-:Y:S02]  /*11f0*/  SHF.R.S32.HI R3, RZ, 0x1f, R14 ;  /* 0x0000001fff037819 */ /* 0x000fe4000001140e */
[----:B------:R-:W-:Y:S02]  /*1200*/  P2R R2, PR, RZ, 0x40 ;  /* 0x00000040ff027803 */ /* 0x000fe40000000000 */
[----:B------:R-:W-:Y:S02]  /*1210*/  SHF.R.S32.HI R12, RZ, 0x6, R12 ;  /* 0x00000006ff0c7819 */ /* 0x000fe4000001140c */
[----:B------:R-:W-:-:S02]  /*1220*/  SHF.R.S32.HI R2, RZ, 0x1f, R13 ;  /* 0x0000001fff027819 */ /* 0x000fc4000001140d */
[----:B------:R-:W-:Y:S01]  /*1230*/  LEA.HI R134, R3, R14, RZ, 0x3 ;  /* 0x0000000e03867211 */ /* 0x000fe200078f18ff */
[----:B------:R-:W-:Y:S01]  /*1240*/  IMAD R200, R12, 0x40, R202 ;  /* 0x000000400cc87824 */ /* 0x000fe200078e02ca */
[----:B------:R-:W-:Y:S01]  /*1250*/  LEA.HI R2, R2, R13, RZ, 0x3 ;  /* 0x0000000d02027211 */ /* 0x000fe200078f18ff */
[----:B-123--:R-:W-:Y:S01]  /*1260*/  IMAD.SHL.U32 R9, R201, 0x2, RZ ;  /* 0x00000002c9097824 */ /* 0x00efe200078e00ff */
[----:B------:R-:W-:Y:S02]  /*1270*/  LOP3.LUT R134, R134, 0xfffffff8, RZ, 0xc0, !PT ;  /* 0xfffffff886867812 */ /* 0x000fe400078ec0ff */
[----:B------:R-:W-:Y:S01]  /*1280*/  LOP3.LUT R2, R2, 0xfffffff8, RZ, 0xc0, !PT ;  /* 0xfffffff802027812 */ /* 0x000fe200078ec0ff */
[----:B----4-:R-:W-:Y:S01]  /*1290*/  @!P1 IMAD.WIDE R22, R148, 0x2, R18 ;  /* 0x0000000294169825 */ /* 0x010fe200078e0212 */
[----:B------:R-:W-:Y:S02]  /*12a0*/  IADD3 R200, R200, -0x40, RZ ;  /* 0xffffffc0c8c87810 */ /* 0x000fe40007ffe0ff */
[----:B-----5:R-:W-:Y:S01]  /*12b0*/  SHF.R.S32.HI R193, RZ, 0x1f, R206 ;  /* 0x0000001fffc17819 */ /* 0x020fe200000114ce */
[--C-:B------:R-:W-:Y:S01]  /*12c0*/  @!P1 IMAD.WIDE R20, R134, 0x2, R18.reuse ;  /* 0x0000000286149825 */ /* 0x100fe200078e0212 */
[----:B------:R-:W-:Y:S01]  /*12d0*/  ISETP.GE.AND P2, PT, R200, R144, PT ;  /* 0x00000090c800720c */ /* 0x000fe20003f46270 */
[----:B------:R-:W-:Y:S01]  /*12e0*/  @!PT LDS RZ, [RZ] ;  /* 0x00000000fffff984 */ /* 0x000fe20000000800 */
[----:B------:R1:W-:Y:S02]  /*12f0*/  @!P1 LDGSTS.E.BYPASS.LTC128B.128 [R9+0x1b100], [R22.64], !P5 ;  /* 0x1b10000016099fae */ /* 0x0003e4000e901d46 */
[----:B------:R-:W-:Y:S01]  /*1300*/  @!P1 IMAD.WIDE R18, R2, 0x2, R18 ;  /* 0x0000000202129825 */ /* 0x000fe200078e0212 */
[----:B------:R-:W-:Y:S01]  /*1310*/  ISETP.GT.OR P2, PT, R202, 0x3f, P2 ;  /* 0x0000003fca00780c */ /* 0x000fe20001744670 */
[----:B------:R2:W-:Y:S02]  /*1320*/  @!P1 LDGSTS.E.BYPASS.LTC128B.128 [R9+0x1f100], [R20.64], !P4 ;  /* 0x1f10000014099fae */ /* 0x0005e4000e101d46 */
[----:B------:R-:W-:-:S02]  /*1330*/  IMAD.IADD R200, R200, 0x1, R203 ;  /* 0x00000001c8c87824 */ /* 0x000fc400078e02cb */
[----:B------:R3:W-:Y:S01]  /*1340*/  @!P1 LDGSTS.E.BYPASS.LTC128B.128 [R9+0x23100], [R18.64], !P3 ;  /* 0x2310000012099fae */ /* 0x0007e2000d901d46 */
[----:B------:R-:W-:Y:S02]  /*1350*/  IMAD R193, R193, c[0x0][0x2b0], RZ ;  /* 0x0000ac00c1c17a24 */ /* 0x000fe400078e02ff */
[----:B------:R-:W-:Y:S01]  /*1360*/  @P6 IMAD.HI.U32 R15, R200, c[0x0][0x2bc], RZ ;  /* 0x0000af00c80f6a27 */ /* 0x000fe200078e00ff */
[----:B------:R-:W0:Y:S03]  /*1370*/  LDGDEPBAR ;  /* 0x00000000000079af */ /* 0x000e260000000000 */
[C---:B------:R-:W-:Y:S02]  /*1380*/  IMAD R193, R206.reuse, c[0x0][0x2b4], R193 ;  /* 0x0000ad00cec17a24 */ /* 0x040fe400078e02c1 */
[----:B------:R-:W-:Y:S01]  /*1390*/  IMAD.MOV.U32 R3, RZ, RZ, R200 ;  /* 0x000000ffff037224 */ /* 0x000fe200078e00c8 */
[----:B------:R-:W-:Y:S01]  /*13a0*/  @P6 SHF.R.U32.HI R3, RZ, c[0x0][0x2c0], R15 ;  /* 0x0000b000ff036a19 */ /* 0x000fe2000001160f */
[----:B------:R-:W-:-:S04]  /*13b0*/  IMAD.WIDE.U32 R206, R206, c[0x0][0x2b0], RZ ;  /* 0x0000ac00cece7a25 */ /* 0x000fc800078e00ff */
[----:B------:R-:W-:Y:S01]  /*13c0*/  IMAD.IADD R193, R207, 0x1, R193 ;  /* 0x00000001cfc17824 */ /* 0x000fe200078e02c1 */
[----:B------:R-:W-:-:S04]  /*13d0*/  @!P2 IADD3 R16, P5, R3, R206, RZ ;  /* 0x000000ce0310a210 */ /* 0x000fc80007fbe0ff */
[----:B------:R-:W-:Y:S02]  /*13e0*/  @!P2 LEA.HI.X.SX32 R15, R3, R193, 0x1, P5 ;  /* 0x000000c1030fa211 */ /* 0x000fe400028f0eff */
[----:B------:R-:W-:-:S04]  /*13f0*/  @!P2 LEA R24, P4, R16, c[0x0][0x2a0], 0x2 ;  /* 0x0000a8001018aa11 */ /* 0x000fc800078810ff */
[----:B------:R-:W-:Y:S01]  /*1400*/  @!P2 LEA.HI.X R25, R16, c[0x0][0x2a4], R15, 0x2, P4 ;  /* 0x0000a9001019aa11 */ /* 0x000fe200020f140f */
[----:B------:R-:W-:Y:S06]  /*1410*/  BAR.SYNC.DEFER_BLOCKING 0x0 ;  /* 0x0000000000007b1d */ /* 0x000fec0000010000 */
[----:B------:R-:W4:Y:S01]  /*1420*/  @!P2 LDG.E R199, [R24.64] ;  /* 0x0000000618c7a981 */ /* 0x000f22000c1e1900 */
[----:B------:R-:W-:Y:S01]  /*1430*/  IMAD.MOV R3, RZ, RZ, -R3 ;  /* 0x000000ffff037224 */ /* 0x000fe200078e0a03 */
[----:B------:R-:W-:Y:S01]  /*1440*/  ISETP.GE.AND P5, PT, R148, c[0x0][0x1d4], PT ;  /* 0x0000750094007a0c */ /* 0x000fe20003fa6270 */
[----:B---3--:R-:W-:Y:S01]  /*1450*/  IMAD R18, R0, c[0x0][0x1e8], RZ ;  /* 0x00007a0000127a24 */ /* 0x008fe200078e02ff */
[----:B------:R-:W-:Y:S01]  /*1460*/  ISETP.GE.AND P4, PT, R14, c[0x0][0x1d4], PT ;  /* 0x000075000e007a0c */ /* 0x000fe20003f86270 */
[----:B------:R-:W-:Y:S01]  /*1470*/  IMAD R200, R3, c[0x0][0x2b8], R200 ;  /* 0x0000ae0003c87a24 */ /* 0x000fe200078e02c8 */
[----:B------:R-:W-:Y:S01]  /*1480*/  ISETP.GE.AND P6, PT, R13, c[0x0][0x1d4], PT ;  /* 0x000075000d007a0c */ /* 0x000fe20003fc6270 */
[----:B------:R-:W-:Y:S01]  /*1490*/  IMAD R195, R197, c[0x0][0x1ec], R18 ;  /* 0x00007b00c5c37a24 */ /* 0x000fe200078e0212 */
[----:B------:R-:W-:Y:S01]  /*14a0*/  ISETP.GE.AND P3, PT, R148, c[0x0][0x1d4], PT ;  /* 0x0000750094007a0c */ /* 0x000fe20003f66270 */
[----:B--2---:R-:W-:Y:S01]  /*14b0*/  IMAD.WIDE.U32 R20, R200, c[0x0][0x1e0], RZ ;  /* 0x00007800c8147a25 */ /* 0x004fe200078e00ff */
[----:B------:R-:W-:-:S02]  /*14c0*/  SHF.R.S32.HI R3, RZ, 0x1f, R200 ;  /* 0x0000001fff037819 */ /* 0x000fc400000114c8 */
[----:B------:R-:W-:Y:S01]  /*14d0*/  SHF.R.S32.HI R145, RZ, 0x1f, R148 ;  /* 0x0000001fff917819 */ /* 0x000fe20000011494 */
[----:B------:R-:W-:Y:S01]  /*14e0*/  IMAD.WIDE.U32 R210, R197, c[0x0][0x1e8], RZ ;  /* 0x00007a00c5d27a25 */ /* 0x000fe200078e00ff */
[----:B------:R-:W-:Y:S02]  /*14f0*/  SEL R146, RZ, 0x10, P6 ;  /* 0x00000010ff927807 */ /* 0x000fe40003000000 */
[----:B------:R-:W-:Y:S01]  /*1500*/  IADD3 R198, R9, 0x100, RZ ;  /* 0x0000010009c67810 */ /* 0x000fe20007ffe0ff */
[----:B------:R-:W-:Y:S01]  /*1510*/  IMAD R15, R3, c[0x0][0x1e0], RZ ;  /* 0x00007800030f7a24 */ /* 0x000fe200078e02ff */
[----:B------:R-:W-:Y:S01]  /*1520*/  SHF.R.S32.HI R147, RZ, 0x1f, R134 ;  /* 0x0000001fff937819 */ /* 0x000fe20000011486 */
[----:B------:R-:W-:Y:S01]  /*1530*/  IMAD.IADD R195, R211, 0x1, R195 ;  /* 0x00000001d3c37824 */ /* 0x000fe200078e02c3 */
[----:B------:R-:W-:Y:S01]  /*1540*/  SHF.R.S32.HI R133, RZ, 0x1f, R2 ;  /* 0x0000001fff857819 */ /* 0x000fe20000011402 */
[----:B-1----:R-:W-:Y:S02]  /*1550*/  IMAD R22, R200, c[0x0][0x1e4], R15 ;  /* 0x00007900c8167a24 */ /* 0x002fe400078e020f */
[----:B------:R-:W-:-:S02]  /*1560*/  IMAD R3, R3, c[0x0][0x208], RZ ;  /* 0x0000820003037a24 */ /* 0x000fc400078e02ff */
[----:B------:R-:W-:Y:S02]  /*1570*/  IMAD.IADD R23, R21, 0x1, R22 ;  /* 0x0000000115177824 */ /* 0x000fe400078e0216 */
[----:B------:R-:W-:Y:S02]  /*1580*/  IMAD.MOV.U32 R22, RZ, RZ, R20 ;  /* 0x000000ffff167224 */ /* 0x000fe400078e0014 */
[----:B------:R-:W-:-:S04]  /*1590*/  IMAD.WIDE.U32 R20, R200, c[0x0][0x208], RZ ;  /* 0x00008200c8147a25 */ /* 0x000fc800078e00ff */
[----:B------:R-:W-:Y:S01]  /*15a0*/  IMAD R26, R200, c[0x0][0x20c], R3 ;  /* 0x00008300c81a7a24 */ /* 0x000fe200078e0203 */
[----:B------:R-:W-:Y:S01]  /*15b0*/  LEA R3, R12, 0xffffffc0, 0x6 ;  /* 0xffffffc00c037811 */ /* 0x000fe200078e30ff */
[----:B------:R-:W-:Y:S02]  /*15c0*/  IMAD R0, R0, c[0x0][0x210], RZ ;  /* 0x0000840000007a24 */ /* 0x000fe400078e02ff */
[----:B------:R-:W-:Y:S02]  /*15d0*/  IMAD.IADD R27, R21, 0x1, R26 ;  /* 0x00000001151b7824 */ /* 0x000fe400078e021a */
[----:B------:R-:W-:Y:S02]  /*15e0*/  IMAD.MOV.U32 R26, RZ, RZ, R20 ;  /* 0x000000ffff1a7224 */ /* 0x000fe400078e0014 */
[----:B------:R-:W-:-:S04]  /*15f0*/  IMAD.WIDE.U32 R208, R197, c[0x0][0x210], RZ ;  /* 0x00008400c5d07a25 */ /* 0x000fc800078e00ff */
[----:B------:R-:W-:Y:S02]  /*1600*/  IMAD.IADD R3, R144, 0x1, -R3 ;  /* 0x0000000190037824 */ /* 0x000fe400078e0a03 */
[----:B------:R-:W-:-:S04]  /*1610*/  IMAD.WIDE R212, R148, 0x2, RZ ;  /* 0x0000000294d47825 */ /* 0x000fc800078e02ff */
[----:B------:R-:W-:Y:S01]  /*1620*/  IMAD.MOV.U32 R189, RZ, RZ, 0x10 ;  /* 0x00000010ffbd7424 */ /* 0x000fe200078e00ff */
[----:B----4-:R-:W-:Y:S01]  /*1630*/  SHF.R.S32.HI R16, RZ, 0x1f, R199 ;  /* 0x0000001fff107819 */ /* 0x010fe200000114c7 */
[----:B------:R-:W-:-:S04]  /*1640*/  IMAD.WIDE.U32 R22, R199, c[0x0][0x1f0], R22 ;  /* 0x00007c00c7167a25 */ /* 0x000fc800078e0016 */
[----:B------:R-:W-:Y:S01]  /*1650*/  IMAD R18, R16, c[0x0][0x1f0], RZ ;  /* 0x00007c0010127a24 */ /* 0x000fe200078e02ff */
[----:B------:R-:W-:Y:S01]  /*1660*/  IADD3 R15, P1, R210, R22, RZ ;  /* 0x00000016d20f7210 */ /* 0x000fe20007f3e0ff */
[----:B------:R-:W-:Y:S02]  /*1670*/  IMAD R16, R16, c[0x0][0x218], RZ ;  /* 0x0000860010107a24 */ /* 0x000fe400078e02ff */
[C---:B------:R-:W-:Y:S02]  /*1680*/  IMAD R18, R199.reuse, c[0x0][0x1f4], R18 ;  /* 0x00007d00c7127a24 */ /* 0x040fe400078e0212 */
[----:B------:R-:W-:-:S03]  /*1690*/  IMAD.WIDE.U32 R26, R199, c[0x0][0x218], R26 ;  /* 0x00008600c71a7a25 */ /* 0x000fc600078e001a */
[----:B------:R-:W-:Y:S01]  /*16a0*/  IADD3.X R18, R195, R23, R18, P1, !PT ;  /* 0x00000017c3127210 */ /* 0x000fe20000ffe412 */
[----:B------:R-:W-:Y:S01]  /*16b0*/  IMAD R17, R199, c[0x0][0x21c], R16 ;  /* 0x00008700c7117a24 */ /* 0x000fe200078e0210 */
[----:B------:R-:W-:-:S04]  /*16c0*/  LEA R24, P1, R15, c[0x0][0x1c8], 0x1 ;  /* 0x000072000f187a11 */ /* 0x000fc800078208ff */
[----:B------:R-:W-:Y:S01]  /*16d0*/  LEA.HI.X R18, R15, c[0x0][0x1cc], R18, 0x1, P1 ;  /* 0x000073000f127a11 */ /* 0x000fe200008f0c12 */
[----:B------:R-:W-:Y:S01]  /*16e0*/  IMAD R15, R197, c[0x0][0x214], R0 ;  /* 0x00008500c50f7a24 */ /* 0x000fe200078e0200 */
[----:B------:R-:W-:Y:S01]  /*16f0*/  SHFL.IDX PT, R22, R24, RZ, 0x181f ;  /* 0x00181fff18167589 */ /* 0x000fe200000e0000 */
[----:B------:R-:W-:Y:S02]  /*1700*/  IMAD.IADD R0, R3, 0x1, -R4 ;  /* 0x0000000103007824 */ /* 0x000fe400078e0a04 */
[----:B------:R-:W-:Y:S01]  /*1710*/  IMAD.IADD R196, R209, 0x1, R15 ;  /* 0x00000001d1c47824 */ /* 0x000fe200078e020f */
[----:B------:R-:W1:Y:S01]  /*1720*/  SHFL.IDX PT, R23, R18, RZ, 0x181f ;  /* 0x00181fff12177589 */ /* 0x000e6200000e0000 */
[----:B------:R-:W-:Y:S02]  /*1730*/  IADD3 R15, P1, R208, R26, RZ ;  /* 0x0000001ad00f7210 */ /* 0x000fe40007f3e0ff */
[----:B------:R-:W-:Y:S01]  /*1740*/  ISETP.GE.AND P2, PT, R0, 0x1, PT ;  /* 0x000000010000780c */ /* 0x000fe20003f46270 */
[----:B------:R-:W-:Y:S01]  /*1750*/  SHFL.IDX PT, R20, R24, 0x1, 0x181f ;  /* 0x00381f0018147f89 */ /* 0x000fe200000e0000 */
[----:B------:R-:W-:-:S02]  /*1760*/  IADD3.X R26, R196, R27, R17, P1, !PT ;  /* 0x0000001bc41a7210 */ /* 0x000fc40000ffe411 */
[C---:B------:R-:W-:Y:S01]  /*1770*/  LEA R16, P1, R15.reuse, c[0x0][0x1f8], 0x1 ;  /* 0x00007e000f107a11 */ /* 0x040fe200078208ff */
[----:B------:R-:W2:Y:S03]  /*1780*/  SHFL.IDX PT, R21, R18, 0x1, 0x181f ;  /* 0x00381f0012157f89 */ /* 0x000ea600000e0000 */
[----:B------:R-:W-:Y:S01]  /*1790*/  LEA.HI.X R15, R15, c[0x0][0x1fc], R26, 0x1, P1 ;  /* 0x00007f000f0f7a11 */ /* 0x000fe200008f0c1a */
[----:B------:R-:W3:Y:S01]  /*17a0*/  SHFL.IDX PT, R17, R16, RZ, 0x181f ;  /* 0x00181fff10117589 */ /* 0x000ee200000e0000 */
[----:B------:R-:W-:-:S03]  /*17b0*/  ISETP.GT.AND P1, PT, R0, 0x20, PT ;  /* 0x000000200000780c */ /* 0x000fc60003f24270 */
[----:B------:R-:W4:Y:S04]  /*17c0*/  SHFL.IDX PT, R19, R15, RZ, 0x181f ;  /* 0x00181fff0f137589 */ /* 0x000f2800000e0000 */
[----:B------:R-:W-:Y:S01]  /*17d0*/  SHFL.IDX PT, R15, R15, 0x1, 0x181f ;  /* 0x00381f000f0f7f89 */ /* 0x000fe200000e0000 */
[----:B-1----:R-:W-:-:S04]  /*17e0*/  @P2 IMAD.WIDE R34, R148, 0x2, R22 ;  /* 0x0000000294222825 */ /* 0x002fc800078e0216 */
[--C-:B------:R-:W-:Y:S01]  /*17f0*/  @P2 IMAD.WIDE R32, R134, 0x2, R22.reuse ;  /* 0x0000000286202825 */ /* 0x100fe200078e0216 */
[----:B------:R1:W-:Y:S03]  /*1800*/  @P2 LDGSTS.E.BYPASS.LTC128B.128 [R9+0xc100], [R34.64], !P5 ;  /* 0x0c10000022092fae */ /* 0x0003e6000e901d46 */
[----:B------:R-:W-:Y:S01]  /*1810*/  @P2 IMAD.WIDE R26, R2, 0x2, R22 ;  /* 0x00000002021a2825 */ /* 0x000fe200078e0216 */
[----:B------:R1:W-:Y:S03]  /*1820*/  @P2 LDGSTS.E.BYPASS.LTC128B.128 [R9+0xe100], [R32.64], !P4 ;  /* 0x0e10000020092fae */ /* 0x0003e6000e101d46 */
[----:B--2---:R-:W-:Y:S01]  /*1830*/  @P1 IMAD.WIDE R24, R148, 0x2, R20 ;  /* 0x0000000294181825 */ /* 0x004fe200078e0214 */
[----:B------:R2:W-:Y:S01]  /*1840*/  @P2 LDGSTS.E.BYPASS.LTC128B.128 [R9+0x10100], [R26.64], !P6 ;  /* 0x101000001a092fae */ /* 0x0005e2000f101d46 */
[----:B---3--:R-:W-:-:S02]  /*1850*/  IADD3 R30, P2, R17, R212, RZ ;  /* 0x000000d4111e7210 */ /* 0x008fc40007f5e0ff */
[--C-:B------:R-:W-:Y:S01]  /*1860*/  @P1 IMAD.WIDE R22, R134, 0x2, R20.reuse ;  /* 0x0000000286161825 */ /* 0x100fe200078e0214 */
[----:B------:R3:W-:Y:S03]  /*1870*/  @P1 LDGSTS.E.BYPASS.LTC128B.128 [R9+0xd100], [R24.64], !P5 ;  /* 0x0d10000018091fae */ /* 0x0007e6000e901d46 */
[----:B------:R-:W-:Y:S01]  /*1880*/  @P1 IMAD.WIDE R28, R2, 0x2, R20 ;  /* 0x00000002021c1825 */ /* 0x000fe200078e0214 */
[----:B------:R2:W-:Y:S03]  /*1890*/  @P1 LDGSTS.E.BYPASS.LTC128B.128 [R9+0xf100], [R22.64], !P4 ;  /* 0x0f10000016091fae */ /* 0x0005e6000e101d46 */
[----:B----4-:R-:W-:Y:S01]  /*18a0*/  IMAD.X R31, R19, 0x1, R213, P2 ;  /* 0x00000001131f7824 */ /* 0x010fe200010e06d5 */
[----:B------:R4:W-:Y:S01]  /*18b0*/  @P1 LDGSTS.E.BYPASS.LTC128B.128 [R9+0x11100], [R28.64], !P6 ;  /* 0x111000001c091fae */ /* 0x0009e2000f101d46 */
[----:B------:R-:W-:-:S02]  /*18c0*/  ISETP.LT.OR P1, PT, R0, 0x1, P3 ;  /* 0x000000010000780c */ /* 0x000fc40001f21670 */
[----:B------:R-:W-:Y:S01]  /*18d0*/  ISETP.GE.AND P3, PT, R14, c[0x0][0x1d4], PT ;  /* 0x000075000e007a0c */ /* 0x000fe20003f66270 */
[----:B------:R-:W4:Y:S04]  /*18e0*/  SHFL.IDX PT, R21, R16, 0x1, 0x181f ;  /* 0x00381f0010157f89 */ /* 0x000f2800000e0000 */
[----:B------:R-:W0:Y:S01]  /*18f0*/  LDGDEPBAR ;  /* 0x00000000000079af */ /* 0x000e220000000000 */
[----:B-1----:R-:W-:-:S05]  /*1900*/  IMAD.WIDE R32, R134, 0x2, RZ ;  /* 0x0000000286207825 */ /* 0x002fca00078e02ff */
[----:B------:R1:W-:Y:S01]  /*1910*/  LDGSTS.E.BYPASS.LTC128B.128 [R9+0x100], [R30.64], !P1 ;  /* 0x001000001e097fae */ /* 0x0003e2000c901d46 */
[----:B---3--:R-:W-:Y:S01]  /*1920*/  IMAD.WIDE R24, R2, 0x2, RZ ;  /* 0x0000000202187825 */ /* 0x008fe200078e02ff */
[----:B--2---:R-:W-:-:S05]  /*1930*/  IADD3 R22, P1, R17, R32, RZ ;  /* 0x0000002011167210 */ /* 0x004fca0007f3e0ff */
[----:B------:R-:W-:Y:S01]  /*1940*/  IMAD.X R23, R19, 0x1, R33, P1 ;  /* 0x0000000113177824 */ /* 0x000fe200008e0621 */
[----:B------:R-:W-:-:S05]  /*1950*/  IADD3 R18, P1, R17, R24, RZ ;  /* 0x0000001811127210 */ /* 0x000fca0007f3e0ff */
[----:B------:R-:W-:Y:S01]  /*1960*/  IMAD.X R19, R19, 0x1, R25, P1 ;  /* 0x0000000113137824 */ /* 0x000fe200008e0619 */
[----:B----4-:R-:W-:-:S05]  /*1970*/  IADD3 R26, P1, R32, R21, RZ ;  /* 0x00000015201a7210 */ /* 0x010fca0007f3e0ff */
[----:B------:R-:W-:Y:S01]  /*1980*/  IMAD.X R27, R33, 0x1, R15, P1 ;  /* 0x00000001211b7824 */ /* 0x000fe200008e060f */
[----:B------:R-:W-:-:S05]  /*1990*/  IADD3 R16, P1, R24, R21, RZ ;  /* 0x0000001518107210 */ /* 0x000fca0007f3e0ff */
[----:B------:R-:W-:Y:S01]  /*19a0*/  IMAD.X R17, R25, 0x1, R15, P1 ;  /* 0x0000000119117824 */ /* 0x000fe200008e060f */
[----:B------:R-:W-:-:S13]  /*19b0*/  ISETP.LT.OR P1, PT, R0, 0x1, P3 ;  /* 0x000000010000780c */ /* 0x000fda0001f21670 */
[----:B------:R1:W-:Y:S01]  /*19c0*/  LDGSTS.E.BYPASS.LTC128B.128 [R9+0x2100], [R22.64], !P1 ;  /* 0x0210000016097fae */ /* 0x0003e2000c901d46 */
[----:B------:R-:W-:-:S04]  /*19d0*/  ISETP.GE.AND P1, PT, R13, c[0x0][0x1d4], PT ;  /* 0x000075000d007a0c */ /* 0x000fc80003f26270 */
[C---:B------:R-:W-:Y:S02]  /*19e0*/  ISETP.LT.OR P2, PT, R0.reuse, 0x1, P1 ;  /* 0x000000010000780c */ /* 0x040fe40000f41670 */
[----:B------:R-:W-:-:S11]  /*19f0*/  ISETP.LT.OR P1, PT, R0, 0x21, P1 ;  /* 0x000000210000780c */ /* 0x000fd60000f21670 */
[----:B------:R1:W-:Y:S01]  /*1a00*/  LDGSTS.E.BYPASS.LTC128B.128 [R9+0x4100], [R18.64], !P2 ;  /* 0x0410000012097fae */ /* 0x0003e2000d101d46 */
[----:B------:R-:W-:-:S05]  /*1a10*/  IADD3 R14, P2, R212, R21, RZ ;  /* 0x00000015d40e7210 */ /* 0x000fca0007f5e0ff */
[----:B------:R-:W-:Y:S01]  /*1a20*/  IMAD.X R15, R213, 0x1, R15, P2 ;  /* 0x00000001d50f7824 */ /* 0x000fe200010e060f */
[----:B------:R-:W-:-:S04]  /*1a30*/  ISETP.GE.AND P2, PT, R148, c[0x0][0x1d4], PT ;  /* 0x0000750094007a0c */ /* 0x000fc80003f46270 */
[----:B------:R-:W-:-:S13]  /*1a40*/  ISETP.LT.OR P2, PT, R0, 0x21, P2 ;  /* 0x000000210000780c */ /* 0x000fda0001741670 */
[----:B------:R1:W-:Y:S01]  /*1a50*/  LDGSTS.E.BYPASS.LTC128B.128 [R9+0x1100], [R14.64], !P2 ;  /* 0x011000000e097fae */ /* 0x0003e2000d101d46 */
[----:B------:R-:W-:Y:S02]  /*1a60*/  ISETP.LT.OR P2, PT, R0, 0x21, P3 ;  /* 0x000000210000780c */ /* 0x000fe40001f41670 */
[----:B------:R-:W-:-:S11]  /*1a70*/  ISETP.GT.AND P3, PT, R202, 0x3f, PT ;  /* 0x0000003fca00780c */ /* 0x000fd60003f64270 */
[----:B------:R1:W-:Y:S01]  /*1a80*/  LDGSTS.E.BYPASS.LTC128B.128 [R9+0x3100], [R26.64], !P2 ;  /* 0x031000001a097fae */ /* 0x0003e2000d101d46 */
[----:B------:R-:W-:-:S03]  /*1a90*/  ISETP.GE.AND P2, PT, R144, 0x41, PT ;  /* 0x000000419000780c */ /* 0x000fc60003f46270 */
[----:B------:R1:W-:Y:S01]  /*1aa0*/  LDGSTS.E.BYPASS.LTC128B.128 [R9+0x5100], [R16.64], !P1 ;  /* 0x0510000010097fae */ /* 0x0003e2000c901d46 */
[----:B------:R-:W-:Y:S02]  /*1ab0*/  LOP3.LUT P1, RZ, R5, 0x2, RZ, 0xc0, !PT ;  /* 0x0000000205ff7812 */ /* 0x000fe4000782c0ff */
[----:B------:R-:W-:Y:S01]  /*1ac0*/  P2R R24, PR, RZ, 0x4 ;  /* 0x00000004ff187803 */ /* 0x000fe20000000000 */
[----:B------:R-:W0:Y:S01]  /*1ad0*/  LDGDEPBAR ;  /* 0x00000000000079af */ /* 0x000e220000000000 */
[----:B------:R-:W-:-:S05]  /*1ae0*/  SEL R189, R189, 0xfffffff0, !P1 ;  /* 0xfffffff0bdbd7807 */ /* 0x000fca0004800000 */
[----:B------:R-:W-:Y:S05]  /*1af0*/  @!P2 BRA `(.L_x_766) ;  /* 0x000004200000a947 */ /* 0x000fea0003800000 */
[----:B------:R-:W-:Y:S01]  /*1b00*/  ISETP.NE.AND P2, PT, R194, 0x1, PT ;  /* 0x00000001c200780c */ /* 0x000fe20003f45270 */
[----:B------:R-:W-:Y:S02]  /*1b10*/  IMAD R13, R12, 0x40, R203 ;  /* 0x000000400c0d7824 */ /* 0x000fe400078e02cb */
[----:B------:R-:W-:-:S03]  /*1b20*/  IMAD.MOV.U32 R199, RZ, RZ, RZ ;  /* 0x000000ffffc77224 */ /* 0x000fc600078e00ff */
[----:B------:R-:W-:-:S05]  /*1b30*/  IADD3 R200, R13, -0x80, R202 ;  /* 0xffffff800dc87810 */ /* 0x000fca0007ffe0ca */
[----:B------:R-:W-:Y:S02]  /*1b40*/  IMAD.MOV.U32 R0, RZ, RZ, R200 ;  /* 0x000000ffff007224 */ /* 0x000fe400078e00c8 */
[----:B------:R-:W-:-:S05]  /*1b50*/  @P2 IMAD.HI.U32 R12, R200, c[0x0][0x2bc], RZ ;  /* 0x0000af00c80c2a27 */ /* 0x000fca00078e00ff */
[----:B------:R-:W-:-:S04]  /*1b60*/  @P2 SHF.R.U32.HI R0, RZ, c[0x0][0x2c0], R12 ;  /* 0x0000b000ff002a19 */ /* 0x000fc8000001160c */
[----:B------:R-:W-:-:S04]  /*1b70*/  @!P3 IADD3 R13, P1, R0, R206, RZ ;  /* 0x000000ce000db210 */ /* 0x000fc80007f3e0ff */
[----:B------:R-:W-:Y:S02]  /*1b80*/  @!P3 LEA.HI.X.SX32 R12, R0, R193, 0x1, P1 ;  /* 0x000000c1000cb211 */ /* 0x000fe400008f0eff */
[----:B-1----:R-:W-:-:S04]  /*1b90*/  @!P3 LEA R16, P1, R13, c[0x0][0x2a0], 0x2 ;  /* 0x0000a8000d10ba11 */ /* 0x002fc800078210ff */
[----:B------:R-:W-:-:S05]  /*1ba0*/  @!P3 LEA.HI.X R17, R13, c[0x0][0x2a4], R12, 0x2, P1 ;  /* 0x0000a9000d11ba11 */ /* 0x000fca00008f140c */
[----:B------:R1:W2:Y:S01]  /*1bb0*/  @!P3 LDG.E R199, [R16.64] ;  /* 0x0000000610c7b981 */ /* 0x0002a2000c1e1900 */
        /* <DEDUP_REMOVED lines=8> */
[----:B------:R-:W-:Y:S01]  /*1c40*/  IMAD R0, R200, c[0x0][0x1e4], R13 ;  /* 0x00007900c8007a24 */ /* 0x000fe200078e020d */
[----:B------:R-:W-:-:S03]  /*1c50*/  SEL R13, RZ, 0x10, P4 ;  /* 0x00000010ff0d7807 */ /* 0x000fc60002000000 */
[----:B------:R-:W-:Y:S01]  /*1c60*/  IMAD.IADD R15, R15, 0x1, R0 ;  /* 0x000000010f0f7824 */ /* 0x000fe200078e0200 */
[----:B------:R-:W-:Y:S01]  /*1c70*/  IADD3 R27, -R13, 0x10, RZ ;  /* 0x000000100d1b7810 */ /* 0x000fe20007ffe1ff */
[----:B-1----:R-:W-:Y:S01]  /*1c80*/  IMAD.SHL.U32 R17, R148, 0x2, RZ ;  /* 0x0000000294117824 */ /* 0x002fe200078e00ff */
[----:B------:R-:W-:Y:S02]  /*1c90*/  SEL R16, RZ, 0x10, P5 ;  /* 0x00000010ff107807 */ /* 0x000fe40002800000 */
[----:B------:R-:W-:Y:S02]  /*1ca0*/  LOP3.LUT R27, R27, 0xf, RZ, 0xc0, !PT ;  /* 0x0000000f1b1b7812 */ /* 0x000fe400078ec0ff */
[----:B------:R-:W-:-:S04]  /*1cb0*/  IADD3 R28, -R16, 0x10, RZ ;  /* 0x00000010101c7810 */ /* 0x000fc80007ffe1ff */
[----:B------:R-:W-:Y:S02]  /*1cc0*/  LOP3.LUT R28, R28, 0xf, RZ, 0xc0, !PT ;  /* 0x0000000f1c1c7812 */ /* 0x000fe400078ec0ff */
[----:B--2---:R-:W-:Y:S01]  /*1cd0*/  SHF.R.S32.HI R0, RZ, 0x1f, R199 ;  /* 0x0000001fff007819 */ /* 0x004fe200000114c7 */
[----:B------:R-:W-:-:S04]  /*1ce0*/  IMAD.WIDE.U32 R14, R199, c[0x0][0x1f0], R14 ;  /* 0x00007c00c70e7a25 */ /* 0x000fc800078e000e */
[----:B------:R-:W-:-:S04]  /*1cf0*/  IMAD R0, R0, c[0x0][0x1f0], RZ ;  /* 0x00007c0000007a24 */ /* 0x000fc800078e02ff */
[----:B------:R-:W-:Y:S01]  /*1d00*/  IMAD R12, R199, c[0x0][0x1f4], R0 ;  /* 0x00007d00c70c7a24 */ /* 0x000fe200078e0200 */
[----:B------:R-:W-:Y:S01]  /*1d10*/  IADD3 R0, P1, R210, R14, RZ ;  /* 0x0000000ed2007210 */ /* 0x000fe20007f3e0ff */
[----:B------:R-:W-:-:S03]  /*1d20*/  IMAD.SHL.U32 R14, R134, 0x2, RZ ;  /* 0x00000002860e7824 */ /* 0x000fc600078e00ff */
[----:B------:R-:W-:Y:S02]  /*1d30*/  IADD3.X R19, R195, R15, R12, P1, !PT ;  /* 0x0000000fc3137210 */ /* 0x000fe40000ffe40c */
[----:B------:R-:W-:Y:S02]  /*1d40*/  LEA R20, P1, R0, c[0x0][0x1c8], 0x1 ;  /* 0x0000720000147a11 */ /* 0x000fe400078208ff */
[----:B------:R-:W-:Y:S02]  /*1d50*/  SHF.L.U64.HI R15, R134, 0x1, R147 ;  /* 0x00000001860f7819 */ /* 0x000fe40000010293 */
[----:B------:R-:W-:Y:S01]  /*1d60*/  LEA.HI.X R19, R0, c[0x0][0x1cc], R19, 0x1, P1 ;  /* 0x0000730000137a11 */ /* 0x000fe200008f0c13 */
[----:B------:R-:W1:Y:S01]  /*1d70*/  SHFL.IDX PT, R22, R20, 0x1, 0x181f ;  /* 0x00381f0014167f89 */ /* 0x000e6200000e0000 */
[C---:B------:R-:W-:Y:S01]  /*1d80*/  IMAD.SHL.U32 R0, R2.reuse, 0x2, RZ ;  /* 0x0000000202007824 */ /* 0x040fe200078e00ff */
[----:B------:R-:W-:Y:S02]  /*1d90*/  SHF.L.U64.HI R12, R2, 0x1, R133 ;  /* 0x00000001020c7819 */ /* 0x000fe40000010285 */
[----:B------:R-:W2:Y:S04]  /*1da0*/  SHFL.IDX PT, R23, R19, 0x1, 0x181f ;  /* 0x00381f0013177f89 */ /* 0x000ea800000e0000 */
[----:B------:R-:W-:Y:S01]  /*1db0*/  SHFL.IDX PT, R19, R19, RZ, 0x181f ;  /* 0x00181fff13137589 */ /* 0x000fe200000e0000 */
[----:B-1----:R-:W-:-:S04]  /*1dc0*/  IADD3 R28, P2, P1, R28, R22, R17 ;  /* 0x000000161c1c7210 */ /* 0x002fc8000795e011 */
[----:B--2---:R-:W-:Y:S02]  /*1dd0*/  IADD3.X R29, RZ, R23, R18, P2, P1 ;  /* 0x00000017ff1d7210 */ /* 0x004fe400017e2412 */
[----:B------:R-:W-:-:S04]  /*1de0*/  IADD3 R26, P2, P1, R27, R22, R14 ;  /* 0x000000161b1a7210 */ /* 0x000fc8000795e00e */
[-C--:B------:R-:W-:Y:S02]  /*1df0*/  IADD3.X R27, RZ, R23.reuse, R15, P2, P1 ;  /* 0x00000017ff1b7210 */ /* 0x080fe400017e240f */
[----:B------:R-:W-:Y:S02]  /*1e00*/  IADD3 R22, P2, P1, R21, R22, R0 ;  /* 0x0000001615167210 */ /* 0x000fe4000795e000 */
[----:B------:R-:W1:Y:S02]  /*1e10*/  SHFL.IDX PT, R21, R20, RZ, 0x181f ;  /* 0x00181fff14157589 */ /* 0x000e6400000e0000 */
[----:B------:R-:W-:Y:S02]  /*1e20*/  IADD3.X R23, RZ, R23, R12, P2, P1 ;  /* 0x00000017ff177210 */ /* 0x000fe400017e240c */
[----:B-1----:R-:W-:-:S05]  /*1e30*/  IADD3 R30, P1, R21, R17, RZ ;  /* 0x00000011151e7210 */ /* 0x002fca0007f3e0ff */
[----:B------:R-:W-:Y:S01]  /*1e40*/  IMAD.X R31, R19, 0x1, R18, P1 ;  /* 0x00000001131f7824 */ /* 0x000fe200008e0612 */
        /* <DEDUP_REMOVED lines=13> */
.L_x_766:
[----:B------:R-:W0:Y:S01]  /*1f20*/  LDGDEPBAR ;  /* 0x00000000000079af */ /* 0x000e220000000000 */
[----:B------:R-:W-:Y:S01]  /*1f30*/  SHF.R.S32.HI R0, RZ, 0x4, R11 ;  /* 0x00000004ff007819 */ /* 0x000fe2000001140b */
[----:B------:R-:W-:Y:S01]  /*1f40*/  IMAD.SHL.U32 R4, R4, 0x8, RZ ;  /* 0x0000000804047824 */ /* 0x000fe200078e00ff */
[----:B------:R-:W-:Y:S01]  /*1f50*/  LEA.HI R96, R7, R6, RZ, 0x5 ;  /* 0x0000000607607211 */ /* 0x000fe200078f28ff */
[----:B------:R-:W-:Y:S01]  /*1f60*/  IMAD.SHL.U32 R12, R5, 0x40, RZ ;  /* 0x00000040050c7824 */ /* 0x000fe200078e00ff */
[----:B------:R-:W-:Y:S01]  /*1f70*/  LEA.HI R13, R11, R0, RZ, 0x1 ;  /* 0x000000000b0d7211 */ /* 0x000fe200078f08ff */
[----:B------:R-:W-:Y:S01]  /*1f80*/  IMAD.SHL.U32 R11, R8, 0x40, RZ ;  /* 0x00000040080b7824 */ /* 0x000fe200078e00ff */
[----:B------:R-:W-:Y:S01]  /*1f90*/  ISETP.NE.AND P1, PT, R24, RZ, PT ;  /* 0x000000ff1800720c */ /* 0x000fe20003f25270 */
[----:B------:R-:W-:Y:S01]  /*1fa0*/  IMAD.SHL.U32 R10, R10, 0x40, RZ ;  /* 0x000000400a0a7824 */ /* 0x000fe200078e00ff */
[----:B------:R-:W-:Y:S01]  /*1fb0*/  LOP3.LUT R13, R13, 0xfffffffe, RZ, 0xc0, !PT ;  /* 0xfffffffe0d0d7812 */ /* 0x000fe200078ec0ff */
[----:B------:R-:W-:Y:S01]  /*1fc0*/  IMAD.SHL.U32 R189, R189, 0x2, RZ ;  /* 0x00000002bdbd7824 */ /* 0x000fe200078e00ff */
[----:B------:R-:W-:-:S02]  /*1fd0*/  LOP3.LUT R11, R11, 0x1c0, RZ, 0xc0, !PT ;  /* 0x000001c00b0b7812 */ /* 0x000fc400078ec0ff */
[----:B------:R-:W-:Y:S01]  /*1fe0*/  LOP3.LUT R12, R12, 0x1c0, RZ, 0xc0, !PT ;  /* 0x000001c00c0c7812 */ /* 0x000fe200078ec0ff */
[----:B------:R-:W-:Y:S01]  /*1ff0*/  IMAD.IADD R13, R0, 0x1, -R13 ;  /* 0x00000001000d7824 */ /* 0x000fe200078e0a0d */
[----:B------:R-:W-:Y:S01]  /*2000*/  LOP3.LUT R4, R11, 0x8, R4, 0xf8, !PT ;  /* 0x000000080b047812 */ /* 0x000fe200078ef804 */
[----:B------:R-:W-:Y:S01]  /*2010*/  IMAD.SHL.U32 R0, R96, 0x20, RZ ;  /* 0x0000002060007824 */ /* 0x000fe200078e00ff */
[----:B------:R-:W-:Y:S01]  /*2020*/  SHF.R.U32.HI R11, RZ, 0x3, R11 ;  /* 0x00000003ff0b7819 */ /* 0x000fe2000001160b */
[----:B-1----:R-:W-:Y:S01]  /*2030*/  IMAD.SHL.U32 R15, R13, 0x8, RZ ;  /* 0x000000080d0f7824 */ /* 0x002fe200078e00ff */
[----:B------:R-:W-:Y:S02]  /*2040*/  LOP3.LUT R7, R10, 0xfffffe00, RZ, 0xc0, !PT ;  /* 0xfffffe000a077812 */ /* 0x000fe400078ec0ff */
[----:B------:R-:W-:Y:S01]  /*2050*/  LOP3.LUT R4, R4, R11, RZ, 0x3c, !PT ;  /* 0x0000000b04047212 */ /* 0x000fe200078e3cff */
[----:B------:R-:W-:Y:S01]  /*2060*/  IMAD.MOV.U32 R11, RZ, RZ, 0x20 ;  /* 0x00000020ff0b7424 */ /* 0x000fe200078e00ff */
[----:B------:R-:W-:Y:S01]  /*2070*/  LOP3.LUT R15, R12, 0x8, R15, 0xf8, !PT ;  /* 0x000000080c0f7812 */ /* 0x000fe200078ef80f */
[----:B------:R-:W-:-:S04]  /*2080*/  DEPBAR.LE SB0, 0x3 ;  /* 0x000080c00000791a */ /* 0x000fc80000000000 */
[----:B------:R-:W-:-:S04]  /*2090*/  DEPBAR.LE SB0, 0x2 ;  /* 0x000080800000791a */ /* 0x000fc80000000000 */
[----:B------:R-:W-:Y:S01]  /*20a0*/  SHF.R.U32.HI R12, RZ, 0x3, R12 ;  /* 0x00000003ff0c7819 */ /* 0x000fe2000001160c */
[----:B------:R-:W-:Y:S01]  /*20b0*/  IMAD R190, R13, 0x200, R4 ;  /* 0x000002000dbe7824 */ /* 0x000fe200078e0204 */
[----:B------:R-:W-:Y:S02]  /*20c0*/  LOP3.LUT R0, R0, 0x7ffffc00, RZ, 0xc0, !PT ;  /* 0x7ffffc0000007812 */ /* 0x000fe400078ec0ff */
[----:B------:R-:W-:Y:S01]  /*20d0*/  LOP3.LUT R4, R15, R12, RZ, 0x3c, !PT ;  /* 0x0000000c0f047212 */ /* 0x000fe200078e3cff */
[----:B------:R-:W-:Y:S01]  /*20e0*/  IMAD.SHL.U32 R190, R190, 0x2, RZ ;  /* 0x00000002bebe7824 */ /* 0x000fe200078e00ff */
[----:B------:R-:W-:Y:S01]  /*20f0*/  BAR.SYNC.DEFER_BLOCKING 0x0 ;  /* 0x0000000000007b1d */ /* 0x000fe20000010000 */
[----:B------:R-:W-:Y:S02]  /*2100*/  SEL R11, R11, 0xffffffe0, !P0 ;  /* 0xffffffe00b0b7807 */ /* 0x000fe40004000000 */
[----:B------:R-:W-:-:S03]  /*2110*/  IADD3 R0, R4, R7, R0 ;  /* 0x0000000704007210 */ /* 0x000fc60007ffe000 */
[----:B------:R-:W-:Y:S01]  /*2120*/  IMAD.IADD R98, R190, 0x1, R11 ;  /* 0x00000001be627824 */ /* 0x000fe200078e020b */
[C---:B------:R-:W-:Y:S01]  /*2130*/  LEA R192, R0.reuse, 0x18100, 0x1 ;  /* 0x0001810000c07811 */ /* 0x040fe200078e08ff */
[----:B------:R-:W-:-:S04]  /*2140*/  IMAD.SHL.U32 R48, R0, 0x2, RZ ;  /* 0x0000000200307824 */ /* 0x000fc800078e00ff */
        /* <DEDUP_REMOVED lines=12> */
[----:B------:R-:W-:Y:S01]  /*2210*/  SHF.R.S32.HI R0, RZ, 0x1f, R200 ;  /* 0x0000001fff007819 */ /* 0x000fe200000114c8 */
[----:B------:R-:W-:Y:S01]  /*2220*/  IMAD.WIDE.U32 R20, R200, c[0x0][0x208], RZ ;  /* 0x00008200c8147a25 */ /* 0x000fe200078e00ff */
[----:B------:R-:W-:-:S02]  /*2230*/  SEL R22, RZ, 0x10, P5 ;  /* 0x00000010ff167807 */ /* 0x000fc40002800000 */
[----:B------:R-:W-:Y:S01]  /*2240*/  SHF.L.U64.HI R32, R148, 0x1, R145 ;  /* 0x0000000194207819 */ /* 0x000fe20000010291 */
[----:B------:R-:W-:Y:S01]  /*2250*/  IMAD R11, R0, c[0x0][0x208], RZ ;  /* 0x00008200000b7a24 */ /* 0x000fe200078e02ff */
[----:B------:R-:W-:Y:S01]  /*2260*/  SHF.R.S32.HI R0, RZ, 0x1f, R199 ;  /* 0x0000001fff007819 */ /* 0x000fe200000114c7 */
[----:B------:R-:W-:Y:S01]  /*2270*/  IMAD.SHL.U32 R23, R148, 0x2, RZ ;  /* 0x0000000294177824 */ /* 0x000fe200078e00ff */
[----:B------:R-:W-:Y:S01]  /*2280*/  IADD3 R40, -R22, 0x10, RZ ;  /* 0x0000001016287810 */ /* 0x000fe20007ffe1ff */
[----:B------:R-:W-:Y:S01]  /*2290*/  IMAD R10, R200, c[0x0][0x20c], R11 ;  /* 0x00008300c80a7a24 */ /* 0x000fe200078e020b */
[----:B------:R-:W-:Y:S01]  /*22a0*/  IADD3 R35, -R146, 0x10, RZ ;  /* 0x0000001092237810 */ /* 0x000fe20007ffe1ff */
[----:B------:R-:W-:Y:S01]  /*22b0*/  IMAD R0, R0, c[0x0][0x218], RZ ;  /* 0x0000860000007a24 */ /* 0x000fe200078e02ff */
[----:B------:R-:W-:Y:S01]  /*22c0*/  LOP3.LUT R40, R40, 0xf, RZ, 0xc0, !PT ;  /* 0x0000000f28287812 */ /* 0x000fe200078ec0ff */
[----:B------:R-:W-:Y:S01]  /*22d0*/  IMAD.IADD R21, R21, 0x1, R10 ;  /* 0x0000000115157824 */ /* 0x000fe200078e020a */
[----:B------:R-:W-:Y:S01]  /*22e0*/  LOP3.LUT R35, R35, 0xf, RZ, 0xc0, !PT ;  /* 0x0000000f23237812 */ /* 0x000fe200078ec0ff */
[----:B------:R-:W-:-:S02]  /*22f0*/  IMAD R33, R199, c[0x0][0x21c], R0 ;  /* 0x00008700c7217a24 */ /* 0x000fc400078e0200 */
[----:B------:R-:W-:Y:S01]  /*2300*/  IMAD.WIDE.U32 R10, R199, c[0x0][0x218], R20 ;  /* 0x00008600c70a7a25 */ /* 0x000fe200078e0014 */
[----:B------:R-:W-:-:S03]  /*2310*/  SHF.L.U64.HI R21, R134, 0x1, R147 ;  /* 0x0000000186157819 */ /* 0x000fc60000010293 */
[----:B------:R-:W-:Y:S01]  /*2320*/  IMAD.SHL.U32 R20, R134, 0x2, RZ ;  /* 0x0000000286147824 */ /* 0x000fe200078e00ff */
[----:B------:R-:W-:Y:S02]  /*2330*/  IADD3 R0, P1, R208, R10, RZ ;  /* 0x0000000ad0007210 */ /* 0x000fe40007f3e0ff */
[----:B------:R-:W-:Y:S02]  /*2340*/  SHF.L.U64.HI R10, R2, 0x1, R133 ;  /* 0x00000001020a7819 */ /* 0x000fe40000010285 */
[----:B------:R-:W-:Y:S02]  /*2350*/  IADD3.X R33, R196, R11, R33, P1, !PT ;  /* 0x0000000bc4217210 */ /* 0x000fe40000ffe421 */
[C---:B------:R-:W-:Y:S02]  /*2360*/  LEA R34, P1, R0.reuse, c[0x0][0x1f8], 0x1 ;  /* 0x00007e0000227a11 */ /* 0x040fe400078208ff */
[----:B------:R-:W-:Y:S02]  /*2370*/  SEL R11, RZ, 0x10, P4 ;  /* 0x00000010ff0b7807 */ /* 0x000fe40002000000 */
[----:B------:R-:W-:Y:S01]  /*2380*/  LEA.HI.X R33, R0, c[0x0][0x1fc], R33, 0x1, P1 ;  /* 0x00007f0000217a11 */ /* 0x000fe200008f0c21 */
[----:B------:R-:W5:Y:S01]  /*2390*/  SHFL.IDX PT, R36, R34, 0x1, 0x181f ;  /* 0x00381f0022247f89 */ /* 0x000f6200000e0000 */
[----:B------:R-:W-:Y:S01]  /*23a0*/  IADD3 R39, -R11, 0x10, RZ ;  /* 0x000000100b277810 */ /* 0x000fe20007ffe1ff */
[----:B------:R-:W-:-:S02]  /*23b0*/  IMAD.SHL.U32 R0, R2, 0x2, RZ ;  /* 0x0000000202007824 */ /* 0x000fc400078e00ff */
[----:B------:R-:W4:Y:S01]  /*23c0*/  SHFL.IDX PT, R37, R33, 0x1, 0x181f ;  /* 0x00381f0021257f89 */ /* 0x000f2200000e0000 */
[----:B------:R-:W-:-:S03]  /*23d0*/  LOP3.LUT R39, R39, 0xf, RZ, 0xc0, !PT ;  /* 0x0000000f27277812 */ /* 0x000fc600078ec0ff */
[----:B------:R-:W-:Y:S01]  /*23e0*/  SHFL.IDX PT, R33, R33, RZ, 0x181f ;  /* 0x00181fff21217589 */ /* 0x000fe200000e0000 */
[----:B-----5:R-:W-:-:S04]  /*23f0*/  IADD3 R40, P2, P1, R40, R36, R23 ;  /* 0x0000002428287210 */ /* 0x020fc8000795e017 */
[----:B----4-:R-:W-:Y:S02]  /*2400*/  IADD3.X R41, RZ, R37, R32, P2, P1 ;  /* 0x00000025ff297210 */ /* 0x010fe400017e2420 */
[----:B------:R-:W-:-:S04]  /*2410*/  IADD3 R38, P2, P1, R39, R36, R20 ;  /* 0x0000002427267210 */ /* 0x000fc8000795e014 */
[-C--:B------:R-:W-:Y:S02]  /*2420*/  IADD3.X R39, RZ, R37.reuse, R21, P2, P1 ;  /* 0x00000025ff277210 */ /* 0x080fe400017e2415 */
[----:B------:R-:W-:Y:S02]  /*2430*/  IADD3 R36, P2, P1, R35, R36, R0 ;  /* 0x0000002423247210 */ /* 0x000fe4000795e000 */
[----:B------:R-:W4:Y:S02]  /*2440*/  SHFL.IDX PT, R35, R34, RZ, 0x181f ;  /* 0x00181fff22237589 */ /* 0x000f2400000e0000 */
[----:B------:R-:W-:Y:S02]  /*2450*/  IADD3.X R37, RZ, R37, R10, P2, P1 ;  /* 0x00000025ff257210 */ /* 0x000fe400017e240a */
[----:B----4-:R-:W-:-:S05]  /*2460*/  IADD3 R42, P1, R35, R23, RZ ;  /* 0x00000017232a7210 */ /* 0x010fca0007f3e0ff */
        /* <DEDUP_REMOVED lines=14> */
.L_x_767:
[----:B------:R-:W-:Y:S01]  /*2550*/  IMAD.MOV.U32 R0, RZ, RZ, 0x40 ;  /* 0x00000040ff007424 */ /* 0x000fe200078e00ff */
[----:B------:R-:W-:Y:S01]  /*2560*/  LOP3.LUT P1, RZ, R5, 0x4, RZ, 0xc0, !PT ;  /* 0x0000000405ff7812 */ /* 0x000fe2000782c0ff */
[C---:B-12-4-:R-:W-:Y:S01]  /*2570*/  HMMA.16816.F32 R20, R48.reuse, R16, RZ ;  /* 0x000000103014723c */ /* 0x056fe200000018ff */
[----:B------:R-:W-:Y:S01]  /*2580*/  LDSM.16.M88.4 R84, [R190+0x10900] ;  /* 0x01090000be54783b */ /* 0x000fe20000000200 */
[----:B------:R-:W-:Y:S01]  /*2590*/  IMAD.IADD R184, R7, 0x1, R4 ;  /* 0x0000000107b87824 */ /* 0x000fe200078e0204 */
[----:B------:R-:W-:Y:S02]  /*25a0*/  SEL R5, R0, 0xffffffc0, !P1 ;  /* 0xffffffc000057807 */ /* 0x000fe40004800000 */
[----:B------:R-:W-:Y:S01]  /*25b0*/  LOP3.LUT P1, RZ, R8, 0x4, RZ, 0xc0, !PT ;  /* 0x0000000408ff7812 */ /* 0x000fe2000782c0ff */
[----:B------:R-:W0:Y:S01]  /*25c0*/  LDGDEPBAR ;  /* 0x00000000000079af */ /* 0x000e220000000000 */
[----:B------:R-:W-:Y:S01]  /*25d0*/  IMAD.SHL.U32 R184, R184, 0x2, RZ ;  /* 0x00000002b8b87824 */ /* 0x000fe200078e00ff */
[----:B------:R-:W-:Y:S01]  /*25e0*/  HMMA.16816.F32 R16, R48, R18, RZ ;  /* 0x000000123010723c */ /* 0x000fe200000018ff */
[----:B------:R-:W-:Y:S01]  /*25f0*/  SEL R187, R0, 0xffffffc0, !P1 ;  /* 0xffffffc000bb7807 */ /* 0x000fe20004800000 */
[----:B------:R-:W-:-:S02]  /*2600*/  IMAD.IADD R186, R192, 0x1, R5 ;  /* 0x00000001c0ba7824 */ /* 0x000fc400078e0205 */
[----:B------:R-:W-:Y:S02]  /*2610*/  IMAD.IADD R185, R188, 0x1, R5 ;  /* 0x00000001bcb97824 */ /* 0x000fe400078e0205 */
[----:B------:R-:W-:Y:S01]  /*2620*/  IMAD.IADD R97, R190, 0x1, R187 ;  /* 0x00000001be617824 */ /* 0x000fe200078e02bb */
[----:B------:R-:W-:Y:S01]  /*2630*/  LDSM.16.M88.4 R52, [R186] ;  /* 0x00000000ba34783b */ /* 0x000fe20000000200 */
[C---:B---3--:R-:W-:Y:S01]  /*2640*/  HMMA.16816.F32 R32, R48.reuse, R44, RZ ;  /* 0x0000002c3020723c */ /* 0x048fe200000018ff */
[----:B------:R-:W-:Y:S02]  /*2650*/  IMAD.IADD R0, R187, 0x1, R98 ;  /* 0x00000001bb007824 */ /* 0x000fe400078e0262 */
[----:B------:R-:W1:Y:S01]  /*2660*/  LDSM.16.M88.4 R36, [R97+0xc100] ;  /* 0x00c100006124783b */ /* 0x000e620000000200 */
[--C-:B------:R-:W-:Y:S02]  /*2670*/  IMAD.IADD R135, R5, 0x1, R184.reuse ;  /* 0x0000000105877824 */ /* 0x100fe400078e02b8 */
[C---:B------:R-:W-:Y:S01]  /*2680*/  IMAD.IADD R174, R189.reuse, 0x1, R184 ;  /* 0x00000001bdae7824 */ /* 0x040fe200078e02b8 */
[----:B------:R-:W2:Y:S01]  /*2690*/  LDSM.16.M88.4 R8, [R97+0xc900] ;  /* 0x00c900006108783b */ /* 0x000ea20000000200 */
[----:B------:R-:W-:Y:S01]  /*26a0*/  HMMA.16816.F32 R44, R48, R46, RZ ;  /* 0x0000002e302c723c */ /* 0x000fe200000018ff */
[----:B------:R-:W-:-:S02]  /*26b0*/  IMAD.IADD R165, R189, 0x1, R135 ;  /* 0x00000001bda57824 */ /* 0x000fc400078e0287 */
[----:B------:R-:W-:Y:S01]  /*26c0*/  LDSM.16.M88.4 R40, [R97+0xd100] ;  /* 0x00d100006128783b */ /* 0x000fe20000000200 */
[----:B------:R-:W-:-:S03]  /*26d0*/  IMAD.IADD R5, R5, 0x1, R174 ;  /* 0x0000000105057824 */ /* 0x000fc600078e02ae */
[----:B------:R-:W-:Y:S01]  /*26e0*/  LDSM.16.M88.4 R80, [R97+0xd900] ;  /* 0x00d900006150783b */ /* 0x000fe20000000200 */
[C---:B------:R-:W-:Y:S03]  /*26f0*/  HMMA.16816.F32 R20, R76.reuse, R24, R20 ;  /* 0x000000184c14723c */ /* 0x040fe60000001814 */
[----:B------:R-:W-:Y:S04]  /*2700*/  LDSM.16.M88.4 R92, [R0+0xe900] ;  /* 0x00e90000005c783b */ /* 0x000fe80000000200 */
[----:B------:R-:W-:Y:S01]  /*2710*/  LDSM.16.M88.4 R88, [R97+0xf900] ;  /* 0x00f900006158783b */ /* 0x000fe20000000200 */
[----:B------:R-:W-:Y:S03]  /*2720*/  HMMA.16816.F32 R16, R76, R26, R16 ;  /* 0x0000001a4c10723c */ /* 0x000fe60000001810 */
[----:B------:R-:W-:Y:S05]  /*2730*/  LDSM.16.M88.4 R24, [R0+0xc100] ;  /* 0x00c100000018783b */ /* 0x000fea0000000200 */
[C---:B------:R-:W-:Y:S08]  /*2740*/  HMMA.16816.F32 R64, R48.reuse, R60, RZ ;  /* 0x0000003c3040723c */ /* 0x040ff000000018ff */
[C---:B------:R-:W-:Y:S08]  /*2750*/  HMMA.16816.F32 R60, R48.reuse, R62, RZ ;  /* 0x0000003e303c723c */ /* 0x040ff000000018ff */
[C---:B------:R-:W-:Y:S08]  /*2760*/  HMMA.16816.F32 R56, R48.reuse, R68, RZ ;  /* 0x000000443038723c */ /* 0x040ff000000018ff */
[----:B------:R-:W-:Y:S01]  /*2770*/  HMMA.16816.F32 R48, R48, R70, RZ ;  /* 0x000000463030723c */ /* 0x000fe200000018ff */
[----:B------:R-:W3:Y:S07]  /*2780*/  LDSM.16.M88.4 R68, [R185] ;  /* 0x00000000b944783b */ /* 0x000eee0000000200 */
[C---:B------:R-:W-:Y:S08]  /*2790*/  HMMA.16816.F32 R32, R76.reuse, R12, R32 ;  /* 0x0000000c4c20723c */ /* 0x040ff00000001820 */
[----:B------:R-:W-:Y:S01]  /*27a0*/  HMMA.16816.F32 R44, R76, R14, R44 ;  /* 0x0000000e4c2c723c */ /* 0x000fe2000000182c */
[----:B------:R-:W4:Y:S07]  /*27b0*/  LDSM.16.M88.4 R12, [R0+0xc900] ;  /* 0x00c90000000c783b */ /* 0x000f2e0000000200 */
[C---:B-1----:R-:W-:Y:S08]  /*27c0*/  HMMA.16816.F32 R20, R52.reuse, R36, R20 ;  /* 0x000000243414723c */ /* 0x042ff00000001814 */
[----:B------:R-:W-:Y:S01]  /*27d0*/  HMMA.16816.F32 R16, R52, R38, R16 ;  /* 0x000000263410723c */ /* 0x000fe20000001810 */
[----:B------:R-:W-:Y:S07]  /*27e0*/  LDSM.16.M88.4 R36, [R190+0xe100] ;  /* 0x00e10000be24783b */ /* 0x000fee0000000200 */
[C---:B------:R-:W-:Y:S08]  /*27f0*/  HMMA.16816.F32 R64, R76.reuse, R28, R64 ;  /* 0x0000001c4c40723c */ /* 0x040ff00000001840 */
[C---:B------:R-:W-:Y:S01]  /*2800*/  HMMA.16816.F32 R60, R76.reuse, R30, R60 ;  /* 0x0000001e4c3c723c */ /* 0x040fe2000000183c */
[----:B------:R-:W-:Y:S07]  /*2810*/  LDSM.16.M88.4 R28, [R0+0xd100] ;  /* 0x00d10000001c783b */ /* 0x000fee0000000200 */
[C---:B------:R-:W-:Y:S08]  /*2820*/  HMMA.16816.F32 R56, R76.reuse, R72, R56 ;  /* 0x000000484c38723c */ /* 0x040ff00000001838 */
[----:B------:R-:W-:Y:S01]  /*2830*/  HMMA.16816.F32 R76, R76, R74, R48 ;  /* 0x0000004a4c4c723c */ /* 0x000fe20000001830 */
[----:B------:R-:W1:Y:S04]  /*2840*/  LDSM.16.M88.4 R48, [R192+0x4000] ;  /* 0x00400000c030783b */ /* 0x000e680000000200 */
[----:B------:R-:W-:Y:S03]  /*2850*/  LDSM.16.M88.4 R72, [R0+0xd900] ;  /* 0x00d900000048783b */ /* 0x000fe60000000200 */
        /* <DEDUP_REMOVED lines=8> */
[----:B------:R-:W-:Y:S07]  /*28e0*/  LDSM.16.M88.4 R40, [R190+0xf100] ;  /* 0x00f10000be28783b */ /* 0x000fee0000000200 */
[C---:B----4-:R-:W-:Y:S08]  /*28f0*/  HMMA.16816.F32 R32, R68.reuse, R12, R32 ;  /* 0x0000000c4420723c */ /* 0x050ff00000001820 */
[----:B------:R-:W-:Y:S01]  /*2900*/  HMMA.16816.F32 R44, R68, R14, R44 ;  /* 0x0000000e442c723c */ /* 0x000fe2000000182c */
[----:B------:R-:W3:Y:S07]  /*2910*/  LDSM.16.M88.4 R12, [R188+0x4000] ;  /* 0x00400000bc0c783b */ /* 0x000eee0000000200 */
[C---:B------:R-:W-:Y:S08]  /*2920*/  HMMA.16816.F32 R56, R52.reuse, R80, R56 ;  /* 0x000000503438723c */ /* 0x040ff00000001838 */
[----:B------:R-:W-:Y:S01]  /*2930*/  HMMA.16816.F32 R76, R52, R82, R76 ;  /* 0x00000052344c723c */ /* 0x000fe2000000184c */
[----:B------:R-:W4:Y:S04]  /*2940*/  LDSM.16.M88.4 R52, [R190+0xf900] ;  /* 0x00f90000be34783b */ /* 0x000f280000000200 */
[----:B------:R-:W-:Y:S03]  /*2950*/  LDSM.16.M88.4 R80, [R186+0x4000] ;  /* 0x00400000ba50783b */ /* 0x000fe60000000200 */
[C---:B-1----:R-:W-:Y:S08]  /*2960*/  HMMA.16816.F32 R20, R48.reuse, R36, R20 ;  /* 0x000000243014723c */ /* 0x042ff00000001814 */
[----:B------:R-:W-:Y:S01]  /*2970*/  HMMA.16816.F32 R16, R48, R38, R16 ;  /* 0x000000263010723c */ /* 0x000fe20000001810 */
[----:B------:R-:W-:Y:S07]  /*2980*/  LDSM.16.M88.4 R36, [R97+0xe100] ;  /* 0x00e100006124783b */ /* 0x000fee0000000200 */
[C---:B------:R-:W-:Y:S08]  /*2990*/  HMMA.16816.F32 R64, R68.reuse, R28, R64 ;  /* 0x0000001c4440723c */ /* 0x040ff00000001840 */
[----:B------:R-:W-:Y:S01]  /*29a0*/  HMMA.16816.F32 R60, R68, R30, R60 ;  /* 0x0000001e443c723c */ /* 0x000fe2000000183c */
[----:B------:R-:W1:Y:S07]  /*29b0*/  LDSM.16.M88.4 R28, [R98+0xe900] ;  /* 0x00e90000621c783b */ /* 0x000e6e0000000200 */
[C---:B--2---:R-:W-:Y:S08]  /*29c0*/  HMMA.16816.F32 R32, R48.reuse, R8, R32 ;  /* 0x000000083020723c */ /* 0x044ff00000001820 */
[----:B------:R-:W-:Y:S01]  /*29d0*/  HMMA.16816.F32 R44, R48, R10, R44 ;  /* 0x0000000a302c723c */ /* 0x000fe2000000182c */
[----:B------:R-:W2:Y:S07]  /*29e0*/  LDSM.16.M88.4 R8, [R98+0xf100] ;  /* 0x00f100006208783b */ /* 0x000eae0000000200 */
[C---:B------:R-:W-:Y:S08]  /*29f0*/  HMMA.16816.F32 R56, R68.reuse, R72, R56 ;  /* 0x000000484438723c */ /* 0x040ff00000001838 */
[----:B------:R-:W-:Y:S01]  /*2a00*/  HMMA.16816.F32 R76, R68, R74, R76 ;  /* 0x0000004a444c723c */ /* 0x000fe2000000184c */
[----:B------:R-:W-:Y:S04]  /*2a10*/  LDSM.16.M88.4 R72, [R185+0x4000] ;  /* 0x00400000b948783b */ /* 0x000fe80000000200 */
[----:B------:R-:W-:Y:S03]  /*2a20*/  LDSM.16.M88.4 R68, [R0+0xf100] ;  /* 0x00f100000044783b */ /* 0x000fe60000000200 */
[C---:B---3--:R-:W-:Y:S08]  /*2a30*/  HMMA.16816.F32 R20, R12.reuse, R24, R20 ;  /* 0x000000180c14723c */ /* 0x048ff00000001814 */
[----:B------:R-:W-:Y:S01]  /*2a40*/  HMMA.16816.F32 R16, R12, R26, R16 ;  /* 0x0000001a0c10723c */ /* 0x000fe20000001810 */
[----:B------:R-:W-:Y:S07]  /*2a50*/  LDSM.16.M88.4 R24, [R0+0xe100] ;  /* 0x00e100000018783b */ /* 0x000fee0000000200 */
[C---:B------:R-:W-:Y:S08]  /*2a60*/  HMMA.16816.F32 R64, R48.reuse, R40, R64 ;  /* 0x000000283040723c */ /* 0x040ff00000001840 */
[C---:B------:R-:W-:Y:S01]  /*2a70*/  HMMA.16816.F32 R60, R48.reuse, R42, R60 ;  /* 0x0000002a303c723c */ /* 0x040fe2000000183c */
[----:B------:R-:W3:Y:S07]  /*2a80*/  LDSM.16.M88.4 R40, [R98+0xf900] ;  /* 0x00f900006228783b */ /* 0x000eee0000000200 */
[C---:B----4-:R-:W-:Y:S08]  /*2a90*/  HMMA.16816.F32 R56, R48.reuse, R52, R56 ;  /* 0x000000343038723c */ /* 0x050ff00000001838 */
[----:B------:R-:W-:Y:S01]  /*2aa0*/  HMMA.16816.F32 R76, R48, R54, R76 ;  /* 0x00000036304c723c */ /* 0x000fe2000000184c */
[----:B------:R-:W-:Y:S04]  /*2ab0*/  LDSM.16.M88.4 R52, [R192+0x8000] ;  /* 0x00800000c034783b */ /* 0x000fe80000000200 */
[----:B------:R-:W-:Y:S03]  /*2ac0*/  LDSM.16.M88.4 R48, [R98+0x10100] ;  /* 0x010100006230783b */ /* 0x000fe60000000200 */
[C---:B-1----:R-:W-:Y:S08]  /*2ad0*/  HMMA.16816.F32 R32, R12.reuse, R28, R32 ;  /* 0x0000001c0c20723c */ /* 0x042ff00000001820 */
[----:B------:R-:W-:Y:S01]  /*2ae0*/  HMMA.16816.F32 R44, R12, R30, R44 ;  /* 0x0000001e0c2c723c */ /* 0x000fe2000000182c */
[----:B------:R-:W1:Y:S07]  /*2af0*/  LDSM.16.M88.4 R28, [R97+0xe900] ;  /* 0x00e90000611c783b */ /* 0x000e6e0000000200 */
[C---:B------:R-:W-:Y:S08]  /*2b00*/  HMMA.16816.F32 R20, R80.reuse, R36, R20 ;  /* 0x000000245014723c */ /* 0x040ff00000001814 */
[----:B------:R-:W-:Y:S01]  /*2b10*/  HMMA.16816.F32 R16, R80, R38, R16 ;  /* 0x000000265010723c */ /* 0x000fe20000001810 */
[----:B------:R-:W-:Y:S07]  /*2b20*/  LDSM.16.M88.4 R36, [R98+0x10900] ;  /* 0x010900006224783b */ /* 0x000fee0000000200 */
[C---:B--2---:R-:W-:Y:S08]  /*2b30*/  HMMA.16816.F32 R64, R12.reuse, R8, R64 ;  /* 0x000000080c40723c */ /* 0x044ff00000001840 */
[C---:B------:R-:W-:Y:S01]  /*2b40*/  HMMA.16816.F32 R60, R12.reuse, R10, R60 ;  /* 0x0000000a0c3c723c */ /* 0x040fe2000000183c */
[----:B------:R-:W2:Y:S07]  /*2b50*/  LDSM.16.M88.4 R8, [R190+0x10100] ;  /* 0x01010000be08783b */ /* 0x000eae0000000200 */
[C---:B---3--:R-:W-:Y:S08]  /*2b60*/  HMMA.16816.F32 R56, R12.reuse, R40, R56 ;  /* 0x000000280c38723c */ /* 0x048ff00000001838 */
[----:B------:R-:W-:Y:S01]  /*2b70*/  HMMA.16816.F32 R76, R12, R42, R76 ;  /* 0x0000002a0c4c723c */ /* 0x000fe2000000184c */
[----:B------:R-:W3:Y:S04]  /*2b80*/  LDSM.16.M88.4 R12, [R97+0xf100] ;  /* 0x00f10000610c783b */ /* 0x000ee80000000200 */
[----:B------:R-:W4:Y:S03]  /*2b90*/  LDSM.16.M88.4 R40, [R188+0x8000] ;  /* 0x00800000bc28783b */ /* 0x000f260000000200 */
[C---:B------:R-:W-:Y:S08]  /*2ba0*/  HMMA.16816.F32 R20, R72.reuse, R24, R20 ;  /* 0x000000184814723c */ /* 0x040ff00000001814 */
[----:B------:R-:W-:Y:S01]  /*2bb0*/  HMMA.16816.F32 R16, R72, R26, R16 ;  /* 0x0000001a4810723c */ /* 0x000fe20000001810 */
[----:B------:R-:W-:Y:S07]  /*2bc0*/  LDSM.16.M88.4 R24, [R97+0x10100] ;  /* 0x010100006118783b */ /* 0x000fee0000000200 */
[C---:B-1----:R-:W-:Y:S08]  /*2bd0*/  HMMA.16816.F32 R32, R80.reuse, R28, R32 ;  /* 0x0000001c5020723c */ /* 0x042ff00000001820 */
[----:B------:R-:W-:Y:S01]  /*2be0*/  HMMA.16816.F32 R44, R80, R30, R44 ;  /* 0x0000001e502c723c */ /* 0x000fe2000000182c */
[----:B------:R-:W1:Y:S07]  /*2bf0*/  LDSM.16.M88.4 R28, [R186+0x8000] ;  /* 0x00800000ba1c783b */ /* 0x000e6e0000000200 */
[C---:B--2---:R-:W-:Y:S08]  /*2c00*/  HMMA.16816.F32 R20, R52.reuse, R8, R20 ;  /* 0x000000083414723c */ /* 0x044ff00000001814 */
[----:B------:R-:W-:Y:S01]  /*2c10*/  HMMA.16816.F32 R16, R52, R10, R16 ;  /* 0x0000000a3410723c */ /* 0x000fe20000001810 */
[----:B------:R-:W-:Y:S07]  /*2c20*/  LDSM.16.M88.4 R8, [R0+0x10100] ;  /* 0x010100000008783b */ /* 0x000fee0000000200 */
[C---:B---3--:R-:W-:Y:S08]  /*2c30*/  HMMA.16816.F32 R64, R80.reuse, R12, R64 ;  /* 0x0000000c5040723c */ /* 0x048ff00000001840 */
[----:B------:R-:W-:Y:S01]  /*2c40*/  HMMA.16816.F32 R60, R80, R14, R60 ;  /* 0x0000000e503c723c */ /* 0x000fe2000000183c */
[----:B------:R-:W-:Y:S07]  /*2c50*/  LDSM.16.M88.4 R12, [R185+0x8000] ;  /* 0x00800000b90c783b */ /* 0x000fee0000000200 */
[C---:B------:R-:W-:Y:S08]  /*2c60*/  HMMA.16816.F32 R32, R72.reuse, R92, R32 ;  /* 0x0000005c4820723c */ /* 0x040ff00000001820 */
[----:B------:R-:W-:Y:S08]  /*2c70*/  HMMA.16816.F32 R44, R72, R94, R44 ;  /* 0x0000005e482c723c */ /* 0x000ff0000000182c */
[C---:B----4-:R-:W-:Y:S08]  /*2c80*/  HMMA.16816.F32 R20, R40.reuse, R48, R20 ;  /* 0x000000302814723c */ /* 0x050ff00000001814 */
[----:B------:R-:W-:Y:S01]  /*2c90*/  HMMA.16816.F32 R16, R40, R50, R16 ;  /* 0x000000322810723c */ /* 0x000fe20000001810 */
[----:B------:R-:W2:Y:S07]  /*2ca0*/  LDSM.16.M88.4 R48, [R190+0x11100] ;  /* 0x01110000be30783b */ /* 0x000eae0000000200 */
[----:B------:R-:W-:Y:S08]  /*2cb0*/  HMMA.16816.F32 R64, R72, R68, R64 ;  /* 0x000000444840723c */ /* 0x000ff00000001840 */
[C---:B------:R-:W-:Y:S08]  /*2cc0*/  HMMA.16816.F32 R32, R52.reuse, R84, R32 ;  /* 0x000000543420723c */ /* 0x040ff00000001820 */
[----:B------:R-:W-:Y:S01]  /*2cd0*/  HMMA.16816.F32 R44, R52, R86, R44 ;  /* 0x00000056342c723c */ /* 0x000fe2000000182c */
[----:B------:R-:W3:Y:S07]  /*2ce0*/  LDSM.16.M88.4 R84, [R0+0xf900] ;  /* 0x00f900000054783b */ /* 0x000eee0000000200 */
[----:B------:R-:W-:Y:S01]  /*2cf0*/  HMMA.16816.F32 R68, R72, R70, R60 ;  /* 0x000000464844723c */ /* 0x000fe2000000183c */
[----:B------:R-:W-:Y:S07]  /*2d00*/  LDSM.16.M88.4 R60, [R0+0x10900] ;  /* 0x01090000003c783b */ /* 0x000fee0000000200 */
[C---:B-1----:R-:W-:Y:S08]  /*2d10*/  HMMA.16816.F32 R20, R28.reuse, R24, R20 ;  /* 0x000000181c14723c */ /* 0x042ff00000001814 */
[----:B------:R-:W-:Y:S01]  /*2d20*/  HMMA.16816.F32 R16, R28, R26, R16 ;  /* 0x0000001a1c10723c */ /* 0x000fe20000001810 */
[----:B------:R-:W1:Y:S07]  /*2d30*/  LDSM.16.M88.4 R24, [R98+0x11100] ;  /* 0x011100006218783b */ /* 0x000e6e0000000200 */
[C---:B------:R-:W-:Y:S08]  /*2d40*/  HMMA.16816.F32 R56, R80.reuse, R88, R56 ;  /* 0x000000585038723c */ /* 0x040ff00000001838 */
[----:B------:R-:W-:Y:S01]  /*2d50*/  HMMA.16816.F32 R80, R80, R90, R76 ;  /* 0x0000005a5050723c */ /* 0x000fe2000000184c */
[----:B------:R-:W4:Y:S07]  /*2d60*/  LDSM.16.M88.4 R76, [R97+0x10900] ;  /* 0x01090000614c783b */ /* 0x000f2e0000000200 */
[----:B------:R-:W-:Y:S08]  /*2d70*/  HMMA.16816.F32 R32, R40, R36, R32 ;  /* 0x000000242820723c */ /* 0x000ff00000001820 */
[----:B--2---:R-:W-:Y:S08]  /*2d80*/  HMMA.16816.F32 R64, R52, R48, R64 ;  /* 0x000000303440723c */ /* 0x004ff00000001840 */
[----:B------:R-:W-:Y:S01]  /*2d90*/  HMMA.16816.F32 R44, R40, R38, R44 ;  /* 0x00000026282c723c */ /* 0x000fe2000000182c */
[----:B------:R-:W2:Y:S07]  /*2da0*/  LDSM.16.M88.4 R36, [R190+0x11900] ;  /* 0x01190000be24783b */ /* 0x000eae0000000200 */
[----:B------:R-:W-:Y:S08]  /*2db0*/  HMMA.16816.F32 R68, R52, R50, R68 ;  /* 0x000000323444723c */ /* 0x000ff00000001844 */
[----:B---3--:R-:W-:Y:S08]  /*2dc0*/  HMMA.16816.F32 R56, R72, R84, R56 ;  /* 0x000000544838723c */ /* 0x008ff00000001838 */
[----:B------:R-:W-:Y:S08]  /*2dd0*/  HMMA.16816.F32 R16, R12, R10, R16 ;  /* 0x0000000a0c10723c */ /* 0x000ff00000001810 */
[C---:B-1----:R-:W-:Y:S08]  /*2de0*/  HMMA.16816.F32 R64, R40.reuse, R24, R64 ;  /* 0x000000182840723c */ /* 0x042ff00000001840 */
[----:B------:R-:W-:Y:S01]  /*2df0*/  HMMA.16816.F32 R68, R40, R26, R68 ;  /* 0x0000001a2844723c */ /* 0x000fe20000001844 */
[----:B------:R-:W1:Y:S07]  /*2e00*/  LDSM.16.M88.4 R24, [R98+0x11900] ;  /* 0x011900006218783b */ /* 0x000e6e0000000200 */
[----:B------:R-:W-:Y:S01]  /*2e10*/  HMMA.16816.F32 R80, R72, R86, R80 ;  /* 0x000000564850723c */ /* 0x000fe20000001850 */
[----:B------:R-:W-:-:S02]  /*2e20*/  FMUL.FTZ R16, R16, c[0x0][0x320] ;  /* 0x0000c80010107a20 */ /* 0x000fc40000410000 */
[----:B------:R-:W-:Y:S02]  /*2e30*/  FMUL.FTZ R17, R17, c[0x0][0x320] ;  /* 0x0000c80011117a20 */ /* 0x000fe40000410000 */
[----:B------:R-:W-:-:S03]  /*2e40*/  FMUL.FTZ R18, R18, c[0x0][0x320] ;  /* 0x0000c80012127a20 */ /* 0x000fc60000410000 */
[----:B------:R-:W-:Y:S01]  /*2e50*/  HMMA.16816.F32 R20, R12, R8, R20 ;  /* 0x000000080c14723c */ /* 0x000fe20000001814 */
[----:B------:R-:W3:Y:S07]  /*2e60*/  LDSM.16.M88.4 R8, [R97+0x11100] ;  /* 0x011100006108783b */ /* 0x000eee0000000200 */
[----:B----4-:R-:W-:Y:S01]  /*2e70*/  HMMA.16816.F32 R32, R28, R76, R32 ;  /* 0x0000004c1c20723c */ /* 0x010fe20000001820 */
[----:B------:R-:W-:Y:S06]  /*2e80*/  MUFU.TANH R76, R18 ;  /* 0x00000012004c7308 */ /* 0x000fec0000002400 */
[----:B------:R-:W-:Y:S01]  /*2e90*/  FMUL.FTZ R77, R19, c[0x0][0x320] ;  /* 0x0000c800134d7a20 */ /* 0x000fe20000410000 */
[C---:B--2---:R-:W-:Y:S05]  /*2ea0*/  HMMA.16816.F32 R56, R52.reuse, R36, R56 ;  /* 0x000000243438723c */ /* 0x044fea0000001838 */
[----:B------:R-:W-:Y:S03]  /*2eb0*/  MUFU.TANH R77, R77 ;  /* 0x0000004d004d7308 */ /* 0x000fe60000002400 */
[----:B------:R-:W-:Y:S01]  /*2ec0*/  HMMA.16816.F32 R80, R52, R38, R80 ;  /* 0x000000263450723c */ /* 0x000fe20000001850 */
[----:B------:R-:W-:-:S02]  /*2ed0*/  FMUL.FTZ R20, R20, c[0x0][0x320] ;  /* 0x0000c80014147a20 */ /* 0x000fc40000410000 */
[----:B------:R-:W-:Y:S02]  /*2ee0*/  FMUL.FTZ R21, R21, c[0x0][0x320] ;  /* 0x0000c80015157a20 */ /* 0x000fe40000410000 */
[----:B------:R-:W-:Y:S01]  /*2ef0*/  MUFU.TANH R48, R20 ;  /* 0x0000001400307308 */ /* 0x000fe20000002400 */
[----:B------:R-:W-:Y:S02]  /*2f00*/  FMUL.FTZ R50, R22, c[0x0][0x320] ;  /* 0x0000c80016327a20 */ /* 0x000fe40000410000 */
[----:B------:R-:W-:Y:S01]  /*2f10*/  HMMA.16816.F32 R32, R12, R60, R32 ;  /* 0x0000003c0c20723c */ /* 0x000fe20000001820 */
[----:B------:R-:W-:-:S04]  /*2f20*/  FMUL.FTZ R51, R23, c[0x0][0x320] ;  /* 0x0000c80017337a20 */ /* 0x000fc80000410000 */
[----:B------:R-:W-:Y:S03]  /*2f30*/  MUFU.TANH R60, R16 ;  /* 0x00000010003c7308 */ /* 0x000fe60000002400 */
[----:B------:R-:W-:Y:S05]  /*2f40*/  HMMA.16816.F32 R44, R28, R78, R44 ;  /* 0x0000004e1c2c723c */ /* 0x000fea000000182c */
[----:B------:R2:W-:Y:S03]  /*2f50*/  MUFU.TANH R61, R17 ;  /* 0x00000011003d7308 */ /* 0x0005e60000002400 */
[C---:B-1----:R-:W-:Y:S05]  /*2f60*/  HMMA.16816.F32 R56, R40.reuse, R24, R56 ;  /* 0x000000182838723c */ /* 0x042fea0000001838 */
[----:B------:R1:W-:Y:S02]  /*2f70*/  MUFU.TANH R49, R21 ;  /* 0x0000001500317308 */ /* 0x0003e40000002400 */
[----:B------:R-:W-:Y:S01]  /*2f80*/  LOP3.LUT R25, R96, 0xffffffe0, RZ, 0xc0, !PT ;  /* 0xffffffe060197812 */ /* 0x000fe200078ec0ff */
[----:B------:R-:W-:Y:S01]  /*2f90*/  HMMA.16816.F32 R80, R40, R26, R80 ;  /* 0x0000001a2850723c */ /* 0x000fe20000001850 */
[----:B------:R-:W-:-:S02]  /*2fa0*/  FMUL.FTZ R32, R32, c[0x0][0x320] ;  /* 0x0000c80020207a20 */ /* 0x000fc40000410000 */
[----:B------:R-:W-:Y:S01]  /*2fb0*/  FMUL.FTZ R34, R34, c[0x0][0x320] ;  /* 0x0000c80022227a20 */ /* 0x000fe20000410000 */
[----:B--2---:R-:W2:Y:S01]  /*2fc0*/  LDSM.16.M88.4 R16, [R97+0x11900] ;  /* 0x011900006110783b */ /* 0x004ea20000000200 */
[----:B------:R-:W-:Y:S01]  /*2fd0*/  IMAD.IADD R25, R6, 0x1, -R25 ;  /* 0x0000000106197824 */ /* 0x000fe200078e0a19 */
[----:B------:R-:W4:Y:S02]  /*2fe0*/  MUFU.TANH R50, R50 ;  /* 0x0000003200327308 */ /* 0x000f240000002400 */
[C---:B---3--:R-:W-:Y:S01]  /*2ff0*/  HMMA.16816.F32 R64, R28.reuse, R8, R64 ;  /* 0x000000081c40723c */ /* 0x048fe20000001840 */
[----:B------:R-:W-:Y:S01]  /*3000*/  FMUL.FTZ R33, R33, c[0x0][0x320] ;  /* 0x0000c80021217a20 */ /* 0x000fe20000410000 */
[----:B------:R-:W-:Y:S01]  /*3010*/  SHF.R.S32.HI R6, RZ, 0x1f, R25 ;  /* 0x0000001fff067819 */ /* 0x000fe20000011419 */
[----:B------:R-:W-:Y:S01]  /*3020*/  FMUL.FTZ R35, R35, c[0x0][0x320] ;  /* 0x0000c80023237a20 */ /* 0x000fe20000410000 */
[----:B-1----:R-:W1:Y:S02]  /*3030*/  LDSM.16.M88.4 R20, [R0+0x11100] ;  /* 0x011100000014783b */ /* 0x002e640000000200 */
[----:B------:R-:W3:Y:S02]  /*3040*/  MUFU.TANH R51, R51 ;  /* 0x0000003300337308 */ /* 0x000ee40000002400 */
[----:B------:R-:W-:Y:S01]  /*3050*/  HMMA.16816.F32 R68, R28, R10, R68 ;  /* 0x0000000a1c44723c */ /* 0x000fe20000001844 */
[----:B------:R5:W1:Y:S01]  /*3060*/  LDSM.16.M88.4 R8, [R0+0x11900] ;  /* 0x011900000008783b */ /* 0x000a620000000200 */
[----:B------:R-:W-:-:S04]  /*3070*/  DEPBAR.LE SB0, 0x2 ;  /* 0x000080800000791a */ /* 0x000fc80000000000 */
[----:B------:R-:W-:Y:S02]  /*3080*/  BAR.SYNC.DEFER_BLOCKING 0x0 ;  /* 0x0000000000007b1d */ /* 0x000fe40000010000 */
[----:B------:R-:W-:Y:S04]  /*3090*/  HMMA.16816.F32 R44, R12, R62, R44 ;  /* 0x0000003e0c2c723c */ /* 0x000fe8000000182c */
[----:B------:R-:W-:Y:S08]  /*30a0*/  MUFU.TANH R32, R32 ;  /* 0x0000002000207308 */ /* 0x000ff00000002400 */
[----:B------:R-:W1:Y:S01]  /*30b0*/  MUFU.TANH R34, R34 ;  /* 0x0000002200227308 */ /* 0x000e620000002400 */
[----:B-----5:R-:W-:-:S04]  /*30c0*/  LEA.HI R0, R6, R25, RZ, 0x2 ;  /* 0x0000001906007211 */ /* 0x020fc800078f10ff */
[----:B------:R-:W-:Y:S01]  /*30d0*/  LOP3.LUT R0, R0, 0x7ffffffc, RZ, 0xc0, !PT ;  /* 0x7ffffffc00007812 */ /* 0x000fe200078ec0ff */
[C---:B--2---:R-:W-:Y:S02]  /*30e0*/  HMMA.16816.F32 R56, R28.reuse, R16, R56 ;  /* 0x000000101c38723c */ /* 0x044fe40000001838 */
[----:B------:R-:W-:Y:S01]  /*30f0*/  MUFU.TANH R33, R33 ;  /* 0x0000002100217308 */ /* 0x000fe20000002400 */
[----:B------:R-:W-:Y:S03]  /*3100*/  LDSM.16.MT88.4 R40, [R184+0x2100] ;  /* 0x00210000b828783b */ /* 0x000fe60000004200 */
[----:B------:R-:W-:Y:S02]  /*3110*/  FMUL.FTZ R24, R46, c[0x0][0x320] ;  /* 0x0000c8002e187a20 */ /* 0x000fe40000410000 */
[----:B------:R-:W-:Y:S01]  /*3120*/  IMAD.IADD R0, R25, 0x1, -R0 ;  /* 0x0000000119007824 */ /* 0x000fe200078e0a00 */
[----:B------:R-:W-:Y:S01]  /*3130*/  LDSM.16.MT88.4 R124, [R184+0x100] ;  /* 0x00010000b87c783b */ /* 0x000fe20000004200 */
[----:B------:R-:W-:Y:S01]  /*3140*/  FMUL.FTZ R47, R47, c[0x0][0x320] ;  /* 0x0000c8002f2f7a20 */ /* 0x000fe20000410000 */
[----:B------:R-:W-:Y:S01]  /*3150*/  HMMA.16816.F32 R80, R28, R18, R80 ;  /* 0x000000121c50723c */ /* 0x000fe20000001850 */
[----:B------:R-:W-:Y:S01]  /*3160*/  IMAD R3, R0, -0x2, R3 ;  /* 0xfffffffe00037824 */ /* 0x000fe200078e0203 */
[----:B------:R-:W2:Y:S01]  /*3170*/  MUFU.TANH R35, R35 ;  /* 0x0000002300237308 */ /* 0x000ea20000002400 */
[----:B------:R-:W-:Y:S03]  /*3180*/  LDSM.16.MT88.4 R116, [R174+0x100] ;  /* 0x00010000ae74783b */ /* 0x000fe60000004200 */
[----:B------:R-:W-:Y:S01]  /*3190*/  ISETP.GT.AND P1, PT, R3, RZ, PT ;  /* 0x000000ff0300720c */ /* 0x000fe20003f24270 */
[----:B------:R-:W-:Y:S01]  /*31a0*/  LDSM.16.MT88.4 R108, [R135+0x100] ;  /* 0x00010000876c783b */ /* 0x000fe20000004200 */
[C---:B-1----:R-:W-:Y:S02]  /*31b0*/  HMMA.16816.F32 R64, R12.reuse, R20, R64 ;  /* 0x000000140c40723c */ /* 0x042fe40000001840 */
[----:B----4-:R-:W-:Y:S01]  /*31c0*/  FSEL R50, R50, -INF , P1 ;  /* 0xff80000032327808 */ /* 0x010fe20000800000 */
[----:B------:R-:W1:Y:S01]  /*31d0*/  MUFU.TANH R24, R24 ;  /* 0x0000001800187308 */ /* 0x000e620000002400 */
[----:B------:R-:W-:Y:S03]  /*31e0*/  LDSM.16.MT88.4 R100, [R5+0x100] ;  /* 0x000100000564783b */ /* 0x000fe60000004200 */
[----:B------:R-:W-:Y:S01]  /*31f0*/  FMUL.FTZ R20, R44, c[0x0][0x320] ;  /* 0x0000c8002c147a20 */ /* 0x000fe20000410000 */
[C---:B------:R-:W-:Y:S01]  /*3200*/  HMMA.16816.F32 R68, R12.reuse, R22, R68 ;  /* 0x000000160c44723c */ /* 0x040fe20000001844 */
[----:B------:R-:W-:Y:S01]  /*3210*/  FMUL.FTZ R21, R45, c[0x0][0x320] ;  /* 0x0000c8002d157a20 */ /* 0x000fe20000410000 */
[----:B------:R-:W-:Y:S01]  /*3220*/  LDSM.16.MT88.4 R72, [R184+0x4100] ;  /* 0x00410000b848783b */ /* 0x000fe20000004200 */
[----:B------:R-:W-:Y:S03]  /*3230*/  MUFU.TANH R22, R47 ;  /* 0x0000002f00167308 */ /* 0x000fe60000002400 */
[----:B------:R-:W-:Y:S01]  /*3240*/  LDSM.16.MT88.4 R88, [R135+0x4100] ;  /* 0x004100008758783b */ /* 0x000fe20000004200 */
[----:B------:R-:W-:Y:S01]  /*3250*/  FSEL R23, R48, -INF , P1 ;  /* 0xff80000030177808 */ /* 0x000fe20000800000 */
[C---:B------:R-:W-:Y:S01]  /*3260*/  HMMA.16816.F32 R56, R12.reuse, R8, R56 ;  /* 0x000000080c38723c */ /* 0x040fe20000001838 */
[----:B------:R-:W-:Y:S01]  /*3270*/  ISETP.GT.AND P1, PT, R3, 0x1, PT ;  /* 0x000000010300780c */ /* 0x000fe20003f24270 */
[----:B------:R-:W-:Y:S01]  /*3280*/  LDSM.16.MT88.4 R136, [R174+0x900] ;  /* 0x00090000ae88783b */ /* 0x000fe20000004200 */
[----:B------:R-:W4:Y:S02]  /*3290*/  MUFU.TANH R20, R20 ;  /* 0x0000001400147308 */ /* 0x000f240000002400 */
[----:B---3--:R-:W-:Y:S01]  /*32a0*/  FSEL R26, R51, -INF , P1 ;  /* 0xff800000331a7808 */ /* 0x008fe20000800000 */
[----:B------:R-:W-:Y:S01]  /*32b0*/  LDSM.16.MT88.4 R28, [R165+0x900] ;  /* 0x00090000a51c783b */ /* 0x000fe20000004200 */
[----:B------:R-:W-:Y:S01]  /*32c0*/  FSEL R49, R49, -INF , P1 ;  /* 0xff80000031317808 */ /* 0x000fe20000800000 */
[----:B------:R-:W-:Y:S01]  /*32d0*/  HMMA.16816.F32 R8, R12, R10, R80 ;  /* 0x0000000a0c08723c */ /* 0x000fe20000001850 */
[----:B------:R-:W-:Y:S01]  /*32e0*/  ISETP.GT.AND P1, PT, R3, 0x8, PT ;  /* 0x000000080300780c */ /* 0x000fe20003f24270 */
[----:B------:R-:W-:Y:S01]  /*32f0*/  FMUL.FTZ R64, R64, c[0x0][0x320] ;  /* 0x0000c80040407a20 */ /* 0x000fe20000410000 */
[----:B------:R-:W3:Y:S01]  /*3300*/  MUFU.TANH R21, R21 ;  /* 0x0000001500157308 */ /* 0x000ee20000002400 */
[----:B------:R-:W-:Y:S01]  /*3310*/  FMUL.FTZ R66, R66, c[0x0][0x320] ;  /* 0x0000c80042427a20 */ /* 0x000fe20000410000 */
[----:B------:R-:W-:Y:S01]  /*3320*/  FSEL R76, R76, -INF , P1 ;  /* 0xff8000004c4c7808 */ /* 0x000fe20000800000 */
[----:B------:R-:W-:Y:S01]  /*3330*/  FMUL.FTZ R65, R65, c[0x0][0x320] ;  /* 0x0000c80041417a20 */ /* 0x000fe20000410000 */
[----:B------:R-:W-:Y:S01]  /*3340*/  FSEL R25, R60, -INF , P1 ;  /* 0xff8000003c197808 */ /* 0x000fe20000800000 */
[----:B------:R-:W-:Y:S01]  /*3350*/  FMUL.FTZ R67, R67, c[0x0][0x320] ;  /* 0x0000c80043437a20 */ /* 0x000fe20000410000 */
[----:B------:R-:W-:Y:S01]  /*3360*/  ISETP.GT.AND P1, PT, R3, 0x9, PT ;  /* 0x000000090300780c */ /* 0x000fe20003f24270 */
[----:B------:R-:W-:Y:S01]  /*3370*/  FMUL.FTZ R68, R68, c[0x0][0x320] ;  /* 0x0000c80044447a20 */ /* 0x000fe20000410000 */
[----:B------:R-:W-:Y:S01]  /*3380*/  MUFU.TANH R175, R64 ;  /* 0x0000004000af7308 */ /* 0x000fe20000002400 */
[----:B------:R-:W-:Y:S01]  /*3390*/  FMUL.FTZ R70, R70, c[0x0][0x320] ;  /* 0x0000c80046467a20 */ /* 0x000fe20000410000 */
[----:B------:R-:W-:Y:S01]  /*33a0*/  FSEL R6, R77, -INF , P1 ;  /* 0xff8000004d067808 */ /* 0x000fe20000800000 */
[----:B------:R-:W-:Y:S01]  /*33b0*/  FMUL.FTZ R69, R69, c[0x0][0x320] ;  /* 0x0000c80045457a20 */ /* 0x000fe20000410000 */
[----:B------:R-:W-:Y:S01]  /*33c0*/  FSEL R61, R61, -INF , P1 ;  /* 0xff8000003d3d7808 */ /* 0x000fe20000800000 */
[----:B------:R-:W-:Y:S01]  /*33d0*/  FMUL.FTZ R71, R71, c[0x0][0x320] ;  /* 0x0000c80047477a20 */ /* 0x000fe20000410000 */
[----:B------:R-:W-:Y:S01]  /*33e0*/  ISETP.GT.AND P1, PT, R3, 0x10, PT ;  /* 0x000000100300780c */ /* 0x000fe20003f24270 */
[----:B------:R-:W-:Y:S01]  /*33f0*/  FMUL.FTZ R56, R56, c[0x0][0x320] ;  /* 0x0000c80038387a20 */ /* 0x000fe20000410000 */
[----:B------:R-:W5:Y:S01]  /*3400*/  MUFU.TANH R172, R66 ;  /* 0x0000004200ac7308 */ /* 0x000f620000002400 */
[----:B------:R-:W-:Y:S01]  /*3410*/  FMNMX.FTZ R14, R23, R49, !PT ;  /* 0x00000031170e7209 */ /* 0x000fe20007810000 */
[----:B------:R-:W-:Y:S01]  /*3420*/  FMUL.FTZ R58, R58, c[0x0][0x320] ;  /* 0x0000c8003a3a7a20 */ /* 0x000fe20000410000 */
[----:B------:R-:W-:Y:S01]  /*3430*/  FSEL R18, R34, -INF , P1 ;  /* 0xff80000022127808 */ /* 0x000fe20000800000 */
[----:B------:R-:W-:Y:S01]  /*3440*/  FMUL.FTZ R57, R57, c[0x0][0x320] ;  /* 0x0000c80039397a20 */ /* 0x000fe20000410000 */
[----:B------:R-:W-:Y:S01]  /*3450*/  FSEL R19, R32, -INF , P1 ;  /* 0xff80000020137808 */ /* 0x000fe20000800000 */
[----:B------:R-:W-:Y:S01]  /*3460*/  FMUL.FTZ R141, R9, c[0x0][0x320] ;  /* 0x0000c800098d7a20 */ /* 0x000fe20000410000 */
[----:B------:R-:W-:Y:S01]  /*3470*/  ISETP.GT.AND P1, PT, R3, 0x11, PT ;  /* 0x000000110300780c */ /* 0x000fe20003f24270 */
[----:B------:R-:W-:Y:S01]  /*3480*/  MUFU.TANH R169, R65 ;  /* 0x0000004100a97308 */ /* 0x000fe20000002400 */
[----:B------:R-:W-:Y:S01]  /*3490*/  FMNMX.FTZ R14, R25, R14, !PT ;  /* 0x0000000e190e7209 */ /* 0x000fe20007810000 */
[----:B------:R-:W-:Y:S01]  /*34a0*/  FMUL.FTZ R59, R59, c[0x0][0x320] ;  /* 0x0000c8003b3b7a20 */ /* 0x000fe20000410000 */
[----:B--2---:R-:W-:Y:S01]  /*34b0*/  FSEL R16, R35, -INF , P1 ;  /* 0xff80000023107808 */ /* 0x004fe20000800000 */
[----:B------:R-:W-:Y:S01]  /*34c0*/  FMUL.FTZ R143, R8, c[0x0][0x320] ;  /* 0x0000c800088f7a20 */ /* 0x000fe20000410000 */
[----:B------:R-:W-:Y:S01]  /*34d0*/  FSEL R17, R33, -INF , P1 ;  /* 0xff80000021117808 */ /* 0x000fe20000800000 */
[----:B------:R-:W-:Y:S01]  /*34e0*/  FMUL.FTZ R10, R10, c[0x0][0x320] ;  /* 0x0000c8000a0a7a20 */ /* 0x000fe20000410000 */
[----:B------:R-:W-:Y:S01]  /*34f0*/  ISETP.GT.AND P1, PT, R3, 0x18, PT ;  /* 0x000000180300780c */ /* 0x000fe20003f24270 */
[----:B------:R2:W2:Y:S01]  /*3500*/  MUFU.TANH R214, R67 ;  /* 0x0000004300d67308 */ /* 0x0004a20000002400 */
[----:B------:R-:W-:Y:S01]  /*3510*/  FMNMX.FTZ R9, R50, R26, !PT ;  /* 0x0000001a32097209 */ /* 0x000fe20007810000 */
[----:B------:R-:W-:Y:S01]  /*3520*/  LDSM.16.MT88.4 R80, [R174+0x4100] ;  /* 0x00410000ae50783b */ /* 0x000fe20000004200 */
[----:B-1----:R-:W-:-:S02]  /*3530*/  FSEL R12, R24, -INF , P1 ;  /* 0xff800000180c7808 */ /* 0x002fc40000800000 */
[----:B----4-:R-:W-:Y:S01]  /*3540*/  FSEL R15, R20, -INF , P1 ;  /* 0xff800000140f7808 */ /* 0x010fe20000800000 */
[----:B------:R-:W-:Y:S01]  /*3550*/  LDSM.16.MT88.4 R32, [R135+0x900] ;  /* 0x000900008720783b */ /* 0x000fe20000004200 */
[----:B------:R-:W-:Y:S01]  /*3560*/  ISETP.GT.AND P1, PT, R3, 0x19, PT ;  /* 0x000000190300780c */ /* 0x000fe20003f24270 */
[----:B------:R-:W-:Y:S01]  /*3570*/  MUFU.TANH R167, R68 ;  /* 0x0000004400a77308 */ /* 0x000fe20000002400 */
[----:B------:R-:W-:Y:S02]  /*3580*/  FMNMX.FTZ R14, R61, R14, !PT ;  /* 0x0000000e3d0e7209 */ /* 0x000fe40007810000 */
[----:B------:R-:W-:Y:S02]  /*3590*/  FSEL R0, R22, -INF , P1 ;  /* 0xff80000016007808 */ /* 0x000fe40000800000 */
[----:B---3--:R-:W-:Y:S02]  /*35a0*/  FSEL R13, R21, -INF , P1 ;  /* 0xff800000150d7808 */ /* 0x008fe40000800000 */
[----:B------:R-:W-:Y:S01]  /*35b0*/  ISETP.GT.AND P1, PT, R3, 0x20, PT ;  /* 0x000000200300780c */ /* 0x000fe20003f24270 */
[----:B------:R-:W1:Y:S01]  /*35c0*/  MUFU.TANH R182, R70 ;  /* 0x0000004600b67308 */ /* 0x000e620000002400 */
[----:B------:R-:W-:Y:S01]  /*35d0*/  FMNMX.FTZ R9, R76, R9, !PT ;  /* 0x000000094c097209 */ /* 0x000fe20007810000 */
[----:B--2---:R-:W-:Y:S01]  /*35e0*/  LDSM.16.MT88.4 R64, [R165+0x2100] ;  /* 0x00210000a540783b */ /* 0x004fe20000004200 */
[----:B-----5:R-:W-:-:S02]  /*35f0*/  FSEL R172, R172, -INF , P1 ;  /* 0xff800000acac7808 */ /* 0x020fc40000800000 */
[----:B------:R-:W-:Y:S02]  /*3600*/  FSEL R175, R175, -INF , P1 ;  /* 0xff800000afaf7808 */ /* 0x000fe40000800000 */
[----:B------:R-:W-:Y:S01]  /*3610*/  ISETP.GT.AND P1, PT, R3, 0x21, PT ;  /* 0x000000210300780c */ /* 0x000fe20003f24270 */
[----:B------:R-:W2:Y:S01]  /*3620*/  MUFU.TANH R173, R69 ;  /* 0x0000004500ad7308 */ /* 0x000ea20000002400 */
[----:B------:R-:W-:Y:S01]  /*3630*/  FMNMX.FTZ R8, R19, R14, !PT ;  /* 0x0000000e13087209 */ /* 0x000fe20007810000 */
[----:B------:R-:W-:Y:S01]  /*3640*/  FMUL.FTZ R14, R11, c[0x0][0x320] ;  /* 0x0000c8000b0e7a20 */ /* 0x000fe20000410000 */
[----:B------:R-:W-:Y:S02]  /*3650*/  FSEL R214, R214, -INF , P1 ;  /* 0xff800000d6d67808 */ /* 0x000fe40000800000 */
[----:B------:R-:W-:Y:S02]  /*3660*/  FSEL R169, R169, -INF , P1 ;  /* 0xff800000a9a97808 */ /* 0x000fe40000800000 */
[----:B------:R-:W-:Y:S01]  /*3670*/  ISETP.GT.AND P1, PT, R3, 0x28, PT ;  /* 0x000000280300780c */ /* 0x000fe20003f24270 */
[----:B------:R-:W3:Y:S01]  /*3680*/  MUFU.TANH R176, R71 ;  /* 0x0000004700b07308 */ /* 0x000ee20000002400 */
[----:B------:R-:W-:-:S02]  /*3690*/  FMNMX.FTZ R9, R6, R9, !PT ;  /* 0x0000000906097209 */ /* 0x000fc40007810000 */
[----:B-1----:R-:W-:Y:S02]  /*36a0*/  FSEL R182, R182, -INF , P1 ;  /* 0xff800000b6b67808 */ /* 0x002fe40000800000 */
[----:B------:R-:W-:Y:S02]  /*36b0*/  FSEL R167, R167, -INF , P1 ;  /* 0xff800000a7a77808 */ /* 0x000fe40000800000 */
[----:B------:R-:W-:Y:S01]  /*36c0*/  ISETP.GT.AND P1, PT, R3, 0x29, PT ;  /* 0x000000290300780c */ /* 0x000fe20003f24270 */
[----:B------:R-:W1:Y:S01]  /*36d0*/  MUFU.TANH R179, R56 ;  /* 0x0000003800b37308 */ /* 0x000e620000002400 */
[----:B------:R-:W-:Y:S02]  /*36e0*/  FMNMX.FTZ R8, R17, R8, !PT ;  /* 0x0000000811087209 */ /* 0x000fe40007810000 */
[----:B--2---:R-:W-:Y:S02]  /*36f0*/  FSEL R173, R173, -INF , P1 ;  /* 0xff800000adad7808 */ /* 0x004fe40000800000 */
[----:B------:R-:W-:-:S02]  /*3700*/  FMNMX.FTZ R9, R18, R9, !PT ;  /* 0x0000000912097209 */ /* 0x000fc40007810000 */
[----:B------:R-:W-:Y:S01]  /*3710*/  FMNMX.FTZ R8, R15, R8, !PT ;  /* 0x000000080f087209 */ /* 0x000fe20007810000 */
[----:B------:R-:W2:Y:S01]  /*3720*/  MUFU.TANH R178, R58 ;  /* 0x0000003a00b27308 */ /* 0x000ea20000002400 */
[----:B---3--:R-:W-:Y:S02]  /*3730*/  FSEL R176, R176, -INF , P1 ;  /* 0xff800000b0b07808 */ /* 0x008fe40000800000 */
[----:B------:R-:W-:Y:S02]  /*3740*/  ISETP.GT.AND P1, PT, R3, 0x30, PT ;  /* 0x000000300300780c */ /* 0x000fe40003f24270 */
[----:B------:R-:W-:Y:S02]  /*3750*/  FMNMX.FTZ R9, R16, R9, !PT ;  /* 0x0000000910097209 */ /* 0x000fe40007810000 */
[----:B------:R-:W-:Y:S01]  /*3760*/  FMNMX.FTZ R8, R13, R8, !PT ;  /* 0x000000080d087209 */ /* 0x000fe20007810000 */
[----:B------:R-:W3:Y:S01]  /*3770*/  MUFU.TANH R177, R57 ;  /* 0x0000003900b17308 */ /* 0x000ee20000002400 */
[----:B-1----:R-:W-:-:S02]  /*3780*/  FSEL R179, R179, -INF , P1 ;  /* 0xff800000b3b37808 */ /* 0x002fc40000800000 */
[----:B------:R-:W-:Y:S02]  /*3790*/  FMNMX.FTZ R9, R12, R9, !PT ;  /* 0x000000090c097209 */ /* 0x000fe40007810000 */
[----:B------:R-:W-:Y:S02]  /*37a0*/  FMNMX.FTZ R8, R175, R8, !PT ;  /* 0x00000008af087209 */ /* 0x000fe40007810000 */
[----:B------:R-:W-:Y:S01]  /*37b0*/  FMNMX.FTZ R9, R0, R9, !PT ;  /* 0x0000000900097209 */ /* 0x000fe20007810000 */
[----:B------:R-:W1:Y:S01]  /*37c0*/  MUFU.TANH R142, R59 ;  /* 0x0000003b008e7308 */ /* 0x000e620000002400 */
[----:B--2---:R-:W-:Y:S02]  /*37d0*/  FSEL R178, R178, -INF , P1 ;  /* 0xff800000b2b27808 */ /* 0x004fe40000800000 */
[----:B------:R-:W-:Y:S02]  /*37e0*/  ISETP.GT.AND P1, PT, R3, 0x31, PT ;  /* 0x000000310300780c */ /* 0x000fe40003f24270 */
[----:B------:R-:W-:-:S03]  /*37f0*/  FMNMX.FTZ R8, R169, R8, !PT ;  /* 0x00000008a9087209 */ /* 0x000fc60007810000 */
        /* <DEDUP_REMOVED lines=8> */
[----:B------:R-:W-:Y:S02]  /*3880*/  FMNMX.FTZ R8, R179, R8, !PT ;  /* 0x00000008b3087209 */ /* 0x000fe40007810000 */
[----:B--2---:R-:W-:Y:S01]  /*3890*/  FSEL R143, R143, -INF , P1 ;  /* 0xff8000008f8f7808 */ /* 0x004fe20000800000 */
[----:B------:R-:W1:Y:S01]  /*38a0*/  MUFU.TANH R141, R141 ;  /* 0x0000008d008d7308 */ /* 0x000e620000002400 */
[----:B------:R-:W-:-:S04]  /*38b0*/  FMNMX.FTZ R8, R177, R8, !PT ;  /* 0x00000008b1087209 */ /* 0x000fc80007810000 */
[----:B------:R-:W-:Y:S02]  /*38c0*/  FMNMX.FTZ R8, R143, R8, !PT ;  /* 0x000000088f087209 */ /* 0x000fe40007810000 */
[----:B---3--:R-:W-:Y:S01]  /*38d0*/  FSEL R140, R140, -INF , P1 ;  /* 0xff8000008c8c7808 */ /* 0x008fe20000800000 */
[----:B------:R-:W2:Y:S01]  /*38e0*/  MUFU.TANH R170, R14 ;  /* 0x0000000e00aa7308 */ /* 0x000ea20000002400 */
[----:B------:R-:W-:Y:S02]  /*38f0*/  ISETP.GT.AND P1, PT, R3, 0x39, PT ;  /* 0x000000390300780c */ /* 0x000fe40003f24270 */
[----:B------:R-:W-:-:S04]  /*3900*/  FMNMX.FTZ R3, R172, R9, !PT ;  /* 0x00000009ac037209 */ /* 0x000fc80007810000 */
[----:B------:R-:W-:Y:S02]  /*3910*/  FMNMX.FTZ R3, R214, R3, !PT ;  /* 0x00000003d6037209 */ /* 0x000fe40007810000 */
[----:B-1----:R-:W-:Y:S02]  /*3920*/  FSEL R141, R141, -INF , P1 ;  /* 0xff8000008d8d7808 */ /* 0x002fe40000800000 */
[----:B------:R-:W-:Y:S02]  /*3930*/  FMNMX.FTZ R3, R182, R3, !PT ;  /* 0x00000003b6037209 */ /* 0x000fe40007810000 */
[----:B------:R-:W-:Y:S02]  /*3940*/  FMNMX.FTZ R11, R141, R8, !PT ;  /* 0x000000088d0b7209 */ /* 0x000fe40007810000 */
[----:B------:R-:W-:Y:S02]  /*3950*/  FMNMX.FTZ R3, R176, R3, !PT ;  /* 0x00000003b0037209 */ /* 0x000fe40007810000 */
[----:B--2---:R-:W-:Y:S01]  /*3960*/  FSEL R170, R170, -INF , P1 ;  /* 0xff800000aaaa7808 */ /* 0x004fe20000800000 */
        /* <DEDUP_REMOVED lines=27> */
[--C-:B------:R-:W-:Y:S01]  /*3b20*/  FFMA.FTZ R154, R15, c[0x0][0x2d0], -R180.reuse ;  /* 0x0000b4000f9a7a23 */ /* 0x100fe200000108b4 */
[----:B------:R-:W-:Y:S01]  /*3b30*/  ISETP.GE.AND P1, PT, R144, 0x81, PT ;  /* 0x000000819000780c */ /* 0x000fe20003f26270 */
[----:B------:R-:W-:Y:S01]  /*3b40*/  FFMA.FTZ R149, R13, c[0x0][0x2d0], -R180 ;  /* 0x0000b4000d957a23 */ /* 0x000fe200000108b4 */
[----:B------:R-:W1:Y:S01]  /*3b50*/  MUFU.EX2 R159, R159 ;  /* 0x0000009f009f7308 */ /* 0x000e620000000800 */
[----:B------:R-:W-:-:S02]  /*3b60*/  FFMA.FTZ R164, R50, c[0x0][0x2d0], -R171 ;  /* 0x0000b40032a47a23 */ /* 0x000fc400000108ab */
[--C-:B------:R-:W-:Y:S01]  /*3b70*/  FFMA.FTZ R161, R26, c[0x0][0x2d0], -R171.reuse ;  /* 0x0000b4001aa17a23 */ /* 0x100fe200000108ab */
[----:B------:R-:W2:Y:S01]  /*3b80*/  LDSM.16.MT88.4 R48, [R174+0x2100] ;  /* 0x00210000ae30783b */ /* 0x000ea20000004200 */
[--C-:B------:R-:W-:Y:S02]  /*3b90*/  FFMA.FTZ R163, R76, c[0x0][0x2d0], -R171.reuse ;  /* 0x0000b4004ca37a23 */ /* 0x100fe400000108ab */
[--C-:B------:R-:W-:Y:S01]  /*3ba0*/  FFMA.FTZ R156, R6, c[0x0][0x2d0], -R171.reuse ;  /* 0x0000b400069c7a23 */ /* 0x100fe200000108ab */
[----:B------:R-:W-:Y:S01]  /*3bb0*/  MUFU.EX2 R160, R160 ;  /* 0x000000a000a07308 */ /* 0x000fe20000000800 */
[----:B------:R-:W3:Y:S01]  /*3bc0*/  LDSM.16.MT88.4 R4, [R5+0x4100] ;  /* 0x004100000504783b */ /* 0x000ee20000004200 */
[--C-:B------:R-:W-:Y:S02]  /*3bd0*/  FFMA.FTZ R157, R18, c[0x0][0x2d0], -R171.reuse ;  /* 0x0000b400129d7a23 */ /* 0x100fe400000108ab */
[--C-:B------:R-:W-:Y:S01]  /*3be0*/  FFMA.FTZ R152, R16, c[0x0][0x2d0], -R171.reuse ;  /* 0x0000b40010987a23 */ /* 0x100fe200000108ab */
[----:B------:R-:W-:Y:S01]  /*3bf0*/  LDSM.16.MT88.4 R24, [R174+0x2900] ;  /* 0x00290000ae18783b */ /* 0x000fe20000004200 */
[----:B------:R-:W-:-:S02]  /*3c00*/  FFMA.FTZ R151, R12, c[0x0][0x2d0], -R171 ;  /* 0x0000b4000c977a23 */ /* 0x000fc400000108ab */
[----:B------:R-:W4:Y:S01]  /*3c10*/  MUFU.EX2 R155, R155 ;  /* 0x0000009b009b7308 */ /* 0x000f220000000800 */
[----:B------:R-:W5:Y:S01]  /*3c20*/  LDSM.16.MT88.4 R16, [R135+0x2900] ;  /* 0x002900008710783b */ /* 0x000f620000004200 */
[----:B-1----:R-:W-:Y:S01]  /*3c30*/  F2FP.PACK_AB R96, R159, R162 ;  /* 0x000000a29f60723e */ /* 0x002fe200000000ff */
[----:B------:R-:W-:Y:S02]  /*3c40*/  FFMA.FTZ R0, R0, c[0x0][0x2d0], -R171 ;  /* 0x0000b40000007a23 */ /* 0x000fe400000108ab */
[----:B------:R-:W1:Y:S01]  /*3c50*/  LDSM.16.MT88.4 R12, [R165+0x2900] ;  /* 0x00290000a50c783b */ /* 0x000e620000004200 */
[--C-:B------:R-:W-:Y:S02]  /*3c60*/  FFMA.FTZ R166, R175, c[0x0][0x2d0], -R180.reuse ;  /* 0x0000b400afa67a23 */ /* 0x100fe400000108b4 */
[----:B------:R-:W-:Y:S01]  /*3c70*/  MUFU.EX2 R164, R164 ;  /* 0x000000a400a47308 */ /* 0x000fe20000000800 */
[--C-:B------:R-:W-:Y:S02]  /*3c80*/  FFMA.FTZ R168, R173, c[0x0][0x2d0], -R180.reuse ;  /* 0x0000b400ada87a23 */ /* 0x100fe400000108b4 */
[----:B------:R-:W-:-:S02]  /*3c90*/  FFMA.FTZ R169, R169, c[0x0][0x2d0], -R180 ;  /* 0x0000b400a9a97a23 */ /* 0x000fc400000108b4 */
[--C-:B------:R-:W-:Y:S02]  /*3ca0*/  FFMA.FTZ R167, R167, c[0x0][0x2d0], -R180.reuse ;  /* 0x0000b400a7a77a23 */ /* 0x100fe400000108b4 */
[--C-:B------:R-:W-:Y:S01]  /*3cb0*/  FFMA.FTZ R172, R172, c[0x0][0x2d0], -R171.reuse ;  /* 0x0000b400acac7a23 */ /* 0x100fe200000108ab */
[----:B------:R-:W2:Y:S01]  /*3cc0*/  MUFU.EX2 R161, R161 ;  /* 0x000000a100a17308 */ /* 0x000ea20000000800 */
[----:B----4-:R-:W-:Y:S01]  /*3cd0*/  F2FP.PACK_AB R98, R155, R160 ;  /* 0x000000a09b62723e */ /* 0x010fe200000000ff */
[--C-:B------:R-:W-:Y:S02]  /*3ce0*/  FFMA.FTZ R173, R214, c[0x0][0x2d0], -R171.reuse ;  /* 0x0000b400d6ad7a23 */ /* 0x100fe400000108ab */
[--C-:B------:R-:W-:Y:S02]  /*3cf0*/  FFMA.FTZ R175, R182, c[0x0][0x2d0], -R171.reuse ;  /* 0x0000b400b6af7a23 */ /* 0x100fe400000108ab */
[----:B------:R-:W-:Y:S02]  /*3d00*/  FFMA.FTZ R176, R176, c[0x0][0x2d0], -R171 ;  /* 0x0000b400b0b07a23 */ /* 0x000fe400000108ab */
[----:B------:R-:W-:Y:S01]  /*3d10*/  MUFU.EX2 R163, R163 ;  /* 0x000000a300a37308 */ /* 0x000fe20000000800 */
[----:B------:R-:W-:-:S02]  /*3d20*/  FFMA.FTZ R182, R177, c[0x0][0x2d0], -R180 ;  /* 0x0000b400b1b67a23 */ /* 0x000fc400000108b4 */
[--C-:B------:R-:W-:Y:S02]  /*3d30*/  FFMA.FTZ R179, R179, c[0x0][0x2d0], -R180.reuse ;  /* 0x0000b400b3b37a23 */ /* 0x100fe400000108b4 */
[--C-:B------:R-:W-:Y:S02]  /*3d40*/  FFMA.FTZ R177, R143, c[0x0][0x2d0], -R180.reuse ;  /* 0x0000b4008fb17a23 */ /* 0x100fe400000108b4 */
[----:B------:R-:W-:Y:S01]  /*3d50*/  FFMA.FTZ R180, R141, c[0x0][0x2d0], -R180 ;  /* 0x0000b4008db47a23 */ /* 0x000fe200000108b4 */
[----:B------:R-:W4:Y:S01]  /*3d60*/  MUFU.EX2 R156, R156 ;  /* 0x0000009c009c7308 */ /* 0x000f220000000800 */
[----:B--2---:R-:W-:Y:S01]  /*3d70*/  F2FP.PACK_AB R97, R161, R164 ;  /* 0x000000a4a161723e */ /* 0x004fe200000000ff */
        /* <DEDUP_REMOVED lines=9> */
[----:B----4-:R-:W-:Y:S01]  /*3e10*/  F2FP.PACK_AB R99, R156, R163 ;  /* 0x000000a39c63723e */ /* 0x010fe200000000ff */
[----:B------:R-:W2:Y:S01]  /*3e20*/  MUFU.EX2 R153, R153 ;  /* 0x0000009900997308 */ /* 0x000ea20000000800 */
        /* <DEDUP_REMOVED lines=10> */
[----:B------:R-:W4:Y:S06]  /*3ed0*/  MUFU.EX2 R152, R152 ;  /* 0x0000009800987308 */ /* 0x000f2c0000000800 */
        /* <DEDUP_REMOVED lines=36> */
[C---:B---3--:R-:W-:Y:S07]  /*4120*/  HMMA.16816.F32 R92, R96.reuse, R4, RZ ;  /* 0x00000004605c723c */ /* 0x048fee00000018ff */
[----:B--2---:R-:W-:Y:S01]  /*4130*/  F2FP.PACK_AB R4, R153, R158 ;  /* 0x0000009e9904723e */ /* 0x004fe200000000ff */
[----:B------:R-:W-:Y:S01]  /*4140*/  HMMA.16816.F32 R96, R96, R6, RZ ;  /* 0x000000066060723c */ /* 0x000fe200000018ff */
[----:B----4-:R-:W-:Y:S01]  /*4150*/  F2FP.PACK_AB R5, R152, R157 ;  /* 0x0000009d9805723e */ /* 0x010fe200000000ff */
        /* <DEDUP_REMOVED lines=9> */
[----:B------:R-:W-:Y:S01]  /*41f0*/  HMMA.16816.F32 R36, R4, R8, R36 ;  /* 0x000000080424723c */ /* 0x000fe20000001824 */
[----:B------:R-:W-:-:S07]  /*4200*/  FADD.FTZ R151, R0, R151 ;  /* 0x0000009700977221 */ /* 0x000fce0000010000 */
[C---:B------:R-:W-:Y:S01]  /*4210*/  HMMA.16816.F32 R40, R4.reuse, R10, R40 ;  /* 0x0000000a0428723c */ /* 0x040fe20000001828 */
[----:B------:R-:W1:Y:S07]  /*4220*/  LDSM.16.MT88.4 R8, [R174+0x4900] ;  /* 0x00490000ae08783b */ /* 0x000e6e0000004200 */
[C---:B-----5:R-:W-:Y:S08]  /*4230*/  HMMA.16816.F32 R52, R4.reuse, R16, R52 ;  /* 0x000000100434723c */ /* 0x060ff00000001834 */
        /* <DEDUP_REMOVED lines=120> */
[----:B------:R-:W-:Y:S01]  /*49c0*/  IADD3 R5, R144, 0x3f, RZ ;  /* 0x0000003f90057810 */ /* 0x000fe20007ffe0ff */
[----:B------:R-:W-:Y:S01]  /*49d0*/  IMAD.MOV.U32 R199, RZ, RZ, RZ ;  /* 0x000000ffffc77224 */ /* 0x000fe200078e00ff */
[----:B------:R-:W-:-:S02]  /*49e0*/  ISETP.NE.AND P2, PT, R194, 0x1, PT ;  /* 0x00000001c200780c */ /* 0x000fc40003f45270 */
[----:B------:R-:W-:-:S04]  /*49f0*/  SHF.R.S32.HI R0, RZ, 0x1f, R5 ;  /* 0x0000001fff007819 */ /* 0x000fc80000011405 */
[----:B------:R-:W-:-:S04]  /*4a00*/  LEA.HI R0, R0, R5, RZ, 0x6 ;  /* 0x0000000500007211 */ /* 0x000fc800078f30ff */
[----:B------:R-:W-:-:S05]  /*4a10*/  SHF.R.S32.HI R0, RZ, 0x6, R0 ;  /* 0x00000006ff007819 */ /* 0x000fca0000011400 */
[----:B------:R-:W-:-:S05]  /*4a20*/  IMAD R5, R0, 0x40, R203 ;  /* 0x0000004000057824 */ /* 0x000fca00078e02cb */
[----:B------:R-:W-:-:S05]  /*4a30*/  IADD3 R200, R5, -0xc0, R202 ;  /* 0xffffff4005c87810 */ /* 0x000fca0007ffe0ca */
[----:B------:R-:W-:-:S04]  /*4a40*/  @P2 IMAD.HI.U32 R4, R200, c[0x0][0x2bc], RZ ;  /* 0x0000af00c8042a27 */ /* 0x000fc800078e00ff */
[----:B------:R-:W-:Y:S01]  /*4a50*/  IMAD.MOV.U32 R0, RZ, RZ, R200 ;  /* 0x000000ffff007224 */ /* 0x000fe200078e00c8 */
[----:B------:R-:W-:-:S04]  /*4a60*/  @P2 SHF.R.U32.HI R0, RZ, c[0x0][0x2c0], R4 ;  /* 0x0000b000ff002a19 */ /* 0x000fc80000011604 */
[----:B------:R-:W-:-:S04]  /*4a70*/  @!P3 IADD3 R5, P1, R0, R206, RZ ;  /* 0x000000ce0005b210 */ /* 0x000fc80007f3e0ff */
[----:B------:R-:W-:Y:S02]  /*4a80*/  @!P3 LEA.HI.X.SX32 R4, R0, R193, 0x1, P1 ;  /* 0x000000c10004b211 */ /* 0x000fe400008f0eff */
[----:B------:R-:W-:-:S04]  /*4a90*/  @!P3 LEA R8, P1, R5, c[0x0][0x2a0], 0x2 ;  /* 0x0000a8000508ba11 */ /* 0x000fc800078210ff */
[----:B------:R-:W-:-:S05]  /*4aa0*/  @!P3 LEA.HI.X R9, R5, c[0x0][0x2a4], R4, 0x2, P1 ;  /* 0x0000a9000509ba11 */ /* 0x000fca00008f1404 */
[----:B------:R1:W2:Y:S01]  /*4ab0*/  @!P3 LDG.E R199, [R8.64] ;  /* 0x0000000608c7b981 */ /* 0x0002a2000c1e1900 */
[----:B------:R-:W-:Y:S01]  /*4ac0*/  IMAD.MOV R5, RZ, RZ, -R0 ;  /* 0x000000ffff057224 */ /* 0x000fe200078e0a00 */
[----:B------:R-:W-:Y:S01]  /*4ad0*/  SEL R11, RZ, 0x10, P4 ;  /* 0x00000010ff0b7807 */ /* 0x000fe20002000000 */
[----:B------:R-:W-:Y:S01]  /*4ae0*/  IMAD.SHL.U32 R12, R134, 0x2, RZ ;  /* 0x00000002860c7824 */ /* 0x000fe200078e00ff */
[----:B------:R-:W-:Y:S01]  /*4af0*/  SHF.L.U64.HI R145, R148, 0x1, R145 ;  /* 0x0000000194917819 */ /* 0x000fe20000010291 */
[----:B------:R-:W-:Y:S01]  /*4b00*/  IMAD R200, R5, c[0x0][0x2b8], R200 ;  /* 0x0000ae0005c87a24 */ /* 0x000fe200078e02c8 */
[----:B------:R-:W-:Y:S01]  /*4b10*/  IADD3 R16, -R11, 0x10, RZ ;  /* 0x000000100b107810 */ /* 0x000fe20007ffe1ff */
[----:B------:R-:W-:Y:S01]  /*4b20*/  IMAD.SHL.U32 R10, R2, 0x2, RZ ;  /* 0x00000002020a7824 */ /* 0x000fe200078e00ff */
[----:B------:R-:W-:Y:S01]  /*4b30*/  IADD3 R14, -R146, 0x10, RZ ;  /* 0x00000010920e7810 */ /* 0x000fe20007ffe1ff */
[----:B------:R-:W-:Y:S01]  /*4b40*/  IMAD.WIDE.U32 R6, R200, c[0x0][0x1e0], RZ ;  /* 0x00007800c8067a25 */ /* 0x000fe200078e00ff */
[----:B------:R-:W-:-:S02]  /*4b50*/  SHF.R.S32.HI R5, RZ, 0x1f, R200 ;  /* 0x0000001fff057819 */ /* 0x000fc400000114c8 */
[----:B------:R-:W-:Y:S02]  /*4b60*/  LOP3.LUT R16, R16, 0xf, RZ, 0xc0, !PT ;  /* 0x0000000f10107812 */ /* 0x000fe400078ec0ff */
[----:B------:R-:W-:Y:S01]  /*4b70*/  SHF.L.U64.HI R13, R134, 0x1, R147 ;  /* 0x00000001860d7819 */ /* 0x000fe20000010293 */
[----:B------:R-:W-:Y:S01]  /*4b80*/  IMAD R5, R5, c[0x0][0x1e0], RZ ;  /* 0x0000780005057a24 */ /* 0x000fe200078e02ff */
[----:B------:R-:W-:-:S03]  /*4b90*/  LOP3.LUT R14, R14, 0xf, RZ, 0xc0, !PT ;  /* 0x0000000f0e0e7812 */ /* 0x000fc600078ec0ff */
[----:B------:R-:W-:-:S04]  /*4ba0*/  IMAD R0, R200, c[0x0][0x1e4], R5 ;  /* 0x00007900c8007a24 */ /* 0x000fc800078e0205 */
[----:B------:R-:W-:Y:S01]  /*4bb0*/  IMAD.IADD R7, R7, 0x1, R0 ;  /* 0x0000000107077824 */ /* 0x000fe200078e0200 */
[----:B-1----:R-:W-:Y:S02]  /*4bc0*/  SHF.L.U64.HI R9, R2, 0x1, R133 ;  /* 0x0000000102097819 */ /* 0x002fe40000010285 */
[----:B--2---:R-:W-:Y:S01]  /*4bd0*/  SHF.R.S32.HI R4, RZ, 0x1f, R199 ;  /* 0x0000001fff047819 */ /* 0x004fe200000114c7 */
[----:B------:R-:W-:-:S04]  /*4be0*/  IMAD.WIDE.U32 R6, R199, c[0x0][0x1f0], R6 ;  /* 0x00007c00c7067a25 */ /* 0x000fc800078e0006 */
[----:B------:R-:W-:Y:S01]  /*4bf0*/  IMAD R4, R4, c[0x0][0x1f0], RZ ;  /* 0x00007c0004047a24 */ /* 0x000fe200078e02ff */
[----:B------:R-:W-:-:S03]  /*4c00*/  IADD3 R0, P1, R210, R6, RZ ;  /* 0x00000006d2007210 */ /* 0x000fc60007f3e0ff */
[----:B------:R-:W-:-:S05]  /*4c10*/  IMAD R4, R199, c[0x0][0x1f4], R4 ;  /* 0x00007d00c7047a24 */ /* 0x000fca00078e0204 */
[----:B------:R-:W-:Y:S01]  /*4c20*/  IADD3.X R5, R195, R7, R4, P1, !PT ;  /* 0x00000007c3057210 */ /* 0x000fe20000ffe404 */
[----:B------:R-:W-:Y:S01]  /*4c30*/  IMAD.SHL.U32 R4, R148, 0x2, RZ ;  /* 0x0000000294047824 */ /* 0x000fe200078e00ff */
[----:B------:R-:W-:-:S04]  /*4c40*/  LEA R6, P1, R0, c[0x0][0x1c8], 0x1 ;  /* 0x0000720000067a11 */ /* 0x000fc800078208ff */
[----:B------:R-:W-:Y:S01]  /*4c50*/  LEA.HI.X R5, R0, c[0x0][0x1cc], R5, 0x1, P1 ;  /* 0x0000730000057a11 */ /* 0x000fe200008f0c05 */
[----:B------:R-:W1:Y:S01]  /*4c60*/  SHFL.IDX PT, R7, R6, 0x1, 0x181f ;  /* 0x00381f0006077f89 */ /* 0x000e6200000e0000 */
[----:B------:R-:W-:-:S03]  /*4c70*/  SEL R0, RZ, 0x10, P5 ;  /* 0x00000010ff007807 */ /* 0x000fc60002800000 */
[----:B------:R-:W2:Y:S01]  /*4c80*/  SHFL.IDX PT, R8, R5, 0x1, 0x181f ;  /* 0x00381f0005087f89 */ /* 0x000ea200000e0000 */
[----:B------:R-:W-:-:S04]  /*4c90*/  IADD3 R18, -R0, 0x10, RZ ;  /* 0x0000001000127810 */ /* 0x000fc80007ffe1ff */
[----:B------:R-:W-:-:S04]  /*4ca0*/  LOP3.LUT R18, R18, 0xf, RZ, 0xc0, !PT ;  /* 0x0000000f12127812 */ /* 0x000fc800078ec0ff */
        /* <DEDUP_REMOVED lines=10> */
[----:B------:R-:W-:-:S05]  /*4d50*/  IADD3 R12, P1, R7, R12, RZ ;  /* 0x0000000c070c7210 */ /* 0x000fca0007f3e0ff */
[----:B------:R-:W-:Y:S01]  /*4d60*/  IMAD.X R13, R8, 0x1, R13, P1 ;  /* 0x00000001080d7824 */ /* 0x000fe200008e060d */
[----:B------:R-:W-:Y:S01]  /*4d70*/  IADD3 R22, P1, R7, R10, RZ ;  /* 0x0000000a07167210 */ /* 0x000fe20007f3e0ff */
[----:B------:R-:W-:-:S04]  /*4d80*/  IMAD.SHL.U32 R7, R201, 0x2, RZ ;  /* 0x00000002c9077824 */ /* 0x000fc800078e00ff */
[----:B------:R-:W-:Y:S01]  /*4d90*/  IMAD.X R23, R8, 0x1, R9, P1 ;  /* 0x0000000108177824 */ /* 0x000fe200008e0609 */
[----:B------:R-:W-:Y:S01]  /*4da0*/  ISETP.NE.U32.AND P1, PT, R0, RZ, PT ;  /* 0x000000ff0000720c */ /* 0x000fe20003f25070 */
[----:B------:R1:W-:Y:S04]  /*4db0*/  LDGSTS.E.BYPASS.LTC128B.128 [R7+0xc100], [R20.64], !P5 ;  /* 0x0c10000014077fae */ /* 0x0003e8000e901d46 */
[----:B------:R1:W-:Y:S04]  /*4dc0*/  LDGSTS.E.BYPASS.LTC128B.128 [R7+0xe100], [R12.64], !P4 ;  /* 0x0e1000000c077fae */ /* 0x0003e8000e101d46 */
[----:B------:R1:W-:Y:S04]  /*4dd0*/  LDGSTS.E.BYPASS.LTC128B.128 [R7+0x10100], [R22.64], !P6 ;  /* 0x1010000016077fae */ /* 0x0003e8000f101d46 */
[----:B------:R1:W-:Y:S01]  /*4de0*/  LDGSTS.E.BYPASS.LTC128B.128.ZFILL [R7+0xd100], [R18.64], P1 ;  /* 0x0d10000012077fae */ /* 0x0003e20008941d46 */
[----:B------:R-:W-:-:S13]  /*4df0*/  ISETP.NE.U32.AND P1, PT, R11, RZ, PT ;  /* 0x000000ff0b00720c */ /* 0x000fda0003f25070 */
[----:B------:R1:W-:Y:S01]  /*4e00*/  LDGSTS.E.BYPASS.LTC128B.128.ZFILL [R7+0xf100], [R16.64], P1 ;  /* 0x0f10000010077fae */ /* 0x0003e20008941d46 */
[----:B------:R-:W-:-:S13]  /*4e10*/  ISETP.NE.U32.AND P1, PT, R146, RZ, PT ;  /* 0x000000ff9200720c */ /* 0x000fda0003f25070 */
[----:B------:R1:W-:Y:S02]  /*4e20*/  LDGSTS.E.BYPASS.LTC128B.128.ZFILL [R7+0x11100], [R14.64], P1 ;  /* 0x111000000e077fae */ /* 0x0003e40008941d46 */
.L_x_768:
[----:B------:R-:W-:Y:S01]  /*4e30*/  IADD3 R150, -R203, R150, RZ ;  /* 0x00000096cb967210 */ /* 0x000fe20007ffe1ff */
[----:B------:R-:W0:Y:S03]  /*4e40*/  LDGDEPBAR ;  /* 0x00000000000079af */ /* 0x000e260000000000 */
[----:B------:R-:W-:-:S13]  /*4e50*/  ISETP.GE.AND P1, PT, R150, 0x41, PT ;  /* 0x000000419600780c */ /* 0x000fda0003f26270 */
[----:B------:R-:W-:Y:S05]  /*4e60*/  @!P1 BRA `(.L_x_769) ;  /* 0x0000308000009947 */ /* 0x000fea0003800000 */
[----:B------:R-:W-:Y:S01]  /*4e70*/  IADD3 R5, R144, 0x3f, RZ ;  /* 0x0000003f90057810 */ /* 0x000fe20007ffe0ff */
[C---:B------:R-:W-:Y:S01]  /*4e80*/  IMAD.SHL.U32 R215, R134.reuse, 0x2, RZ ;  /* 0x0000000286d77824 */ /* 0x040fe200078e00ff */
[----:B------:R-:W-:Y:S01]  /*4e90*/  SHF.L.U64.HI R216, R134, 0x1, R147 ;  /* 0x0000000186d87819 */ /* 0x000fe20000010293 */
[----:B------:R-:W-:Y:S01]  /*4ea0*/  IMAD.MOV.U32 R134, RZ, RZ, 0x20 ;  /* 0x00000020ff867424 */ /* 0x000fe200078e00ff */
[----:B------:R-:W-:Y:S01]  /*4eb0*/  SHF.R.S32.HI R218, RZ, 0x1f, R5 ;  /* 0x0000001fffda7819 */ /* 0x000fe20000011405 */
[C---:B------:R-:W-:Y:S01]  /*4ec0*/  IMAD.SHL.U32 R205, R2.reuse, 0x2, RZ ;  /* 0x0000000202cd7824 */ /* 0x040fe200078e00ff */
[----:B------:R-:W-:Y:S01]  /*4ed0*/  SHF.L.U64.HI R214, R2, 0x1, R133 ;  /* 0x0000000102d67819 */ /* 0x000fe20000010285 */
[----:B------:R-:W-:Y:S01]  /*4ee0*/  IMAD.MOV.U32 R0, RZ, RZ, R3 ;  /* 0x000000ffff007224 */ /* 0x000fe200078e0003 */
[----:B------:R-:W-:Y:S01]  /*4ef0*/  LEA.HI R218, R218, R5, RZ, 0x6 ;  /* 0x00000005dada7211 */ /* 0x000fe200078f30ff */
[----:B------:R-:W-:Y:S01]  /*4f00*/  IMAD.MOV.U32 R133, RZ, RZ, R132 ;  /* 0x000000ffff857224 */ /* 0x000fe200078e0084 */
[----:B------:R-:W-:Y:S01]  /*4f10*/  SEL R134, R134, 0xffffffe0, !P0 ;  /* 0xffffffe086867807 */ /* 0x000fe20004000000 */
[----:B------:R-:W-:Y:S01]  /*4f20*/  IMAD.MOV.U32 R217, RZ, RZ, RZ ;  /* 0x000000ffffd97224 */ /* 0x000fe200078e00ff */
[----:B------:R-:W-:Y:S01]  /*4f30*/  LEA.HI.SX32 R218, R218, 0xfffffffe, 0x1a ;  /* 0xfffffffedada7811 */ /* 0x000fe200078fd2ff */
[----:B------:R-:W-:-:S02]  /*4f40*/  UMOV UR5, 0x1 ;  /* 0x0000000100057882 */ /* 0x000fc40000000000 */
.L_x_772:
        /* <DEDUP_REMOVED lines=18> */
[----:B-1----:R-:W-:Y:S01]  /*5070*/  IMAD.WIDE.U32 R6, R200, c[0x0][0x208], RZ ;  /* 0x00008200c8067a25 */ /* 0x002fe200078e00ff */
[----:B------:R-:W-:Y:S02]  /*5080*/  SHF.R.S32.HI R5, RZ, 0x1f, R199 ;  /* 0x0000001fff057819 */ /* 0x000fe400000114c7 */
[----:B------:R-:W-:Y:S01]  /*5090*/  SEL R4, RZ, 0x10, P5 ;  /* 0x00000010ff047807 */ /* 0x000fe20002800000 */
[----:B------:R-:W-:Y:S02]  /*50a0*/  IMAD R2, R2, c[0x0][0x208], RZ ;  /* 0x0000820002027a24 */ /* 0x000fe400078e02ff */
[----:B------:R-:W-:Y:S01]  /*50b0*/  IMAD R5, R5, c[0x0][0x218], RZ ;  /* 0x0000860005057a24 */ /* 0x000fe200078e02ff */
[----:B------:R-:W-:Y:S01]  /*50c0*/  ISETP.NE.U32.AND P2, PT, R4, RZ, PT ;  /* 0x000000ff0400720c */ /* 0x000fe20003f45070 */
[----:B------:R-:W-:Y:S02]  /*50d0*/  IMAD R2, R200, c[0x0][0x20c], R2 ;  /* 0x00008300c8027a24 */ /* 0x000fe400078e0202 */
[----:B------:R-:W-:Y:S02]  /*50e0*/  IMAD R5, R199, c[0x0][0x21c], R5 ;  /* 0x00008700c7057a24 */ /* 0x000fe400078e0205 */
[----:B------:R-:W-:Y:S04]  /*50f0*/  IMAD.IADD R7, R7, 0x1, R2 ;  /* 0x0000000107077824 */ /* 0x000fe800078e0202 */
[----:B------:R-:W-:Y:S05]  /*5100*/  IMAD.WIDE.U32 R6, R199, c[0x0][0x218], R6 ;  /* 0x00008600c7067a25 */ /* 0x000fea00078e0006 */
[----:B------:R-:W-:Y:S04]  /*5110*/  IADD3 R3, P0, R208, R6, RZ ;  /* 0x00000006d0037210 */ /* 0x000fe80007f1e0ff */
[----:B------:R-:W-:Y:S02]  /*5120*/  IADD3.X R2, R196, R7, R5, P0, !PT ;  /* 0x00000007c4027210 */ /* 0x000fe400007fe405 */
[C---:B------:R-:W-:Y:S02]  /*5130*/  LEA R14, P0, R3.reuse, c[0x0][0x1f8], 0x1 ;  /* 0x00007e00030e7a11 */ /* 0x040fe400078008ff */
[----:B------:R-:W-:Y:S02]  /*5140*/  IADD3 R5, -R4, 0x10, RZ ;  /* 0x0000001004057810 */ /* 0x000fe40007ffe1ff */
[----:B------:R-:W-:Y:S01]  /*5150*/  LEA.HI.X R10, R3, c[0x0][0x1fc], R2, 0x1, P0 ;  /* 0x00007f00030a7a11 */ /* 0x000fe200000f0c02 */
[----:B------:R-:W1:Y:S01]  /*5160*/  SHFL.IDX PT, R7, R14, 0x1, 0x181f ;  /* 0x00381f000e077f89 */ /* 0x000e6200000e0000 */
[----:B------:R-:W-:Y:S02]  /*5170*/  SEL R3, RZ, 0x10, P4 ;  /* 0x00000010ff037807 */ /* 0x000fe40002000000 */
[----:B------:R-:W-:Y:S01]  /*5180*/  LOP3.LUT R5, R5, 0xf, RZ, 0xc0, !PT ;  /* 0x0000000f05057812 */ /* 0x000fe200078ec0ff */
[----:B------:R-:W5:Y:S01]  /*5190*/  SHFL.IDX PT, R9, R10, 0x1, 0x181f ;  /* 0x00381f000a097f89 */ /* 0x000f6200000e0000 */
[----:B------:R-:W-:Y:S02]  /*51a0*/  SEL R2, RZ, 0x10, P6 ;  /* 0x00000010ff027807 */ /* 0x000fe40003000000 */
[----:B------:R-:W-:Y:S01]  /*51b0*/  IADD3 R6, -R3, 0x10, RZ ;  /* 0x0000001003067810 */ /* 0x000fe20007ffe1ff */
[----:B------:R2:W4:Y:S03]  /*51c0*/  SHFL.IDX PT, R8, R14, RZ, 0x181f ;  /* 0x00181fff0e087589 */ /* 0x00052600000e0000 */
[----:B------:R-:W-:Y:S01]  /*51d0*/  LOP3.LUT R6, R6, 0xf, RZ, 0xc0, !PT ;  /* 0x0000000f06067812 */ /* 0x000fe200078ec0ff */
[----:B------:R-:W3:Y:S01]  /*51e0*/  SHFL.IDX PT, R11, R10, RZ, 0x181f ;  /* 0x00181fff0a0b7589 */ /* 0x000ee200000e0000 */
[----:B-1----:R-:W-:Y:S02]  /*51f0*/  IADD3 R12, P1, P0, R5, R7, R212 ;  /* 0x00000007050c7210 */ /* 0x002fe4000783e0d4 */
[----:B------:R-:W-:Y:S02]  /*5200*/  IADD3 R5, -R2, 0x10, RZ ;  /* 0x0000001002057810 */ /* 0x000fe40007ffe1ff */
[----:B-----5:R-:W-:Y:S02]  /*5210*/  IADD3.X R13, RZ, R9, R213, P1, P0 ;  /* 0x00000009ff0d7210 */ /* 0x020fe40000fe04d5 */
[----:B--2---:R-:W-:Y:S02]  /*5220*/  IADD3 R14, P1, P0, R6, R7, R215 ;  /* 0x00000007060e7210 */ /* 0x004fe4000783e0d7 */
[----:B------:R-:W-:Y:S01]  /*5230*/  LOP3.LUT R6, R5, 0xf, RZ, 0xc0, !PT ;  /* 0x0000000f05067812 */ /* 0x000fe200078ec0ff */
[----:B------:R-:W-:Y:S01]  /*5240*/  IMAD R5, R217, 0x6000, R198 ;  /* 0x00006000d9057824 */ /* 0x000fe200078e02c6 */
[----:B------:R-:W-:Y:S02]  /*5250*/  IADD3.X R15, RZ, R9, R216, P1, P0 ;  /* 0x00000009ff0f7210 */ /* 0x000fe40000fe04d8 */
[----:B------:R-:W-:Y:S04]  /*5260*/  IADD3 R6, P1, P0, R6, R7, R205 ;  /* 0x0000000706067210 */ /* 0x000fe8000783e0cd */
[----:B------:R-:W-:Y:S02]  /*5270*/  IADD3.X R7, RZ, R9, R214, P1, P0 ;  /* 0x00000009ff077210 */ /* 0x000fe40000fe04d6 */
[----:B----4-:R-:W-:Y:S02]  /*5280*/  IADD3 R18, P1, R212, R8, RZ ;  /* 0x00000008d4127210 */ /* 0x010fe40007f3e0ff */
[C---:B------:R-:W-:Y:S03]  /*5290*/  IADD3 R16, P0, R8.reuse, R215, RZ ;  /* 0x000000d708107210 */ /* 0x040fe60007f1e0ff */
[----:B---3--:R-:W-:Y:S01]  /*52a0*/  IMAD.X R19, R213, 0x1, R11, P1 ;  /* 0x00000001d5137824 */ /* 0x008fe200008e060b */
        /* <DEDUP_REMOVED lines=11> */
.L_x_770:
[C---:B-1-34-:R-:W-:Y:S01]  /*5360*/  HMMA.16816.F32 R4, R136.reuse, R140, RZ ;  /* 0x0000008c8804723c */ /* 0x05afe200000018ff */
[----:B------:R-:W0:Y:S02]  /*5370*/  LDGDEPBAR ;  /* 0x00000000000079af */ /* 0x000e240000000000 */
[----:B------:R-:W-:Y:S02]  /*5380*/  ISETP.GE.AND P0, PT, R218, 0x2, PT ;  /* 0x00000002da00780c */ /* 0x000fe40003f06270 */
[C---:B------:R-:W-:Y:S02]  /*5390*/  IADD3 R191, R187.reuse, R180, RZ ;  /* 0x000000b4bbbf7210 */ /* 0x040fe40007ffe0ff */
[----:B------:R-:W-:Y:S01]  /*53a0*/  IADD3 R2, R187, R132, RZ ;  /* 0x00000084bb027210 */ /* 0x000fe20007ffe0ff */
[C---:B------:R-:W-:Y:S01]  /*53b0*/  HMMA.16816.F32 R8, R136.reuse, R142, RZ ;  /* 0x0000008e8808723c */ /* 0x040fe200000018ff */
[----:B------:R-:W-:Y:S01]  /*53c0*/  LDSM.16.M88.4 R140, [R186] ;  /* 0x00000000ba8c783b */ /* 0x000fe20000000200 */
[C---:B------:R-:W-:Y:S02]  /*53d0*/  ISETP.GE.AND P1, PT, R217.reuse, 0x1, PT ;  /* 0x00000001d900780c */ /* 0x040fe40003f26270 */
[----:B------:R-:W-:Y:S02]  /*53e0*/  IADD3 R3, R134, R180, R187 ;  /* 0x000000b486037210 */ /* 0x000fe40007ffe0bb */
[----:B------:R-:W-:Y:S02]  /*53f0*/  IADD3 R217, R217, 0x1, RZ ;  /* 0x00000001d9d97810 */ /* 0x000fe40007ffe0ff */
[C---:B------:R-:W-:Y:S01]  /*5400*/  HMMA.16816.F32 R12, R136.reuse, R144, RZ ;  /* 0x00000090880c723c */ /* 0x040fe200000018ff */
[----:B------:R-:W-:Y:S03]  /*5410*/  LDSM.16.M88.4 R176, [R191+0xe100] ;  /* 0x00e10000bfb0783b */ /* 0x000fe60000000200 */
[----:B------:R-:W-:Y:S04]  /*5420*/  SEL R217, R217, RZ, !P1 ;  /* 0x000000ffd9d97207 */ /* 0x000fe80004800000 */
        /* <DEDUP_REMOVED lines=249> */
[C---:B------:R-:W-:Y:S01]  /*63c0*/  FADD.FTZ R4, -R132.reuse, R133 ;  /* 0x0000008584047221 */ /* 0x040fe20000010100 */
        /* <DEDUP_REMOVED lines=282> */
[----:B------:R-:W-:Y:S02]  /*7570*/  F2FP.PACK_AB R100, R228, R225 ;  /* 0x000000e1e464723e */ /* 0x000fe400000000ff */
[----:B----4-:R-:W-:Y:S03]  /*7580*/  F2FP.PACK_AB R101, R224, R223 ;  /* 0x000000dfe065723e */ /* 0x010fe600000000ff */
[----:B--2---:R-:W-:Y:S01]  /*7590*/  F2FP.PACK_AB R102, R227, R226 ;  /* 0x000000e2e366723e */ /* 0x004fe200000000ff */
[----:B------:R-:W-:Y:S01]  /*75a0*/  FADD.FTZ R223, R223, R222 ;  /* 0x000000dedfdf7221 */ /* 0x000fe20000010000 */
[----:B------:R-:W-:Y:S03]  /*75b0*/  F2FP.PACK_AB R103, R230, R229 ;  /* 0x000000e5e667723e */ /* 0x000fe600000000ff */
[----:B------:R-:W-:Y:S04]  /*75c0*/  FADD.FTZ R224, R224, R223 ;  /* 0x000000dfe0e07221 */ /* 0x000fe80000010000 */
[C---:B-1----:R-:W-:Y:S03]  /*75d0*/  HMMA.16816.F32 R4, R100.reuse, R108, R4 ;  /* 0x0000006c6404723c */ /* 0x042fe60000001804 */
[----:B------:R-:W-:Y:S04]  /*75e0*/  FADD.FTZ R229, R229, R224 ;  /* 0x000000e0e5e57221 */ /* 0x000fe80000010000 */
[----:B------:R-:W-:Y:S01]  /*75f0*/  FADD.FTZ R230, R230, R229 ;  /* 0x000000e5e6e67221 */ /* 0x000fe20000010000 */
[C---:B------:R-:W-:Y:S01]  /*7600*/  HMMA.16816.F32 R8, R100.reuse, R110, R8 ;  /* 0x0000006e6408723c */ /* 0x040fe20000001808 */
[----:B------:R-:W1:Y:S03]  /*7610*/  LDSM.16.MT88.4 R108, [R135+UR4+0x3100] ;  /* 0x00310004876c783b */ /* 0x000e660008004200 */
[----:B------:R-:W-:Y:S04]  /*7620*/  FADD.FTZ R233, R233, R230 ;  /* 0x000000e6e9e97221 */ /* 0x000fe80000010000 */
[C---:B------:R-:W-:Y:S04]  /*7630*/  HMMA.16816.F32 R12, R100.reuse, R120, R12 ;  /* 0x00000078640c723c */ /* 0x040fe8000000180c */
[----:B------:R-:W-:Y:S04]  /*7640*/  FADD.FTZ R234, R234, R233 ;  /* 0x000000e9eaea7221 */ /* 0x000fe80000010000 */
[C---:B------:R-:W-:Y:S04]  /*7650*/  HMMA.16816.F32 R16, R100.reuse, R122, R16 ;  /* 0x0000007a6410723c */ /* 0x040fe80000001810 */
[----:B------:R-:W-:Y:S04]  /*7660*/  FADD.FTZ R219, R237, R234 ;  /* 0x000000eaeddb7221 */ /* 0x000fe80000010000 */
[C---:B-----5:R-:W-:Y:S04]  /*7670*/  HMMA.16816.F32 R20, R100.reuse, R112, R20 ;  /* 0x000000706414723c */ /* 0x060fe80000001814 */
[----:B------:R-:W-:Y:S04]  /*7680*/  FADD.FTZ R219, R238, R219 ;  /* 0x000000dbeedb7221 */ /* 0x000fe80000010000 */
        /* <DEDUP_REMOVED lines=53> */
[C---:B--2---:R-:W-:Y:S04]  /*79e0*/  HMMA.16816.F32 R92, R136.reuse, R140, R92 ;  /* 0x0000008c885c723c */ /* 0x044fe8000000185c */
[----:B------:R-:W-:Y:S04]  /*79f0*/  FADD.FTZ R0, R226, R33 ;  /* 0x00000021e2007221 */ /* 0x000fe80000010000 */
[----:B------:R-:W-:Y:S01]  /*7a00*/  FADD.FTZ R0, R227, R0 ;  /* 0x00000000e3007221 */ /* 0x000fe20000010000 */
[----:B------:R-:W-:Y:S03]  /*7a10*/  HMMA.16816.F32 R96, R136, R142, R96 ;  /* 0x0000008e8860723c */ /* 0x000fe60000001860 */
[----:B------:R-:W-:Y:S04]  /*7a20*/  FADD.FTZ R231, R231, R0 ;  /* 0x00000000e7e77221 */ /* 0x000fe80000010000 */
[----:B------:R-:W-:Y:S05]  /*7a30*/  FADD.FTZ R232, R232, R231 ;  /* 0x000000e7e8e87221 */ /* 0x000fea0000010000 */
[----:B------:R-:W-:Y:S04]  /*7a40*/  FADD.FTZ R221, R235, R232 ;  /* 0x000000e8ebdd7221 */ /* 0x000fe80000010000 */
[----:B------:R-:W-:Y:S01]  /*7a50*/  FADD.FTZ R221, R236, R221 ;  /* 0x000000ddecdd7221 */ /* 0x000fe20000010000 */
[----:B------:R-:W-:-:S05]  /*7a60*/  @!P0 BRA `(.L_x_771) ;  /* 0x000003f000008947 */ /* 0x000fca0003800000 */
[----:B------:R-:W-:Y:S01]  /*7a70*/  ISETP.NE.AND P2, PT, R194, 0x1, PT ;  /* 0x00000001c200780c */ /* 0x000fe20003f45270 */
[----:B------:R-:W-:Y:S01]  /*7a80*/  IMAD R5, R218, 0x40, R203 ;  /* 0x00000040da057824 */ /* 0x000fe200078e02cb */
[----:B------:R-:W-:Y:S01]  /*7a90*/  SEL R4, RZ, 0x10, P5 ;  /* 0x00000010ff047807 */ /* 0x000fe20002800000 */
[----:B------:R-:W-:Y:S03]  /*7aa0*/  IMAD.MOV.U32 R199, RZ, RZ, RZ ;  /* 0x000000ffffc77224 */ /* 0x000fe600078e00ff */
[----:B------:R-:W-:Y:S05]  /*7ab0*/  IADD3 R200, R5, -0x80, R202 ;  /* 0xffffff8005c87810 */ /* 0x000fea0007ffe0ca */
[----:B------:R-:W-:Y:S02]  /*7ac0*/  IMAD.MOV.U32 R0, RZ, RZ, R200 ;  /* 0x000000ffff007224 */ /* 0x000fe400078e00c8 */
[----:B------:R-:W-:Y:S05]  /*7ad0*/  @P2 IMAD.HI.U32 R2, R200, c[0x0][0x2bc], RZ ;  /* 0x0000af00c8022a27 */ /* 0x000fea00078e00ff */
[----:B------:R-:W-:Y:S02]  /*7ae0*/  @P2 SHF.R.U32.HI R0, RZ, c[0x0][0x2c0], R2 ;  /* 0x0000b000ff002a19 */ /* 0x000fe40000011602 */
[----:B------:R-:W-:Y:S02]  /*7af0*/  ISETP.NE.U32.AND P2, PT, R4, RZ, PT ;  /* 0x000000ff0400720c */ /* 0x000fe40003f45070 */
[C---:B------:R-:W-:Y:S04]  /*7b00*/  @!P3 IADD3 R5, P0, R0.reuse, R206, RZ ;  /* 0x000000ce0005b210 */ /* 0x040fe80007f1e0ff */
[----:B------:R-:W-:Y:S02]  /*7b10*/  @!P3 LEA.HI.X.SX32 R2, R0, R193, 0x1, P0 ;  /* 0x000000c10002b211 */ /* 0x000fe400000f0eff */
[C---:B------:R-:W-:Y:S04]  /*7b20*/  @!P3 LEA R8, P0, R5.reuse, c[0x0][0x2a0], 0x2 ;  /* 0x0000a8000508ba11 */ /* 0x040fe800078010ff */
[----:B------:R-:W-:Y:S01]  /*7b30*/  @!P3 LEA.HI.X R9, R5, c[0x0][0x2a4], R2, 0x2, P0 ;  /* 0x0000a9000509ba11 */ /* 0x000fe200000f1402 */
[----:B------:R-:W-:Y:S01]  /*7b40*/  IMAD.MOV R5, RZ, RZ, -R0 ;  /* 0x000000ffff057224 */ /* 0x000fe200078e0a00 */
[----:B------:R-:W-:Y:S03]  /*7b50*/  SEL R2, RZ, 0x10, P4 ;  /* 0x00000010ff027807 */ /* 0x000fe60002000000 */
[----:B------:R-:W2:Y:S01]  /*7b60*/  @!P3 LDG.E R199, [R8.64] ;  /* 0x0000000608c7b981 */ /* 0x000ea2000c1e1900 */
[----:B------:R-:W-:Y:S04]  /*7b70*/  IMAD R200, R5, c[0x0][0x2b8], R200 ;  /* 0x0000ae0005c87a24 */ /* 0x000fe800078e02c8 */
[----:B------:R-:W-:Y:S01]  /*7b80*/  IMAD.WIDE.U32 R6, R200, c[0x0][0x1e0], RZ ;  /* 0x00007800c8067a25 */ /* 0x000fe200078e00ff */
[----:B------:R-:W-:Y:S05]  /*7b90*/  SHF.R.S32.HI R0, RZ, 0x1f, R200 ;  /* 0x0000001fff007819 */ /* 0x000fea00000114c8 */
[----:B------:R-:W-:Y:S04]  /*7ba0*/  IMAD R0, R0, c[0x0][0x1e0], RZ ;  /* 0x0000780000007a24 */ /* 0x000fe800078e02ff */
[----:B------:R-:W-:Y:S04]  /*7bb0*/  IMAD R0, R200, c[0x0][0x1e4], R0 ;  /* 0x00007900c8007a24 */ /* 0x000fe800078e0200 */
[----:B------:R-:W-:Y:S01]  /*7bc0*/  IMAD.IADD R7, R7, 0x1, R0 ;  /* 0x0000000107077824 */ /* 0x000fe200078e0200 */
[----:B--2---:R-:W-:Y:S03]  /*7bd0*/  SHF.R.S32.HI R0, RZ, 0x1f, R199 ;  /* 0x0000001fff007819 */ /* 0x004fe600000114c7 */
[C---:B------:R-:W-:Y:S04]  /*7be0*/  IMAD.WIDE.U32 R6, R199.reuse, c[0x0][0x1f0], R6 ;  /* 0x00007c00c7067a25 */ /* 0x040fe800078e0006 */
[----:B------:R-:W-:Y:S01]  /*7bf0*/  IMAD R0, R0, c[0x0][0x1f0], RZ ;  /* 0x00007c0000007a24 */ /* 0x000fe200078e02ff */
[----:B------:R-:W-:Y:S02]  /*7c00*/  IADD3 R5, P0, R210, R6, RZ ;  /* 0x00000006d2057210 */ /* 0x000fe40007f1e0ff */
[----:B------:R-:W-:Y:S01]  /*7c10*/  IADD3 R6, -R2, 0x10, RZ ;  /* 0x0000001002067810 */ /* 0x000fe20007ffe1ff */
[----:B------:R-:W-:Y:S03]  /*7c20*/  IMAD R0, R199, c[0x0][0x1f4], R0 ;  /* 0x00007d00c7007a24 */ /* 0x000fe600078e0200 */
[----:B------:R-:W-:Y:S02]  /*7c30*/  LOP3.LUT R6, R6, 0xf, RZ, 0xc0, !PT ;  /* 0x0000000f06067812 */ /* 0x000fe400078ec0ff */
[----:B------:R-:W-:Y:S02]  /*7c40*/  IADD3.X R0, R195, R7, R0, P0, !PT ;  /* 0x00000007c3007210 */ /* 0x000fe400007fe400 */
[C---:B------:R-:W-:Y:S04]  /*7c50*/  LEA R14, P0, R5.reuse, c[0x0][0x1c8], 0x1 ;  /* 0x00007200050e7a11 */ /* 0x040fe800078008ff */
[----:B------:R-:W-:Y:S01]  /*7c60*/  LEA.HI.X R10, R5, c[0x0][0x1cc], R0, 0x1, P0 ;  /* 0x00007300050a7a11 */ /* 0x000fe200000f0c00 */
[----:B------:R-:W1:Y:S01]  /*7c70*/  SHFL.IDX PT, R7, R14, 0x1, 0x181f ;  /* 0x00381f000e077f89 */ /* 0x000e6200000e0000 */
[----:B------:R-:W-:Y:S02]  /*7c80*/  SEL R0, RZ, 0x10, P6 ;  /* 0x00000010ff007807 */ /* 0x000fe40003000000 */
[----:B------:R-:W-:Y:S01]  /*7c90*/  IADD3 R5, -R4, 0x10, RZ ;  /* 0x0000001004057810 */ /* 0x000fe20007ffe1ff */
[----:B------:R-:W2:Y:S03]  /*7ca0*/  SHFL.IDX PT, R9, R10, 0x1, 0x181f ;  /* 0x00381f000a097f89 */ /* 0x000ea600000e0000 */
[----:B------:R-:W-:Y:S01]  /*7cb0*/  LOP3.LUT R5, R5, 0xf, RZ, 0xc0, !PT ;  /* 0x0000000f05057812 */ /* 0x000fe200078ec0ff */
[----:B------:R3:W4:Y:S04]  /*7cc0*/  SHFL.IDX PT, R8, R14, RZ, 0x181f ;  /* 0x00181fff0e087589 */ /* 0x00072800000e0000 */
[----:B------:R-:W5:Y:S01]  /*7cd0*/  SHFL.IDX PT, R11, R10, RZ, 0x181f ;  /* 0x00181fff0a0b7589 */ /* 0x000f6200000e0000 */
[----:B-1----:R-:W-:Y:S02]  /*7ce0*/  IADD3 R12, P1, P0, R5, R7, R212 ;  /* 0x00000007050c7210 */ /* 0x002fe4000783e0d4 */
[----:B------:R-:W-:Y:S02]  /*7cf0*/  IADD3 R5, -R0, 0x10, RZ ;  /* 0x0000001000057810 */ /* 0x000fe40007ffe1ff */
[----:B--2---:R-:W-:Y:S02]  /*7d00*/  IADD3.X R13, RZ, R9, R213, P1, P0 ;  /* 0x00000009ff0d7210 */ /* 0x004fe40000fe04d5 */
[----:B---3--:R-:W-:Y:S02]  /*7d10*/  IADD3 R14, P1, P0, R6, R7, R215 ;  /* 0x00000007060e7210 */ /* 0x008fe4000783e0d7 */
[----:B------:R-:W-:Y:S01]  /*7d20*/  LOP3.LUT R6, R5, 0xf, RZ, 0xc0, !PT ;  /* 0x0000000f05067812 */ /* 0x000fe200078ec0ff */
[----:B------:R-:W-:Y:S01]  /*7d30*/  IMAD R5, R217, 0x3000, R201 ;  /* 0x00003000d9057824 */ /* 0x000fe200078e02c9 */
[----:B------:R-:W-:Y:S02]  /*7d40*/  IADD3.X R15, RZ, R9, R216, P1, P0 ;  /* 0x00000009ff0f7210 */ /* 0x000fe40000fe04d8 */
[----:B------:R-:W-:Y:S01]  /*7d50*/  IADD3 R16, P1, P0, R6, R7, R205 ;  /* 0x0000000706107210 */ /* 0x000fe2000783e0cd */
[----:B------:R-:W-:Y:S03]  /*7d60*/  IMAD.SHL.U32 R7, R5, 0x2, RZ ;  /* 0x0000000205077824 */ /* 0x000fe600078e00ff */
[----:B------:R-:W-:Y:S02]  /*7d70*/  IADD3.X R17, RZ, R9, R214, P1, P0 ;  /* 0x00000009ff117210 */ /* 0x000fe40000fe04d6 */
[----:B----4-:R-:W-:Y:S02]  /*7d80*/  IADD3 R20, P1, R212, R8, RZ ;  /* 0x00000008d4147210 */ /* 0x010fe40007f3e0ff */
[----:B------:R-:W-:Y:S03]  /*7d90*/  IADD3 R18, P0, R8, R215, RZ ;  /* 0x000000d708127210 */ /* 0x000fe60007f1e0ff */
[----:B-----5:R-:W-:Y:S01]  /*7da0*/  IMAD.X R21, R213, 0x1, R11, P1 ;  /* 0x00000001d5157824 */ /* 0x020fe200008e060b */
        /* <DEDUP_REMOVED lines=11> */
.L_x_771:
        /* <DEDUP_REMOVED lines=9> */
.L_x_769:
[----:B------:R-:W2:Y:S01]  /*7ef0*/  SHFL.BFLY PT, R0, R219, 0x2, 0x1f ;  /* 0x0c401f00db007f89 */ /* 0x000ea200000e0000 */
[----:B------:R-:W-:-:S02]  /*7f00*/  MOV R2, RZ ;  /* 0x000000ff00027202 */ /* 0x000fc40000000f00 */
[----:B------:R-:W-:Y:S01]  /*7f10*/  MOV R4, RZ ;  /* 0x000000ff00047202 */ /* 0x000fe20000000f00 */
[----:B------:R-:W3:Y:S01]  /*7f20*/  SHFL.BFLY PT, R6, R221, 0x2, 0x1f ;  /* 0x0c401f00dd067f89 */ /* 0x000ee200000e0000 */
[----:B------:R-:W-:Y:S01]  /*7f30*/  PLOP3.LUT P2, PT, PT, PT, PT, 0x8, 0x0 ;  /* 0x000000000000781c */ /* 0x000fe20003f4e170 */
[----:B-12---:R-:W-:Y:S02]  /*7f40*/  FADD.FTZ R7, R0, R219 ;  /* 0x000000db00077221 */ /* 0x006fe40000010000 */
[----:B---3--:R-:W-:-:S03]  /*7f50*/  FADD.FTZ R6, R6, R221 ;  /* 0x000000dd06067221 */ /* 0x008fc60000010000 */
        /* <DEDUP_REMOVED lines=8> */
[----:B------:R-:W-:Y:S02]  /*7fe0*/  @P0 MOV R9, 0x3f317218 ;  /* 0x3f31721800090802 */ /* 0x000fe40000000f00 */
[----:B------:R-:W-:-:S05]  /*7ff0*/  @P1 MOV R6, 0x3f317218 ;  /* 0x3f31721800061802 */ /* 0x000fca0000000f00 */
[----:B------:R-:W2:Y:S01]  /*8000*/  @P1 MUFU.RCP R4, R5 ;  /* 0x0000000500041308 */ /* 0x000ea20000001000 */
[----:B------:R-:W-:-:S07]  /*8010*/  @P1 FMUL.FTZ R6, R6, c[0x0][0x2d0] ;  /* 0x0000b40006061a20 */ /* 0x000fce0000410000 */
[----:B------:R-:W3:Y:S01]  /*8020*/  @P0 MUFU.LG2 R0, R0 ;  /* 0x0000000000000308 */ /* 0x000ee20000000c00 */
[C---:B-1----:R-:W-:Y:S02]  /*8030*/  FMUL.FTZ R130, R2.reuse, R130 ;  /* 0x0000008202827220 */ /* 0x042fe40000410000 */
[C---:B------:R-:W-:Y:S02]  /*8040*/  FMUL.FTZ R131, R2.reuse, R131 ;  /* 0x0000008302837220 */ /* 0x040fe40000410000 */
[C---:B------:R-:W-:Y:S02]  /*8050*/  FMUL.FTZ R126, R2.reuse, R126 ;  /* 0x0000007e027e7220 */ /* 0x040fe40000410000 */
[----:B------:R-:W-:Y:S01]  /*8060*/  FMUL.FTZ R127, R2, R127 ;  /* 0x0000007f027f7220 */ /* 0x000fe20000410000 */
[----:B------:R-:W1:Y:S01]  /*8070*/  @P1 MUFU.LG2 R5, R5 ;  /* 0x0000000500051308 */ /* 0x000e620000000c00 */
[C---:B--2---:R-:W-:Y:S02]  /*8080*/  FMUL.FTZ R128, R4.reuse, R128 ;  /* 0x0000008004807220 */ /* 0x044fe40000410000 */
[----:B------:R-:W-:-:S02]  /*8090*/  FMUL.FTZ R129, R4, R129 ;  /* 0x0000008104817220 */ /* 0x000fc40000410000 */
[C---:B------:R-:W-:Y:S02]  /*80a0*/  FMUL.FTZ R124, R4.reuse, R124 ;  /* 0x0000007c047c7220 */ /* 0x040fe40000410000 */
[----:B------:R-:W-:Y:S02]  /*80b0*/  FMUL.FTZ R125, R4, R125 ;  /* 0x0000007d047d7220 */ /* 0x000fe40000410000 */
[----:B---3--:R-:W-:Y:S02]  /*80c0*/  @P0 FMUL.FTZ R8, R0, 0.69314718246459960938 ;  /* 0x3f31721800080820 */ /* 0x008fe40000410000 */
[----:B------:R-:W-:Y:S02]  /*80d0*/  @P0 FMUL.FTZ R0, R9, c[0x0][0x2d0] ;  /* 0x0000b40009000a20 */ /* 0x000fe40000410000 */
        /* <DEDUP_REMOVED lines=44> */
[----:B------:R-:W-:Y:S01]  /*83a0*/  FMUL.FTZ R97, R4, R97 ;  /* 0x0000006104617220 */ /* 0x000fe20000410000 */
[----:B------:R-:W-:Y:S01]  /*83b0*/  MOV R4, 0xff800000 ;  /* 0xff80000000047802 */ /* 0x000fe20000000f00 */
        /* <DEDUP_REMOVED lines=43> */
[----:B------:R-:W-:Y:S02]  /*8670*/  FMUL.FTZ R99, R2, R99 ;  /* 0x0000006302637220 */ /* 0x000fe40000410000 */
[----:B------:R-:W-:Y:S02]  /*8680*/  @P1 FFMA.FTZ R4, R6, R132, R5 ;  /* 0x0000008406041223 */ /* 0x000fe40000010005 */
[----:B------:R-:W-:Y:S02]  /*8690*/  @P0 FFMA.FTZ R7, R0, R3, R8 ;  /* 0x0000000300070223 */ /* 0x000fe40000010008 */
.L_x_759:
[----:B------:R-:W-:Y:S01]  /*86a0*/  SHF.R.S32.HI R0, RZ, 0x1f, R197 ;  /* 0x0000001fff007819 */ /* 0x000fe200000114c5 */
[----:B------:R-:W-:Y:S05]  /*86b0*/  @P2 BRA `(.L_x_773) ;  /* 0x0000168000002947 */ /* 0x000fea0003800000 */
[----:B------:R-:W2:Y:S01]  /*86c0*/  S2R R2, SR_TID.X ;  /* 0x0000000000027919 */ /* 0x000ea20000002100 */
[----:B------:R-:W-:-:S02]  /*86d0*/  F2FP.PACK_AB R128, R129, R128 ;  /* 0x000000808180723e */ /* 0x000fc400000000ff */
[----:B------:R-:W-:Y:S01]  /*86e0*/  F2FP.PACK_AB R130, R131, R130 ;  /* 0x000000828382723e */ /* 0x000fe200000000ff */
[----:B------:R-:W-:Y:S01]  /*86f0*/  BAR.SYNC.DEFER_BLOCKING 0x1, 0x100 ;  /* 0x0044000000007b1d */ /* 0x000fe20000010000 */
        /* <DEDUP_REMOVED lines=10> */
[----:B--2---:R-:W-:-:S02]  /*87a0*/  SHF.R.S32.HI R3, RZ, 0x1f, R2 ;  /* 0x0000001fff037819 */ /* 0x004fc40000011402 */
[----:B------:R-:W-:Y:S02]  /*87b0*/  F2FP.PACK_AB R104, R105, R104 ;  /* 0x000000686968723e */ /* 0x000fe400000000ff */
[----:B------:R-:W-:Y:S02]  /*87c0*/  LEA.HI R5, R3, R2, RZ, 0x2 ;  /* 0x0000000203057211 */ /* 0x000fe400078f10ff */
[----:B------:R-:W-:Y:S02]  /*87d0*/  F2FP.PACK_AB R106, R107, R106 ;  /* 0x0000006a6b6a723e */ /* 0x000fe400000000ff */
[--C-:B------:R-:W-:Y:S02]  /*87e0*/  SHF.R.S32.HI R9, RZ, 0x2, R5.reuse ;  /* 0x00000002ff097819 */ /* 0x100fe40000011405 */
[----:B------:R-:W-:Y:S02]  /*87f0*/  SHF.R.S32.HI R6, RZ, 0x1f, R5 ;  /* 0x0000001fff067819 */ /* 0x000fe40000011405 */
[----:B------:R-:W-:-:S02]  /*8800*/  LOP3.LUT R5, R5, 0xfffffffc, RZ, 0xc0, !PT ;  /* 0xfffffffc05057812 */ /* 0x000fc400078ec0ff */
[----:B------:R-:W-:Y:S02]  /*8810*/  LEA.HI R6, R6, R9, RZ, 0x3 ;  /* 0x0000000906067211 */ /* 0x000fe400078f18ff */
[----:B------:R-:W-:Y:S01]  /*8820*/  F2FP.PACK_AB R100, R101, R100 ;  /* 0x000000646564723e */ /* 0x000fe200000000ff */
[----:B------:R-:W-:Y:S01]  /*8830*/  IMAD.IADD R5, R2, 0x1, -R5 ;  /* 0x0000000102057824 */ /* 0x000fe200078e0a05 */
[----:B------:R-:W-:Y:S02]  /*8840*/  LOP3.LUT R6, R6, 0xfffffff8, RZ, 0xc0, !PT ;  /* 0xfffffff806067812 */ /* 0x000fe400078ec0ff */
[----:B------:R-:W-:Y:S02]  /*8850*/  F2FP.PACK_AB R102, R103, R102 ;  /* 0x000000666766723e */ /* 0x000fe400000000ff */
[----:B------:R-:W-:Y:S01]  /*8860*/  F2FP.PACK_AB R36, R37, R36 ;  /* 0x000000242524723e */ /* 0x000fe200000000ff */
[----:B------:R-:W-:Y:S01]  /*8870*/  IMAD.IADD R9, R9, 0x1, -R6 ;  /* 0x0000000109097824 */ /* 0x000fe200078e0a06 */
[----:B------:R-:W-:-:S02]  /*8880*/  LEA.HI R6, R3, R2, RZ, 0x5 ;  /* 0x0000000203067211 */ /* 0x000fc400078f28ff */
[----:B------:R-:W-:Y:S01]  /*8890*/  F2FP.PACK_AB R38, R39, R38 ;  /* 0x000000262726723e */ /* 0x000fe200000000ff */
[C---:B------:R-:W-:Y:S01]  /*88a0*/  IMAD.SHL.U32 R10, R9.reuse, 0x40, RZ ;  /* 0x00000040090a7824 */ /* 0x040fe200078e00ff */
[----:B------:R-:W-:Y:S02]  /*88b0*/  SHF.R.S32.HI R8, RZ, 0x5, R6 ;  /* 0x00000005ff087819 */ /* 0x000fe40000011406 */
[----:B------:R-:W-:Y:S02]  /*88c0*/  LOP3.LUT R12, R9, 0x1, RZ, 0xc0, !PT ;  /* 0x00000001090c7812 */ /* 0x000fe400078ec0ff */
[----:B------:R-:W-:Y:S01]  /*88d0*/  LOP3.LUT R10, R10, 0x1c0, RZ, 0xc0, !PT ;  /* 0x000001c00a0a7812 */ /* 0x000fe200078ec0ff */
[----:B------:R-:W-:Y:S01]  /*88e0*/  IMAD R11, R8, 0x200, R5 ;  /* 0x00000200080b7824 */ /* 0x000fe200078e0205 */
[----:B------:R-:W-:Y:S02]  /*88f0*/  ISETP.NE.U32.AND P0, PT, R12, 0x1, PT ;  /* 0x000000010c00780c */ /* 0x000fe40003f05070 */
[----:B------:R-:W-:-:S02]  /*8900*/  LEA.HI R10, R10, R10, RZ, 0x1d ;  /* 0x0000000a0a0a7211 */ /* 0x000fc400078fe8ff */
[----:B------:R-:W-:Y:S01]  /*8910*/  R2P PR, R9, 0x6 ;  /* 0x0000000609007804 */ /* 0x000fe20000000000 */
[----:B------:R-:W-:Y:S01]  /*8920*/  IMAD.MOV.U32 R9, RZ, RZ, 0x20 ;  /* 0x00000020ff097424 */ /* 0x000fe200078e00ff */
[----:B------:R-:W-:Y:S01]  /*8930*/  F2FP.PACK_AB R40, R41, R40 ;  /* 0x000000282928723e */ /* 0x000fe200000000ff */
[----:B------:R-:W-:Y:S01]  /*8940*/  IMAD.U32 R10, R11, 0x2, R10 ;  /* 0x000000020b0a7824 */ /* 0x000fe200078e000a */
[----:B------:R-:W-:Y:S02]  /*8950*/  F2FP.PACK_AB R42, R43, R42 ;  /* 0x0000002a2b2a723e */ /* 0x000fe400000000ff */
[----:B------:R-:W-:Y:S01]  /*8960*/  F2FP.PACK_AB R44, R45, R44 ;  /* 0x0000002c2d2c723e */ /* 0x000fe200000000ff */
[----:B------:R-:W-:Y:S01]  /*8970*/  IMAD.SHL.U32 R11, R10, 0x2, RZ ;  /* 0x000000020a0b7824 */ /* 0x000fe200078e00ff */
[----:B------:R-:W-:Y:S02]  /*8980*/  F2FP.PACK_AB R46, R47, R46 ;  /* 0x0000002e2f2e723e */ /* 0x000fe400000000ff */
[----:B------:R-:W-:-:S02]  /*8990*/  F2FP.PACK_AB R48, R49, R48 ;  /* 0x000000303130723e */ /* 0x000fc400000000ff */
[C---:B------:R-:W-:Y:S01]  /*89a0*/  IADD3 R10, R11.reuse, 0x80, RZ ;  /* 0x000000800b0a7810 */ /* 0x040fe20007ffe0ff */
[----:B------:R-:W-:Y:S01]  /*89b0*/  STS [R11+0x80], R128 ;  /* 0x000080800b007388 */ /* 0x000fe20000000800 */
[----:B------:R-:W-:Y:S02]  /*89c0*/  IADD3 R13, R11, 0x70, RZ ;  /* 0x000000700b0d7810 */ /* 0x000fe40007ffe0ff */
[----:B------:R-:W-:Y:S01]  /*89d0*/  @P0 IADD3 R13, R10, 0x10, RZ ;  /* 0x000000100a0d0810 */ /* 0x000fe20007ffe0ff */
[----:B------:R-:W-:Y:S01]  /*89e0*/  STS [R11+0x480], R130 ;  /* 0x000480820b007388 */ /* 0x000fe20000000800 */
[----:B------:R-:W-:Y:S01]  /*89f0*/  SEL R10, R9, 0xffffffe0, !P1 ;  /* 0xffffffe0090a7807 */ /* 0x000fe20004800000 */
[----:B------:R-:W-:Y:S01]  /*8a00*/  IMAD.MOV.U32 R9, RZ, RZ, 0x40 ;  /* 0x00000040ff097424 */ /* 0x000fe200078e00ff */
[----:B------:R-:W-:Y:S01]  /*8a10*/  F2FP.PACK_AB R50, R51, R50 ;  /* 0x000000323332723e */ /* 0x000fe200000000ff */
[----:B------:R-:W-:Y:S01]  /*8a20*/  STS [R13], R124 ;  /* 0x0000007c0d007388 */ /* 0x000fe20000000800 */
[----:B------:R-:W-:Y:S01]  /*8a30*/  F2FP.PACK_AB R52, R53, R52 ;  /* 0x000000343534723e */ /* 0x000fe200000000ff */
[----:B------:R-:W-:Y:S01]  /*8a40*/  IMAD.IADD R15, R11, 0x1, R10 ;  /* 0x000000010b0f7824 */ /* 0x000fe200078e020a */
[----:B------:R-:W-:Y:S01]  /*8a50*/  SEL R12, R9, 0xffffffc0, !P2 ;  /* 0xffffffc0090c7807 */ /* 0x000fe20005000000 */
[----:B------:R-:W-:Y:S01]  /*8a60*/  IMAD.IADD R9, R10, 0x1, R13 ;  /* 0x000000010a097824 */ /* 0x000fe200078e020d */
[----:B------:R-:W-:Y:S01]  /*8a70*/  STS [R13+0x400], R126 ;  /* 0x0004007e0d007388 */ /* 0x000fe20000000800 */
[----:B------:R-:W-:-:S02]  /*8a80*/  F2FP.PACK_AB R54, R55, R54 ;  /* 0x000000363736723e */ /* 0x000fc400000000ff */
[--C-:B------:R-:W-:Y:S01]  /*8a90*/  IMAD.IADD R17, R11, 0x1, R12.reuse ;  /* 0x000000010b117824 */ /* 0x100fe200078e020c */
[----:B------:R-:W-:Y:S01]  /*8aa0*/  STS [R15+0x80], R120 ;  /* 0x000080780f007388 */ /* 0x000fe20000000800 */
[C---:B------:R-:W-:Y:S01]  /*8ab0*/  IMAD.IADD R19, R12.reuse, 0x1, R13 ;  /* 0x000000010c137824 */ /* 0x040fe200078e020d */
[----:B------:R-:W-:Y:S01]  /*8ac0*/  F2FP.PACK_AB R56, R57, R56 ;  /* 0x000000383938723e */ /* 0x000fe200000000ff */
[----:B------:R-:W-:Y:S01]  /*8ad0*/  IMAD.IADD R21, R12, 0x1, R15 ;  /* 0x000000010c157824 */ /* 0x000fe200078e020f */
[----:B------:R-:W-:Y:S01]  /*8ae0*/  STS [R15+0x480], R122 ;  /* 0x0004807a0f007388 */ /* 0x000fe20000000800 */
[----:B------:R-:W-:Y:S01]  /*8af0*/  IMAD.IADD R23, R9, 0x1, R12 ;  /* 0x0000000109177824 */ /* 0x000fe200078e020c */
[----:B------:R-:W-:Y:S02]  /*8b00*/  F2FP.PACK_AB R58, R59, R58 ;  /* 0x0000003a3b3a723e */ /* 0x000fe400000000ff */
        /* <DEDUP_REMOVED lines=31> */
[----:B------:R-:W-:Y:S02]  /*8d00*/  ISETP.NE.U32.AND P1, PT, RZ, c[0x0][0x508], PT ;  /* 0x00014200ff007a0c */ /* 0x000fe40003f25070 */
[----:B------:R-:W-:Y:S01]  /*8d10*/  ISETP.NE.U32.AND P0, PT, RZ, c[0x0][0x500], PT ;  /* 0x00014000ff007a0c */ /* 0x000fe20003f05070 */
[----:B------:R-:W-:Y:S01]  /*8d20*/  STS [R11+0x4480], R38 ;  /* 0x004480260b007388 */ /* 0x000fe20000000800 */
[----:B------:R-:W-:Y:S02]  /*8d30*/  ISETP.NE.AND.EX P1, PT, RZ, c[0x0][0x50c], PT, P1 ;  /* 0x00014300ff007a0c */ /* 0x000fe40003f25310 */
[----:B------:R-:W-:Y:S01]  /*8d40*/  ISETP.NE.AND.EX P0, PT, RZ, c[0x0][0x504], PT, P0 ;  /* 0x00014100ff007a0c */ /* 0x000fe20003f05300 */
        /* <DEDUP_REMOVED lines=18> */
[----:B------:R-:W-:Y:S04]  /*8e70*/  STS [R15+0x8080], R76 ;  /* 0x0080804c0f007388 */ /* 0x000fe80000000800 */
[----:B------:R-:W-:Y:S04]  /*8e80*/  STS [R15+0x8480], R78 ;  /* 0x0084804e0f007388 */ /* 0x000fe80000000800 */
[----:B------:R-:W-:Y:S04]  /*8e90*/  STS [R9+0x8000], R80 ;  /* 0x0080005009007388 */ /* 0x000fe80000000800 */
[----:B------:R4:W-:Y:S01]  /*8ea0*/  STS [R9+0x8400], R82 ;  /* 0x0084005209007388 */ /* 0x0009e20000000800 */
[----:B--2---:R-:W-:-:S03]  /*8eb0*/  IMAD.MOV.U32 R11, RZ, RZ, 0x4 ;  /* 0x00000004ff0b7424 */ /* 0x004fc600078e00ff */
[----:B------:R-:W-:Y:S04]  /*8ec0*/  STS [R17+0x8080], R84 ;  /* 0x0080805411007388 */ /* 0x000fe80000000800 */
[----:B------:R2:W-:Y:S01]  /*8ed0*/  STS [R17+0x8480], R86 ;  /* 0x0084805611007388 */ /* 0x0005e20000000800 */
[----:B---3--:R-:W-:-:S03]  /*8ee0*/  IMAD.WIDE R12, R204, R11, c[0x0][0x500] ;  /* 0x00014000cc0c7625 */ /* 0x008fc600078e020b */
[----:B------:R3:W-:Y:S04]  /*8ef0*/  STS [R19+0x8000], R88 ;  /* 0x0080005813007388 */ /* 0x0007e80000000800 */
[----:B------:R3:W-:Y:S04]  /*8f00*/  STS [R19+0x8400], R90 ;  /* 0x0084005a13007388 */ /* 0x0007e80000000800 */
[----:B------:R3:W-:Y:S04]  /*8f10*/  STS [R21+0x8080], R92 ;  /* 0x0080805c15007388 */ /* 0x0007e80000000800 */
[----:B------:R3:W-:Y:S04]  /*8f20*/  STS [R21+0x8480], R94 ;  /* 0x0084805e15007388 */ /* 0x0007e80000000800 */
[----:B------:R3:W-:Y:S04]  /*8f30*/  STS [R23+0x8000], R96 ;  /* 0x0080006017007388 */ /* 0x0007e80000000800 */
[----:B------:R3:W-:Y:S04]  /*8f40*/  STS [R23+0x8400], R98 ;  /* 0x0084006217007388 */ /* 0x0007e80000000800 */
[----:B------:R-:W-:Y:S01]  /*8f50*/  BAR.SYNC.DEFER_BLOCKING 0x1, 0x100 ;  /* 0x0044000000007b1d */ /* 0x000fe20000010000 */
[----:B----4-:R-:W-:-:S02]  /*8f60*/  IMAD.MOV.U32 R9, RZ, RZ, c[0x0][0x388] ;  /* 0x0000e200ff097624 */ /* 0x010fc400078e00ff */
[----:B------:R-:W-:-:S03]  /*8f70*/  @P1 IMAD.WIDE R10, R204, R11, c[0x0][0x508] ;  /* 0x00014200cc0a1625 */ /* 0x000fc600078e020b */
[----:B--2---:R-:W2:Y:S04]  /*8f80*/  @P0 LDG.E R17, [R12.64] ;  /* 0x000000060c110981 */ /* 0x004ea8000c1e1900 */
[----:B------:R3:W5:Y:S01]  /*8f90*/  @P1 LDG.E R9, [R10.64] ;  /* 0x000000060a091981 */ /* 0x000762000c1e1900 */
[----:B------:R-:W-:Y:S02]  /*8fa0*/  CS2R R14, SRZ ;  /* 0x00000000000e7805 */ /* 0x000fe4000001ff00 */
[--C-:B--2---:R-:W-:Y:S01]  /*8fb0*/  @P0 SHF.R.S32.HI R15, RZ, 0x1f, R17.reuse ;  /* 0x0000001fff0f0819 */ /* 0x104fe20000011411 */
[----:B------:R-:W-:Y:S01]  /*8fc0*/  @P0 IMAD.MOV.U32 R14, RZ, RZ, R17 ;  /* 0x000000ffff0e0224 */ /* 0x000fe200078e0011 */
[----:B------:R-:W-:Y:S05]  /*8fd0*/  @P1 BRA `(.L_x_774) ;  /* 0x0000004000001947 */ /* 0x000fea0003800000 */
[----:B---3--:R-:W-:Y:S05]  /*8fe0*/  @!P0 BRA `(.L_x_774) ;  /* 0x0000003000008947 */ /* 0x008fea0003800000 */
[----:B-----5:R-:W2:Y:S04]  /*8ff0*/  LDG.E R9, [R12.64] ;  /* 0x000000060c097981 */ /* 0x020ea8000c1e1900 */
[----:B------:R-:W2:Y:S02]  /*9000*/  LDG.E R10, [R12.64+0x4] ;  /* 0x000004060c0a7981 */ /* 0x000ea4000c1e1900 */
[----:B--2---:R-:W-:-:S02]  /*9010*/  IADD3 R9, -R9, R10, RZ ;  /* 0x0000000a09097210 */ /* 0x004fc40007ffe1ff */
.L_x_774:
[----:B---3--:R-:W-:Y:S01]  /*9020*/  LOP3.LUT R11, R6, 0xffffffe0, RZ, 0xc0, !PT ;  /* 0xffffffe0060b7812 */ /* 0x008fe200078ec0ff */
[----:B------:R-:W2:Y:S01]  /*9030*/  S2R R55, SR_CTAID.X ;  /* 0x0000000000377919 */ /* 0x000ea20000002500 */
[----:B------:R-:W-:Y:S01]  /*9040*/  SHF.R.S32.HI R13, RZ, 0x1f, R8 ;  /* 0x0000001fff0d7819 */ /* 0x000fe20000011408 */
[----:B------:R-:W-:Y:S01]  /*9050*/  IMAD.MOV.U32 R19, RZ, RZ, R15 ;  /* 0x000000ffff137224 */ /* 0x000fe200078e000f */
[----:B------:R-:W-:Y:S01]  /*9060*/  LEA.HI R12, R5, R5, RZ, 0x1 ;  /* 0x00000005050c7211 */ /* 0x000fe200078f08ff */
[----:B------:R-:W-:Y:S01]  /*9070*/  IMAD.IADD R10, R2, 0x1, -R11 ;  /* 0x00000001020a7824 */ /* 0x000fe200078e0a0b */
[----:B------:R-:W-:Y:S01]  /*9080*/  LEA.HI R13, R13, R8, RZ, 0x3 ;  /* 0x000000080d0d7211 */ /* 0x000fe200078f18ff */
[----:B------:R-:W-:Y:S01]  /*9090*/  BSSY B0, `(.L_x_775) ;  /* 0x0000082000007945 */ /* 0x000fe20003800000 */
[----:B------:R-:W-:-:S02]  /*90a0*/  LOP3.LUT R12, R12, 0x1ffffffe, RZ, 0xc0, !PT ;  /* 0x1ffffffe0c0c7812 */ /* 0x000fc400078ec0ff */
[----:B------:R-:W-:Y:S02]  /*90b0*/  SHF.R.S32.HI R11, RZ, 0x1f, R10 ;  /* 0x0000001fff0b7819 */ /* 0x000fe4000001140a */
[----:B------:R-:W-:Y:S01]  /*90c0*/  LOP3.LUT R13, R13, 0xffffff8, RZ, 0xc0, !PT ;  /* 0x0ffffff80d0d7812 */ /* 0x000fe200078ec0ff */
[----:B------:R-:W-:Y:S01]  /*90d0*/  IMAD.IADD R5, R5, 0x1, -R12 ;  /* 0x0000000105057824 */ /* 0x000fe200078e0a0c */
[----:B------:R-:W-:Y:S01]  /*90e0*/  LEA.HI R6, R11, R10, RZ, 0x2 ;  /* 0x0000000a0b067211 */ /* 0x000fe200078f10ff */
[----:B------:R-:W-:Y:S01]  /*90f0*/  IMAD.MOV.U32 R11, RZ, RZ, c[0x0][0x4e8] ;  /* 0x00013a00ff0b7624 */ /* 0x000fe200078e00ff */
[----:B------:R-:W-:Y:S02]  /*9100*/  IADD3 R8, R8, -R13, RZ ;  /* 0x8000000d08087210 */ /* 0x000fe40007ffe0ff */
[----:B------:R-:W-:Y:S02]  /*9110*/  SHF.R.S32.HI R13, RZ, 0x2, R6 ;  /* 0x00000002ff0d7819 */ /* 0x000fe40000011406 */
[----:B------:R-:W-:Y:S01]  /*9120*/  LOP3.LUT P2, RZ, R10, 0x3, RZ, 0xc0, !PT ;  /* 0x000000030aff7812 */ /* 0x000fe2000784c0ff */
[----:B------:R-:W-:Y:S01]  /*9130*/  IMAD R10, R0, c[0x0][0x490], RZ ;  /* 0x00012400000a7a24 */ /* 0x000fe200078e02ff */
[----:B------:R-:W-:Y:S01]  /*9140*/  ISETP.NE.AND P1, PT, R11, 0x1, PT ;  /* 0x000000010b00780c */ /* 0x000fe20003f25270 */
[----:B------:R-:W-:Y:S01]  /*9150*/  IMAD R8, R8, 0x10, R13 ;  /* 0x0000001008087824 */ /* 0x000fe200078e020d */
[----:B------:R-:W-:Y:S01]  /*9160*/  LEA.HI R6, R3, R2, RZ, 0x3 ;  /* 0x0000000203067211 */ /* 0x000fe200078f18ff */
[----:B------:R-:W-:Y:S01]  /*9170*/  IMAD R17, R197, c[0x0][0x494], R10 ;  /* 0x00012500c5117a24 */ /* 0x000fe200078e020a */
[----:B------:R-:W-:Y:S01]  /*9180*/  MOV R18, R14 ;  /* 0x0000000e00127202 */ /* 0x000fe20000000f00 */
[----:B------:R-:W-:Y:S01]  /*9190*/  IMAD R10, R5, 0x8, R8 ;  /* 0x00000008050a7824 */ /* 0x000fe200078e0208 */
[----:B------:R-:W-:Y:S01]  /*91a0*/  LOP3.LUT R5, R6, 0xfffffff8, RZ, 0xc0, !PT ;  /* 0xfffffff806057812 */ /* 0x000fe200078ec0ff */
[----:B------:R-:W-:Y:S01]  /*91b0*/  IMAD R13, R15, c[0x0][0x3a0], RZ ;  /* 0x0000e8000f0d7a24 */ /* 0x000fe200078e02ff */
[----:B------:R-:W-:Y:S01]  /*91c0*/  LEA.HI R3, R3, R2, RZ, 0x6 ;  /* 0x0000000203037211 */ /* 0x000fe200078f30ff */
[----:B------:R-:W-:Y:S01]  /*91d0*/  IMAD.WIDE.U32 R18, R197, c[0x0][0x490], R18 ;  /* 0x00012400c5127a25 */ /* 0x000fe200078e0012 */
[----:B--2---:R-:W-:-:S02]  /*91e0*/  LEA R11, R55, R10, 0x7 ;  /* 0x0000000a370b7211 */ /* 0x004fc400078e38ff */
[----:B------:R-:W-:Y:S01]  /*91f0*/  SHF.R.S32.HI R6, RZ, 0x3, R6 ;  /* 0x00000003ff067819 */ /* 0x000fe20000011406 */
[----:B------:R-:W-:Y:S02]  /*9200*/  IMAD R13, R14, c[0x0][0x3a4], R13 ;  /* 0x0000e9000e0d7a24 */ /* 0x000fe400078e020d */
[----:B------:R-:W-:-:S04]  /*9210*/  @P1 IMAD.HI.U32 R12, R11, c[0x0][0x4ec], RZ ;  /* 0x00013b000b0c1a27 */ /* 0x000fc800078e00ff */
[----:B------:R-:W-:-:S04]  /*9220*/  IMAD.WIDE.U32 R14, R14, c[0x0][0x3a0], RZ ;  /* 0x0000e8000e0e7a25 */ /* 0x000fc800078e00ff */
[----:B------:R-:W-:Y:S01]  /*9230*/  IMAD.MOV.U32 R10, RZ, RZ, R11 ;  /* 0x000000ffff0a7224 */ /* 0x000fe200078e000b */
[----:B------:R-:W-:Y:S01]  /*9240*/  @P1 SHF.R.U32.HI R10, RZ, c[0x0][0x4f0], R12 ;  /* 0x00013c00ff0a1a19 */ /* 0x000fe2000001160c */
[----:B------:R-:W-:Y:S01]  /*9250*/  IMAD.IADD R5, R2, 0x1, -R5 ;  /* 0x0000000102057824 */ /* 0x000fe200078e0a05 */
[----:B------:R-:W-:Y:S01]  /*9260*/  SHF.R.S32.HI R2, RZ, 0x1f, R204 ;  /* 0x0000001fff027819 */ /* 0x000fe200000114cc */
[----:B------:R-:W-:Y:S01]  /*9270*/  IMAD R0, R0, c[0x0][0x3e8], RZ ;  /* 0x0000fa0000007a24 */ /* 0x000fe200078e02ff */
[----:B------:R-:W-:Y:S01]  /*9280*/  IADD3 R15, R15, R13, RZ ;  /* 0x0000000d0f0f7210 */ /* 0x000fe20007ffe0ff */
[----:B------:R-:W-:Y:S01]  /*9290*/  IMAD.IADD R19, R19, 0x1, R17 ;  /* 0x0000000113137824 */ /* 0x000fe200078e0211 */
[----:B------:R-:W-:Y:S01]  /*92a0*/  SEL R204, R204, RZ, !P0 ;  /* 0x000000ffcccc7207 */ /* 0x000fe20004000000 */
[----:B------:R-:W-:Y:S01]  /*92b0*/  IMAD R17, R197, c[0x0][0x3ec], R0 ;  /* 0x0000fb00c5117a24 */ /* 0x000fe200078e0200 */
[----:B------:R-:W-:Y:S01]  /*92c0*/  SEL R2, R2, RZ, !P0 ;  /* 0x000000ff02027207 */ /* 0x000fe20004000000 */
[----:B------:R-:W-:Y:S01]  /*92d0*/  IMAD.MOV R12, RZ, RZ, -R10 ;  /* 0x000000ffff0c7224 */ /* 0x000fe200078e0a0a */
[----:B------:R-:W-:Y:S01]  /*92e0*/  LEA R0, R5, R6, 0x5 ;  /* 0x0000000605007211 */ /* 0x000fe200078e28ff */
[----:B------:R-:W-:Y:S01]  /*92f0*/  IMAD.WIDE.U32 R14, R197, c[0x0][0x3e8], R14 ;  /* 0x0000fa00c50e7a25 */ /* 0x000fe200078e000e */
[----:B------:R-:W-:-:S03]  /*9300*/  SHF.R.S32.HI R16, RZ, 0x1f, R10 ;  /* 0x0000001fff107819 */ /* 0x000fc6000001140a */
[----:B------:R-:W-:Y:S01]  /*9310*/  IMAD R12, R12, c[0x0][0x4e8], R11 ;  /* 0x00013a000c0c7a24 */ /* 0x000fe200078e020b */
[----:B------:R-:W-:Y:S01]  /*9320*/  IADD3 R15, R15, R17, RZ ;  /* 0x000000110f0f7210 */ /* 0x000fe20007ffe0ff */
[----:B------:R-:W-:-:S04]  /*9330*/  IMAD.WIDE.U32 R18, R204, c[0x0][0x498], R18 ;  /* 0x00012600cc127a25 */ /* 0x000fc800078e0012 */
[----:B------:R-:W-:Y:S01]  /*9340*/  IMAD R13, R2, c[0x0][0x498], RZ ;  /* 0x00012600020d7a24 */ /* 0x000fe200078e02ff */
[----:B------:R-:W-:Y:S01]  /*9350*/  IADD3 R20, P0, R10, R18, RZ ;  /* 0x000000120a147210 */ /* 0x000fe20007f1e0ff */
[----:B------:R-:W-:Y:S01]  /*9360*/  IMAD R11, R55, 0x80, R0 ;  /* 0x00000080370b7824 */ /* 0x000fe200078e0200 */
[----:B------:R-:W-:Y:S01]  /*9370*/  SHF.R.S32.HI R18, RZ, 0x1f, R12 ;  /* 0x0000001fff127819 */ /* 0x000fe2000001140c */
[----:B------:R-:W-:Y:S02]  /*9380*/  IMAD R13, R204, c[0x0][0x49c], R13 ;  /* 0x00012700cc0d7a24 */ /* 0x000fe400078e020d */
[----:B------:R-:W-:-:S03]  /*9390*/  @P1 IMAD.HI.U32 R17, R11, c[0x0][0x4ec], RZ ;  /* 0x00013b000b111a27 */ /* 0x000fc600078e00ff */
[----:B------:R-:W-:Y:S01]  /*93a0*/  IADD3.X R21, R16, R19, R13, P0, !PT ;  /* 0x0000001310157210 */ /* 0x000fe200007fe40d */
[----:B------:R-:W-:Y:S01]  /*93b0*/  IMAD.MOV.U32 R10, RZ, RZ, R11 ;  /* 0x000000ffff0a7224 */ /* 0x000fe200078e000b */
[----:B------:R-:W-:Y:S01]  /*93c0*/  @P1 SHF.R.U32.HI R10, RZ, c[0x0][0x4f0], R17 ;  /* 0x00013c00ff0a1a19 */ /* 0x000fe20000011611 */
[----:B------:R-:W-:Y:S02]  /*93d0*/  IMAD R17, R18, c[0x0][0x488], RZ ;  /* 0x0001220012117a24 */ /* 0x000fe400078e02ff */
[----:B------:R-:W-:Y:S01]  /*93e0*/  IMAD.SHL.U32 R0, R6, 0x40, RZ ;  /* 0x0000004006007824 */ /* 0x000fe200078e00ff */
[----:B------:R-:W-:Y:S01]  /*93f0*/  SHF.R.S32.HI R16, RZ, 0x1f, R10 ;  /* 0x0000001fff107819 */ /* 0x000fe2000001140a */
[----:B------:R-:W-:-:S03]  /*9400*/  IMAD.WIDE.U32 R20, R12, c[0x0][0x488], R20 ;  /* 0x000122000c147a25 */ /* 0x000fc600078e0014 */
[----:B------:R-:W-:Y:S01]  /*9410*/  LOP3.LUT R13, R0, 0x1c0, RZ, 0xc0, !PT ;  /* 0x000001c0000d7812 */ /* 0x000fe200078ec0ff */
[----:B------:R-:W-:Y:S01]  /*9420*/  IMAD R17, R12, c[0x0][0x48c], R17 ;  /* 0x000123000c117a24 */ /* 0x000fe200078e0211 */
[----:B------:R-:W-:Y:S01]  /*9430*/  LEA R12, P0, R20, c[0x0][0x450], 0x2 ;  /* 0x00011400140c7a11 */ /* 0x000fe200078010ff */
[----:B------:R-:W-:Y:S02]  /*9440*/  IMAD.SHL.U32 R0, R5, 0x8, RZ ;  /* 0x0000000805007824 */ /* 0x000fe400078e00ff */
[----:B------:R-:W-:Y:S01]  /*9450*/  IMAD R5, R2, c[0x0][0x3f0], RZ ;  /* 0x0000fc0002057a24 */ /* 0x000fe200078e02ff */
[----:B------:R-:W-:Y:S01]  /*9460*/  IADD3 R17, R21, R17, RZ ;  /* 0x0000001115117210 */ /* 0x000fe20007ffe0ff */
[----:B------:R-:W-:Y:S01]  /*9470*/  IMAD.WIDE.U32 R14, R204, c[0x0][0x3f0], R14 ;  /* 0x0000fc00cc0e7a25 */ /* 0x000fe200078e000e */
[----:B------:R-:W-:Y:S01]  /*9480*/  SHF.R.U32.HI R2, RZ, 0x3, R13 ;  /* 0x00000003ff027819 */ /* 0x000fe2000001160d */
[----:B------:R-:W-:Y:S01]  /*9490*/  SHFL.IDX PT, R32, R12, RZ, 0x1c1f ;  /* 0x001c1fff0c207589 */ /* 0x000fe200000e0000 */
[----:B------:R-:W-:Y:S01]  /*94a0*/  LEA.HI.X R17, R20, c[0x0][0x454], R17, 0x2, P0 ;  /* 0x0001150014117a11 */ /* 0x000fe200000f1411 */
[----:B------:R-:W-:Y:S01]  /*94b0*/  IMAD R5, R204, c[0x0][0x3f4], R5 ;  /* 0x0000fd00cc057a24 */ /* 0x000fe200078e0205 */
[----:B------:R-:W-:Y:S01]  /*94c0*/  LOP3.LUT R13, R13, 0x38, R0, 0xf8, !PT ;  /* 0x000000380d0d7812 */ /* 0x000fe200078ef800 */
[----:B------:R-:W-:Y:S03]  /*94d0*/  SHFL.IDX PT, R34, R12, 0x1, 0x1c1f ;  /* 0x003c1f000c227f89 */ /* 0x000fe600000e0000 */
[----:B------:R-:W-:Y:S01]  /*94e0*/  LOP3.LUT R13, R13, R2, RZ, 0x3c, !PT ;  /* 0x000000020d0d7212 */ /* 0x000fe200078e3cff */
[----:B------:R-:W2:Y:S01]  /*94f0*/  SHFL.IDX PT, R33, R17, RZ, 0x1c1f ;  /* 0x001c1fff11217589 */ /* 0x000ea200000e0000 */
[----:B------:R-:W-:Y:S01]  /*9500*/  IMAD.MOV R2, RZ, RZ, -R10 ;  /* 0x000000ffff027224 */ /* 0x000fe200078e0a0a */
[----:B------:R-:W-:Y:S01]  /*9510*/  IADD3 R15, R15, R5, RZ ;  /* 0x000000050f0f7210 */ /* 0x000fe20007ffe0ff */
[----:B------:R-:W-:Y:S01]  /*9520*/  IMAD R5, R55, 0x80, R8 ;  /* 0x0000008037057824 */ /* 0x000fe200078e0208 */
[----:B------:R-:W3:Y:S01]  /*9530*/  SHFL.IDX PT, R35, R17, 0x1, 0x1c1f ;  /* 0x003c1f0011237f89 */ /* 0x000ee200000e0000 */
[----:B------:R-:W-:Y:S01]  /*9540*/  IMAD R56, R2, c[0x0][0x4e8], R11 ;  /* 0x00013a0002387a24 */ /* 0x000fe200078e020b */
[----:B------:R-:W-:Y:S01]  /*9550*/  SHF.L.U32 R8, R3, 0x3, RZ ;  /* 0x0000000303087819 */ /* 0x000fe200000006ff */
[----:B-----5:R-:W-:Y:S01]  /*9560*/  IMAD R2, R9, c[0x0][0x4e8], RZ ;  /* 0x00013a0009027a24 */ /* 0x020fe200078e02ff */
[----:B------:R-:W-:Y:S01]  /*9570*/  IADD3 R9, R5, 0x8, RZ ;  /* 0x0000000805097810 */ /* 0x000fe20007ffe0ff */
[----:B------:R-:W-:Y:S01]  /*9580*/  IMAD R11, R16, c[0x0][0x3e0], RZ ;  /* 0x0000f800100b7a24 */ /* 0x000fe200078e02ff */
[----:B------:R-:W-:Y:S01]  /*9590*/  LOP3.LUT R8, R13, 0x7ffffe00, R8, 0xf8, !PT ;  /* 0x7ffffe000d087812 */ /* 0x000fe200078ef808 */
[----:B------:R-:W-:Y:S01]  /*95a0*/  IMAD.WIDE.U32 R14, R10, c[0x0][0x3e0], R14 ;  /* 0x0000f8000a0e7a25 */ /* 0x000fe200078e000e */
[----:B------:R-:W-:-:S02]  /*95b0*/  ISETP.GE.OR P1, PT, R5, R2, P2 ;  /* 0x000000020500720c */ /* 0x000fc40001726670 */
[----:B------:R-:W-:Y:S01]  /*95c0*/  ISETP.GE.OR P0, PT, R9, R2, P2 ;  /* 0x000000020900720c */ /* 0x000fe20001706670 */
[----:B------:R-:W-:Y:S01]  /*95d0*/  IMAD R11, R10, c[0x0][0x3e4], R11 ;  /* 0x0000f9000a0b7a24 */ /* 0x000fe200078e020b */
[----:B------:R-:W-:Y:S02]  /*95e0*/  SHF.R.S32.HI R5, RZ, 0x1f, R56 ;  /* 0x0000001fff057819 */ /* 0x000fe40000011438 */
[----:B------:R-:W-:Y:S01]  /*95f0*/  SHF.L.U32 R58, R8, 0x1, RZ ;  /* 0x00000001083a7819 */ /* 0x000fe200000006ff */
[----:B------:R-:W-:Y:S01]  /*9600*/  IMAD.IADD R15, R15, 0x1, R11 ;  /* 0x000000010f0f7824 */ /* 0x000fe200078e020b */
[----:B------:R-:W-:Y:S01]  /*9610*/  LEA R55, R55, R6, 0x7 ;  /* 0x0000000637377211 */ /* 0x000fe200078e38ff */
[----:B------:R-:W-:-:S04]  /*9620*/  IMAD R3, R5, c[0x0][0x3d8], RZ ;  /* 0x0000f60005037a24 */ /* 0x000fc800078e02ff */
[C---:B------:R-:W-:Y:S01]  /*9630*/  IMAD R3, R56.reuse, c[0x0][0x3dc], R3 ;  /* 0x0000f70038037a24 */ /* 0x040fe200078e0203 */
[----:B--2---:R2:W-:Y:S01]  /*9640*/  @!P1 ST.E [R32.64], R4 ;  /* 0x0000000420009985 */ /* 0x0045e2000c101906 */
[----:B------:R-:W-:-:S03]  /*9650*/  IMAD.WIDE.U32 R56, R56, c[0x0][0x3d8], R14 ;  /* 0x0000f60038387a25 */ /* 0x000fc600078e000e */
[----:B---3--:R2:W-:Y:S01]  /*9660*/  @!P0 ST.E [R34.64], R7 ;  /* 0x0000000722008985 */ /* 0x0085e2000c101906 */
        /* <DEDUP_REMOVED lines=17> */
[----:B------:R-:W-:-:S02]  /*9780*/  IADD3 R54, R0, 0x40, RZ ;  /* 0x0000004000367810 */ /* 0x000fc40007ffe0ff */
[----:B------:R-:W-:Y:S01]  /*9790*/  IADD3 R52, R0, 0x80, RZ ;  /* 0x0000008000347810 */ /* 0x000fe20007ffe0ff */
[----:B--2---:R-:W2:Y:S01]  /*97a0*/  LDS.128 R32, [R58+0x4080] ;  /* 0x004080003a207984 */ /* 0x004ea20000000c00 */
        /* <DEDUP_REMOVED lines=13> */
[----:B---3--:R1:W-:Y:S04]  /*9880*/  @!P2 ST.E.128 [R58.64], R48 ;  /* 0x000000303a00a985 */ /* 0x0083e8000c101d06 */
[----:B--2---:R1:W-:Y:S04]  /*9890*/  @!P1 ST.E.128 [R52.64], R32 ;  /* 0x0000002034009985 */ /* 0x0043e8000c101d06 */
[----:B----4-:R1:W-:Y:S02]  /*98a0*/  @!P0 ST.E.128 [R60.64], R4 ;  /* 0x000000043c008985 */ /* 0x0103e4000c101d06 */
.L_x_776:
[----:B---3--:R-:W-:Y:S05]  /*98b0*/  BSYNC B0 ;  /* 0x0000000000007941 */ /* 0x008fea0003800000 */
.L_x_775:
[----:B------:R-:W-:Y:S01]  /*98c0*/  IADD3 R3, R55, 0x20, RZ ;  /* 0x0000002037037810 */ /* 0x000fe20007ffe0ff */
[----:B-12---:R1:W2:Y:S01]  /*98d0*/  SHFL.IDX PT, R33, R56, 0x1, 0x181f ;  /* 0x00381f0038217f89 */ /* 0x0062a200000e0000 */
[----:B------:R-:W-:Y:S02]  /*98e0*/  BSSY B0, `(.L_x_777) ;  /* 0x0000015000007945 */ /* 0x000fe40003800000 */
[----:B------:R-:W-:Y:S01]  /*98f0*/  ISETP.GE.AND P0, PT, R3, R2, PT ;  /* 0x000000020300720c */ /* 0x000fe20003f06270 */
[----:B------:R1:W3:-:S12]  /*9900*/  SHFL.IDX PT, R32, R57, 0x1, 0x181f ;  /* 0x00381f0039207f89 */ /* 0x0002d800000e0000 */
        /* <DEDUP_REMOVED lines=18> */
.L_x_778:
[----:B------:R-:W-:Y:S05]  /*9a30*/  BSYNC B0 ;  /* 0x0000000000007941 */ /* 0x000fea0003800000 */
.L_x_777:
        /* <DEDUP_REMOVED lines=23> */
.L_x_780:
[----:B------:R-:W-:Y:S05]  /*9bb0*/  BSYNC B0 ;  /* 0x0000000000007941 */ /* 0x000fea0003800000 */
.L_x_779:
        /* <DEDUP_REMOVED lines=24> */
.L_x_773:
        /* <DEDUP_REMOVED lines=18> */
.L_x_781:
[----:B---3--:R-:W2:Y:S01]  /*9e60*/  S2R R2, SR_TID.X ;  /* 0x0000000000027919 */ /* 0x008ea20000002100 */
[----:B------:R-:W-:Y:S01]  /*9e70*/  SHF.R.S32.HI R5, RZ, 0x1f, R204 ;  /* 0x0000001fff057819 */ /* 0x000fe200000114cc */
[----:B------:R-:W-:Y:S01]  /*9e80*/  BSSY B0, `(.L_x_782) ;  /* 0x0000027000007945 */ /* 0x000fe20003800000 */
[----:B------:R-:W-:-:S02]  /*9e90*/  SEL R204, R204, RZ, !P0 ;  /* 0x000000ffcccc7207 */ /* 0x000fc40004000000 */
[----:B------:R-:W-:Y:S02]  /*9ea0*/  SEL R5, R5, RZ, !P0 ;  /* 0x000000ff05057207 */ /* 0x000fe40004000000 */
[----:B--2---:R-:W-:-:S13]  /*9eb0*/  ISETP.GE.AND P1, PT, R2, 0x80, PT ;  /* 0x000000800200780c */ /* 0x004fda0003f26270 */
[----:B------:R-:W-:Y:S05]  /*9ec0*/  @P1 BRA `(.L_x_783) ;  /* 0x0000022000001947 */ /* 0x000fea0003800000 */
[----:B------:R-:W2:Y:S01]  /*9ed0*/  S2R R9, SR_CTAID.X ;  /* 0x0000000000097919 */ /* 0x000ea20000002500 */
[----:B-----5:R-:W-:Y:S01]  /*9ee0*/  IMAD R7, R3, c[0x0][0x4e8], RZ ;  /* 0x00013a0003077a24 */ /* 0x020fe200078e02ff */
[----:B--2---:R-:W-:-:S04]  /*9ef0*/  LEA R8, R9, R2, 0x7 ;  /* 0x0000000209087211 */ /* 0x004fc800078e38ff */
        /* <DEDUP_REMOVED lines=9> */
[----:B------:R-:W-:Y:S02]  /*9f90*/  IMAD R4, R197, c[0x0][0x494], R4 ;  /* 0x00012500c5047a24 */ /* 0x000fe400078e0204 */
[----:B------:R-:W-:Y:S02]  /*9fa0*/  IMAD.MOV.U32 R14, RZ, RZ, R12 ;  /* 0x000000ffff0e7224 */ /* 0x000fe400078e000c */
[----:B------:R-:W-:Y:S02]  /*9fb0*/  IMAD.IADD R15, R4, 0x1, R13 ;  /* 0x00000001040f7824 */ /* 0x000fe400078e020d */
[----:B------:R-:W-:-:S04]  /*9fc0*/  @P0 IMAD.HI.U32 R6, R8, c[0x0][0x4ec], RZ ;  /* 0x00013b0008060a27 */ /* 0x000fc800078e00ff */
[----:B------:R-:W-:Y:S01]  /*9fd0*/  IMAD R13, R5, c[0x0][0x498], RZ ;  /* 0x00012600050d7a24 */ /* 0x000fe200078e02ff */
[----:B------:R-:W-:Y:S01]  /*9fe0*/  @P0 SHF.R.U32.HI R7, RZ, c[0x0][0x4f0], R6 ;  /* 0x00013c00ff070a19 */ /* 0x000fe20000011606 */
[----:B------:R-:W-:-:S03]  /*9ff0*/  IMAD.WIDE.U32 R14, R204, c[0x0][0x498], R14 ;  /* 0x00012600cc0e7a25 */ /* 0x000fc600078e000e */
[C---:B------:R-:W-:Y:S01]  /*a000*/  IADD3 R9, -R7.reuse, RZ, RZ ;  /* 0x000000ff07097210 */ /* 0x040fe20007ffe1ff */
[----:B------:R-:W-:Y:S01]  /*a010*/  IMAD R13, R204, c[0x0][0x49c], R13 ;  /* 0x00012700cc0d7a24 */ /* 0x000fe200078e020d */
[----:B------:R-:W-:Y:S02]  /*a020*/  SHF.R.S32.HI R4, RZ, 0x1f, R7 ;  /* 0x0000001fff047819 */ /* 0x000fe40000011407 */
[----:B------:R-:W-:Y:S01]  /*a030*/  IADD3 R12, P0, R7, R14, RZ ;  /* 0x0000000e070c7210 */ /* 0x000fe20007f1e0ff */
        /* <DEDUP_REMOVED lines=11> */
.L_x_783:
[----:B------:R-:W-:Y:S05]  /*a0f0*/  BSYNC B0 ;  /* 0x0000000000007941 */ /* 0x000fea0003800000 */
.L_x_782:
[----:B--2---:R-:W2:Y:S01]  /*a100*/  S2R R6, SR_CTAID.X ;  /* 0x0000000000067919 */ /* 0x004ea20000002500 */
        /* <DEDUP_REMOVED lines=14> */
[----:B------:R-:W-:Y:S02]  /*a1f0*/  IMAD R5, R5, c[0x0][0x3f0], RZ ;  /* 0x0000fc0005057a24 */ /* 0x000fe400078e02ff */
[----:B------:R-:W-:Y:S01]  /*a200*/  IMAD.WIDE.U32 R10, R197, c[0x0][0x3e8], R10 ;  /* 0x0000fa00c50a7a25 */ /* 0x000fe200078e000a */
[CC--:B------:R-:W-:Y:S02]  /*a210*/  LEA R7, R9.reuse, R4.reuse, 0x5 ;  /* 0x0000000409077211 */ /* 0x0c0fe400078e28ff */
[----:B------:R-:W-:Y:S01]  /*a220*/  SHF.L.U32 R9, R9, 0x3, RZ ;  /* 0x0000000309097819 */ /* 0x000fe200000006ff */
[----:B------:R-:W-:Y:S01]  /*a230*/  IMAD R5, R204, c[0x0][0x3f4], R5 ;  /* 0x0000fd00cc057a24 */ /* 0x000fe200078e0205 */
[----:B------:R-:W-:Y:S01]  /*a240*/  IADD3 R11, R0, R11, RZ ;  /* 0x0000000b000b7210 */ /* 0x000fe20007ffe0ff */
[C---:B--2---:R-:W-:Y:S01]  /*a250*/  IMAD R7, R6.reuse, 0x80, R7 ;  /* 0x0000008006077824 */ /* 0x044fe200078e0207 */
[----:B------:R-:W-:Y:S01]  /*a260*/  LEA R4, R6, R4, 0x7 ;  /* 0x0000000406047211 */ /* 0x000fe200078e38ff */
[----:B-----5:R-:W-:Y:S01]  /*a270*/  IMAD R3, R3, c[0x0][0x4e8], RZ ;  /* 0x00013a0003037a24 */ /* 0x020fe200078e02ff */
[----:B------:R-:W-:Y:S01]  /*a280*/  IADD3 R6, R9, 0x40, RZ ;  /* 0x0000004009067810 */ /* 0x000fe20007ffe0ff */
[----:B------:R-:W-:Y:S01]  /*a290*/  @P0 IMAD.HI.U32 R0, R7, c[0x0][0x4ec], RZ ;  /* 0x00013b0007000a27 */ /* 0x000fe200078e00ff */
[----:B------:R-:W-:-:S03]  /*a2a0*/  MOV R2, R7 ;  /* 0x0000000700027202 */ /* 0x000fc60000000f00 */
[----:B------:R-:W-:Y:S01]  /*a2b0*/  IMAD.WIDE.U32 R10, R204, c[0x0][0x3f0], R10 ;  /* 0x0000fc00cc0a7a25 */ /* 0x000fe200078e000a */
[----:B------:R-:W-:-:S04]  /*a2c0*/  @P0 SHF.R.U32.HI R2, RZ, c[0x0][0x4f0], R0 ;  /* 0x00013c00ff020a19 */ /* 0x000fc80000011600 */
[--C-:B------:R-:W-:Y:S01]  /*a2d0*/  SHF.R.S32.HI R8, RZ, 0x1f, R2.reuse ;  /* 0x0000001fff087819 */ /* 0x100fe20000011402 */
[----:B------:R-:W-:Y:S01]  /*a2e0*/  IMAD.MOV R0, RZ, RZ, -R2 ;  /* 0x000000ffff007224 */ /* 0x000fe200078e0a02 */
[----:B------:R-:W-:-:S03]  /*a2f0*/  IADD3 R11, R11, R5, RZ ;  /* 0x000000050b0b7210 */ /* 0x000fc60007ffe0ff */
[----:B------:R-:W-:Y:S02]  /*a300*/  IMAD R5, R8, c[0x0][0x3e0], RZ ;  /* 0x0000f80008057a24 */ /* 0x000fe400078e02ff */
[----:B------:R-:W-:Y:S02]  /*a310*/  IMAD R0, R0, c[0x0][0x4e8], R7 ;  /* 0x00013a0000007a24 */ /* 0x000fe400078e0207 */
[----:B------:R-:W-:-:S04]  /*a320*/  IMAD.WIDE.U32 R10, R2, c[0x0][0x3e0], R10 ;  /* 0x0000f800020a7a25 */ /* 0x000fc800078e000a */
[----:B------:R-:W-:Y:S01]  /*a330*/  IMAD R5, R2, c[0x0][0x3e4], R5 ;  /* 0x0000f90002057a24 */ /* 0x000fe200078e0205 */
[----:B------:R-:W-:-:S04]  /*a340*/  SHF.R.S32.HI R2, RZ, 0x1f, R0 ;  /* 0x0000001fff027819 */ /* 0x000fc80000011400 */
        /* <DEDUP_REMOVED lines=8> */
[----:B------:R2:W3:Y:S01]  /*a3d0*/  SHFL.IDX PT, R10, R2, RZ, 0x181f ;  /* 0x00181fff020a7589 */ /* 0x0004e200000e0000 */
[----:B------:R-:W-:-:S03]  /*a3e0*/  IADD3 R5, R9, 0x80, RZ ;  /* 0x0000008009057810 */ /* 0x000fc60007ffe0ff */
        /* <DEDUP_REMOVED lines=17> */
.L_x_785:
[----:B------:R-:W-:Y:S05]  /*a500*/  BSYNC B0 ;  /* 0x0000000000007941 */ /* 0x000fea0003800000 */
.L_x_784:
        /* <DEDUP_REMOVED lines=21> */
.L_x_787:
[----:B------:R-:W-:Y:S05]  /*a660*/  BSYNC B0 ;  /* 0x0000000000007941 */ /* 0x000fea0003800000 */
.L_x_786:
[----:B------:R-:W-:Y:S01]  /*a670*/  IADD3 R8, R4, 0x40, RZ ;  /* 0x0000004004087810 */ /* 0x000fe20007ffe0ff */
[----:B-1--4-:R1:W4:Y:S01]  /*a680*/  SHFL.IDX PT, R11, R0, 0x2, 0x181f ;  /* 0x00581f00000b7f89 */ /* 0x01232200000e0000 */
        /* <DEDUP_REMOVED lines=11> */
[----:B--2-4-:R-:W-:Y:S01]  /*a740*/  @!P2 IMAD.WIDE R12, R9, 0x2, R10 ;  /* 0x00000002090ca825 */ /* 0x014fe200078e020a */
[----:B------:R-:W-:Y:S02]  /*a750*/  @!P1 LOP3.LUT R8, R8, 0xfffffff8, RZ, 0xc0, !PT ;  /* 0xfffffff808089812 */ /* 0x000fe400078ec0ff */
[----:B------:R-:W-:-:S02]  /*a760*/  @!P0 LOP3.LUT R7, R7, 0xfffffff8, RZ, 0xc0, !PT ;  /* 0xfffffff807078812 */ /* 0x000fc400078ec0ff */
[----:B------:R2:W-:Y:S01]  /*a770*/  @!P2 ST.E.128 [R12.64], RZ ;  /* 0x000000ff0c00a985 */ /* 0x0005e2000c101d06 */
[----:B------:R-:W-:-:S04]  /*a780*/  @!P1 IMAD.WIDE R14, R8, 0x2, R10 ;  /* 0x00000002080e9825 */ /* 0x000fc800078e020a */
[----:B------:R-:W-:Y:S01]  /*a790*/  @!P0 IMAD.WIDE R10, R7, 0x2, R10 ;  /* 0x00000002070a8825 */ /* 0x000fe200078e020a */
[----:B------:R2:W-:Y:S04]  /*a7a0*/  @!P1 ST.E.128 [R14.64], RZ ;  /* 0x000000ff0e009985 */ /* 0x0005e8000c101d06 */
[----:B------:R2:W-:Y:S02]  /*a7b0*/  @!P0 ST.E.128 [R10.64], RZ ;  /* 0x000000ff0a008985 */ /* 0x0005e4000c101d06 */
.L_x_789:
[----:B------:R-:W-:Y:S05]  /*a7c0*/  BSYNC B0 ;  /* 0x0000000000007941 */ /* 0x000fea0003800000 */
.L_x_788:
[----:B------:R-:W-:Y:S01]  /*a7d0*/  IADD3 R4, R4, 0x60, RZ ;  /* 0x0000006004047810 */ /* 0x000fe20007ffe0ff */
[----:B--2-4-:R2:W4:Y:S03]  /*a7e0*/  SHFL.IDX PT, R11, R0, 0x3, 0x181f ;  /* 0x00781f00000b7f89 */ /* 0x01452600000e0000 */
        /* <DEDUP_REMOVED lines=10> */
[----:B--23--:R-:W-:-:S05]  /*a890*/  @!P0 IMAD.WIDE R2, R3, 0x2, R10 ;  /* 0x0000000203028825 */ /* 0x00cfca00078e020a */
        /* <DEDUP_REMOVED lines=9> */
.L_x_790:
        /* <DEDUP_REMOVED lines=13> */
.L_x_3000:


//--------------------- .text._ZN7cutlass13device_kernelIN5flash19enable_sm80_to_sm89INS1_16FlashAttnFwdSm80INS1_25CollectiveMainloopFwdSm80ILi8ELi2ELb0EN4cute5tupleIJNS5_1CILi128EEENS7_ILi64EEENS7_ILi192EEEEEELi192ENS_6half_tEfNS_4arch4Sm80ELb0ELb0ELb1ELb1ELb1ELb1ELb1ELb0EEENS1_21CollectiveEpilogueFwdINS6_IJS8_SA_S9_EEENS6_IJNS7_ILi1EEESI_SI_EEESC_SE_Li256ELb1ELb1ELb0ELb0EEENS1_19SingleTileSchedulerILb1ELb0ELb1ELi128EEEEEEEEEvNT_6ParamsE --------------------------
	.section	.text._ZN7cutlass13device_kernelIN5flash19enable_sm80_to_sm89INS1_16FlashAttnFwdSm80INS1_25CollectiveMainloopFwdSm80ILi8ELi2ELb0EN4cute5tupleIJNS5_1CILi128EEENS7_ILi64EEENS7_ILi192EEEEEELi192ENS_6half_tEfNS_4arch4Sm80ELb0ELb0ELb1ELb1ELb1ELb1ELb1ELb0EEENS1_21CollectiveEpilogueFwdINS6_IJS8_SA_S9_EEENS6_IJNS7_ILi1EEESI_SI_EEESC_SE_Li256ELb1ELb1ELb0ELb0EEENS1_19SingleTileSchedulerILb1ELb0ELb1ELi128EEEEEEEEEvNT_6ParamsE,"ax",@progbits
	.sectioninfo	@"SHI_REGISTERS=236"
	.align	128
.text._ZN7cutlass13device_kernelIN5flash19enable_sm80_to_sm89INS1_16FlashAttnFwdSm80INS1_25CollectiveMainloopFwdSm80ILi8ELi2ELb0EN4cute5tupleIJNS5_1CILi128EEENS7_ILi64EEENS7_ILi192EEEEEELi192ENS_6half_tEfNS_4arch4Sm80ELb0ELb0ELb1ELb1ELb1ELb1ELb1ELb0EEENS1_21CollectiveEpilogueFwdINS6_IJS8_SA_S9_EEENS6_IJNS7_ILi1EEESI_SI_EEESC_SE_Li256ELb1ELb1ELb0ELb0EEENS1_19SingleTileSchedulerILb1ELb0ELb1ELi128EEEEEEEEEvNT_6ParamsE:
        .type           _ZN7cutlass13device_kernelIN5flash19enable_sm80_to_sm89INS1_16FlashAttnFwdSm80INS1_25CollectiveMainloopFwdSm80ILi8ELi2ELb0EN4cute5tupleIJNS5_1CILi128EEENS7_ILi64EEENS7_ILi192EEEEEELi192ENS_6half_tEfNS_4arch4Sm80ELb0ELb0ELb1ELb1ELb1ELb1ELb1ELb0EEENS1_21CollectiveEpilogueFwdINS6_IJS8_SA_S9_EEENS6_IJNS7_ILi1EEESI_SI_EEESC_SE_Li256ELb1ELb1ELb0ELb0EEENS1_19SingleTileSchedulerILb1ELb0ELb1ELi128EEEEEEEEEvNT_6ParamsE,@function
        .size           _ZN7cutlass13device_kernelIN5flash19enable_sm80_to_sm89INS1_16FlashAttnFwdSm80INS1_25CollectiveMainloopFwdSm80ILi8ELi2ELb0EN4cute5tupleIJNS5_1CILi128EEENS7_ILi64EEENS7_ILi192EEEEEELi192ENS_6half_tEfNS_4arch4Sm80ELb0ELb0ELb1ELb1ELb1ELb1ELb1ELb0EEENS1_21CollectiveEpilogueFwdINS6_IJS8_SA_S9_EEENS6_IJNS7_ILi1EEESI_SI_EEESC_SE_Li256ELb1ELb1ELb0ELb0EEENS1_19SingleTileSchedulerILb1ELb0ELb1ELi128EEEEEEEEEvNT_6ParamsE,(.L_x_3001 - _ZN7cutlass13device_kernelIN5flash19enable_sm80_to_sm89INS1_16FlashAttnFwdSm80INS1_25CollectiveMainloopFwdSm80ILi8ELi2ELb0EN4cute5tupleIJNS5_1CILi128EEENS7_ILi64EEENS7_ILi192EEEEEELi192ENS_6half_tEfNS_4arch4Sm80ELb0ELb0ELb1ELb1ELb1ELb1ELb1ELb0EEENS1_21CollectiveEpilogueFwdINS6_IJS8_SA_S9_EEENS6_IJNS7_ILi1EEESI_SI_EEESC_SE_Li256ELb1ELb1ELb0ELb0EEENS1_19SingleTileSchedulerILb1ELb0ELb1ELi128EEEEEEEEEvNT_6ParamsE)
        .other          _ZN7cutlass13device_kernelIN5flash19enable_sm80_to_sm89INS1_16FlashAttnFwdSm80INS1_25CollectiveMainloopFwdSm80ILi8ELi2ELb0EN4cute5tupleIJNS5_1CILi128EEENS7_ILi64EEENS7_ILi192EEEEEELi192ENS_6half_tEfNS_4arch4Sm80ELb0ELb0ELb1ELb1ELb1ELb1ELb1ELb0EEENS1_21CollectiveEpilogueFwdINS6_IJS8_SA_S9_EEENS6_IJNS7_ILi1EEESI_SI_EEESC_SE_Li256ELb1ELb1ELb0ELb0EEENS1_19SingleTileSchedulerILb1ELb0ELb1ELi128EEEEEEEEEvNT_6ParamsE,@"STO_CUDA_ENTRY STV_DEFAULT"
_ZN7cutlass13device_kernelIN5flash19enable_sm80_to_sm89INS1_16FlashAttnFwdSm80INS1_25CollectiveMainloopFwdSm80ILi8ELi2ELb0EN4cute5tupleIJNS5_1CILi128EEENS7_ILi64EEENS7_ILi192EEEEEELi192ENS_6half_tEfNS_4arch4Sm80ELb0ELb0ELb1ELb1ELb1ELb1ELb1ELb0EEENS1_21CollectiveEpilogueFwdINS6_IJS8_SA_S9_EEENS6_IJNS7_ILi1EEESI_SI_EEESC_SE_Li256ELb1ELb1ELb0ELb0EEENS1_19SingleTileSchedulerILb1ELb0ELb1ELi128EEEEEEEEEvNT_6ParamsE:
        /* <DEDUP_REMOVED lines=16> */
.L_x_792:
        /* <DEDUP_REMOVED lines=8> */
.L_x_794:
[----:B------:R-:W-:-:S05]  /*0180*/  MOV R3, c[0x0][0x54c] ;  /* 0x0001530000037a02 */ /* 0x000fca0000000f00 */
.L_x_793:
[----:B-----5:R-:W-:Y:S01]  /*0190*/  IMAD R3, R3, c[0x0][0x548], RZ ;  /* 0x0001520003037a24 */ /* 0x020fe200078e02ff */
[----:B------:R-:W-:-:S04]  /*01a0*/  SHF.L.U32 R0, R84, 0x7, RZ ;  /* 0x0000000754007819 */ /* 0x000fc800000006ff */
[----:B------:R-:W-:-:S04]  /*01b0*/  ISETP.GE.AND P0, PT, R0, R3, PT ;  /* 0x000000030000720c */ /* 0x000fc80003f06270 */
[----:B------:R-:W-:Y:S01]  /*01c0*/  SEL R195, R195, 0xffffffff, !P0 ;  /* 0xffffffffc3c37807 */ /* 0x000fe20004000000 */
[----:B------:R-:W-:Y:S05]  /*01d0*/  BRA `(.L_x_795) ;  /* 0x0000012000007947 */ /* 0x000fea0003800000 */
.L_x_791:
[----:B---3--:R-:W-:-:S04]  /*01e0*/  ISETP.NE.U32.AND P0, PT, RZ, c[0x0][0x568], PT ;  /* 0x00015a00ff007a0c */ /* 0x008fc80003f05070 */
[----:B------:R-:W-:-:S13]  /*01f0*/  ISETP.NE.AND.EX P0, PT, RZ, c[0x0][0x56c], PT, P0 ;  /* 0x00015b00ff007a0c */ /* 0x000fda0003f05300 */
[----:B------:R-:W-:Y:S05]  /*0200*/  @!P0 BRA `(.L_x_796) ;  /* 0x0000002000008947 */ /* 0x000fea0003800000 */
[----:B------:R1:W5:Y:S01]  /*0210*/  LDG.E R3, [R4.64] ;  /* 0x0000000604037981 */ /* 0x000362000c1e1900 */
[----:B------:R-:W-:Y:S05]  /*0220*/  BRA `(.L_x_797) ;  /* 0x0000009000007947 */ /* 0x000fea0003800000 */
.L_x_796:
        /* <DEDUP_REMOVED lines=8> */
.L_x_798:
[----:B------:R-:W-:-:S05]  /*02b0*/  MOV R3, c[0x0][0x54c] ;  /* 0x0001530000037a02 */ /* 0x000fca0000000f00 */
.L_x_797:
[----:B-----5:R-:W-:Y:S01]  /*02c0*/  IMAD R3, R3, c[0x0][0x548], RZ ;  /* 0x0001520003037a24 */ /* 0x020fe200078e02ff */
[----:B------:R-:W-:-:S04]  /*02d0*/  SHF.L.U32 R0, R84, 0x7, RZ ;  /* 0x0000000754007819 */ /* 0x000fc800000006ff */
[----:B------:R-:W-:-:S04]  /*02e0*/  ISETP.GE.AND P0, PT, R0, R3, PT ;  /* 0x000000030000720c */ /* 0x000fc80003f06270 */
[----:B------:R-:W-:-:S04]  /*02f0*/  SEL R195, R195, 0xffffffff, !P0 ;  /* 0xffffffffc3c37807 */ /* 0x000fc80004000000 */
.L_x_795:
        /* <DEDUP_REMOVED lines=12> */
[----:B-1----:R-:W-:Y:S01]  /*03c0*/  IMAD.WIDE R4, R195, R2, c[0x0][0x350] ;  /* 0x0000d400c3047625 */ /* 0x002fe200078e0202 */
[----:B------:R-:W-:-:S02]  /*03d0*/  ISETP.NE.U32.AND P4, PT, RZ, c[0x0][0x358], PT ;  /* 0x0000d600ff007a0c */ /* 0x000fc40003f85070 */
[----:B------:R-:W-:Y:S01]  /*03e0*/  ISETP.NE.AND.EX P1, PT, RZ, c[0x0][0x34c], PT, P1 ;  /* 0x0000d300ff007a0c */ /* 0x000fe20003f25310 */
[CC--:B------:R-:W-:Y:S01]  /*03f0*/  IMAD.WIDE R8, R195.reuse, R2.reuse, c[0x0][0x358] ;  /* 0x0000d600c3087625 */ /* 0x0c0fe200078e0202 */
[----:B------:R-:W-:Y:S02]  /*0400*/  ISETP.NE.AND.EX P3, PT, RZ, c[0x0][0x354], PT, P3 ;  /* 0x0000d500ff007a0c */ /* 0x000fe40003f65330 */
[----:B------:R-:W-:Y:S01]  /*0410*/  ISETP.NE.AND.EX P4, PT, RZ, c[0x0][0x35c], PT, P4 ;  /* 0x0000d700ff007a0c */ /* 0x000fe20003f85340 */
[CC--:B------:R-:W-:Y:S01]  /*0420*/  @P0 IMAD.WIDE R12, R195.reuse, R2.reuse, c[0x0][0x360] ;  /* 0x0000d800c30c0625 */ /* 0x0c0fe200078e0202 */
[----:B------:R-:W-:Y:S01]  /*0430*/  MOV R90, RZ ;  /* 0x000000ff005a7202 */ /* 0x000fe20000000f00 */
[----:B------:R-:W1:Y:S01]  /*0440*/  S2R R192, SR_CTAID.Y ;  /* 0x0000000000c07919 */ /* 0x000e620000002600 */
[----:B------:R-:W-:Y:S01]  /*0450*/  ULDC UR5, c[0x0][0x2ac] ;  /* 0x0000ab0000057ab9 */ /* 0x000fe20000000800 */
[----:B------:R-:W-:Y:S02]  /*0460*/  IMAD.MOV.U32 R194, RZ, RZ, RZ ;  /* 0x000000ffffc27224 */ /* 0x000fe400078e00ff */
[----:B------:R2:W5:Y:S01]  /*0470*/  @P0 LDG.E R87, [R12.64] ;  /* 0x000000060c570981 */ /* 0x000562000c1e1900 */
[----:B------:R-:W-:Y:S01]  /*0480*/  ULDC UR4, c[0x0][0x1d0] ;  /* 0x0000740000047ab9 */ /* 0x000fe20000000800 */
[----:B------:R-:W-:-:S02]  /*0490*/  @P2 IMAD.WIDE R6, R195, R2, c[0x0][0x370] ;  /* 0x0000dc00c3062625 */ /* 0x000fc400078e0202 */
[----:B------:R2:W5:Y:S04]  /*04a0*/  @P1 LDG.E R88, [R10.64] ;  /* 0x000000060a581981 */ /* 0x000568000c1e1900 */
[----:B------:R2:W5:Y:S04]  /*04b0*/  @P3 LDG.E R90, [R4.64] ;  /* 0x00000006045a3981 */ /* 0x000568000c1e1900 */
[----:B------:R2:W5:Y:S01]  /*04c0*/  @P4 LDG.E R25, [R8.64] ;  /* 0x0000000608194981 */ /* 0x000562000c1e1900 */
[----:B------:R-:W-:-:S03]  /*04d0*/  UIMAD UR4, UR5, UR4, URZ ;  /* 0x00000004050472a4 */ /* 0x000fc6000f8e023f */
[----:B------:R3:W5:Y:S01]  /*04e0*/  @P2 LDG.E R194, [R6.64] ;  /* 0x0000000606c22981 */ /* 0x000762000c1e1900 */
[----:B------:R-:W-:Y:S01]  /*04f0*/  IMAD.MOV.U32 R89, RZ, RZ, c[0x0][0x228] ;  /* 0x00008a00ff597624 */ /* 0x000fe200078e00ff */
[----:B-1----:R-:W-:Y:S02]  /*0500*/  SHF.R.S32.HI R86, RZ, 0x1f, R192 ;  /* 0x0000001fff567819 */ /* 0x002fe400000114c0 */
[----:B---3--:R-:W-:Y:S01]  /*0510*/  MOV R7, UR4 ;  /* 0x0000000400077c02 */ /* 0x008fe20008000f00 */
[----:B------:R-:W-:Y:S05]  /*0520*/  @P0 BRA `(.L_x_799) ;  /* 0x0000004000000947 */ /* 0x000fea0003800000 */
[----:B--2---:R-:W-:Y:S05]  /*0530*/  @!P1 BRA `(.L_x_799) ;  /* 0x0000003000009947 */ /* 0x004fea0003800000 */
[----:B-----5:R-:W2:Y:S04]  /*0540*/  LDG.E R87, [R10.64] ;  /* 0x000000060a577981 */ /* 0x020ea8000c1e1900 */
[----:B------:R-:W2:Y:S02]  /*0550*/  LDG.E R0, [R10.64+0x4] ;  /* 0x000004060a007981 */ /* 0x000ea4000c1e1900 */
[----:B--2---:R-:W-:-:S02]  /*0560*/  IADD3 R87, -R87, R0, RZ ;  /* 0x0000000057577210 */ /* 0x004fc40007ffe1ff */
.L_x_799:
[----:B--2---:R-:W-:-:S04]  /*0570*/  ISETP.NE.U32.AND P0, PT, RZ, c[0x0][0x368], PT ;  /* 0x0000da00ff007a0c */ /* 0x004fc80003f05070 */
[----:B------:R-:W-:-:S13]  /*0580*/  ISETP.NE.AND.EX P0, PT, RZ, c[0x0][0x36c], PT, P0 ;  /* 0x0000db00ff007a0c */ /* 0x000fda0003f05300 */
[----:B------:R-:W-:Y:S05]  /*0590*/  @!P0 BRA `(.L_x_800) ;  /* 0x0000003000008947 */ /* 0x000fea0003800000 */
[----:B------:R-:W-:-:S05]  /*05a0*/  IMAD.WIDE R4, R195, R2, c[0x0][0x368] ;  /* 0x0000da00c3047625 */ /* 0x000fca00078e0202 */
[----:B------:R1:W5:Y:S01]  /*05b0*/  LDG.E R7, [R4.64] ;  /* 0x0000000604077981 */ /* 0x000362000c1e1900 */
[----:B------:R-:W-:Y:S05]  /*05c0*/  BRA `(.L_x_801) ;  /* 0x0000004000007947 */ /* 0x000fea0003800000 */
.L_x_800:
[----:B------:R-:W-:Y:S05]  /*05d0*/  @!P3 BRA `(.L_x_801) ;  /* 0x000000300000b947 */ /* 0x000fea0003800000 */
[----:B------:R-:W2:Y:S04]  /*05e0*/  LDG.E R7, [R4.64] ;  /* 0x0000000604077981 */ /* 0x000ea8000c1e1900 */
[----:B------:R-:W2:Y:S02]  /*05f0*/  LDG.E R0, [R4.64+0x4] ;  /* 0x0000040604007981 */ /* 0x000ea4000c1e1900 */
[----:B--2---:R-:W-:Y:S02]  /*0600*/  IADD3 R7, -R7, R0, RZ ;  /* 0x0000000007077210 */ /* 0x004fe40007ffe1ff */
.L_x_801:
[----:B------:R-:W2:Y:S04]  /*0610*/  @P4 LDG.E R3, [R8.64] ;  /* 0x0000000608034981 */ /* 0x000ea8000c1e1900 */
[----:B-1----:R-:W2:Y:S01]  /*0620*/  @P4 LDG.E R4, [R8.64+0x4] ;  /* 0x0000040608044981 */ /* 0x002ea2000c1e1900 */
[----:B-----5:R-:W-:Y:S01]  /*0630*/  IMAD.IADD R0, R7, 0x1, -R194 ;  /* 0x0000000107007824 */ /* 0x020fe200078e0ac2 */
        /* <DEDUP_REMOVED lines=16> */
[----:B------:R-:W-:-:S11]  /*0740*/  SHF.R.U32.HI R11, RZ, 0x6, R11 ;  /* 0x00000006ff0b7819 */ /* 0x000fd6000001160b */
[----:B------:R-:W-:Y:S01]  /*0750*/  @P0 IADD3 R3, R0, 0x3f, RZ ;  /* 0x0000003f00030810 */ /* 0x000fe20007ffe0ff */
[----:B------:R-:W-:-:S03]  /*0760*/  IMAD.MOV.U32 R0, RZ, RZ, R11 ;  /* 0x000000ffff007224 */ /* 0x000fc600078e000b */
[----:B------:R-:W-:-:S04]  /*0770*/  @P0 SHF.R.S32.HI R4, RZ, 0x1f, R3 ;  /* 0x0000001fff040819 */ /* 0x000fc80000011403 */
[----:B------:R-:W-:-:S04]  /*0780*/  @P0 LEA.HI R4, R4, R3, RZ, 0x6 ;  /* 0x0000000304040211 */ /* 0x000fc800078f30ff */
[----:B------:R-:W-:-:S04]  /*0790*/  @P0 SHF.R.S32.HI R0, RZ, 0x6, R4 ;  /* 0x00000006ff000819 */ /* 0x000fc80000011404 */
[----:B------:R-:W-:-:S13]  /*07a0*/  ISETP.GT.AND P0, PT, R0, R11, PT ;  /* 0x0000000b0000720c */ /* 0x000fda0003f04270 */
[----:B------:R-:W-:Y:S05]  /*07b0*/  @!P0 BRA `(.L_x_802) ;  /* 0x00005aa000008947 */ /* 0x000fea0003800000 */
[----:B-1----:R-:W-:-:S04]  /*07c0*/  ISETP.NE.U32.AND P0, PT, RZ, c[0x0][0x340], PT ;  /* 0x0000d000ff007a0c */ /* 0x002fc80003f05070 */
[----:B------:R-:W-:Y:S02]  /*07d0*/  ISETP.NE.AND.EX P1, PT, RZ, c[0x0][0x344], PT, P0 ;  /* 0x0000d100ff007a0c */ /* 0x000fe40003f25300 */
[----:B------:R-:W-:Y:S02]  /*07e0*/  SHF.R.S32.HI R5, RZ, 0x1f, R82 ;  /* 0x0000001fff057819 */ /* 0x000fe40000011452 */
[----:B------:R-:W-:-:S09]  /*07f0*/  SHF.R.S32.HI R3, RZ, 0x1f, R25 ;  /* 0x0000001fff037819 */ /* 0x000fd20000011419 */
[C---:B------:R-:W-:Y:S01]  /*0800*/  @P1 IMAD.WIDE R168, R195.reuse, R2, c[0x0][0x340] ;  /* 0x0000d000c3a81625 */ /* 0x040fe200078e0202 */
[----:B------:R-:W-:Y:S02]  /*0810*/  IADD3 R18, R0, -0x1, RZ ;  /* 0xffffffff00127810 */ /* 0x000fe40007ffe0ff */
[----:B------:R-:W-:Y:S01]  /*0820*/  SEL R154, R195, RZ, !P4 ;  /* 0x000000ffc39a7207 */ /* 0x000fe20006000000 */
[----:B------:R-:W-:Y:S01]  /*0830*/  IMAD.MOV.U32 R6, RZ, RZ, c[0x0][0x238] ;  /* 0x00008e00ff067624 */ /* 0x000fe200078e00ff */
[----:B------:R-:W-:Y:S01]  /*0840*/  P2R R4, PR, RZ, 0x2 ;  /* 0x00000002ff047803 */ /* 0x000fe20000000000 */
[----:B------:R-:W2:Y:S01]  /*0850*/  @P1 LDG.E R168, [R168.64] ;  /* 0x00000006a8a81981 */ /* 0x000ea2000c1e1900 */
[----:B------:R-:W-:Y:S01]  /*0860*/  LEA.HI R9, R5, R82, RZ, 0x3 ;  /* 0x0000005205097211 */ /* 0x000fe200078f18ff */
[----:B------:R-:W-:Y:S01]  /*0870*/  IMAD.MOV.U32 R105, RZ, RZ, 0x6 ;  /* 0x00000006ff697424 */ /* 0x000fe200078e00ff */
[----:B------:R-:W-:Y:S01]  /*0880*/  LOP3.LUT R135, R135, 0xfffffffe, RZ, 0xc0, !PT ;  /* 0xfffffffe87877812 */ /* 0x000fe200078ec0ff */
[----:B------:R-:W-:Y:S01]  /*0890*/  IMAD.SHL.U32 R93, R6, 0x40, RZ ;  /* 0x00000040065d7824 */ /* 0x000fe200078e00ff */
[----:B------:R-:W-:Y:S01]  /*08a0*/  SHF.R.S32.HI R2, RZ, 0x3, R9 ;  /* 0x00000003ff027819 */ /* 0x000fe20000011409 */
[----:B------:R-:W-:Y:S01]  /*08b0*/  IMAD.IADD R90, R90, 0x1, R7 ;  /* 0x000000015a5a7824 */ /* 0x000fe200078e0207 */
[----:B------:R-:W-:Y:S01]  /*08c0*/  LOP3.LUT R9, R9, 0x1ffffff8, RZ, 0xc0, !PT ;  /* 0x1ffffff809097812 */ /* 0x000fe200078ec0ff */
[----:B------:R-:W-:Y:S01]  /*08d0*/  IMAD.SHL.U32 R96, R6, 0x20, RZ ;  /* 0x0000002006607824 */ /* 0x000fe200078e00ff */
[----:B------:R-:W-:Y:S01]  /*08e0*/  IADD3 R25, P0, R2, R25, RZ ;  /* 0x0000001902197210 */ /* 0x000fe20007f1e0ff */
[----:B------:R-:W-:Y:S01]  /*08f0*/  IMAD.MOV.U32 R132, RZ, RZ, 0x1 ;  /* 0x00000001ff847424 */ /* 0x000fe200078e00ff */
[----:B------:R-:W-:Y:S01]  /*0900*/  SHF.L.U64.HI R91, R6, R105, c[0x0][0x23c] ;  /* 0x00008f00065b7619 */ /* 0x000fe20000010269 */
[----:B------:R-:W-:Y:S01]  /*0910*/  IMAD.IADD R8, R82, 0x1, -R9 ;  /* 0x0000000152087824 */ /* 0x000fe200078e0a09 */
[----:B------:R-:W-:Y:S01]  /*0920*/  LEA.HI.X.SX32 R22, R2, R3, 0x1, P0 ;  /* 0x0000000302167211 */ /* 0x000fe200000f0eff */
[----:B------:R-:W-:Y:S01]  /*0930*/  IMAD.IADD R3, R89, 0x1, -R2 ;  /* 0x0000000159037824 */ /* 0x000fe200078e0a02 */
[----:B------:R-:W-:Y:S01]  /*0940*/  ULDC.U8 UR4, c[0x0][0x298] ;  /* 0x0000a60000047ab9 */ /* 0x000fe20000000000 */
[----:B------:R-:W-:-:S02]  /*0950*/  IMAD.SHL.U32 R8, R8, 0x8, RZ ;  /* 0x0000000808087824 */ /* 0x000fc400078e00ff */
[----:B------:R-:W-:Y:S02]  /*0960*/  IMAD R14, R22, c[0x0][0x238], RZ ;  /* 0x00008e00160e7a24 */ /* 0x000fe400078e02ff */
[----:B------:R-:W-:Y:S01]  /*0970*/  IMAD R3, R18, -0x40, R3 ;  /* 0xffffffc012037824 */ /* 0x000fe200078e0203 */
[----:B------:R-:W-:Y:S01]  /*0980*/  SHF.R.S32.HI R9, RZ, 0x1f, R8 ;  /* 0x0000001fff097819 */ /* 0x000fe20000011408 */
[----:B------:R-:W-:Y:S01]  /*0990*/  IMAD R14, R25, c[0x0][0x23c], R14 ;  /* 0x00008f00190e7a24 */ /* 0x000fe200078e020e */
[----:B------:R-:W-:Y:S01]  /*09a0*/  IADD3 R7, R8, 0x40, RZ ;  /* 0x0000004008077810 */ /* 0x000fe20007ffe0ff */
[----:B------:R-:W-:Y:S01]  /*09b0*/  IMAD R22, R22, c[0x0][0x258], RZ ;  /* 0x0000960016167a24 */ /* 0x000fe200078e02ff */
[----:B------:R-:W-:Y:S01]  /*09c0*/  ISETP.GE.AND P2, PT, R3, 0x1, PT ;  /* 0x000000010300780c */ /* 0x000fe20003f46270 */
[----:B------:R-:W-:Y:S01]  /*09d0*/  IMAD.WIDE.U32 R12, R25, c[0x0][0x238], R8 ;  /* 0x00008e00190c7a25 */ /* 0x000fe200078e0008 */
[----:B------:R-:W-:Y:S02]  /*09e0*/  ISETP.GE.AND P1, PT, R3, 0x21, PT ;  /* 0x000000210300780c */ /* 0x000fe40003f26270 */
[----:B------:R-:W-:Y:S01]  /*09f0*/  ISETP.GE.AND P6, PT, R8, c[0x0][0x1d4], PT ;  /* 0x0000750008007a0c */ /* 0x000fe20003fc6270 */
[----:B------:R-:W-:-:S02]  /*0a00*/  IMAD.IADD R15, R13, 0x1, R14 ;  /* 0x000000010d0f7824 */ /* 0x000fc400078e020e */
[----:B------:R-:W-:Y:S01]  /*0a10*/  IMAD.MOV.U32 R14, RZ, RZ, R12 ;  /* 0x000000ffff0e7224 */ /* 0x000fe200078e000c */
[----:B------:R-:W-:Y:S01]  /*0a20*/  SHF.R.S32.HI R12, RZ, 0x1f, R195 ;  /* 0x0000001fff0c7819 */ /* 0x000fe200000114c3 */
[----:B------:R-:W-:Y:S02]  /*0a30*/  IMAD R13, R86, c[0x0][0x240], RZ ;  /* 0x00009000560d7a24 */ /* 0x000fe400078e02ff */
[----:B------:R-:W-:Y:S01]  /*0a40*/  IMAD.WIDE.U32 R14, R192, c[0x0][0x240], R14 ;  /* 0x00009000c00e7a25 */ /* 0x000fe200078e000e */
[----:B------:R-:W-:Y:S02]  /*0a50*/  SEL R175, R12, RZ, !P4 ;  /* 0x000000ff0caf7207 */ /* 0x000fe40006000000 */
[----:B------:R-:W-:Y:S01]  /*0a60*/  ISETP.GE.AND P4, PT, R7, c[0x0][0x1d4], PT ;  /* 0x0000750007007a0c */ /* 0x000fe20003f86270 */
[----:B------:R-:W-:Y:S02]  /*0a70*/  IMAD R156, R192, c[0x0][0x244], R13 ;  /* 0x00009100c09c7a24 */ /* 0x000fe400078e020d */
[----:B------:R-:W-:-:S02]  /*0a80*/  IMAD R159, R175, c[0x0][0x248], RZ ;  /* 0x00009200af9f7a24 */ /* 0x000fc400078e02ff */
[----:B------:R-:W-:Y:S02]  /*0a90*/  IMAD.IADD R157, R15, 0x1, R156 ;  /* 0x000000010f9d7824 */ /* 0x000fe400078e029c */
[----:B------:R-:W-:Y:S01]  /*0aa0*/  IMAD.MOV.U32 R156, RZ, RZ, R14 ;  /* 0x000000ffff9c7224 */ /* 0x000fe200078e000e */
[----:B------:R-:W-:Y:S01]  /*0ab0*/  SHF.R.S32.HI R14, RZ, 0x1f, R18 ;  /* 0x0000001fff0e7819 */ /* 0x000fe20000011412 */
[C---:B------:R-:W-:Y:S02]  /*0ac0*/  IMAD R159, R154.reuse, c[0x0][0x24c], R159 ;  /* 0x000093009a9f7a24 */ /* 0x040fe400078e029f */
[----:B------:R-:W-:Y:S02]  /*0ad0*/  IMAD.WIDE.U32 R156, R154, c[0x0][0x248], R156 ;  /* 0x000092009a9c7a25 */ /* 0x000fe400078e009c */
[----:B------:R-:W-:Y:S02]  /*0ae0*/  @P4 LOP3.LUT R135, R135, 0x1, RZ, 0xfc, !PT ;  /* 0x0000000187874812 */ /* 0x000fe400078efcff */
[----:B------:R-:W-:-:S02]  /*0af0*/  IMAD.SHL.U32 R3, R2, 0x40, RZ ;  /* 0x0000004002037824 */ /* 0x000fc400078e00ff */
[----:B------:R-:W-:Y:S01]  /*0b00*/  IMAD R2, R91, R18, RZ ;  /* 0x000000125b027224 */ /* 0x000fe200078e02ff */
[----:B------:R-:W-:Y:S01]  /*0b10*/  LOP3.LUT R135, R135, 0xfffffffb, RZ, 0xc0, !PT ;  /* 0xfffffffb87877812 */ /* 0x000fe200078ec0ff */
[----:B------:R-:W-:Y:S01]  /*0b20*/  IMAD.IADD R159, R157, 0x1, R159 ;  /* 0x000000019d9f7824 */ /* 0x000fe200078e029f */
[----:B------:R-:W-:Y:S01]  /*0b30*/  LOP3.LUT R3, R3, 0x1c0, RZ, 0xc0, !PT ;  /* 0x000001c003037812 */ /* 0x000fe200078ec0ff */
[----:B------:R-:W-:Y:S02]  /*0b40*/  IMAD.MOV.U32 R158, RZ, RZ, R156 ;  /* 0x000000ffff9e7224 */ /* 0x000fe400078e009c */
[----:B------:R-:W-:Y:S01]  /*0b50*/  IMAD R22, R25, c[0x0][0x25c], R22 ;  /* 0x0000970019167a24 */ /* 0x000fe200078e0216 */
[--C-:B------:R-:W-:Y:S01]  /*0b60*/  LOP3.LUT R10, R3, 0x38, R8.reuse, 0xf8, !PT ;  /* 0x00000038030a7812 */ /* 0x100fe200078ef808 */
[----:B------:R-:W-:Y:S01]  /*0b70*/  IMAD.WIDE.U32 R24, R25, c[0x0][0x258], R8 ;  /* 0x0000960019187a25 */ /* 0x000fe200078e0008 */
[----:B------:R-:W-:-:S03]  /*0b80*/  SHF.R.U32.HI R3, RZ, 0x3, R3 ;  /* 0x00000003ff037819 */ /* 0x000fc60000011603 */
[----:B------:R-:W-:Y:S01]  /*0b90*/  IMAD R2, R14, R93, R2 ;  /* 0x0000005d0e027224 */ /* 0x000fe200078e0202 */
[----:B------:R-:W-:Y:S01]  /*0ba0*/  LOP3.LUT R3, R10, R3, RZ, 0x3c, !PT ;  /* 0x000000030a037212 */ /* 0x000fe200078e3cff */
[----:B------:R-:W-:Y:S01]  /*0bb0*/  IMAD.WIDE.U32 R16, R18, R93, R158 ;  /* 0x0000005d12107225 */ /* 0x000fe200078e009e */
[----:B------:R-:W-:-:S03]  /*0bc0*/  LEA.HI R10, R5, R82, RZ, 0x6 ;  /* 0x00000052050a7211 */ /* 0x000fc600078f30ff */
[----:B------:R-:W-:Y:S01]  /*0bd0*/  IMAD.MOV.U32 R9, RZ, RZ, 0x5 ;  /* 0x00000005ff097424 */ /* 0x000fe200078e00ff */
[----:B------:R-:W-:Y:S01]  /*0be0*/  @P2 LEA R20, P0, R16, c[0x0][0x220], 0x1 ;  /* 0x0000880010142a11 */ /* 0x000fe200078008ff */
[----:B------:R-:W-:Y:S01]  /*0bf0*/  IMAD.IADD R2, R17, 0x1, R2 ;  /* 0x0000000111027824 */ /* 0x000fe200078e0202 */
[----:B------:R-:W-:Y:S01]  /*0c00*/  @P1 IADD3 R7, P3, R96, R16, RZ ;  /* 0x0000001060071210 */ /* 0x000fe20007f7e0ff */
[----:B------:R-:W-:Y:S01]  /*0c10*/  IMAD.SHL.U32 R10, R10, 0x8, RZ ;  /* 0x000000080a0a7824 */ /* 0x000fe200078e00ff */
[----:B------:R-:W-:Y:S01]  /*0c20*/  SHF.L.U64.HI R95, R6, R9, c[0x0][0x23c] ;  /* 0x00008f00065f7619 */ /* 0x000fe20000010209 */
[----:B------:R-:W-:Y:S01]  /*0c30*/  IMAD R13, R86, c[0x0][0x260], RZ ;  /* 0x00009800560d7a24 */ /* 0x000fe200078e02ff */
[----:B------:R-:W-:Y:S01]  /*0c40*/  @P2 LEA.HI.X R21, R16, c[0x0][0x224], R2, 0x1, P0 ;  /* 0x0000890010152a11 */ /* 0x000fe200000f0c02 */
[----:B------:R-:W-:Y:S01]  /*0c50*/  IMAD.IADD R23, R25, 0x1, R22 ;  /* 0x0000000119177824 */ /* 0x000fe200078e0216 */
[----:B------:R-:W-:Y:S01]  /*0c60*/  @P1 LEA R16, P0, R7, c[0x0][0x220], 0x1 ;  /* 0x0000880007101a11 */ /* 0x000fe200078008ff */
[----:B------:R-:W-:Y:S01]  /*0c70*/  @P1 IMAD.X R2, R95, 0x1, R2, P3 ;  /* 0x000000015f021824 */ /* 0x000fe200018e0602 */
[----:B------:R-:W-:Y:S01]  /*0c80*/  IADD3 R6, R8, 0x80, RZ ;  /* 0x0000008008067810 */ /* 0x000fe20007ffe0ff */
[----:B------:R-:W-:Y:S01]  /*0c90*/  IMAD.MOV.U32 R8, RZ, RZ, c[0x0][0x258] ;  /* 0x00009600ff087624 */ /* 0x000fe200078e00ff */
[----:B------:R-:W-:Y:S01]  /*0ca0*/  ISETP.NE.AND P3, PT, R4, RZ, PT ;  /* 0x000000ff0400720c */ /* 0x000fe20003f65270 */
[----:B------:R-:W-:Y:S01]  /*0cb0*/  IMAD R4, R192, c[0x0][0x264], R13 ;  /* 0x00009900c0047a24 */ /* 0x000fe200078e020d */
[----:B------:R-:W-:Y:S01]  /*0cc0*/  @P1 LEA.HI.X R17, R7, c[0x0][0x224], R2, 0x1, P0 ;  /* 0x0000890007111a11 */ /* 0x000fe200000f0c02 */
[----:B------:R-:W-:Y:S01]  /*0cd0*/  IMAD.SHL.U32 R94, R8, 0x40, RZ ;  /* 0x00000040085e7824 */ /* 0x000fe200078e00ff */
[----:B------:R-:W-:Y:S01]  /*0ce0*/  ISETP.GT.AND P0, PT, R18, R11, PT ;  /* 0x0000000b1200720c */ /* 0x000fe20003f04270 */
[----:B------:R-:W-:Y:S01]  /*0cf0*/  IMAD.MOV.U32 R22, RZ, RZ, R24 ;  /* 0x000000ffff167224 */ /* 0x000fe200078e0018 */
[----:B------:R-:W-:Y:S01]  /*0d00*/  SHF.L.U64.HI R92, R8, R105, c[0x0][0x25c] ;  /* 0x00009700085c7619 */ /* 0x000fe20000010269 */
[----:B------:R-:W-:Y:S01]  /*0d10*/  IMAD R175, R175, c[0x0][0x268], RZ ;  /* 0x00009a00afaf7a24 */ /* 0x000fe200078e02ff */
[----:B------:R-:W-:Y:S01]  /*0d20*/  ISETP.GE.AND P5, PT, R6, c[0x0][0x1d4], PT ;  /* 0x0000750006007a0c */ /* 0x000fe20003fa6270 */
[----:B------:R-:W-:Y:S01]  /*0d30*/  IMAD.WIDE.U32 R22, R192, c[0x0][0x260], R22 ;  /* 0x00009800c0167a25 */ /* 0x000fe200078e0016 */
[----:B------:R-:W-:-:S02]  /*0d40*/  LOP3.LUT R10, R3, 0xfffffe00, R10, 0xf8, !PT ;  /* 0xfffffe00030a7812 */ /* 0x000fc400078ef80a */
[----:B------:R-:W-:Y:S01]  /*0d50*/  LEA.HI R2, R5, R82, RZ, 0x2 ;  /* 0x0000005205027211 */ /* 0x000fe200078f10ff */
[----:B------:R-:W-:Y:S01]  /*0d60*/  IMAD R15, R92, R18, RZ ;  /* 0x000000125c0f7224 */ /* 0x000fe200078e02ff */
[----:B------:R-:W-:Y:S01]  /*0d70*/  SHF.L.U64.HI R100, R8, R9, c[0x0][0x25c] ;  /* 0x0000970008647619 */ /* 0x000fe20000010209 */
[----:B------:R-:W-:Y:S01]  /*0d80*/  IMAD.IADD R23, R23, 0x1, R4 ;  /* 0x0000000117177824 */ /* 0x000fe200078e0204 */
[----:B------:R-:W-:Y:S01]  /*0d90*/  LOP3.LUT R7, R2, 0xfffffffc, RZ, 0xc0, !PT ;  /* 0xfffffffc02077812 */ /* 0x000fe200078ec0ff */
[----:B------:R-:W-:Y:S01]  /*0da0*/  IMAD R3, R14, R94, R15 ;  /* 0x0000005e0e037224 */ /* 0x000fe200078e020f */
[----:B------:R-:W-:Y:S01]  /*0db0*/  @P0 IADD3 R0, R0, -0x2, RZ ;  /* 0xfffffffe00000810 */ /* 0x000fe20007ffe0ff */
[----:B------:R-:W-:Y:S01]  /*0dc0*/  @P2 IMAD.SHL.U32 R14, R10, 0x2, RZ ;  /* 0x000000020a0e2824 */ /* 0x000fe200078e00ff */
[----:B------:R-:W-:Y:S01]  /*0dd0*/  SHF.R.S32.HI R97, RZ, 0x2, R2 ;  /* 0x00000002ff617819 */ /* 0x000fe20000011402 */
[C---:B------:R-:W-:Y:S01]  /*0de0*/  IMAD R175, R154.reuse, c[0x0][0x26c], R175 ;  /* 0x00009b009aaf7a24 */ /* 0x040fe200078e02af */
[----:B------:R-:W-:Y:S01]  /*0df0*/  @P0 SHF.R.S32.HI R13, RZ, 0x1f, R0 ;  /* 0x0000001fff0d0819 */ /* 0x000fe20000011400 */
[----:B------:R-:W-:Y:S01]  /*0e00*/  @P0 IMAD R6, R91, R0, RZ ;  /* 0x000000005b060224 */ /* 0x000fe200078e02ff */
[----:B------:R-:W-:Y:S01]  /*0e10*/  @!PT LDS RZ, [RZ] ;  /* 0x00000000fffff984 */ /* 0x000fe20000000800 */
[----:B------:R-:W-:Y:S01]  /*0e20*/  @!PT LDS RZ, [RZ] ;  /* 0x00000000fffff984 */ /* 0x000fe20000000800 */
[----:B------:R-:W-:Y:S01]  /*0e30*/  @!PT LDS RZ, [RZ] ;  /* 0x00000000fffff984 */ /* 0x000fe20000000800 */
[----:B------:R1:W-:Y:S01]  /*0e40*/  @P2 LDGSTS.E.BYPASS.LTC128B.128 [R14+0xc100], [R20.64], !P6 ;  /* 0x0c100000140e2fae */ /* 0x0003e2000f101d46 */
[----:B------:R-:W-:Y:S01]  /*0e50*/  IMAD.WIDE.U32 R154, R154, c[0x0][0x268], R22 ;  /* 0x00009a009a9a7a25 */ /* 0x000fe200078e0016 */
[----:B------:R-:W-:-:S02]  /*0e60*/  SHF.R.S32.HI R2, RZ, 0x1f, R2 ;  /* 0x0000001fff027819 */ /* 0x000fc40000011402 */
[----:B------:R1:W-:Y:S01]  /*0e70*/  @P2 LDGSTS.E.BYPASS.LTC128B.128 [R14+0xe100], [R20.64+0x80], !P4 ;  /* 0x0e100080140e2fae */ /* 0x0003e2000e101d46 */
[----:B------:R-:W-:Y:S01]  /*0e80*/  @P0 IMAD R6, R13, R93, R6 ;  /* 0x0000005d0d060224 */ /* 0x000fe200078e0206 */
[----:B------:R-:W-:Y:S01]  /*0e90*/  LEA.HI R2, R2, R97, RZ, 0x3 ;  /* 0x0000006102027211 */ /* 0x000fe200078f18ff */
[----:B------:R-:W-:Y:S01]  /*0ea0*/  @P1 IMAD.SHL.U32 R13, R10, 0x2, RZ ;  /* 0x000000020a0d1824 */ /* 0x000fe200078e00ff */
[----:B------:R1:W-:Y:S01]  /*0eb0*/  @P2 LDGSTS.E.BYPASS.LTC128B.128 [R14+0x10100], [R20.64+0x100], !P5 ;  /* 0x10100100140e2fae */ /* 0x0003e2000e901d46 */
[----:B------:R-:W-:Y:S01]  /*0ec0*/  IMAD.IADD R175, R155, 0x1, R175 ;  /* 0x000000019baf7824 */ /* 0x000fe200078e02af */
[----:B------:R-:W-:Y:S01]  /*0ed0*/  LOP3.LUT R122, R2, 0xfffffff8, RZ, 0xc0, !PT ;  /* 0xfffffff8027a7812 */ /* 0x000fe200078ec0ff */
[----:B------:R-:W-:Y:S01]  /*0ee0*/  IMAD.MOV.U32 R174, RZ, RZ, R154 ;  /* 0x000000ffffae7224 */ /* 0x000fe200078e009a */
[----:B------:R3:W-:Y:S01]  /*0ef0*/  @P1 LDGSTS.E.BYPASS.LTC128B.128 [R13+0xd100], [R16.64], !P6 ;  /* 0x0d100000100d1fae */ /* 0x0007e2000f101d46 */
[----:B------:R-:W-:Y:S01]  /*0f00*/  IMAD.IADD R4, R82, 0x1, -R7 ;  /* 0x0000000152047824 */ /* 0x000fe200078e0a07 */
[----:B------:R-:W-:Y:S01]  /*0f10*/  SHF.R.S32.HI R7, RZ, 0x1f, R97 ;  /* 0x0000001fff077819 */ /* 0x000fe20000011461 */
[----:B------:R-:W-:Y:S01]  /*0f20*/  IMAD.WIDE.U32 R26, R18, R94, R174 ;  /* 0x0000005e121a7225 */ /* 0x000fe200078e00ae */
[----:B------:R3:W-:Y:S03]  /*0f30*/  @P1 LDGSTS.E.BYPASS.LTC128B.128 [R13+0xf100], [R16.64+0x80], !P4 ;  /* 0x0f100080100d1fae */ /* 0x0007e6000e101d46 */
[----:B------:R-:W-:Y:S01]  /*0f40*/  IMAD.IADD R3, R27, 0x1, R3 ;  /* 0x000000011b037824 */ /* 0x000fe200078e0203 */
[----:B------:R3:W-:Y:S01]  /*0f50*/  @P1 LDGSTS.E.BYPASS.LTC128B.128 [R13+0x11100], [R16.64+0x100], !P5 ;  /* 0x11100100100d1fae */ /* 0x0007e2000e901d46 */
[----:B------:R-:W-:-:S02]  /*0f60*/  IMAD.SHL.U32 R24, R4, 0x8, RZ ;  /* 0x0000000804187824 */ /* 0x000fc400078e00ff */
[----:B------:R-:W-:Y:S01]  /*0f70*/  IMAD.SHL.U32 R109, R8, 0x20, RZ ;  /* 0x00000020086d7824 */ /* 0x000fe200078e00ff */
[----:B------:R-:W0:Y:S01]  /*0f80*/  LDGDEPBAR ;  /* 0x00000000000079af */ /* 0x000e220000000000 */
[----:B------:R-:W-:Y:S01]  /*0f90*/  IMAD.SHL.U32 R22, R4, 0x4, RZ ;  /* 0x0000000404167824 */ /* 0x000fe200078e00ff */
[----:B------:R-:W-:Y:S01]  /*0fa0*/  SHF.R.S32.HI R25, RZ, 0x1f, R24 ;  /* 0x0000001fff197819 */ /* 0x000fe20000011418 */
[C---:B------:R-:W-:Y:S01]  /*0fb0*/  IMAD R162, R7.reuse, c[0x0][0x290], RZ ;  /* 0x0000a40007a27a24 */ /* 0x040fe200078e02ff */
[----:B------:R-:W-:Y:S01]  /*0fc0*/  IADD3 R125, R24, 0x80, RZ ;  /* 0x00000080187d7810 */ /* 0x000fe20007ffe0ff */
[----:B------:R-:W-:Y:S01]  /*0fd0*/  IMAD R160, R7, c[0x0][0x280], RZ ;  /* 0x0000a00007a07a24 */ /* 0x000fe200078e02ff */
[----:B------:R-:W-:Y:S01]  /*0fe0*/  SHF.R.S32.HI R23, RZ, 0x1f, R22 ;  /* 0x0000001fff177819 */ /* 0x000fe20000011416 */
[C---:B------:R-:W-:Y:S01]  /*0ff0*/  IMAD R162, R97.reuse, c[0x0][0x294], R162 ;  /* 0x0000a50061a27a24 */ /* 0x040fe200078e02a2 */
[----:B------:R-:W-:Y:S01]  /*1000*/  IADD3 R19, R22, 0x40, RZ ;  /* 0x0000004016137810 */ /* 0x000fe20007ffe0ff */
[----:B------:R-:W-:Y:S01]  /*1010*/  IMAD.IADD R122, R97, 0x1, -R122 ;  /* 0x00000001617a7824 */ /* 0x000fe200078e0a7a */
[----:B------:R-:W-:Y:S01]  /*1020*/  IADD3 R126, R24, 0x60, RZ ;  /* 0x00000060187e7810 */ /* 0x000fe20007ffe0ff */
[----:B-1----:R-:W-:Y:S01]  /*1030*/  @P0 IMAD.WIDE.U32 R14, R0, R93, R158 ;  /* 0x0000005d000e0225 */ /* 0x002fe200078e009e */
[----:B------:R-:W-:-:S02]  /*1040*/  IADD3 R124, R24, 0xa0, RZ ;  /* 0x000000a0187c7810 */ /* 0x000fc40007ffe0ff */
[----:B------:R-:W-:Y:S01]  /*1050*/  SHF.R.S32.HI R117, RZ, 0x1f, R126 ;  /* 0x0000001fff757819 */ /* 0x000fe2000001147e */
[----:B------:R-:W-:Y:S01]  /*1060*/  @P0 IMAD.IADD R6, R15, 0x1, R6 ;  /* 0x000000010f060824 */ /* 0x000fe200078e0206 */
[----:B------:R-:W-:Y:S01]  /*1070*/  SHF.R.S32.HI R113, RZ, 0x1f, R124 ;  /* 0x0000001fff717819 */ /* 0x000fe2000001147c */
[----:B------:R-:W-:Y:S01]  /*1080*/  IMAD.IADD R15, R22, 0x1, R19 ;  /* 0x00000001160f7824 */ /* 0x000fe200078e0213 */
[----:B------:R-:W-:Y:S01]  /*1090*/  LEA.HI R117, R117, R126, RZ, 0x3 ;  /* 0x0000007e75757211 */ /* 0x000fe200078f18ff */
[----:B------:R-:W-:Y:S01]  /*10a0*/  IMAD.SHL.U32 R123, R122, 0x40, RZ ;  /* 0x000000407a7b7824 */ /* 0x000fe200078e00ff */
[----:B------:R-:W-:Y:S01]  /*10b0*/  LEA.HI R113, R113, R124, RZ, 0x3 ;  /* 0x0000007c71717211 */ /* 0x000fe200078f18ff */
[----:B------:R-:W-:Y:S01]  /*10c0*/  IMAD.WIDE.U32 R166, R97, c[0x0][0x290], R24 ;  /* 0x0000a40061a67a25 */ /* 0x000fe200078e0018 */
[----:B------:R-:W-:Y:S02]  /*10d0*/  LOP3.LUT R117, R117, 0xfffffff8, RZ, 0xc0, !PT ;  /* 0xfffffff875757812 */ /* 0x000fe400078ec0ff */
[----:B------:R-:W-:Y:S01]  /*10e0*/  LOP3.LUT R123, R123, 0x1c0, RZ, 0xc0, !PT ;  /* 0x000001c07b7b7812 */ /* 0x000fe200078ec0ff */
[----:B---3--:R-:W-:Y:S01]  /*10f0*/  IMAD.WIDE.U32 R16, R97, c[0x0][0x290], R22 ;  /* 0x0000a40061107a25 */ /* 0x008fe200078e0016 */
[----:B------:R-:W-:-:S02]  /*1100*/  LOP3.LUT R113, R113, 0xfffffff8, RZ, 0xc0, !PT ;  /* 0xfffffff871717812 */ /* 0x000fc400078ec0ff */
[----:B------:R-:W-:Y:S01]  /*1110*/  SHF.R.U32.HI R111, RZ, 0x3, R123 ;  /* 0x00000003ff6f7819 */ /* 0x000fe2000001167b */
[----:B------:R-:W-:Y:S01]  /*1120*/  IMAD.IADD R163, R162, 0x1, R17 ;  /* 0x00000001a2a37824 */ /* 0x000fe200078e0211 */
[----:B------:R-:W-:Y:S01]  /*1130*/  SHF.R.S32.HI R108, RZ, 0x1f, R117 ;  /* 0x0000001fff6c7819 */ /* 0x000fe20000011475 */
[----:B------:R-:W-:Y:S01]  /*1140*/  IMAD.IADD R167, R167, 0x1, R162 ;  /* 0x00000001a7a77824 */ /* 0x000fe200078e02a2 */
[----:B------:R-:W-:Y:S01]  /*1150*/  SHF.R.S32.HI R104, RZ, 0x1f, R113 ;  /* 0x0000001fff687819 */ /* 0x000fe20000011471 */
[----:B------:R-:W-:Y:S01]  /*1160*/  IMAD.MOV.U32 R162, RZ, RZ, R16 ;  /* 0x000000ffffa27224 */ /* 0x000fe200078e0010 */
[----:B------:R-:W-:Y:S01]  /*1170*/  LEA.HI R16, R5, R82, RZ, 0x5 ;  /* 0x0000005205107211 */ /* 0x000fe200078f28ff */
[----:B------:R-:W-:Y:S01]  /*1180*/  IMAD R121, R4, 0x40, R97 ;  /* 0x0000004004797824 */ /* 0x000fe200078e0261 */
[----:B------:R-:W-:Y:S01]  /*1190*/  SHF.R.S32.HI R4, RZ, 0x1f, R125 ;  /* 0x0000001fff047819 */ /* 0x000fe2000001147d */
[----:B------:R-:W-:Y:S02]  /*11a0*/  IMAD.MOV.U32 R127, RZ, RZ, c[0x0][0x27c] ;  /* 0x00009f00ff7f7624 */ /* 0x000fe400078e00ff */
[----:B------:R-:W-:Y:S01]  /*11b0*/  IMAD.SHL.U32 R16, R16, 0x10, RZ ;  /* 0x0000001010107824 */ /* 0x000fe200078e00ff */
[----:B------:R-:W-:Y:S01]  /*11c0*/  LEA.HI R115, R4, R125, RZ, 0x3 ;  /* 0x0000007d04737211 */ /* 0x000fe200078f18ff */
[C---:B------:R-:W-:Y:S01]  /*11d0*/  IMAD R160, R97.reuse, c[0x0][0x284], R160 ;  /* 0x0000a10061a07a24 */ /* 0x040fe200078e02a0 */
[----:B------:R-:W-:Y:S01]  /*11e0*/  SHF.R.S32.HI R4, RZ, 0x1f, R15 ;  /* 0x0000001fff047819 */ /* 0x000fe2000001140f */
[----:B------:R-:W-:Y:S01]  /*11f0*/  IMAD.WIDE.U32 R164, R97, c[0x0][0x280], R24 ;  /* 0x0000a00061a47a25 */ /* 0x000fe200078e0018 */
[----:B------:R-:W-:-:S02]  /*1200*/  LOP3.LUT R16, R16, 0xfffffe00, RZ, 0xc0, !PT ;  /* 0xfffffe0010107812 */ /* 0x000fc400078ec0ff */
[----:B------:R-:W-:Y:S01]  /*1210*/  LEA.HI R119, R4, R15, RZ, 0x3 ;  /* 0x0000000f04777211 */ /* 0x000fe200078f18ff */
[----:B------:R-:W-:Y:S01]  /*1220*/  IMAD.WIDE.U32 R170, R192, c[0x0][0x1e8], RZ ;  /* 0x00007a00c0aa7a25 */ /* 0x000fe200078e00ff */
[----:B------:R-:W-:Y:S02]  /*1230*/  LOP3.LUT R4, R123, 0x18, R24, 0xf8, !PT ;  /* 0x000000187b047812 */ /* 0x000fe400078ef818 */
[----:B------:R-:W-:Y:S01]  /*1240*/  LOP3.LUT R115, R115, 0xfffffff8, RZ, 0xc0, !PT ;  /* 0xfffffff873737812 */ /* 0x000fe200078ec0ff */
[----:B------:R-:W-:Y:S01]  /*1250*/  IMAD.IADD R165, R165, 0x1, R160 ;  /* 0x00000001a5a57824 */ /* 0x000fe200078e02a0 */
[----:B------:R-:W-:Y:S01]  /*1260*/  LOP3.LUT R119, R119, 0xfffffff8, RZ, 0xc0, !PT ;  /* 0xfffffff877777812 */ /* 0x000fe200078ec0ff */
[----:B------:R-:W-:Y:S01]  /*1270*/  IMAD R99, R86, c[0x0][0x210], RZ ;  /* 0x0000840056637a24 */ /* 0x000fe200078e02ff */
[----:B------:R-:W-:Y:S01]  /*1280*/  SHF.R.S32.HI R106, RZ, 0x1f, R115 ;  /* 0x0000001fff6a7819 */ /* 0x000fe20000011473 */
[----:B-----5:R-:W-:Y:S01]  /*1290*/  IMAD.WIDE.U32 R166, R83, c[0x0][0x290], R166 ;  /* 0x0000a40053a67a25 */ /* 0x020fe200078e00a6 */
[----:B------:R-:W-:-:S03]  /*12a0*/  SHF.R.S32.HI R142, RZ, 0x1f, R119 ;  /* 0x0000001fff8e7819 */ /* 0x000fc60000011477 */
[----:B------:R-:W-:Y:S02]  /*12b0*/  IMAD.MOV.U32 R110, RZ, RZ, c[0x0][0x27c] ;  /* 0x00009f00ff6e7624 */ /* 0x000fe400078e00ff */
[----:B------:R-:W-:-:S04]  /*12c0*/  IMAD.WIDE.U32 R172, R192, c[0x0][0x210], RZ ;  /* 0x00008400c0ac7a25 */ /* 0x000fc800078e00ff */
[----:B------:R-:W-:Y:S02]  /*12d0*/  IMAD R99, R192, c[0x0][0x214], R99 ;  /* 0x00008500c0637a24 */ /* 0x000fe400078e0263 */
[----:B------:R-:W-:-:S04]  /*12e0*/  IMAD.WIDE.U32 R164, R83, c[0x0][0x280], R164 ;  /* 0x0000a00053a47a25 */ /* 0x000fc800078e00a4 */
[----:B------:R-:W-:-:S04]  /*12f0*/  IMAD.WIDE.U32 R162, R83, c[0x0][0x290], R162 ;  /* 0x0000a40053a27a25 */ /* 0x000fc800078e00a2 */
[----:B------:R-:W-:Y:S02]  /*1300*/  IMAD.MOV.U32 R53, RZ, RZ, RZ ;  /* 0x000000ffff357224 */ /* 0x000fe400078e00ff */
[----:B------:R-:W-:Y:S02]  /*1310*/  IMAD.MOV.U32 R67, RZ, RZ, 0x1 ;  /* 0x00000001ff437424 */ /* 0x000fe400078e00ff */
[----:B------:R-:W-:Y:S02]  /*1320*/  IMAD.SHL.U32 R110, R110, 0x2, RZ ;  /* 0x000000026e6e7824 */ /* 0x000fe400078e00ff */
[----:B------:R-:W-:Y:S01]  /*1330*/  IMAD.IADD R99, R173, 0x1, R99 ;  /* 0x00000001ad637824 */ /* 0x000fe200078e0263 */
[----:B--2---:R-:W-:Y:S01]  /*1340*/  @P3 SHF.R.S32.HI R169, RZ, 0x1f, R168 ;  /* 0x0000001fffa93819 */ /* 0x004fe200000114a8 */
[----:B------:R-:W-:Y:S02]  /*1350*/  @!P3 IMAD.MOV.U32 R168, RZ, RZ, R195 ;  /* 0x000000ffffa8b224 */ /* 0x000fe400078e00c3 */
[----:B------:R-:W-:Y:S01]  /*1360*/  @!P3 IMAD.MOV.U32 R169, RZ, RZ, R12 ;  /* 0x000000ffffa9b224 */ /* 0x000fe200078e000c */
[----:B------:R-:W-:Y:S01]  /*1370*/  BAR.SYNC.DEFER_BLOCKING 0x0 ;  /* 0x0000000000007b1d */ /* 0x000fe20000010000 */
[----:B------:R-:W-:Y:S01]  /*1380*/  @P2 LEA R20, P3, R26, c[0x0][0x250], 0x1 ;  /* 0x000094001a142a11 */ /* 0x000fe200078608ff */
[----:B------:R-:W-:-:S03]  /*1390*/  @P2 IMAD.SHL.U32 R12, R10, 0x2, RZ ;  /* 0x000000020a0c2824 */ /* 0x000fc600078e00ff */
[----:B------:R-:W-:Y:S02]  /*13a0*/  @P2 LEA.HI.X R21, R26, c[0x0][0x254], R3, 0x1, P3 ;  /* 0x000095001a152a11 */ /* 0x000fe400018f0c03 */
[----:B------:R-:W-:-:S04]  /*13b0*/  ISETP.GE.AND P3, PT, R24, c[0x0][0x27c], PT ;  /* 0x00009f0018007a0c */ /* 0x000fc80003f66270 */
[----:B------:R-:W-:-:S05]  /*13c0*/  SEL R9, RZ, c[0x0][0x27c], !P3 ;  /* 0x00009f00ff097a07 */ /* 0x000fca0005800000 */
[----:B------:R-:W-:-:S04]  /*13d0*/  IMAD.IADD R9, R24, 0x1, R9 ;  /* 0x0000000118097824 */ /* 0x000fc800078e0209 */
[----:B------:R-:W-:Y:S02]  /*13e0*/  @P3 LOP3.LUT R135, R135, 0x4, RZ, 0xfc, !PT ;  /* 0x0000000487873812 */ /* 0x000fe400078efcff */
[----:B------:R-:W-:Y:S01]  /*13f0*/  ISETP.GE.AND P3, PT, R15, c[0x0][0x27c], PT ;  /* 0x00009f000f007a0c */ /* 0x000fe20003f66270 */
[----:B------:R-:W-:Y:S01]  /*1400*/  @!PT LDS RZ, [RZ] ;  /* 0x00000000fffff984 */ /* 0x000fe20000000800 */
[----:B------:R-:W-:Y:S01]  /*1410*/  @!PT LDS RZ, [RZ] ;  /* 0x00000000fffff984 */ /* 0x000fe20000000800 */
[----:B------:R-:W-:Y:S01]  /*1420*/  @!PT LDS RZ, [RZ] ;  /* 0x00000000fffff984 */ /* 0x000fe20000000800 */
[----:B------:R1:W-:Y:S01]  /*1430*/  @P2 LDGSTS.E.BYPASS.LTC128B.128 [R12+0x100], [R20.64], !P6 ;  /* 0x00100000140c2fae */ /* 0x0003e2000f101d46 */
[----:B------:R-:W-:Y:S02]  /*1440*/  SHF.R.S32.HI R116, RZ, 0x1f, R9 ;  /* 0x0000001fff747819 */ /* 0x000fe40000011409 */
[----:B------:R-:W-:Y:S01]  /*1450*/  SEL R2, RZ, c[0x0][0x27c], !P3 ;  /* 0x00009f00ff027a07 */ /* 0x000fe20005800000 */
[----:B------:R1:W-:Y:S01]  /*1460*/  @P2 LDGSTS.E.BYPASS.LTC128B.128 [R12+0x2100], [R20.64+0x80], !P4 ;  /* 0x02100080140c2fae */ /* 0x0003e2000e101d46 */
[----:B------:R-:W-:Y:S02]  /*1470*/  LOP3.LUT R135, R135, 0xfffffffd, RZ, 0xc0, !PT ;  /* 0xfffffffd87877812 */ /* 0x000fe400078ec0ff */
[----:B------:R-:W-:Y:S01]  /*1480*/  LEA.HI R0, R116, R9, RZ, 0x3 ;  /* 0x0000000974007211 */ /* 0x000fe200078f18ff */
[----:B------:R1:W-:Y:S01]  /*1490*/  @P2 LDGSTS.E.BYPASS.LTC128B.128 [R12+0x4100], [R20.64+0x100], !P5 ;  /* 0x04100100140c2fae */ /* 0x0003e2000e901d46 */
[----:B------:R-:W-:-:S02]  /*14a0*/  @P1 IADD3 R7, P2, R109, R26, RZ ;  /* 0x0000001a6d071210 */ /* 0x000fc40007f5e0ff */
[----:B------:R-:W-:Y:S02]  /*14b0*/  LEA.HI R116, R116, R9, RZ, 0x6 ;  /* 0x0000000974747211 */ /* 0x000fe400078f30ff */
[----:B------:R-:W-:Y:S01]  /*14c0*/  LOP3.LUT R137, R0, 0xfffffff8, RZ, 0xc0, !PT ;  /* 0xfffffff800897812 */ /* 0x000fe200078ec0ff */
[----:B------:R-:W-:Y:S01]  /*14d0*/  @P1 IMAD.X R8, R100, 0x1, R3, P2 ;  /* 0x0000000164081824 */ /* 0x000fe200010e0603 */
[C---:B------:R-:W-:Y:S01]  /*14e0*/  @P1 LEA R26, P2, R7.reuse, c[0x0][0x250], 0x1 ;  /* 0x00009400071a1a11 */ /* 0x040fe200078408ff */
[----:B------:R-:W-:Y:S01]  /*14f0*/  @P1 IMAD.SHL.U32 R3, R10, 0x2, RZ ;  /* 0x000000020a031824 */ /* 0x000fe200078e00ff */
[----:B------:R-:W-:Y:S01]  /*1500*/  SHF.R.S32.HI R136, RZ, 0x1f, R137 ;  /* 0x0000001fff887819 */ /* 0x000fe20000011489 */
[----:B------:R-:W-:Y:S01]  /*1510*/  IMAD.SHL.U32 R116, R116, 0x40, RZ ;  /* 0x0000004074747824 */ /* 0x000fe200078e00ff */
[----:B------:R-:W-:Y:S02]  /*1520*/  @P1 LEA.HI.X R27, R7, c[0x0][0x254], R8, 0x1, P2 ;  /* 0x00009500071b1a11 */ /* 0x000fe400010f0c08 */
[----:B------:R-:W-:-:S02]  /*1530*/  SHF.R.S32.HI R118, RZ, 0x3, R0 ;  /* 0x00000003ff767819 */ /* 0x000fc40000011400 */
[----:B------:R-:W-:Y:S01]  /*1540*/  LOP3.LUT R116, R116, 0xfffff000, RZ, 0xc0, !PT ;  /* 0xfffff00074747812 */ /* 0x000fe200078ec0ff */
[----:B------:R2:W-:Y:S01]  /*1550*/  @P1 LDGSTS.E.BYPASS.LTC128B.128 [R3+0x1100], [R26.64], !P6 ;  /* 0x011000001a031fae */ /* 0x0005e2000f101d46 */
[C---:B------:R-:W-:Y:S01]  /*1560*/  SHF.L.U64.HI R136, R137.reuse, 0x1, R136 ;  /* 0x0000000189887819 */ /* 0x040fe20000010288 */
[----:B------:R-:W-:Y:S02]  /*1570*/  IMAD.SHL.U32 R137, R137, 0x2, RZ ;  /* 0x0000000289897824 */ /* 0x000fe400078e00ff */
[----:B------:R2:W-:Y:S04]  /*1580*/  @P1 LDGSTS.E.BYPASS.LTC128B.128 [R3+0x3100], [R26.64+0x80], !P4 ;  /* 0x031000801a031fae */ /* 0x0005e8000e101d46 */
[----:B------:R2:W-:Y:S01]  /*1590*/  @P1 LDGSTS.E.BYPASS.LTC128B.128 [R3+0x5100], [R26.64+0x100], !P5 ;  /* 0x051001001a031fae */ /* 0x0005e2000e901d46 */
[----:B-1----:R-:W-:-:S03]  /*15a0*/  IADD3 R20, R22, 0x20, RZ ;  /* 0x0000002016147810 */ /* 0x002fc60007ffe0ff */
[----:B------:R-:W0:Y:S01]  /*15b0*/  LDGDEPBAR ;  /* 0x00000000000079af */ /* 0x000e220000000000 */
[----:B------:R-:W-:Y:S01]  /*15c0*/  @P0 LEA R12, P2, R14, c[0x0][0x220], 0x1 ;  /* 0x000088000e0c0a11 */ /* 0x000fe200078408ff */
[----:B------:R-:W-:-:S03]  /*15d0*/  IMAD.IADD R17, R22, 0x1, R20 ;  /* 0x0000000116117824 */ /* 0x000fc600078e0214 */
[----:B------:R-:W-:Y:S01]  /*15e0*/  @P0 LEA.HI.X R13, R14, c[0x0][0x224], R6, 0x1, P2 ;  /* 0x000089000e0d0a11 */ /* 0x000fe200010f0c06 */
[----:B------:R-:W-:Y:S01]  /*15f0*/  @P0 IMAD.SHL.U32 R6, R10, 0x2, RZ ;  /* 0x000000020a060824 */ /* 0x000fe200078e00ff */
[C---:B------:R-:W-:Y:S01]  /*1600*/  @P0 LEA R28, P1, R96.reuse, R12, 0x1 ;  /* 0x0000000c601c0211 */ /* 0x040fe200078208ff */
[----:B------:R-:W-:Y:S01]  /*1610*/  IMAD.MOV.U32 R14, RZ, RZ, c[0x0][0x290] ;  /* 0x0000a400ff0e7624 */ /* 0x000fe200078e00ff */
[----:B------:R-:W-:Y:S02]  /*1620*/  ISETP.GE.AND P2, PT, R17, c[0x0][0x27c], PT ;  /* 0x00009f0011007a0c */ /* 0x000fe40003f46270 */
[----:B------:R-:W-:Y:S01]  /*1630*/  @P0 LEA.HI.X R29, R96, R13, R95, 0x1, P1 ;  /* 0x0000000d601d0211 */ /* 0x000fe200008f0c5f */
[----:B------:R1:W-:Y:S01]  /*1640*/  @P0 LDGSTS.E.BYPASS.LTC128B.128 [R6+0x12100], [R12.64], !P6 ;  /* 0x121000000c060fae */ /* 0x0003e2000f101d46 */
[----:B------:R-:W-:Y:S01]  /*1650*/  SEL R8, RZ, c[0x0][0x27c], !P2 ;  /* 0x00009f00ff087a07 */ /* 0x000fe20005000000 */
[----:B------:R-:W-:Y:S01]  /*1660*/  IMAD.SHL.U32 R103, R14, 0x40, RZ ;  /* 0x000000400e677824 */ /* 0x000fe200078e00ff */
[----:B------:R-:W-:Y:S01]  /*1670*/  ISETP.NE.AND P1, PT, R132, c[0x0][0x2b8], PT ;  /* 0x0000ae0084007a0c */ /* 0x000fe20003f25270 */
[----:B------:R1:W-:Y:S01]  /*1680*/  @P0 LDGSTS.E.BYPASS.LTC128B.128 [R6+0x14100], [R12.64+0x80], !P4 ;  /* 0x141000800c060fae */ /* 0x0003e2000e101d46 */
[--C-:B------:R-:W-:Y:S01]  /*1690*/  SHF.R.S32.HI R120, RZ, 0x1f, R17.reuse ;  /* 0x0000001fff787819 */ /* 0x100fe20000011411 */
[----:B------:R-:W-:Y:S01]  /*16a0*/  IMAD.IADD R7, R8, 0x1, R17 ;  /* 0x0000000108077824 */ /* 0x000fe200078e0211 */
[----:B------:R-:W-:Y:S01]  /*16b0*/  SHF.L.U64.HI R101, R14, R105, c[0x0][0x294] ;  /* 0x0000a5000e657619 */ /* 0x000fe20000010269 */
[----:B------:R1:W-:Y:S01]  /*16c0*/  @P0 LDGSTS.E.BYPASS.LTC128B.128 [R6+0x16100], [R12.64+0x100], !P5 ;  /* 0x161001000c060fae */ /* 0x0003e2000e901d46 */
[----:B------:R-:W-:Y:S01]  /*16d0*/  LEA.HI R120, R120, R17, RZ, 0x3 ;  /* 0x0000001178787211 */ /* 0x000fe200078f18ff */
[----:B--2---:R-:W-:Y:S01]  /*16e0*/  IMAD.IADD R3, R2, 0x1, R15 ;  /* 0x0000000102037824 */ /* 0x004fe200078e020f */
[----:B------:R-:W-:Y:S01]  /*16f0*/  @P2 LOP3.LUT R135, R135, 0x2, RZ, 0xfc, !PT ;  /* 0x0000000287872812 */ /* 0x000fe200078efcff */
[----:B------:R2:W-:Y:S01]  /*1700*/  @P0 LDGSTS.E.BYPASS.LTC128B.128 [R6+0x13100], [R28.64], !P6 ;  /* 0x131000001c060fae */ /* 0x0005e2000f101d46 */
[----:B------:R-:W-:-:S02]  /*1710*/  SHF.R.S32.HI R114, RZ, 0x1f, R7 ;  /* 0x0000001fff727819 */ /* 0x000fc40000011407 */
[----:B------:R-:W-:Y:S01]  /*1720*/  SHF.R.S32.HI R112, RZ, 0x1f, R3 ;  /* 0x0000001fff707819 */ /* 0x000fe20000011403 */
[----:B------:R2:W-:Y:S01]  /*1730*/  @P0 LDGSTS.E.BYPASS.LTC128B.128 [R6+0x15100], [R28.64+0x80], !P4 ;  /* 0x151000801c060fae */ /* 0x0005e2000e101d46 */
[----:B------:R-:W-:Y:S02]  /*1740*/  LOP3.LUT R135, R135, 0xfffffff7, RZ, 0xc0, !PT ;  /* 0xfffffff787877812 */ /* 0x000fe400078ec0ff */
[-C--:B------:R-:W-:Y:S01]  /*1750*/  LEA.HI R144, R112, R3.reuse, RZ, 0x3 ;  /* 0x0000000370907211 */ /* 0x080fe200078f18ff */
[----:B------:R2:W-:Y:S01]  /*1760*/  @P0 LDGSTS.E.BYPASS.LTC128B.128 [R6+0x17100], [R28.64+0x100], !P5 ;  /* 0x171001001c060fae */ /* 0x0005e2000e901d46 */
[----:B------:R-:W-:Y:S02]  /*1770*/  LOP3.LUT P0, RZ, R122, 0x4, RZ, 0xc0, !PT ;  /* 0x000000047aff7812 */ /* 0x000fe4000780c0ff */
[----:B------:R-:W-:Y:S01]  /*1780*/  LEA.HI R112, R112, R3, RZ, 0x6 ;  /* 0x0000000370707211 */ /* 0x000fe200078f30ff */
[----:B------:R-:W0:Y:S01]  /*1790*/  LDGDEPBAR ;  /* 0x00000000000079af */ /* 0x000e220000000000 */
[----:B------:R-:W-:-:S02]  /*17a0*/  LEA.HI R2, R114, R7, RZ, 0x3 ;  /* 0x0000000772027211 */ /* 0x000fc400078f18ff */
[----:B------:R-:W-:Y:S01]  /*17b0*/  LEA.HI R114, R114, R7, RZ, 0x6 ;  /* 0x0000000772727211 */ /* 0x000fe200078f30ff */
[----:B------:R-:W-:Y:S01]  /*17c0*/  IMAD.SHL.U32 R112, R112, 0x40, RZ ;  /* 0x0000004070707824 */ /* 0x000fe200078e00ff */
[----:B------:R-:W-:Y:S02]  /*17d0*/  @P3 LOP3.LUT R135, R135, 0x8, RZ, 0xfc, !PT ;  /* 0x0000000887873812 */ /* 0x000fe400078efcff */
[----:B------:R-:W-:Y:S01]  /*17e0*/  LOP3.LUT R8, R123, 0x38, R2, 0xf8, !PT ;  /* 0x000000387b087812 */ /* 0x000fe200078ef802 */
[----:B------:R-:W-:Y:S01]  /*17f0*/  IMAD.SHL.U32 R114, R114, 0x40, RZ ;  /* 0x0000004072727824 */ /* 0x000fe200078e00ff */
[----:B------:R-:W-:Y:S01]  /*1800*/  LOP3.LUT R135, R135, 0xffffffef, RZ, 0xc0, !PT ;  /* 0xffffffef87877812 */ /* 0x000fe200078ec0ff */
[----:B-1----:R-:W-:Y:S01]  /*1810*/  IMAD.WIDE.U32 R12, R97, c[0x0][0x280], R22 ;  /* 0x0000a000610c7a25 */ /* 0x002fe200078e0016 */
[----:B------:R-:W-:Y:S02]  /*1820*/  LOP3.LUT R112, R112, 0xfffff000, RZ, 0xc0, !PT ;  /* 0xfffff00070707812 */ /* 0x000fe400078ec0ff */
[----:B------:R-:W-:Y:S01]  /*1830*/  @P0 LOP3.LUT R135, R135, 0x10, RZ, 0xfc, !PT ;  /* 0x0000001087870812 */ /* 0x000fe200078efcff */
[----:B------:R-:W-:Y:S01]  /*1840*/  IMAD.IADD R161, R160, 0x1, R13 ;  /* 0x00000001a0a17824 */ /* 0x000fe200078e020d */
[----:B------:R-:W-:Y:S01]  /*1850*/  ISETP.GE.AND P0, PT, R127, 0x1, PT ;  /* 0x000000017f00780c */ /* 0x000fe20003f06270 */
[----:B------:R-:W-:Y:S01]  /*1860*/  IMAD.MOV.U32 R160, RZ, RZ, R12 ;  /* 0x000000ffffa07224 */ /* 0x000fe200078e000c */
[----:B------:R-:W-:Y:S01]  /*1870*/  LOP3.LUT R135, R135, 0xffffffbf, RZ, 0xc0, !PT ;  /* 0xffffffbf87877812 */ /* 0x000fe200078ec0ff */
[----:B------:R-:W-:Y:S01]  /*1880*/  IMAD.MOV.U32 R12, RZ, RZ, c[0x0][0x280] ;  /* 0x0000a000ff0c7624 */ /* 0x000fe200078e00ff */
[----:B------:R-:W-:Y:S01]  /*1890*/  LOP3.LUT R5, R8, R111, RZ, 0x3c, !PT ;  /* 0x0000006f08057212 */ /* 0x000fe200078e3cff */
[----:B------:R-:W-:Y:S01]  /*18a0*/  IMAD.WIDE.U32 R160, R83, c[0x0][0x280], R160 ;  /* 0x0000a00053a07a25 */ /* 0x000fe200078e00a0 */
[----:B------:R-:W-:-:S02]  /*18b0*/  LOP3.LUT R114, R114, 0xfffff000, RZ, 0xc0, !PT ;  /* 0xfffff00072727812 */ /* 0x000fc400078ec0ff */
[C---:B--2---:R-:W-:Y:S01]  /*18c0*/  LOP3.LUT R6, R123.reuse, 0x38, R0, 0xf8, !PT ;  /* 0x000000387b067812 */ /* 0x044fe200078ef800 */
[----:B------:R-:W-:Y:S01]  /*18d0*/  IMAD.SHL.U32 R107, R12, 0x40, RZ ;  /* 0x000000400c6b7824 */ /* 0x000fe200078e00ff */
[----:B------:R-:W-:Y:S02]  /*18e0*/  LOP3.LUT R139, R2, 0xfffffff8, RZ, 0xc0, !PT ;  /* 0xfffffff8028b7812 */ /* 0x000fe400078ec0ff */
[-C--:B------:R-:W-:Y:S02]  /*18f0*/  LOP3.LUT R7, R6, R111.reuse, RZ, 0x3c, !PT ;  /* 0x0000006f06077212 */ /* 0x080fe400078e3cff */
[----:B------:R-:W-:Y:S02]  /*1900*/  LOP3.LUT R6, R123, 0x38, R144, 0xf8, !PT ;  /* 0x000000387b067812 */ /* 0x000fe400078ef890 */
[----:B------:R-:W-:Y:S01]  /*1910*/  IADD3 R116, R7, R116, R16 ;  /* 0x0000007407747210 */ /* 0x000fe20007ffe010 */
[----:B------:R-:W-:Y:S01]  /*1920*/  IMAD R7, R169, c[0x0][0x2b0], RZ ;  /* 0x0000ac00a9077a24 */ /* 0x000fe200078e02ff */
[----:B------:R-:W-:-:S02]  /*1930*/  LOP3.LUT R3, R6, R111, RZ, 0x3c, !PT ;  /* 0x0000006f06037212 */ /* 0x000fc400078e3cff */
[----:B------:R-:W-:Y:S01]  /*1940*/  SHF.R.S32.HI R6, RZ, 0x1f, R83 ;  /* 0x0000001fff067819 */ /* 0x000fe20000011453 */
[----:B------:R-:W-:Y:S01]  /*1950*/  IMAD R7, R168, c[0x0][0x2b4], R7 ;  /* 0x0000ad00a8077a24 */ /* 0x000fe200078e0207 */
[--C-:B------:R-:W-:Y:S01]  /*1960*/  IADD3 R112, R3, R112, R16.reuse ;  /* 0x0000007003707210 */ /* 0x100fe20007ffe010 */
[----:B------:R-:W-:Y:S01]  /*1970*/  IMAD R3, R86, c[0x0][0x1e8], RZ ;  /* 0x00007a0056037a24 */ /* 0x000fe200078e02ff */
[----:B------:R-:W-:Y:S01]  /*1980*/  LOP3.LUT R141, R144, 0xfffffff8, RZ, 0xc0, !PT ;  /* 0xfffffff8908d7812 */ /* 0x000fe200078ec0ff */
[----:B------:R-:W-:Y:S01]  /*1990*/  IMAD R8, R6, c[0x0][0x290], RZ ;  /* 0x0000a40006087a24 */ /* 0x000fe200078e02ff */
[----:B------:R-:W-:Y:S01]  /*19a0*/  LOP3.LUT R135, R135, 0xffffffdf, RZ, 0xc0, !PT ;  /* 0xffffffdf87877812 */ /* 0x000fe200078ec0ff */
[----:B------:R-:W-:Y:S01]  /*19b0*/  IMAD R3, R192, c[0x0][0x1ec], R3 ;  /* 0x00007b00c0037a24 */ /* 0x000fe200078e0203 */
[----:B------:R-:W-:Y:S01]  /*19c0*/  IADD3 R114, R5, R114, R16 ;  /* 0x0000007205727210 */ /* 0x000fe20007ffe010 */
[----:B------:R-:W-:Y:S01]  /*19d0*/  IMAD R6, R6, c[0x0][0x280], RZ ;  /* 0x0000a00006067a24 */ /* 0x000fe200078e02ff */
[----:B------:R-:W-:Y:S01]  /*19e0*/  SHF.R.S32.HI R138, RZ, 0x1f, R139 ;  /* 0x0000001fff8a7819 */ /* 0x000fe2000001148b */
[----:B------:R-:W-:Y:S01]  /*19f0*/  IMAD.IADD R102, R171, 0x1, R3 ;  /* 0x00000001ab667824 */ /* 0x000fe200078e0203 */
[----:B------:R-:W-:Y:S01]  /*1a00*/  LOP3.LUT R3, R4, R111, RZ, 0x3c, !PT ;  /* 0x0000006f04037212 */ /* 0x000fe200078e3cff */
[C---:B------:R-:W-:Y:S01]  /*1a10*/  IMAD R129, R83.reuse, c[0x0][0x294], R8 ;  /* 0x0000a50053817a24 */ /* 0x040fe200078e0208 */
[----:B------:R-:W-:Y:S01]  /*1a20*/  SHF.R.S32.HI R140, RZ, 0x1f, R141 ;  /* 0x0000001fff8c7819 */ /* 0x000fe2000001148d */
[----:B------:R-:W-:Y:S01]  /*1a30*/  IMAD R5, R83, c[0x0][0x284], R6 ;  /* 0x0000a10053057a24 */ /* 0x000fe200078e0206 */
[----:B------:R-:W-:Y:S01]  /*1a40*/  LOP3.LUT R120, R120, 0xfffffff8, RZ, 0xc0, !PT ;  /* 0xfffffff878787812 */ /* 0x000fe200078ec0ff */
[----:B------:R-:W-:Y:S01]  /*1a50*/  IMAD.WIDE.U32 R168, R168, c[0x0][0x2b0], RZ ;  /* 0x0000ac00a8a87a25 */ /* 0x000fe200078e00ff */
[----:B------:R-:W-:-:S02]  /*1a60*/  @P1 LOP3.LUT R135, R135, 0x20, RZ, 0xfc, !PT ;  /* 0x0000002087871812 */ /* 0x000fc400078efcff */
[----:B------:R-:W-:Y:S01]  /*1a70*/  SHF.L.U64.HI R105, R12, R105, c[0x0][0x284] ;  /* 0x0000a1000c697619 */ /* 0x000fe20000010269 */
[----:B------:R-:W-:Y:S01]  /*1a80*/  IMAD.IADD R131, R167, 0x1, R129 ;  /* 0x00000001a7837824 */ /* 0x000fe200078e0281 */
[----:B------:R-:W-:Y:S01]  /*1a90*/  SHF.L.U64.HI R138, R139, 0x1, R138 ;  /* 0x000000018b8a7819 */ /* 0x000fe2000001028a */
[----:B------:R-:W-:Y:S01]  /*1aa0*/  IMAD.IADD R98, R169, 0x1, R7 ;  /* 0x00000001a9627824 */ /* 0x000fe200078e0207 */
[----:B------:R-:W-:Y:S01]  /*1ab0*/  SHF.L.U64.HI R140, R141, 0x1, R140 ;  /* 0x000000018d8c7819 */ /* 0x000fe2000001028c */
[----:B------:R-:W-:Y:S01]  /*1ac0*/  IMAD.IADD R0, R3, 0x1, R16 ;  /* 0x0000000103007824 */ /* 0x000fe200078e0210 */
[C---:B------:R-:W-:Y:S01]  /*1ad0*/  IADD3 R14, R22.reuse, 0x50, RZ ;  /* 0x00000050160e7810 */ /* 0x040fe20007ffe0ff */
[----:B------:R-:W-:Y:S01]  /*1ae0*/  IMAD.IADD R129, R129, 0x1, R163 ;  /* 0x0000000181817824 */ /* 0x000fe200078e02a3 */
[C---:B------:R-:W-:Y:S01]  /*1af0*/  IADD3 R13, R22.reuse, 0x30, RZ ;  /* 0x00000030160d7810 */ /* 0x040fe20007ffe0ff */
[----:B------:R-:W-:Y:S01]  /*1b00*/  IMAD.IADD R130, R165, 0x1, R5 ;  /* 0x00000001a5827824 */ /* 0x000fe200078e0205 */
[----:B------:R-:W-:Y:S01]  /*1b10*/  IADD3 R12, R22, 0x10, RZ ;  /* 0x00000010160c7810 */ /* 0x000fe20007ffe0ff */
[----:B------:R-:W-:Y:S01]  /*1b20*/  IMAD.IADD R128, R5, 0x1, R161 ;  /* 0x0000000105807824 */ /* 0x000fe200078e02a1 */
[----:B------:R-:W-:Y:S01]  /*1b30*/  SHF.R.S32.HI R143, RZ, 0x1f, R120 ;  /* 0x0000001fff8f7819 */ /* 0x000fe20000011478 */
[----:B------:R-:W-:Y:S01]  /*1b40*/  IMAD.SHL.U32 R139, R139, 0x2, RZ ;  /* 0x000000028b8b7824 */ /* 0x000fe200078e00ff */
[----:B------:R-:W-:Y:S01]  /*1b50*/  SHF.R.S32.HI R145, RZ, 0x3, R2 ;  /* 0x00000003ff917819 */ /* 0x000fe20000011402 */
[----:B------:R-:W-:Y:S01]  /*1b60*/  IMAD.SHL.U32 R141, R141, 0x2, RZ ;  /* 0x000000028d8d7824 */ /* 0x000fe200078e00ff */
[----:B------:R-:W-:-:S02]  /*1b70*/  SHF.R.S32.HI R144, RZ, 0x3, R144 ;  /* 0x00000003ff907819 */ /* 0x000fc40000011490 */
[----:B------:R-:W-:Y:S02]  /*1b80*/  @P0 LOP3.LUT R135, R135, 0x40, RZ, 0xfc, !PT ;  /* 0x0000004087870812 */ /* 0x000fe400078efcff */
.L_x_827:
[----:B------:R-:W-:Y:S01]  /*1b90*/  ISETP.NE.AND P1, PT, R132, c[0x0][0x2b8], PT ;  /* 0x0000ae0084007a0c */ /* 0x000fe20003f25270 */
[----:B------:R-:W-:Y:S01]  /*1ba0*/  IMAD.SHL.U32 R148, R18, 0x40, RZ ;  /* 0x0000004012947824 */ /* 0x000fe200078e00ff */
[----:B------:R-:W-:Y:S01]  /*1bb0*/  LOP3.LUT P2, RZ, R122, 0x4, RZ, 0xc0, !PT ;  /* 0x000000047aff7812 */ /* 0x000fe2000784c0ff */
[----:B------:R-:W-:Y:S01]  /*1bc0*/  IMAD.MOV.U32 R147, RZ, RZ, RZ ;  /* 0x000000ffff937224 */ /* 0x000fe200078e00ff */
[----:B------:R-:W-:Y:S04]  /*1bd0*/  DEPBAR.LE SB0, 0x2 ;  /* 0x000080800000791a */ /* 0x000fe80000000000 */
[----:B------:R-:W-:Y:S01]  /*1be0*/  IMAD.IADD R3, R121, 0x1, R148 ;  /* 0x0000000179037824 */ /* 0x000fe200078e0294 */
[----:B------:R-:W-:Y:S01]  /*1bf0*/  BSSY B1, `(.L_x_803) ;  /* 0x00003f5000017945 */ /* 0x000fe20003800000 */
[----:B------:R-:W-:Y:S02]  /*1c00*/  IMAD R2, R53, 0x3000, R0 ;  /* 0x0000300035027824 */ /* 0x000fe400078e0200 */
[----:B------:R-:W-:Y:S01]  /*1c10*/  IMAD.IADD R146, R90, 0x1, R3 ;  /* 0x000000015a927824 */ /* 0x000fe200078e0203 */
[----:B------:R-:W-:Y:S02]  /*1c20*/  ISETP.GE.AND P0, PT, R3, R89, PT ;  /* 0x000000590300720c */ /* 0x000fe40003f06270 */
[----:B------:R-:W-:Y:S01]  /*1c30*/  IADD3 R149, R2, 0x20, RZ ;  /* 0x0000002002957810 */ /* 0x000fe20007ffe0ff */
[----:B------:R-:W-:Y:S01]  /*1c40*/  @P1 IMAD.HI.U32 R4, R146, c[0x0][0x2bc], RZ ;  /* 0x0000af0092041a27 */ /* 0x000fe200078e00ff */
[----:B------:R-:W-:Y:S02]  /*1c50*/  ISETP.GT.OR P0, PT, R121, 0x3f, P0 ;  /* 0x0000003f7900780c */ /* 0x000fe40000704670 */
[C---:B------:R-:W-:Y:S01]  /*1c60*/  @P2 IADD3 R149, R2.reuse, -0x20, RZ ;  /* 0xffffffe002952810 */ /* 0x040fe20007ffe0ff */
[----:B------:R-:W-:Y:S01]  /*1c70*/  IMAD.MOV.U32 R3, RZ, RZ, R146 ;  /* 0x000000ffff037224 */ /* 0x000fe200078e0092 */
[----:B------:R-:W-:Y:S02]  /*1c80*/  @P1 SHF.R.U32.HI R3, RZ, c[0x0][0x2c0], R4 ;  /* 0x0000b000ff031a19 */ /* 0x000fe40000011604 */
[----:B------:R-:W-:Y:S02]  /*1c90*/  ISETP.GE.AND P2, PT, R127, 0x1, PT ;  /* 0x000000017f00780c */ /* 0x000fe40003f46270 */
[----:B------:R-:W-:Y:S02]  /*1ca0*/  LEA R150, R2, 0x100, 0x1 ;  /* 0x0000010002967811 */ /* 0x000fe400078e08ff */
[----:B------:R-:W-:Y:S03]  /*1cb0*/  LEA R149, R149, 0x100, 0x1 ;  /* 0x0000010095957811 */ /* 0x000fe600078e08ff */
[C---:B-1----:R-:W-:Y:S04]  /*1cc0*/  @!P0 IADD3 R5, P1, R3.reuse, R168, RZ ;  /* 0x000000a803058210 */ /* 0x042fe80007f3e0ff */
[----:B------:R-:W-:Y:S01]  /*1cd0*/  @!P0 LEA.HI.X.SX32 R4, R3, R98, 0x1, P1 ;  /* 0x0000006203048211 */ /* 0x000fe200008f0eff */
[----:B------:R-:W-:Y:S01]  /*1ce0*/  IMAD.MOV R3, RZ, RZ, -R3 ;  /* 0x000000ffff037224 */ /* 0x000fe200078e0a03 */
[----:B------:R-:W-:Y:S03]  /*1cf0*/  @!P0 LEA R6, P1, R5, c[0x0][0x2a0], 0x2 ;  /* 0x0000a80005068a11 */ /* 0x000fe600078210ff */
[----:B------:R-:W-:Y:S01]  /*1d00*/  IMAD R146, R3, c[0x0][0x2b8], R146 ;  /* 0x0000ae0003927a24 */ /* 0x000fe200078e0292 */
[----:B------:R-:W-:Y:S05]  /*1d10*/  @!P0 LEA.HI.X R7, R5, c[0x0][0x2a4], R4, 0x2, P1 ;  /* 0x0000a90005078a11 */ /* 0x000fea00008f1404 */
[----:B------:R1:W5:Y:S04]  /*1d20*/  @!P0 LDG.E R147, [R6.64] ;  /* 0x0000000606938981 */ /* 0x000368000c1e1900 */
[----:B------:R-:W-:Y:S06]  /*1d30*/  BAR.SYNC.DEFER_BLOCKING 0x0 ;  /* 0x0000000000007b1d */ /* 0x000fec0000010000 */
[----:B---3--:R-:W-:-:S05]  /*1d40*/  @!P2 BRA `(.L_x_804) ;  /* 0x00003ad00000a947 */ /* 0x008fca0003800000 */
[----:B-1----:R-:W-:Y:S01]  /*1d50*/  IMAD.WIDE.U32 R6, R146, c[0x0][0x1e0], RZ ;  /* 0x0000780092067a25 */ /* 0x002fe200078e00ff */
[----:B------:R-:W-:Y:S02]  /*1d60*/  SHF.R.S32.HI R152, RZ, 0x1f, R146 ;  /* 0x0000001fff987819 */ /* 0x000fe40000011492 */
[----:B-----5:R-:W-:Y:S01]  /*1d70*/  SHF.R.S32.HI R151, RZ, 0x1f, R147 ;  /* 0x0000001fff977819 */ /* 0x020fe20000011493 */
[----:B------:R-:W-:Y:S01]  /*1d80*/  IMAD.WIDE.U32 R8, R107, R18, RZ ;  /* 0x000000126b087225 */ /* 0x000fe200078e00ff */
[----:B------:R-:W-:Y:S03]  /*1d90*/  IADD3 R148, -R148, R89, RZ ;  /* 0x0000005994947210 */ /* 0x000fe60007ffe1ff */
[----:B------:R-:W-:Y:S01]  /*1da0*/  IMAD R2, R152, c[0x0][0x1e0], RZ ;  /* 0x0000780098027a24 */ /* 0x000fe200078e02ff */
[----:B------:R-:W-:Y:S01]  /*1db0*/  IMNMX R148, R148, 0x40, PT ;  /* 0x0000004094947817 */ /* 0x000fe20003800200 */
[----:B------:R-:W-:Y:S02]  /*1dc0*/  IMAD R5, R151, c[0x0][0x1f0], RZ ;  /* 0x00007c0097057a24 */ /* 0x000fe400078e02ff */
[----:B------:R-:W-:Y:S02]  /*1dd0*/  IMAD R2, R146, c[0x0][0x1e4], R2 ;  /* 0x0000790092027a24 */ /* 0x000fe400078e0202 */
[----:B------:R-:W-:Y:S03]  /*1de0*/  IMAD R5, R147, c[0x0][0x1f4], R5 ;  /* 0x00007d0093057a24 */ /* 0x000fe600078e0205 */
[----:B------:R-:W-:Y:S02]  /*1df0*/  IADD3 R7, R7, R2, RZ ;  /* 0x0000000207077210 */ /* 0x000fe40007ffe0ff */
[----:B------:R-:W-:Y:S03]  /*1e00*/  SHF.R.S32.HI R2, RZ, 0x1f, R18 ;  /* 0x0000001fff027819 */ /* 0x000fe60000011412 */
[----:B------:R-:W-:Y:S05]  /*1e10*/  IMAD.WIDE.U32 R6, R147, c[0x0][0x1f0], R6 ;  /* 0x00007c0093067a25 */ /* 0x000fea00078e0006 */
[----:B------:R-:W-:Y:S04]  /*1e20*/  IADD3 R3, P0, R170, R6, RZ ;  /* 0x00000006aa037210 */ /* 0x000fe80007f1e0ff */
[----:B------:R-:W-:Y:S01]  /*1e30*/  IADD3.X R4, R102, R7, R5, P0, !PT ;  /* 0x0000000766047210 */ /* 0x000fe200007fe405 */
[-C--:B------:R-:W-:Y:S01]  /*1e40*/  IMAD R5, R101, R18.reuse, RZ ;  /* 0x0000001265057224 */ /* 0x080fe200078e02ff */
[----:B------:R-:W-:Y:S01]  /*1e50*/  LEA R66, P0, R3, c[0x0][0x1c8], 0x1 ;  /* 0x0000720003427a11 */ /* 0x000fe200078008ff */
[-C--:B------:R-:W-:Y:S03]  /*1e60*/  IMAD.WIDE.U32 R6, R103, R18.reuse, RZ ;  /* 0x0000001267067225 */ /* 0x080fe600078e00ff */
[----:B------:R-:W-:Y:S01]  /*1e70*/  LEA.HI.X R4, R3, c[0x0][0x1cc], R4, 0x1, P0 ;  /* 0x0000730003047a11 */ /* 0x000fe200000f0c04 */
[----:B------:R-:W-:Y:S01]  /*1e80*/  IMAD R3, R105, R18, RZ ;  /* 0x0000001269037224 */ /* 0x000fe200078e02ff */
[----:B------:R-:W-:Y:S01]  /*1e90*/  ISETP.NE.AND P0, PT, RZ, UR4, PT ;  /* 0x00000004ff007c0c */ /* 0x000fe2000bf05270 */
[C---:B------:R-:W-:Y:S02]  /*1ea0*/  IMAD R5, R2.reuse, R103, R5 ;  /* 0x0000006702057224 */ /* 0x040fe400078e0205 */
[----:B------:R-:W-:Y:S03]  /*1eb0*/  IMAD R3, R2, R107, R3 ;  /* 0x0000006b02037224 */ /* 0x000fe600078e0203 */
[----:B------:R-:W-:Y:S02]  /*1ec0*/  IADD3 R2, R7, R5, RZ ;  /* 0x0000000507027210 */ /* 0x000fe40007ffe0ff */
[----:B------:R-:W-:Y:S05]  /*1ed0*/  IADD3 R3, R9, R3, RZ ;  /* 0x0000000309037210 */ /* 0x000fea0007ffe0ff */
        /* <DEDUP_REMOVED lines=60> */
.L_x_807:
[----:B------:R-:W-:Y:S05]  /*22a0*/  BSYNC B0 ;  /* 0x0000000000007941 */ /* 0x000fea0003800000 */
.L_x_806:
[----:B------:R2:W3:Y:S04]  /*22b0*/  SHFL.IDX PT, R73, R4, RZ, 0x1c1f ;  /* 0x001c1fff04497589 */ /* 0x0004e800000e0000 */
[----:B------:R-:W4:Y:S01]  /*22c0*/  SHFL.IDX PT, R66, R66, RZ, 0x1c1f ;  /* 0x001c1fff42427589 */ /* 0x000f2200000e0000 */
[----:B------:R-:W-:-:S05]  /*22d0*/  @P1 BRA `(.L_x_808) ;  /* 0x0000386000001947 */ /* 0x000fca0003800000 */
[----:B------:R-:W-:Y:S01]  /*22e0*/  ISETP.GE.AND P0, PT, R24, c[0x0][0x1d4], PT ;  /* 0x0000750018007a0c */ /* 0x000fe20003f06270 */
[----:B-1---5:R-:W-:Y:S01]  /*22f0*/  IMAD.MOV.U32 R29, RZ, RZ, R58 ;  /* 0x000000ffff1d7224 */ /* 0x022fe200078e003a */
[----:B------:R-:W-:Y:S01]  /*2300*/  MOV R28, R59 ;  /* 0x0000003b001c7202 */ /* 0x000fe20000000f00 */
        /* <DEDUP_REMOVED lines=10> */
[----:B--2---:R-:W-:Y:S01]  /*23b0*/  IMAD.MOV.U32 R4, RZ, RZ, R33 ;  /* 0x000000ffff047224 */ /* 0x004fe200078e0021 */
        /* <DEDUP_REMOVED lines=27> */
[----:B------:R-:W-:Y:S01]  /*2570*/  @!P0 SHF.R.U64 R45, R38, 0x10, R39 ;  /* 0x00000010262d8819 */ /* 0x000fe20000001227 */
[----:B------:R-:W-:Y:S01]  /*2580*/  @!P0 HADD2.F32 R47, -RZ, R40.H0_H0 ;  /* 0x20000028ff2f8230 */ /* 0x000fe20000004100 */
[--C-:B------:R-:W-:Y:S01]  /*2590*/  @!P0 SHF.R.U64 R51, R48, 0x10, R49.reuse ;  /* 0x0000001030338819 */ /* 0x100fe20000001231 */
        /* <DEDUP_REMOVED lines=19> */
[C---:B------:R-:W-:Y:S02]  /*26d0*/  @!P0 FMUL.FTZ R3, R38.reuse, R45 ;  /* 0x0000002d26038220 */ /* 0x040fe40000410000 */
[----:B------:R-:W-:Y:S01]  /*26e0*/  @!P0 FFMA.FTZ R70, R38, R51, -R70 ;  /* 0x0000003326468223 */ /* 0x000fe20000010846 */
[----:B------:R-:W-:Y:S01]  /*26f0*/  @!P0 MOV R38, R31 ;  /* 0x0000001f00268202 */ /* 0x000fe20000000f00 */
[----:B------:R-:W-:Y:S01]  /*2700*/  @!P0 FFMA.FTZ R2, R44, R49, R2 ;  /* 0x000000312c028223 */ /* 0x000fe20000010002 */
[--C-:B------:R-:W-:Y:S01]  /*2710*/  @!P0 HADD2.F32 R44, -RZ, R40.reuse.H1_H1 ;  /* 0x30000028ff2c8230 */ /* 0x100fe20000004100 */
[----:B------:R-:W-:Y:S01]  /*2720*/  @!P0 FFMA.FTZ R3, R46, R51, R3 ;  /* 0x000000332e038223 */ /* 0x000fe20000010003 */
[----:B------:R-:W-:Y:S02]  /*2730*/  @!P0 HADD2.F32 R40, -RZ, R40.H0_H0 ;  /* 0x20000028ff288230 */ /* 0x000fe40000004100 */
[--C-:B------:R-:W-:Y:S01]  /*2740*/  @!P0 HADD2.F32 R48, -RZ, R38.reuse.H1_H1 ;  /* 0x30000026ff308230 */ /* 0x100fe20000004100 */
[-C--:B------:R-:W-:Y:S01]  /*2750*/  @!P0 FMUL.FTZ R77, R44, R41.reuse ;  /* 0x000000292c4d8220 */ /* 0x080fe20000410000 */
[----:B------:R-:W-:Y:S01]  /*2760*/  @!P0 HADD2.F32 R38, -RZ, R38.H0_H0 ;  /* 0x20000026ff268230 */ /* 0x000fe20000004100 */
[----:B------:R-:W-:Y:S01]  /*2770*/  @!P0 FMUL.FTZ R4, R40, R41 ;  /* 0x0000002928048220 */ /* 0x000fe20000410000 */
[----:B------:R-:W-:Y:S01]  /*2780*/  @!P0 F2FP.PACK_AB R70, R3, R70 ;  /* 0x000000460346823e */ /* 0x000fe200000000ff */
[----:B------:R-:W-:Y:S01]  /*2790*/  @!P0 FMUL.FTZ R72, R48, R39 ;  /* 0x0000002730488220 */ /* 0x000fe20000410000 */
[----:B------:R-:W-:Y:S01]  /*27a0*/  @!P0 F2FP.PACK_AB R75, R2, R75 ;  /* 0x0000004b024b823e */ /* 0x000fe200000000ff */
[C---:B------:R-:W-:Y:S01]  /*27b0*/  @!P0 FMUL.FTZ R5, R38.reuse, R39 ;  /* 0x0000002726058220 */ /* 0x040fe20000410000 */
[----:B------:R-:W-:Y:S01]  /*27c0*/  @!P0 HADD2.F32 R49, -RZ, R71.H0_H0 ;  /* 0x20000047ff318230 */ /* 0x000fe20000004100 */
[----:B------:R-:W-:Y:S01]  /*27d0*/  @!P0 FFMA.FTZ R72, R38, R55, -R72 ;  /* 0x0000003726488223 */ /* 0x000fe20000010848 */
[----:B------:R-:W-:Y:S01]  /*27e0*/  @!P0 MOV R28, R75 ;  /* 0x0000004b001c8202 */ /* 0x000fe20000000f00 */
[----:B------:R-:W-:Y:S02]  /*27f0*/  @!P0 IMAD.MOV.U32 R29, RZ, RZ, R70 ;  /* 0x000000ffff1d8224 */ /* 0x000fe400078e0046 */
        /* <DEDUP_REMOVED lines=8> */
.L_x_810:
[----:B------:R-:W-:Y:S05]  /*2880*/  BSYNC B0 ;  /* 0x0000000000007941 */ /* 0x000fea0003800000 */
.L_x_809:
        /* <DEDUP_REMOVED lines=25> */
[CC--:B------:R-:W-:Y:S02]  /*2a20*/  @!P0 FMUL.FTZ R51, R45.reuse, R41.reuse ;  /* 0x000000292d338220 */ /* 0x0c0fe40000410000 */
[----:B------:R-:W-:Y:S01]  /*2a30*/  @!P0 FMUL.FTZ R2, R44, R41 ;  /* 0x000000292c028220 */ /* 0x000fe20000410000 */
[----:B------:R-:W-:Y:S01]  /*2a40*/  @!P0 HADD2.F32 R41, -RZ, R40.H0_H0 ;  /* 0x20000028ff298230 */ /* 0x000fe20000004100 */
[-C--:B------:R-:W-:Y:S01]  /*2a50*/  @!P0 FMUL.FTZ R70, R46, R38.reuse ;  /* 0x000000262e468220 */ /* 0x080fe20000410000 */
[--C-:B------:R-:W-:Y:S01]  /*2a60*/  @!P0 HADD2.F32 R40, -RZ, R39.reuse.H0_H0 ;  /* 0x20000027ff288230 */ /* 0x100fe20000004100 */
[----:B------:R-:W-:Y:S01]  /*2a70*/  @!P0 FFMA.FTZ R2, R45, R47, R2 ;  /* 0x0000002f2d028223 */ /* 0x000fe20000010002 */
[----:B------:R-:W-:Y:S01]  /*2a80*/  @!P0 HADD2.F32 R45, -RZ, R39.H1_H1 ;  /* 0x30000027ff2d8230 */ /* 0x000fe20000004100 */
[----:B------:R-:W-:Y:S01]  /*2a90*/  @!P0 FMUL.FTZ R3, R41, R38 ;  /* 0x0000002629038220 */ /* 0x000fe20000410000 */
[----:B------:R-:W-:Y:S01]  /*2aa0*/  @!P0 MOV R38, R31 ;  /* 0x0000001f00268202 */ /* 0x000fe20000000f00 */
[----:B------:R-:W-:Y:S01]  /*2ab0*/  @!P0 FFMA.FTZ R51, R44, R47, -R51 ;  /* 0x0000002f2c338223 */ /* 0x000fe20000010833 */
[----:B------:R-:W-:Y:S01]  /*2ac0*/  @!P0 HADD2.F32 R47, -RZ, R50.H0_H0 ;  /* 0x20000032ff2f8230 */ /* 0x000fe20000004100 */
[-C--:B------:R-:W-:Y:S01]  /*2ad0*/  @!P0 FMUL.FTZ R4, R40, R21.reuse ;  /* 0x0000001528048220 */ /* 0x080fe20000410000 */
[----:B------:R-:W-:Y:S01]  /*2ae0*/  @!P0 HADD2.F32 R50, -RZ, R68.H0_H0 ;  /* 0x20000044ff328230 */ /* 0x000fe20000004100 */
[C---:B------:R-:W-:Y:S01]  /*2af0*/  @!P0 FMUL.FTZ R55, R45.reuse, R21 ;  /* 0x000000152d378220 */ /* 0x040fe20000410000 */
        /* <DEDUP_REMOVED lines=19> */
.L_x_812:
[----:B------:R-:W-:Y:S05]  /*2c30*/  BSYNC B0 ;  /* 0x0000000000007941 */ /* 0x000fea0003800000 */
.L_x_811:
        /* <DEDUP_REMOVED lines=29> */
[----:B------:R-:W-:Y:S01]  /*2e10*/  @!P0 FMUL.FTZ R48, R42, R21 ;  /* 0x000000152a308220 */ /* 0x000fe20000410000 */
[----:B------:R-:W-:Y:S01]  /*2e20*/  @!P0 MOV R37, R30 ;  /* 0x0000001e00258202 */ /* 0x000fe20000000f00 */
[----:B------:R-:W-:Y:S01]  /*2e30*/  @!P0 FFMA.FTZ R2, R40, R41, R2 ;  /* 0x0000002928028223 */ /* 0x000fe20000010002 */
[----:B------:R-:W-:Y:S01]  /*2e40*/  @!P0 HADD2.F32 R41, -RZ, R61.H0_H0 ;  /* 0x2000003dff298230 */ /* 0x000fe20000004100 */
[C---:B------:R-:W-:Y:S01]  /*2e50*/  @!P0 FMUL.FTZ R3, R38.reuse, R21 ;  /* 0x0000001526038220 */ /* 0x040fe20000410000 */
[----:B------:R-:W-:Y:S01]  /*2e60*/  @!P0 MOV R21, R31 ;  /* 0x0000001f00158202 */ /* 0x000fe20000000f00 */
[-C--:B------:R-:W-:Y:S01]  /*2e70*/  @!P0 FFMA.FTZ R48, R38, R43.reuse, -R48 ;  /* 0x0000002b26308223 */ /* 0x080fe20000010830 */
[--C-:B------:R-:W-:Y:S01]  /*2e80*/  @!P0 HADD2.F32 R38, -RZ, R37.reuse.H0_H0 ;  /* 0x20000025ff268230 */ /* 0x100fe20000004100 */
[----:B------:R-:W-:Y:S01]  /*2e90*/  @!P0 FFMA.FTZ R3, R42, R43, R3 ;  /* 0x0000002b2a038223 */ /* 0x000fe20000010003 */
[----:B------:R-:W-:Y:S01]  /*2ea0*/  @!P0 F2FP.PACK_AB R45, R2, R45 ;  /* 0x0000002d022d823e */ /* 0x000fe200000000ff */
[----:B------:R-:W-:Y:S02]  /*2eb0*/  @!P0 HADD2.F32 R40, -RZ, R37.H1_H1 ;  /* 0x30000025ff288230 */ /* 0x000fe40000004100 */
[-C--:B------:R-:W-:Y:S01]  /*2ec0*/  @!P0 FMUL.FTZ R4, R38, R9.reuse ;  /* 0x0000000926048220 */ /* 0x080fe20000410000 */
[----:B------:R-:W-:Y:S01]  /*2ed0*/  @!P0 F2FP.PACK_AB R48, R3, R48 ;  /* 0x000000300330823e */ /* 0x000fe200000000ff */
[--C-:B------:R-:W-:Y:S01]  /*2ee0*/  @!P0 HADD2.F32 R44, -RZ, R21.reuse.H1_H1 ;  /* 0x30000015ff2c8230 */ /* 0x100fe20000004100 */
[C---:B------:R-:W-:Y:S01]  /*2ef0*/  @!P0 FMUL.FTZ R47, R40.reuse, R9 ;  /* 0x00000009282f8220 */ /* 0x040fe20000410000 */
[----:B------:R-:W-:Y:S01]  /*2f00*/  @!P0 MOV R28, R45 ;  /* 0x0000002d001c8202 */ /* 0x000fe20000000f00 */
[-C--:B------:R-:W-:Y:S01]  /*2f10*/  @!P0 FFMA.FTZ R4, R40, R41.reuse, R4 ;  /* 0x0000002928048223 */ /* 0x080fe20000010004 */
[----:B------:R-:W-:Y:S01]  /*2f20*/  @!P0 MOV R29, R48 ;  /* 0x00000030001d8202 */ /* 0x000fe20000000f00 */
[-C--:B------:R-:W-:Y:S01]  /*2f30*/  @!P0 FMUL.FTZ R49, R44, R36.reuse ;  /* 0x000000242c318220 */ /* 0x080fe20000410000 */
[----:B------:R-:W-:Y:S01]  /*2f40*/  @!P0 HADD2.F32 R21, -RZ, R21.H0_H0 ;  /* 0x20000015ff158230 */ /* 0x000fe20000004100 */
[----:B------:R-:W-:Y:S04]  /*2f50*/  @!P0 FFMA.FTZ R47, R38, R41, -R47 ;  /* 0x00000029262f8223 */ /* 0x000fe8000001082f */
[C---:B------:R-:W-:Y:S01]  /*2f60*/  @!P0 FMUL.FTZ R5, R21.reuse, R36 ;  /* 0x0000002415058220 */ /* 0x040fe20000410000 */
[----:B------:R-:W-:Y:S01]  /*2f70*/  @!P0 F2FP.PACK_AB R47, R4, R47 ;  /* 0x0000002f042f823e */ /* 0x000fe200000000ff */
[-C--:B------:R-:W-:Y:S02]  /*2f80*/  @!P0 FFMA.FTZ R49, R21, R46.reuse, -R49 ;  /* 0x0000002e15318223 */ /* 0x080fe40000010831 */
[----:B------:R-:W-:Y:S01]  /*2f90*/  @!P0 FFMA.FTZ R5, R44, R46, R5 ;  /* 0x0000002e2c058223 */ /* 0x000fe20000010005 */
[----:B------:R-:W-:Y:S04]  /*2fa0*/  @!P0 MOV R30, R47 ;  /* 0x0000002f001e8202 */ /* 0x000fe80000000f00 */
[----:B------:R-:W-:Y:S04]  /*2fb0*/  @!P0 F2FP.PACK_AB R68, R5, R49 ;  /* 0x000000310544823e */ /* 0x000fe800000000ff */
[----:B------:R-:W-:Y:S05]  /*2fc0*/  @!P0 MOV R31, R68 ;  /* 0x00000044001f8202 */ /* 0x000fea0000000f00 */
[----:B------:R1:W-:Y:S02]  /*2fd0*/  ST.E.128 [R50.64], R28 ;  /* 0x0000001c32007985 */ /* 0x0003e4000c101d06 */
.L_x_814:
[----:B------:R-:W-:Y:S05]  /*2fe0*/  BSYNC B0 ;  /* 0x0000000000007941 */ /* 0x000fea0003800000 */
.L_x_813:
        /* <DEDUP_REMOVED lines=28> */
[----:B------:R-:W-:Y:S01]  /*31b0*/  @!P0 FFMA.FTZ R43, R21, R38, -R43 ;  /* 0x00000026152b8223 */ /* 0x000fe2000001082b */
[----:B------:R-:W-:Y:S01]  /*31c0*/  @!P0 MOV R21, R30 ;  /* 0x0000001e00158202 */ /* 0x000fe20000000f00 */
[-C--:B------:R-:W-:Y:S02]  /*31d0*/  @!P0 FMUL.FTZ R44, R40, R9.reuse ;  /* 0x00000009282c8220 */ /* 0x080fe40000410000 */
[----:B------:R-:W-:Y:S01]  /*31e0*/  @!P0 FMUL.FTZ R3, R36, R9 ;  /* 0x0000000924038220 */ /* 0x000fe20000410000 */
[----:B------:R-:W-:Y:S01]  /*31f0*/  @!P0 MOV R9, R31 ;  /* 0x0000001f00098202 */ /* 0x000fe20000000f00 */
[----:B------:R-:W-:Y:S01]  /*3200*/  @!P0 FFMA.FTZ R2, R37, R38, R2 ;  /* 0x0000002625028223 */ /* 0x000fe20000010002 */
[--C-:B------:R-:W-:Y:S01]  /*3210*/  @!P0 HADD2.F32 R37, -RZ, R21.reuse.H1_H1 ;  /* 0x30000015ff258230 */ /* 0x100fe20000004100 */
[-C--:B------:R-:W-:Y:S01]  /*3220*/  @!P0 FFMA.FTZ R3, R40, R39.reuse, R3 ;  /* 0x0000002728038223 */ /* 0x080fe20000010003 */
[----:B------:R-:W-:Y:S01]  /*3230*/  @!P0 HADD2.F32 R21, -RZ, R21.H0_H0 ;  /* 0x20000015ff158230 */ /* 0x000fe20000004100 */
        /* <DEDUP_REMOVED lines=12> */
[----:B------:R-:W-:Y:S02]  /*3300*/  @!P0 FFMA.FTZ R48, R9, R42, -R48 ;  /* 0x0000002a09308223 */ /* 0x000fe40000010830 */
        /* <DEDUP_REMOVED lines=8> */
.L_x_816:
[----:B------:R-:W-:Y:S05]  /*3390*/  BSYNC B0 ;  /* 0x0000000000007941 */ /* 0x000fea0003800000 */
.L_x_815:
        /* <DEDUP_REMOVED lines=22> */
[----:B------:R-:W-:Y:S02]  /*3500*/  @!P0 HADD2.F32 R35, -RZ, R9.H1_H1 ;  /* 0x30000009ff238230 */ /* 0x000fe40000004100 */
[--C-:B------:R-:W-:Y:S02]  /*3510*/  @!P0 HADD2.F32 R36, -RZ, R21.reuse.H1_H1 ;  /* 0x30000015ff248230 */ /* 0x100fe40000004100 */
[----:B------:R-:W-:Y:S01]  /*3520*/  @!P0 HADD2.F32 R21, -RZ, R21.H0_H0 ;  /* 0x20000015ff158230 */ /* 0x000fe20000004100 */
[----:B------:R-:W-:Y:S01]  /*3530*/  @!P0 FMUL.FTZ R41, R35, R33 ;  /* 0x0000002123298220 */ /* 0x000fe20000410000 */
[----:B------:R-:W-:Y:S01]  /*3540*/  @!P0 HADD2.F32 R34, -RZ, R9.H0_H0 ;  /* 0x20000009ff228230 */ /* 0x000fe20000004100 */
[----:B------:R-:W-:Y:S01]  /*3550*/  @!P0 FMUL.FTZ R42, R36, R8 ;  /* 0x00000008242a8220 */ /* 0x000fe20000410000 */
[----:B------:R-:W-:Y:S01]  /*3560*/  @!P0 MOV R9, R30 ;  /* 0x0000001e00098202 */ /* 0x000fe20000000f00 */
[----:B------:R-:W-:Y:S01]  /*3570*/  @!P0 FMUL.FTZ R3, R21, R8 ;  /* 0x0000000815038220 */ /* 0x000fe20000410000 */
[----:B------:R-:W-:Y:S01]  /*3580*/  @!P0 MOV R8, R31 ;  /* 0x0000001f00088202 */ /* 0x000fe20000000f00 */
[C---:B------:R-:W-:Y:S02]  /*3590*/  @!P0 FMUL.FTZ R2, R34.reuse, R33 ;  /* 0x0000002122028220 */ /* 0x040fe40000410000 */
[-C--:B------:R-:W-:Y:S01]  /*35a0*/  @!P0 FFMA.FTZ R41, R34, R37.reuse, -R41 ;  /* 0x0000002522298223 */ /* 0x080fe20000010829 */
[--C-:B------:R-:W-:Y:S01]  /*35b0*/  @!P0 HADD2.F32 R34, -RZ, R9.reuse.H0_H0 ;  /* 0x20000009ff228230 */ /* 0x100fe20000004100 */
[----:B------:R-:W-:Y:S01]  /*35c0*/  @!P0 FFMA.FTZ R2, R35, R37, R2 ;  /* 0x0000002523028223 */ /* 0x000fe20000010002 */
[----:B------:R-:W-:Y:S01]  /*35d0*/  @!P0 HADD2.F32 R35, -RZ, R9.H1_H1 ;  /* 0x30000009ff238230 */ /* 0x000fe20000004100 */
[----:B------:R-:W-:Y:S01]  /*35e0*/  @!P0 FFMA.FTZ R3, R36, R38, R3 ;  /* 0x0000002624038223 */ /* 0x000fe20000010003 */
[--C-:B------:R-:W-:Y:S01]  /*35f0*/  @!P0 HADD2.F32 R39, -RZ, R8.reuse.H1_H1 ;  /* 0x30000008ff278230 */ /* 0x100fe20000004100 */
[----:B------:R-:W-:Y:S01]  /*3600*/  @!P0 FMUL.FTZ R4, R34, R7 ;  /* 0x0000000722048220 */ /* 0x000fe20000410000 */
[----:B------:R-:W-:Y:S01]  /*3610*/  @!P0 F2FP.PACK_AB R41, R2, R41 ;  /* 0x000000290229823e */ /* 0x000fe200000000ff */
[----:B------:R-:W-:Y:S01]  /*3620*/  @!P0 FMUL.FTZ R43, R35, R7 ;  /* 0x00000007232b8220 */ /* 0x000fe20000410000 */
[----:B------:R-:W-:Y:S01]  /*3630*/  @!P0 HADD2.F32 R9, -RZ, R8.H0_H0 ;  /* 0x20000008ff098230 */ /* 0x000fe20000004100 */
[----:B------:R-:W-:Y:S01]  /*3640*/  @!P0 FMUL.FTZ R46, R39, R32 ;  /* 0x00000020272e8220 */ /* 0x000fe20000410000 */
[----:B------:R-:W-:Y:S01]  /*3650*/  @!P0 MOV R28, R41 ;  /* 0x00000029001c8202 */ /* 0x000fe20000000f00 */
[----:B------:R-:W-:Y:S01]  /*3660*/  @!P0 HADD2.F32 R37, -RZ, R54.H0_H0 ;  /* 0x20000036ff258230 */ /* 0x000fe20000004100 */
[----:B------:R-:W-:Y:S02]  /*3670*/  @!P0 FFMA.FTZ R42, R21, R38, -R42 ;  /* 0x00000026152a8223 */ /* 0x000fe4000001082a */
[----:B------:R-:W-:Y:S02]  /*3680*/  @!P0 FMUL.FTZ R5, R9, R32 ;  /* 0x0000002009058220 */ /* 0x000fe40000410000 */
[-C--:B------:R-:W-:Y:S01]  /*3690*/  @!P0 FFMA.FTZ R4, R35, R37.reuse, R4 ;  /* 0x0000002523048223 */ /* 0x080fe20000010004 */
        /* <DEDUP_REMOVED lines=10> */
.L_x_818:
[----:B------:R-:W-:Y:S05]  /*3740*/  BSYNC B0 ;  /* 0x0000000000007941 */ /* 0x000fea0003800000 */
.L_x_817:
        /* <DEDUP_REMOVED lines=25> */
[CC--:B------:R-:W-:Y:S01]  /*38e0*/  @!P0 FMUL.FTZ R39, R33.reuse, R21.reuse ;  /* 0x0000001521278220 */ /* 0x0c0fe20000410000 */
[----:B------:R-:W-:Y:S01]  /*38f0*/  @!P0 HADD2.F32 R32, -RZ, R9.H0_H0 ;  /* 0x20000009ff208230 */ /* 0x000fe20000004100 */
[C---:B------:R-:W-:Y:S02]  /*3900*/  @!P0 FMUL.FTZ R2, R8.reuse, R21 ;  /* 0x0000001508028220 */ /* 0x040fe40000410000 */
[----:B------:R-:W-:Y:S01]  /*3910*/  @!P0 FFMA.FTZ R39, R8, R35, -R39 ;  /* 0x0000002308278223 */ /* 0x000fe20000010827 */
[----:B------:R-:W-:Y:S01]  /*3920*/  @!P0 MOV R8, R30 ;  /* 0x0000001e00088202 */ /* 0x000fe20000000f00 */
[-C--:B------:R-:W-:Y:S02]  /*3930*/  @!P0 FMUL.FTZ R42, R34, R7.reuse ;  /* 0x00000007222a8220 */ /* 0x080fe40000410000 */
        /* <DEDUP_REMOVED lines=16> */
[----:B------:R-:W-:Y:S02]  /*3a40*/  @!P0 FFMA.FTZ R4, R33, R36, R4 ;  /* 0x0000002421048223 */ /* 0x000fe40000010004 */
[----:B------:R-:W-:Y:S02]  /*3a50*/  @!P0 FMUL.FTZ R5, R7, R26 ;  /* 0x0000001a07058220 */ /* 0x000fe40000410000 */
[----:B------:R-:W-:Y:S02]  /*3a60*/  @!P0 FFMA.FTZ R43, R9, R36, -R43 ;  /* 0x00000024092b8223 */ /* 0x000fe4000001082b */
[-C--:B------:R-:W-:Y:S02]  /*3a70*/  @!P0 FFMA.FTZ R44, R7, R38.reuse, -R44 ;  /* 0x00000026072c8223 */ /* 0x080fe4000001082c */
[----:B------:R-:W-:Y:S01]  /*3a80*/  @!P0 FFMA.FTZ R5, R35, R38, R5 ;  /* 0x0000002623058223 */ /* 0x000fe20000010005 */
[----:B------:R-:W-:Y:S04]  /*3a90*/  @!P0 F2FP.PACK_AB R43, R4, R43 ;  /* 0x0000002b042b823e */ /* 0x000fe800000000ff */
[----:B------:R-:W-:Y:S02]  /*3aa0*/  @!P0 F2FP.PACK_AB R44, R5, R44 ;  /* 0x0000002c052c823e */ /* 0x000fe400000000ff */
[----:B------:R-:W-:Y:S02]  /*3ab0*/  @!P0 MOV R30, R43 ;  /* 0x0000002b001e8202 */ /* 0x000fe40000000f00 */
[----:B------:R-:W-:Y:S05]  /*3ac0*/  @!P0 MOV R31, R44 ;  /* 0x0000002c001f8202 */ /* 0x000fea0000000f00 */
[----:B------:R1:W-:Y:S01]  /*3ad0*/  ST.E.128 [R40.64], R28 ;  /* 0x0000001c28007985 */ /* 0x0003e2000c101d06 */
[----:B------:R-:W-:-:S05]  /*3ae0*/  BRA `(.L_x_808) ;  /* 0x0000205000007947 */ /* 0x000fca0003800000 */
.L_x_805:
        /* <DEDUP_REMOVED lines=47> */
.L_x_820:
[----:B------:R-:W-:Y:S05]  /*3de0*/  BSYNC B0 ;  /* 0x0000000000007941 */ /* 0x000fea0003800000 */
.L_x_819:
        /* <DEDUP_REMOVED lines=9> */
[----:B------:R-:W-:Y:S01]  /*3e80*/  IADD3 R179, -R110, c[0x0][0x1d4], RZ ;  /* 0x000075006eb37a10 */ /* 0x000fe20007ffe1ff */
        /* <DEDUP_REMOVED lines=16> */
[----:B------:R-:W-:Y:S01]  /*3f90*/  BSSY B0, `(.L_x_821) ;  /* 0x0000088000007945 */ /* 0x000fe20003800000 */
[----:B------:R-:W-:Y:S01]  /*3fa0*/  PRMT R81, R6, 0x5410, R7 ;  /* 0x0000541006517816 */ /* 0x000fe20000000007 */
[----:B------:R-:W-:Y:S01]  /*3fb0*/  IMAD R153, R53, 0x3000, RZ ;  /* 0x0000300035997824 */ /* 0x000fe200078e02ff */
[----:B------:R-:W-:Y:S02]  /*3fc0*/  PRMT R27, R5, 0x5410, R4 ;  /* 0x00005410051b7816 */ /* 0x000fe40000000004 */
[----:B------:R-:W-:Y:S01]  /*3fd0*/  PRMT R44, R2, 0x5410, R3 ;  /* 0x00005410022c7816 */ /* 0x000fe20000000003 */
[----:B------:R-:W-:-:S05]  /*3fe0*/  @P0 BRA `(.L_x_822) ;  /* 0x0000082000000947 */ /* 0x000fca0003800000 */
[----:B------:R-:W-:Y:S01]  /*3ff0*/  IMAD.MOV.U32 R45, RZ, RZ, R41 ;  /* 0x000000ffff2d7224 */ /* 0x000fe200078e0029 */
[----:B------:R-:W-:Y:S01]  /*4000*/  LOP3.LUT P2, RZ, R135, 0x4, RZ, 0xc0, !PT ;  /* 0x0000000487ff7812 */ /* 0x000fe2000784c0ff */
[----:B------:R-:W-:Y:S01]  /*4010*/  IMAD.MOV.U32 R62, RZ, RZ, R57 ;  /* 0x000000ffff3e7224 */ /* 0x000fe200078e0039 */
[----:B------:R-:W-:Y:S01]  /*4020*/  ISETP.GE.AND P0, PT, R24, c[0x0][0x27c], PT ;  /* 0x00009f0018007a0c */ /* 0x000fe20003f06270 */
[----:B------:R-:W-:Y:S01]  /*4030*/  IMAD.MOV.U32 R63, RZ, RZ, R59 ;  /* 0x000000ffff3f7224 */ /* 0x000fe200078e003b */
[----:B------:R-:W-:Y:S02]  /*4040*/  SEL R181, R110, R179, !P2 ;  /* 0x000000b36eb57207 */ /* 0x000fe40005000000 */
[----:B------:R-:W-:Y:S02]  /*4050*/  MOV R46, R40 ;  /* 0x00000028002e7202 */ /* 0x000fe40000000f00 */
[----:B------:R-:W-:Y:S02]  /*4060*/  SHF.R.S32.HI R178, RZ, 0x1f, R181 ;  /* 0x0000001fffb27819 */ /* 0x000fe400000114b5 */
[----:B------:R-:W-:Y:S02]  /*4070*/  MOV R55, R56 ;  /* 0x0000003800377202 */ /* 0x000fe40000000f00 */
[----:B------:R-:W-:Y:S03]  /*4080*/  LEA.HI R181, R178, R181, RZ, 0x4 ;  /* 0x000000b5b2b57211 */ /* 0x000fe600078f20ff */
[----:B------:R-:W-:Y:S01]  /*4090*/  @!P0 SHF.R.U64 R47, R40, 0x10, R41 ;  /* 0x00000010282f8819 */ /* 0x000fe20000001229 */
[----:B------:R-:W-:Y:S01]  /*40a0*/  IMAD.MOV.U32 R40, RZ, RZ, R43 ;  /* 0x000000ffff287224 */ /* 0x000fe200078e002b */
[----:B------:R-:W-:Y:S01]  /*40b0*/  LEA.HI.SX32 R181, R181, R118, 0x1c ;  /* 0x00000076b5b57211 */ /* 0x000fe200078fe2ff */
[----:B------:R-:W-:Y:S01]  /*40c0*/  @!P0 HADD2.F32 R49, -RZ, R46.H0_H0 ;  /* 0x2000002eff318230 */ /* 0x000fe20000004100 */
[----:B------:R-:W-:Y:S01]  /*40d0*/  @!P0 SHF.R.U64 R56, R56, 0x10, R57 ;  /* 0x0000001038388819 */ /* 0x000fe20000001239 */
[----:B------:R-:W-:Y:S01]  /*40e0*/  @!P0 HADD2.F32 R50, -RZ, R47.H0_H0 ;  /* 0x2000002fff328230 */ /* 0x000fe20000004100 */
[----:B------:R-:W-:Y:S01]  /*40f0*/  SHF.R.S32.HI R182, RZ, 0x1f, R181 ;  /* 0x0000001fffb67819 */ /* 0x000fe200000114b5 */
[----:B------:R-:W-:Y:S01]  /*4100*/  @!P0 HADD2.F32 R55, -RZ, R55.H0_H0 ;  /* 0x20000037ff378230 */ /* 0x000fe20000004100 */
[----:B------:R-:W-:Y:S01]  /*4110*/  SHF.L.U32 R178, R181, 0x3, RZ ;  /* 0x00000003b5b27819 */ /* 0x000fe200000006ff */
[----:B------:R-:W-:Y:S01]  /*4120*/  @!P0 HADD2.F32 R56, -RZ, R56.H0_H0 ;  /* 0x20000038ff388230 */ /* 0x000fe20000004100 */
[----:B------:R-:W-:Y:S01]  /*4130*/  LEA.HI R182, R182, R181, RZ, 0x3 ;  /* 0x000000b5b6b67211 */ /* 0x000fe200078f18ff */
[----:B------:R-:W-:Y:S01]  /*4140*/  @!P0 HADD2.F32 R63, -RZ, R63.H0_H0 ;  /* 0x2000003fff3f8230 */ /* 0x000fe20000004100 */
[----:B------:R-:W-:Y:S02]  /*4150*/  @!P0 SHF.R.U32.HI R48, RZ, 0x10, R41 ;  /* 0x00000010ff308819 */ /* 0x000fe40000011629 */
[----:B------:R-:W-:Y:S01]  /*4160*/  @!P0 SHF.R.U32.HI R61, RZ, 0x10, R57 ;  /* 0x00000010ff3d8819 */ /* 0x000fe20000011639 */
[----:B------:R-:W-:Y:S01]  /*4170*/  IMAD.SHL.U32 R182, R182, 0x200, RZ ;  /* 0x00000200b6b67824 */ /* 0x000fe200078e00ff */
[----:B------:R-:W-:Y:S02]  /*4180*/  LOP3.LUT R184, R123, 0x38, R178, 0xf8, !PT ;  /* 0x000000387bb87812 */ /* 0x000fe400078ef8b2 */
[--C-:B------:R-:W-:Y:S02]  /*4190*/  @!P0 SHF.R.U64 R60, R58, 0x10, R59.reuse ;  /* 0x000000103a3c8819 */ /* 0x100fe4000000123b */
[----:B------:R-:W-:Y:S02]  /*41a0*/  LOP3.LUT R183, R184, R111, RZ, 0x3c, !PT ;  /* 0x0000006fb8b77212 */ /* 0x000fe400078e3cff */
[----:B------:R-:W-:Y:S01]  /*41b0*/  LOP3.LUT R182, R182, 0x7ffff000, RZ, 0xc0, !PT ;  /* 0x7ffff000b6b67812 */ /* 0x000fe200078ec0ff */
[----:B------:R-:W-:Y:S01]  /*41c0*/  @!P0 HADD2.F32 R60, -RZ, R60.H0_H0 ;  /* 0x2000003cff3c8230 */ /* 0x000fe20000004100 */
[----:B------:R-:W-:Y:S02]  /*41d0*/  MOV R57, R58 ;  /* 0x0000003a00397202 */ /* 0x000fe40000000f00 */
[----:B------:R-:W-:Y:S02]  /*41e0*/  IADD3 R182, R183, R182, R16 ;  /* 0x000000b6b7b67210 */ /* 0x000fe40007ffe010 */
[----:B------:R-:W-:Y:S02]  /*41f0*/  IADD3 R183, R116, R153, RZ ;  /* 0x0000009974b77210 */ /* 0x000fe40007ffe0ff */
[----:B------:R-:W-:Y:S01]  /*4200*/  @!P0 SHF.R.U32.HI R65, RZ, 0x10, R59 ;  /* 0x00000010ff418819 */ /* 0x000fe2000001163b */
[----:B------:R-:W-:Y:S01]  /*4210*/  IMAD.IADD R182, R153, 0x1, R182 ;  /* 0x0000000199b67824 */ /* 0x000fe200078e02b6 */
[----:B------:R-:W-:Y:S01]  /*4220*/  SHF.L.U32 R181, R183, 0x1, RZ ;  /* 0x00000001b7b57819 */ /* 0x000fe200000006ff */
[----:B------:R-:W-:Y:S01]  /*4230*/  @!P0 HADD2.F32 R59, -RZ, R57.H0_H0 ;  /* 0x20000039ff3b8230 */ /* 0x000fe20000004100 */
[----:B------:R-:W-:Y:S01]  /*4240*/  MOV R41, R42 ;  /* 0x0000002a00297202 */ /* 0x000fe20000000f00 */
[----:B------:R-:W-:Y:S01]  /*4250*/  IMAD.SHL.U32 R180, R182, 0x2, RZ ;  /* 0x00000002b6b47824 */ /* 0x000fe200078e00ff */
[--C-:B------:R-:W-:Y:S01]  /*4260*/  @!P0 SHF.R.U64 R42, R42, 0x10, R43.reuse ;  /* 0x000000102a2a8819 */ /* 0x100fe2000000122b */
[----:B------:R-:W-:Y:S01]  /*4270*/  LDS.128 R32, [R181+0xc100] ;  /* 0x00c10000b5207984 */ /* 0x000fe20000000c00 */
[----:B------:R-:W-:Y:S01]  /*4280*/  @!P0 SHF.R.U32.HI R43, RZ, 0x10, R43 ;  /* 0x00000010ff2b8819 */ /* 0x000fe2000001162b */
[----:B------:R-:W-:Y:S02]  /*4290*/  @!P0 HADD2.F32 R65, -RZ, R65.H0_H0 ;  /* 0x20000041ff418230 */ /* 0x000fe40000004100 */
[----:B------:R-:W-:Y:S02]  /*42a0*/  @!P0 HADD2.F32 R42, -RZ, R42.H0_H0 ;  /* 0x2000002aff2a8230 */ /* 0x000fe40000004100 */
[----:B------:R-:W-:Y:S02]  /*42b0*/  @!P0 HADD2.F32 R43, -RZ, R43.H0_H0 ;  /* 0x2000002bff2b8230 */ /* 0x000fe40000004100 */
[----:B------:R-:W1:Y:S02]  /*42c0*/  LDS.128 R76, [R180+0xc100] ;  /* 0x00c10000b44c7984 */ /* 0x000e640000000c00 */
[----:B-1----:R-:W-:Y:S01]  /*42d0*/  @!P0 IMAD.MOV.U32 R54, RZ, RZ, R76 ;  /* 0x000000ffff368224 */ /* 0x002fe200078e004c */
[----:B------:R-:W-:Y:S02]  /*42e0*/  @!P0 MOV R51, R32 ;  /* 0x0000002000338202 */ /* 0x000fe40000000f00 */
[----:B------:R-:W-:Y:S02]  /*42f0*/  @!P0 MOV R58, R77 ;  /* 0x0000004d003a8202 */ /* 0x000fe40000000f00 */
[--C-:B------:R-:W-:Y:S02]  /*4300*/  @!P0 HADD2.F32 R52, -RZ, R54.reuse.H0_H0 ;  /* 0x20000036ff348230 */ /* 0x100fe40000004100 */
[--C-:B------:R-:W-:Y:S02]  /*4310*/  @!P0 HADD2.F32 R46, -RZ, R51.reuse.H0_H0 ;  /* 0x20000033ff2e8230 */ /* 0x100fe40000004100 */
[----:B------:R-:W-:Y:S01]  /*4320*/  @!P0 HADD2.F32 R54, -RZ, R54.H1_H1 ;  /* 0x30000036ff368230 */ /* 0x000fe20000004100 */
[-C--:B------:R-:W-:Y:S01]  /*4330*/  @!P0 FMUL.FTZ R180, R52, R49.reuse ;  /* 0x0000003134b48220 */ /* 0x080fe20000410000 */
[----:B------:R-:W-:Y:S01]  /*4340*/  @!P0 HADD2.F32 R47, -RZ, R51.H1_H1 ;  /* 0x30000033ff2f8230 */ /* 0x000fe20000004100 */
[----:B------:R-:W-:Y:S02]  /*4350*/  @!P0 FMUL.FTZ R2, R46, R49 ;  /* 0x000000312e028220 */ /* 0x000fe40000410000 */
[----:B------:R-:W-:Y:S02]  /*4360*/  @!P0 IMAD.MOV.U32 R49, RZ, RZ, R33 ;  /* 0x000000ffff318224 */ /* 0x000fe400078e0021 */
[-C--:B------:R-:W-:Y:S02]  /*4370*/  @!P0 FMUL.FTZ R181, R54, R50.reuse ;  /* 0x0000003236b58220 */ /* 0x080fe40000410000 */
[C---:B------:R-:W-:Y:S02]  /*4380*/  @!P0 FMUL.FTZ R3, R47.reuse, R50 ;  /* 0x000000322f038220 */ /* 0x040fe40000410000 */
[-C--:B------:R-:W-:Y:S01]  /*4390*/  @!P0 FFMA.FTZ R2, R52, R55.reuse, R2 ;  /* 0x0000003734028223 */ /* 0x080fe20000010002 */
[----:B------:R-:W-:Y:S01]  /*43a0*/  @!P0 HADD2.F32 R52, -RZ, R58.H0_H0 ;  /* 0x2000003aff348230 */ /* 0x000fe20000004100 */
[----:B------:R-:W-:Y:S01]  /*43b0*/  @!P0 FFMA.FTZ R180, R46, R55, -R180 ;  /* 0x000000372eb48223 */ /* 0x000fe200000108b4 */
[----:B------:R-:W-:Y:S01]  /*43c0*/  @!P0 HADD2.F32 R46, -RZ, R48.H0_H0 ;  /* 0x20000030ff2e8230 */ /* 0x000fe20000004100 */
[-C--:B------:R-:W-:Y:S01]  /*43d0*/  @!P0 FFMA.FTZ R181, R47, R56.reuse, -R181 ;  /* 0x000000382fb58223 */ /* 0x080fe200000108b5 */
[----:B------:R-:W-:Y:S01]  /*43e0*/  @!P0 HADD2.F32 R47, -RZ, R45.H0_H0 ;  /* 0x2000002dff2f8230 */ /* 0x000fe20000004100 */
[----:B------:R-:W-:Y:S01]  /*43f0*/  @!P0 FFMA.FTZ R3, R54, R56, R3 ;  /* 0x0000003836038223 */ /* 0x000fe20000010003 */
[--C-:B------:R-:W-:Y:S02]  /*4400*/  @!P0 HADD2.F32 R48, -RZ, R49.reuse.H0_H0 ;  /* 0x20000031ff308230 */ /* 0x100fe40000004100 */
[----:B------:R-:W-:Y:S01]  /*4410*/  @!P0 HADD2.F32 R54, -RZ, R58.H1_H1 ;  /* 0x3000003aff368230 */ /* 0x000fe20000004100 */
[-C--:B------:R-:W-:Y:S01]  /*4420*/  @!P0 FMUL.FTZ R182, R52, R47.reuse ;  /* 0x0000002f34b68220 */ /* 0x080fe20000410000 */
[----:B------:R-:W-:Y:S01]  /*4430*/  @!P0 MOV R58, R78 ;  /* 0x0000004e003a8202 */ /* 0x000fe20000000f00 */
[----:B------:R-:W-:Y:S01]  /*4440*/  @!P0 FMUL.FTZ R4, R48, R47 ;  /* 0x0000002f30048220 */ /* 0x000fe20000410000 */
[----:B------:R-:W-:Y:S01]  /*4450*/  @!P0 HADD2.F32 R45, -RZ, R49.H1_H1 ;  /* 0x30000031ff2d8230 */ /* 0x000fe20000004100 */
[----:B------:R-:W-:Y:S01]  /*4460*/  @!P0 IMAD.MOV.U32 R47, RZ, RZ, R34 ;  /* 0x000000ffff2f8224 */ /* 0x000fe200078e0022 */
[----:B------:R-:W-:Y:S01]  /*4470*/  @!P0 HADD2.F32 R56, -RZ, R61.H0_H0 ;  /* 0x2000003dff388230 */ /* 0x000fe20000004100 */
[-C--:B------:R-:W-:Y:S01]  /*4480*/  @!P0 FMUL.FTZ R183, R54, R46.reuse ;  /* 0x0000002e36b78220 */ /* 0x080fe20000410000 */
[--C-:B------:R-:W-:Y:S01]  /*4490*/  @!P0 HADD2.F32 R57, -RZ, R58.reuse.H0_H0 ;  /* 0x2000003aff398230 */ /* 0x100fe20000004100 */
[C---:B------:R-:W-:Y:S01]  /*44a0*/  @!P0 FMUL.FTZ R5, R45.reuse, R46 ;  /* 0x0000002e2d058220 */ /* 0x040fe20000410000 */
[----:B------:R-:W-:Y:S01]  /*44b0*/  @!P0 HADD2.F32 R58, -RZ, R58.H1_H1 ;  /* 0x3000003aff3a8230 */ /* 0x000fe20000004100 */
[----:B------:R-:W-:Y:S01]  /*44c0*/  @!P0 FFMA.FTZ R183, R45, R56, -R183 ;  /* 0x000000382db78223 */ /* 0x000fe200000108b7 */
[----:B------:R-:W-:Y:S01]  /*44d0*/  @!P0 HADD2.F32 R45, -RZ, R41.H0_H0 ;  /* 0x20000029ff2d8230 */ /* 0x000fe20000004100 */
[----:B------:R-:W-:Y:S01]  /*44e0*/  @!P0 F2FP.PACK_AB R181, R181, R180 ;  /* 0x000000b4b5b5823e */ /* 0x000fe200000000ff */
[--C-:B------:R-:W-:Y:S01]  /*44f0*/  @!P0 HADD2.F32 R41, -RZ, R47.reuse.H1_H1 ;  /* 0x3000002fff298230 */ /* 0x100fe20000004100 */
[-C--:B------:R-:W-:Y:S01]  /*4500*/  @!P0 FMUL.FTZ R185, R58, R42.reuse ;  /* 0x0000002a3ab98220 */ /* 0x080fe20000410000 */
[----:B------:R-:W-:Y:S01]  /*4510*/  @!P0 HADD2.F32 R55, -RZ, R62.H0_H0 ;  /* 0x2000003eff378230 */ /* 0x000fe20000004100 */
[----:B------:R-:W-:Y:S01]  /*4520*/  @!P0 FMUL.FTZ R184, R57, R45 ;  /* 0x0000002d39b88220 */ /* 0x000fe20000410000 */
[----:B------:R-:W-:Y:S01]  /*4530*/  @!P0 MOV R32, R181 ;  /* 0x000000b500208202 */ /* 0x000fe20000000f00 */
[C---:B------:R-:W-:Y:S01]  /*4540*/  @!P0 FMUL.FTZ R7, R41.reuse, R42 ;  /* 0x0000002a29078220 */ /* 0x040fe20000410000 */
[----:B------:R-:W-:Y:S01]  /*4550*/  @!P0 HADD2.F32 R46, -RZ, R47.H0_H0 ;  /* 0x2000002fff2e8230 */ /* 0x000fe20000004100 */
[----:B------:R-:W-:Y:S01]  /*4560*/  @!P0 FFMA.FTZ R185, R41, R60, -R185 ;  /* 0x0000003c29b98223 */ /* 0x000fe200000108b9 */
[----:B------:R-:W-:Y:S01]  /*4570*/  @!P0 HADD2.F32 R41, -RZ, R40.H0_H0 ;  /* 0x20000028ff298230 */ /* 0x000fe20000004100 */
[----:B------:R-:W-:Y:S01]  /*4580*/  @!P0 IMAD.MOV.U32 R40, RZ, RZ, R35 ;  /* 0x000000ffff288224 */ /* 0x000fe200078e0023 */
[----:B------:R-:W-:Y:S01]  /*4590*/  @!P0 MOV R62, R79 ;  /* 0x0000004f003e8202 */ /* 0x000fe20000000f00 */
[----:B------:R-:W-:Y:S01]  /*45a0*/  @!P0 FMUL.FTZ R6, R46, R45 ;  /* 0x0000002d2e068220 */ /* 0x000fe20000410000 */
[----:B------:R-:W-:Y:S01]  /*45b0*/  @!P0 F2FP.PACK_AB R180, R3, R2 ;  /* 0x0000000203b4823e */ /* 0x000fe200000000ff */
[----:B------:R-:W-:Y:S01]  /*45c0*/  @!P0 FFMA.FTZ R4, R52, R55, R4 ;  /* 0x0000003734048223 */ /* 0x000fe20000010004 */
[----:B------:R-:W-:Y:S01]  /*45d0*/  @!P0 HADD2.F32 R42, -RZ, R40.H0_H0 ;  /* 0x20000028ff2a8230 */ /* 0x000fe20000004100 */
[----:B------:R-:W-:Y:S01]  /*45e0*/  @!P0 FFMA.FTZ R5, R54, R56, R5 ;  /* 0x0000003836058223 */ /* 0x000fe20000010005 */
[--C-:B------:R-:W-:Y:S01]  /*45f0*/  @!P0 HADD2.F32 R61, -RZ, R62.reuse.H0_H0 ;  /* 0x2000003eff3d8230 */ /* 0x100fe20000004100 */
[----:B------:R-:W-:Y:S01]  /*4600*/  @!P0 FFMA.FTZ R6, R57, R59, R6 ;  /* 0x0000003b39068223 */ /* 0x000fe20000010006 */
[----:B------:R-:W-:Y:S01]  /*4610*/  @!P0 HADD2.F32 R62, -RZ, R62.H1_H1 ;  /* 0x3000003eff3e8230 */ /* 0x000fe20000004100 */
[-C--:B------:R-:W-:Y:S01]  /*4620*/  @!P0 FMUL.FTZ R8, R42, R41.reuse ;  /* 0x000000292a088220 */ /* 0x080fe20000410000 */
[----:B------:R-:W-:Y:S01]  /*4630*/  @!P0 HADD2.F32 R40, -RZ, R40.H1_H1 ;  /* 0x30000028ff288230 */ /* 0x000fe20000004100 */
[C---:B------:R-:W-:Y:S01]  /*4640*/  @!P0 FMUL.FTZ R186, R61.reuse, R41 ;  /* 0x000000293dba8220 */ /* 0x040fe20000410000 */
[----:B------:R-:W-:Y:S01]  /*4650*/  @!P0 MOV R76, R180 ;  /* 0x000000b4004c8202 */ /* 0x000fe20000000f00 */
[-C--:B------:R-:W-:Y:S02]  /*4660*/  @!P0 FMUL.FTZ R187, R62, R43.reuse ;  /* 0x0000002b3ebb8220 */ /* 0x080fe40000410000 */
[----:B------:R-:W-:Y:S02]  /*4670*/  @!P0 FMUL.FTZ R9, R40, R43 ;  /* 0x0000002b28098220 */ /* 0x000fe40000410000 */
[----:B------:R-:W-:Y:S02]  /*4680*/  @!P0 FFMA.FTZ R7, R58, R60, R7 ;  /* 0x0000003c3a078223 */ /* 0x000fe40000010007 */
[----:B------:R-:W-:Y:S02]  /*4690*/  @!P0 FFMA.FTZ R8, R61, R63, R8 ;  /* 0x0000003f3d088223 */ /* 0x000fe40000010008 */
[----:B------:R-:W-:Y:S02]  /*46a0*/  @!P0 FFMA.FTZ R182, R48, R55, -R182 ;  /* 0x0000003730b68223 */ /* 0x000fe400000108b6 */
[----:B------:R-:W-:Y:S02]  /*46b0*/  @!P0 FFMA.FTZ R184, R46, R59, -R184 ;  /* 0x0000003b2eb88223 */ /* 0x000fe400000108b8 */
[----:B------:R-:W-:Y:S01]  /*46c0*/  @!P0 FFMA.FTZ R186, R42, R63, -R186 ;  /* 0x0000003f2aba8223 */ /* 0x000fe200000108ba */
[----:B------:R-:W-:Y:S01]  /*46d0*/  @!P0 F2FP.PACK_AB R182, R183, R182 ;  /* 0x000000b6b7b6823e */ /* 0x000fe200000000ff */
[-C--:B------:R-:W-:Y:S01]  /*46e0*/  @!P0 FFMA.FTZ R187, R40, R65.reuse, -R187 ;  /* 0x0000004128bb8223 */ /* 0x080fe200000108bb */
[----:B------:R-:W-:Y:S01]  /*46f0*/  @!P0 F2FP.PACK_AB R184, R185, R184 ;  /* 0x000000b8b9b8823e */ /* 0x000fe200000000ff */
[----:B------:R-:W-:Y:S01]  /*4700*/  @!P0 FFMA.FTZ R9, R62, R65, R9 ;  /* 0x000000413e098223 */ /* 0x000fe20000010009 */
[----:B------:R-:W-:Y:S01]  /*4710*/  @!P0 F2FP.PACK_AB R185, R7, R6 ;  /* 0x0000000607b9823e */ /* 0x000fe200000000ff */
[----:B------:R-:W-:Y:S01]  /*4720*/  @!P0 IMAD.MOV.U32 R33, RZ, RZ, R182 ;  /* 0x000000ffff218224 */ /* 0x000fe200078e00b6 */
[----:B------:R-:W-:Y:S02]  /*4730*/  @!P0 F2FP.PACK_AB R187, R187, R186 ;  /* 0x000000babbbb823e */ /* 0x000fe400000000ff */
[----:B------:R-:W-:Y:S01]  /*4740*/  @!P0 F2FP.PACK_AB R183, R5, R4 ;  /* 0x0000000405b7823e */ /* 0x000fe200000000ff */
[----:B------:R-:W-:Y:S01]  /*4750*/  @!P0 IMAD.MOV.U32 R78, RZ, RZ, R185 ;  /* 0x000000ffff4e8224 */ /* 0x000fe200078e00b9 */
[----:B------:R-:W-:Y:S01]  /*4760*/  @!P0 F2FP.PACK_AB R186, R9, R8 ;  /* 0x0000000809ba823e */ /* 0x000fe200000000ff */
[----:B------:R-:W-:Y:S01]  /*4770*/  @!P0 IMAD.MOV.U32 R35, RZ, RZ, R187 ;  /* 0x000000ffff238224 */ /* 0x000fe200078e00bb */
[----:B------:R-:W-:Y:S02]  /*4780*/  @!P0 MOV R34, R184 ;  /* 0x000000b800228202 */ /* 0x000fe40000000f00 */
[----:B------:R-:W-:Y:S02]  /*4790*/  @!P0 MOV R77, R183 ;  /* 0x000000b7004d8202 */ /* 0x000fe40000000f00 */
[----:B------:R-:W-:Y:S02]  /*47a0*/  @!P0 MOV R79, R186 ;  /* 0x000000ba004f8202 */ /* 0x000fe40000000f00 */
[----:B----4-:R-:W-:Y:S04]  /*47b0*/  IADD3 R180, P0, R176, R137, RZ ;  /* 0x00000089b0b47210 */ /* 0x010fe80007f1e0ff */
[----:B---3--:R-:W-:Y:S02]  /*47c0*/  IADD3.X R181, R177, R136, RZ, P0, !PT ;  /* 0x00000088b1b57210 */ /* 0x008fe400007fe4ff */
[C---:B------:R-:W-:Y:S03]  /*47d0*/  ISETP.GE.AND P0, PT, R178.reuse, c[0x0][0x1d4], PT ;  /* 0x00007500b2007a0c */ /* 0x040fe60003f06270 */
[----:B------:R1:W-:Y:S10]  /*47e0*/  ST.E.128 [R180.64], R32 ;  /* 0x00000020b4007985 */ /* 0x0003f4000c101d06 */
[----:B------:R-:W-:Y:S05]  /*47f0*/  @!P0 IMAD.WIDE R182, R178, 0x2, R176 ;  /* 0x00000002b2b68825 */ /* 0x000fea00078e02b0 */
[----:B------:R1:W-:Y:S02]  /*4800*/  @!P0 ST.E.128 [R182.64], R76 ;  /* 0x0000004cb6008985 */ /* 0x0003e4000c101d06 */
.L_x_822:
[----:B------:R-:W-:Y:S05]  /*4810*/  BSYNC B0 ;  /* 0x0000000000007941 */ /* 0x000fea0003800000 */
.L_x_821:
[----:B------:R-:W-:Y:S01]  /*4820*/  ISETP.GE.AND P0, PT, R17, c[0x0][0x1d4], PT ;  /* 0x0000750011007a0c */ /* 0x000fe20003f06270 */
[----:B------:R-:W-:Y:S01]  /*4830*/  @!UPT UIADD3 URZ, URZ, URZ, URZ ;  /* 0x0000003f3f3ff290 */ /* 0x000fe2000fffe03f */
[----:B------:R-:W-:Y:S11]  /*4840*/  BSSY B0, `(.L_x_823) ;  /* 0x000007c000007945 */ /* 0x000ff60003800000 */
[----:B------:R-:W-:-:S05]  /*4850*/  @P0 BRA `(.L_x_824) ;  /* 0x000007a000000947 */ /* 0x000fca0003800000 */
[----:B------:R-:W-:Y:S02]  /*4860*/  LOP3.LUT P1, RZ, R135, 0x2, RZ, 0xc0, !PT ;  /* 0x0000000287ff7812 */ /* 0x000fe4000782c0ff */
        /* <DEDUP_REMOVED lines=10> */
[----:B-1----:R-:W-:Y:S01]  /*4910*/  SHF.R.S32.HI R76, RZ, 0x1f, R59 ;  /* 0x0000001fff4c7819 */ /* 0x002fe2000001143b */
        /* <DEDUP_REMOVED lines=8> */
[----:B------:R-:W-:Y:S01]  /*49a0*/  @!P0 SHF.R.U64 R47, R72, 0x10, R73 ;  /* 0x00000010482f8819 */ /* 0x000fe20000001249 */
[----:B------:R-:W-:Y:S01]  /*49b0*/  @!P0 HADD2.F32 R38, -RZ, R38.H0_H0 ;  /* 0x20000026ff268230 */ /* 0x000fe20000004100 */
[----:B------:R-:W-:Y:S02]  /*49c0*/  LOP3.LUT R76, R76, 0x7ffff000, RZ, 0xc0, !PT ;  /* 0x7ffff0004c4c7812 */ /* 0x000fe400078ec0ff */
[----:B------:R-:W-:Y:S01]  /*49d0*/  @!P0 SHF.R.U32.HI R37, RZ, 0x10, R37 ;  /* 0x00000010ff258819 */ /* 0x000fe20000011625 */
[----:B------:R-:W-:Y:S01]  /*49e0*/  @!P0 HADD2.F32 R47, -RZ, R47.H0_H0 ;  /* 0x2000002fff2f8230 */ /* 0x000fe20000004100 */
[----:B------:R-:W-:Y:S02]  /*49f0*/  IADD3 R76, R77, R76, R16 ;  /* 0x0000004c4d4c7210 */ /* 0x000fe40007ffe010 */
[----:B------:R-:W-:Y:S02]  /*4a00*/  IADD3 R77, R114, R153, RZ ;  /* 0x00000099724d7210 */ /* 0x000fe40007ffe0ff */
[----:B------:R-:W-:Y:S01]  /*4a10*/  @!P0 SHF.R.U32.HI R72, RZ, 0x10, R73 ;  /* 0x00000010ff488819 */ /* 0x000fe20000011649 */
[----:B------:R-:W-:Y:S01]  /*4a20*/  IMAD.IADD R76, R153, 0x1, R76 ;  /* 0x00000001994c7824 */ /* 0x000fe200078e024c */
[----:B------:R-:W-:Y:S02]  /*4a30*/  SHF.L.U32 R65, R77, 0x1, RZ ;  /* 0x000000014d417819 */ /* 0x000fe400000006ff */
[--C-:B------:R-:W-:Y:S01]  /*4a40*/  @!P0 SHF.R.U32.HI R57, RZ, 0x10, R75.reuse ;  /* 0x00000010ff398819 */ /* 0x100fe2000001164b */
[----:B------:R-:W-:Y:S01]  /*4a50*/  IMAD.SHL.U32 R59, R76, 0x2, RZ ;  /* 0x000000024c3b7824 */ /* 0x000fe200078e00ff */
[----:B------:R-:W-:Y:S01]  /*4a60*/  @!P0 SHF.R.U64 R52, R74, 0x10, R75 ;  /* 0x000000104a348819 */ /* 0x000fe2000000124b */
[----:B------:R-:W-:Y:S02]  /*4a70*/  LDS.128 R32, [R65+0xc100] ;  /* 0x00c1000041207984 */ /* 0x000fe40000000c00 */
[----:B------:R-:W-:Y:S02]  /*4a80*/  @!P0 HADD2.F32 R57, -RZ, R57.H0_H0 ;  /* 0x20000039ff398230 */ /* 0x000fe40000004100 */
[----:B------:R-:W-:Y:S04]  /*4a90*/  @!P0 HADD2.F32 R52, -RZ, R52.H0_H0 ;  /* 0x20000034ff348230 */ /* 0x000fe80000004100 */
[----:B------:R-:W1:Y:S02]  /*4aa0*/  LDS.128 R60, [R59+0xc100] ;  /* 0x00c100003b3c7984 */ /* 0x000e640000000c00 */
[----:B-1----:R-:W-:Y:S01]  /*4ab0*/  @!P0 IMAD.MOV.U32 R48, RZ, RZ, R60 ;  /* 0x000000ffff308224 */ /* 0x002fe200078e003c */
[----:B------:R-:W-:Y:S02]  /*4ac0*/  @!P0 MOV R43, R32 ;  /* 0x00000020002b8202 */ /* 0x000fe40000000f00 */
[----:B------:R-:W-:Y:S02]  /*4ad0*/  @!P0 MOV R49, R63 ;  /* 0x0000003f00318202 */ /* 0x000fe40000000f00 */
[--C-:B------:R-:W-:Y:S01]  /*4ae0*/  @!P0 HADD2.F32 R45, -RZ, R48.reuse.H0_H0 ;  /* 0x20000030ff2d8230 */ /* 0x100fe20000004100 */
[----:B------:R-:W-:Y:S01]  /*4af0*/  @!P0 MOV R51, R62 ;  /* 0x0000003e00338202 */ /* 0x000fe20000000f00 */
[--C-:B------:R-:W-:Y:S02]  /*4b00*/  @!P0 HADD2.F32 R39, -RZ, R43.reuse.H0_H0 ;  /* 0x2000002bff278230 */ /* 0x100fe40000004100 */
[----:B------:R-:W-:Y:S01]  /*4b10*/  @!P0 HADD2.F32 R48, -RZ, R48.H1_H1 ;  /* 0x30000030ff308230 */ /* 0x000fe20000004100 */
[-C--:B------:R-:W-:Y:S01]  /*4b20*/  @!P0 FMUL.FTZ R59, R45, R42.reuse ;  /* 0x0000002a2d3b8220 */ /* 0x080fe20000410000 */
[----:B------:R-:W-:Y:S01]  /*4b30*/  @!P0 HADD2.F32 R40, -RZ, R43.H1_H1 ;  /* 0x3000002bff288230 */ /* 0x000fe20000004100 */
[C---:B------:R-:W-:Y:S01]  /*4b40*/  @!P0 FMUL.FTZ R2, R39.reuse, R42 ;  /* 0x0000002a27028220 */ /* 0x040fe20000410000 */
[--C-:B------:R-:W-:Y:S01]  /*4b50*/  @!P0 HADD2.F32 R56, -RZ, R49.reuse.H1_H1 ;  /* 0x30000031ff388230 */ /* 0x100fe20000004100 */
[-C--:B------:R-:W-:Y:S01]  /*4b60*/  @!P0 FFMA.FTZ R59, R39, R46.reuse, -R59 ;  /* 0x0000002e273b8223 */ /* 0x080fe2000001083b */
[----:B------:R-:W-:Y:S01]  /*4b70*/  @!P0 HADD2.F32 R39, -RZ, R44.H0_H0 ;  /* 0x2000002cff278230 */ /* 0x000fe20000004100 */
[----:B------:R-:W-:Y:S01]  /*4b80*/  @!P0 FFMA.FTZ R2, R45, R46, R2 ;  /* 0x0000002e2d028223 */ /* 0x000fe20000010002 */
[----:B------:R-:W-:Y:S01]  /*4b90*/  @!P0 MOV R46, R61 ;  /* 0x0000003d002e8202 */ /* 0x000fe20000000f00 */
[-C--:B------:R-:W-:Y:S01]  /*4ba0*/  @!P0 FMUL.FTZ R76, R48, R41.reuse ;  /* 0x00000029304c8220 */ /* 0x080fe20000410000 */
[----:B------:R-:W-:Y:S01]  /*4bb0*/  @!P0 HADD2.F32 R54, -RZ, R49.H0_H0 ;  /* 0x20000031ff368230 */ /* 0x000fe20000004100 */
[C---:B------:R-:W-:Y:S01]  /*4bc0*/  @!P0 FMUL.FTZ R3, R40.reuse, R41 ;  /* 0x0000002928038220 */ /* 0x040fe20000410000 */
[----:B------:R-:W-:Y:S01]  /*4bd0*/  @!P0 HADD2.F32 R49, -RZ, R51.H0_H0 ;  /* 0x20000033ff318230 */ /* 0x000fe20000004100 */
[----:B------:R-:W-:Y:S01]  /*4be0*/  @!P0 IMAD.MOV.U32 R41, RZ, RZ, R33 ;  /* 0x000000ffff298224 */ /* 0x000fe200078e0021 */
[--C-:B------:R-:W-:Y:S01]  /*4bf0*/  @!P0 HADD2.F32 R45, -RZ, R46.reuse.H0_H0 ;  /* 0x2000002eff2d8230 */ /* 0x100fe20000004100 */
[-C--:B------:R-:W-:Y:S01]  /*4c00*/  @!P0 FFMA.FTZ R76, R40, R47.reuse, -R76 ;  /* 0x0000002f284c8223 */ /* 0x080fe2000001084c */
[----:B------:R-:W-:Y:S01]  /*4c10*/  @!P0 HADD2.F32 R40, -RZ, R37.H0_H0 ;  /* 0x20000025ff288230 */ /* 0x000fe20000004100 */
[----:B------:R-:W-:Y:S01]  /*4c20*/  @!P0 FFMA.FTZ R3, R48, R47, R3 ;  /* 0x0000002f30038223 */ /* 0x000fe20000010003 */
[----:B------:R-:W-:Y:S01]  /*4c30*/  @!P0 HADD2.F32 R46, -RZ, R46.H1_H1 ;  /* 0x3000002eff2e8230 */ /* 0x000fe20000004100 */
[----:B------:R-:W-:Y:S01]  /*4c40*/  @!P0 FMUL.FTZ R65, R45, R39 ;  /* 0x000000272d418220 */ /* 0x000fe20000410000 */
[--C-:B------:R-:W-:Y:S01]  /*4c50*/  @!P0 HADD2.F32 R37, -RZ, R41.reuse.H1_H1 ;  /* 0x30000029ff258230 */ /* 0x100fe20000004100 */
[----:B------:R-:W-:Y:S01]  /*4c60*/  @!P0 F2FP.PACK_AB R76, R76, R59 ;  /* 0x0000003b4c4c823e */ /* 0x000fe200000000ff */
[----:B------:R-:W-:Y:S01]  /*4c70*/  @!P0 HADD2.F32 R48, -RZ, R72.H0_H0 ;  /* 0x20000048ff308230 */ /* 0x000fe20000004100 */
[----:B------:R-:W-:Y:S01]  /*4c80*/  @!P0 FMUL.FTZ R78, R46, R40 ;  /* 0x000000282e4e8220 */ /* 0x000fe20000410000 */
[----:B------:R-:W-:Y:S01]  /*4c90*/  @!P0 HADD2.F32 R42, -RZ, R41.H0_H0 ;  /* 0x20000029ff2a8230 */ /* 0x000fe20000004100 */
[----:B------:R-:W-:Y:S01]  /*4ca0*/  @!P0 IMAD.MOV.U32 R41, RZ, RZ, R35 ;  /* 0x000000ffff298224 */ /* 0x000fe200078e0023 */
[----:B------:R-:W-:Y:S01]  /*4cb0*/  @!P0 MOV R32, R76 ;  /* 0x0000004c00208202 */ /* 0x000fe20000000f00 */
[C---:B------:R-:W-:Y:S01]  /*4cc0*/  @!P0 FMUL.FTZ R5, R37.reuse, R40 ;  /* 0x0000002825058220 */ /* 0x040fe20000410000 */
[----:B------:R-:W-:Y:S01]  /*4cd0*/  @!P0 HADD2.F32 R47, -RZ, R81.H0_H0 ;  /* 0x20000051ff2f8230 */ /* 0x000fe20000004100 */
[----:B------:R-:W-:Y:S01]  /*4ce0*/  @!P0 FFMA.FTZ R78, R37, R48, -R78 ;  /* 0x00000030254e8223 */ /* 0x000fe2000001084e */
[----:B------:R-:W-:Y:S01]  /*4cf0*/  @!P0 HADD2.F32 R37, -RZ, R36.H0_H0 ;  /* 0x20000024ff258230 */ /* 0x000fe20000004100 */
[C---:B------:R-:W-:Y:S01]  /*4d00*/  @!P0 FMUL.FTZ R4, R42.reuse, R39 ;  /* 0x000000272a048220 */ /* 0x040fe20000410000 */
[----:B------:R-:W-:Y:S01]  /*4d10*/  @!P0 HADD2.F32 R36, -RZ, R41.H1_H1 ;  /* 0x30000029ff248230 */ /* 0x000fe20000004100 */
[----:B------:R-:W-:Y:S01]  /*4d20*/  @!P0 FFMA.FTZ R65, R42, R47, -R65 ;  /* 0x0000002f2a418223 */ /* 0x000fe20000010841 */
[----:B------:R-:W-:Y:S01]  /*4d30*/  @!P0 HADD2.F32 R39, -RZ, R27.H1_H1 ;  /* 0x3000001bff278230 */ /* 0x000fe20000004100 */
[-C--:B------:R-:W-:Y:S01]  /*4d40*/  @!P0 FMUL.FTZ R178, R56, R37.reuse ;  /* 0x0000002538b28220 */ /* 0x080fe20000410000 */
[----:B------:R-:W-:Y:S01]  /*4d50*/  @!P0 HADD2.F32 R40, -RZ, R41.H0_H0 ;  /* 0x20000029ff288230 */ /* 0x000fe20000004100 */
[C---:B------:R-:W-:Y:S01]  /*4d60*/  @!P0 FMUL.FTZ R9, R36.reuse, R37 ;  /* 0x0000002524098220 */ /* 0x040fe20000410000 */
[----:B------:R-:W-:Y:S01]  /*4d70*/  @!P0 HADD2.F32 R51, -RZ, R51.H1_H1 ;  /* 0x30000033ff338230 */ /* 0x000fe20000004100 */
[----:B------:R-:W-:Y:S01]  /*4d80*/  @!P0 FFMA.FTZ R178, R36, R57, -R178 ;  /* 0x0000003924b28223 */ /* 0x000fe200000108b2 */
[----:B------:R-:W-:Y:S01]  /*4d90*/  @!P0 HADD2.F32 R36, -RZ, R27.H0_H0 ;  /* 0x2000001bff248230 */ /* 0x000fe20000004100 */
[----:B------:R-:W-:Y:S01]  /*4da0*/  @!P0 IMAD.MOV.U32 R27, RZ, RZ, R34 ;  /* 0x000000ffff1b8224 */ /* 0x000fe200078e0022 */
[----:B------:R-:W-:Y:S01]  /*4db0*/  @!P0 F2FP.PACK_AB R65, R78, R65 ;  /* 0x000000414e41823e */ /* 0x000fe200000000ff */
[----:B------:R-:W-:Y:S01]  /*4dc0*/  @!P0 FFMA.FTZ R4, R45, R47, R4 ;  /* 0x0000002f2d048223 */ /* 0x000fe20000010004 */
[----:B------:R-:W-:Y:S01]  /*4dd0*/  @!P0 F2FP.PACK_AB R59, R3, R2 ;  /* 0x00000002033b823e */ /* 0x000fe200000000ff */
[----:B------:R-:W-:Y:S01]  /*4de0*/  @!P0 FFMA.FTZ R5, R46, R48, R5 ;  /* 0x000000302e058223 */ /* 0x000fe20000010005 */
[--C-:B------:R-:W-:Y:S01]  /*4df0*/  @!P0 HADD2.F32 R37, -RZ, R27.reuse.H0_H0 ;  /* 0x2000001bff258230 */ /* 0x100fe20000004100 */
[-C--:B------:R-:W-:Y:S01]  /*4e00*/  @!P0 FMUL.FTZ R8, R40, R39.reuse ;  /* 0x0000002728088220 */ /* 0x080fe20000410000 */
[----:B------:R-:W-:Y:S01]  /*4e10*/  @!P0 HADD2.F32 R27, -RZ, R27.H1_H1 ;  /* 0x3000001bff1b8230 */ /* 0x000fe20000004100 */
[C---:B------:R-:W-:Y:S01]  /*4e20*/  @!P0 FMUL.FTZ R77, R54.reuse, R39 ;  /* 0x00000027364d8220 */ /* 0x040fe20000410000 */
[----:B------:R-:W-:Y:S01]  /*4e30*/  @!P0 MOV R60, R59 ;  /* 0x0000003b003c8202 */ /* 0x000fe20000000f00 */
[----:B------:R-:W-:Y:S01]  /*4e40*/  @!P0 FMUL.FTZ R6, R37, R36 ;  /* 0x0000002425068220 */ /* 0x000fe20000410000 */
[----:B------:R-:W-:Y:S01]  /*4e50*/  @!P0 F2FP.PACK_AB R78, R5, R4 ;  /* 0x00000004054e823e */ /* 0x000fe200000000ff */
[----:B------:R-:W-:Y:S02]  /*4e60*/  @!P0 FMUL.FTZ R7, R27, R38 ;  /* 0x000000261b078220 */ /* 0x000fe40000410000 */
[C---:B------:R-:W-:Y:S01]  /*4e70*/  @!P0 FFMA.FTZ R6, R49.reuse, R50, R6 ;  /* 0x0000003231068223 */ /* 0x040fe20000010006 */
[----:B------:R-:W-:Y:S01]  /*4e80*/  @!P0 MOV R61, R78 ;  /* 0x0000004e003d8202 */ /* 0x000fe20000000f00 */
[----:B------:R-:W-:Y:S02]  /*4e90*/  @!P0 FMUL.FTZ R79, R49, R36 ;  /* 0x00000024314f8220 */ /* 0x000fe40000410000 */
[C---:B------:R-:W-:Y:S02]  /*4ea0*/  @!P0 FMUL.FTZ R180, R51.reuse, R38 ;  /* 0x0000002633b48220 */ /* 0x040fe40000410000 */
[----:B------:R-:W-:Y:S02]  /*4eb0*/  @!P0 FFMA.FTZ R7, R51, R52, R7 ;  /* 0x0000003433078223 */ /* 0x000fe40000010007 */
[-C--:B------:R-:W-:Y:S02]  /*4ec0*/  @!P0 FFMA.FTZ R8, R54, R55.reuse, R8 ;  /* 0x0000003736088223 */ /* 0x080fe40000010008 */
[----:B------:R-:W-:Y:S02]  /*4ed0*/  @!P0 FFMA.FTZ R77, R40, R55, -R77 ;  /* 0x00000037284d8223 */ /* 0x000fe4000001084d */
[----:B------:R-:W-:Y:S02]  /*4ee0*/  @!P0 FFMA.FTZ R79, R37, R50, -R79 ;  /* 0x00000032254f8223 */ /* 0x000fe4000001084f */
[----:B------:R-:W-:Y:S01]  /*4ef0*/  @!P0 FFMA.FTZ R180, R27, R52, -R180 ;  /* 0x000000341bb48223 */ /* 0x000fe200000108b4 */
[----:B------:R-:W-:Y:S01]  /*4f00*/  @!P0 F2FP.PACK_AB R77, R178, R77 ;  /* 0x0000004db24d823e */ /* 0x000fe200000000ff */
[----:B------:R-:W-:Y:S02]  /*4f10*/  @!P0 FFMA.FTZ R9, R56, R57, R9 ;  /* 0x0000003938098223 */ /* 0x000fe40000010009 */
[----:B------:R-:W-:Y:S01]  /*4f20*/  @!P0 IMAD.MOV.U32 R33, RZ, RZ, R65 ;  /* 0x000000ffff218224 */ /* 0x000fe200078e0041 */
[----:B------:R-:W-:Y:S01]  /*4f30*/  @!P0 F2FP.PACK_AB R180, R180, R79 ;  /* 0x0000004fb4b4823e */ /* 0x000fe200000000ff */
[----:B------:R-:W-:Y:S01]  /*4f40*/  @!P0 IMAD.MOV.U32 R35, RZ, RZ, R77 ;  /* 0x000000ffff238224 */ /* 0x000fe200078e004d */
        /* <DEDUP_REMOVED lines=11> */
.L_x_824:
[----:B------:R-:W-:Y:S05]  /*5000*/  BSYNC B0 ;  /* 0x0000000000007941 */ /* 0x000fea0003800000 */
.L_x_823:
[----:B------:R-:W-:Y:S11]  /*5010*/  ISETP.GE.AND P0, PT, R15, c[0x0][0x1d4], PT ;  /* 0x000075000f007a0c */ /* 0x000ff60003f06270 */
[----:B------:R-:W-:Y:S02]  /*5020*/  @!UPT UIADD3 URZ, URZ, URZ, URZ ;  /* 0x0000003f3f3ff290 */ /* 0x000fe4000fffe03f */
[----:B------:R-:W-:-:S05]  /*5030*/  @P0 BRA `(.L_x_808) ;  /* 0x00000b0000000947 */ /* 0x000fca0003800000 */
[----:B------:R-:W-:Y:S02]  /*5040*/  LOP3.LUT P1, RZ, R135, 0x8, RZ, 0xc0, !PT ;  /* 0x0000000887ff7812 */ /* 0x000fe4000782c0ff */
[----:B----4-:R-:W-:Y:S02]  /*5050*/  IADD3 R54, P0, R176, R141, RZ ;  /* 0x0000008db0367210 */ /* 0x010fe40007f1e0ff */
[----:B------:R-:W-:Y:S02]  /*5060*/  SEL R52, R110, R179, !P1 ;  /* 0x000000b36e347207 */ /* 0x000fe40004800000 */
[----:B---3--:R-:W-:Y:S02]  /*5070*/  IADD3.X R55, R177, R140, RZ, P0, !PT ;  /* 0x0000008cb1377210 */ /* 0x008fe400007fe4ff */
[----:B------:R-:W-:Y:S02]  /*5080*/  SHF.R.S32.HI R51, RZ, 0x1f, R52 ;  /* 0x0000001fff337819 */ /* 0x000fe40000011434 */
[----:B------:R-:W-:Y:S02]  /*5090*/  ISETP.GE.AND P0, PT, R15, c[0x0][0x27c], PT ;  /* 0x00009f000f007a0c */ /* 0x000fe40003f06270 */
[----:B------:R-:W-:Y:S04]  /*50a0*/  LEA.HI R51, R51, R52, RZ, 0x4 ;  /* 0x0000003433337211 */ /* 0x000fe800078f20ff */
[----:B-1----:R-:W-:Y:S04]  /*50b0*/  LEA.HI.SX32 R61, R51, R144, 0x1c ;  /* 0x00000090333d7211 */ /* 0x002fe800078fe2ff */
[----:B------:R-:W-:Y:S01]  /*50c0*/  SHF.R.S32.HI R62, RZ, 0x1f, R61 ;  /* 0x0000001fff3e7819 */ /* 0x000fe2000001143d */
[----:B------:R-:W-:Y:S02]  /*50d0*/  IMAD.SHL.U32 R51, R61, 0x8, RZ ;  /* 0x000000083d337824 */ /* 0x000fe400078e00ff */
[----:B------:R-:W-:Y:S01]  /*50e0*/  @!P0 SHF.R.U64 R36, R28, 0x10, R29 ;  /* 0x000000101c248819 */ /* 0x000fe2000000121d */
[----:B------:R-:W-:Y:S01]  /*50f0*/  @!P0 HADD2.F32 R41, -RZ, R66.H1_H1 ;  /* 0x30000042ff298230 */ /* 0x000fe20000004100 */
[----:B------:R-:W-:Y:S01]  /*5100*/  LEA.HI R62, R62, R61, RZ, 0x3 ;  /* 0x0000003d3e3e7211 */ /* 0x000fe200078f18ff */
[----:B------:R-:W-:Y:S01]  /*5110*/  @!P0 HADD2.F32 R44, -RZ, R64.H0_H0 ;  /* 0x20000040ff2c8230 */ /* 0x000fe20000004100 */
[----:B------:R-:W-:Y:S01]  /*5120*/  LOP3.LUT R72, R123, 0x38, R51, 0xf8, !PT ;  /* 0x000000387b487812 */ /* 0x000fe200078ef833 */
[----:B------:R-:W-:Y:S01]  /*5130*/  @!P0 HADD2.F32 R37, -RZ, R36.H0_H0 ;  /* 0x20000024ff258230 */ /* 0x000fe20000004100 */
[----:B------:R-:W-:Y:S01]  /*5140*/  SHF.L.U32 R62, R62, 0x9, RZ ;  /* 0x000000093e3e7819 */ /* 0x000fe200000006ff */
[----:B------:R-:W-:Y:S01]  /*5150*/  @!P0 HADD2.F32 R48, -RZ, R64.H1_H1 ;  /* 0x30000040ff308230 */ /* 0x000fe20000004100 */
[----:B------:R-:W-:Y:S02]  /*5160*/  LOP3.LUT R61, R72, R111, RZ, 0x3c, !PT ;  /* 0x0000006f483d7212 */ /* 0x000fe400078e3cff */
[----:B------:R-:W-:Y:S02]  /*5170*/  LOP3.LUT R62, R62, 0x7ffff000, RZ, 0xc0, !PT ;  /* 0x7ffff0003e3e7812 */ /* 0x000fe400078ec0ff */
[----:B------:R-:W-:Y:S02]  /*5180*/  @!P0 SHF.R.U32.HI R28, RZ, 0x10, R31 ;  /* 0x00000010ff1c8819 */ /* 0x000fe4000001161f */
[----:B------:R-:W-:Y:S01]  /*5190*/  IADD3 R62, R61, R62, R16 ;  /* 0x0000003e3d3e7210 */ /* 0x000fe20007ffe010 */
[----:B------:R-:W-:Y:S01]  /*51a0*/  IMAD.IADD R61, R112, 0x1, R153 ;  /* 0x00000001703d7824 */ /* 0x000fe200078e0299 */
[----:B------:R-:W-:Y:S01]  /*51b0*/  @!P0 SHF.R.U64 R27, R30, 0x10, R31 ;  /* 0x000000101e1b8819 */ /* 0x000fe2000000121f */
[----:B------:R-:W-:Y:S01]  /*51c0*/  @!P0 HADD2.F32 R31, -RZ, R26.H1_H1 ;  /* 0x3000001aff1f8230 */ /* 0x000fe20000004100 */
[----:B------:R-:W-:Y:S01]  /*51d0*/  IADD3 R153, R153, R62, RZ ;  /* 0x0000003e99997210 */ /* 0x000fe20007ffe0ff */
[----:B------:R-:W-:Y:S01]  /*51e0*/  IMAD.SHL.U32 R60, R61, 0x2, RZ ;  /* 0x000000023d3c7824 */ /* 0x000fe200078e00ff */
[----:B------:R-:W-:Y:S02]  /*51f0*/  @!P0 SHF.R.U64 R43, R68, 0x10, R69 ;  /* 0x00000010442b8819 */ /* 0x000fe40000001245 */
[----:B------:R-:W-:Y:S02]  /*5200*/  SHF.L.U32 R52, R153, 0x1, RZ ;  /* 0x0000000199347819 */ /* 0x000fe400000006ff */
[----:B------:R-:W1:Y:S01]  /*5210*/  LDS.128 R32, [R60+0xc100] ;  /* 0x00c100003c207984 */ /* 0x000e620000000c00 */
[----:B------:R-:W-:Y:S01]  /*5220*/  @!P0 HADD2.F32 R43, -RZ, R43.H0_H0 ;  /* 0x2000002bff2b8230 */ /* 0x000fe20000004100 */
[----:B------:R-:W-:Y:S02]  /*5230*/  @!P0 SHF.R.U32.HI R29, RZ, 0x10, R29 ;  /* 0x00000010ff1d8819 */ /* 0x000fe4000001161d */
[----:B------:R-:W-:Y:S02]  /*5240*/  @!P0 SHF.R.U32.HI R68, RZ, 0x10, R69 ;  /* 0x00000010ff448819 */ /* 0x000fe40000011645 */
[--C-:B------:R-:W-:Y:S01]  /*5250*/  @!P0 SHF.R.U32.HI R49, RZ, 0x10, R71.reuse ;  /* 0x00000010ff318819 */ /* 0x100fe20000011647 */
[----:B------:R-:W-:Y:S01]  /*5260*/  @!P0 HADD2.F32 R29, -RZ, R29.H0_H0 ;  /* 0x2000001dff1d8230 */ /* 0x000fe20000004100 */
[----:B------:R-:W2:Y:S01]  /*5270*/  LDS.128 R56, [R52+0xc100] ;  /* 0x00c1000034387984 */ /* 0x000ea20000000c00 */
[----:B------:R-:W-:Y:S02]  /*5280*/  @!P0 SHF.R.U64 R46, R70, 0x10, R71 ;  /* 0x00000010462e8819 */ /* 0x000fe40000001247 */
[----:B------:R-:W-:Y:S03]  /*5290*/  @!P0 HADD2.F32 R49, -RZ, R49.H0_H0 ;  /* 0x20000031ff318230 */ /* 0x000fe60000004100 */
[----:B------:R-:W-:Y:S01]  /*52a0*/  @!P0 HADD2.F32 R46, -RZ, R46.H0_H0 ;  /* 0x2000002eff2e8230 */ /* 0x000fe20000004100 */
[----:B-1----:R-:W-:Y:S05]  /*52b0*/  @!P0 IMAD.MOV.U32 R38, RZ, RZ, R32 ;  /* 0x000000ffff268224 */ /* 0x002fea00078e0020 */
[--C-:B------:R-:W-:Y:S02]  /*52c0*/  @!P0 HADD2.F32 R30, -RZ, R38.reuse.H0_H0 ;  /* 0x20000026ff1e8230 */ /* 0x100fe40000004100 */
[----:B------:R-:W-:Y:S01]  /*52d0*/  @!P0 HADD2.F32 R36, -RZ, R38.H1_H1 ;  /* 0x30000026ff248230 */ /* 0x000fe20000004100 */
[----:B--2---:R-:W-:Y:S01]  /*52e0*/  @!P0 IMAD.MOV.U32 R45, RZ, RZ, R58 ;  /* 0x000000ffff2d8224 */ /* 0x004fe200078e003a */
[----:B------:R-:W-:Y:S01]  /*52f0*/  @!P0 MOV R40, R56 ;  /* 0x0000003800288202 */ /* 0x000fe20000000f00 */
[----:B------:R-:W-:Y:S02]  /*5300*/  @!P0 FMUL.FTZ R2, R30, R31 ;  /* 0x0000001f1e028220 */ /* 0x000fe40000410000 */
[----:B------:R-:W-:Y:S02]  /*5310*/  @!P0 FMUL.FTZ R3, R36, R37 ;  /* 0x0000002524038220 */ /* 0x000fe40000410000 */
[--C-:B------:R-:W-:Y:S02]  /*5320*/  @!P0 HADD2.F32 R39, -RZ, R40.reuse.H0_H0 ;  /* 0x20000028ff278230 */ /* 0x100fe40000004100 */
[----:B------:R-:W-:Y:S03]  /*5330*/  @!P0 HADD2.F32 R40, -RZ, R40.H1_H1 ;  /* 0x30000028ff288230 */ /* 0x000fe60000004100 */
[C---:B------:R-:W-:Y:S02]  /*5340*/  @!P0 FMUL.FTZ R52, R39.reuse, R31 ;  /* 0x0000001f27348220 */ /* 0x040fe40000410000 */
[----:B------:R-:W-:Y:S02]  /*5350*/  @!P0 FMUL.FTZ R61, R40, R37 ;  /* 0x00000025283d8220 */ /* 0x000fe40000410000 */
[-C--:B------:R-:W-:Y:S02]  /*5360*/  @!P0 FFMA.FTZ R2, R39, R41.reuse, R2 ;  /* 0x0000002927028223 */ /* 0x080fe40000010002 */
[----:B------:R-:W-:Y:S01]  /*5370*/  @!P0 FFMA.FTZ R52, R30, R41, -R52 ;  /* 0x000000291e348223 */ /* 0x000fe20000010834 */
[----:B------:R-:W-:Y:S01]  /*5380*/  @!P0 HADD2.F32 R30, -RZ, R26.H0_H0 ;  /* 0x2000001aff1e8230 */ /* 0x000fe20000004100 */
[----:B------:R-:W-:Y:S02]  /*5390*/  @!P0 IMAD.MOV.U32 R41, RZ, RZ, R57 ;  /* 0x000000ffff298224 */ /* 0x000fe400078e0039 */
[----:B------:R-:W-:Y:S01]  /*53a0*/  @!P0 FFMA.FTZ R61, R36, R43, -R61 ;  /* 0x0000002b243d8223 */ /* 0x000fe2000001083d */
[----:B------:R-:W-:Y:S01]  /*53b0*/  @!P0 MOV R36, R33 ;  /* 0x0000002100248202 */ /* 0x000fe20000000f00 */
[----:B------:R-:W-:Y:S01]  /*53c0*/  @!P0 FFMA.FTZ R3, R40, R43, R3 ;  /* 0x0000002b28038223 */ /* 0x000fe20000010003 */
[--C-:B------:R-:W-:Y:S01]  /*53d0*/  @!P0 HADD2.F32 R42, -RZ, R41.reuse.H1_H1 ;  /* 0x30000029ff2a8230 */ /* 0x100fe20000004100 */
[----:B------:R-:W-:Y:S01]  /*53e0*/  @!P0 IMAD.MOV.U32 R43, RZ, RZ, R59 ;  /* 0x000000ffff2b8224 */ /* 0x000fe200078e003b */
[----:B------:R-:W-:Y:S01]  /*53f0*/  @!P0 HADD2.F32 R39, -RZ, R41.H0_H0 ;  /* 0x20000029ff278230 */ /* 0x000fe20000004100 */
[----:B------:R-:W-:Y:S01]  /*5400*/  @!P0 F2FP.PACK_AB R52, R61, R52 ;  /* 0x000000343d34823e */ /* 0x000fe200000000ff */
[----:B------:R-:W-:Y:S01]  /*5410*/  @!P0 HADD2.F32 R26, -RZ, R36.H1_H1 ;  /* 0x30000024ff1a8230 */ /* 0x000fe20000004100 */
[-C--:B------:R-:W-:Y:S01]  /*5420*/  @!P0 FMUL.FTZ R63, R42, R29.reuse ;  /* 0x0000001d2a3f8220 */ /* 0x080fe20000410000 */
[----:B------:R-:W-:Y:S01]  /*5430*/  @!P0 HADD2.F32 R41, -RZ, R68.H0_H0 ;  /* 0x20000044ff298230 */ /* 0x000fe20000004100 */
[-C--:B------:R-:W-:Y:S01]  /*5440*/  @!P0 FMUL.FTZ R60, R39, R30.reuse ;  /* 0x0000001e273c8220 */ /* 0x080fe20000410000 */
[----:B------:R-:W-:Y:S01]  /*5450*/  @!P0 HADD2.F32 R40, -RZ, R66.H0_H0 ;  /* 0x20000042ff288230 */ /* 0x000fe20000004100 */
[C---:B------:R-:W-:Y:S01]  /*5460*/  @!P0 FMUL.FTZ R5, R26.reuse, R29 ;  /* 0x0000001d1a058220 */ /* 0x040fe20000410000 */
[----:B------:R-:W-:Y:S01]  /*5470*/  @!P0 HADD2.F32 R31, -RZ, R36.H0_H0 ;  /* 0x20000024ff1f8230 */ /* 0x000fe20000004100 */
[----:B------:R-:W-:Y:S01]  /*5480*/  @!P0 FFMA.FTZ R63, R26, R41, -R63 ;  /* 0x000000291a3f8223 */ /* 0x000fe2000001083f */
[----:B------:R-:W-:Y:S01]  /*5490*/  @!P0 MOV R26, R35 ;  /* 0x00000023001a8202 */ /* 0x000fe20000000f00 */
[----:B------:R-:W-:Y:S01]  /*54a0*/  @!P0 IMAD.MOV.U32 R32, RZ, RZ, R52 ;  /* 0x000000ffff208224 */ /* 0x000fe200078e0034 */
[----:B------:R-:W-:Y:S01]  /*54b0*/  @!P0 HADD2.F32 R29, -RZ, R28.H0_H0 ;  /* 0x2000001cff1d8230 */ /* 0x000fe20000004100 */
[C---:B------:R-:W-:Y:S01]  /*54c0*/  @!P0 FMUL.FTZ R4, R31.reuse, R30 ;  /* 0x0000001e1f048220 */ /* 0x040fe20000410000 */
[----:B------:R-:W-:Y:S01]  /*54d0*/  @!P0 HADD2.F32 R50, -RZ, R43.H1_H1 ;  /* 0x3000002bff328230 */ /* 0x000fe20000004100 */
[-C--:B------:R-:W-:Y:S01]  /*54e0*/  @!P0 FFMA.FTZ R60, R31, R40.reuse, -R60 ;  /* 0x000000281f3c8223 */ /* 0x080fe2000001083c */
[--C-:B------:R-:W-:Y:S01]  /*54f0*/  @!P0 HADD2.F32 R31, -RZ, R26.reuse.H0_H0 ;  /* 0x2000001aff1f8230 */ /* 0x100fe20000004100 */
[----:B------:R-:W-:Y:S01]  /*5500*/  @!P0 FFMA.FTZ R4, R39, R40, R4 ;  /* 0x0000002827048223 */ /* 0x000fe20000010004 */
[----:B------:R-:W-:Y:S01]  /*5510*/  @!P0 HADD2.F32 R26, -RZ, R26.H1_H1 ;  /* 0x3000001aff1a8230 */ /* 0x000fe20000004100 */
[----:B------:R-:W-:Y:S01]  /*5520*/  @!P0 FMUL.FTZ R65, R50, R29 ;  /* 0x0000001d32418220 */ /* 0x000fe20000410000 */
[--C-:B------:R-:W-:Y:S01]  /*5530*/  @!P0 HADD2.F32 R30, -RZ, R21.reuse.H1_H1 ;  /* 0x30000015ff1e8230 */ /* 0x100fe20000004100 */
[----:B------:R-:W-:Y:S01]  /*5540*/  @!P0 FFMA.FTZ R5, R42, R41, R5 ;  /* 0x000000292a058223 */ /* 0x000fe20000010005 */
[----:B------:R-:W-:Y:S01]  /*5550*/  @!P0 HADD2.F32 R28, -RZ, R21.H0_H0 ;  /* 0x20000015ff1c8230 */ /* 0x000fe20000004100 */
[C---:B------:R-:W-:Y:S01]  /*5560*/  @!P0 FMUL.FTZ R9, R26.reuse, R29 ;  /* 0x0000001d1a098220 */ /* 0x040fe20000410000 */
[----:B------:R-:W-:Y:S01]  /*5570*/  @!P0 MOV R21, R34 ;  /* 0x0000002200158202 */ /* 0x000fe20000000f00 */
[----:B------:R-:W-:Y:S01]  /*5580*/  @!P0 FFMA.FTZ R65, R26, R49, -R65 ;  /* 0x000000311a418223 */ /* 0x000fe20000010841 */
[----:B------:R-:W-:Y:S01]  /*5590*/  @!P0 HADD2.F32 R47, -RZ, R43.H0_H0 ;  /* 0x2000002bff2f8230 */ /* 0x000fe20000004100 */
[----:B------:R-:W-:Y:S01]  /*55a0*/  @!P0 FMUL.FTZ R8, R31, R30 ;  /* 0x0000001e1f088220 */ /* 0x000fe20000410000 */
[----:B------:R-:W-:Y:S01]  /*55b0*/  @!P0 HADD2.F32 R43, -RZ, R45.H0_H0 ;  /* 0x2000002dff2b8230 */ /* 0x000fe20000004100 */
[----:B------:R-:W-:Y:S01]  /*55c0*/  @!P0 F2FP.PACK_AB R63, R63, R60 ;  /* 0x0000003c3f3f823e */ /* 0x000fe200000000ff */
[----:B------:R-:W-:Y:S01]  /*55d0*/  @!P0 HADD2.F32 R26, -RZ, R27.H0_H0 ;  /* 0x2000001bff1a8230 */ /* 0x000fe20000004100 */
[----:B------:R-:W-:Y:S01]  /*55e0*/  @!P0 FMUL.FTZ R62, R47, R30 ;  /* 0x0000001e2f3e8220 */ /* 0x000fe20000410000 */
[----:B------:R-:W-:Y:S01]  /*55f0*/  @!P0 HADD2.F32 R45, -RZ, R45.H1_H1 ;  /* 0x3000002dff2d8230 */ /* 0x000fe20000004100 */
[----:B------:R-:W-:Y:S01]  /*5600*/  @!P0 FMUL.FTZ R72, R43, R28 ;  /* 0x0000001c2b488220 */ /* 0x000fe20000410000 */
[----:B------:R-:W-:Y:S01]  /*5610*/  @!P0 MOV R33, R63 ;  /* 0x0000003f00218202 */ /* 0x000fe20000000f00 */
[----:B------:R-:W-:Y:S01]  /*5620*/  @!P0 FFMA.FTZ R62, R31, R48, -R62 ;  /* 0x000000301f3e8223 */ /* 0x000fe2000001083e */
[----:B------:R-:W-:Y:S01]  /*5630*/  @!P0 F2FP.PACK_AB R61, R5, R4 ;  /* 0x00000004053d823e */ /* 0x000fe200000000ff */
[----:B------:R-:W-:Y:S01]  /*5640*/  @!P0 FMUL.FTZ R73, R45, R26 ;  /* 0x0000001a2d498220 */ /* 0x000fe20000410000 */
[----:B------:R-:W-:Y:S01]  /*5650*/  @!P0 F2FP.PACK_AB R60, R3, R2 ;  /* 0x00000002033c823e */ /* 0x000fe200000000ff */
[--C-:B------:R-:W-:Y:S01]  /*5660*/  @!P0 HADD2.F32 R27, -RZ, R21.reuse.H0_H0 ;  /* 0x20000015ff1b8230 */ /* 0x100fe20000004100 */
[----:B------:R-:W-:Y:S01]  /*5670*/  @!P0 F2FP.PACK_AB R62, R65, R62 ;  /* 0x0000003e413e823e */ /* 0x000fe200000000ff */
[----:B------:R-:W-:Y:S01]  /*5680*/  @!P0 IMAD.MOV.U32 R57, RZ, RZ, R61 ;  /* 0x000000ffff398224 */ /* 0x000fe200078e003d */
[----:B------:R-:W-:Y:S01]  /*5690*/  @!P0 HADD2.F32 R21, -RZ, R21.H1_H1 ;  /* 0x30000015ff158230 */ /* 0x000fe20000004100 */
[----:B------:R-:W-:Y:S01]  /*56a0*/  @!P0 MOV R56, R60 ;  /* 0x0000003c00388202 */ /* 0x000fe20000000f00 */
[C---:B------:R-:W-:Y:S01]  /*56b0*/  @!P0 FFMA.FTZ R72, R27.reuse, R44, -R72 ;  /* 0x0000002c1b488223 */ /* 0x040fe20000010848 */
[----:B------:R-:W-:Y:S01]  /*56c0*/  @!P0 MOV R35, R62 ;  /* 0x0000003e00238202 */ /* 0x000fe20000000f00 */
[----:B------:R-:W-:Y:S02]  /*56d0*/  @!P0 FMUL.FTZ R6, R27, R28 ;  /* 0x0000001c1b068220 */ /* 0x000fe40000410000 */
[C---:B------:R-:W-:Y:S02]  /*56e0*/  @!P0 FFMA.FTZ R73, R21.reuse, R46, -R73 ;  /* 0x0000002e15498223 */ /* 0x040fe40000010849 */
[----:B------:R-:W-:Y:S02]  /*56f0*/  @!P0 FMUL.FTZ R7, R21, R26 ;  /* 0x0000001a15078220 */ /* 0x000fe40000410000 */
[----:B------:R-:W-:Y:S01]  /*5700*/  @!P0 FFMA.FTZ R6, R43, R44, R6 ;  /* 0x0000002c2b068223 */ /* 0x000fe20000010006 */
[----:B------:R-:W-:Y:S01]  /*5710*/  @!P0 F2FP.PACK_AB R73, R73, R72 ;  /* 0x000000484949823e */ /* 0x000fe200000000ff */
[----:B------:R-:W-:Y:S02]  /*5720*/  @!P0 FFMA.FTZ R7, R45, R46, R7 ;  /* 0x0000002e2d078223 */ /* 0x000fe40000010007 */
[----:B------:R-:W-:Y:S02]  /*5730*/  @!P0 FFMA.FTZ R8, R47, R48, R8 ;  /* 0x000000302f088223 */ /* 0x000fe40000010008 */
[----:B------:R-:W-:Y:S01]  /*5740*/  @!P0 IMAD.MOV.U32 R34, RZ, RZ, R73 ;  /* 0x000000ffff228224 */ /* 0x000fe200078e0049 */
[----:B------:R-:W-:Y:S01]  /*5750*/  @!P0 F2FP.PACK_AB R65, R7, R6 ;  /* 0x000000060741823e */ /* 0x000fe200000000ff */
[----:B------:R-:W-:Y:S03]  /*5760*/  @!P0 FFMA.FTZ R9, R50, R49, R9 ;  /* 0x0000003132098223 */ /* 0x000fe60000010009 */
[----:B------:R1:W-:Y:S01]  /*5770*/  ST.E.128 [R54.64], R32 ;  /* 0x0000002036007985 */ /* 0x0003e2000c101d06 */
[----:B------:R-:W-:Y:S02]  /*5780*/  @!P0 MOV R58, R65 ;  /* 0x00000041003a8202 */ /* 0x000fe40000000f00 */
        /* <DEDUP_REMOVED lines=9> */
.L_x_804:
[----:B------:R-:W-:Y:S01]  /*5820*/  IMAD.WIDE.U32 R8, R146, c[0x0][0x1e0], RZ ;  /* 0x0000780092087a25 */ /* 0x000fe200078e00ff */
[----:B------:R-:W-:Y:S02]  /*5830*/  SHF.R.S32.HI R152, RZ, 0x1f, R146 ;  /* 0x0000001fff987819 */ /* 0x000fe40000011492 */
[----:B-----5:R-:W-:Y:S01]  /*5840*/  SHF.R.S32.HI R151, RZ, 0x1f, R147 ;  /* 0x0000001fff977819 */ /* 0x020fe20000011493 */
[----:B------:R-:W-:Y:S02]  /*5850*/  IMAD.IADD R148, R89, 0x1, -R148 ;  /* 0x0000000159947824 */ /* 0x000fe400078e0a94 */
[----:B------:R-:W-:Y:S02]  /*5860*/  IMAD R2, R152, c[0x0][0x1e0], RZ ;  /* 0x0000780098027a24 */ /* 0x000fe400078e02ff */
[----:B-1----:R-:W-:Y:S01]  /*5870*/  IMAD R7, R151, c[0x0][0x1f0], RZ ;  /* 0x00007c0097077a24 */ /* 0x002fe200078e02ff */
[----:B------:R-:W-:Y:S01]  /*5880*/  IMNMX R148, R148, 0x40, PT ;  /* 0x0000004094947817 */ /* 0x000fe20003800200 */
[----:B------:R-:W-:Y:S02]  /*5890*/  IMAD R2, R146, c[0x0][0x1e4], R2 ;  /* 0x0000790092027a24 */ /* 0x000fe400078e0202 */
[----:B------:R-:W-:Y:S02]  /*58a0*/  IMAD R7, R147, c[0x0][0x1f4], R7 ;  /* 0x00007d0093077a24 */ /* 0x000fe400078e0207 */
[----:B------:R-:W-:Y:S04]  /*58b0*/  IMAD.IADD R9, R9, 0x1, R2 ;  /* 0x0000000109097824 */ /* 0x000fe800078e0202 */
[----:B------:R-:W-:Y:S05]  /*58c0*/  IMAD.WIDE.U32 R8, R147, c[0x0][0x1f0], R8 ;  /* 0x00007c0093087a25 */ /* 0x000fea00078e0008 */
[----:B------:R-:W-:Y:S04]  /*58d0*/  IADD3 R5, P0, R170, R8, RZ ;  /* 0x00000008aa057210 */ /* 0x000fe80007f1e0ff */
[----:B------:R-:W-:Y:S02]  /*58e0*/  IADD3.X R4, R102, R9, R7, P0, !PT ;  /* 0x0000000966047210 */ /* 0x000fe400007fe407 */
[C---:B------:R-:W-:Y:S04]  /*58f0*/  LEA R2, P0, R5.reuse, c[0x0][0x1c8], 0x1 ;  /* 0x0000720005027a11 */ /* 0x040fe800078008ff */
[----:B------:R-:W-:Y:S02]  /*5900*/  LEA.HI.X R3, R5, c[0x0][0x1cc], R4, 0x1, P0 ;  /* 0x0000730005037a11 */ /* 0x000fe400000f0c04 */
[----:B------:R-:W1:Y:S01]  /*5910*/  SHFL.IDX PT, R2, R2, RZ, 0x1c1f ;  /* 0x001c1fff02027589 */ /* 0x000e6200000e0000 */
[----:B------:R-:W-:Y:S07]  /*5920*/  ISETP.GT.AND P0, PT, R148, R97, PT ;  /* 0x000000619400720c */ /* 0x000fee0003f04270 */
[----:B------:R-:W2:Y:S06]  /*5930*/  SHFL.IDX PT, R3, R3, RZ, 0x1c1f ;  /* 0x001c1fff03037589 */ /* 0x000eac00000e0000 */
[----:B------:R-:W-:-:S05]  /*5940*/  @!P0 BRA `(.L_x_808) ;  /* 0x000001f000008947 */ /* 0x000fca0003800000 */
[----:B------:R-:W-:Y:S02]  /*5950*/  ISETP.GE.AND P2, PT, R24, c[0x0][0x1d4], PT ;  /* 0x0000750018007a0c */ /* 0x000fe40003f46270 */
[----:B------:R-:W-:Y:S02]  /*5960*/  ISETP.GE.AND P1, PT, R17, c[0x0][0x1d4], PT ;  /* 0x0000750011007a0c */ /* 0x000fe40003f26270 */
[----:B------:R-:W-:Y:S02]  /*5970*/  ISETP.GE.AND P4, PT, R15, c[0x0][0x1d4], PT ;  /* 0x000075000f007a0c */ /* 0x000fe40003f86270 */
[----:B------:R-:W-:Y:S07]  /*5980*/  ISETP.GE.AND P3, PT, R126, c[0x0][0x1d4], PT ;  /* 0x000075007e007a0c */ /* 0x000fee0003f66270 */
[----:B------:R-:W3:Y:S01]  /*5990*/  @!P2 LDS.128 R28, [R150+0xc000] ;  /* 0x00c00000961ca984 */ /* 0x000ee20000000c00 */
[CC--:B-1----:R-:W-:Y:S04]  /*59a0*/  @!P2 LEA R32, P0, R24.reuse, R2.reuse, 0x1 ;  /* 0x000000021820a211 */ /* 0x0c2fe800078008ff */
[-C--:B--2---:R-:W-:Y:S02]  /*59b0*/  @!P2 LEA.HI.X R33, R24, R3.reuse, R25, 0x1, P0 ;  /* 0x000000031821a211 */ /* 0x084fe400000f0c19 */
[CC--:B------:R-:W-:Y:S04]  /*59c0*/  @!P1 LEA R42, P0, R120.reuse, R2.reuse, 0x1 ;  /* 0x00000002782a9211 */ /* 0x0c0fe800078008ff */
[-C--:B------:R-:W-:Y:S02]  /*59d0*/  @!P1 LEA.HI.X R43, R120, R3.reuse, R143, 0x1, P0 ;  /* 0x00000003782b9211 */ /* 0x080fe400000f0c8f */
[CC--:B------:R-:W-:Y:S04]  /*59e0*/  @!P4 LEA R40, P0, R119.reuse, R2.reuse, 0x1 ;  /* 0x000000027728c211 */ /* 0x0c0fe800078008ff */
[-C--:B------:R-:W-:Y:S02]  /*59f0*/  @!P4 LEA.HI.X R41, R119, R3.reuse, R142, 0x1, P0 ;  /* 0x000000037729c211 */ /* 0x080fe400000f0c8e */
[CC--:B------:R-:W-:Y:S04]  /*5a00*/  @!P3 LEA R26, P0, R117.reuse, R2.reuse, 0x1 ;  /* 0x00000002751ab211 */ /* 0x0c0fe800078008ff */
[-C--:B------:R-:W-:Y:S01]  /*5a10*/  @!P3 LEA.HI.X R27, R117, R3.reuse, R108, 0x1, P0 ;  /* 0x00000003751bb211 */ /* 0x080fe200000f0c6c */
[----:B---3--:R-:W-:Y:S04]  /*5a20*/  @!P2 ST.E.128 [R32.64], R28 ;  /* 0x0000001c2000a985 */ /* 0x008fe8000c101d06 */
[----:B------:R-:W1:Y:S04]  /*5a30*/  @!P1 LDS.128 R4, [R149+0xc000] ;  /* 0x00c0000095049984 */ /* 0x000e680000000c00 */
        /* <DEDUP_REMOVED lines=16> */
.L_x_808:
[----:B------:R-:W-:Y:S05]  /*5b40*/  BSYNC B1 ;  /* 0x0000000000017941 */ /* 0x000fea0003800000 */
.L_x_803:
[----:B------:R-:W-:Y:S01]  /*5b50*/  ISETP.GT.AND P0, PT, R18, R11, PT ;  /* 0x0000000b1200720c */ /* 0x000fe20003f04270 */
[----:B-1----:R-:W-:Y:S01]  /*5b60*/  IMAD.WIDE.U32 R8, R146, c[0x0][0x208], RZ ;  /* 0x0000820092087a25 */ /* 0x002fe200078e00ff */
[C---:B------:R-:W-:Y:S01]  /*5b70*/  ISETP.GE.AND P1, PT, R67.reuse, 0x1, PT ;  /* 0x000000014300780c */ /* 0x040fe20003f26270 */
[----:B------:R-:W-:Y:S01]  /*5b80*/  BSSY B0, `(.L_x_825) ;  /* 0x000004b000007945 */ /* 0x000fe20003800000 */
[----:B--2---:R-:W-:Y:S02]  /*5b90*/  IADD3 R3, R67, 0x1, RZ ;  /* 0x0000000143037810 */ /* 0x004fe40007ffe0ff */
[----:B------:R-:W-:Y:S07]  /*5ba0*/  LOP3.LUT P2, RZ, R135, 0x1, RZ, 0xc0, !PT ;  /* 0x0000000187ff7812 */ /* 0x000fee000784c0ff */
[----:B------:R-:W-:Y:S01]  /*5bb0*/  @P0 IADD3 R5, R18, -0x1, RZ ;  /* 0xffffffff12050810 */ /* 0x000fe20007ffe0ff */
[----:B------:R-:W-:Y:S01]  /*5bc0*/  @P0 IMAD R2, R67, 0x3000, R10 ;  /* 0x0000300043020824 */ /* 0x000fe200078e020a */
[----:B------:R-:W-:Y:S01]  /*5bd0*/  SEL R67, R3, RZ, !P1 ;  /* 0x000000ff03437207 */ /* 0x000fe20004800000 */
[----:B------:R-:W-:Y:S01]  /*5be0*/  @P0 IMAD.MOV.U32 R6, RZ, RZ, R154 ;  /* 0x000000ffff060224 */ /* 0x000fe200078e009a */
[----:B------:R-:W-:Y:S01]  /*5bf0*/  @P0 SHF.R.S32.HI R4, RZ, 0x1f, R5 ;  /* 0x0000001fff040819 */ /* 0x000fe20000011405 */
[----:B------:R-:W-:Y:S02]  /*5c00*/  @P0 IMAD R3, R92, R5, RZ ;  /* 0x000000055c030224 */ /* 0x000fe400078e02ff */
[----:B------:R-:W-:Y:S02]  /*5c10*/  @P0 IMAD.MOV.U32 R7, RZ, RZ, R175 ;  /* 0x000000ffff070224 */ /* 0x000fe400078e00af */
[-C--:B------:R-:W-:Y:S02]  /*5c20*/  @P0 IMAD R3, R4, R94.reuse, R3 ;  /* 0x0000005e04030224 */ /* 0x080fe400078e0203 */
[----:B------:R-:W-:Y:S04]  /*5c30*/  @P0 IMAD.WIDE.U32 R6, R5, R94, R6 ;  /* 0x0000005e05060225 */ /* 0x000fe800078e0006 */
[----:B------:R-:W-:Y:S01]  /*5c40*/  @P0 IMAD.IADD R3, R7, 0x1, R3 ;  /* 0x0000000107030824 */ /* 0x000fe200078e0203 */
[----:B-----5:R-:W-:Y:S01]  /*5c50*/  @P0 LEA R26, P1, R6, c[0x0][0x250], 0x1 ;  /* 0x00009400061a0a11 */ /* 0x020fe200078208ff */
[----:B------:R-:W-:Y:S03]  /*5c60*/  @P0 IMAD.SHL.U32 R5, R2, 0x2, RZ ;  /* 0x0000000202050824 */ /* 0x000fe600078e00ff */
[----:B------:R-:W-:Y:S01]  /*5c70*/  @P0 LEA.HI.X R27, R6, c[0x0][0x254], R3, 0x1, P1 ;  /* 0x00009500061b0a11 */ /* 0x000fe200008f0c03 */
[----:B------:R-:W-:Y:S02]  /*5c80*/  IMAD R3, R152, c[0x0][0x208], RZ ;  /* 0x0000820098037a24 */ /* 0x000fe400078e02ff */
[----:B------:R-:W-:Y:S02]  /*5c90*/  IMAD R6, R151, c[0x0][0x218], RZ ;  /* 0x0000860097067a24 */ /* 0x000fe400078e02ff */
[----:B------:R-:W-:Y:S01]  /*5ca0*/  @!PT LDS RZ, [RZ] ;  /* 0x00000000fffff984 */ /* 0x000fe20000000800 */
[----:B------:R-:W-:Y:S01]  /*5cb0*/  @!PT LDS RZ, [RZ] ;  /* 0x00000000fffff984 */ /* 0x000fe20000000800 */
[----:B------:R-:W-:Y:S01]  /*5cc0*/  @!PT LDS RZ, [RZ] ;  /* 0x00000000fffff984 */ /* 0x000fe20000000800 */
[----:B------:R1:W-:Y:S01]  /*5cd0*/  @P0 LDGSTS.E.BYPASS.LTC128B.128 [R5+0x100], [R26.64], !P6 ;  /* 0x001000001a050fae */ /* 0x0003e2000f101d46 */
[----:B------:R-:W-:Y:S02]  /*5ce0*/  IMAD R3, R146, c[0x0][0x20c], R3 ;  /* 0x0000830092037a24 */ /* 0x000fe400078e0203 */
[----:B------:R-:W-:Y:S01]  /*5cf0*/  IMAD R6, R147, c[0x0][0x21c], R6 ;  /* 0x0000870093067a24 */ /* 0x000fe200078e0206 */
[----:B------:R1:W-:Y:S01]  /*5d00*/  @P0 LDGSTS.E.BYPASS.LTC128B.128 [R5+0x2100], [R26.64+0x80], !P2 ;  /* 0x021000801a050fae */ /* 0x0003e2000d101d46 */
[----:B------:R-:W-:Y:S03]  /*5d10*/  IMAD.IADD R9, R9, 0x1, R3 ;  /* 0x0000000109097824 */ /* 0x000fe600078e0203 */
[----:B------:R1:W-:Y:S01]  /*5d20*/  @P0 LDGSTS.E.BYPASS.LTC128B.128 [R5+0x4100], [R26.64+0x100], !P5 ;  /* 0x041001001a050fae */ /* 0x0003e2000e901d46 */
[----:B------:R-:W-:Y:S05]  /*5d30*/  IMAD.WIDE.U32 R8, R147, c[0x0][0x218], R8 ;  /* 0x0000860093087a25 */ /* 0x000fea00078e0008 */
[----:B------:R-:W-:Y:S04]  /*5d40*/  IADD3 R4, P1, R172, R8, RZ ;  /* 0x00000008ac047210 */ /* 0x000fe80007f3e0ff */
[----:B------:R-:W-:Y:S02]  /*5d50*/  IADD3.X R3, R99, R9, R6, P1, !PT ;  /* 0x0000000963037210 */ /* 0x000fe40000ffe406 */
[C---:B------:R-:W-:Y:S04]  /*5d60*/  @P0 LEA R6, P1, R109.reuse, R26, 0x1 ;  /* 0x0000001a6d060211 */ /* 0x040fe800078208ff */
[----:B------:R-:W-:Y:S02]  /*5d70*/  @P0 LEA.HI.X R7, R109, R27, R100, 0x1, P1 ;  /* 0x0000001b6d070211 */ /* 0x000fe400008f0c64 */
[C---:B------:R-:W-:Y:S03]  /*5d80*/  LEA R8, P1, R4.reuse, c[0x0][0x1f8], 0x1 ;  /* 0x00007e0004087a11 */ /* 0x040fe600078208ff */
[----:B------:R1:W-:Y:S01]  /*5d90*/  @P0 LDGSTS.E.BYPASS.LTC128B.128 [R5+0x1100], [R6.64], !P6 ;  /* 0x0110000006050fae */ /* 0x0003e2000f101d46 */
[----:B------:R-:W-:Y:S03]  /*5da0*/  LEA.HI.X R3, R4, c[0x0][0x1fc], R3, 0x1, P1 ;  /* 0x00007f0004037a11 */ /* 0x000fe600008f0c03 */
[----:B------:R1:W-:Y:S04]  /*5db0*/  @P0 LDGSTS.E.BYPASS.LTC128B.128 [R5+0x3100], [R6.64+0x80], !P2 ;  /* 0x0310008006050fae */ /* 0x0003e8000d101d46 */
[----:B------:R1:W-:Y:S01]  /*5dc0*/  @P0 LDGSTS.E.BYPASS.LTC128B.128 [R5+0x5100], [R6.64+0x100], !P5 ;  /* 0x0510010006050fae */ /* 0x0003e2000e901d46 */
[----:B------:R-:W-:Y:S03]  /*5dd0*/  ISETP.GT.AND P0, PT, R148, R97, PT ;  /* 0x000000619400720c */ /* 0x000fe60003f04270 */
[----:B------:R-:W0:Y:S04]  /*5de0*/  LDGDEPBAR ;  /* 0x00000000000079af */ /* 0x000e280000000000 */
[----:B------:R-:W2:Y:S04]  /*5df0*/  SHFL.IDX PT, R8, R8, RZ, 0x1c1f ;  /* 0x001c1fff08087589 */ /* 0x000ea800000e0000 */
[----:B------:R-:W4:Y:S01]  /*5e00*/  SHFL.IDX PT, R3, R3, RZ, 0x1c1f ;  /* 0x001c1fff03037589 */ /* 0x000f2200000e0000 */
[----:B------:R-:W-:Y:S04]  /*5e10*/  DEPBAR.LE SB0, 0x2 ;  /* 0x000080800000791a */ /* 0x000fe80000000000 */
[----:B------:R-:W-:Y:S06]  /*5e20*/  BAR.SYNC.DEFER_BLOCKING 0x0 ;  /* 0x0000000000007b1d */ /* 0x000fec0000010000 */
[----:B------:R-:W-:-:S05]  /*5e30*/  @!P0 BRA `(.L_x_826) ;  /* 0x000001f000008947 */ /* 0x000fca0003800000 */
[----:B-12-4-:R-:W-:Y:S02]  /*5e40*/  ISETP.GE.AND P2, PT, R24, c[0x0][0x1d4], PT ;  /* 0x0000750018007a0c */ /* 0x016fe40003f46270 */
        /* <DEDUP_REMOVED lines=30> */
.L_x_826:
[----:B-12-4-:R-:W-:Y:S05]  /*6030*/  BSYNC B0 ;  /* 0x0000000000007941 */ /* 0x016fea0003800000 */
.L_x_825:
[C---:B------:R-:W-:Y:S02]  /*6040*/  ISETP.GE.AND P0, PT, R53.reuse, 0x1, PT ;  /* 0x000000013500780c */ /* 0x040fe40003f06270 */
[----:B------:R-:W-:Y:S02]  /*6050*/  IADD3 R2, R18, -0x2, RZ ;  /* 0xfffffffe12027810 */ /* 0x000fe40007ffe0ff */
[----:B------:R-:W-:Y:S02]  /*6060*/  IADD3 R4, R53, 0x1, RZ ;  /* 0x0000000135047810 */ /* 0x000fe40007ffe0ff */
[----:B------:R-:W-:Y:S02]  /*6070*/  LOP3.LUT P2, RZ, R135, 0x1, RZ, 0xc0, !PT ;  /* 0x0000000187ff7812 */ /* 0x000fe4000784c0ff */
[----:B------:R-:W-:Y:S02]  /*6080*/  SEL R53, R4, RZ, !P0 ;  /* 0x000000ff04357207 */ /* 0x000fe40004000000 */
[C---:B------:R-:W-:Y:S11]  /*6090*/  ISETP.GE.AND P0, PT, R2.reuse, R11, PT ;  /* 0x0000000b0200720c */ /* 0x040ff60003f06270 */
[----:B------:R-:W-:Y:S02]  /*60a0*/  @!UPT UIADD3 URZ, URZ, URZ, URZ ;  /* 0x0000003f3f3ff290 */ /* 0x000fe4000fffe03f */
[----:B------:R-:W-:Y:S01]  /*60b0*/  @P0 SHF.R.S32.HI R5, RZ, 0x1f, R2 ;  /* 0x0000001fff050819 */ /* 0x000fe20000011402 */
[----:B------:R-:W-:Y:S02]  /*60c0*/  @P0 IMAD R4, R91, R2, RZ ;  /* 0x000000025b040224 */ /* 0x000fe400078e02ff */
[----:B------:R-:W-:Y:S02]  /*60d0*/  @P0 IMAD.MOV.U32 R6, RZ, RZ, R156 ;  /* 0x000000ffff060224 */ /* 0x000fe400078e009c */
[----:B------:R-:W-:Y:S02]  /*60e0*/  @P0 IMAD.MOV.U32 R7, RZ, RZ, R159 ;  /* 0x000000ffff070224 */ /* 0x000fe400078e009f */
[-C--:B------:R-:W-:Y:S02]  /*60f0*/  @P0 IMAD R4, R5, R93.reuse, R4 ;  /* 0x0000005d05040224 */ /* 0x080fe400078e0204 */
[----:B------:R-:W-:Y:S04]  /*6100*/  @P0 IMAD.WIDE.U32 R6, R2, R93, R6 ;  /* 0x0000005d02060225 */ /* 0x000fe800078e0006 */
[----:B------:R-:W-:Y:S01]  /*6110*/  @P0 IMAD.IADD R4, R7, 0x1, R4 ;  /* 0x0000000107040824 */ /* 0x000fe200078e0204 */
[C---:B------:R-:W-:Y:S01]  /*6120*/  @P0 LEA R8, P1, R6.reuse, c[0x0][0x220], 0x1 ;  /* 0x0000880006080a11 */ /* 0x040fe200078208ff */
[----:B------:R-:W-:Y:S03]  /*6130*/  @P0 IMAD R3, R67, 0x3000, R10 ;  /* 0x0000300043030824 */ /* 0x000fe600078e020a */
[----:B------:R-:W-:Y:S01]  /*6140*/  @P0 LEA.HI.X R9, R6, c[0x0][0x224], R4, 0x1, P1 ;  /* 0x0000890006090a11 */ /* 0x000fe200008f0c04 */
[----:B------:R-:W-:Y:S01]  /*6150*/  @P0 IMAD.SHL.U32 R5, R3, 0x2, RZ ;  /* 0x0000000203050824 */ /* 0x000fe200078e00ff */
[C---:B------:R-:W-:Y:S04]  /*6160*/  @P0 LEA R6, P1, R96.reuse, R8, 0x1 ;  /* 0x0000000860060211 */ /* 0x040fe800078208ff */
        /* <DEDUP_REMOVED lines=9> */
[----:B------:R1:W-:Y:S01]  /*6200*/  @P0 LDGSTS.E.BYPASS.LTC128B.128 [R5+0x11100], [R6.64+0x100], !P5 ;  /* 0x1110010006050fae */ /* 0x0003e2000e901d46 */
[C---:B------:R-:W-:Y:S02]  /*6210*/  ISETP.GT.AND P0, PT, R18.reuse, R11, PT ;  /* 0x0000000b1200720c */ /* 0x040fe40003f04270 */
[----:B------:R-:W-:Y:S01]  /*6220*/  IADD3 R18, R18, -0x1, RZ ;  /* 0xffffffff12127810 */ /* 0x000fe20007ffe0ff */
[----:B------:R-:W0:Y:S10]  /*6230*/  LDGDEPBAR ;  /* 0x00000000000079af */ /* 0x000e340000000000 */
[----:B------:R-:W-:-:S05]  /*6240*/  @P0 BRA `(.L_x_827) ;  /* 0xffffb94000000947 */ /* 0x000fca000383ffff */
[----:B------:R-:W-:Y:S06]  /*6250*/  BAR.SYNC.DEFER_BLOCKING 0x0 ;  /* 0x0000000000007b1d */ /* 0x000fec0000010000 */
.L_x_802:
[----:B-1----:R-:W-:Y:S01]  /*6260*/  ISETP.GE.AND P0, PT, R134, 0x1, PT ;  /* 0x000000018600780c */ /* 0x002fe20003f06270 */
[----:B------:R-:W-:Y:S01]  /*6270*/  CS2R R98, SRZ ;  /* 0x0000000000627805 */ /* 0x000fe2000001ff00 */
[----:B------:R-:W-:Y:S01]  /*6280*/  PLOP3.LUT P2, PT, PT, PT, PT, 0x80, 0x0 ;  /* 0x000000000000781c */ /* 0x000fe20003f4f070 */
[----:B------:R-:W-:Y:S01]  /*6290*/  CS2R R96, SRZ ;  /* 0x0000000000607805 */ /* 0x000fe2000001ff00 */
[----:B------:R-:W-:Y:S01]  /*62a0*/  CS2R R94, SRZ ;  /* 0x00000000005e7805 */ /* 0x000fe2000001ff00 */
[----:B------:R-:W-:Y:S01]  /*62b0*/  CS2R R92, SRZ ;  /* 0x00000000005c7805 */ /* 0x000fe2000001ff00 */
        /* <DEDUP_REMOVED lines=10> */
[----:B---3--:R-:W-:Y:S01]  /*6360*/  CS2R R72, SRZ ;  /* 0x0000000000487805 */ /* 0x008fe2000001ff00 */
        /* <DEDUP_REMOVED lines=43> */
[C---:B------:R-:W-:Y:S01]  /*6620*/  IMAD.WIDE.U32 R12, R88.reuse, c[0x0][0x178], RZ ;  /* 0x00005e00580c7a25 */ /* 0x040fe200078e00ff */
[----:B------:R-:W-:Y:S01]  /*6630*/  SHF.R.S32.HI R5, RZ, 0x1f, R82 ;  /* 0x0000001fff057819 */ /* 0x000fe20000011452 */
[----:B------:R-:W-:Y:S01]  /*6640*/  BSSY B0, `(.L_x_829) ;  /* 0x0000057000007945 */ /* 0x000fe20003800000 */
[----:B------:R-:W-:Y:S01]  /*6650*/  ISETP.NE.U32.AND P0, PT, RZ, c[0x0][0x348], PT ;  /* 0x0000d200ff007a0c */ /* 0x000fe20003f05070 */
[----:B------:R-:W-:Y:S01]  /*6660*/  IMAD R7, R7, c[0x0][0x178], RZ ;  /* 0x00005e0007077a24 */ /* 0x000fe200078e02ff */
[----:B------:R-:W-:Y:S01]  /*6670*/  LEA.HI R3, R5, R82, RZ, 0x3 ;  /* 0x0000005205037211 */ /* 0x000fe200078f18ff */
[----:B------:R-:W-:Y:S01]  /*6680*/  IMAD.MOV.U32 R0, RZ, RZ, c[0x0][0x2c4] ;  /* 0x0000b100ff007624 */ /* 0x000fe200078e00ff */
[----:B------:R-:W-:Y:S01]  /*6690*/  SHF.R.S32.HI R11, RZ, 0x1f, R195 ;  /* 0x0000001fff0b7819 */ /* 0x000fe200000114c3 */
[----:B------:R-:W-:Y:S01]  /*66a0*/  IMAD R7, R88, c[0x0][0x17c], R7 ;  /* 0x00005f0058077a24 */ /* 0x000fe200078e0207 */
[----:B------:R-:W-:Y:S01]  /*66b0*/  ISETP.NE.AND.EX P0, PT, RZ, c[0x0][0x34c], PT, P0 ;  /* 0x0000d300ff007a0c */ /* 0x000fe20003f05300 */
[----:B------:R-:W-:Y:S01]  /*66c0*/  IMAD R9, R86, c[0x0][0x1b8], RZ ;  /* 0x00006e0056097a24 */ /* 0x000fe200078e02ff */
[----:B------:R-:W-:Y:S01]  /*66d0*/  ISETP.NE.AND P1, PT, R0, 0x1, PT ;  /* 0x000000010000780c */ /* 0x000fe20003f25270 */
[----:B------:R-:W-:Y:S01]  /*66e0*/  IMAD.IADD R13, R13, 0x1, R7 ;  /* 0x000000010d0d7824 */ /* 0x000fe200078e0207 */
[----:B------:R-:W-:Y:S01]  /*66f0*/  LOP3.LUT R7, R3, 0xfffffff8, RZ, 0xc0, !PT ;  /* 0xfffffff803077812 */ /* 0x000fe200078ec0ff */
[C---:B------:R-:W-:Y:S01]  /*6700*/  IMAD R9, R192.reuse, c[0x0][0x1bc], R9 ;  /* 0x00006f00c0097a24 */ /* 0x040fe200078e0209 */
[----:B------:R-:W-:Y:S01]  /*6710*/  SHF.R.S32.HI R3, RZ, 0x3, R3 ;  /* 0x00000003ff037819 */ /* 0x000fe20000011403 */
[----:B------:R-:W-:Y:S01]  /*6720*/  IMAD.WIDE.U32 R12, R192, c[0x0][0x1b8], R12 ;  /* 0x00006e00c00c7a25 */ /* 0x000fe200078e000c */
[----:B------:R-:W-:-:S02]  /*6730*/  SEL R11, R11, RZ, !P0 ;  /* 0x000000ff0b0b7207 */ /* 0x000fc40004000000 */
[----:B------:R-:W-:Y:S01]  /*6740*/  SEL R8, R195, RZ, !P0 ;  /* 0x000000ffc3087207 */ /* 0x000fe20004000000 */
[----:B------:R-:W-:Y:S01]  /*6750*/  IMAD.IADD R36, R82, 0x1, -R7 ;  /* 0x0000000152247824 */ /* 0x000fe200078e0a07 */
[----:B------:R-:W-:Y:S01]  /*6760*/  LEA.HI R80, R5, R82, RZ, 0x5 ;  /* 0x0000005205507211 */ /* 0x000fe200078f28ff */
[----:B------:R-:W-:Y:S02]  /*6770*/  IMAD R11, R11, c[0x0][0x1c0], RZ ;  /* 0x000070000b0b7a24 */ /* 0x000fe400078e02ff */
[----:B------:R-:W-:Y:S02]  /*6780*/  IMAD R205, R36, 0x20, R3 ;  /* 0x0000002024cd7824 */ /* 0x000fe400078e0203 */
[----:B------:R-:W-:Y:S02]  /*6790*/  IMAD.IADD R13, R13, 0x1, R9 ;  /* 0x000000010d0d7824 */ /* 0x000fe400078e0209 */
[----:B------:R-:W-:Y:S02]  /*67a0*/  IMAD R7, R84, 0x80, R205 ;  /* 0x0000008054077824 */ /* 0x000fe400078e02cd */
[----:B------:R-:W-:-:S02]  /*67b0*/  IMAD R11, R8, c[0x0][0x1c4], R11 ;  /* 0x00007100080b7a24 */ /* 0x000fc400078e020b */
[----:B------:R-:W-:-:S04]  /*67c0*/  @P1 IMAD.HI.U32 R0, R7, c[0x0][0x2c8], RZ ;  /* 0x0000b20007001a27 */ /* 0x000fc800078e00ff */
[----:B------:R-:W-:Y:S01]  /*67d0*/  IMAD.MOV.U32 R4, RZ, RZ, R7 ;  /* 0x000000ffff047224 */ /* 0x000fe200078e0007 */
[----:B------:R-:W-:Y:S01]  /*67e0*/  @P1 SHF.R.U32.HI R4, RZ, c[0x0][0x2cc], R0 ;  /* 0x0000b300ff041a19 */ /* 0x000fe20000011600 */
[----:B------:R-:W-:Y:S01]  /*67f0*/  IMAD.WIDE.U32 R8, R8, c[0x0][0x1c0], R12 ;  /* 0x0000700008087a25 */ /* 0x000fe200078e000c */
[-C--:B------:R-:W-:Y:S02]  /*6800*/  LEA.HI R13, R5, R82.reuse, RZ, 0x4 ;  /* 0x00000052050d7211 */ /* 0x080fe400078f20ff */
[--C-:B------:R-:W-:Y:S01]  /*6810*/  SHF.R.S32.HI R2, RZ, 0x1f, R4.reuse ;  /* 0x0000001fff027819 */ /* 0x100fe20000011404 */
[----:B------:R-:W-:Y:S01]  /*6820*/  IMAD.MOV R0, RZ, RZ, -R4 ;  /* 0x000000ffff007224 */ /* 0x000fe200078e0a04 */
[----:B------:R-:W-:Y:S01]  /*6830*/  LOP3.LUT R37, R13, 0xfffffff0, RZ, 0xc0, !PT ;  /* 0xfffffff00d257812 */ /* 0x000fe200078ec0ff */
[----:B------:R-:W-:Y:S01]  /*6840*/  IMAD.IADD R9, R9, 0x1, R11 ;  /* 0x0000000109097824 */ /* 0x000fe200078e020b */
[----:B------:R-:W-:Y:S01]  /*6850*/  LEA.HI R12, R5, R82, RZ, 0x6 ;  /* 0x00000052050c7211 */ /* 0x000fe200078f30ff */
[----:B------:R-:W-:Y:S01]  /*6860*/  IMAD R0, R0, c[0x0][0x2c4], R7 ;  /* 0x0000b10000007a24 */ /* 0x000fe200078e0207 */
[----:B------:R-:W-:Y:S01]  /*6870*/  LOP3.LUT P1, RZ, R36, 0x2, RZ, 0xc0, !PT ;  /* 0x0000000224ff7812 */ /* 0x000fe2000782c0ff */
[----:B------:R-:W-:-:S02]  /*6880*/  IMAD R7, R2, c[0x0][0x1b0], RZ ;  /* 0x00006c0002077a24 */ /* 0x000fc400078e02ff */
[----:B------:R-:W-:Y:S01]  /*6890*/  IMAD.WIDE.U32 R8, R4, c[0x0][0x1b0], R8 ;  /* 0x00006c0004087a25 */ /* 0x000fe200078e0008 */
[----:B------:R-:W-:-:S03]  /*68a0*/  SHF.R.S32.HI R2, RZ, 0x1f, R0 ;  /* 0x0000001fff027819 */ /* 0x000fc60000011400 */
[----:B------:R-:W-:Y:S02]  /*68b0*/  IMAD R7, R4, c[0x0][0x1b4], R7 ;  /* 0x00006d0004077a24 */ /* 0x000fe400078e0207 */
[----:B------:R-:W-:Y:S01]  /*68c0*/  IMAD R11, R2, c[0x0][0x1a8], RZ ;  /* 0x00006a00020b7a24 */ /* 0x000fe200078e02ff */
[----:B------:R-:W-:Y:S01]  /*68d0*/  LEA R2, R84, R3, 0x7 ;  /* 0x0000000354027211 */ /* 0x000fe200078e38ff */
[----:B------:R-:W-:Y:S01]  /*68e0*/  IMAD.MOV.U32 R6, RZ, RZ, R8 ;  /* 0x000000ffff067224 */ /* 0x000fe200078e0008 */
[----:B------:R-:W-:Y:S01]  /*68f0*/  IADD3 R7, R9, R7, RZ ;  /* 0x0000000709077210 */ /* 0x000fe20007ffe0ff */
[C---:B------:R-:W-:Y:S02]  /*6900*/  IMAD R9, R0.reuse, c[0x0][0x1ac], R11 ;  /* 0x00006b0000097a24 */ /* 0x040fe400078e020b */
[----:B------:R-:W-:Y:S02]  /*6910*/  IMAD R65, R87, c[0x0][0x2c4], RZ ;  /* 0x0000b10057417a24 */ /* 0x000fe400078e02ff */
[----:B------:R-:W-:-:S04]  /*6920*/  IMAD.WIDE.U32 R10, R0, c[0x0][0x1a8], R6 ;  /* 0x00006a00000a7a25 */ /* 0x000fc800078e0006 */
[----:B------:R-:W-:Y:S01]  /*6930*/  IMAD.IADD R6, R11, 0x1, R9 ;  /* 0x000000010b067824 */ /* 0x000fe200078e0209 */
[----:B------:R-:W-:Y:S01]  /*6940*/  LEA R8, P0, R10, c[0x0][0x160], 0x1 ;  /* 0x000058000a087a11 */ /* 0x000fe200078008ff */
[----:B------:R-:W-:Y:S02]  /*6950*/  IMAD.SHL.U32 R7, R3, 0x40, RZ ;  /* 0x0000004003077824 */ /* 0x000fe400078e00ff */
[----:B------:R-:W-:Y:S01]  /*6960*/  IMAD.IADD R37, R82, 0x1, -R37 ;  /* 0x0000000152257824 */ /* 0x000fe200078e0a25 */
[----:B------:R-:W-:Y:S01]  /*6970*/  LEA.HI.X R6, R10, c[0x0][0x164], R6, 0x1, P0 ;  /* 0x000059000a067a11 */ /* 0x000fe200000f0c06 */
[----:B------:R-:W-:Y:S01]  /*6980*/  IMAD.SHL.U32 R146, R36, 0x8, RZ ;  /* 0x0000000824927824 */ /* 0x000fe200078e00ff */
[----:B------:R-:W-:Y:S01]  /*6990*/  ISETP.GE.AND P0, PT, R2, R65, PT ;  /* 0x000000410200720c */ /* 0x000fe20003f06270 */
[----:B------:R-:W-:Y:S01]  /*69a0*/  IMAD.SHL.U32 R12, R12, 0x8, RZ ;  /* 0x000000080c0c7824 */ /* 0x000fe200078e00ff */
[----:B------:R-:W-:Y:S01]  /*69b0*/  LOP3.LUT R7, R7, 0x1c0, RZ, 0xc0, !PT ;  /* 0x000001c007077812 */ /* 0x000fe200078ec0ff */
[----:B------:R1:W2:Y:S01]  /*69c0*/  SHFL.IDX PT, R10, R8, RZ, 0x181f ;  /* 0x00181fff080a7589 */ /* 0x0002a200000e0000 */
[----:B------:R-:W-:-:S02]  /*69d0*/  SHF.R.S32.HI R14, RZ, 0x1f, R37 ;  /* 0x0000001fff0e7819 */ /* 0x000fc40000011425 */
[----:B------:R-:W-:Y:S01]  /*69e0*/  SHF.R.U32.HI R203, RZ, 0x3, R7 ;  /* 0x00000003ffcb7819 */ /* 0x000fe20000011607 */
[----:B------:R1:W3:Y:S01]  /*69f0*/  SHFL.IDX PT, R11, R6, RZ, 0x181f ;  /* 0x00181fff060b7589 */ /* 0x0002e200000e0000 */
[----:B------:R-:W-:Y:S02]  /*6a00*/  LOP3.LUT R0, R7, 0x38, R146, 0xf8, !PT ;  /* 0x0000003807007812 */ /* 0x000fe400078ef892 */
[----:B------:R-:W-:Y:S02]  /*6a10*/  LEA.HI R14, R14, R37, RZ, 0x3 ;  /* 0x000000250e0e7211 */ /* 0x000fe400078f18ff */
[----:B------:R-:W-:Y:S02]  /*6a20*/  LOP3.LUT R203, R0, R203, RZ, 0x3c, !PT ;  /* 0x000000cb00cb7212 */ /* 0x000fe400078e3cff */
[----:B------:R-:W-:Y:S02]  /*6a30*/  LOP3.LUT R16, R14, 0xfffffff8, RZ, 0xc0, !PT ;  /* 0xfffffff80e107812 */ /* 0x000fe400078ec0ff */
[----:B------:R-:W-:-:S02]  /*6a40*/  IADD3 R4, R146, 0x40, RZ ;  /* 0x0000004092047810 */ /* 0x000fc40007ffe0ff */
[C---:B------:R-:W-:Y:S01]  /*6a50*/  IADD3 R0, R146.reuse, 0x80, RZ ;  /* 0x0000008092007810 */ /* 0x040fe20007ffe0ff */
[----:B------:R-:W-:Y:S01]  /*6a60*/  IMAD.IADD R37, R37, 0x1, -R16 ;  /* 0x0000000125257824 */ /* 0x000fe200078e0a10 */
[----:B------:R-:W-:Y:S02]  /*6a70*/  ISETP.GE.AND P3, PT, R146, c[0x0][0x198], PT ;  /* 0x0000660092007a0c */ /* 0x000fe40003f66270 */
[----:B------:R-:W-:Y:S02]  /*6a80*/  ISETP.GE.AND P5, PT, R4, c[0x0][0x198], PT ;  /* 0x0000660004007a0c */ /* 0x000fe40003fa6270 */
[----:B------:R-:W-:Y:S02]  /*6a90*/  ISETP.GE.AND P4, PT, R0, c[0x0][0x198], PT ;  /* 0x0000660000007a0c */ /* 0x000fe40003f86270 */
[----:B------:R-:W-:Y:S01]  /*6aa0*/  LOP3.LUT R203, R203, 0xfffffe00, R12, 0xf8, !PT ;  /* 0xfffffe00cbcb7812 */ /* 0x000fe200078ef80c */
[----:B------:R-:W-:Y:S01]  /*6ab0*/  @!P2 IMAD.MOV.U32 R206, RZ, RZ, R195 ;  /* 0x000000ffffcea224 */ /* 0x000fe200078e00c3 */
[----:B------:R-:W-:Y:S05]  /*6ac0*/  @P0 BRA `(.L_x_830) ;  /* 0x000000e000000947 */ /* 0x000fea0003800000 */
[----:B-123--:R-:W-:Y:S01]  /*6ad0*/  SHF.R.S32.HI R9, RZ, 0x1f, R4 ;  /* 0x0000001fff097819 */ /* 0x00efe20000011404 */
[----:B------:R-:W-:Y:S01]  /*6ae0*/  IMAD.SHL.U32 R12, R203, 0x2, RZ ;  /* 0x00000002cb0c7824 */ /* 0x000fe200078e00ff */
[----:B------:R-:W-:Y:S01]  /*6af0*/  SHF.R.S32.HI R7, RZ, 0x1f, R0 ;  /* 0x0000001fff077819 */ /* 0x000fe20000011400 */
[----:B------:R-:W-:Y:S01]  /*6b00*/  IMAD.WIDE R16, R146, 0x2, R10 ;  /* 0x0000000292107825 */ /* 0x000fe200078e020a */
[----:B------:R-:W-:-:S02]  /*6b10*/  LEA.HI R9, R9, R4, RZ, 0x3 ;  /* 0x0000000409097211 */ /* 0x000fc400078f18ff */
        /* <DEDUP_REMOVED lines=9> */
.L_x_830:
[----:B-123--:R-:W-:Y:S05]  /*6bb0*/  BSYNC B0 ;  /* 0x0000000000007941 */ /* 0x00efea0003800000 */
.L_x_829:
[----:B------:R-:W-:Y:S01]  /*6bc0*/  IADD3 R10, R2, 0x20, RZ ;  /* 0x00000020020a7810 */ /* 0x000fe20007ffe0ff */
[----:B------:R1:W2:Y:S01]  /*6bd0*/  SHFL.IDX PT, R17, R6, 0x1, 0x181f ;  /* 0x00381f0006117f89 */ /* 0x0002a200000e0000 */
[----:B------:R-:W-:Y:S02]  /*6be0*/  BSSY B0, `(.L_x_831) ;  /* 0x0000012000007945 */ /* 0x000fe40003800000 */
[----:B------:R-:W-:Y:S01]  /*6bf0*/  ISETP.GE.AND P0, PT, R10, R65, PT ;  /* 0x000000410a00720c */ /* 0x000fe20003f06270 */
        /* <DEDUP_REMOVED lines=16> */
.L_x_832:
[----:B------:R-:W-:Y:S05]  /*6d00*/  BSYNC B0 ;  /* 0x0000000000007941 */ /* 0x000fea0003800000 */
.L_x_831:
[----:B--2---:R-:W-:Y:S01]  /*6d10*/  IADD3 R10, R2, 0x40, RZ ;  /* 0x00000040020a7810 */ /* 0x004fe20007ffe0ff */
[----:B------:R2:W4:Y:S01]  /*6d20*/  SHFL.IDX PT, R17, R6, 0x2, 0x181f ;  /* 0x00581f0006117f89 */ /* 0x00052200000e0000 */
[----:B------:R-:W-:Y:S02]  /*6d30*/  BSSY B0, `(.L_x_833) ;  /* 0x0000012000007945 */ /* 0x000fe40003800000 */
[----:B------:R-:W-:Y:S01]  /*6d40*/  ISETP.GE.AND P0, PT, R10, R65, PT ;  /* 0x000000410a00720c */ /* 0x000fe20003f06270 */
        /* <DEDUP_REMOVED lines=16> */
.L_x_834:
[----:B------:R-:W-:Y:S05]  /*6e50*/  BSYNC B0 ;  /* 0x0000000000007941 */ /* 0x000fea0003800000 */
.L_x_833:
[----:B---3--:R-:W-:Y:S01]  /*6e60*/  SHFL.IDX PT, R20, R8, 0x3, 0x181f ;  /* 0x00781f0008147f89 */ /* 0x008fe200000e0000 */
[----:B------:R-:W-:Y:S01]  /*6e70*/  IADD3 R2, R2, 0x60, RZ ;  /* 0x0000006002027810 */ /* 0x000fe20007ffe0ff */
[----:B------:R-:W-:Y:S01]  /*6e80*/  IMAD.MOV.U32 R199, RZ, RZ, c[0x0][0x2b8] ;  /* 0x0000ae00ffc77624 */ /* 0x000fe200078e00ff */
[----:B------:R-:W-:Y:S01]  /*6e90*/  SHF.R.S32.HI R145, RZ, 0x1f, R4 ;  /* 0x0000001fff917819 */ /* 0x000fe20000011404 */
[----:B------:R-:W3:Y:S01]  /*6ea0*/  SHFL.IDX PT, R21, R6, 0x3, 0x181f ;  /* 0x00781f0006157f89 */ /* 0x000ee200000e0000 */
[----:B------:R-:W-:Y:S01]  /*6eb0*/  ISETP.GE.AND P0, PT, R2, R65, PT ;  /* 0x000000410200720c */ /* 0x000fe20003f06270 */
[----:B------:R-:W-:Y:S01]  /*6ec0*/  IMAD.SHL.U32 R2, R203, 0x2, RZ ;  /* 0x00000002cb027824 */ /* 0x000fe200078e00ff */
[----:B------:R-:W-:Y:S01]  /*6ed0*/  SHF.R.S32.HI R11, RZ, 0x1f, R0 ;  /* 0x0000001fff0b7819 */ /* 0x000fe20000011400 */
[----:B------:R-:W-:Y:S01]  /*6ee0*/  IMAD.MOV.U32 R201, RZ, RZ, RZ ;  /* 0x000000ffffc97224 */ /* 0x000fe200078e00ff */
[----:B------:R-:W-:-:S02]  /*6ef0*/  IADD3 R81, R85, -0x40, RZ ;  /* 0xffffffc055517810 */ /* 0x000fc40007ffe0ff */
[----:B------:R-:W-:Y:S02]  /*6f00*/  LEA.HI R145, R145, R4, RZ, 0x3 ;  /* 0x0000000491917211 */ /* 0x000fe400078f18ff */
[----:B------:R-:W-:Y:S01]  /*6f10*/  LEA.HI R144, R11, R0, RZ, 0x3 ;  /* 0x000000000b907211 */ /* 0x000fe200078f18ff */
[----:B------:R-:W-:Y:S01]  /*6f20*/  IMAD.IADD R7, R205, 0x1, R81 ;  /* 0x00000001cd077824 */ /* 0x000fe200078e0251 */
[----:B------:R-:W-:Y:S02]  /*6f30*/  LOP3.LUT R145, R145, 0xfffffff8, RZ, 0xc0, !PT ;  /* 0xfffffff891917812 */ /* 0x000fe400078ec0ff */
[----:B------:R-:W-:Y:S01]  /*6f40*/  ISETP.NE.AND P6, PT, R199, 0x1, PT ;  /* 0x00000001c700780c */ /* 0x000fe20003fc5270 */
[C---:B------:R-:W-:Y:S01]  /*6f50*/  IMAD.IADD R202, R7.reuse, 0x1, R194 ;  /* 0x0000000107ca7824 */ /* 0x040fe200078e02c2 */
[----:B------:R-:W-:Y:S02]  /*6f60*/  LOP3.LUT R144, R144, 0xfffffff8, RZ, 0xc0, !PT ;  /* 0xfffffff890907812 */ /* 0x000fe400078ec0ff */
[----:B------:R-:W-:Y:S01]  /*6f70*/  ISETP.GE.AND P2, PT, R7, R134, PT ;  /* 0x000000860700720c */ /* 0x000fe20003f46270 */
[----:B------:R-:W-:Y:S01]  /*6f80*/  IMAD.MOV.U32 R7, RZ, RZ, R202 ;  /* 0x000000ffff077224 */ /* 0x000fe200078e00ca */
[----:B-----5:R-:W-:-:S02]  /*6f90*/  SHF.R.S32.HI R9, RZ, 0x1f, R206 ;  /* 0x0000001fff097819 */ /* 0x020fc400000114ce */
[----:B------:R-:W-:Y:S02]  /*6fa0*/  ISETP.GT.OR P2, PT, R205, 0x3f, P2 ;  /* 0x0000003fcd00780c */ /* 0x000fe40001744670 */
[----:B------:R-:W-:Y:S01]  /*6fb0*/  LOP3.LUT R135, R135, 0xfffffffd, RZ, 0xc0, !PT ;  /* 0xfffffffd87877812 */ /* 0x000fe200078ec0ff */
[----:B---34-:R-:W-:-:S03]  /*6fc0*/  @!P0 IMAD.WIDE R16, R146, 0x2, R20 ;  /* 0x0000000292108825 */ /* 0x018fc600078e0214 */
[----:B------:R-:W-:Y:S01]  /*6fd0*/  @P6 LOP3.LUT R135, R135, 0x2, RZ, 0xfc, !PT ;  /* 0x0000000287876812 */ /* 0x000fe200078efcff */
[--C-:B------:R-:W-:Y:S01]  /*6fe0*/  @!P0 IMAD.WIDE R10, R145, 0x2, R20.reuse ;  /* 0x00000002910a8825 */ /* 0x100fe200078e0214 */
[----:B------:R-:W-:Y:S01]  /*6ff0*/  @!PT LDS RZ, [RZ] ;  /* 0x00000000fffff984 */ /* 0x000fe20000000800 */
[----:B------:R3:W-:Y:S03]  /*7000*/  @!P0 LDGSTS.E.BYPASS.LTC128B.128 [R2+0x1b100], [R16.64], !P3 ;  /* 0x1b10000010028fae */ /* 0x0007e6000d901d46 */
[----:B------:R-:W-:Y:S01]  /*7010*/  @!P0 IMAD.WIDE R20, R144, 0x2, R20 ;  /* 0x0000000290148825 */ /* 0x000fe200078e0214 */
[----:B------:R4:W-:Y:S03]  /*7020*/  @!P0 LDGSTS.E.BYPASS.LTC128B.128 [R2+0x1f100], [R10.64], !P5 ;  /* 0x1f1000000a028fae */ /* 0x0009e6000e901d46 */
[----:B------:R-:W-:Y:S01]  /*7030*/  IMAD R9, R9, c[0x0][0x2b0], RZ ;  /* 0x0000ac0009097a24 */ /* 0x000fe200078e02ff */
[----:B------:R1:W-:Y:S02]  /*7040*/  @!P0 LDGSTS.E.BYPASS.LTC128B.128 [R2+0x23100], [R20.64], !P4 ;  /* 0x2310000014028fae */ /* 0x0003e4000e101d46 */
[----:B-12---:R-:W-:-:S02]  /*7050*/  @P6 IMAD.HI.U32 R6, R202, c[0x0][0x2bc], RZ ;  /* 0x0000af00ca066a27 */ /* 0x006fc400078e00ff */
[----:B------:R-:W0:Y:S02]  /*7060*/  LDGDEPBAR ;  /* 0x00000000000079af */ /* 0x000e240000000000 */
[C---:B------:R-:W-:Y:S01]  /*7070*/  IMAD R9, R206.reuse, c[0x0][0x2b4], R9 ;  /* 0x0000ad00ce097a24 */ /* 0x040fe200078e0209 */
        /* <DEDUP_REMOVED lines=8> */
[----:B------:R-:W2:Y:S01]  /*7100*/  @!P2 LDG.E R201, [R18.64] ;  /* 0x0000000612c9a981 */ /* 0x000ea2000c1e1900 */
[----:B------:R-:W-:Y:S01]  /*7110*/  IMAD.MOV R7, RZ, RZ, -R7 ;  /* 0x000000ffff077224 */ /* 0x000fe200078e0a07 */
[----:B------:R-:W-:Y:S01]  /*7120*/  ISETP.GE.AND P5, PT, R146, c[0x0][0x1d4], PT ;  /* 0x0000750092007a0c */ /* 0x000fe20003fa6270 */
[----:B------:R-:W-:Y:S01]  /*7130*/  IMAD R197, R86, c[0x0][0x1e8], RZ ;  /* 0x00007a0056c57a24 */ /* 0x000fe200078e02ff */
[----:B------:R-:W-:Y:S01]  /*7140*/  ISETP.GE.AND P4, PT, R4, c[0x0][0x1d4], PT ;  /* 0x0000750004007a0c */ /* 0x000fe20003f86270 */
[----:B------:R-:W-:Y:S01]  /*7150*/  IMAD R202, R7, c[0x0][0x2b8], R202 ;  /* 0x0000ae0007ca7a24 */ /* 0x000fe200078e02ca */
[----:B------:R-:W-:Y:S01]  /*7160*/  ISETP.GE.AND P6, PT, R0, c[0x0][0x1d4], PT ;  /* 0x0000750000007a0c */ /* 0x000fe20003fc6270 */
[----:B------:R-:W-:Y:S01]  /*7170*/  IMAD.WIDE.U32 R150, R192, c[0x0][0x1e8], RZ ;  /* 0x00007a00c0967a25 */ /* 0x000fe200078e00ff */
[----:B------:R-:W-:-:S02]  /*7180*/  ISETP.GE.AND P3, PT, R146, c[0x0][0x1d4], PT ;  /* 0x0000750092007a0c */ /* 0x000fc40003f66270 */
[----:B------:R-:W-:Y:S01]  /*7190*/  SHF.R.S32.HI R9, RZ, 0x1f, R202 ;  /* 0x0000001fff097819 */ /* 0x000fe200000114ca */
[----:B------:R-:W-:Y:S01]  /*71a0*/  IMAD.WIDE.U32 R6, R202, c[0x0][0x1e0], RZ ;  /* 0x00007800ca067a25 */ /* 0x000fe200078e00ff */
[----:B------:R-:W-:Y:S02]  /*71b0*/  LOP3.LUT R135, R135, 0xfffffffe, RZ, 0xc0, !PT ;  /* 0xfffffffe87877812 */ /* 0x000fe400078ec0ff */
[----:B------:R-:W-:Y:S01]  /*71c0*/  SHF.R.S32.HI R149, RZ, 0x1f, R146 ;  /* 0x0000001fff957819 */ /* 0x000fe20000011492 */
[C---:B----4-:R-:W-:Y:S01]  /*71d0*/  IMAD R11, R9.reuse, c[0x0][0x1e0], RZ ;  /* 0x00007800090b7a24 */ /* 0x050fe200078e02ff */
[----:B------:R-:W-:Y:S01]  /*71e0*/  SEL R38, RZ, 0x10, P6 ;  /* 0x00000010ff267807 */ /* 0x000fe20003000000 */
[----:B------:R-:W-:Y:S01]  /*71f0*/  IMAD R197, R192, c[0x0][0x1ec], R197 ;  /* 0x00007b00c0c57a24 */ /* 0x000fe200078e02c5 */
[----:B------:R-:W-:Y:S01]  /*7200*/  IADD3 R200, R2, 0x100, RZ ;  /* 0x0000010002c87810 */ /* 0x000fe20007ffe0ff */
[----:B---3--:R-:W-:Y:S01]  /*7210*/  IMAD R16, R202, c[0x0][0x1e4], R11 ;  /* 0x00007900ca107a24 */ /* 0x008fe200078e020b */
[----:B------:R-:W-:Y:S01]  /*7220*/  SHF.R.S32.HI R148, RZ, 0x1f, R145 ;  /* 0x0000001fff947819 */ /* 0x000fe20000011491 */
[----:B------:R-:W-:Y:S01]  /*7230*/  IMAD R9, R9, c[0x0][0x208], RZ ;  /* 0x0000820009097a24 */ /* 0x000fe200078e02ff */
[----:B------:R-:W-:Y:S01]  /*7240*/  SHF.R.S32.HI R147, RZ, 0x1f, R144 ;  /* 0x0000001fff937819 */ /* 0x000fe20000011490 */
[----:B------:R-:W-:-:S02]  /*7250*/  IMAD.IADD R17, R7, 0x1, R16 ;  /* 0x0000000107117824 */ /* 0x000fc400078e0210 */
[----:B------:R-:W-:Y:S02]  /*7260*/  IMAD.MOV.U32 R16, RZ, RZ, R6 ;  /* 0x000000ffff107224 */ /* 0x000fe400078e0006 */
[C---:B------:R-:W-:Y:S02]  /*7270*/  IMAD R20, R202.reuse, c[0x0][0x20c], R9 ;  /* 0x00008300ca147a24 */ /* 0x040fe400078e0209 */
[----:B------:R-:W-:Y:S02]  /*7280*/  IMAD.IADD R197, R151, 0x1, R197 ;  /* 0x0000000197c57824 */ /* 0x000fe400078e02c5 */
[----:B------:R-:W-:-:S04]  /*7290*/  IMAD.WIDE.U32 R6, R202, c[0x0][0x208], RZ ;  /* 0x00008200ca067a25 */ /* 0x000fc800078e00ff */
[----:B------:R-:W-:Y:S02]  /*72a0*/  IMAD.IADD R21, R7, 0x1, R20 ;  /* 0x0000000107157824 */ /* 0x000fe400078e0214 */
[----:B------:R-:W-:Y:S02]  /*72b0*/  IMAD.MOV.U32 R20, RZ, RZ, R6 ;  /* 0x000000ffff147224 */ /* 0x000fe400078e0006 */
[----:B------:R-:W-:Y:S02]  /*72c0*/  IMAD R7, R86, c[0x0][0x210], RZ ;  /* 0x0000840056077a24 */ /* 0x000fe400078e02ff */
[----:B------:R-:W-:-:S04]  /*72d0*/  IMAD.WIDE.U32 R40, R192, c[0x0][0x210], RZ ;  /* 0x00008400c0287a25 */ /* 0x000fc800078e00ff */
[----:B------:R-:W-:Y:S02]  /*72e0*/  IMAD R7, R192, c[0x0][0x214], R7 ;  /* 0x00008500c0077a24 */ /* 0x000fe400078e0207 */
[----:B------:R-:W-:Y:S02]  /*72f0*/  IMAD.IADD R81, R134, 0x1, -R81 ;  /* 0x0000000186517824 */ /* 0x000fe400078e0a51 */
[----:B------:R-:W-:Y:S02]  /*7300*/  IMAD.IADD R196, R41, 0x1, R7 ;  /* 0x0000000129c47824 */ /* 0x000fe400078e0207 */
[----:B------:R-:W-:Y:S02]  /*7310*/  IMAD.IADD R6, R81, 0x1, -R3 ;  /* 0x0000000151067824 */ /* 0x000fe400078e0a03 */
[----:B------:R-:W-:-:S03]  /*7320*/  IMAD.WIDE R208, R146, 0x2, RZ ;  /* 0x0000000292d07825 */ /* 0x000fc600078e02ff */
[----:B------:R-:W-:Y:S02]  /*7330*/  ISETP.GE.AND P2, PT, R6, 0x1, PT ;  /* 0x000000010600780c */ /* 0x000fe40003f46270 */
[----:B--2---:R-:W-:Y:S01]  /*7340*/  SHF.R.S32.HI R8, RZ, 0x1f, R201 ;  /* 0x0000001fff087819 */ /* 0x004fe200000114c9 */
[----:B------:R-:W-:-:S04]  /*7350*/  IMAD.WIDE.U32 R16, R201, c[0x0][0x1f0], R16 ;  /* 0x00007c00c9107a25 */ /* 0x000fc800078e0010 */
[----:B------:R-:W-:Y:S01]  /*7360*/  IMAD R10, R8, c[0x0][0x1f0], RZ ;  /* 0x00007c00080a7a24 */ /* 0x000fe200078e02ff */
[----:B------:R-:W-:Y:S01]  /*7370*/  IADD3 R9, P0, R150, R16, RZ ;  /* 0x0000001096097210 */ /* 0x000fe20007f1e0ff */
[----:B------:R-:W-:Y:S02]  /*7380*/  IMAD R8, R8, c[0x0][0x218], RZ ;  /* 0x0000860008087a24 */ /* 0x000fe400078e02ff */
[C---:B------:R-:W-:Y:S02]  /*7390*/  IMAD R10, R201.reuse, c[0x0][0x1f4], R10 ;  /* 0x00007d00c90a7a24 */ /* 0x040fe400078e020a */
[----:B------:R-:W-:-:S03]  /*73a0*/  IMAD.WIDE.U32 R20, R201, c[0x0][0x218], R20 ;  /* 0x00008600c9147a25 */ /* 0x000fc600078e0014 */
[----:B------:R-:W-:Y:S02]  /*73b0*/  IADD3.X R10, R197, R17, R10, P0, !PT ;  /* 0x00000011c50a7210 */ /* 0x000fe400007fe40a */
[----:B------:R-:W-:-:S04]  /*73c0*/  LEA R12, P0, R9, c[0x0][0x1c8], 0x1 ;  /* 0x00007200090c7a11 */ /* 0x000fc800078008ff */
[----:B------:R-:W-:Y:S01]  /*73d0*/  LEA.HI.X R10, R9, c[0x0][0x1cc], R10, 0x1, P0 ;  /* 0x00007300090a7a11 */ /* 0x000fe200000f0c0a */
[----:B------:R-:W-:Y:S01]  /*73e0*/  SHFL.IDX PT, R18, R12, RZ, 0x181f ;  /* 0x00181fff0c127589 */ /* 0x000fe200000e0000 */
[----:B------:R-:W-:Y:S01]  /*73f0*/  IMAD R9, R201, c[0x0][0x21c], R8 ;  /* 0x00008700c9097a24 */ /* 0x000fe200078e0208 */
[----:B------:R-:W-:Y:S02]  /*7400*/  IADD3 R7, P0, R40, R20, RZ ;  /* 0x0000001428077210 */ /* 0x000fe40007f1e0ff */
[----:B------:R-:W1:Y:S02]  /*7410*/  SHFL.IDX PT, R19, R10, RZ, 0x181f ;  /* 0x00181fff0a137589 */ /* 0x000e6400000e0000 */
[----:B------:R-:W-:Y:S02]  /*7420*/  IADD3.X R20, R196, R21, R9, P0, !PT ;  /* 0x00000015c4147210 */ /* 0x000fe400007fe409 */
[----:B------:R-:W-:Y:S01]  /*7430*/  SHFL.IDX PT, R16, R12, 0x1, 0x181f ;  /* 0x00381f000c107f89 */ /* 0x000fe200000e0000 */
[----:B------:R-:W-:-:S03]  /*7440*/  LEA R8, P0, R7, c[0x0][0x1f8], 0x1 ;  /* 0x00007e0007087a11 */ /* 0x000fc600078008ff */
[----:B------:R-:W2:Y:S01]  /*7450*/  SHFL.IDX PT, R17, R10, 0x1, 0x181f ;  /* 0x00381f000a117f89 */ /* 0x000ea200000e0000 */
[----:B------:R-:W-:Y:S02]  /*7460*/  LEA.HI.X R7, R7, c[0x0][0x1fc], R20, 0x1, P0 ;  /* 0x00007f0007077a11 */ /* 0x000fe400000f0c14 */
[----:B------:R-:W-:Y:S01]  /*7470*/  ISETP.GT.AND P0, PT, R6, 0x20, PT ;  /* 0x000000200600780c */ /* 0x000fe20003f04270 */
[----:B------:R-:W3:Y:S04]  /*7480*/  SHFL.IDX PT, R9, R8, RZ, 0x181f ;  /* 0x00181fff08097589 */ /* 0x000ee800000e0000 */
[----:B------:R-:W4:Y:S04]  /*7490*/  SHFL.IDX PT, R11, R7, RZ, 0x181f ;  /* 0x00181fff070b7589 */ /* 0x000f2800000e0000 */
[----:B------:R-:W4:Y:S01]  /*74a0*/  SHFL.IDX PT, R15, R8, 0x1, 0x181f ;  /* 0x00381f00080f7f89 */ /* 0x000f2200000e0000 */
        /* <DEDUP_REMOVED lines=8> */
[----:B---3--:R-:W-:Y:S01]  /*7530*/  IADD3 R24, P2, R9, R208, RZ ;  /* 0x000000d009187210 */ /* 0x008fe20007f5e0ff */
[--C-:B------:R-:W-:Y:S02]  /*7540*/  @P0 IMAD.WIDE R18, R145, 0x2, R16.reuse ;  /* 0x0000000291120825 */ /* 0x100fe400078e0210 */
[----:B------:R3:W-:Y:S02]  /*7550*/  @P0 LDGSTS.E.BYPASS.LTC128B.128 [R2+0xd100], [R20.64], !P5 ;  /* 0x0d10000014020fae */ /* 0x0007e4000e901d46 */
[----:B------:R-:W-:Y:S02]  /*7560*/  @P0 IMAD.WIDE R16, R144, 0x2, R16 ;  /* 0x0000000290100825 */ /* 0x000fe400078e0210 */
[----:B------:R2:W-:Y:S02]  /*7570*/  @P0 LDGSTS.E.BYPASS.LTC128B.128 [R2+0xf100], [R18.64], !P4 ;  /* 0x0f10000012020fae */ /* 0x0005e4000e101d46 */
[----:B----4-:R-:W-:-:S02]  /*7580*/  IMAD.X R25, R11, 0x1, R209, P2 ;  /* 0x000000010b197824 */ /* 0x010fc400010e06d1 */
[----:B------:R4:W-:Y:S01]  /*7590*/  @P0 LDGSTS.E.BYPASS.LTC128B.128 [R2+0x11100], [R16.64], !P6 ;  /* 0x1110000010020fae */ /* 0x0009e2000f101d46 */
[----:B------:R-:W-:Y:S02]  /*75a0*/  ISETP.LT.OR P0, PT, R6, 0x1, P3 ;  /* 0x000000010600780c */ /* 0x000fe40001f01670 */
[----:B------:R-:W-:Y:S01]  /*75b0*/  ISETP.GE.AND P3, PT, R4, c[0x0][0x1d4], PT ;  /* 0x0000750004007a0c */ /* 0x000fe20003f66270 */
[----:B------:R-:W0:Y:S01]  /*75c0*/  LDGDEPBAR ;  /* 0x00000000000079af */ /* 0x000e220000000000 */
[----:B-1----:R-:W-:-:S09]  /*75d0*/  IMAD.WIDE R26, R145, 0x2, RZ ;  /* 0x00000002911a7825 */ /* 0x002fd200078e02ff */
        /* <DEDUP_REMOVED lines=25> */
[----:B------:R1:W-:Y:S04]  /*7770*/  LDGSTS.E.BYPASS.LTC128B.128 [R2+0x5100], [R8.64], !P0 ;  /* 0x0510000008027fae */ /* 0x0003e8000c101d46 */
[----:B------:R-:W0:Y:S06]  /*7780*/  LDGDEPBAR ;  /* 0x00000000000079af */ /* 0x000e2c0000000000 */
[----:B------:R-:W-:Y:S01]  /*7790*/  @P2 LOP3.LUT R135, R135, 0x1, RZ, 0xfc, !PT ;  /* 0x0000000187872812 */ /* 0x000fe200078efcff */
[----:B------:R-:W-:Y:S05]  /*77a0*/  @!P2 BRA `(.L_x_835) ;  /* 0x000004200000a947 */ /* 0x000fea0003800000 */
[----:B------:R-:W-:Y:S01]  /*77b0*/  ISETP.NE.AND P2, PT, R199, 0x1, PT ;  /* 0x00000001c700780c */ /* 0x000fe20003f45270 */
[----:B------:R-:W-:Y:S01]  /*77c0*/  IMAD.MOV.U32 R201, RZ, RZ, RZ ;  /* 0x000000ffffc97224 */ /* 0x000fe200078e00ff */
[----:B------:R-:W-:-:S04]  /*77d0*/  IADD3 R202, R205, R85, R194 ;  /* 0x00000055cdca7210 */ /* 0x000fc80007ffe0c2 */
[----:B------:R-:W-:-:S05]  /*77e0*/  IADD3 R202, R202, -0x80, RZ ;  /* 0xffffff80caca7810 */ /* 0x000fca0007ffe0ff */
[----:B------:R-:W-:Y:S02]  /*77f0*/  IMAD.MOV.U32 R7, RZ, RZ, R202 ;  /* 0x000000ffff077224 */ /* 0x000fe400078e00ca */
[----:B------:R-:W-:-:S05]  /*7800*/  @P2 IMAD.HI.U32 R0, R202, c[0x0][0x2bc], RZ ;  /* 0x0000af00ca002a27 */ /* 0x000fca00078e00ff */
[----:B------:R-:W-:-:S04]  /*7810*/  @P2 SHF.R.U32.HI R7, RZ, c[0x0][0x2c0], R0 ;  /* 0x0000b000ff072a19 */ /* 0x000fc80000011600 */
[----:B-1----:R-:W-:-:S04]  /*7820*/  @!P3 IADD3 R9, P0, R7, R206, RZ ;  /* 0x000000ce0709b210 */ /* 0x002fc80007f1e0ff */
[----:B------:R-:W-:Y:S02]  /*7830*/  @!P3 LEA.HI.X.SX32 R0, R7, R198, 0x1, P0 ;  /* 0x000000c60700b211 */ /* 0x000fe400000f0eff */
[----:B------:R-:W-:-:S04]  /*7840*/  @!P3 LEA R10, P0, R9, c[0x0][0x2a0], 0x2 ;  /* 0x0000a800090aba11 */ /* 0x000fc800078010ff */
[----:B------:R-:W-:-:S05]  /*7850*/  @!P3 LEA.HI.X R11, R9, c[0x0][0x2a4], R0, 0x2, P0 ;  /* 0x0000a900090bba11 */ /* 0x000fca00000f1400 */
[----:B------:R1:W2:Y:S01]  /*7860*/  @!P3 LDG.E R201, [R10.64] ;  /* 0x000000060ac9b981 */ /* 0x0002a2000c1e1900 */
[----:B------:R-:W-:Y:S01]  /*7870*/  IMAD.MOV R7, RZ, RZ, -R7 ;  /* 0x000000ffff077224 */ /* 0x000fe200078e0a07 */
[----:B------:R-:W-:Y:S02]  /*7880*/  SEL R6, RZ, 0x10, P4 ;  /* 0x00000010ff067807 */ /* 0x000fe40002000000 */
[----:B------:R-:W-:Y:S01]  /*7890*/  IADD3 R17, -R38, 0x10, RZ ;  /* 0x0000001026117810 */ /* 0x000fe20007ffe1ff */
[----:B------:R-:W-:Y:S01]  /*78a0*/  IMAD R202, R7, c[0x0][0x2b8], R202 ;  /* 0x0000ae0007ca7a24 */ /* 0x000fe200078e02ca */
[----:B------:R-:W-:Y:S02]  /*78b0*/  IADD3 R20, -R6, 0x10, RZ ;  /* 0x0000001006147810 */ /* 0x000fe40007ffe1ff */
[----:B------:R-:W-:Y:S01]  /*78c0*/  LOP3.LUT R17, R17, 0xf, RZ, 0xc0, !PT ;  /* 0x0000000f11117812 */ /* 0x000fe200078ec0ff */
[----:B------:R-:W-:Y:S01]  /*78d0*/  IMAD.WIDE.U32 R8, R202, c[0x0][0x1e0], RZ ;  /* 0x00007800ca087a25 */ /* 0x000fe200078e00ff */
[----:B------:R-:W-:-:S02]  /*78e0*/  SHF.R.S32.HI R0, RZ, 0x1f, R202 ;  /* 0x0000001fff007819 */ /* 0x000fc400000114ca */
[----:B------:R-:W-:Y:S02]  /*78f0*/  LOP3.LUT R20, R20, 0xf, RZ, 0xc0, !PT ;  /* 0x0000000f14147812 */ /* 0x000fe400078ec0ff */
[----:B------:R-:W-:Y:S01]  /*7900*/  SHF.L.U64.HI R4, R144, 0x1, R147 ;  /* 0x0000000190047819 */ /* 0x000fe20000010293 */
[----:B------:R-:W-:-:S04]  /*7910*/  IMAD R7, R0, c[0x0][0x1e0], RZ ;  /* 0x0000780000077a24 */ /* 0x000fc800078e02ff */
[----:B------:R-:W-:-:S04]  /*7920*/  IMAD R0, R202, c[0x0][0x1e4], R7 ;  /* 0x00007900ca007a24 */ /* 0x000fc800078e0207 */
[----:B------:R-:W-:Y:S02]  /*7930*/  IMAD.IADD R9, R9, 0x1, R0 ;  /* 0x0000000109097824 */ /* 0x000fe400078e0200 */
[C---:B-1----:R-:W-:Y:S01]  /*7940*/  IMAD.SHL.U32 R10, R146.reuse, 0x2, RZ ;  /* 0x00000002920a7824 */ /* 0x042fe200078e00ff */
[----:B------:R-:W-:Y:S02]  /*7950*/  SHF.L.U64.HI R11, R146, 0x1, R149 ;  /* 0x00000001920b7819 */ /* 0x000fe40000010295 */
[----:B--2---:R-:W-:Y:S01]  /*7960*/  SHF.R.S32.HI R0, RZ, 0x1f, R201 ;  /* 0x0000001fff007819 */ /* 0x004fe200000114c9 */
[----:B------:R-:W-:-:S04]  /*7970*/  IMAD.WIDE.U32 R8, R201, c[0x0][0x1f0], R8 ;  /* 0x00007c00c9087a25 */ /* 0x000fc800078e0008 */
[----:B------:R-:W-:Y:S01]  /*7980*/  IMAD R0, R0, c[0x0][0x1f0], RZ ;  /* 0x00007c0000007a24 */ /* 0x000fe200078e02ff */
[----:B------:R-:W-:Y:S02]  /*7990*/  IADD3 R7, P0, R150, R8, RZ ;  /* 0x0000000896077210 */ /* 0x000fe40007f1e0ff */
[----:B------:R-:W-:Y:S01]  /*79a0*/  SHF.L.U64.HI R8, R145, 0x1, R148 ;  /* 0x0000000191087819 */ /* 0x000fe20000010294 */
[----:B------:R-:W-:Y:S02]  /*79b0*/  IMAD R12, R201, c[0x0][0x1f4], R0 ;  /* 0x00007d00c90c7a24 */ /* 0x000fe400078e0200 */
[----:B------:R-:W-:-:S03]  /*79c0*/  IMAD.SHL.U32 R0, R144, 0x2, RZ ;  /* 0x0000000290007824 */ /* 0x000fc600078e00ff */
[----:B------:R-:W-:Y:S02]  /*79d0*/  IADD3.X R12, R197, R9, R12, P0, !PT ;  /* 0x00000009c50c7210 */ /* 0x000fe400007fe40c */
[C---:B------:R-:W-:Y:S02]  /*79e0*/  LEA R15, P0, R7.reuse, c[0x0][0x1c8], 0x1 ;  /* 0x00007200070f7a11 */ /* 0x040fe400078008ff */
[----:B------:R-:W-:Y:S02]  /*79f0*/  SEL R9, RZ, 0x10, P5 ;  /* 0x00000010ff097807 */ /* 0x000fe40002800000 */
[----:B------:R-:W-:Y:S01]  /*7a00*/  LEA.HI.X R12, R7, c[0x0][0x1cc], R12, 0x1, P0 ;  /* 0x00007300070c7a11 */ /* 0x000fe200000f0c0c */
[----:B------:R-:W1:Y:S01]  /*7a10*/  SHFL.IDX PT, R16, R15, 0x1, 0x181f ;  /* 0x00381f000f107f89 */ /* 0x000e6200000e0000 */
[----:B------:R-:W-:Y:S01]  /*7a20*/  IADD3 R23, -R9, 0x10, RZ ;  /* 0x0000001009177810 */ /* 0x000fe20007ffe1ff */
[----:B------:R-:W-:Y:S02]  /*7a30*/  IMAD.SHL.U32 R7, R145, 0x2, RZ ;  /* 0x0000000291077824 */ /* 0x000fe400078e00ff */
[----:B------:R-:W2:Y:S01]  /*7a40*/  SHFL.IDX PT, R19, R12, 0x1, 0x181f ;  /* 0x00381f000c137f89 */ /* 0x000ea200000e0000 */
[----:B------:R-:W-:-:S03]  /*7a50*/  LOP3.LUT R23, R23, 0xf, RZ, 0xc0, !PT ;  /* 0x0000000f17177812 */ /* 0x000fc600078ec0ff */
[----:B------:R-:W3:Y:S01]  /*7a60*/  SHFL.IDX PT, R15, R15, RZ, 0x181f ;  /* 0x00181fff0f0f7589 */ /* 0x000ee200000e0000 */
[----:B-1----:R-:W-:-:S04]  /*7a70*/  IADD3 R22, P2, P0, R23, R16, R10 ;  /* 0x0000001017167210 */ /* 0x002fc8000785e00a */
[----:B--2---:R-:W-:Y:S02]  /*7a80*/  IADD3.X R23, RZ, R19, R11, P2, P0 ;  /* 0x00000013ff177210 */ /* 0x004fe400017e040b */
[----:B------:R-:W-:-:S04]  /*7a90*/  IADD3 R20, P2, P0, R20, R16, R7 ;  /* 0x0000001014147210 */ /* 0x000fc8000785e007 */
[-C--:B------:R-:W-:Y:S02]  /*7aa0*/  IADD3.X R21, RZ, R19.reuse, R8, P2, P0 ;  /* 0x00000013ff157210 */ /* 0x080fe400017e0408 */
[----:B------:R-:W-:Y:S02]  /*7ab0*/  IADD3 R18, P2, P0, R17, R16, R0 ;  /* 0x0000001011127210 */ /* 0x000fe4000785e000 */
[----:B------:R-:W1:Y:S02]  /*7ac0*/  SHFL.IDX PT, R17, R12, RZ, 0x181f ;  /* 0x00181fff0c117589 */ /* 0x000e6400000e0000 */
[----:B------:R-:W-:Y:S02]  /*7ad0*/  IADD3.X R19, RZ, R19, R4, P2, P0 ;  /* 0x00000013ff137210 */ /* 0x000fe400017e0404 */
[----:B---3--:R-:W-:-:S05]  /*7ae0*/  IADD3 R10, P0, R15, R10, RZ ;  /* 0x0000000a0f0a7210 */ /* 0x008fca0007f1e0ff */
[----:B-1----:R-:W-:Y:S01]  /*7af0*/  IMAD.X R11, R17, 0x1, R11, P0 ;  /* 0x00000001110b7824 */ /* 0x002fe200000e060b */
        /* <DEDUP_REMOVED lines=13> */
.L_x_835:
[----:B------:R-:W-:Y:S01]  /*7bd0*/  IMAD.MOV.U32 R0, RZ, RZ, 0x10 ;  /* 0x00000010ff007424 */ /* 0x000fe200078e00ff */
[----:B------:R-:W-:Y:S01]  /*7be0*/  LOP3.LUT P0, RZ, R37, 0x2, RZ, 0xc0, !PT ;  /* 0x0000000225ff7812 */ /* 0x000fe2000780c0ff */
[----:B------:R-:W0:Y:S01]  /*7bf0*/  LDGDEPBAR ;  /* 0x00000000000079af */ /* 0x000e220000000000 */
[----:B------:R-:W-:Y:S02]  /*7c00*/  SHF.R.S32.HI R12, RZ, 0x5, R80 ;  /* 0x00000005ff0c7819 */ /* 0x000fe40000011450 */
[----:B------:R-:W-:Y:S02]  /*7c10*/  SEL R0, R0, 0xfffffff0, !P0 ;  /* 0xfffffff000007807 */ /* 0x000fe40004000000 */
[----:B------:R-:W-:-:S13]  /*7c20*/  ISETP.LT.AND P0, PT, RZ, c[0x0][0x27c], PT ;  /* 0x00009f00ff007a0c */ /* 0x000fda0003f01270 */
[----:B------:R-:W-:Y:S05]  /*7c30*/  @P0 BRA `(.L_x_836) ;  /* 0x0000002000000947 */ /* 0x000fea0003800000 */
[----:B------:R-:W-:-:S04]  /*7c40*/  DEPBAR.LE SB0, 0x3 ;  /* 0x000080c00000791a */ /* 0x000fc80000000000 */
[----:B------:R-:W-:Y:S05]  /*7c50*/  BRA `(.L_x_837) ;  /* 0x00005c9000007947 */ /* 0x000fea0003800000 */
.L_x_836:
[----:B------:R-:W-:Y:S01]  /*7c60*/  SHF.R.S32.HI R4, RZ, 0x1f, R83 ;  /* 0x0000001fff047819 */ /* 0x000fe20000011453 */
[----:B-1----:R-:W-:Y:S01]  /*7c70*/  IMAD.WIDE.U32 R8, R83, c[0x0][0x280], RZ ;  /* 0x0000a00053087a25 */ /* 0x002fe200078e00ff */
[----:B------:R-:W-:Y:S01]  /*7c80*/  ULDC.U8 UR4, c[0x0][0x298] ;  /* 0x0000a60000047ab9 */ /* 0x000fe20000000000 */
[-C--:B------:R-:W-:Y:S01]  /*7c90*/  LEA.HI R15, R5, R82.reuse, RZ, 0x2 ;  /* 0x00000052050f7211 */ /* 0x080fe200078f10ff */
[----:B------:R-:W-:Y:S01]  /*7ca0*/  BSSY B2, `(.L_x_837) ;  /* 0x00005c4000027945 */ /* 0x000fe20003800000 */
[----:B------:R-:W-:Y:S01]  /*7cb0*/  IMAD R6, R4, c[0x0][0x280], RZ ;  /* 0x0000a00004067a24 */ /* 0x000fe200078e02ff */
[----:B------:R-:W-:Y:S01]  /*7cc0*/  LEA R18, P0, R8, c[0x0][0x270], 0x1 ;  /* 0x00009c0008127a11 */ /* 0x000fe200078008ff */
[----:B------:R-:W-:Y:S01]  /*7cd0*/  IMAD R4, R4, c[0x0][0x290], RZ ;  /* 0x0000a40004047a24 */ /* 0x000fe200078e02ff */
[----:B------:R-:W-:Y:S01]  /*7ce0*/  LOP3.LUT R5, R15, 0xfffffffc, RZ, 0xc0, !PT ;  /* 0xfffffffc0f057812 */ /* 0x000fe200078ec0ff */
[C---:B------:R-:W-:Y:S01]  /*7cf0*/  IMAD R6, R83.reuse, c[0x0][0x284], R6 ;  /* 0x0000a10053067a24 */ /* 0x040fe200078e0206 */
[----:B------:R-:W-:Y:S01]  /*7d00*/  SHF.R.S32.HI R15, RZ, 0x2, R15 ;  /* 0x00000002ff0f7819 */ /* 0x000fe2000001140f */
[----:B------:R-:W-:Y:S01]  /*7d10*/  IMAD R4, R83, c[0x0][0x294], R4 ;  /* 0x0000a50053047a24 */ /* 0x000fe200078e0204 */
[----:B------:R-:W-:Y:S01]  /*7d20*/  IADD3 R46, -R5, R82, RZ ;  /* 0x00000052052e7210 */ /* 0x000fe20007ffe1ff */
[----:B------:R-:W-:-:S02]  /*7d30*/  IMAD.IADD R6, R6, 0x1, R9 ;  /* 0x0000000106067824 */ /* 0x000fc400078e0209 */
[----:B------:R-:W-:Y:S01]  /*7d40*/  IMAD R26, R84, 0x80, R15 ;  /* 0x00000080541a7824 */ /* 0x000fe200078e020f */
[----:B------:R-:W-:Y:S02]  /*7d50*/  SHF.L.U32 R24, R46, 0x3, RZ ;  /* 0x000000032e187819 */ /* 0x000fe400000006ff */
[----:B------:R-:W-:Y:S01]  /*7d60*/  LEA.HI.X R19, R8, c[0x0][0x274], R6, 0x1, P0 ;  /* 0x00009d0008137a11 */ /* 0x000fe200000f0c06 */
[----:B------:R-:W-:-:S04]  /*7d70*/  IMAD.WIDE.U32 R6, R83, c[0x0][0x290], RZ ;  /* 0x0000a40053067a25 */ /* 0x000fc800078e00ff */
[----:B------:R-:W-:Y:S01]  /*7d80*/  IMAD.IADD R4, R4, 0x1, R7 ;  /* 0x0000000104047824 */ /* 0x000fe200078e0207 */
[----:B------:R-:W-:-:S04]  /*7d90*/  LEA R34, P0, R6, c[0x0][0x288], 0x1 ;  /* 0x0000a20006227a11 */ /* 0x000fc800078008ff */
[----:B------:R-:W-:Y:S02]  /*7da0*/  LEA.HI.X R35, R6, c[0x0][0x28c], R4, 0x1, P0 ;  /* 0x0000a30006237a11 */ /* 0x000fe400000f0c04 */
[----:B------:R-:W-:-:S13]  /*7db0*/  ISETP.NE.AND P0, PT, RZ, UR4, PT ;  /* 0x00000004ff007c0c */ /* 0x000fda000bf05270 */
[----:B------:R-:W-:Y:S05]  /*7dc0*/  @!P0 BRA `(.L_x_838) ;  /* 0x00002b4000008947 */ /* 0x000fea0003800000 */
[----:B------:R-:W-:Y:S01]  /*7dd0*/  SHF.R.S32.HI R17, RZ, 0x1f, R82 ;  /* 0x0000001fff117819 */ /* 0x000fe20000011452 */
[----:B------:R-:W-:Y:S01]  /*7de0*/  BSSY B0, `(.L_x_839) ;  /* 0x0000051000007945 */ /* 0x000fe20003800000 */
[----:B------:R-:W-:Y:S01]  /*7df0*/  ISETP.GE.AND P0, PT, R26, R65, PT ;  /* 0x000000411a00720c */ /* 0x000fe20003f06270 */
[----:B------:R-:W-:Y:S01]  /*7e00*/  CS2R R10, SRZ ;  /* 0x00000000000a7805 */ /* 0x000fe2000001ff00 */
[----:B------:R-:W-:Y:S01]  /*7e10*/  LEA.HI R17, R17, R82, RZ, 0x2 ;  /* 0x0000005211117211 */ /* 0x000fe200078f10ff */
[----:B------:R-:W-:Y:S01]  /*7e20*/  CS2R R20, SRZ ;  /* 0x0000000000147805 */ /* 0x000fe2000001ff00 */
[----:B------:R-:W-:Y:S01]  /*7e30*/  CS2R R22, SRZ ;  /* 0x0000000000167805 */ /* 0x000fe2000001ff00 */
[----:B------:R-:W-:Y:S01]  /*7e40*/  CS2R R28, SRZ ;  /* 0x00000000001c7805 */ /* 0x000fe2000001ff00 */
[----:B------:R-:W-:Y:S01]  /*7e50*/  LOP3.LUT R17, R17, 0xfffffffc, RZ, 0xc0, !PT ;  /* 0xfffffffc11117812 */ /* 0x000fe200078ec0ff */
[----:B------:R-:W-:Y:S01]  /*7e60*/  CS2R R30, SRZ ;  /* 0x00000000001e7805 */ /* 0x000fe2000001ff00 */
[----:B------:R-:W-:Y:S01]  /*7e70*/  CS2R R32, SRZ ;  /* 0x0000000000207805 */ /* 0x000fe2000001ff00 */
[----:B------:R-:W-:Y:S01]  /*7e80*/  CS2R R66, SRZ ;  /* 0x0000000000427805 */ /* 0x000fe2000001ff00 */
[----:B------:R-:W-:Y:S01]  /*7e90*/  CS2R R68, SRZ ;  /* 0x0000000000447805 */ /* 0x000fe2000001ff00 */
[----:B------:R-:W-:Y:S01]  /*7ea0*/  IMAD.IADD R17, R82, 0x1, -R17 ;  /* 0x0000000152117824 */ /* 0x000fe200078e0a11 */
[----:B------:R-:W-:Y:S01]  /*7eb0*/  CS2R R4, SRZ ;  /* 0x0000000000047805 */ /* 0x000fe2000001ff00 */
[----:B------:R-:W-:Y:S01]  /*7ec0*/  CS2R R6, SRZ ;  /* 0x0000000000067805 */ /* 0x000fe2000001ff00 */
[----:B------:R-:W-:Y:S01]  /*7ed0*/  CS2R R44, SRZ ;  /* 0x00000000002c7805 */ /* 0x000fe2000001ff00 */
[----:B------:R-:W-:Y:S01]  /*7ee0*/  CS2R R46, SRZ ;  /* 0x00000000002e7805 */ /* 0x000fe2000001ff00 */
[----:B------:R-:W-:Y:S01]  /*7ef0*/  IMAD.SHL.U32 R17, R17, 0x4, RZ ;  /* 0x0000000411117824 */ /* 0x000fe200078e00ff */
[----:B------:R-:W-:Y:S05]  /*7f00*/  @P0 BRA `(.L_x_840) ;  /* 0x000003e000000947 */ /* 0x000fea0003800000 */
[C---:B------:R-:W-:Y:S01]  /*7f10*/  ISETP.GE.AND P0, PT, R17.reuse, c[0x0][0x27c], PT ;  /* 0x00009f0011007a0c */ /* 0x040fe20003f06270 */
[----:B------:R-:W-:Y:S01]  /*7f20*/  CS2R R32, SRZ ;  /* 0x0000000000207805 */ /* 0x000fe2000001ff00 */
[----:B------:R-:W-:Y:S01]  /*7f30*/  CS2R R46, SRZ ;  /* 0x00000000002e7805 */ /* 0x000fe2000001ff00 */
[----:B------:R-:W-:-:S10]  /*7f40*/  IADD3 R4, R17, 0x10, RZ ;  /* 0x0000001011047810 */ /* 0x000fd40007ffe0ff */
[----:B------:R-:W-:-:S04]  /*7f50*/  @!P0 IMAD.WIDE R20, R17, 0x2, R18 ;  /* 0x0000000211148825 */ /* 0x000fc800078e0212 */
[----:B------:R-:W-:Y:S01]  /*7f60*/  @!P0 IMAD.WIDE R6, R17, 0x2, R34 ;  /* 0x0000000211068825 */ /* 0x000fe200078e0222 */
[----:B------:R1:W5:Y:S04]  /*7f70*/  @!P0 LD.E.64 R32, [R20.64] ;  /* 0x0000000614208980 */ /* 0x000368000c101b00 */
[----:B------:R2:W5:Y:S01]  /*7f80*/  @!P0 LD.E.64 R46, [R6.64] ;  /* 0x00000006062e8980 */ /* 0x000562000c101b00 */
[----:B------:R-:W-:Y:S01]  /*7f90*/  ISETP.GE.AND P0, PT, R4, c[0x0][0x27c], PT ;  /* 0x00009f0004007a0c */ /* 0x000fe20003f06270 */
[----:B------:R-:W-:Y:S01]  /*7fa0*/  CS2R R30, SRZ ;  /* 0x00000000001e7805 */ /* 0x000fe2000001ff00 */
[----:B------:R-:W-:-:S11]  /*7fb0*/  CS2R R44, SRZ ;  /* 0x00000000002c7805 */ /* 0x000fd6000001ff00 */
[----:B------:R-:W-:-:S04]  /*7fc0*/  @!P0 SHF.R.S32.HI R5, RZ, 0x1f, R4 ;  /* 0x0000001fff058819 */ /* 0x000fc80000011404 */
[----:B------:R-:W-:-:S04]  /*7fd0*/  @!P0 LEA.HI R5, R5, R4, RZ, 0x2 ;  /* 0x0000000405058211 */ /* 0x000fc800078f10ff */
[----:B------:R-:W-:Y:S02]  /*7fe0*/  @!P0 LOP3.LUT R5, R5, 0xfffffffc, RZ, 0xc0, !PT ;  /* 0xfffffffc05058812 */ /* 0x000fe400078ec0ff */
[----:B------:R-:W-:-:S03]  /*7ff0*/  IADD3 R4, R17, 0x20, RZ ;  /* 0x0000002011047810 */ /* 0x000fc60007ffe0ff */
[----:B------:R-:W-:-:S04]  /*8000*/  @!P0 IMAD.WIDE R8, R5, 0x2, R18 ;  /* 0x0000000205088825 */ /* 0x000fc800078e0212 */
[----:B------:R-:W-:Y:S01]  /*8010*/  @!P0 IMAD.WIDE R10, R5, 0x2, R34 ;  /* 0x00000002050a8825 */ /* 0x000fe200078e0222 */
[----:B------:R3:W5:Y:S04]  /*8020*/  @!P0 LD.E.64 R30, [R8.64] ;  /* 0x00000006081e8980 */ /* 0x000768000c101b00 */
[----:B------:R4:W5:Y:S01]  /*8030*/  @!P0 LD.E.64 R44, [R10.64] ;  /* 0x000000060a2c8980 */ /* 0x000962000c101b00 */
[----:B------:R-:W-:Y:S01]  /*8040*/  ISETP.GE.AND P0, PT, R4, c[0x0][0x27c], PT ;  /* 0x00009f0004007a0c */ /* 0x000fe20003f06270 */
[----:B------:R-:W-:Y:S01]  /*8050*/  CS2R R28, SRZ ;  /* 0x00000000001c7805 */ /* 0x000fe2000001ff00 */
[----:B--2---:R-:W-:-:S11]  /*8060*/  CS2R R6, SRZ ;  /* 0x0000000000067805 */ /* 0x004fd6000001ff00 */
[----:B------:R-:W-:-:S04]  /*8070*/  @!P0 SHF.R.S32.HI R5, RZ, 0x1f, R4 ;  /* 0x0000001fff058819 */ /* 0x000fc80000011404 */
[----:B------:R-:W-:-:S04]  /*8080*/  @!P0 LEA.HI R5, R5, R4, RZ, 0x2 ;  /* 0x0000000405058211 */ /* 0x000fc800078f10ff */
[----:B------:R-:W-:Y:S02]  /*8090*/  @!P0 LOP3.LUT R5, R5, 0xfffffffc, RZ, 0xc0, !PT ;  /* 0xfffffffc05058812 */ /* 0x000fe400078ec0ff */
[----:B------:R-:W-:-:S03]  /*80a0*/  IADD3 R4, R17, 0x30, RZ ;  /* 0x0000003011047810 */ /* 0x000fc60007ffe0ff */
[----:B-1----:R-:W-:-:S04]  /*80b0*/  @!P0 IMAD.WIDE R20, R5, 0x2, R18 ;  /* 0x0000000205148825 */ /* 0x002fc800078e0212 */
[----:B------:R-:W-:Y:S01]  /*80c0*/  @!P0 IMAD.WIDE R26, R5, 0x2, R34 ;  /* 0x00000002051a8825 */ /* 0x000fe200078e0222 */
[----:B------:R1:W5:Y:S04]  /*80d0*/  @!P0 LD.E.64 R28, [R20.64] ;  /* 0x00000006141c8980 */ /* 0x000368000c101b00 */
[----:B------:R2:W5:Y:S01]  /*80e0*/  @!P0 LD.E.64 R6, [R26.64] ;  /* 0x000000061a068980 */ /* 0x000562000c101b00 */
[----:B------:R-:W-:Y:S01]  /*80f0*/  ISETP.GE.AND P0, PT, R4, c[0x0][0x27c], PT ;  /* 0x00009f0004007a0c */ /* 0x000fe20003f06270 */
[----:B------:R-:W-:-:S12]  /*8100*/  CS2R R22, SRZ ;  /* 0x0000000000167805 */ /* 0x000fd8000001ff00 */
[----:B------:R-:W-:-:S04]  /*8110*/  @!P0 SHF.R.S32.HI R5, RZ, 0x1f, R4 ;  /* 0x0000001fff058819 */ /* 0x000fc80000011404 */
[----:B------:R-:W-:-:S04]  /*8120*/  @!P0 LEA.HI R5, R5, R4, RZ, 0x2 ;  /* 0x0000000405058211 */ /* 0x000fc800078f10ff */
[----:B---3--:R-:W-:Y:S02]  /*8130*/  @!P0 LOP3.LUT R9, R5, 0xfffffffc, RZ, 0xc0, !PT ;  /* 0xfffffffc05098812 */ /* 0x008fe400078ec0ff */
[----:B------:R-:W-:Y:S01]  /*8140*/  CS2R R4, SRZ ;  /* 0x0000000000047805 */ /* 0x000fe2000001ff00 */
[----:B------:R-:W-:Y:S02]  /*8150*/  IADD3 R8, R17, 0x40, RZ ;  /* 0x0000004011087810 */ /* 0x000fe40007ffe0ff */
[----:B----4-:R-:W-:-:S04]  /*8160*/  @!P0 IMAD.WIDE R10, R9, 0x2, R18 ;  /* 0x00000002090a8825 */ /* 0x010fc800078e0212 */
[----:B------:R-:W-:Y:S01]  /*8170*/  @!P0 IMAD.WIDE R48, R9, 0x2, R34 ;  /* 0x0000000209308825 */ /* 0x000fe200078e0222 */
[----:B------:R3:W5:Y:S04]  /*8180*/  @!P0 LD.E.64 R22, [R10.64] ;  /* 0x000000060a168980 */ /* 0x000768000c101b00 */
[----:B------:R4:W5:Y:S01]  /*8190*/  @!P0 LD.E.64 R4, [R48.64] ;  /* 0x0000000630048980 */ /* 0x000962000c101b00 */
[----:B------:R-:W-:Y:S01]  /*81a0*/  ISETP.GE.AND P0, PT, R8, c[0x0][0x27c], PT ;  /* 0x00009f0008007a0c */ /* 0x000fe20003f06270 */
[----:B-1----:R-:W-:Y:S01]  /*81b0*/  CS2R R20, SRZ ;  /* 0x0000000000147805 */ /* 0x002fe2000001ff00 */
[----:B------:R-:W-:-:S11]  /*81c0*/  CS2R R68, SRZ ;  /* 0x0000000000447805 */ /* 0x000fd6000001ff00 */
[----:B------:R-:W-:-:S04]  /*81d0*/  @!P0 SHF.R.S32.HI R9, RZ, 0x1f, R8 ;  /* 0x0000001fff098819 */ /* 0x000fc80000011408 */
[----:B------:R-:W-:-:S04]  /*81e0*/  @!P0 LEA.HI R8, R9, R8, RZ, 0x2 ;  /* 0x0000000809088211 */ /* 0x000fc800078f10ff */
[----:B------:R-:W-:-:S05]  /*81f0*/  @!P0 LOP3.LUT R8, R8, 0xfffffffc, RZ, 0xc0, !PT ;  /* 0xfffffffc08088812 */ /* 0x000fca00078ec0ff */
[----:B--2---:R-:W-:-:S04]  /*8200*/  @!P0 IMAD.WIDE R26, R8, 0x2, R18 ;  /* 0x00000002081a8825 */ /* 0x004fc800078e0212 */
[----:B------:R-:W-:Y:S01]  /*8210*/  @!P0 IMAD.WIDE R42, R8, 0x2, R34 ;  /* 0x00000002082a8825 */ /* 0x000fe200078e0222 */
[----:B------:R-:W-:Y:S01]  /*8220*/  IADD3 R8, R17, 0x50, RZ ;  /* 0x0000005011087810 */ /* 0x000fe20007ffe0ff */
[----:B------:R4:W5:Y:S04]  /*8230*/  @!P0 LD.E.64 R20, [R26.64] ;  /* 0x000000061a148980 */ /* 0x000968000c101b00 */
[----:B------:R4:W5:Y:S01]  /*8240*/  @!P0 LD.E.64 R68, [R42.64] ;  /* 0x000000062a448980 */ /* 0x000962000c101b00 */
[----:B------:R-:W-:Y:S01]  /*8250*/  ISETP.GE.AND P0, PT, R8, c[0x0][0x27c], PT ;  /* 0x00009f0008007a0c */ /* 0x000fe20003f06270 */
[----:B---3--:R-:W-:Y:S01]  /*8260*/  CS2R R10, SRZ ;  /* 0x00000000000a7805 */ /* 0x008fe2000001ff00 */
[----:B------:R-:W-:-:S11]  /*8270*/  CS2R R66, SRZ ;  /* 0x0000000000427805 */ /* 0x000fd6000001ff00 */
[----:B------:R-:W-:-:S04]  /*8280*/  @!P0 SHF.R.S32.HI R9, RZ, 0x1f, R8 ;  /* 0x0000001fff098819 */ /* 0x000fc80000011408 */
[----:B------:R-:W-:-:S04]  /*8290*/  @!P0 LEA.HI R8, R9, R8, RZ, 0x2 ;  /* 0x0000000809088211 */ /* 0x000fc800078f10ff */
[----:B------:R-:W-:-:S05]  /*82a0*/  @!P0 LOP3.LUT R8, R8, 0xfffffffc, RZ, 0xc0, !PT ;  /* 0xfffffffc08088812 */ /* 0x000fca00078ec0ff */
[----:B------:R-:W-:-:S04]  /*82b0*/  @!P0 IMAD.WIDE R18, R8, 0x2, R18 ;  /* 0x0000000208128825 */ /* 0x000fc800078e0212 */
[----:B------:R-:W-:Y:S01]  /*82c0*/  @!P0 IMAD.WIDE R8, R8, 0x2, R34 ;  /* 0x0000000208088825 */ /* 0x000fe200078e0222 */
[----:B------:R4:W5:Y:S04]  /*82d0*/  @!P0 LD.E.64 R10, [R18.64] ;  /* 0x00000006120a8980 */ /* 0x000968000c101b00 */
[----:B------:R4:W5:Y:S02]  /*82e0*/  @!P0 LD.E.64 R66, [R8.64] ;  /* 0x0000000608428980 */ /* 0x000964000c101b00 */
.L_x_840:
[----:B------:R-:W-:Y:S05]  /*82f0*/  BSYNC B0 ;  /* 0x0000000000007941 */ /* 0x000fea0003800000 */
.L_x_839:
[----:B----4-:R-:W-:Y:S01]  /*8300*/  SHF.R.S32.HI R8, RZ, 0x1f, R15 ;  /* 0x0000001fff087819 */ /* 0x010fe2000001140f */
[--C-:B-----5:R-:W-:Y:S01]  /*8310*/  IMAD.MOV.U32 R51, RZ, RZ, R47.reuse ;  /* 0x000000ffff337224 */ /* 0x120fe200078e002f */
[--C-:B------:R-:W-:Y:S01]  /*8320*/  SHF.R.U64 R49, R46, 0x10, R47.reuse ;  /* 0x000000102e317819 */ /* 0x100fe2000000122f */
[----:B------:R-:W-:Y:S01]  /*8330*/  IMAD.MOV.U32 R52, RZ, RZ, R44 ;  /* 0x000000ffff347224 */ /* 0x000fe200078e002c */
[----:B------:R-:W-:Y:S01]  /*8340*/  LEA.HI R8, R8, R15, RZ, 0x3 ;  /* 0x0000000f08087211 */ /* 0x000fe200078f18ff */
[----:B------:R-:W-:Y:S01]  /*8350*/  IMAD.MOV.U32 R64, RZ, RZ, R32 ;  /* 0x000000ffff407224 */ /* 0x000fe200078e0020 */
[----:B------:R-:W-:Y:S01]  /*8360*/  SHF.R.U32.HI R35, RZ, 0x10, R47 ;  /* 0x00000010ff237819 */ /* 0x000fe2000001162f */
[----:B------:R-:W-:Y:S01]  /*8370*/  IMAD.MOV.U32 R34, RZ, RZ, R30 ;  /* 0x000000ffff227224 */ /* 0x000fe200078e001e */
[----:B------:R-:W-:Y:S01]  /*8380*/  LOP3.LUT R8, R8, 0xfffffff8, RZ, 0xc0, !PT ;  /* 0xfffffff808087812 */ /* 0x000fe200078ec0ff */
[----:B------:R-:W-:Y:S01]  /*8390*/  IMAD.MOV.U32 R43, RZ, RZ, R33 ;  /* 0x000000ffff2b7224 */ /* 0x000fe200078e0021 */
[----:B------:R-:W-:Y:S01]  /*83a0*/  SHF.R.U64 R47, R44, 0x10, R45 ;  /* 0x000000102c2f7819 */ /* 0x000fe2000000122d */
[----:B------:R-:W-:Y:S01]  /*83b0*/  IMAD R44, R84, -0x80, R65 ;  /* 0xffffff80542c7824 */ /* 0x000fe200078e0241 */
[----:B------:R-:W-:Y:S01]  /*83c0*/  SHF.R.U64 R62, R32, 0x10, R33 ;  /* 0x00000010203e7819 */ /* 0x000fe20000001221 */
[----:B------:R-:W-:Y:S01]  /*83d0*/  IMAD.IADD R9, R15, 0x1, -R8 ;  /* 0x000000010f097824 */ /* 0x000fe200078e0a08 */
[--C-:B------:R-:W-:Y:S01]  /*83e0*/  SHF.R.U64 R60, R30, 0x10, R31.reuse ;  /* 0x000000101e3c7819 */ /* 0x100fe2000000121f */
[----:B------:R-:W-:Y:S01]  /*83f0*/  IMAD.MOV.U32 R63, RZ, RZ, R31 ;  /* 0x000000ffff3f7224 */ /* 0x000fe200078e001f */
[----:B------:R-:W-:Y:S01]  /*8400*/  IMNMX R44, R44, 0x80, PT ;  /* 0x000000802c2c7817 */ /* 0x000fe20003800200 */
[C---:B------:R-:W-:Y:S01]  /*8410*/  IMAD.SHL.U32 R19, R9.reuse, 0x40, RZ ;  /* 0x0000004009137824 */ /* 0x040fe200078e00ff */
[----:B------:R-:W-:Y:S01]  /*8420*/  LOP3.LUT P0, RZ, R9, 0x4, RZ, 0xc0, !PT ;  /* 0x0000000409ff7812 */ /* 0x000fe2000780c0ff */
[----:B------:R-:W-:Y:S01]  /*8430*/  IMAD.MOV.U32 R30, RZ, RZ, R28 ;  /* 0x000000ffff1e7224 */ /* 0x000fe200078e001c */
[----:B------:R-:W-:Y:S01]  /*8440*/  SHF.R.U32.HI R39, RZ, 0x10, R33 ;  /* 0x00000010ff277819 */ /* 0x000fe20000011621 */
[----:B------:R-:W-:Y:S01]  /*8450*/  IMAD.MOV.U32 R26, RZ, RZ, R22 ;  /* 0x000000ffff1a7224 */ /* 0x000fe200078e0016 */
[----:B------:R-:W-:Y:S01]  /*8460*/  LOP3.LUT R19, R19, 0x1c0, RZ, 0xc0, !PT ;  /* 0x000001c013137812 */ /* 0x000fe200078ec0ff */
[----:B------:R-:W-:Y:S01]  /*8470*/  IMAD.MOV.U32 R61, RZ, RZ, R29 ;  /* 0x000000ffff3d7224 */ /* 0x000fe200078e001d */
[----:B------:R-:W-:Y:S01]  /*8480*/  SHF.R.U32.HI R32, RZ, 0x10, R31 ;  /* 0x00000010ff207819 */ /* 0x000fe2000001161f */
[----:B------:R-:W-:Y:S01]  /*8490*/  IMAD.MOV.U32 R16, RZ, RZ, R10 ;  /* 0x000000ffff107224 */ /* 0x000fe200078e000a */
[----:B------:R-:W-:Y:S01]  /*84a0*/  LOP3.LUT R24, R19, 0x18, R24, 0xf8, !PT ;  /* 0x0000001813187812 */ /* 0x000fe200078ef818 */
[----:B------:R-:W-:Y:S01]  /*84b0*/  IMAD.MOV.U32 R33, RZ, RZ, R45 ;  /* 0x000000ffff217224 */ /* 0x000fe200078e002d */
[----:B------:R-:W-:Y:S01]  /*84c0*/  SHF.R.U32.HI R19, RZ, 0x3, R19 ;  /* 0x00000003ff137819 */ /* 0x000fe20000011613 */
[----:B------:R-:W-:Y:S01]  /*84d0*/  IMAD.MOV.U32 R59, RZ, RZ, R23 ;  /* 0x000000ffff3b7224 */ /* 0x000fe200078e0017 */
[----:B------:R-:W-:Y:S01]  /*84e0*/  SHF.R.U64 R58, R28, 0x10, R29 ;  /* 0x000000101c3a7819 */ /* 0x000fe2000000121d */
[----:B------:R-:W-:Y:S01]  /*84f0*/  IMAD.MOV.U32 R57, RZ, RZ, R21 ;  /* 0x000000ffff397224 */ /* 0x000fe200078e0015 */
[----:B------:R-:W-:Y:S01]  /*8500*/  LOP3.LUT R19, R24, R19, RZ, 0x3c, !PT ;  /* 0x0000001318137212 */ /* 0x000fe200078e3cff */
[----:B------:R-:W-:Y:S01]  /*8510*/  IMAD.MOV.U32 R55, RZ, RZ, R11 ;  /* 0x000000ffff377224 */ /* 0x000fe200078e000b */
[----:B------:R-:W-:Y:S01]  /*8520*/  SHF.R.U64 R56, R22, 0x10, R23 ;  /* 0x0000001016387819 */ /* 0x000fe20000001217 */
[----:B------:R-:W-:Y:S01]  /*8530*/  IMAD.MOV.U32 R22, RZ, RZ, R20 ;  /* 0x000000ffff167224 */ /* 0x000fe200078e0014 */
[----:B------:R-:W-:Y:S01]  /*8540*/  SHF.R.U32.HI R28, RZ, 0x10, R29 ;  /* 0x00000010ff1c7819 */ /* 0x000fe2000001161d */
[----:B------:R-:W-:Y:S01]  /*8550*/  IMAD R18, R12, 0x200, R19 ;  /* 0x000002000c127824 */ /* 0x000fe200078e0213 */
[----:B------:R-:W-:Y:S01]  /*8560*/  SHF.R.U64 R54, R20, 0x10, R21 ;  /* 0x0000001014367819 */ /* 0x000fe20000001215 */
[----:B------:R-:W-:Y:S01]  /*8570*/  IMAD.MOV.U32 R42, RZ, RZ, R46 ;  /* 0x000000ffff2a7224 */ /* 0x000fe200078e002e */
[----:B------:R-:W-:Y:S01]  /*8580*/  SHF.R.U64 R53, R10, 0x10, R11 ;  /* 0x000000100a357819 */ /* 0x000fe2000000120b */
[----:B------:R-:W-:Y:S01]  /*8590*/  IMAD.MOV.U32 R50, RZ, RZ, R6 ;  /* 0x000000ffff327224 */ /* 0x000fe200078e0006 */
[C---:B------:R-:W-:Y:S01]  /*85a0*/  IADD3 R8, R18.reuse, 0x20, RZ ;  /* 0x0000002012087810 */ /* 0x040fe20007ffe0ff */
[----:B------:R-:W-:Y:S01]  /*85b0*/  IMAD.MOV.U32 R29, RZ, RZ, R7 ;  /* 0x000000ffff1d7224 */ /* 0x000fe200078e0007 */
[----:B------:R-:W-:Y:S01]  /*85c0*/  @P0 IADD3 R8, R18, -0x20, RZ ;  /* 0xffffffe012080810 */ /* 0x000fe20007ffe0ff */
[----:B------:R-:W-:Y:S01]  /*85d0*/  IMAD.MOV.U32 R48, RZ, RZ, R4 ;  /* 0x000000ffff307224 */ /* 0x000fe200078e0004 */
[----:B------:R-:W-:Y:S01]  /*85e0*/  ISETP.GE.AND P0, PT, R15, R44, PT ;  /* 0x0000002c0f00720c */ /* 0x000fe20003f06270 */
[----:B------:R-:W-:Y:S01]  /*85f0*/  IMAD.MOV.U32 R25, RZ, RZ, R5 ;  /* 0x000000ffff197224 */ /* 0x000fe200078e0005 */
[----:B------:R-:W-:Y:S01]  /*8600*/  SHF.R.U32.HI R31, RZ, 0x10, R45 ;  /* 0x00000010ff1f7819 */ /* 0x000fe2000001162d */
[----:B------:R-:W-:Y:S01]  /*8610*/  IMAD.MOV.U32 R46, RZ, RZ, R68 ;  /* 0x000000ffff2e7224 */ /* 0x000fe200078e0044 */
[----:B------:R-:W-:Y:S01]  /*8620*/  SHF.R.U32.HI R24, RZ, 0x10, R23 ;  /* 0x00000010ff187819 */ /* 0x000fe20000011617 */
[----:B------:R-:W-:-:S04]  /*8630*/  DEPBAR.LE SB0, 0x3 ;  /* 0x000080c00000791a */ /* 0x000fc80000000000 */
[----:B------:R-:W-:Y:S01]  /*8640*/  SHF.R.U32.HI R20, RZ, 0x10, R21 ;  /* 0x00000010ff147819 */ /* 0x000fe20000011615 */
[----:B------:R-:W-:Y:S01]  /*8650*/  IMAD.MOV.U32 R21, RZ, RZ, R69 ;  /* 0x000000ffff157224 */ /* 0x000fe200078e0045 */
[----:B------:R-:W-:Y:S01]  /*8660*/  SHF.R.U32.HI R10, RZ, 0x10, R11 ;  /* 0x00000010ff0a7819 */ /* 0x000fe2000001160b */
[----:B------:R-:W-:Y:S01]  /*8670*/  IMAD.MOV.U32 R11, RZ, RZ, R67 ;  /* 0x000000ffff0b7224 */ /* 0x000fe200078e0043 */
[--C-:B------:R-:W-:Y:S01]  /*8680*/  SHF.R.U64 R45, R6, 0x10, R7.reuse ;  /* 0x00000010062d7819 */ /* 0x100fe20000001207 */
[----:B------:R-:W-:Y:S01]  /*8690*/  IMAD.MOV.U32 R6, RZ, RZ, R66 ;  /* 0x000000ffff067224 */ /* 0x000fe200078e0042 */
[----:B------:R-:W-:Y:S01]  /*86a0*/  SHF.R.U32.HI R27, RZ, 0x10, R7 ;  /* 0x00000010ff1b7819 */ /* 0x000fe20000011607 */
[----:B------:R-:W-:Y:S01]  /*86b0*/  BSSY B1, `(.L_x_841) ;  /* 0x0000122000017945 */ /* 0x000fe20003800000 */
[--C-:B------:R-:W-:Y:S02]  /*86c0*/  SHF.R.U64 R7, R4, 0x10, R5.reuse ;  /* 0x0000001004077819 */ /* 0x100fe40000001205 */
[----:B------:R-:W-:-:S02]  /*86d0*/  SHF.R.U32.HI R23, RZ, 0x10, R5 ;  /* 0x00000010ff177819 */ /* 0x000fc40000011605 */
[--C-:B------:R-:W-:Y:S02]  /*86e0*/  SHF.R.U64 R5, R68, 0x10, R69.reuse ;  /* 0x0000001044057819 */ /* 0x100fe40000001245 */
[----:B------:R-:W-:Y:S02]  /*86f0*/  SHF.R.U32.HI R19, RZ, 0x10, R69 ;  /* 0x00000010ff137819 */ /* 0x000fe40000011645 */
[--C-:B------:R-:W-:Y:S02]  /*8700*/  SHF.R.U64 R4, R66, 0x10, R67.reuse ;  /* 0x0000001042047819 */ /* 0x100fe40000001243 */
[----:B------:R-:W-:Y:S02]  /*8710*/  SHF.R.U32.HI R9, RZ, 0x10, R67 ;  /* 0x00000010ff097819 */ /* 0x000fe40000011643 */
        /* <DEDUP_REMOVED lines=42> */
[--C-:B------:R-:W-:Y:S01]  /*89c0*/  HADD2.F32 R5, -RZ, R6.reuse.H0_H0 ;  /* 0x20000006ff057230 */ /* 0x100fe20000004100 */
[----:B------:R-:W-:Y:S01]  /*89d0*/  FFMA.FTZ R54, R48, R53, R54 ;  /* 0x0000003530367223 */ /* 0x000fe20000010036 */
[----:B------:R-:W-:Y:S02]  /*89e0*/  HADD2.F32 R49, -RZ, R6.H1_H1 ;  /* 0x30000006ff317230 */ /* 0x000fe40000004100 */
[----:B------:R-:W-:-:S02]  /*89f0*/  HADD2.F32 R6, -RZ, R7.H0_H0 ;  /* 0x20000007ff067230 */ /* 0x000fc40000004100 */
[----:B------:R-:W-:Y:S01]  /*8a00*/  HADD2.F32 R52, -RZ, R7.H1_H1 ;  /* 0x30000007ff347230 */ /* 0x000fe20000004100 */
[----:B------:R-:W-:Y:S01]  /*8a10*/  FMUL.FTZ R7, R48, R45 ;  /* 0x0000002d30077220 */ /* 0x000fe20000410000 */
[----:B------:R-:W-:Y:S01]  /*8a20*/  HADD2.F32 R48, -RZ, R39.H0_H0 ;  /* 0x20000027ff307230 */ /* 0x000fe20000004100 */
[CC--:B------:R-:W-:Y:S02]  /*8a30*/  FMUL.FTZ R45, R47.reuse, R50.reuse ;  /* 0x000000322f2d7220 */ /* 0x0c0fe40000410000 */
[C---:B------:R-:W-:Y:S02]  /*8a40*/  FMUL.FTZ R50, R4.reuse, R50 ;  /* 0x0000003204327220 */ /* 0x040fe40000410000 */
[-C--:B------:R-:W-:Y:S01]  /*8a50*/  FFMA.FTZ R45, R4, R51.reuse, -R45 ;  /* 0x00000033042d7223 */ /* 0x080fe2000001082d */
[----:B------:R-:W-:Y:S01]  /*8a60*/  HADD2.F32 R4, -RZ, R42.H0_H0 ;  /* 0x2000002aff047230 */ /* 0x000fe20000004100 */
[----:B------:R-:W-:Y:S01]  /*8a70*/  FFMA.FTZ R50, R47, R51, R50 ;  /* 0x000000332f327223 */ /* 0x000fe20000010032 */
[----:B------:R-:W-:Y:S01]  /*8a80*/  HADD2.F32 R47, -RZ, R35.H0_H0 ;  /* 0x20000023ff2f7230 */ /* 0x000fe20000004100 */
[----:B------:R-:W-:-:S02]  /*8a90*/  FFMA.FTZ R7, R46, R53, -R7 ;  /* 0x000000352e077223 */ /* 0x000fc40000010807 */
[-C--:B------:R-:W-:Y:S02]  /*8aa0*/  FMUL.FTZ R46, R49, R4.reuse ;  /* 0x00000004312e7220 */ /* 0x080fe40000410000 */
[-C--:B------:R-:W-:Y:S02]  /*8ab0*/  FMUL.FTZ R51, R52, R47.reuse ;  /* 0x0000002f34337220 */ /* 0x080fe40000410000 */
[C---:B------:R-:W-:Y:S02]  /*8ac0*/  FMUL.FTZ R4, R5.reuse, R4 ;  /* 0x0000000405047220 */ /* 0x040fe40000410000 */
[C---:B------:R-:W-:Y:S02]  /*8ad0*/  FMUL.FTZ R47, R6.reuse, R47 ;  /* 0x0000002f062f7220 */ /* 0x040fe40000410000 */
[----:B------:R-:W-:Y:S02]  /*8ae0*/  FFMA.FTZ R51, R6, R48, -R51 ;  /* 0x0000003006337223 */ /* 0x000fe40000010833 */
[-C--:B------:R-:W-:Y:S01]  /*8af0*/  FFMA.FTZ R46, R5, R56.reuse, -R46 ;  /* 0x00000038052e7223 */ /* 0x080fe2000001082e */
[----:B------:R-:W-:Y:S01]  /*8b00*/  F2FP.PACK_AB R5, R50, R45 ;  /* 0x0000002d3205723e */ /* 0x000fe200000000ff */
[----:B------:R-:W-:Y:S01]  /*8b10*/  FFMA.FTZ R49, R49, R56, R4 ;  /* 0x0000003831317223 */ /* 0x000fe20000010004 */
[----:B------:R-:W-:Y:S01]  /*8b20*/  F2FP.PACK_AB R4, R54, R7 ;  /* 0x000000073604723e */ /* 0x000fe200000000ff */
[----:B------:R-:W-:-:S03]  /*8b30*/  FFMA.FTZ R48, R52, R48, R47 ;  /* 0x0000003034307223 */ /* 0x000fc6000001002f */
[----:B------:R-:W-:Y:S02]  /*8b40*/  F2FP.PACK_AB R6, R49, R46 ;  /* 0x0000002e3106723e */ /* 0x000fe400000000ff */
[----:B------:R-:W-:-:S05]  /*8b50*/  F2FP.PACK_AB R7, R48, R51 ;  /* 0x000000333007723e */ /* 0x000fca00000000ff */
[----:B------:R1:W-:Y:S02]  /*8b60*/  STS.128 [R18], R4 ;  /* 0x0000000412007388 */ /* 0x0003e40000000c00 */
.L_x_844:
[----:B------:R-:W-:Y:S05]  /*8b70*/  BSYNC B0 ;  /* 0x0000000000007941 */ /* 0x000fea0003800000 */
.L_x_843:
[----:B-1----:R-:W-:Y:S01]  /*8b80*/  IADD3 R4, R17, 0x10, RZ ;  /* 0x0000001011047810 */ /* 0x002fe20007ffe0ff */
[----:B------:R-:W-:Y:S03]  /*8b90*/  BSSY B0, `(.L_x_845) ;  /* 0x0000029000007945 */ /* 0x000fe60003800000 */
[----:B------:R-:W-:-:S13]  /*8ba0*/  ISETP.GE.AND P0, PT, R4, c[0x0][0x27c], PT ;  /* 0x00009f0004007a0c */ /* 0x000fda0003f06270 */
        /* <DEDUP_REMOVED lines=39> */
.L_x_846:
[----:B------:R-:W-:Y:S05]  /*8e20*/  BSYNC B0 ;  /* 0x0000000000007941 */ /* 0x000fea0003800000 */
.L_x_845:
        /* <DEDUP_REMOVED lines=41> */
[----:B------:R1:W-:Y:S02]  /*90c0*/  STS.128 [R18+0x4000], R4 ;  /* 0x0040000412007388 */ /* 0x0003e40000000c00 */
.L_x_848:
[----:B------:R-:W-:Y:S05]  /*90d0*/  BSYNC B0 ;  /* 0x0000000000007941 */ /* 0x000fea0003800000 */
.L_x_847:
        /* <DEDUP_REMOVED lines=42> */
.L_x_850:
[----:B------:R-:W-:Y:S05]  /*9380*/  BSYNC B0 ;  /* 0x0000000000007941 */ /* 0x000fea0003800000 */
.L_x_849:
        /* <DEDUP_REMOVED lines=42> */
.L_x_852:
[----:B------:R-:W-:Y:S05]  /*9630*/  BSYNC B0 ;  /* 0x0000000000007941 */ /* 0x000fea0003800000 */
.L_x_851:
        /* <DEDUP_REMOVED lines=41> */
.L_x_842:
[----:B------:R-:W-:Y:S05]  /*98d0*/  BSYNC B1 ;  /* 0x0000000000017941 */ /* 0x000fea0003800000 */
.L_x_841:
[----:B------:R-:W-:-:S04]  /*98e0*/  IADD3 R15, R15, 0x40, RZ ;  /* 0x000000400f0f7810 */ /* 0x000fc80007ffe0ff */
[----:B------:R-:W-:-:S13]  /*98f0*/  ISETP.GE.AND P0, PT, R15, R44, PT ;  /* 0x0000002c0f00720c */ /* 0x000fda0003f06270 */
[----:B------:R-:W-:Y:S05]  /*9900*/  @P0 BRA `(.L_x_853) ;  /* 0x00003fd000000947 */ /* 0x000fea0003800000 */
[----:B------:R-:W-:Y:S01]  /*9910*/  ISETP.GE.AND P0, PT, R17, c[0x0][0x27c], PT ;  /* 0x00009f0011007a0c */ /* 0x000fe20003f06270 */
[----:B------:R-:W-:-:S12]  /*9920*/  BSSY B0, `(.L_x_854) ;  /* 0x0000028000007945 */ /* 0x000fd80003800000 */
[----:B------:R-:W-:Y:S05]  /*9930*/  @P0 BRA `(.L_x_855) ;  /* 0x0000026000000947 */ /* 0x000fea0003800000 */
[----:B-1----:R-:W1:Y:S01]  /*9940*/  LDS.128 R4, [R18+0x2000] ;  /* 0x0020000012047984 */ /* 0x002e620000000c00 */
[--C-:B------:R-:W-:Y:S02]  /*9950*/  HADD2.F32 R15, -RZ, R42.reuse.H1_H1 ;  /* 0x3000002aff0f7230 */ /* 0x100fe40000004100 */
[----:B------:R-:W-:Y:S02]  /*9960*/  HADD2.F32 R48, -RZ, R35.H1_H1 ;  /* 0x30000023ff307230 */ /* 0x000fe40000004100 */
[----:B------:R-:W-:Y:S02]  /*9970*/  HADD2.F32 R51, -RZ, R39.H1_H1 ;  /* 0x30000027ff337230 */ /* 0x000fe40000004100 */
[----:B------:R-:W-:Y:S02]  /*9980*/  HADD2.F32 R49, -RZ, R43.H1_H1 ;  /* 0x3000002bff317230 */ /* 0x000fe40000004100 */
[----:B------:R-:W-:Y:S02]  /*9990*/  HADD2.F32 R42, -RZ, R42.H0_H0 ;  /* 0x2000002aff2a7230 */ /* 0x000fe40000004100 */
[----:B------:R-:W-:-:S02]  /*99a0*/  HADD2.F32 R35, -RZ, R35.H0_H0 ;  /* 0x20000023ff237230 */ /* 0x000fc40000004100 */
        /* <DEDUP_REMOVED lines=16> */
[----:B------:R-:W-:-:S02]  /*9ab0*/  FFMA.FTZ R49, R49, R46, R52 ;  /* 0x0000002e31317223 */ /* 0x000fc40000010034 */
[C---:B------:R-:W-:Y:S02]  /*9ac0*/  FMUL.FTZ R43, R42.reuse, R47 ;  /* 0x0000002f2a2b7220 */ /* 0x040fe40000410000 */
[----:B------:R-:W-:Y:S02]  /*9ad0*/  FMUL.FTZ R44, R42, R5 ;  /* 0x000000052a2c7220 */ /* 0x000fe40000410000 */
[C---:B------:R-:W-:Y:S02]  /*9ae0*/  FMUL.FTZ R42, R35.reuse, R7 ;  /* 0x00000007232a7220 */ /* 0x040fe40000410000 */
[----:B------:R-:W-:Y:S02]  /*9af0*/  FMUL.FTZ R46, R35, R6 ;  /* 0x00000006232e7220 */ /* 0x000fe40000410000 */
[----:B------:R-:W-:Y:S02]  /*9b00*/  FFMA.FTZ R48, R51, R45, R48 ;  /* 0x0000002d33307223 */ /* 0x000fe40000010030 */
[----:B------:R-:W-:-:S02]  /*9b10*/  FFMA.FTZ R43, R4, R5, -R43 ;  /* 0x00000005042b7223 */ /* 0x000fc4000001082b */
[----:B------:R-:W-:Y:S01]  /*9b20*/  FFMA.FTZ R44, R4, R47, R44 ;  /* 0x0000002f042c7223 */ /* 0x000fe2000001002c */
[----:B------:R-:W-:Y:S01]  /*9b30*/  F2FP.PACK_AB R4, R49, R50 ;  /* 0x000000323104723e */ /* 0x000fe200000000ff */
[C---:B------:R-:W-:Y:S01]  /*9b40*/  FFMA.FTZ R42, R39.reuse, R6, -R42 ;  /* 0x00000006272a7223 */ /* 0x040fe2000001082a */
[----:B------:R-:W-:Y:S01]  /*9b50*/  F2FP.PACK_AB R5, R48, R15 ;  /* 0x0000000f3005723e */ /* 0x000fe200000000ff */
[----:B------:R-:W-:Y:S01]  /*9b60*/  FFMA.FTZ R7, R39, R7, R46 ;  /* 0x0000000727077223 */ /* 0x000fe2000001002e */
[----:B------:R-:W-:-:S04]  /*9b70*/  F2FP.PACK_AB R6, R44, R43 ;  /* 0x0000002b2c06723e */ /* 0x000fc800000000ff */
[----:B------:R-:W-:-:S05]  /*9b80*/  F2FP.PACK_AB R7, R7, R42 ;  /* 0x0000002a0707723e */ /* 0x000fca00000000ff */
[----:B------:R1:W-:Y:S02]  /*9b90*/  STS.128 [R18+0x2000], R4 ;  /* 0x0020000412007388 */ /* 0x0003e40000000c00 */
.L_x_855:
[----:B------:R-:W-:Y:S05]  /*9ba0*/  BSYNC B0 ;  /* 0x0000000000007941 */ /* 0x000fea0003800000 */
.L_x_854:
[----:B-1----:R-:W-:Y:S01]  /*9bb0*/  IADD3 R4, R17, 0x10, RZ ;  /* 0x0000001011047810 */ /* 0x002fe20007ffe0ff */
[----:B------:R-:W-:Y:S03]  /*9bc0*/  BSSY B0, `(.L_x_856) ;  /* 0x0000029000007945 */ /* 0x000fe60003800000 */
[----:B------:R-:W-:-:S13]  /*9bd0*/  ISETP.GE.AND P0, PT, R4, c[0x0][0x27c], PT ;  /* 0x00009f0004007a0c */ /* 0x000fda0003f06270 */
[----:B------:R-:W-:Y:S05]  /*9be0*/  @P0 BRA `(.L_x_857) ;  /* 0x0000026000000947 */ /* 0x000fea0003800000 */
[----:B------:R-:W1:Y:S01]  /*9bf0*/  LDS.128 R4, [R8+0x2000] ;  /* 0x0020000008047984 */ /* 0x000e620000000c00 */
[----:B------:R-:W-:Y:S02]  /*9c00*/  HADD2.F32 R15, -RZ, R33.H1_H1 ;  /* 0x30000021ff0f7230 */ /* 0x000fe40000004100 */
[--C-:B------:R-:W-:Y:S02]  /*9c10*/  HADD2.F32 R43, -RZ, R31.reuse.H1_H1 ;  /* 0x3000001fff2b7230 */ /* 0x100fe40000004100 */
        /* <DEDUP_REMOVED lines=12> */
[-C--:B------:R-:W-:Y:S01]  /*9ce0*/  FMUL.FTZ R15, R43, R35.reuse ;  /* 0x000000232b0f7220 */ /* 0x080fe20000410000 */
[----:B------:R-:W-:Y:S01]  /*9cf0*/  HADD2.F32 R39, -RZ, R6.H1_H1 ;  /* 0x30000006ff277230 */ /* 0x000fe20000004100 */
[----:B------:R-:W-:Y:S01]  /*9d00*/  FFMA.FTZ R46, R45, R42, -R46 ;  /* 0x0000002a2d2e7223 */ /* 0x000fe2000001082e */
[--C-:B------:R-:W-:Y:S01]  /*9d10*/  HADD2.F32 R6, -RZ, R7.reuse.H0_H0 ;  /* 0x20000007ff067230 */ /* 0x100fe20000004100 */
[-C--:B------:R-:W-:Y:S01]  /*9d20*/  FMUL.FTZ R42, R43, R4.reuse ;  /* 0x000000042b2a7220 */ /* 0x080fe20000410000 */
[----:B------:R-:W-:Y:S01]  /*9d30*/  HADD2.F32 R7, -RZ, R7.H1_H1 ;  /* 0x30000007ff077230 */ /* 0x000fe20000004100 */
[C---:B------:R-:W-:Y:S01]  /*9d40*/  FFMA.FTZ R15, R47.reuse, R4, -R15 ;  /* 0x000000042f0f7223 */ /* 0x040fe2000001080f */
[----:B------:R-:W-:Y:S01]  /*9d50*/  HADD2.F32 R4, -RZ, R33.H0_H0 ;  /* 0x20000021ff047230 */ /* 0x000fe20000004100 */
[----:B------:R-:W-:-:S02]  /*9d60*/  FFMA.FTZ R42, R47, R35, R42 ;  /* 0x000000232f2a7223 */ /* 0x000fc4000001002a */
[C---:B------:R-:W-:Y:S02]  /*9d70*/  FMUL.FTZ R35, R31.reuse, R7 ;  /* 0x000000071f237220 */ /* 0x040fe40000410000 */
[C---:B------:R-:W-:Y:S02]  /*9d80*/  FMUL.FTZ R33, R4.reuse, R39 ;  /* 0x0000002704217220 */ /* 0x040fe40000410000 */
[-C--:B------:R-:W-:Y:S02]  /*9d90*/  FMUL.FTZ R4, R4, R5.reuse ;  /* 0x0000000504047220 */ /* 0x080fe40000410000 */
[-C--:B------:R-:W-:Y:S02]  /*9da0*/  FMUL.FTZ R31, R31, R6.reuse ;  /* 0x000000061f1f7220 */ /* 0x080fe40000410000 */
[----:B------:R-:W-:Y:S01]  /*9db0*/  FFMA.FTZ R33, R34, R5, -R33 ;  /* 0x0000000522217223 */ /* 0x000fe20000010821 */
[----:B------:R-:W-:Y:S01]  /*9dc0*/  F2FP.PACK_AB R5, R42, R15 ;  /* 0x0000000f2a05723e */ /* 0x000fe200000000ff */
[----:B------:R-:W-:-:S02]  /*9dd0*/  FFMA.FTZ R35, R32, R6, -R35 ;  /* 0x0000000620237223 */ /* 0x000fc40000010823 */
[----:B------:R-:W-:Y:S02]  /*9de0*/  FFMA.FTZ R45, R45, R44, R48 ;  /* 0x0000002c2d2d7223 */ /* 0x000fe40000010030 */
[----:B------:R-:W-:Y:S02]  /*9df0*/  FFMA.FTZ R34, R34, R39, R4 ;  /* 0x0000002722227223 */ /* 0x000fe40000010004 */
[----:B------:R-:W-:Y:S01]  /*9e00*/  FFMA.FTZ R32, R32, R7, R31 ;  /* 0x0000000720207223 */ /* 0x000fe2000001001f */
[----:B------:R-:W-:Y:S02]  /*9e10*/  F2FP.PACK_AB R4, R45, R46 ;  /* 0x0000002e2d04723e */ /* 0x000fe400000000ff */
[----:B------:R-:W-:Y:S02]  /*9e20*/  F2FP.PACK_AB R6, R34, R33 ;  /* 0x000000212206723e */ /* 0x000fe400000000ff */
[----:B------:R-:W-:-:S05]  /*9e30*/  F2FP.PACK_AB R7, R32, R35 ;  /* 0x000000232007723e */ /* 0x000fca00000000ff */
[----:B------:R1:W-:Y:S02]  /*9e40*/  STS.128 [R8+0x2000], R4 ;  /* 0x0020000408007388 */ /* 0x0003e40000000c00 */
.L_x_857:
[----:B------:R-:W-:Y:S05]  /*9e50*/  BSYNC B0 ;  /* 0x0000000000007941 */ /* 0x000fea0003800000 */
.L_x_856:
        /* <DEDUP_REMOVED lines=42> */
.L_x_859:
[----:B------:R-:W-:Y:S05]  /*a100*/  BSYNC B0 ;  /* 0x0000000000007941 */ /* 0x000fea0003800000 */
.L_x_858:
        /* <DEDUP_REMOVED lines=8> */
[----:B------:R-:W-:Y:S02]  /*a190*/  HADD2.F32 R23, -RZ, R23.H0_H0 ;  /* 0x20000017ff177230 */ /* 0x000fe40000004100 */
[--C-:B------:R-:W-:Y:S02]  /*a1a0*/  HADD2.F32 R33, -RZ, R26.reuse.H1_H1 ;  /* 0x3000001aff217230 */ /* 0x100fe40000004100 */
        /* <DEDUP_REMOVED lines=16> */
[----:B------:R-:W-:Y:S01]  /*a2b0*/  HADD2.F32 R4, -RZ, R25.H0_H0 ;  /* 0x20000019ff047230 */ /* 0x000fe20000004100 */
[----:B------:R-:W-:-:S02]  /*a2c0*/  FFMA.FTZ R32, R33, R28, -R32 ;  /* 0x0000001c21207223 */ /* 0x000fc40000010820 */
        /* <DEDUP_REMOVED lines=14> */
.L_x_861:
[----:B------:R-:W-:Y:S05]  /*a3b0*/  BSYNC B0 ;  /* 0x0000000000007941 */ /* 0x000fea0003800000 */
.L_x_860:
        /* <DEDUP_REMOVED lines=42> */
.L_x_863:
[----:B------:R-:W-:Y:S05]  /*a660*/  BSYNC B0 ;  /* 0x0000000000007941 */ /* 0x000fea0003800000 */
.L_x_862:
[----:B------:R-:W-:-:S04]  /*a670*/  IADD3 R17, R17, 0x50, RZ ;  /* 0x0000005011117810 */ /* 0x000fc80007ffe0ff */
[----:B------:R-:W-:-:S13]  /*a680*/  ISETP.GE.AND P0, PT, R17, c[0x0][0x27c], PT ;  /* 0x00009f0011007a0c */ /* 0x000fda0003f06270 */
[----:B------:R-:W-:Y:S05]  /*a690*/  @P0 BRA `(.L_x_853) ;  /* 0x0000324000000947 */ /* 0x000fea0003800000 */
[----:B-1----:R-:W1:Y:S01]  /*a6a0*/  LDS.128 R4, [R8+0xa000] ;  /* 0x00a0000008047984 */ /* 0x002e620000000c00 */
        /* <DEDUP_REMOVED lines=36> */
[----:B------:R1:W-:Y:S01]  /*a8f0*/  STS.128 [R8+0xa000], R4 ;  /* 0x00a0000408007388 */ /* 0x0003e20000000c00 */
[----:B------:R-:W-:Y:S05]  /*a900*/  BRA `(.L_x_853) ;  /* 0x00002fd000007947 */ /* 0x000fea0003800000 */
.L_x_838:
[----:B------:R-:W-:Y:S01]  /*a910*/  ISETP.GE.AND P0, PT, R26, R65, PT ;  /* 0x000000411a00720c */ /* 0x000fe20003f06270 */
[----:B------:R-:W-:Y:S01]  /*a920*/  BSSY B0, `(.L_x_864) ;  /* 0x0000035000007945 */ /* 0x000fe20003800000 */
[----:B------:R-:W-:Y:S01]  /*a930*/  IMAD.MOV.U32 R42, RZ, RZ, R18 ;  /* 0x000000ffff2a7224 */ /* 0x000fe200078e0012 */
[----:B------:R-:W-:Y:S01]  /*a940*/  MOV R44, R34 ;  /* 0x00000022002c7202 */ /* 0x000fe20000000f00 */
[----:B------:R-:W-:Y:S01]  /*a950*/  IMAD.MOV.U32 R43, RZ, RZ, R19 ;  /* 0x000000ffff2b7224 */ /* 0x000fe200078e0013 */
[----:B------:R-:W-:Y:S01]  /*a960*/  MOV R45, R35 ;  /* 0x00000023002d7202 */ /* 0x000fe20000000f00 */
        /* <DEDUP_REMOVED lines=18> */
[----:B------:R-:W-:-:S08]  /*aa90*/  IADD3 R5, R24, 0x20, RZ ;  /* 0x0000002018057810 */ /* 0x000fd00007ffe0ff */
[----:B------:R-:W-:-:S04]  /*aaa0*/  @!P0 IMAD.WIDE R18, R24, 0x2, R42 ;  /* 0x0000000218128825 */ /* 0x000fc800078e022a */
[----:B------:R-:W-:Y:S01]  /*aab0*/  @!P0 IMAD.WIDE R26, R24, 0x2, R44 ;  /* 0x00000002181a8825 */ /* 0x000fe200078e022c */
[----:B------:R1:W5:Y:S04]  /*aac0*/  @!P0 LD.E.128 R32, [R18.64] ;  /* 0x0000000612208980 */ /* 0x000368000c101d00 */
[----:B------:R2:W5:Y:S01]  /*aad0*/  @!P0 LD.E.128 R8, [R26.64] ;  /* 0x000000061a088980 */ /* 0x000562000c101d00 */
[----:B------:R-:W-:Y:S01]  /*aae0*/  ISETP.GE.AND P0, PT, R5, c[0x0][0x27c], PT ;  /* 0x00009f0005007a0c */ /* 0x000fe20003f06270 */
[----:B------:R-:W-:Y:S01]  /*aaf0*/  CS2R R22, SRZ ;  /* 0x0000000000167805 */ /* 0x000fe2000001ff00 */
[----:B------:R-:W-:Y:S01]  /*ab00*/  CS2R R20, SRZ ;  /* 0x0000000000147805 */ /* 0x000fe2000001ff00 */
[----:B------:R-:W-:-:S10]  /*ab10*/  CS2R R6, SRZ ;  /* 0x0000000000067805 */ /* 0x000fd4000001ff00 */
[----:B------:R-:W-:-:S04]  /*ab20*/  @!P0 SHF.R.S32.HI R4, RZ, 0x1f, R5 ;  /* 0x0000001fff048819 */ /* 0x000fc80000011405 */
[----:B------:R-:W-:-:S04]  /*ab30*/  @!P0 LEA.HI R4, R4, R5, RZ, 0x3 ;  /* 0x0000000504048211 */ /* 0x000fc800078f18ff */
[----:B------:R-:W-:Y:S02]  /*ab40*/  @!P0 LOP3.LUT R16, R4, 0xfffffff8, RZ, 0xc0, !PT ;  /* 0xfffffff804108812 */ /* 0x000fe400078ec0ff */
[----:B------:R-:W-:Y:S01]  /*ab50*/  CS2R R4, SRZ ;  /* 0x0000000000047805 */ /* 0x000fe2000001ff00 */
[----:B------:R-:W-:Y:S02]  /*ab60*/  IADD3 R17, R24, 0x40, RZ ;  /* 0x0000004018117810 */ /* 0x000fe40007ffe0ff */
[----:B-1----:R-:W-:-:S04]  /*ab70*/  @!P0 IMAD.WIDE R18, R16, 0x2, R42 ;  /* 0x0000000210128825 */ /* 0x002fc800078e022a */
[----:B--2---:R-:W-:Y:S01]  /*ab80*/  @!P0 IMAD.WIDE R26, R16, 0x2, R44 ;  /* 0x00000002101a8825 */ /* 0x004fe200078e022c */
[----:B------:R1:W5:Y:S04]  /*ab90*/  @!P0 LD.E.128 R20, [R18.64] ;  /* 0x0000000612148980 */ /* 0x000368000c101d00 */
[----:B------:R2:W5:Y:S01]  /*aba0*/  @!P0 LD.E.128 R4, [R26.64] ;  /* 0x000000061a048980 */ /* 0x000562000c101d00 */
[----:B------:R-:W-:Y:S01]  /*abb0*/  ISETP.GE.AND P0, PT, R17, c[0x0][0x27c], PT ;  /* 0x00009f0011007a0c */ /* 0x000fe20003f06270 */
[----:B------:R-:W-:Y:S01]  /*abc0*/  CS2R R30, SRZ ;  /* 0x00000000001e7805 */ /* 0x000fe2000001ff00 */
[----:B------:R-:W-:-:S11]  /*abd0*/  CS2R R28, SRZ ;  /* 0x00000000001c7805 */ /* 0x000fd6000001ff00 */
[----:B------:R-:W-:-:S04]  /*abe0*/  @!P0 SHF.R.S32.HI R16, RZ, 0x1f, R17 ;  /* 0x0000001fff108819 */ /* 0x000fc80000011411 */
[----:B------:R-:W-:Y:S01]  /*abf0*/  @!P0 LEA.HI R16, R16, R17, RZ, 0x3 ;  /* 0x0000001110108211 */ /* 0x000fe200078f18ff */
[----:B-1----:R-:W-:-:S03]  /*ac00*/  CS2R R18, SRZ ;  /* 0x0000000000127805 */ /* 0x002fc6000001ff00 */
[----:B------:R-:W-:-:S05]  /*ac10*/  @!P0 LOP3.LUT R16, R16, 0xfffffff8, RZ, 0xc0, !PT ;  /* 0xfffffff810108812 */ /* 0x000fca00078ec0ff */
[----:B------:R-:W-:-:S04]  /*ac20*/  @!P0 IMAD.WIDE R42, R16, 0x2, R42 ;  /* 0x00000002102a8825 */ /* 0x000fc800078e022a */
[----:B------:R-:W-:Y:S01]  /*ac30*/  @!P0 IMAD.WIDE R44, R16, 0x2, R44 ;  /* 0x00000002102c8825 */ /* 0x000fe200078e022c */
[----:B------:R2:W5:Y:S01]  /*ac40*/  @!P0 LD.E.128 R28, [R42.64] ;  /* 0x000000062a1c8980 */ /* 0x000562000c101d00 */
[----:B------:R-:W-:-:S06]  /*ac50*/  CS2R R16, SRZ ;  /* 0x0000000000107805 */ /* 0x000fcc000001ff00 */
[----:B------:R2:W5:Y:S02]  /*ac60*/  @!P0 LD.E.128 R16, [R44.64] ;  /* 0x000000062c108980 */ /* 0x000564000c101d00 */
.L_x_865:
[----:B------:R-:W-:Y:S05]  /*ac70*/  BSYNC B0 ;  /* 0x0000000000007941 */ /* 0x000fea0003800000 */
.L_x_864:
[----:B------:R-:W-:Y:S01]  /*ac80*/  IMAD R48, R84, -0x80, R65 ;  /* 0xffffff8054307824 */ /* 0x000fe200078e0241 */
[--C-:B-----5:R-:W-:Y:S01]  /*ac90*/  SHF.R.U64 R67, R32, 0x10, R33.reuse ;  /* 0x0000001020437819 */ /* 0x120fe20000001221 */
[--C-:B------:R-:W-:Y:S01]  /*aca0*/  IMAD.MOV.U32 R69, RZ, RZ, R33.reuse ;  /* 0x000000ffff457224 */ /* 0x100fe200078e0021 */
[----:B------:R-:W-:Y:S01]  /*acb0*/  SHF.R.U32.HI R39, RZ, 0x10, R33 ;  /* 0x00000010ff277819 */ /* 0x000fe20000011621 */
[----:B------:R-:W-:Y:S01]  /*acc0*/  IMAD.MOV.U32 R66, RZ, RZ, R34 ;  /* 0x000000ffff427224 */ /* 0x000fe200078e0022 */
[----:B------:R-:W-:Y:S01]  /*acd0*/  IMNMX R48, R48, 0x80, PT ;  /* 0x0000008030307817 */ /* 0x000fe20003800200 */
[----:B--2---:R-:W-:Y:S01]  /*ace0*/  IMAD.MOV.U32 R44, RZ, RZ, R32 ;  /* 0x000000ffff2c7224 */ /* 0x004fe200078e0020 */
[----:B------:R-:W-:Y:S01]  /*acf0*/  SHF.R.U64 R64, R34, 0x10, R35 ;  /* 0x0000001022407819 */ /* 0x000fe20000001223 */
[----:B------:R-:W-:Y:S01]  /*ad00*/  IMAD.MOV.U32 R62, RZ, RZ, R20 ;  /* 0x000000ffff3e7224 */ /* 0x000fe200078e0014 */
[----:B------:R-:W-:Y:S01]  /*ad10*/  ISETP.GE.AND P0, PT, R15, R48, PT ;  /* 0x000000300f00720c */ /* 0x000fe20003f06270 */
[----:B------:R-:W-:Y:S01]  /*ad20*/  IMAD.MOV.U32 R57, RZ, RZ, R29 ;  /* 0x000000ffff397224 */ /* 0x000fe200078e001d */
[----:B------:R-:W-:Y:S01]  /*ad30*/  SHF.R.U64 R61, R20, 0x10, R21 ;  /* 0x00000010143d7819 */ /* 0x000fe20000001215 */
[----:B------:R-:W-:Y:S01]  /*ad40*/  IMAD.MOV.U32 R54, RZ, RZ, R30 ;  /* 0x000000ffff367224 */ /* 0x000fe200078e001e */
[----:B------:R-:W-:Y:S01]  /*ad50*/  SHF.R.U64 R56, R28, 0x10, R29 ;  /* 0x000000101c387819 */ /* 0x000fe2000000121d */
[----:B------:R-:W-:Y:S01]  /*ad60*/  IMAD.MOV.U32 R51, RZ, RZ, R9 ;  /* 0x000000ffff337224 */ /* 0x000fe200078e0009 */
[----:B------:R-:W-:Y:S01]  /*ad70*/  SHF.R.U32.HI R55, RZ, 0x10, R29 ;  /* 0x00000010ff377819 */ /* 0x000fe2000001161d */
        /* <DEDUP_REMOVED lines=32> */
[--C-:B------:R-:W-:Y:S01]  /*af80*/  IMAD.MOV.U32 R21, RZ, RZ, R19.reuse ;  /* 0x000000ffff157224 */ /* 0x100fe200078e0013 */
[----:B------:R-:W-:Y:S01]  /*af90*/  SHF.R.U64 R4, R18, 0x10, R19 ;  /* 0x0000001012047819 */ /* 0x000fe20000001213 */
[----:B------:R-:W-:-:S04]  /*afa0*/  DEPBAR.LE SB0, 0x3 ;  /* 0x000080c00000791a */ /* 0x000fc80000000000 */
[----:B------:R-:W-:Y:S01]  /*afb0*/  SHF.R.U32.HI R16, RZ, 0x10, R19 ;  /* 0x00000010ff107819 */ /* 0x000fe20000011613 */
[----:B------:R-:W-:Y:S01]  /*afc0*/  BSSY B1, `(.L_x_866) ;  /* 0x0000151000017945 */ /* 0x000fe20003800000 */
        /* <DEDUP_REMOVED lines=34> */
[----:B------:R-:W-:Y:S01]  /*b1f0*/  HADD2.F32 R64, -RZ, R34.H1_H1 ;  /* 0x30000022ff407230 */ /* 0x000fe20000004100 */
[----:B------:R-:W-:Y:S01]  /*b200*/  LOP3.LUT R9, R9, 0x1c0, RZ, 0xc0, !PT ;  /* 0x000001c009097812 */ /* 0x000fe200078ec0ff */
[----:B------:R-:W-:Y:S01]  /*b210*/  HADD2.F32 R61, -RZ, R42.H0_H0 ;  /* 0x2000002aff3d7230 */ /* 0x000fe20000004100 */
[----:B------:R-:W-:Y:S01]  /*b220*/  SHF.R.S32.HI R5, RZ, 0x1f, R8 ;  /* 0x0000001fff057819 */ /* 0x000fe20000011408 */
[--C-:B------:R-:W-:Y:S01]  /*b230*/  HADD2.F32 R72, -RZ, R39.reuse.H1_H1 ;  /* 0x30000027ff487230 */ /* 0x100fe20000004100 */
[----:B------:R-:W-:Y:S01]  /*b240*/  SHF.L.U32 R4, R8, 0x3, RZ ;  /* 0x0000000308047819 */ /* 0x000fe200000006ff */
[----:B------:R-:W-:Y:S01]  /*b250*/  HADD2.F32 R71, -RZ, R44.H0_H0 ;  /* 0x2000002cff477230 */ /* 0x000fe20000004100 */
[----:B------:R-:W-:Y:S01]  /*b260*/  LEA.HI R5, R5, R8, RZ, 0x3 ;  /* 0x0000000805057211 */ /* 0x000fe200078f18ff */
[----:B------:R-:W-:Y:S01]  /*b270*/  HADD2.F32 R60, -RZ, R34.H0_H0 ;  /* 0x20000022ff3c7230 */ /* 0x000fe20000004100 */
[----:B------:R-:W-:Y:S01]  /*b280*/  SHF.L.U32 R6, R12, 0x9, RZ ;  /* 0x000000090c067819 */ /* 0x000fe200000006ff */
[----:B------:R-:W-:Y:S01]  /*b290*/  HADD2.F32 R70, -RZ, R39.H0_H0 ;  /* 0x20000027ff467230 */ /* 0x000fe20000004100 */
[C---:B------:R-:W-:Y:S01]  /*b2a0*/  LOP3.LUT R49, R9.reuse, 0x38, R24, 0xf8, !PT ;  /* 0x0000003809317812 */ /* 0x040fe200078ef818 */
[----:B------:R-:W-:Y:S01]  /*b2b0*/  HADD2.F32 R69, -RZ, R45.H1_H1 ;  /* 0x3000002dff457230 */ /* 0x000fe20000004100 */
[----:B------:R-:W-:Y:S01]  /*b2c0*/  SHF.R.U32.HI R7, RZ, 0x3, R9 ;  /* 0x00000003ff077819 */ /* 0x000fe20000011609 */
[----:B------:R-:W-:Y:S01]  /*b2d0*/  HADD2.F32 R59, -RZ, R33.H1_H1 ;  /* 0x30000021ff3b7230 */ /* 0x000fe20000004100 */
[----:B------:R-:W-:Y:S01]  /*b2e0*/  LOP3.LUT R4, R9, 0x38, R4, 0xf8, !PT ;  /* 0x0000003809047812 */ /* 0x000fe200078ef804 */
[----:B------:R-:W-:Y:S01]  /*b2f0*/  HADD2.F32 R68, -RZ, R35.H1_H1 ;  /* 0x30000023ff447230 */ /* 0x000fe20000004100 */
[----:B------:R-:W-:Y:S01]  /*b300*/  SHF.L.U32 R5, R5, 0xa, RZ ;  /* 0x0000000a05057819 */ /* 0x000fe200000006ff */
[----:B------:R-:W-:Y:S01]  /*b310*/  HADD2.F32 R57, -RZ, R43.H0_H0 ;  /* 0x2000002bff397230 */ /* 0x000fe20000004100 */
[----:B------:R-:W-:Y:S01]  /*b320*/  LOP3.LUT R49, R6, R49, R7, 0xf6, !PT ;  /* 0x0000003106317212 */ /* 0x000fe200078ef607 */
[----:B------:R-:W-:Y:S01]  /*b330*/  HADD2.F32 R66, -RZ, R35.H0_H0 ;  /* 0x20000023ff427230 */ /* 0x000fe20000004100 */
[----:B------:R-:W-:-:S02]  /*b340*/  LOP3.LUT R4, R4, R7, RZ, 0x3c, !PT ;  /* 0x0000000704047212 */ /* 0x000fc400078e3cff */
        /* <DEDUP_REMOVED lines=9> */
[-C--:B------:R-:W-:Y:S01]  /*b3e0*/  FMUL.FTZ R63, R50, R65.reuse ;  /* 0x00000041323f7220 */ /* 0x080fe20000410000 */
[--C-:B--2---:R-:W-:Y:S01]  /*b3f0*/  HADD2.F32 R58, -RZ, R4.reuse.H0_H0 ;  /* 0x20000004ff3a7230 */ /* 0x104fe20000004100 */
[-C--:B------:R-:W-:Y:S01]  /*b400*/  FMUL.FTZ R62, R51, R64.reuse ;  /* 0x00000040333e7220 */ /* 0x080fe20000410000 */
[----:B------:R-:W-:Y:S02]  /*b410*/  HADD2.F32 R55, -RZ, R4.H1_H1 ;  /* 0x30000004ff377230 */ /* 0x000fe40000004100 */
[----:B------:R-:W-:Y:S01]  /*b420*/  HADD2.F32 R56, -RZ, R5.H0_H0 ;  /* 0x20000005ff387230 */ /* 0x000fe20000004100 */
[C---:B------:R-:W-:Y:S01]  /*b430*/  FMUL.FTZ R65, R58.reuse, R65 ;  /* 0x000000413a417220 */ /* 0x040fe20000410000 */
[----:B------:R-:W-:Y:S01]  /*b440*/  HADD2.F32 R53, -RZ, R9.H1_H1 ;  /* 0x30000009ff357230 */ /* 0x000fe20000004100 */
[----:B------:R-:W-:Y:S01]  /*b450*/  FFMA.FTZ R63, R58, R73, R63 ;  /* 0x000000493a3f7223 */ /* 0x000fe2000001003f */
[--C-:B------:R-:W-:Y:S01]  /*b460*/  HADD2.F32 R4, -RZ, R6.reuse.H0_H0 ;  /* 0x20000006ff047230 */ /* 0x100fe20000004100 */
[C---:B------:R-:W-:Y:S01]  /*b470*/  FMUL.FTZ R64, R55.reuse, R64 ;  /* 0x0000004037407220 */ /* 0x040fe20000410000 */
[----:B------:R-:W-:Y:S01]  /*b480*/  HADD2.F32 R67, -RZ, R6.H1_H1 ;  /* 0x30000006ff437230 */ /* 0x000fe20000004100 */
[-C--:B------:R-:W-:Y:S01]  /*b490*/  FMUL.FTZ R6, R8, R61.reuse ;  /* 0x0000003d08067220 */ /* 0x080fe20000410000 */
[--C-:B------:R-:W-:Y:S01]  /*b4a0*/  HADD2.F32 R9, -RZ, R10.reuse.H0_H0 ;  /* 0x2000000aff097230 */ /* 0x100fe20000004100 */
[C---:B------:R-:W-:Y:S01]  /*b4b0*/  FMUL.FTZ R61, R56.reuse, R61 ;  /* 0x0000003d383d7220 */ /* 0x040fe20000410000 */
[----:B------:R-:W-:Y:S01]  /*b4c0*/  HADD2.F32 R58, -RZ, R43.H1_H1 ;  /* 0x3000002bff3a7230 */ /* 0x000fe20000004100 */
[----:B------:R-:W-:Y:S01]  /*b4d0*/  FFMA.FTZ R62, R55, R72, R62 ;  /* 0x00000048373e7223 */ /* 0x000fe2000001003e */
[----:B------:R-:W-:Y:S01]  /*b4e0*/  HADD2.F32 R5, -RZ, R5.H1_H1 ;  /* 0x30000005ff057230 */ /* 0x000fe20000004100 */
[----:B------:R-:W-:Y:S01]  /*b4f0*/  FFMA.FTZ R56, R56, R71, R6 ;  /* 0x0000004738387223 */ /* 0x000fe20000010006 */
[----:B------:R-:W-:Y:S01]  /*b500*/  HADD2.F32 R54, -RZ, R10.H1_H1 ;  /* 0x3000000aff367230 */ /* 0x000fe20000004100 */
[----:B------:R-:W-:Y:S01]  /*b510*/  FMUL.FTZ R6, R53, R60 ;  /* 0x0000003c35067220 */ /* 0x000fe20000410000 */
[--C-:B------:R-:W-:Y:S01]  /*b520*/  HADD2.F32 R10, -RZ, R11.reuse.H0_H0 ;  /* 0x2000000bff0a7230 */ /* 0x100fe20000004100 */
[----:B------:R-:W-:Y:S01]  /*b530*/  FMUL.FTZ R55, R9, R58 ;  /* 0x0000003a09377220 */ /* 0x000fe20000410000 */
[----:B------:R-:W-:Y:S01]  /*b540*/  HADD2.F32 R11, -RZ, R11.H1_H1 ;  /* 0x3000000bff0b7230 */ /* 0x000fe20000004100 */
[C---:B------:R-:W-:Y:S01]  /*b550*/  FMUL.FTZ R60, R5.reuse, R60 ;  /* 0x0000003c053c7220 */ /* 0x040fe20000410000 */
[--C-:B------:R-:W-:Y:S01]  /*b560*/  HADD2.F32 R52, -RZ, R7.reuse.H0_H0 ;  /* 0x20000007ff347230 */ /* 0x100fe20000004100 */
[----:B------:R-:W-:Y:S01]  /*b570*/  FFMA.FTZ R5, R5, R70, R6 ;  /* 0x0000004605057223 */ /* 0x000fe20000010006 */
[----:B------:R-:W-:Y:S01]  /*b580*/  HADD2.F32 R74, -RZ, R7.H1_H1 ;  /* 0x30000007ff4a7230 */ /* 0x000fe20000004100 */
[----:B------:R-:W-:-:S02]  /*b590*/  FMUL.FTZ R58, R4, R58 ;  /* 0x0000003a043a7220 */ /* 0x000fc40000410000 */
[----:B------:R-:W-:Y:S01]  /*b5a0*/  FFMA.FTZ R55, R4, R69, R55 ;  /* 0x0000004504377223 */ /* 0x000fe20000010037 */
[----:B------:R-:W-:Y:S01]  /*b5b0*/  HADD2.F32 R4, -RZ, R33.H0_H0 ;  /* 0x20000021ff047230 */ /* 0x000fe20000004100 */
[-C--:B------:R-:W-:Y:S01]  /*b5c0*/  FMUL.FTZ R6, R54, R59.reuse ;  /* 0x0000003b36067220 */ /* 0x080fe20000410000 */
[----:B------:R-:W-:Y:S01]  /*b5d0*/  F2FP.PACK_AB R5, R5, R56 ;  /* 0x000000380505723e */ /* 0x000fe200000000ff */
[C---:B------:R-:W-:Y:S02]  /*b5e0*/  FMUL.FTZ R59, R67.reuse, R59 ;  /* 0x0000003b433b7220 */ /* 0x040fe40000410000 */
[----:B------:R-:W-:Y:S01]  /*b5f0*/  FFMA.FTZ R6, R67, R68, R6 ;  /* 0x0000004443067223 */ /* 0x000fe20000010006 */
[----:B------:R-:W-:Y:S01]  /*b600*/  HADD2.F32 R67, -RZ, R45.H0_H0 ;  /* 0x2000002dff437230 */ /* 0x000fe20000004100 */
[----:B------:R-:W-:Y:S02]  /*b610*/  FMUL.FTZ R75, R10, R57 ;  /* 0x000000390a4b7220 */ /* 0x000fe40000410000 */
        /* <DEDUP_REMOVED lines=13> */
[-C--:B------:R-:W-:Y:S02]  /*b6f0*/  FFMA.FTZ R57, R10, R67.reuse, -R57 ;  /* 0x000000430a397223 */ /* 0x080fe40000010839 */
        /* <DEDUP_REMOVED lines=8> */
.L_x_869:
[----:B------:R-:W-:Y:S05]  /*b780*/  BSYNC B0 ;  /* 0x0000000000007941 */ /* 0x000fea0003800000 */
.L_x_868:
        /* <DEDUP_REMOVED lines=8> */
[CC--:B------:R-:W-:Y:S01]  /*b810*/  LEA.HI R6, R7.reuse, R8.reuse, RZ, 0x3 ;  /* 0x0000000807067211 */ /* 0x0c0fe200078f18ff */
[----:B------:R-:W-:Y:S01]  /*b820*/  HADD2.F32 R64, -RZ, R26.H1_H1 ;  /* 0x3000001aff407230 */ /* 0x000fe20000004100 */
[----:B------:R-:W-:Y:S01]  /*b830*/  LEA.HI R7, R7, R8, RZ, 0x6 ;  /* 0x0000000807077211 */ /* 0x000fe200078f30ff */
[----:B------:R-:W-:Y:S01]  /*b840*/  HADD2.F32 R61, -RZ, R29.H0_H0 ;  /* 0x2000001dff3d7230 */ /* 0x000fe20000004100 */
[----:B------:R-:W-:Y:S01]  /*b850*/  SHF.R.S32.HI R9, RZ, 0x3, R6 ;  /* 0x00000003ff097819 */ /* 0x000fe20000011406 */
[----:B------:R-:W-:Y:S01]  /*b860*/  HADD2.F32 R72, -RZ, R28.H1_H1 ;  /* 0x3000001cff487230 */ /* 0x000fe20000004100 */
[----:B------:R-:W-:Y:S01]  /*b870*/  SHF.L.U32 R5, R15, 0x6, RZ ;  /* 0x000000060f057819 */ /* 0x000fe200000006ff */
[----:B------:R-:W-:Y:S01]  /*b880*/  HADD2.F32 R71, -RZ, R31.H0_H0 ;  /* 0x2000001fff477230 */ /* 0x000fe20000004100 */
[----:B------:R-:W-:Y:S01]  /*b890*/  LEA.HI R4, R4, R9, RZ, 0x1d ;  /* 0x0000000904047211 */ /* 0x000fe200078fe8ff */
[----:B------:R-:W-:Y:S01]  /*b8a0*/  HADD2.F32 R60, -RZ, R26.H0_H0 ;  /* 0x2000001aff3c7230 */ /* 0x000fe20000004100 */
[----:B------:R-:W-:Y:S01]  /*b8b0*/  SHF.L.U32 R7, R7, 0x7, RZ ;  /* 0x0000000707077819 */ /* 0x000fe200000006ff */
[----:B------:R-:W-:Y:S01]  /*b8c0*/  HADD2.F32 R70, -RZ, R28.H0_H0 ;  /* 0x2000001cff467230 */ /* 0x000fe20000004100 */
[----:B------:R-:W-:Y:S01]  /*b8d0*/  SHF.R.S32.HI R9, RZ, 0x1f, R4 ;  /* 0x0000001fff097819 */ /* 0x000fe20000011404 */
[----:B------:R-:W-:Y:S01]  /*b8e0*/  HADD2.F32 R69, -RZ, R32.H1_H1 ;  /* 0x30000020ff457230 */ /* 0x000fe20000004100 */
[----:B------:R-:W-:Y:S01]  /*b8f0*/  LOP3.LUT R5, R5, 0x1c0, RZ, 0xc0, !PT ;  /* 0x000001c005057812 */ /* 0x000fe200078ec0ff */
[----:B------:R-:W-:Y:S01]  /*b900*/  HADD2.F32 R59, -RZ, R25.H1_H1 ;  /* 0x30000019ff3b7230 */ /* 0x000fe20000004100 */
[----:B------:R-:W-:Y:S01]  /*b910*/  LEA.HI R9, R9, R4, RZ, 0x3 ;  /* 0x0000000409097211 */ /* 0x000fe200078f18ff */
[--C-:B------:R-:W-:Y:S01]  /*b920*/  HADD2.F32 R68, -RZ, R27.reuse.H1_H1 ;  /* 0x3000001bff447230 */ /* 0x100fe20000004100 */
[----:B------:R-:W-:Y:S01]  /*b930*/  LOP3.LUT R7, R7, 0x7fffe000, RZ, 0xc0, !PT ;  /* 0x7fffe00007077812 */ /* 0x000fe200078ec0ff */
[----:B------:R-:W-:Y:S01]  /*b940*/  HADD2.F32 R57, -RZ, R30.H0_H0 ;  /* 0x2000001eff397230 */ /* 0x000fe20000004100 */
[----:B------:R-:W-:Y:S01]  /*b950*/  LOP3.LUT R11, R5, 0x38, R6, 0xf8, !PT ;  /* 0x00000038050b7812 */ /* 0x000fe200078ef806 */
[----:B------:R-:W-:Y:S01]  /*b960*/  HADD2.F32 R66, -RZ, R27.H0_H0 ;  /* 0x2000001bff427230 */ /* 0x000fe20000004100 */
[----:B------:R-:W-:-:S02]  /*b970*/  SHF.L.U32 R4, R4, 0x3, RZ ;  /* 0x0000000304047819 */ /* 0x000fc400000006ff */
[----:B------:R-:W-:Y:S02]  /*b980*/  SHF.R.U32.HI R6, RZ, 0x3, R5 ;  /* 0x00000003ff067819 */ /* 0x000fe40000011605 */
[----:B------:R-:W-:Y:S02]  /*b990*/  SHF.L.U32 R9, R9, 0xa, RZ ;  /* 0x0000000a09097819 */ /* 0x000fe400000006ff */
[----:B------:R-:W-:Y:S02]  /*b9a0*/  LEA R8, R12, R7, 0x9 ;  /* 0x000000070c087211 */ /* 0x000fe400078e48ff */
[----:B------:R-:W-:Y:S02]  /*b9b0*/  LOP3.LUT R7, R5, 0x38, R4, 0xf8, !PT ;  /* 0x0000003805077812 */ /* 0x000fe400078ef804 */
[----:B------:R-:W-:Y:S02]  /*b9c0*/  LOP3.LUT R11, R11, R6, RZ, 0x3c, !PT ;  /* 0x000000060b0b7212 */ /* 0x000fe400078e3cff */
[----:B------:R-:W-:-:S02]  /*b9d0*/  LOP3.LUT R5, R9, 0x7fffe000, RZ, 0xc0, !PT ;  /* 0x7fffe00009057812 */ /* 0x000fc400078ec0ff */
[----:B------:R-:W-:Y:S02]  /*b9e0*/  IADD3 R8, R8, R11, RZ ;  /* 0x0000000b08087210 */ /* 0x000fe40007ffe0ff */
[----:B------:R-:W-:Y:S02]  /*b9f0*/  LOP3.LUT R4, R7, R6, RZ, 0x3c, !PT ;  /* 0x0000000607047212 */ /* 0x000fe400078e3cff */
[----:B------:R-:W-:Y:S02]  /*ba00*/  LEA R5, R12, R5, 0x9 ;  /* 0x000000050c057211 */ /* 0x000fe400078e48ff */
[----:B------:R-:W-:Y:S02]  /*ba10*/  SHF.L.U32 R49, R8, 0x1, RZ ;  /* 0x0000000108317819 */ /* 0x000fe400000006ff */
[----:B------:R-:W-:-:S03]  /*ba20*/  IADD3 R4, R5, R4, RZ ;  /* 0x0000000405047210 */ /* 0x000fc60007ffe0ff */
        /* <DEDUP_REMOVED lines=18> */
[----:B------:R-:W-:Y:S01]  /*bb50*/  HADD2.F32 R9, -RZ, R10.H0_H0 ;  /* 0x2000000aff097230 */ /* 0x000fe20000004100 */
        /* <DEDUP_REMOVED lines=45> */
.L_x_871:
[----:B------:R-:W-:Y:S05]  /*be30*/  BSYNC B0 ;  /* 0x0000000000007941 */ /* 0x000fea0003800000 */
.L_x_870:
[----:B-1----:R-:W-:-:S04]  /*be40*/  IADD3 R8, R24, 0x40, RZ ;  /* 0x0000004018087810 */ /* 0x002fc80007ffe0ff */
        /* <DEDUP_REMOVED lines=104> */
.L_x_867:
[----:B------:R-:W-:Y:S05]  /*c4d0*/  BSYNC B1 ;  /* 0x0000000000017941 */ /* 0x000fea0003800000 */
.L_x_866:
        /* <DEDUP_REMOVED lines=9> */
[----:B------:R-:W-:Y:S01]  /*c570*/  HADD2.F32 R57, -RZ, R44.H1_H1 ;  /* 0x3000002cff397230 */ /* 0x000fe20000004100 */
[----:B------:R-:W-:Y:S01]  /*c580*/  LEA.HI R7, R7, R46, RZ, 0x1d ;  /* 0x0000002e07077211 */ /* 0x000fe200078fe8ff */
[----:B------:R-:W-:Y:S01]  /*c590*/  HADD2.F32 R58, -RZ, R34.H1_H1 ;  /* 0x30000022ff3a7230 */ /* 0x000fe20000004100 */
[----:B------:R-:W-:Y:S01]  /*c5a0*/  SHF.L.U32 R5, R15, 0x6, RZ ;  /* 0x000000060f057819 */ /* 0x000fe200000006ff */
[----:B------:R-:W-:Y:S01]  /*c5b0*/  HADD2.F32 R61, -RZ, R44.H0_H0 ;  /* 0x2000002cff3d7230 */ /* 0x000fe20000004100 */
[----:B------:R-:W-:Y:S01]  /*c5c0*/  LEA.HI R4, R4, R15, RZ, 0x3 ;  /* 0x0000000f04047211 */ /* 0x000fe200078f18ff */
[----:B------:R-:W-:Y:S01]  /*c5d0*/  HADD2.F32 R53, -RZ, R42.H1_H1 ;  /* 0x3000002aff357230 */ /* 0x000fe20000004100 */
[----:B------:R-:W-:Y:S01]  /*c5e0*/  SHF.R.S32.HI R6, RZ, 0x1f, R7 ;  /* 0x0000001fff067819 */ /* 0x000fe20000011407 */
[--C-:B------:R-:W-:Y:S01]  /*c5f0*/  HADD2.F32 R42, -RZ, R39.reuse.H1_H1 ;  /* 0x30000027ff2a7230 */ /* 0x100fe20000004100 */
[----:B------:R-:W-:Y:S01]  /*c600*/  LOP3.LUT R5, R5, 0x1c0, RZ, 0xc0, !PT ;  /* 0x000001c005057812 */ /* 0x000fe200078ec0ff */
[----:B------:R-:W-:Y:S01]  /*c610*/  HADD2.F32 R34, -RZ, R34.H0_H0 ;  /* 0x20000022ff227230 */ /* 0x000fe20000004100 */
[----:B------:R-:W-:Y:S01]  /*c620*/  SHF.L.U32 R4, R4, 0x6, RZ ;  /* 0x0000000604047819 */ /* 0x000fe200000006ff */
[----:B------:R-:W-:Y:S01]  /*c630*/  HADD2.F32 R39, -RZ, R39.H0_H0 ;  /* 0x20000027ff277230 */ /* 0x000fe20000004100 */
[----:B------:R-:W-:Y:S01]  /*c640*/  SHF.L.U32 R8, R7, 0x3, RZ ;  /* 0x0000000307087819 */ /* 0x000fe200000006ff */
[----:B------:R-:W-:Y:S01]  /*c650*/  HADD2.F32 R66, -RZ, R35.H0_H0 ;  /* 0x20000023ff427230 */ /* 0x000fe20000004100 */
[----:B------:R-:W-:-:S02]  /*c660*/  LEA.HI R6, R6, R7, RZ, 0x3 ;  /* 0x0000000706067211 */ /* 0x000fc400078f18ff */
[C---:B------:R-:W-:Y:S02]  /*c670*/  LOP3.LUT R10, R5.reuse, 0x38, R24, 0xf8, !PT ;  /* 0x00000038050a7812 */ /* 0x040fe400078ef818 */
[----:B------:R-:W-:Y:S02]  /*c680*/  SHF.R.U32.HI R9, RZ, 0x3, R5 ;  /* 0x00000003ff097819 */ /* 0x000fe40000011605 */
[----:B------:R-:W-:Y:S02]  /*c690*/  LOP3.LUT R4, R4, 0xfffffe00, RZ, 0xc0, !PT ;  /* 0xfffffe0004047812 */ /* 0x000fe400078ec0ff */
[----:B------:R-:W-:Y:S02]  /*c6a0*/  LOP3.LUT R8, R5, 0x38, R8, 0xf8, !PT ;  /* 0x0000003805087812 */ /* 0x000fe400078ef808 */
[----:B------:R-:W-:Y:S02]  /*c6b0*/  SHF.L.U32 R6, R6, 0xa, RZ ;  /* 0x0000000a06067819 */ /* 0x000fe400000006ff */
[----:B------:R-:W-:-:S02]  /*c6c0*/  LOP3.LUT R10, R4, R10, R9, 0xf6, !PT ;  /* 0x0000000a040a7212 */ /* 0x000fc400078ef609 */
        /* <DEDUP_REMOVED lines=28> */
[----:B------:R-:W-:Y:S01]  /*c890*/  FMUL.FTZ R62, R4, R9 ;  /* 0x00000009043e7220 */ /* 0x000fe20000410000 */
[----:B------:R-:W-:Y:S01]  /*c8a0*/  HADD2.F32 R51, -RZ, R10.H1_H1 ;  /* 0x3000000aff337230 */ /* 0x000fe20000004100 */
[C---:B------:R-:W-:Y:S01]  /*c8b0*/  FMUL.FTZ R64, R34.reuse, R50 ;  /* 0x0000003222407220 */ /* 0x040fe20000410000 */
        /* <DEDUP_REMOVED lines=17> */
[----:B------:R-:W-:Y:S01]  /*c9d0*/  FMUL.FTZ R33, R43, R10 ;  /* 0x0000000a2b217220 */ /* 0x000fe20000410000 */
[----:B------:R-:W-:Y:S01]  /*c9e0*/  HADD2.F32 R45, -RZ, R45.H0_H0 ;  /* 0x2000002dff2d7230 */ /* 0x000fe20000004100 */
[----:B------:R-:W-:-:S02]  /*c9f0*/  FMUL.FTZ R56, R64, R11 ;  /* 0x0000000b40387220 */ /* 0x000fc40000410000 */
[----:B------:R-:W-:Y:S02]  /*ca00*/  FMUL.FTZ R43, R43, R6 ;  /* 0x000000062b2b7220 */ /* 0x000fe40000410000 */
        /* <DEDUP_REMOVED lines=20> */
.L_x_873:
[----:B------:R-:W-:Y:S05]  /*cb50*/  BSYNC B0 ;  /* 0x0000000000007941 */ /* 0x000fea0003800000 */
.L_x_872:
[----:B-1----:R-:W-:Y:S01]  /*cb60*/  IADD3 R5, R24, 0x20, RZ ;  /* 0x0000002018057810 */ /* 0x002fe20007ffe0ff */
[----:B------:R-:W-:Y:S03]  /*cb70*/  BSSY B0, `(.L_x_874) ;  /* 0x000006b000007945 */ /* 0x000fe60003800000 */
[----:B------:R-:W-:-:S13]  /*cb80*/  ISETP.GE.AND P0, PT, R5, c[0x0][0x27c], PT ;  /* 0x00009f0005007a0c */ /* 0x000fda0003f06270 */
[----:B------:R-:W-:Y:S05]  /*cb90*/  @P0 BRA `(.L_x_875) ;  /* 0x0000068000000947 */ /* 0x000fea0003800000 */
[----:B------:R-:W-:Y:S01]  /*cba0*/  SHF.R.S32.HI R8, RZ, 0x1f, R5 ;  /* 0x0000001fff087819 */ /* 0x000fe20000011405 */
[--C-:B------:R-:W-:Y:S01]  /*cbb0*/  HADD2.F32 R44, -RZ, R29.reuse.H1_H1 ;  /* 0x3000001dff2c7230 */ /* 0x100fe20000004100 */
[----:B------:R-:W-:Y:S01]  /*cbc0*/  MOV R9, c[0x0][0x27c] ;  /* 0x00009f0000097a02 */ /* 0x000fe20000000f00 */
[----:B------:R-:W-:Y:S01]  /*cbd0*/  HADD2.F32 R29, -RZ, R29.H0_H0 ;  /* 0x2000001dff1d7230 */ /* 0x000fe20000004100 */
[CC--:B------:R-:W-:Y:S01]  /*cbe0*/  LEA.HI R11, R8.reuse, R5.reuse, RZ, 0x3 ;  /* 0x00000005080b7211 */ /* 0x0c0fe200078f18ff */
[--C-:B------:R-:W-:Y:S01]  /*cbf0*/  HADD2.F32 R50, -RZ, R31.reuse.H1_H1 ;  /* 0x3000001fff327230 */ /* 0x100fe20000004100 */
[----:B------:R-:W-:Y:S01]  /*cc00*/  SHF.R.S32.HI R4, RZ, 0x1f, R15 ;  /* 0x0000001fff047819 */ /* 0x000fe2000001140f */
[----:B------:R-:W-:Y:S01]  /*cc10*/  HADD2.F32 R31, -RZ, R31.H0_H0 ;  /* 0x2000001fff1f7230 */ /* 0x000fe20000004100 */
[----:B------:R-:W-:Y:S01]  /*cc20*/  SHF.R.S32.HI R6, RZ, 0x3, R11 ;  /* 0x00000003ff067819 */ /* 0x000fe2000001140b */
[--C-:B------:R-:W-:Y:S01]  /*cc30*/  HADD2.F32 R49, -RZ, R26.reuse.H1_H1 ;  /* 0x3000001aff317230 */ /* 0x100fe20000004100 */
[----:B------:R-:W-:Y:S01]  /*cc40*/  SHF.L.U32 R10, R15, 0x6, RZ ;  /* 0x000000060f0a7819 */ /* 0x000fe200000006ff */
[----:B------:R-:W-:Y:S01]  /*cc50*/  HADD2.F32 R26, -RZ, R26.H0_H0 ;  /* 0x2000001aff1a7230 */ /* 0x000fe20000004100 */
[----:B------:R-:W-:Y:S01]  /*cc60*/  LEA.HI R9, R9, R6, RZ, 0x1d ;  /* 0x0000000609097211 */ /* 0x000fe200078fe8ff */
[----:B------:R-:W-:Y:S01]  /*cc70*/  HADD2.F32 R56, -RZ, R32.H1_H1 ;  /* 0x30000020ff387230 */ /* 0x000fe20000004100 */
[----:B------:R-:W-:-:S02]  /*cc80*/  LEA.HI R8, R8, R5, RZ, 0x6 ;  /* 0x0000000508087211 */ /* 0x000fc400078f30ff */
[----:B------:R-:W-:Y:S02]  /*cc90*/  LEA.HI R5, R4, R15, RZ, 0x3 ;  /* 0x0000000f04057211 */ /* 0x000fe400078f18ff */
        /* <DEDUP_REMOVED lines=24> */
[C---:B------:R-:W-:Y:S01]  /*ce20*/  FMUL.FTZ R51, R44.reuse, R35 ;  /* 0x000000232c337220 */ /* 0x040fe20000410000 */
[--C-:B--2---:R-:W-:Y:S01]  /*ce30*/  HADD2.F32 R45, -RZ, R4.reuse.H0_H0 ;  /* 0x20000004ff2d7230 */ /* 0x104fe20000004100 */
[----:B------:R-:W-:Y:S01]  /*ce40*/  FMUL.FTZ R53, R49, R39 ;  /* 0x0000002731357220 */ /* 0x000fe20000410000 */
[----:B------:R-:W-:Y:S01]  /*ce50*/  HADD2.F32 R46, -RZ, R4.H1_H1 ;  /* 0x30000004ff2e7230 */ /* 0x000fe20000004100 */
[C---:B------:R-:W-:Y:S01]  /*ce60*/  FMUL.FTZ R52, R29.reuse, R8 ;  /* 0x000000081d347220 */ /* 0x040fe20000410000 */
[----:B------:R-:W-:Y:S01]  /*ce70*/  HADD2.F32 R4, -RZ, R5.H0_H0 ;  /* 0x20000005ff047230 */ /* 0x000fe20000004100 */
[-C--:B------:R-:W-:Y:S01]  /*ce80*/  FMUL.FTZ R44, R44, R45.reuse ;  /* 0x0000002d2c2c7220 */ /* 0x080fe20000410000 */
[----:B------:R-:W-:Y:S01]  /*ce90*/  HADD2.F32 R42, -RZ, R9.H1_H1 ;  /* 0x30000009ff2a7230 */ /* 0x000fe20000004100 */
[----:B------:R-:W-:Y:S01]  /*cea0*/  FFMA.FTZ R45, R50, R45, R51 ;  /* 0x0000002d322d7223 */ /* 0x000fe20000010033 */
[----:B------:R-:W-:Y:S01]  /*ceb0*/  HADD2.F32 R9, -RZ, R10.H0_H0 ;  /* 0x2000000aff097230 */ /* 0x000fe20000004100 */
[-C--:B------:R-:W-:Y:S01]  /*cec0*/  FMUL.FTZ R29, R29, R4.reuse ;  /* 0x000000041d1d7220 */ /* 0x080fe20000410000 */
[----:B------:R-:W-:Y:S01]  /*ced0*/  HADD2.F32 R51, -RZ, R28.H1_H1 ;  /* 0x3000001cff337230 */ /* 0x000fe20000004100 */
[----:B------:R-:W-:Y:S01]  /*cee0*/  FFMA.FTZ R52, R31, R4, R52 ;  /* 0x000000041f347223 */ /* 0x000fe20000010034 */
[----:B------:R-:W-:Y:S01]  /*cef0*/  HADD2.F32 R4, -RZ, R30.H1_H1 ;  /* 0x3000001eff047230 */ /* 0x000fe20000004100 */
[----:B------:R-:W-:Y:S01]  /*cf00*/  FMUL.FTZ R54, R49, R46 ;  /* 0x0000002e31367220 */ /* 0x000fe20000410000 */
[----:B------:R-:W-:Y:S01]  /*cf10*/  HADD2.F32 R47, -RZ, R5.H1_H1 ;  /* 0x30000005ff2f7230 */ /* 0x000fe20000004100 */
[----:B------:R-:W-:Y:S01]  /*cf20*/  FMUL.FTZ R57, R26, R42 ;  /* 0x0000002a1a397220 */ /* 0x000fe20000410000 */
[----:B------:R-:W-:Y:S01]  /*cf30*/  HADD2.F32 R5, -RZ, R6.H0_H0 ;  /* 0x20000006ff057230 */ /* 0x000fe20000004100 */
[----:B------:R-:W-:Y:S01]  /*cf40*/  FMUL.FTZ R55, R4, R9 ;  /* 0x0000000904377220 */ /* 0x000fe20000410000 */
[----:B------:R-:W-:Y:S01]  /*cf50*/  HADD2.F32 R28, -RZ, R28.H0_H0 ;  /* 0x2000001cff1c7230 */ /* 0x000fe20000004100 */
[----:B------:R-:W-:Y:S01]  /*cf60*/  FFMA.FTZ R46, R51, R46, R53 ;  /* 0x0000002e332e7223 */ /* 0x000fe20000010035 */
[----:B------:R-:W-:Y:S01]  /*cf70*/  HADD2.F32 R43, -RZ, R10.H1_H1 ;  /* 0x3000000aff2b7230 */ /* 0x000fe20000004100 */
[----:B------:R-:W-:Y:S01]  /*cf80*/  FMUL.FTZ R53, R26, R47 ;  /* 0x0000002f1a357220 */ /* 0x000fe20000410000 */
[----:B------:R-:W-:Y:S01]  /*cf90*/  HADD2.F32 R49, -RZ, R25.H1_H1 ;  /* 0x30000019ff317230 */ /* 0x000fe20000004100 */
[-C--:B------:R-:W-:Y:S01]  /*cfa0*/  FMUL.FTZ R4, R4, R5.reuse ;  /* 0x0000000504047220 */ /* 0x080fe20000410000 */
[----:B------:R-:W-:Y:S01]  /*cfb0*/  HADD2.F32 R48, -RZ, R6.H1_H1 ;  /* 0x30000006ff307230 */ /* 0x000fe20000004100 */
[----:B------:R-:W-:Y:S01]  /*cfc0*/  FFMA.FTZ R26, R56, R5, R55 ;  /* 0x00000005381a7223 */ /* 0x000fe20000010037 */
[----:B------:R-:W-:Y:S01]  /*cfd0*/  HADD2.F32 R5, -RZ, R27.H1_H1 ;  /* 0x3000001bff057230 */ /* 0x000fe20000004100 */
[----:B------:R-:W-:Y:S01]  /*cfe0*/  FFMA.FTZ R47, R28, R47, R57 ;  /* 0x0000002f1c2f7223 */ /* 0x000fe20000010039 */
[--C-:B------:R-:W-:Y:S01]  /*cff0*/  HADD2.F32 R10, -RZ, R11.reuse.H0_H0 ;  /* 0x2000000bff0a7230 */ /* 0x100fe20000004100 */
[C---:B------:R-:W-:Y:S01]  /*d000*/  FMUL.FTZ R57, R49.reuse, R43 ;  /* 0x0000002b31397220 */ /* 0x040fe20000410000 */
[----:B------:R-:W-:Y:S01]  /*d010*/  HADD2.F32 R55, -RZ, R30.H0_H0 ;  /* 0x2000001eff377230 */ /* 0x000fe20000004100 */
[-C--:B------:R-:W-:Y:S01]  /*d020*/  FMUL.FTZ R58, R49, R48.reuse ;  /* 0x00000030313a7220 */ /* 0x080fe20000410000 */
[----:B------:R-:W-:Y:S01]  /*d030*/  HADD2.F32 R11, -RZ, R11.H1_H1 ;  /* 0x3000000bff0b7230 */ /* 0x000fe20000004100 */
[----:B------:R-:W-:Y:S01]  /*d040*/  FFMA.FTZ R49, R5, R48, R57 ;  /* 0x0000003005317223 */ /* 0x000fe20000010039 */
[----:B------:R-:W-:Y:S01]  /*d050*/  HADD2.F32 R6, -RZ, R7.H0_H0 ;  /* 0x20000007ff067230 */ /* 0x000fe20000004100 */
[----:B------:R-:W-:Y:S01]  /*d060*/  FFMA.FTZ R44, R50, R35, -R44 ;  /* 0x00000023322c7223 */ /* 0x000fe2000001082c */
[----:B------:R-:W-:Y:S01]  /*d070*/  HADD2.F32 R30, -RZ, R25.H0_H0 ;  /* 0x20000019ff1e7230 */ /* 0x000fe20000004100 */
[C---:B------:R-:W-:Y:S01]  /*d080*/  FMUL.FTZ R25, R55.reuse, R10 ;  /* 0x0000000a37197220 */ /* 0x040fe20000410000 */
[----:B------:R-:W-:Y:S01]  /*d090*/  HADD2.F32 R57, -RZ, R32.H0_H0 ;  /* 0x20000020ff397230 */ /* 0x000fe20000004100 */
[----:B------:R-:W-:Y:S01]  /*d0a0*/  FMUL.FTZ R55, R55, R6 ;  /* 0x0000000637377220 */ /* 0x000fe20000410000 */
[----:B------:R-:W-:Y:S01]  /*d0b0*/  HADD2.F32 R7, -RZ, R7.H1_H1 ;  /* 0x30000007ff077230 */ /* 0x000fe20000004100 */
[----:B------:R-:W-:Y:S01]  /*d0c0*/  FFMA.FTZ R39, R51, R39, -R54 ;  /* 0x0000002733277223 */ /* 0x000fe20000010836 */
[----:B------:R-:W-:Y:S01]  /*d0d0*/  HADD2.F32 R32, -RZ, R27.H0_H0 ;  /* 0x2000001bff207230 */ /* 0x000fe20000004100 */
[----:B------:R-:W-:-:S02]  /*d0e0*/  FMUL.FTZ R27, R30, R11 ;  /* 0x0000000b1e1b7220 */ /* 0x000fc40000410000 */
[----:B------:R-:W-:Y:S02]  /*d0f0*/  FFMA.FTZ R25, R57, R6, R25 ;  /* 0x0000000639197223 */ /* 0x000fe40000010019 */
[-C--:B------:R-:W-:Y:S02]  /*d100*/  FMUL.FTZ R6, R30, R7.reuse ;  /* 0x000000071e067220 */ /* 0x080fe40000410000 */
[----:B------:R-:W-:Y:S02]  /*d110*/  FFMA.FTZ R30, R32, R7, R27 ;  /* 0x00000007201e7223 */ /* 0x000fe4000001001b */
        /* <DEDUP_REMOVED lines=11> */
[----:B------:R-:W-:-:S02]  /*d1d0*/  F2FP.PACK_AB R10, R43, R56 ;  /* 0x000000382b0a723e */ /* 0x000fc400000000ff */
[----:B------:R-:W-:Y:S02]  /*d1e0*/  F2FP.PACK_AB R6, R49, R26 ;  /* 0x0000001a3106723e */ /* 0x000fe400000000ff */
[----:B------:R-:W-:-:S05]  /*d1f0*/  F2FP.PACK_AB R11, R32, R55 ;  /* 0x00000037200b723e */ /* 0x000fca00000000ff */
[----:B------:R1:W-:Y:S04]  /*d200*/  STS.128 [R34+0x18100], R8 ;  /* 0x0181000822007388 */ /* 0x0003e80000000c00 */
[----:B------:R1:W-:Y:S02]  /*d210*/  STS.128 [R33+0x18100], R4 ;  /* 0x0181000421007388 */ /* 0x0003e40000000c00 */
.L_x_875:
[----:B------:R-:W-:Y:S05]  /*d220*/  BSYNC B0 ;  /* 0x0000000000007941 */ /* 0x000fea0003800000 */
.L_x_874:
[----:B------:R-:W-:-:S04]  /*d230*/  IADD3 R24, R24, 0x40, RZ ;  /* 0x0000004018187810 */ /* 0x000fc80007ffe0ff */
[----:B------:R-:W-:-:S13]  /*d240*/  ISETP.GE.AND P0, PT, R24, c[0x0][0x27c], PT ;  /* 0x00009f0018007a0c */ /* 0x000fda0003f06270 */
[----:B------:R-:W-:Y:S05]  /*d250*/  @P0 BRA `(.L_x_853) ;  /* 0x0000068000000947 */ /* 0x000fea0003800000 */
[----:B-1----:R-:W-:Y:S01]  /*d260*/  SHF.R.S32.HI R9, RZ, 0x1f, R24 ;  /* 0x0000001fff097819 */ /* 0x002fe20000011418 */
[--C-:B------:R-:W-:Y:S01]  /*d270*/  HADD2.F32 R39, -RZ, R20.reuse.H0_H0 ;  /* 0x20000014ff277230 */ /* 0x100fe20000004100 */
[----:B------:R-:W-:Y:S01]  /*d280*/  MOV R7, c[0x0][0x27c] ;  /* 0x00009f0000077a02 */ /* 0x000fe20000000f00 */
[----:B------:R-:W-:Y:S01]  /*d290*/  HADD2.F32 R30, -RZ, R20.H1_H1 ;  /* 0x30000014ff1e7230 */ /* 0x000fe20000004100 */
[----:B------:R-:W-:Y:S01]  /*d2a0*/  LEA.HI R5, R9, R24, RZ, 0x3 ;  /* 0x0000001809057211 */ /* 0x000fe200078f18ff */
        /* <DEDUP_REMOVED lines=8> */
[--C-:B------:R-:W-:Y:S01]  /*d330*/  HADD2.F32 R20, -RZ, R19.reuse.H1_H1 ;  /* 0x30000013ff147230 */ /* 0x100fe20000004100 */
[----:B------:R-:W-:Y:S01]  /*d340*/  LEA.HI R4, R4, R15, RZ, 0x3 ;  /* 0x0000000f04047211 */ /* 0x000fe200078f18ff */
[----:B------:R-:W-:Y:S01]  /*d350*/  HADD2.F32 R19, -RZ, R19.H0_H0 ;  /* 0x20000013ff137230 */ /* 0x000fe20000004100 */
[----:B------:R-:W-:Y:S01]  /*d360*/  SHF.R.S32.HI R6, RZ, 0x1f, R7 ;  /* 0x0000001fff067819 */ /* 0x000fe20000011407 */
[--C-:B------:R-:W-:Y:S01]  /*d370*/  HADD2.F32 R44, -RZ, R23.reuse.H1_H1 ;  /* 0x30000017ff2c7230 */ /* 0x100fe20000004100 */
[----:B------:R-:W-:Y:S01]  /*d380*/  LOP3.LUT R8, R8, 0x1c0, RZ, 0xc0, !PT ;  /* 0x000001c008087812 */ /* 0x000fe200078ec0ff */
[----:B------:R-:W-:Y:S01]  /*d390*/  IMAD.SHL.U32 R4, R4, 0x40, RZ ;  /* 0x0000004004047824 */ /* 0x000fe200078e00ff */
[----:B------:R-:W-:Y:S01]  /*d3a0*/  LEA.HI R9, R9, R24, RZ, 0x6 ;  /* 0x0000001809097211 */ /* 0x000fe200078f30ff */
[----:B------:R-:W-:Y:S01]  /*d3b0*/  HADD2.F32 R48, -RZ, R16.H0_H0 ;  /* 0x20000010ff307230 */ /* 0x000fe20000004100 */
[----:B------:R-:W-:Y:S01]  /*d3c0*/  LEA.HI R6, R6, R7, RZ, 0x3 ;  /* 0x0000000706067211 */ /* 0x000fe200078f18ff */
[----:B------:R-:W-:Y:S01]  /*d3d0*/  HADD2.F32 R23, -RZ, R23.H0_H0 ;  /* 0x20000017ff177230 */ /* 0x000fe20000004100 */
[----:B------:R-:W-:-:S02]  /*d3e0*/  LOP3.LUT R10, R8, 0x38, R5, 0xf8, !PT ;  /* 0x00000038080a7812 */ /* 0x000fc400078ef805 */
[----:B------:R-:W-:Y:S01]  /*d3f0*/  SHF.L.U32 R11, R7, 0x3, RZ ;  /* 0x00000003070b7819 */ /* 0x000fe200000006ff */
[----:B------:R-:W-:Y:S01]  /*d400*/  IMAD.SHL.U32 R7, R6, 0x400, RZ ;  /* 0x0000040006077824 */ /* 0x000fe200078e00ff */
[----:B------:R-:W-:Y:S02]  /*d410*/  SHF.L.U32 R9, R9, 0x7, RZ ;  /* 0x0000000709097819 */ /* 0x000fe400000006ff */
[----:B------:R-:W-:Y:S02]  /*d420*/  SHF.R.U32.HI R5, RZ, 0x3, R8 ;  /* 0x00000003ff057819 */ /* 0x000fe40000011608 */
[----:B------:R-:W-:Y:S02]  /*d430*/  LOP3.LUT R8, R8, 0x38, R11, 0xf8, !PT ;  /* 0x0000003808087812 */ /* 0x000fe400078ef80b */
[----:B------:R-:W-:Y:S02]  /*d440*/  LOP3.LUT R9, R9, 0x7fffe000, RZ, 0xc0, !PT ;  /* 0x7fffe00009097812 */ /* 0x000fe400078ec0ff */
[----:B------:R-:W-:-:S02]  /*d450*/  LOP3.LUT R4, R4, 0xfffffe00, RZ, 0xc0, !PT ;  /* 0xfffffe0004047812 */ /* 0x000fc400078ec0ff */
[-C--:B------:R-:W-:Y:S02]  /*d460*/  LOP3.LUT R10, R10, R5.reuse, RZ, 0x3c, !PT ;  /* 0x000000050a0a7212 */ /* 0x080fe400078e3cff */
[----:B------:R-:W-:Y:S02]  /*d470*/  LOP3.LUT R6, R8, R5, RZ, 0x3c, !PT ;  /* 0x0000000508067212 */ /* 0x000fe400078e3cff */
[--C-:B------:R-:W-:Y:S02]  /*d480*/  IADD3 R9, R10, R9, R4.reuse ;  /* 0x000000090a097210 */ /* 0x100fe40007ffe004 */
        /* <DEDUP_REMOVED lines=10> */
[--C-:B--2---:R-:W-:Y:S02]  /*d530*/  HADD2.F32 R29, -RZ, R4.reuse.H0_H0 ;  /* 0x20000004ff1d7230 */ /* 0x104fe40000004100 */
[----:B------:R-:W-:Y:S01]  /*d540*/  HADD2.F32 R31, -RZ, R4.H1_H1 ;  /* 0x30000004ff1f7230 */ /* 0x000fe20000004100 */
[C---:B------:R-:W-:Y:S01]  /*d550*/  FMUL.FTZ R22, R39.reuse, R8 ;  /* 0x0000000827167220 */ /* 0x040fe20000410000 */
[----:B------:R-:W-:Y:S01]  /*d560*/  HADD2.F32 R4, -RZ, R5.H0_H0 ;  /* 0x20000005ff047230 */ /* 0x000fe20000004100 */
[-C--:B------:R-:W-:Y:S01]  /*d570*/  FMUL.FTZ R30, R30, R29.reuse ;  /* 0x0000001d1e1e7220 */ /* 0x080fe20000410000 */
[----:B------:R-:W-:Y:S01]  /*d580*/  HADD2.F32 R27, -RZ, R9.H1_H1 ;  /* 0x30000009ff1b7230 */ /* 0x000fe20000004100 */
[----:B------:R-:W-:Y:S01]  /*d590*/  FFMA.FTZ R29, R34, R29, R42 ;  /* 0x0000001d221d7223 */ /* 0x000fe2000001002a */
[--C-:B------:R-:W-:Y:S01]  /*d5a0*/  HADD2.F32 R9, -RZ, R10.reuse.H0_H0 ;  /* 0x2000000aff097230 */ /* 0x100fe20000004100 */
[-C--:B------:R-:W-:Y:S01]  /*d5b0*/  FMUL.FTZ R39, R39, R4.reuse ;  /* 0x0000000427277220 */ /* 0x080fe20000410000 */
[----:B------:R-:W-:Y:S01]  /*d5c0*/  HADD2.F32 R32, -RZ, R5.H1_H1 ;  /* 0x30000005ff207230 */ /* 0x000fe20000004100 */
[----:B------:R-:W-:Y:S01]  /*d5d0*/  FFMA.FTZ R22, R43, R4, R22 ;  /* 0x000000042b167223 */ /* 0x000fe20000010016 */
[----:B------:R-:W-:Y:S01]  /*d5e0*/  HADD2.F32 R4, -RZ, R21.H1_H1 ;  /* 0x30000015ff047230 */ /* 0x000fe20000004100 */
[----:B------:R-:W-:Y:S01]  /*d5f0*/  FMUL.FTZ R42, R35, R26 ;  /* 0x0000001a232a7220 */ /* 0x000fe20000410000 */
[----:B------:R-:W-:Y:S01]  /*d600*/  HADD2.F32 R28, -RZ, R10.H1_H1 ;  /* 0x3000000aff1c7230 */ /* 0x000fe20000004100 */
[----:B------:R-:W-:Y:S01]  /*d610*/  FMUL.FTZ R47, R17, R27 ;  /* 0x0000001b112f7220 */ /* 0x000fe20000410000 */
[--C-:B------:R-:W-:Y:S01]  /*d620*/  HADD2.F32 R5, -RZ, R6.reuse.H0_H0 ;  /* 0x20000006ff057230 */ /* 0x100fe20000004100 */
[-C--:B------:R-:W-:Y:S01]  /*d630*/  FMUL.FTZ R35, R35, R31.reuse ;  /* 0x0000001f23237220 */ /* 0x080fe20000410000 */
[--C-:B------:R-:W-:Y:S01]  /*d640*/  HADD2.F32 R10, -RZ, R11.reuse.H0_H0 ;  /* 0x2000000bff0a7230 */ /* 0x100fe20000004100 */
[----:B------:R-:W-:Y:S01]  /*d650*/  FFMA.FTZ R42, R20, R31, R42 ;  /* 0x0000001f142a7223 */ /* 0x000fe2000001002a */
[----:B------:R-:W-:Y:S01]  /*d660*/  HADD2.F32 R33, -RZ, R6.H1_H1 ;  /* 0x30000006ff217230 */ /* 0x000fe20000004100 */
[C---:B------:R-:W-:Y:S01]  /*d670*/  FMUL.FTZ R45, R4.reuse, R9 ;  /* 0x00000009042d7220 */ /* 0x040fe20000410000 */
[----:B------:R-:W-:Y:S01]  /*d680*/  HADD2.F32 R11, -RZ, R11.H1_H1 ;  /* 0x3000000bff0b7230 */ /* 0x000fe20000004100 */
[-C--:B------:R-:W-:Y:S01]  /*d690*/  FMUL.FTZ R46, R17, R32.reuse ;  /* 0x00000020112e7220 */ /* 0x080fe20000410000 */
[----:B------:R-:W-:Y:S01]  /*d6a0*/  HADD2.F32 R6, -RZ, R7.H0_H0 ;  /* 0x20000007ff067230 */ /* 0x000fe20000004100 */
[----:B------:R-:W-:Y:S01]  /*d6b0*/  FFMA.FTZ R17, R19, R32, R47 ;  /* 0x0000002013117223 */ /* 0x000fe2000001002f */
[----:B------:R-:W-:Y:S01]  /*d6c0*/  HADD2.F32 R31, -RZ, R16.H1_H1 ;  /* 0x30000010ff1f7230 */ /* 0x000fe20000004100 */
[-C--:B------:R-:W-:Y:S01]  /*d6d0*/  FMUL.FTZ R4, R4, R5.reuse ;  /* 0x0000000504047220 */ /* 0x080fe20000410000 */
[----:B------:R-:W-:Y:S01]  /*d6e0*/  HADD2.F32 R21, -RZ, R21.H0_H0 ;  /* 0x20000015ff157230 */ /* 0x000fe20000004100 */
[----:B------:R-:W-:Y:S01]  /*d6f0*/  FFMA.FTZ R32, R44, R5, R45 ;  /* 0x000000052c207223 */ /* 0x000fe2000001002d */
[----:B------:R-:W-:Y:S01]  /*d700*/  HADD2.F32 R7, -RZ, R7.H1_H1 ;  /* 0x30000007ff077230 */ /* 0x000fe20000004100 */
[----:B------:R-:W-:Y:S01]  /*d710*/  FMUL.FTZ R50, R31, R28 ;  /* 0x0000001c1f327220 */ /* 0x000fe20000410000 */
[--C-:B------:R-:W-:Y:S01]  /*d720*/  HADD2.F32 R5, -RZ, R18.reuse.H1_H1 ;  /* 0x30000012ff057230 */ /* 0x100fe20000004100 */
[----:B------:R-:W-:Y:S01]  /*d730*/  FMUL.FTZ R16, R21, R10 ;  /* 0x0000000a15107220 */ /* 0x000fe20000410000 */
        /* <DEDUP_REMOVED lines=10> */
[----:B------:R-:W-:Y:S01]  /*d7e0*/  FFMA.FTZ R44, R44, R9, -R4 ;  /* 0x000000092c2c7223 */ /* 0x000fe20000010804 */
[----:B------:R-:W-:Y:S01]  /*d7f0*/  F2FP.PACK_AB R4, R42, R29 ;  /* 0x0000001d2a04723e */ /* 0x000fe200000000ff */
[----:B------:R-:W-:Y:S01]  /*d800*/  FFMA.FTZ R31, R5, R28, -R31 ;  /* 0x0000001c051f7223 */ /* 0x000fe2000001081f */
[----:B------:R-:W-:Y:S01]  /*d810*/  F2FP.PACK_AB R9, R46, R39 ;  /* 0x000000272e09723e */ /* 0x000fe200000000ff */
[----:B------:R-:W-:Y:S02]  /*d820*/  FFMA.FTZ R21, R23, R10, -R21 ;  /* 0x0000000a17157223 */ /* 0x000fe40000010815 */
        /* <DEDUP_REMOVED lines=11> */
.L_x_853:
[----:B------:R-:W-:Y:S05]  /*d8e0*/  BSYNC B2 ;  /* 0x0000000000027941 */ /* 0x000fea0003800000 */
.L_x_837:
[----:B-1----:R-:W-:Y:S01]  /*d8f0*/  SHF.R.S32.HI R6, RZ, 0x4, R13 ;  /* 0x00000004ff067819 */ /* 0x002fe2000001140d */
[----:B------:R-:W-:Y:S01]  /*d900*/  IMAD.SHL.U32 R4, R36, 0x40, RZ ;  /* 0x0000004024047824 */ /* 0x000fe200078e00ff */
[----:B------:R-:W-:-:S04]  /*d910*/  DEPBAR.LE SB0, 0x2 ;  /* 0x000080800000791a */ /* 0x000fc80000000000 */
[----:B------:R-:W-:Y:S01]  /*d920*/  LEA.HI R191, R13, R6, RZ, 0x1 ;  /* 0x000000060dbf7211 */ /* 0x000fe200078f08ff */
[----:B------:R-:W-:Y:S01]  /*d930*/  IMAD.SHL.U32 R5, R37, 0x40, RZ ;  /* 0x0000004025057824 */ /* 0x000fe200078e00ff */
[----:B------:R-:W-:Y:S01]  /*d940*/  LOP3.LUT R4, R4, 0x1c0, RZ, 0xc0, !PT ;  /* 0x000001c004047812 */ /* 0x000fe200078ec0ff */
[----:B------:R-:W-:Y:S01]  /*d950*/  IMAD.SHL.U32 R3, R3, 0x8, RZ ;  /* 0x0000000803037824 */ /* 0x000fe200078e00ff */
[----:B------:R-:W-:Y:S01]  /*d960*/  LOP3.LUT R191, R191, 0xfffffffe, RZ, 0xc0, !PT ;  /* 0xfffffffebfbf7812 */ /* 0x000fe200078ec0ff */
[----:B------:R-:W-:Y:S01]  /*d970*/  IMAD.SHL.U32 R137, R14, 0x40, RZ ;  /* 0x000000400e897824 */ /* 0x000fe200078e00ff */
[----:B------:R-:W-:Y:S01]  /*d980*/  BAR.SYNC.DEFER_BLOCKING 0x0 ;  /* 0x0000000000007b1d */ /* 0x000fe20000010000 */
[----:B------:R-:W-:Y:S01]  /*d990*/  IMAD.SHL.U32 R189, R0, 0x2, RZ ;  /* 0x0000000200bd7824 */ /* 0x000fe200078e00ff */
[----:B------:R-:W-:Y:S01]  /*d9a0*/  LOP3.LUT R3, R4, 0x8, R3, 0xf8, !PT ;  /* 0x0000000804037812 */ /* 0x000fe200078ef803 */
[----:B------:R-:W-:Y:S01]  /*d9b0*/  IMAD.IADD R191, R6, 0x1, -R191 ;  /* 0x0000000106bf7824 */ /* 0x000fe200078e0abf */
[----:B------:R-:W-:-:S02]  /*d9c0*/  LOP3.LUT R6, R5, 0x1c0, RZ, 0xc0, !PT ;  /* 0x000001c005067812 */ /* 0x000fc400078ec0ff */
[----:B------:R-:W-:Y:S01]  /*d9d0*/  SHF.R.U32.HI R4, RZ, 0x3, R4 ;  /* 0x00000003ff047819 */ /* 0x000fe20000011604 */
[----:B------:R-:W-:Y:S01]  /*d9e0*/  IMAD.SHL.U32 R5, R191, 0x8, RZ ;  /* 0x00000008bf057824 */ /* 0x000fe200078e00ff */
[----:B------:R-:W-:Y:S02]  /*d9f0*/  SHF.R.U32.HI R136, RZ, 0x3, R6 ;  /* 0x00000003ff887819 */ /* 0x000fe40000011606 */
[----:B------:R-:W-:Y:S02]  /*da00*/  LOP3.LUT R137, R137, 0xfffffe00, RZ, 0xc0, !PT ;  /* 0xfffffe0089897812 */ /* 0x000fe400078ec0ff */
[----:B------:R-:W-:Y:S02]  /*da10*/  LOP3.LUT R5, R6, 0x8, R5, 0xf8, !PT ;  /* 0x0000000806057812 */ /* 0x000fe400078ef805 */
[----:B------:R-:W-:Y:S01]  /*da20*/  LOP3.LUT R4, R3, R4, RZ, 0x3c, !PT ;  /* 0x0000000403047212 */ /* 0x000fe200078e3cff */
[----:B------:R-:W-:Y:S01]  /*da30*/  IMAD R3, R12, 0x400, R137 ;  /* 0x000004000c037824 */ /* 0x000fe200078e0289 */
[----:B------:R-:W-:-:S02]  /*da40*/  LOP3.LUT R136, R5, R136, RZ, 0x3c, !PT ;  /* 0x0000008805887212 */ /* 0x000fc400078e3cff */
[----:B------:R-:W-:Y:S01]  /*da50*/  LOP3.LUT P0, RZ, R135, 0x1, RZ, 0xc0, !PT ;  /* 0x0000000187ff7812 */ /* 0x000fe2000780c0ff */
[----:B------:R-:W-:Y:S02]  /*da60*/  IMAD R191, R191, 0x200, R4 ;  /* 0x00000200bfbf7824 */ /* 0x000fe400078e0204 */
[----:B------:R-:W-:Y:S02]  /*da70*/  IMAD.MOV.U32 R4, RZ, RZ, 0x20 ;  /* 0x00000020ff047424 */ /* 0x000fe400078e00ff */
[----:B------:R-:W-:Y:S02]  /*da80*/  IMAD.IADD R0, R136, 0x1, R3 ;  /* 0x0000000188007824 */ /* 0x000fe400078e0203 */
[----:B------:R-:W-:Y:S01]  /*da90*/  IMAD.SHL.U32 R191, R191, 0x2, RZ ;  /* 0x00000002bfbf7824 */ /* 0x000fe200078e00ff */
[----:B------:R-:W-:Y:S01]  /*daa0*/  SEL R4, R4, 0xffffffe0, !P1 ;  /* 0xffffffe004047807 */ /* 0x000fe20004800000 */
[C---:B------:R-:W-:Y:S01]  /*dab0*/  IMAD.SHL.U32 R32, R0.reuse, 0x2, RZ ;  /* 0x0000000200207824 */ /* 0x040fe200078e00ff */
[----:B------:R-:W-:-:S02]  /*dac0*/  LEA R190, R0, 0x18100, 0x1 ;  /* 0x0001810000be7811 */ /* 0x000fc400078e08ff */
[----:B------:R1:W2:Y:S01]  /*dad0*/  LDSM.16.M88.4 R128, [R191+0xc100] ;  /* 0x00c10000bf80783b */ /* 0x0002a20000000200 */
[----:B------:R-:W-:Y:S02]  /*dae0*/  IMAD.IADD R139, R191, 0x1, R4 ;  /* 0x00000001bf8b7824 */ /* 0x000fe400078e0204 */
[----:B------:R-:W-:Y:S01]  /*daf0*/  IMAD.IADD R3, R190, 0x1, R189 ;  /* 0x00000001be037824 */ /* 0x000fe200078e02bd */
        /* <DEDUP_REMOVED lines=12> */
[----:B------:R-:W-:-:S02]  /*dbc0*/  SHF.L.U64.HI R45, R146, 0x1, R149 ;  /* 0x00000001922d7819 */ /* 0x000fc40000010295 */
[----:B------:R-:W-:Y:S01]  /*dbd0*/  IADD3 R49, -R38, 0x10, RZ ;  /* 0x0000001026317810 */ /* 0x000fe20007ffe1ff */
[----:B------:R-:W-:Y:S01]  /*dbe0*/  IMAD R39, R0, c[0x0][0x208], RZ ;  /* 0x0000820000277a24 */ /* 0x000fe200078e02ff */
[----:B------:R-:W-:Y:S01]  /*dbf0*/  SHF.R.S32.HI R0, RZ, 0x1f, R201 ;  /* 0x0000001fff007819 */ /* 0x000fe200000114c9 */
[----:B------:R-:W-:Y:S01]  /*dc00*/  IMAD.SHL.U32 R44, R146, 0x2, RZ ;  /* 0x00000002922c7824 */ /* 0x000fe200078e00ff */
[----:B------:R-:W-:Y:S01]  /*dc10*/  LOP3.LUT R49, R49, 0xf, RZ, 0xc0, !PT ;  /* 0x0000000f31317812 */ /* 0x000fe200078ec0ff */
[----:B------:R-:W-:Y:S02]  /*dc20*/  IMAD R39, R202, c[0x0][0x20c], R39 ;  /* 0x00008300ca277a24 */ /* 0x000fe400078e0227 */
[----:B------:R-:W-:Y:S02]  /*dc30*/  IMAD R0, R0, c[0x0][0x218], RZ ;  /* 0x0000860000007a24 */ /* 0x000fe400078e02ff */
[----:B------:R-:W-:Y:S02]  /*dc40*/  IMAD.IADD R43, R43, 0x1, R39 ;  /* 0x000000012b2b7824 */ /* 0x000fe400078e0227 */
[----:B------:R-:W-:-:S02]  /*dc50*/  IMAD R39, R201, c[0x0][0x21c], R0 ;  /* 0x00008700c9277a24 */ /* 0x000fc400078e0200 */
[----:B------:R-:W-:-:S04]  /*dc60*/  IMAD.WIDE.U32 R42, R201, c[0x0][0x218], R42 ;  /* 0x00008600c92a7a25 */ /* 0x000fc800078e002a */
[C---:B------:R-:W-:Y:S01]  /*dc70*/  IMAD.SHL.U32 R41, R145.reuse, 0x2, RZ ;  /* 0x0000000291297824 */ /* 0x040fe200078e00ff */
[----:B------:R-:W-:Y:S01]  /*dc80*/  IADD3 R40, P0, R40, R42, RZ ;  /* 0x0000002a28287210 */ /* 0x000fe20007f1e0ff */
[----:B------:R-:W-:Y:S01]  /*dc90*/  IMAD.SHL.U32 R0, R144, 0x2, RZ ;  /* 0x0000000290007824 */ /* 0x000fe200078e00ff */
[----:B------:R-:W-:Y:S02]  /*dca0*/  SHF.L.U64.HI R42, R145, 0x1, R148 ;  /* 0x00000001912a7819 */ /* 0x000fe40000010294 */
[----:B------:R-:W-:Y:S02]  /*dcb0*/  IADD3.X R39, R196, R43, R39, P0, !PT ;  /* 0x0000002bc4277210 */ /* 0x000fe400007fe427 */
[C---:B------:R-:W-:Y:S02]  /*dcc0*/  LEA R47, P0, R40.reuse, c[0x0][0x1f8], 0x1 ;  /* 0x00007e00282f7a11 */ /* 0x040fe400078008ff */
[----:B------:R-:W-:Y:S02]  /*dcd0*/  SEL R43, RZ, 0x10, P5 ;  /* 0x00000010ff2b7807 */ /* 0x000fe40002800000 */
[----:B------:R-:W-:Y:S01]  /*dce0*/  LEA.HI.X R46, R40, c[0x0][0x1fc], R39, 0x1, P0 ;  /* 0x00007f00282e7a11 */ /* 0x000fe200000f0c27 */
[----:B------:R-:W5:Y:S01]  /*dcf0*/  SHFL.IDX PT, R48, R47, 0x1, 0x181f ;  /* 0x00381f002f307f89 */ /* 0x000f6200000e0000 */
[----:B------:R-:W-:-:S02]  /*dd00*/  IADD3 R55, -R43, 0x10, RZ ;  /* 0x000000102b377810 */ /* 0x000fc40007ffe1ff */
[----:B------:R-:W-:Y:S01]  /*dd10*/  SEL R40, RZ, 0x10, P4 ;  /* 0x00000010ff287807 */ /* 0x000fe20002000000 */
[----:B------:R-:W4:Y:S01]  /*dd20*/  SHFL.IDX PT, R50, R46, 0x1, 0x181f ;  /* 0x00381f002e327f89 */ /* 0x000f2200000e0000 */
[----:B------:R-:W-:Y:S02]  /*dd30*/  LOP3.LUT R55, R55, 0xf, RZ, 0xc0, !PT ;  /* 0x0000000f37377812 */ /* 0x000fe400078ec0ff */
[----:B------:R-:W-:Y:S01]  /*dd40*/  IADD3 R52, -R40, 0x10, RZ ;  /* 0x0000001028347810 */ /* 0x000fe20007ffe1ff */
[----:B------:R-:W3:Y:S01]  /*dd50*/  SHFL.IDX PT, R47, R47, RZ, 0x181f ;  /* 0x00181fff2f2f7589 */ /* 0x000ee200000e0000 */
[----:B------:R-:W-:Y:S02]  /*dd60*/  SHF.L.U64.HI R39, R144, 0x1, R147 ;  /* 0x0000000190277819 */ /* 0x000fe40000010293 */
[----:B------:R-:W-:Y:S01]  /*dd70*/  LOP3.LUT R52, R52, 0xf, RZ, 0xc0, !PT ;  /* 0x0000000f34347812 */ /* 0x000fe200078ec0ff */
[----:B------:R-:W2:Y:S01]  /*dd80*/  SHFL.IDX PT, R46, R46, RZ, 0x181f ;  /* 0x00181fff2e2e7589 */ /* 0x000ea200000e0000 */
[----:B-----5:R-:W-:-:S04]  /*dd90*/  IADD3 R54, P2, P0, R55, R48, R44 ;  /* 0x0000003037367210 */ /* 0x020fc8000785e02c */
[----:B----4-:R-:W-:Y:S02]  /*dda0*/  IADD3.X R55, RZ, R50, R45, P2, P0 ;  /* 0x00000032ff377210 */ /* 0x010fe400017e042d */
[----:B------:R-:W-:-:S04]  /*ddb0*/  IADD3 R52, P2, P0, R52, R48, R41 ;  /* 0x0000003034347210 */ /* 0x000fc8000785e029 */
[----:B------:R-:W-:Y:S02]  /*ddc0*/  IADD3.X R53, RZ, R50, R42, P2, P0 ;  /* 0x00000032ff357210 */ /* 0x000fe400017e042a */
[----:B------:R-:W-:-:S04]  /*ddd0*/  IADD3 R48, P2, P0, R49, R48, R0 ;  /* 0x0000003031307210 */ /* 0x000fc8000785e000 */
[----:B------:R-:W-:Y:S02]  /*dde0*/  IADD3.X R49, RZ, R50, R39, P2, P0 ;  /* 0x00000032ff317210 */ /* 0x000fe400017e0427 */
[----:B---3--:R-:W-:-:S05]  /*ddf0*/  IADD3 R44, P0, R47, R44, RZ ;  /* 0x0000002c2f2c7210 */ /* 0x008fca0007f1e0ff */
        /* <DEDUP_REMOVED lines=14> */
.L_x_876:
[----:B--2---:R-:W-:Y:S01]  /*dee0*/  IMAD.MOV.U32 R2, RZ, RZ, 0x40 ;  /* 0x00000040ff027424 */ /* 0x004fe200078e00ff */
[----:B------:R-:W-:Y:S01]  /*def0*/  LOP3.LUT P0, RZ, R37, 0x4, RZ, 0xc0, !PT ;  /* 0x0000000425ff7812 */ /* 0x000fe2000780c0ff */
[----:B-1----:R-:W-:Y:S01]  /*df00*/  HMMA.16816.F32 R84, R32, R128, RZ ;  /* 0x000000802054723c */ /* 0x002fe200000018ff */
[----:B------:R-:W-:Y:S01]  /*df10*/  LDSM.16.M88.4 R52, [R190+0x4000] ;  /* 0x00400000be34783b */ /* 0x000fe20000000200 */
[----:B------:R-:W-:Y:S01]  /*df20*/  IMAD.IADD R185, R137, 0x1, R136 ;  /* 0x0000000189b97824 */ /* 0x000fe200078e0288 */
[----:B------:R-:W-:Y:S02]  /*df30*/  SEL R0, R2, 0xffffffc0, !P0 ;  /* 0xffffffc002007807 */ /* 0x000fe40004000000 */
        /* <DEDUP_REMOVED lines=10> */
[C-C-:B------:R-:W-:Y:S01]  /*dfe0*/  IMAD.IADD R184, R0.reuse, 0x1, R185.reuse ;  /* 0x0000000100b87824 */ /* 0x140fe200078e02b9 */
[----:B------:R-:W1:Y:S01]  /*dff0*/  LDSM.16.M88.4 R120, [R128+0xc100] ;  /* 0x00c100008078783b */ /* 0x000e620000000200 */
[C---:B------:R-:W-:Y:S02]  /*e000*/  IMAD.IADD R175, R189.reuse, 0x1, R185 ;  /* 0x00000001bdaf7824 */ /* 0x040fe400078e02b9 */
[----:B------:R-:W-:Y:S01]  /*e010*/  IMAD.IADD R164, R189, 0x1, R184 ;  /* 0x00000001bda47824 */ /* 0x000fe200078e02b8 */
[----:B------:R-:W-:Y:S01]  /*e020*/  LDSM.16.M88.4 R56, [R186] ;  /* 0x00000000ba38783b */ /* 0x000fe20000000200 */
[----:B------:R-:W-:Y:S01]  /*e030*/  HMMA.16816.F32 R84, R28, R124, R84 ;  /* 0x0000007c1c54723c */ /* 0x000fe20000001854 */
[----:B------:R-:W-:-:S02]  /*e040*/  IMAD.IADD R0, R0, 0x1, R175 ;  /* 0x0000000100007824 */ /* 0x000fc400078e02af */
[----:B------:R-:W2:Y:S04]  /*e050*/  LDSM.16.M88.4 R116, [R2+0xc100] ;  /* 0x00c100000274783b */ /* 0x000ea80000000200 */
[----:B------:R-:W5:Y:S04]  /*e060*/  LDSM.16.M88.4 R108, [R139+0xe100] ;  /* 0x00e100008b6c783b */ /* 0x000f680000000200 */
[----:B------:R-:W-:Y:S04]  /*e070*/  LDSM.16.M88.4 R44, [R187+0x4000] ;  /* 0x00400000bb2c783b */ /* 0x000fe80000000200 */
[----:B------:R-:W4:Y:S04]  /*e080*/  LDSM.16.M88.4 R104, [R128+0xe100] ;  /* 0x00e100008068783b */ /* 0x000f280000000200 */
        /* <DEDUP_REMOVED lines=17> */
[----:B-----5:R-:W-:Y:S11]  /*e1a0*/  HMMA.16816.F32 R84, R48, R108, R84 ;  /* 0x0000006c3054723c */ /* 0x020ff60000001854 */
[----:B------:R-:W-:Y:S11]  /*e1b0*/  @!UPT UIADD3 URZ, URZ, URZ, URZ ;  /* 0x0000003f3f3ff290 */ /* 0x000ff6000fffe03f */
[----:B------:R-:W-:Y:S02]  /*e1c0*/  @!UPT UIADD3 URZ, URZ, URZ, URZ ;  /* 0x0000003f3f3ff290 */ /* 0x000fe4000fffe03f */
[----:B----4-:R-:W-:Y:S11]  /*e1d0*/  HMMA.16816.F32 R84, R44, R104, R84 ;  /* 0x000000682c54723c */ /* 0x010ff60000001854 */
        /* <DEDUP_REMOVED lines=15> */
[----:B------:R-:W-:-:S05]  /*e2d0*/  LOP3.LUT R77, R80, 0xffffffe0, RZ, 0xc0, !PT ;  /* 0xffffffe0504d7812 */ /* 0x000fca00078ec0ff */
[----:B------:R-:W-:-:S05]  /*e2e0*/  IMAD.IADD R82, R82, 0x1, -R77 ;  /* 0x0000000152527824 */ /* 0x000fca00078e0a4d */
[----:B------:R-:W-:-:S04]  /*e2f0*/  SHF.R.S32.HI R3, RZ, 0x1f, R82 ;  /* 0x0000001fff037819 */ /* 0x000fc80000011452 */
[----:B------:R-:W-:-:S03]  /*e300*/  LEA.HI R3, R3, R82, RZ, 0x2 ;  /* 0x0000005203037211 */ /* 0x000fc600078f10ff */
[----:B------:R-:W-:Y:S01]  /*e310*/  FMUL.FTZ R86, R86, c[0x0][0x320] ;  /* 0x0000c80056567a20 */ /* 0x000fe20000410000 */
[----:B------:R-:W-:Y:S01]  /*e320*/  LOP3.LUT R3, R3, 0x7ffffffc, RZ, 0xc0, !PT ;  /* 0x7ffffffc03037812 */ /* 0x000fe200078ec0ff */
[----:B------:R-:W-:Y:S02]  /*e330*/  FMUL.FTZ R84, R84, c[0x0][0x320] ;  /* 0x0000c80054547a20 */ /* 0x000fe40000410000 */
[----:B------:R-:W-:Y:S01]  /*e340*/  FMUL.FTZ R87, R87, c[0x0][0x320] ;  /* 0x0000c80057577a20 */ /* 0x000fe20000410000 */
[----:B------:R-:W1:Y:S01]  /*e350*/  MUFU.TANH R121, R86 ;  /* 0x0000005600797308 */ /* 0x000e620000002400 */
[----:B------:R-:W-:Y:S02]  /*e360*/  IMAD.IADD R82, R82, 0x1, -R3 ;  /* 0x0000000152527824 */ /* 0x000fe400078e0a03 */
[----:B------:R-:W-:Y:S02]  /*e370*/  FMUL.FTZ R85, R85, c[0x0][0x320] ;  /* 0x0000c80055557a20 */ /* 0x000fe40000410000 */
[----:B------:R-:W-:-:S02]  /*e380*/  IMAD R3, R82, -0x2, R81 ;  /* 0xfffffffe52037824 */ /* 0x000fc400078e0251 */
[----:B------:R-:W-:Y:S01]  /*e390*/  HMMA.16816.F32 R80, R32, R130, RZ ;  /* 0x000000822050723c */ /* 0x000fe200000018ff */
[----:B------:R-:W2:Y:S02]  /*e3a0*/  MUFU.TANH R124, R84 ;  /* 0x00000054007c7308 */ /* 0x000ea40000002400 */
[----:B------:R-:W-:-:S06]  /*e3b0*/  ISETP.GT.AND P0, PT, R3, RZ, PT ;  /* 0x000000ff0300720c */ /* 0x000fcc0003f04270 */
[----:B------:R-:W3:Y:S01]  /*e3c0*/  MUFU.TANH R120, R87 ;  /* 0x0000005700787308 */ /* 0x000ee20000002400 */
[----:B-1----:R-:W-:-:S07]  /*e3d0*/  FSEL R121, R121, -INF , P0 ;  /* 0xff80000079797808 */ /* 0x002fce0000000000 */
[----:B------:R1:W4:Y:S01]  /*e3e0*/  MUFU.TANH R125, R85 ;  /* 0x00000055007d7308 */ /* 0x0003220000002400 */
[----:B--2---:R-:W-:Y:S02]  /*e3f0*/  FSEL R124, R124, -INF , P0 ;  /* 0xff8000007c7c7808 */ /* 0x004fe40000000000 */
[----:B------:R-:W-:-:S04]  /*e400*/  ISETP.GT.AND P0, PT, R3, 0x1, PT ;  /* 0x000000010300780c */ /* 0x000fc80003f04270 */
[----:B------:R-:W-:Y:S01]  /*e410*/  HMMA.16816.F32 R80, R28, R126, R80 ;  /* 0x0000007e1c50723c */ /* 0x000fe20000001850 */
[----:B---3--:R-:W-:Y:S01]  /*e420*/  FSEL R120, R120, -INF , P0 ;  /* 0xff80000078787808 */ /* 0x008fe20000000000 */
[----:B-1----:R-:W-:Y:S01]  /*e430*/  LDSM.16.M88.4 R84, [R128+0x10900] ;  /* 0x010900008054783b */ /* 0x002fe20000000200 */
[----:B----4-:R-:W-:Y:S02]  /*e440*/  FSEL R125, R125, -INF , P0 ;  /* 0xff8000007d7d7808 */ /* 0x010fe40000000000 */
[----:B------:R-:W-:Y:S11]  /*e450*/  ISETP.GT.AND P0, PT, R3, 0x8, PT ;  /* 0x000000080300780c */ /* 0x000ff60003f04270 */
[----:B------:R-:W-:Y:S08]  /*e460*/  @!UPT UIADD3 URZ, URZ, URZ, URZ ;  /* 0x0000003f3f3ff290 */ /* 0x000ff0000fffe03f */
        /* <DEDUP_REMOVED lines=24> */
[----:B------:R-:W-:Y:S11]  /*e5f0*/  LDSM.16.M88.4 R96, [R2+0xe900] ;  /* 0x00e900000260783b */ /* 0x000ff60000000200 */
        /* <DEDUP_REMOVED lines=10> */
[----:B------:R-:W-:Y:S11]  /*e6a0*/  HMMA.16816.F32 R80, R64, R78, R80 ;  /* 0x0000004e4050723c */ /* 0x000ff60000001850 */
[----:B------:R-:W-:Y:S11]  /*e6b0*/  @!UPT UIADD3 URZ, URZ, URZ, URZ ;  /* 0x0000003f3f3ff290 */ /* 0x000ff6000fffe03f */
[----:B------:R-:W-:Y:S02]  /*e6c0*/  @!UPT UIADD3 URZ, URZ, URZ, URZ ;  /* 0x0000003f3f3ff290 */ /* 0x000fe4000fffe03f */
[----:B------:R-:W-:Y:S02]  /*e6d0*/  FMUL.FTZ R82, R82, c[0x0][0x320] ;  /* 0x0000c80052527a20 */ /* 0x000fe40000410000 */
[----:B------:R-:W-:Y:S02]  /*e6e0*/  FMUL.FTZ R80, R80, c[0x0][0x320] ;  /* 0x0000c80050507a20 */ /* 0x000fe40000410000 */
[----:B------:R-:W1:Y:S01]  /*e6f0*/  MUFU.TANH R126, R82 ;  /* 0x00000052007e7308 */ /* 0x000e620000002400 */
[----:B------:R-:W-:Y:S02]  /*e700*/  FMUL.FTZ R76, R83, c[0x0][0x320] ;  /* 0x0000c800534c7a20 */ /* 0x000fe40000410000 */
[----:B------:R-:W-:-:S05]  /*e710*/  FMUL.FTZ R77, R81, c[0x0][0x320] ;  /* 0x0000c800514d7a20 */ /* 0x000fca0000410000 */
[----:B------:R2:W2:Y:S08]  /*e720*/  MUFU.TANH R156, R80 ;  /* 0x00000050009c7308 */ /* 0x0004b00000002400 */
[----:B------:R-:W3:Y:S01]  /*e730*/  MUFU.TANH R122, R76 ;  /* 0x0000004c007a7308 */ /* 0x000ee20000002400 */
[----:B-1----:R-:W-:Y:S01]  /*e740*/  FSEL R126, R126, -INF , P0 ;  /* 0xff8000007e7e7808 */ /* 0x002fe20000000000 */
[----:B--2---:R-:W-:Y:S06]  /*e750*/  HMMA.16816.F32 R80, R32, R12, RZ ;  /* 0x0000000c2050723c */ /* 0x004fec00000018ff */
[----:B------:R1:W2:Y:S01]  /*e760*/  MUFU.TANH R130, R77 ;  /* 0x0000004d00827308 */ /* 0x0002a20000002400 */
[----:B------:R-:W-:-:S02]  /*e770*/  FSEL R156, R156, -INF , P0 ;  /* 0xff8000009c9c7808 */ /* 0x000fc40000000000 */
[C---:B------:R-:W-:Y:S01]  /*e780*/  ISETP.GT.AND P0, PT, R3.reuse, 0x9, PT ;  /* 0x000000090300780c */ /* 0x040fe20003f04270 */
[----:B------:R-:W-:Y:S03]  /*e790*/  HMMA.16816.F32 R12, R32, R14, RZ ;  /* 0x0000000e200c723c */ /* 0x000fe600000018ff */
[----:B---3--:R-:W-:Y:S01]  /*e7a0*/  FSEL R122, R122, -INF , P0 ;  /* 0xff8000007a7a7808 */ /* 0x008fe20000000000 */
[----:B-1----:R-:W-:Y:S01]  /*e7b0*/  LDSM.16.M88.4 R76, [R2+0x10900] ;  /* 0x01090000024c783b */ /* 0x002fe20000000200 */
[----:B--2---:R-:W-:Y:S02]  /*e7c0*/  FSEL R130, R130, -INF , P0 ;  /* 0xff80000082827808 */ /* 0x004fe40000000000 */
[----:B------:R-:W-:-:S07]  /*e7d0*/  ISETP.GT.AND P0, PT, R3, 0x10, PT ;  /* 0x000000100300780c */ /* 0x000fce0003f04270 */
[C---:B------:R-:W-:Y:S10]  /*e7e0*/  HMMA.16816.F32 R80, R28.reuse, R24, R80 ;  /* 0x000000181c50723c */ /* 0x040ff40000001850 */
[----:B------:R-:W-:Y:S08]  /*e7f0*/  HMMA.16816.F32 R12, R28, R26, R12 ;  /* 0x0000001a1c0c723c */ /* 0x000ff0000000180c */
[----:B------:R-:W-:Y:S08]  /*e800*/  HMMA.16816.F32 R24, R32, R8, RZ ;  /* 0x000000082018723c */ /* 0x000ff000000018ff */
[C---:B------:R-:W-:Y:S08]  /*e810*/  HMMA.16816.F32 R80, R60.reuse, R116, R80 ;  /* 0x000000743c50723c */ /* 0x040ff00000001850 */
[----:B------:R-:W-:Y:S08]  /*e820*/  HMMA.16816.F32 R12, R60, R118, R12 ;  /* 0x000000763c0c723c */ /* 0x000ff0000000180c */
[----:B------:R-:W-:Y:S08]  /*e830*/  HMMA.16816.F32 R8, R32, R10, RZ ;  /* 0x0000000a2008723c */ /* 0x000ff000000018ff */
[C---:B------:R-:W-:Y:S08]  /*e840*/  HMMA.16816.F32 R80, R56.reuse, R112, R80 ;  /* 0x000000703850723c */ /* 0x040ff00000001850 */
[----:B------:R-:W-:Y:S08]  /*e850*/  HMMA.16816.F32 R12, R56, R114, R12 ;  /* 0x00000072380c723c */ /* 0x000ff0000000180c */
[----:B------:R-:W-:Y:S08]  /*e860*/  HMMA.16816.F32 R24, R28, R20, R24 ;  /* 0x000000141c18723c */ /* 0x000ff00000001818 */
[C---:B------:R-:W-:Y:S08]  /*e870*/  HMMA.16816.F32 R80, R52.reuse, R108, R80 ;  /* 0x0000006c3450723c */ /* 0x040ff00000001850 */
[----:B------:R-:W-:Y:S01]  /*e880*/  HMMA.16816.F32 R12, R52, R110, R12 ;  /* 0x0000006e340c723c */ /* 0x000fe2000000180c */
[----:B------:R-:W1:Y:S07]  /*e890*/  LDSM.16.M88.4 R108, [R128+0xd100] ;  /* 0x00d10000806c783b */ /* 0x000e6e0000000200 */
[----:B------:R-:W-:Y:S08]  /*e8a0*/  HMMA.16816.F32 R8, R28, R22, R8 ;  /* 0x000000161c08723c */ /* 0x000ff00000001808 */
[C---:B----4-:R-:W-:Y:S08]  /*e8b0*/  HMMA.16816.F32 R80, R48.reuse, R104, R80 ;  /* 0x000000683050723c */ /* 0x050ff00000001850 */
[----:B------:R-:W-:Y:S01]  /*e8c0*/  HMMA.16816.F32 R12, R48, R106, R12 ;  /* 0x0000006a300c723c */ /* 0x000fe2000000180c */
[----:B------:R-:W2:Y:S11]  /*e8d0*/  LDSM.16.M88.4 R104, [R2+0xd100] ;  /* 0x00d100000268783b */ /* 0x000eb60000000200 */
[----:B------:R-:W-:Y:S04]  /*e8e0*/  @!UPT UIADD3 URZ, URZ, URZ, URZ ;  /* 0x0000003f3f3ff290 */ /* 0x000fe8000fffe03f */
[----:B-----5:R-:W-:Y:S08]  /*e8f0*/  HMMA.16816.F32 R80, R44, R100, R80 ;  /* 0x000000642c50723c */ /* 0x020ff00000001850 */
[C---:B-1----:R-:W-:Y:S08]  /*e900*/  HMMA.16816.F32 R24, R60.reuse, R108, R24 ;  /* 0x0000006c3c18723c */ /* 0x042ff00000001818 */
[----:B------:R-:W-:Y:S08]  /*e910*/  HMMA.16816.F32 R8, R60, R110, R8 ;  /* 0x0000006e3c08723c */ /* 0x000ff00000001808 */
[----:B------:R-:W-:Y:S08]  /*e920*/  HMMA.16816.F32 R80, R40, R96, R80 ;  /* 0x000000602850723c */ /* 0x000ff00000001850 */
[----:B------:R-:W-:Y:S01]  /*e930*/  HMMA.16816.F32 R12, R44, R102, R12 ;  /* 0x000000662c0c723c */ /* 0x000fe2000000180c */
[----:B------:R-:W1:Y:S07]  /*e940*/  LDSM.16.M88.4 R100, [R191+0xf100] ;  /* 0x00f10000bf64783b */ /* 0x000e6e0000000200 */
[C---:B--2---:R-:W-:Y:S08]  /*e950*/  HMMA.16816.F32 R24, R56.reuse, R104, R24 ;  /* 0x000000683818723c */ /* 0x044ff00000001818 */
[----:B------:R-:W-:Y:S08]  /*e960*/  HMMA.16816.F32 R8, R56, R106, R8 ;  /* 0x0000006a3808723c */ /* 0x000ff00000001808 */
[----:B------:R-:W-:Y:S08]  /*e970*/  HMMA.16816.F32 R80, R36, R92, R80 ;  /* 0x0000005c2450723c */ /* 0x000ff00000001850 */
[----:B------:R-:W-:Y:S01]  /*e980*/  HMMA.16816.F32 R12, R40, R98, R12 ;  /* 0x00000062280c723c */ /* 0x000fe2000000180c */
[----:B------:R-:W2:Y:S07]  /*e990*/  LDSM.16.M88.4 R96, [R139+0xf100] ;  /* 0x00f100008b60783b */ /* 0x000eae0000000200 */
[C---:B-1----:R-:W-:Y:S08]  /*e9a0*/  HMMA.16816.F32 R24, R52.reuse, R100, R24 ;  /* 0x000000643418723c */ /* 0x042ff00000001818 */
[----:B------:R-:W-:Y:S08]  /*e9b0*/  HMMA.16816.F32 R8, R52, R102, R8 ;  /* 0x000000663408723c */ /* 0x000ff00000001808 */
[----:B------:R-:W-:Y:S08]  /*e9c0*/  HMMA.16816.F32 R80, R72, R88, R80 ;  /* 0x000000584850723c */ /* 0x000ff00000001850 */
[----:B------:R-:W-:Y:S01]  /*e9d0*/  HMMA.16816.F32 R12, R36, R94, R12 ;  /* 0x0000005e240c723c */ /* 0x000fe2000000180c */
[----:B------:R-:W1:Y:S07]  /*e9e0*/  LDSM.16.M88.4 R92, [R128+0xf100] ;  /* 0x00f10000805c783b */ /* 0x000e6e0000000200 */
[C---:B--2---:R-:W-:Y:S08]  /*e9f0*/  HMMA.16816.F32 R24, R48.reuse, R96, R24 ;  /* 0x000000603018723c */ /* 0x044ff00000001818 */
[----:B------:R-:W-:Y:S01]  /*ea00*/  HMMA.16816.F32 R8, R48, R98, R8 ;  /* 0x000000623008723c */ /* 0x000fe20000001808 */
[----:B------:R-:W-:Y:S07]  /*ea10*/  LDSM.16.M88.4 R96, [R2+0x11900] ;  /* 0x011900000260783b */ /* 0x000fee0000000200 */
[----:B------:R-:W-:Y:S08]  /*ea20*/  HMMA.16816.F32 R80, R68, R84, R80 ;  /* 0x000000544450723c */ /* 0x000ff00000001850 */
[----:B------:R-:W-:Y:S01]  /*ea30*/  HMMA.16816.F32 R12, R72, R90, R12 ;  /* 0x0000005a480c723c */ /* 0x000fe2000000180c */
[----:B------:R-:W2:Y:S07]  /*ea40*/  LDSM.16.M88.4 R88, [R2+0xf100] ;  /* 0x00f100000258783b */ /* 0x000eae0000000200 */
[----:B------:R-:W-:Y:S08]  /*ea50*/  HMMA.16816.F32 R100, R32, R4, RZ ;  /* 0x000000042064723c */ /* 0x000ff000000018ff */
[C---:B-1----:R-:W-:Y:S08]  /*ea60*/  HMMA.16816.F32 R24, R44.reuse, R92, R24 ;  /* 0x0000005c2c18723c */ /* 0x042ff00000001818 */
[----:B------:R-:W-:Y:S01]  /*ea70*/  HMMA.16816.F32 R8, R44, R94, R8 ;  /* 0x0000005e2c08723c */ /* 0x000fe20000001808 */
[----:B------:R-:W-:Y:S07]  /*ea80*/  LDSM.16.M88.4 R92, [R128+0x11900] ;  /* 0x01190000805c783b */ /* 0x000fee0000000200 */
[----:B------:R-:W-:Y:S08]  /*ea90*/  HMMA.16816.F32 R80, R64, R76, R80 ;  /* 0x0000004c4050723c */ /* 0x000ff00000001850 */
[----:B------:R-:W-:Y:S01]  /*eaa0*/  HMMA.16816.F32 R12, R68, R86, R12 ;  /* 0x00000056440c723c */ /* 0x000fe2000000180c */
[----:B------:R-:W1:Y:S07]  /*eab0*/  LDSM.16.M88.4 R84, [R191+0x11100] ;  /* 0x01110000bf54783b */ /* 0x000e6e0000000200 */
[C---:B--2---:R-:W-:Y:S08]  /*eac0*/  HMMA.16816.F32 R24, R40.reuse, R88, R24 ;  /* 0x000000582818723c */ /* 0x044ff00000001818 */
[----:B------:R-:W-:Y:S01]  /*ead0*/  HMMA.16816.F32 R8, R40, R90, R8 ;  /* 0x0000005a2808723c */ /* 0x000fe20000001808 */
[----:B------:R-:W-:Y:S01]  /*eae0*/  FMUL.FTZ R82, R82, c[0x0][0x320] ;  /* 0x0000c80052527a20 */ /* 0x000fe20000410000 */
[----:B------:R-:W-:Y:S01]  /*eaf0*/  LDSM.16.M88.4 R88, [R139+0x11900] ;  /* 0x011900008b58783b */ /* 0x000fe20000000200 */
[----:B------:R-:W-:-:S02]  /*eb00*/  FMUL.FTZ R80, R80, c[0x0][0x320] ;  /* 0x0000c80050507a20 */ /* 0x000fc40000410000 */
[----:B------:R-:W-:Y:S01]  /*eb10*/  FMUL.FTZ R83, R83, c[0x0][0x320] ;  /* 0x0000c80053537a20 */ /* 0x000fe20000410000 */
[----:B------:R-:W2:Y:S01]  /*eb20*/  MUFU.TANH R152, R82 ;  /* 0x0000005200987308 */ /* 0x000ea20000002400 */
[----:B------:R-:W-:Y:S01]  /*eb30*/  FMUL.FTZ R81, R81, c[0x0][0x320] ;  /* 0x0000c80051517a20 */ /* 0x000fe20000410000 */
[----:B------:R-:W-:Y:S01]  /*eb40*/  HMMA.16816.F32 R12, R64, R78, R12 ;  /* 0x0000004e400c723c */ /* 0x000fe2000000180c */
[----:B------:R-:W-:Y:S05]  /*eb50*/  LDSM.16.M88.4 R76, [R128+0x11100] ;  /* 0x01110000804c783b */ /* 0x000fea0000000200 */
[----:B------:R-:W3:Y:S02]  /*eb60*/  MUFU.TANH R214, R80 ;  /* 0x0000005000d67308 */ /* 0x000ee40000002400 */
[----:B------:R-:W-:Y:S06]  /*eb70*/  HMMA.16816.F32 R4, R32, R6, RZ ;  /* 0x000000062004723c */ /* 0x000fec00000018ff */
[----:B------:R-:W4:Y:S01]  /*eb80*/  MUFU.TANH R138, R83 ;  /* 0x00000053008a7308 */ /* 0x000f220000002400 */
[----:B--2---:R-:W-:Y:S01]  /*eb90*/  FSEL R152, R152, -INF , P0 ;  /* 0xff80000098987808 */ /* 0x004fe20000000000 */
[----:B------:R-:W-:Y:S06]  /*eba0*/  HMMA.16816.F32 R100, R28, R16, R100 ;  /* 0x000000101c64723c */ /* 0x000fec0000001864 */
[----:B------:R2:W5:Y:S01]  /*ebb0*/  MUFU.TANH R154, R81 ;  /* 0x00000051009a7308 */ /* 0x0005620000002400 */
[----:B---3--:R-:W-:Y:S01]  /*ebc0*/  FSEL R214, R214, -INF , P0 ;  /* 0xff800000d6d67808 */ /* 0x008fe20000000000 */
[----:B-1----:R-:W-:Y:S01]  /*ebd0*/  HMMA.16816.F32 R24, R36, R84, R24 ;  /* 0x000000542418723c */ /* 0x002fe20000001818 */
[----:B------:R-:W-:Y:S01]  /*ebe0*/  FMUL.FTZ R14, R14, c[0x0][0x320] ;  /* 0x0000c8000e0e7a20 */ /* 0x000fe20000410000 */
[----:B------:R-:W-:Y:S01]  /*ebf0*/  ISETP.GT.AND P0, PT, R3, 0x11, PT ;  /* 0x000000110300780c */ /* 0x000fe20003f04270 */
[----:B------:R-:W-:-:S02]  /*ec00*/  FMUL.FTZ R12, R12, c[0x0][0x320] ;  /* 0x0000c8000c0c7a20 */ /* 0x000fc40000410000 */
[----:B------:R-:W-:Y:S01]  /*ec10*/  FMUL.FTZ R15, R15, c[0x0][0x320] ;  /* 0x0000c8000f0f7a20 */ /* 0x000fe20000410000 */
[----:B------:R-:W1:Y:S01]  /*ec20*/  MUFU.TANH R218, R14 ;  /* 0x0000000e00da7308 */ /* 0x000e620000002400 */
[----:B------:R-:W-:Y:S01]  /*ec30*/  FMUL.FTZ R13, R13, c[0x0][0x320] ;  /* 0x0000c8000d0d7a20 */ /* 0x000fe20000410000 */
[----:B------:R-:W-:Y:S01]  /*ec40*/  HMMA.16816.F32 R8, R36, R86, R8 ;  /* 0x000000562408723c */ /* 0x000fe20000001808 */
[----:B------:R-:W-:Y:S01]  /*ec50*/  LDSM.16.M88.4 R84, [R191+0x11900] ;  /* 0x01190000bf54783b */ /* 0x000fe20000000200 */
[----:B----4-:R-:W-:-:S03]  /*ec60*/  FSEL R138, R138, -INF , P0 ;  /* 0xff8000008a8a7808 */ /* 0x010fc60000000000 */
[----:B--2---:R-:W2:Y:S01]  /*ec70*/  LDSM.16.M88.4 R80, [R139+0x11100] ;  /* 0x011100008b50783b */ /* 0x004ea20000000200 */
[----:B------:R-:W3:Y:S02]  /*ec80*/  MUFU.TANH R222, R12 ;  /* 0x0000000c00de7308 */ /* 0x000ee40000002400 */
[----:B------:R-:W-:Y:S01]  /*ec90*/  HMMA.16816.F32 R4, R28, R18, R4 ;  /* 0x000000121c04723c */ /* 0x000fe20000001804 */
[----:B-----5:R-:W-:Y:S02]  /*eca0*/  FSEL R154, R154, -INF , P0 ;  /* 0xff8000009a9a7808 */ /* 0x020fe40000000000 */
[----:B------:R-:W-:-:S03]  /*ecb0*/  ISETP.GT.AND P0, PT, R3, 0x18, PT ;  /* 0x000000180300780c */ /* 0x000fc60003f04270 */
[----:B------:R-:W4:Y:S01]  /*ecc0*/  MUFU.TANH R216, R15 ;  /* 0x0000000f00d87308 */ /* 0x000f220000002400 */
[----:B-1----:R-:W-:-:S07]  /*ecd0*/  FSEL R218, R218, -INF , P0 ;  /* 0xff800000dada7808 */ /* 0x002fce0000000000 */
[----:B------:R1:W5:Y:S01]  /*ece0*/  MUFU.TANH R220, R13 ;  /* 0x0000000d00dc7308 */ /* 0x0003620000002400 */
[----:B---3--:R-:W-:Y:S02]  /*ecf0*/  FSEL R222, R222, -INF , P0 ;  /* 0xff800000dede7808 */ /* 0x008fe40000000000 */
[----:B------:R-:W-:-:S04]  /*ed00*/  ISETP.GT.AND P0, PT, R3, 0x19, PT ;  /* 0x000000190300780c */ /* 0x000fc80003f04270 */
[----:B----4-:R-:W-:Y:S01]  /*ed10*/  FSEL R216, R216, -INF , P0 ;  /* 0xff800000d8d87808 */ /* 0x010fe20000000000 */
[----:B-1----:R-:W1:Y:S01]  /*ed20*/  LDSM.16.M88.4 R12, [R2+0x11100] ;  /* 0x01110000020c783b */ /* 0x002e620000000200 */
[----:B-----5:R-:W-:Y:S02]  /*ed30*/  FSEL R220, R220, -INF , P0 ;  /* 0xff800000dcdc7808 */ /* 0x020fe40000000000 */
[----:B------:R-:W-:Y:S01]  /*ed40*/  ISETP.GT.AND P0, PT, R3, 0x20, PT ;  /* 0x000000200300780c */ /* 0x000fe20003f04270 */
[C---:B--2---:R-:W-:Y:S08]  /*ed50*/  HMMA.16816.F32 R24, R72.reuse, R80, R24 ;  /* 0x000000504818723c */ /* 0x044ff00000001818 */
[----:B------:R-:W-:Y:S01]  /*ed60*/  HMMA.16816.F32 R8, R72, R82, R8 ;  /* 0x000000524808723c */ /* 0x000fe20000001808 */
[----:B------:R-:W-:Y:S11]  /*ed70*/  LDSM.16.M88.4 R80, [R2+0xf900] ;  /* 0x00f900000250783b */ /* 0x000ff60000000200 */
[----:B------:R-:W-:Y:S04]  /*ed80*/  @!UPT UIADD3 URZ, URZ, URZ, URZ ;  /* 0x0000003f3f3ff290 */ /* 0x000fe8000fffe03f */
[C---:B------:R-:W-:Y:S08]  /*ed90*/  HMMA.16816.F32 R24, R68.reuse, R76, R24 ;  /* 0x0000004c4418723c */ /* 0x040ff00000001818 */
[----:B------:R-:W-:Y:S01]  /*eda0*/  HMMA.16816.F32 R8, R68, R78, R8 ;  /* 0x0000004e4408723c */ /* 0x000fe20000001808 */
[----:B------:R-:W-:Y:S11]  /*edb0*/  LDSM.16.M88.4 R76, [R128+0xf900] ;  /* 0x00f90000804c783b */ /* 0x000ff60000000200 */
[----:B------:R-:W-:Y:S04]  /*edc0*/  @!UPT UIADD3 URZ, URZ, URZ, URZ ;  /* 0x0000003f3f3ff290 */ /* 0x000fe8000fffe03f */
[C---:B-1----:R-:W-:Y:S08]  /*edd0*/  HMMA.16816.F32 R24, R64.reuse, R12, R24 ;  /* 0x0000000c4018723c */ /* 0x042ff00000001818 */
[----:B------:R-:W-:Y:S01]  /*ede0*/  HMMA.16816.F32 R8, R64, R14, R8 ;  /* 0x0000000e4008723c */ /* 0x000fe20000001808 */
[----:B------:R-:W-:Y:S11]  /*edf0*/  LDSM.16.M88.4 R12, [R2+0xd900] ;  /* 0x00d90000020c783b */ /* 0x000ff60000000200 */
[----:B------:R-:W-:Y:S04]  /*ee00*/  @!UPT UIADD3 URZ, URZ, URZ, URZ ;  /* 0x0000003f3f3ff290 */ /* 0x000fe8000fffe03f */
        /* <DEDUP_REMOVED lines=11> */
[----:B--2---:R-:W-:-:S06]  /*eec0*/  FSEL R166, R166, -INF , P0 ;  /* 0xff800000a6a67808 */ /* 0x004fcc0000000000 */
        /* <DEDUP_REMOVED lines=11> */
[----:B------:R-:W-:-:S04]  /*ef80*/  ISETP.GT.AND P0, PT, R3, 0x28, PT ;  /* 0x000000280300780c */ /* 0x000fc80003f04270 */
[----:B------:R-:W-:Y:S01]  /*ef90*/  FSEL R204, R204, -INF , P0 ;  /* 0xff800000cccc7808 */ /* 0x000fe20000000000 */
[----:B-----5:R-:W3:Y:S01]  /*efa0*/  LDSM.16.M88.4 R24, [R139+0xf900] ;  /* 0x00f900008b18783b */ /* 0x020ee20000000200 */
[----:B------:R-:W-:Y:S01]  /*efb0*/  FSEL R212, R212, -INF , P0 ;  /* 0xff800000d4d47808 */ /* 0x000fe20000000000 */
[----:B------:R-:W-:-:S04]  /*efc0*/  DEPBAR.LE SB0, 0x2 ;  /* 0x000080800000791a */ /* 0x000fc80000000000 */
[----:B------:R-:W-:Y:S01]  /*efd0*/  BAR.SYNC.DEFER_BLOCKING 0x0 ;  /* 0x0000000000007b1d */ /* 0x000fe20000010000 */
[----:B-1----:R-:W-:Y:S01]  /*efe0*/  HMMA.16816.F32 R100, R60, R8, R100 ;  /* 0x000000083c64723c */ /* 0x002fe20000001864 */
[----:B------:R-:W-:-:S04]  /*eff0*/  ISETP.GT.AND P0, PT, R3, 0x29, PT ;  /* 0x000000290300780c */ /* 0x000fc80003f04270 */
[----:B------:R-:W-:Y:S02]  /*f000*/  FSEL R182, R182, -INF , P0 ;  /* 0xff800000b6b67808 */ /* 0x000fe40000000000 */
[----:B------:R-:W-:Y:S01]  /*f010*/  FSEL R210, R210, -INF , P0 ;  /* 0xff800000d2d27808 */ /* 0x000fe20000000000 */
[----:B------:R-:W-:Y:S01]  /*f020*/  HMMA.16816.F32 R4, R60, R10, R4 ;  /* 0x0000000a3c04723c */ /* 0x000fe20000001804 */
[----:B------:R-:W-:Y:S01]  /*f030*/  ISETP.GT.AND P0, PT, R3, 0x30, PT ;  /* 0x000000300300780c */ /* 0x000fe20003f04270 */
[----:B------:R-:W-:Y:S11]  /*f040*/  LDSM.16.MT88.4 R116, [R175+0x100] ;  /* 0x00010000af74783b */ /* 0x000ff60000004200 */
[----:B------:R-:W-:Y:S03]  /*f050*/  @!UPT UIADD3 URZ, URZ, URZ, URZ ;  /* 0x0000003f3f3ff290 */ /* 0x000fe6000fffe03f */
        /* <DEDUP_REMOVED lines=52> */
[----:B------:R-:W-:-:S05]  /*f3a0*/  ISETP.GT.AND P0, PT, R3, 0x31, PT ;  /* 0x000000310300780c */ /* 0x000fca0003f04270 */
[----:B------:R-:W2:Y:S01]  /*f3b0*/  MUFU.TANH R172, R6 ;  /* 0x0000000600ac7308 */ /* 0x000ea20000002400 */
[----:B---3--:R-:W-:-:S07]  /*f3c0*/  FSEL R140, R140, -INF , P0 ;  /* 0xff8000008c8c7808 */ /* 0x008fce0000000000 */
[----:B------:R-:W3:Y:S01]  /*f3d0*/  MUFU.TANH R176, R4 ;  /* 0x0000000400b07308 */ /* 0x000ee20000002400 */
[----:B-1----:R-:W-:Y:S01]  /*f3e0*/  FSEL R142, R142, -INF , P0 ;  /* 0xff8000008e8e7808 */ /* 0x002fe20000000000 */
[----:B------:R-:W-:Y:S01]  /*f3f0*/  LDSM.16.MT88.4 R100, [R0+0x100] ;  /* 0x000100000064783b */ /* 0x000fe20000004200 */
[----:B------:R-:W-:-:S04]  /*f400*/  ISETP.GT.AND P0, PT, R3, 0x38, PT ;  /* 0x000000380300780c */ /* 0x000fc80003f04270 */
[----:B--2---:R-:W-:Y:S01]  /*f410*/  FSEL R172, R172, -INF , P0 ;  /* 0xff800000acac7808 */ /* 0x004fe20000000000 */
[----:B------:R-:W1:Y:S01]  /*f420*/  MUFU.TANH R174, R5 ;  /* 0x0000000500ae7308 */ /* 0x000e620000002400 */
[----:B---3--:R-:W-:-:S07]  /*f430*/  FSEL R176, R176, -INF , P0 ;  /* 0xff800000b0b07808 */ /* 0x008fce0000000000 */
[----:B------:R-:W2:Y:S01]  /*f440*/  MUFU.TANH R170, R7 ;  /* 0x0000000700aa7308 */ /* 0x000ea20000002400 */
[----:B------:R-:W-:Y:S02]  /*f450*/  ISETP.GT.AND P0, PT, R3, 0x39, PT ;  /* 0x000000390300780c */ /* 0x000fe40003f04270 */
[----:B------:R-:W-:-:S04]  /*f460*/  FMNMX.FTZ R3, R124, R125, !PT ;  /* 0x0000007d7c037209 */ /* 0x000fc80007810000 */
[----:B------:R-:W-:Y:S02]  /*f470*/  FMNMX.FTZ R3, R156, R3, !PT ;  /* 0x000000039c037209 */ /* 0x000fe40007810000 */
[----:B-1----:R-:W-:Y:S02]  /*f480*/  FSEL R174, R174, -INF , P0 ;  /* 0xff800000aeae7808 */ /* 0x002fe40000000000 */
[----:B------:R-:W-:-:S04]  /*f490*/  FMNMX.FTZ R3, R130, R3, !PT ;  /* 0x0000000382037209 */ /* 0x000fc80007810000 */
[----:B------:R-:W-:Y:S02]  /*f4a0*/  FMNMX.FTZ R3, R214, R3, !PT ;  /* 0x00000003d6037209 */ /* 0x000fe40007810000 */
[----:B--2---:R-:W-:Y:S02]  /*f4b0*/  FSEL R170, R170, -INF , P0 ;  /* 0xff800000aaaa7808 */ /* 0x004fe40000000000 */
[----:B------:R-:W-:-:S04]  /*f4c0*/  FMNMX.FTZ R3, R154, R3, !PT ;  /* 0x000000039a037209 */ /* 0x000fc80007810000 */
        /* <DEDUP_REMOVED lines=9> */
[----:B------:R-:W-:Y:S02]  /*f560*/  FMNMX.FTZ R2, R174, R3, !PT ;  /* 0x00000003ae027209 */ /* 0x000fe40007810000 */
[----:B------:R-:W-:-:S03]  /*f570*/  FMNMX.FTZ R3, R121, R120, !PT ;  /* 0x0000007879037209 */ /* 0x000fc60007810000 */
[----:B------:R-:W1:Y:S01]  /*f580*/  SHFL.BFLY PT, R5, R2, 0x2, 0x1f ;  /* 0x0c401f0002057f89 */ /* 0x000e6200000e0000 */
[----:B------:R-:W-:-:S04]  /*f590*/  FMNMX.FTZ R3, R126, R3, !PT ;  /* 0x000000037e037209 */ /* 0x000fc80007810000 */
[----:B------:R-:W-:-:S04]  /*f5a0*/  FMNMX.FTZ R3, R122, R3, !PT ;  /* 0x000000037a037209 */ /* 0x000fc80007810000 */
[----:B------:R-:W-:-:S04]  /*f5b0*/  FMNMX.FTZ R3, R152, R3, !PT ;  /* 0x0000000398037209 */ /* 0x000fc80007810000 */
[----:B------:R-:W-:-:S04]  /*f5c0*/  FMNMX.FTZ R3, R138, R3, !PT ;  /* 0x000000038a037209 */ /* 0x000fc80007810000 */
[----:B------:R-:W-:-:S04]  /*f5d0*/  FMNMX.FTZ R3, R218, R3, !PT ;  /* 0x00000003da037209 */ /* 0x000fc80007810000 */
[----:B------:R-:W-:Y:S02]  /*f5e0*/  FMNMX.FTZ R3, R216, R3, !PT ;  /* 0x00000003d8037209 */ /* 0x000fe40007810000 */
[----:B-1----:R-:W-:Y:S02]  /*f5f0*/  FMNMX.FTZ R5, R2, R5, !PT ;  /* 0x0000000502057209 */ /* 0x002fe40007810000 */
        /* <DEDUP_REMOVED lines=9> */
[----:B------:R-:W-:Y:S02]  /*f690*/  FMNMX.FTZ R4, R170, R3, !PT ;  /* 0x00000003aa047209 */ /* 0x000fe40007810000 */
[C---:B------:R-:W-:Y:S01]  /*f6a0*/  FSETP.NEU.FTZ.AND P0, PT, R132.reuse, -INF , PT ;  /* 0xff8000008400780b */ /* 0x040fe20003f1d000 */
[----:B------:R-:W-:Y:S02]  /*f6b0*/  FMUL.FTZ R177, R132, c[0x0][0x2d0] ;  /* 0x0000b40084b17a20 */ /* 0x000fe40000410000 */
        /* <DEDUP_REMOVED lines=11> */
[----:B------:R-:W-:Y:S01]  /*f770*/  MUFU.EX2 R163, R163 ;  /* 0x000000a300a37308 */ /* 0x000fe20000000800 */
[----:B-1----:R-:W-:Y:S01]  /*f780*/  FMNMX.FTZ R2, R4, R3, !PT ;  /* 0x0000000304027209 */ /* 0x002fe20007810000 */
[--C-:B------:R-:W-:Y:S01]  /*f790*/  FFMA.FTZ R166, R166, c[0x0][0x2d0], -R177.reuse ;  /* 0x0000b400a6a67a23 */ /* 0x100fe200000108b1 */
[----:B------:R-:W-:Y:S01]  /*f7a0*/  LDSM.16.MT88.4 R4, [R185+0x100] ;  /* 0x00010000b904783b */ /* 0x000fe20000004200 */
[--C-:B------:R-:W-:Y:S02]  /*f7b0*/  FFMA.FTZ R168, R212, c[0x0][0x2d0], -R177.reuse ;  /* 0x0000b400d4a87a23 */ /* 0x100fe400000108b1 */
[--C-:B------:R-:W-:Y:S01]  /*f7c0*/  FFMA.FTZ R171, R210, c[0x0][0x2d0], -R177.reuse ;  /* 0x0000b400d2ab7a23 */ /* 0x100fe200000108b1 */
[----:B------:R-:W1:Y:S01]  /*f7d0*/  SHFL.BFLY PT, R3, R2, 0x1, 0x1f ;  /* 0x0c201f0002037f89 */ /* 0x000e6200000e0000 */
[----:B------:R-:W2:Y:S01]  /*f7e0*/  MUFU.EX2 R160, R160 ;  /* 0x000000a000a07308 */ /* 0x000ea20000000800 */
[----:B------:R-:W-:-:S02]  /*f7f0*/  FFMA.FTZ R183, R142, c[0x0][0x2d0], -R177 ;  /* 0x0000b4008eb77a23 */ /* 0x000fc400000108b1 */
[--C-:B------:R-:W-:Y:S02]  /*f800*/  FFMA.FTZ R176, R176, c[0x0][0x2d0], -R177.reuse ;  /* 0x0000b400b0b07a23 */ /* 0x100fe400000108b1 */
[----:B------:R-:W-:-:S03]  /*f810*/  FFMA.FTZ R217, R174, c[0x0][0x2d0], -R177 ;  /* 0x0000b400aed97a23 */ /* 0x000fc600000108b1 */
[----:B------:R-:W3:Y:S01]  /*f820*/  MUFU.EX2 R156, R156 ;  /* 0x0000009c009c7308 */ /* 0x000ee20000000800 */
[----:B--2---:R-:W-:-:S07]  /*f830*/  F2FP.PACK_AB R96, R160, R163 ;  /* 0x000000a3a060723e */ /* 0x004fce00000000ff */
[----:B------:R-:W-:Y:S01]  /*f840*/  MUFU.EX2 R159, R159 ;  /* 0x0000009f009f7308 */ /* 0x000fe20000000800 */
[----:B------:R-:W-:Y:S01]  /*f850*/  FADD.FTZ R160, R163, R160 ;  /* 0x000000a0a3a07221 */ /* 0x000fe20000010000 */
[----:B-1----:R-:W-:Y:S01]  /*f860*/  FMNMX.FTZ R3, R2, R3, !PT ;  /* 0x0000000302037209 */ /* 0x002fe20007810000 */
[----:B------:R-:W-:Y:S01]  /*f870*/  FFMA.FTZ R2, R220, c[0x0][0x2d0], -R177 ;  /* 0x0000b400dc027a23 */ /* 0x000fe200000108b1 */
[----:B---3--:R-:W-:-:S04]  /*f880*/  F2FP.PACK_AB R98, R156, R161 ;  /* 0x000000a19c62723e */ /* 0x008fc800000000ff */
[----:B------:R-:W-:Y:S01]  /*f890*/  MUFU.EX2 R154, R154 ;  /* 0x0000009a009a7308 */ /* 0x000fe20000000800 */
[C---:B------:R-:W-:Y:S01]  /*f8a0*/  FSETP.NEU.FTZ.AND P0, PT, R3.reuse, -INF , PT ;  /* 0xff8000000300780b */ /* 0x040fe20003f1d000 */
[----:B------:R-:W-:Y:S02]  /*f8b0*/  FMUL.FTZ R173, R3, c[0x0][0x2d0] ;  /* 0x0000b40003ad7a20 */ /* 0x000fe40000410000 */
[----:B------:R-:W-:-:S03]  /*f8c0*/  FADD.FTZ R161, R161, R160 ;  /* 0x000000a0a1a17221 */ /* 0x000fc60000010000 */
[----:B------:R-:W-:Y:S01]  /*f8d0*/  FSEL R173, R173, RZ, P0 ;  /* 0x000000ffadad7208 */ /* 0x000fe20000000000 */
[----:B------:R-:W-:Y:S01]  /*f8e0*/  MUFU.EX2 R155, R155 ;  /* 0x0000009b009b7308 */ /* 0x000fe20000000800 */
[----:B------:R-:W-:Y:S01]  /*f8f0*/  FADD.FTZ R156, R156, R161 ;  /* 0x000000a19c9c7221 */ /* 0x000fe20000010000 */
[----:B------:R-:W-:Y:S02]  /*f900*/  ISETP.GE.AND P0, PT, R134, 0x81, PT ;  /* 0x000000818600780c */ /* 0x000fe40003f06270 */
[--C-:B------:R-:W-:Y:S02]  /*f910*/  FFMA.FTZ R165, R121, c[0x0][0x2d0], -R173.reuse ;  /* 0x0000b40079a57a23 */ /* 0x100fe400000108ad */
[--C-:B------:R-:W-:Y:S02]  /*f920*/  FFMA.FTZ R162, R120, c[0x0][0x2d0], -R173.reuse ;  /* 0x0000b40078a27a23 */ /* 0x100fe400000108ad */
[--C-:B------:R-:W-:Y:S01]  /*f930*/  FFMA.FTZ R167, R126, c[0x0][0x2d0], -R173.reuse ;  /* 0x0000b4007ea77a23 */ /* 0x100fe200000108ad */
[----:B------:R-:W-:Y:S01]  /*f940*/  MUFU.EX2 R2, R2 ;  /* 0x0000000200027308 */ /* 0x000fe20000000800 */
[----:B------:R-:W-:-:S02]  /*f950*/  FFMA.FTZ R158, R122, c[0x0][0x2d0], -R173 ;  /* 0x0000b4007a9e7a23 */ /* 0x000fc400000108ad */
[--C-:B------:R-:W-:Y:S02]  /*f960*/  FFMA.FTZ R157, R152, c[0x0][0x2d0], -R173.reuse ;  /* 0x0000b400989d7a23 */ /* 0x100fe400000108ad */
[--C-:B------:R-:W-:Y:S02]  /*f970*/  FFMA.FTZ R152, R138, c[0x0][0x2d0], -R173.reuse ;  /* 0x0000b4008a987a23 */ /* 0x100fe400000108ad */
[--C-:B------:R-:W-:Y:S01]  /*f980*/  FFMA.FTZ R153, R218, c[0x0][0x2d0], -R173.reuse ;  /* 0x0000b400da997a23 */ /* 0x100fe200000108ad */
[----:B------:R-:W-:Y:S01]  /*f990*/  MUFU.EX2 R165, R165 ;  /* 0x000000a500a57308 */ /* 0x000fe20000000800 */
[----:B------:R-:W-:Y:S01]  /*f9a0*/  LDSM.16.MT88.4 R136, [R175+0x900] ;  /* 0x00090000af88783b */ /* 0x000fe20000004200 */
[--C-:B------:R-:W-:Y:S02]  /*f9b0*/  FFMA.FTZ R179, R180, c[0x0][0x2d0], -R173.reuse ;  /* 0x0000b400b4b37a23 */ /* 0x100fe400000108ad */
[--C-:B------:R-:W-:Y:S02]  /*f9c0*/  FFMA.FTZ R178, R178, c[0x0][0x2d0], -R173.reuse ;  /* 0x0000b400b2b27a23 */ /* 0x100fe400000108ad */
[----:B------:R-:W-:-:S02]  /*f9d0*/  FFMA.FTZ R180, R204, c[0x0][0x2d0], -R173 ;  /* 0x0000b400ccb47a23 */ /* 0x000fc400000108ad */
[----:B------:R-:W1:Y:S01]  /*f9e0*/  MUFU.EX2 R162, R162 ;  /* 0x000000a200a27308 */ /* 0x000e620000000800 */
[----:B------:R-:W-:Y:S02]  /*f9f0*/  FFMA.FTZ R181, R182, c[0x0][0x2d0], -R173 ;  /* 0x0000b400b6b57a23 */ /* 0x000fe400000108ad */
[----:B------:R-:W-:Y:S02]  /*fa00*/  FFMA.FTZ R182, R143, c[0x0][0x2d0], -R177 ;  /* 0x0000b4008fb67a23 */ /* 0x000fe400000108b1 */
[--C-:B------:R-:W-:Y:S02]  /*fa10*/  FFMA.FTZ R174, R141, c[0x0][0x2d0], -R173.reuse ;  /* 0x0000b4008dae7a23 */ /* 0x100fe400000108ad */
[--C-:B------:R-:W-:Y:S01]  /*fa20*/  FFMA.FTZ R177, R140, c[0x0][0x2d0], -R173.reuse ;  /* 0x0000b4008cb17a23 */ /* 0x100fe200000108ad */
[----:B------:R-:W-:Y:S01]  /*fa30*/  MUFU.EX2 R167, R167 ;  /* 0x000000a700a77308 */ /* 0x000fe20000000800 */
[--C-:B------:R-:W-:Y:S01]  /*fa40*/  FFMA.FTZ R172, R172, c[0x0][0x2d0], -R173.reuse ;  /* 0x0000b400acac7a23 */ /* 0x100fe200000108ad */
[----:B------:R-:W-:Y:S01]  /*fa50*/  LDSM.16.MT88.4 R140, [R175+0x3900] ;  /* 0x00390000af8c783b */ /* 0x000fe20000004200 */
[----:B------:R-:W-:-:S05]  /*fa60*/  FFMA.FTZ R215, R170, c[0x0][0x2d0], -R173 ;  /* 0x0000b400aad77a23 */ /* 0x000fca00000108ad */
        /* <DEDUP_REMOVED lines=18> */
[C---:B------:R-:W-:Y:S02]  /*fb90*/  HMMA.16816.F32 R40, R96.reuse, R42, RZ ;  /* 0x0000002a6028723c */ /* 0x040fe400000018ff */
[----:B------:R-:W-:Y:S06]  /*fba0*/  MUFU.EX2 R171, R171 ;  /* 0x000000ab00ab7308 */ /* 0x000fec0000000800 */
[C---:B------:R-:W-:Y:S02]  /*fbb0*/  HMMA.16816.F32 R56, R96.reuse, R58, RZ ;  /* 0x0000003a6038723c */ /* 0x040fe400000018ff */
[----:B------:R-:W2:Y:S06]  /*fbc0*/  MUFU.EX2 R0, R0 ;  /* 0x0000000000007308 */ /* 0x000eac0000000800 */
[C---:B------:R-:W-:Y:S02]  /*fbd0*/  HMMA.16816.F32 R120, R96.reuse, R116, RZ ;  /* 0x000000746078723c */ /* 0x040fe400000018ff */
[----:B------:R-:W-:Y:S06]  /*fbe0*/  MUFU.EX2 R179, R179 ;  /* 0x000000b300b37308 */ /* 0x000fec0000000800 */
        /* <DEDUP_REMOVED lines=78> */
[C---:B----4-:R-:W-:Y:S01]  /*100d0*/  F2FP.PACK_AB R5, R178.reuse, R179 ;  /* 0x000000b3b205723e */ /* 0x050fe200000000ff */
        /* <DEDUP_REMOVED lines=86> */
[----:B------:R-:W-:Y:S01]  /*10640*/  IMAD.MOV.U32 R201, RZ, RZ, RZ ;  /* 0x000000ffffc97224 */ /* 0x000fe200078e00ff */
[----:B------:R-:W-:-:S02]  /*10650*/  ISETP.NE.AND P2, PT, R199, 0x1, PT ;  /* 0x00000001c700780c */ /* 0x000fc40003f45270 */
[----:B------:R-:W-:-:S04]  /*10660*/  LEA.HI R0, R0, R133, RZ, 0x6 ;  /* 0x0000008500007211 */ /* 0x000fc800078f30ff */
[----:B------:R-:W-:-:S04]  /*10670*/  LOP3.LUT R0, R0, 0xffffffc0, RZ, 0xc0, !PT ;  /* 0xffffffc000007812 */ /* 0x000fc800078ec0ff */
[----:B------:R-:W-:-:S04]  /*10680*/  IADD3 R0, R205, R0, R194 ;  /* 0x00000000cd007210 */ /* 0x000fc80007ffe0c2 */
[----:B------:R-:W-:-:S05]  /*10690*/  IADD3 R202, R0, -0xc0, RZ ;  /* 0xffffff4000ca7810 */ /* 0x000fca0007ffe0ff */
        /* <DEDUP_REMOVED lines=19> */
[----:B------:R-:W-:Y:S02]  /*107d0*/  IMAD.SHL.U32 R10, R144, 0x2, RZ ;  /* 0x00000002900a7824 */ /* 0x000fe400078e00ff */
[----:B------:R-:W-:-:S04]  /*107e0*/  IMAD R5, R5, c[0x0][0x1e0], RZ ;  /* 0x0000780005057a24 */ /* 0x000fc800078e02ff */
[----:B------:R-:W-:-:S04]  /*107f0*/  IMAD R0, R202, c[0x0][0x1e4], R5 ;  /* 0x00007900ca007a24 */ /* 0x000fc800078e0205 */
[----:B------:R-:W-:Y:S01]  /*10800*/  IMAD.IADD R7, R7, 0x1, R0 ;  /* 0x0000000107077824 */ /* 0x000fe200078e0200 */
[----:B-1----:R-:W-:Y:S02]  /*10810*/  SEL R8, RZ, 0x10, P6 ;  /* 0x00000010ff087807 */ /* 0x002fe40003000000 */
[----:B------:R-:W-:Y:S02]  /*10820*/  SHF.L.U64.HI R9, R144, 0x1, R147 ;  /* 0x0000000190097819 */ /* 0x000fe40000010293 */
[----:B------:R-:W-:-:S04]  /*10830*/  IADD3 R14, -R8, 0x10, RZ ;  /* 0x00000010080e7810 */ /* 0x000fc80007ffe1ff */
[----:B------:R-:W-:Y:S02]  /*10840*/  LOP3.LUT R14, R14, 0xf, RZ, 0xc0, !PT ;  /* 0x0000000f0e0e7812 */ /* 0x000fe400078ec0ff */
[----:B--2---:R-:W-:Y:S01]  /*10850*/  SHF.R.S32.HI R0, RZ, 0x1f, R201 ;  /* 0x0000001fff007819 */ /* 0x004fe200000114c9 */
[----:B------:R-:W-:-:S04]  /*10860*/  IMAD.WIDE.U32 R4, R201, c[0x0][0x1f0], R6 ;  /* 0x00007c00c9047a25 */ /* 0x000fc800078e0006 */
[----:B------:R-:W-:Y:S01]  /*10870*/  IMAD R0, R0, c[0x0][0x1f0], RZ ;  /* 0x00007c0000007a24 */ /* 0x000fe200078e02ff */
[----:B------:R-:W-:-:S03]  /*10880*/  IADD3 R4, P0, R150, R4, RZ ;  /* 0x0000000496047210 */ /* 0x000fc60007f1e0ff */
[----:B------:R-:W-:-:S05]  /*10890*/  IMAD R0, R201, c[0x0][0x1f4], R0 ;  /* 0x00007d00c9007a24 */ /* 0x000fca00078e0200 */
[----:B------:R-:W-:Y:S02]  /*108a0*/  IADD3.X R7, R197, R5, R0, P0, !PT ;  /* 0x00000005c5077210 */ /* 0x000fe400007fe400 */
[C---:B------:R-:W-:Y:S02]  /*108b0*/  LEA R5, P0, R4.reuse, c[0x0][0x1c8], 0x1 ;  /* 0x0000720004057a11 */ /* 0x040fe400078008ff */
[----:B------:R-:W-:Y:S02]  /*108c0*/  SEL R0, RZ, 0x10, P5 ;  /* 0x00000010ff007807 */ /* 0x000fe40002800000 */
[----:B------:R-:W-:Y:S02]  /*108d0*/  LEA.HI.X R4, R4, c[0x0][0x1cc], R7, 0x1, P0 ;  /* 0x0000730004047a11 */ /* 0x000fe400000f0c07 */
[----:B------:R-:W1:Y:S01]  /*108e0*/  SHFL.IDX PT, R7, R5, 0x1, 0x181f ;  /* 0x00381f0005077f89 */ /* 0x000e6200000e0000 */
[----:B------:R-:W-:-:S03]  /*108f0*/  IADD3 R18, -R0, 0x10, RZ ;  /* 0x0000001000127810 */ /* 0x000fc60007ffe1ff */
[----:B------:R-:W2:Y:S01]  /*10900*/  SHFL.IDX PT, R6, R4, 0x1, 0x181f ;  /* 0x00381f0004067f89 */ /* 0x000ea200000e0000 */
[----:B------:R-:W-:-:S03]  /*10910*/  LOP3.LUT R18, R18, 0xf, RZ, 0xc0, !PT ;  /* 0x0000000f12127812 */ /* 0x000fc600078ec0ff */
        /* <DEDUP_REMOVED lines=10> */
[----:B------:R-:W-:-:S05]  /*109c0*/  IADD3 R12, P0, R5, R12, RZ ;  /* 0x0000000c050c7210 */ /* 0x000fca0007f1e0ff */
[----:B------:R-:W-:Y:S01]  /*109d0*/  IMAD.X R13, R4, 0x1, R13, P0 ;  /* 0x00000001040d7824 */ /* 0x000fe200000e060d */
[----:B------:R-:W-:-:S05]  /*109e0*/  IADD3 R20, P0, R5, R10, RZ ;  /* 0x0000000a05147210 */ /* 0x000fca0007f1e0ff */
[----:B------:R-:W-:Y:S01]  /*109f0*/  IMAD.X R21, R4, 0x1, R9, P0 ;  /* 0x0000000104157824 */ /* 0x000fe200000e0609 */
[----:B------:R-:W-:Y:S01]  /*10a00*/  ISETP.NE.U32.AND P0, PT, R0, RZ, PT ;  /* 0x000000ff0000720c */ /* 0x000fe20003f05070 */
[----:B------:R-:W-:-:S05]  /*10a10*/  IMAD.SHL.U32 R9, R203, 0x2, RZ ;  /* 0x00000002cb097824 */ /* 0x000fca00078e00ff */
        /* <DEDUP_REMOVED lines=8> */
.L_x_877:
[----:B------:R-:W-:Y:S01]  /*10aa0*/  LOP3.LUT P0, RZ, R135, 0x1, RZ, 0xc0, !PT ;  /* 0x0000000187ff7812 */ /* 0x000fe2000780c0ff */
[----:B------:R-:W0:-:S12]  /*10ab0*/  LDGDEPBAR ;  /* 0x00000000000079af */ /* 0x000e180000000000 */
[----:B------:R-:W-:Y:S05]  /*10ac0*/  @!P0 BRA `(.L_x_878) ;  /* 0x000030a000008947 */ /* 0x000fea0003800000 */
[----:B------:R-:W-:Y:S01]  /*10ad0*/  SHF.R.S32.HI R0, RZ, 0x1f, R133 ;  /* 0x0000001fff007819 */ /* 0x000fe20000011485 */
[C---:B------:R-:W-:Y:S01]  /*10ae0*/  IMAD.SHL.U32 R211, R145.reuse, 0x2, RZ ;  /* 0x0000000291d37824 */ /* 0x040fe200078e00ff */
[----:B------:R-:W-:Y:S01]  /*10af0*/  MOV R135, 0x20 ;  /* 0x0000002000877802 */ /* 0x000fe20000000f00 */
[----:B------:R-:W-:Y:S01]  /*10b00*/  IMAD.SHL.U32 R204, R144, 0x2, RZ ;  /* 0x0000000290cc7824 */ /* 0x000fe200078e00ff */
[----:B------:R-:W-:Y:S01]  /*10b10*/  LEA.HI R219, R0, R133, RZ, 0x6 ;  /* 0x0000008500db7211 */ /* 0x000fe200078f30ff */
[----:B------:R-:W-:Y:S01]  /*10b20*/  IMAD.MOV.U32 R0, RZ, RZ, R3 ;  /* 0x000000ffff007224 */ /* 0x000fe200078e0003 */
[----:B------:R-:W-:Y:S01]  /*10b30*/  SHF.L.U64.HI R212, R145, 0x1, R148 ;  /* 0x0000000191d47819 */ /* 0x000fe20000010294 */
[----:B------:R-:W-:Y:S01]  /*10b40*/  IMAD.MOV.U32 R133, RZ, RZ, R132 ;  /* 0x000000ffff857224 */ /* 0x000fe200078e0084 */
[----:B------:R-:W-:Y:S01]  /*10b50*/  SHF.L.U64.HI R210, R144, 0x1, R147 ;  /* 0x0000000190d27819 */ /* 0x000fe20000010293 */
[----:B------:R-:W-:Y:S01]  /*10b60*/  IMAD.MOV.U32 R213, RZ, RZ, RZ ;  /* 0x000000ffffd57224 */ /* 0x000fe200078e00ff */
[----:B------:R-:W-:Y:S01]  /*10b70*/  IADD3 R134, R190, R189, RZ ;  /* 0x000000bdbe867210 */ /* 0x000fe20007ffe0ff */
[----:B------:R-:W-:Y:S01]  /*10b80*/  UMOV UR5, 0x1 ;  /* 0x0000000100057882 */ /* 0x000fe20000000000 */
[----:B------:R-:W-:-:S02]  /*10b90*/  SEL R135, R135, 0xffffffe0, !P1 ;  /* 0xffffffe087877807 */ /* 0x000fc40004800000 */
[----:B------:R-:W-:Y:S02]  /*10ba0*/  LEA.HI.SX32 R219, R219, 0xfffffffe, 0x1a ;  /* 0xfffffffedbdb7811 */ /* 0x000fe400078fd2ff */
.L_x_881:
        /* <DEDUP_REMOVED lines=23> */
[----:B------:R-:W-:Y:S01]  /*10d20*/  IADD3 R14, -R4, 0x10, RZ ;  /* 0x00000010040e7810 */ /* 0x000fe20007ffe1ff */
[----:B------:R-:W-:Y:S01]  /*10d30*/  IMAD R3, R202, c[0x0][0x20c], R3 ;  /* 0x00008300ca037a24 */ /* 0x000fe200078e0203 */
[----:B------:R-:W-:Y:S01]  /*10d40*/  ISETP.NE.U32.AND P2, PT, R4, RZ, PT ;  /* 0x000000ff0400720c */ /* 0x000fe20003f45070 */
[----:B------:R-:W-:Y:S01]  /*10d50*/  IMAD R5, R201, c[0x0][0x21c], R5 ;  /* 0x00008700c9057a24 */ /* 0x000fe200078e0205 */
[----:B------:R-:W-:Y:S01]  /*10d60*/  LOP3.LUT R14, R14, 0xf, RZ, 0xc0, !PT ;  /* 0x0000000f0e0e7812 */ /* 0x000fe200078ec0ff */
[----:B------:R-:W-:Y:S02]  /*10d70*/  IMAD.IADD R7, R7, 0x1, R3 ;  /* 0x0000000107077824 */ /* 0x000fe400078e0203 */
[----:B------:R-:W-:Y:S02]  /*10d80*/  IMAD R3, R192, c[0x0][0x210], RZ ;  /* 0x00008400c0037a24 */ /* 0x000fe400078e02ff */
[----:B------:R-:W-:Y:S05]  /*10d90*/  IMAD.WIDE.U32 R6, R201, c[0x0][0x218], R6 ;  /* 0x00008600c9067a25 */ /* 0x000fea00078e0006 */
[----:B------:R-:W-:Y:S04]  /*10da0*/  IADD3 R3, P0, R3, R6, RZ ;  /* 0x0000000603037210 */ /* 0x000fe80007f1e0ff */
[----:B------:R-:W-:Y:S02]  /*10db0*/  IADD3.X R2, R196, R7, R5, P0, !PT ;  /* 0x00000007c4027210 */ /* 0x000fe400007fe405 */
[C---:B------:R-:W-:Y:S04]  /*10dc0*/  LEA R10, P0, R3.reuse, c[0x0][0x1f8], 0x1 ;  /* 0x00007e00030a7a11 */ /* 0x040fe800078008ff */
[----:B------:R-:W-:Y:S01]  /*10dd0*/  LEA.HI.X R8, R3, c[0x0][0x1fc], R2, 0x1, P0 ;  /* 0x00007f0003087a11 */ /* 0x000fe200000f0c02 */
[----:B------:R-:W1:Y:S01]  /*10de0*/  SHFL.IDX PT, R7, R10, 0x1, 0x181f ;  /* 0x00381f000a077f89 */ /* 0x000e6200000e0000 */
[----:B------:R-:W-:Y:S02]  /*10df0*/  SEL R3, RZ, 0x10, P4 ;  /* 0x00000010ff037807 */ /* 0x000fe40002000000 */
[----:B------:R-:W-:Y:S01]  /*10e00*/  SEL R2, RZ, 0x10, P6 ;  /* 0x00000010ff027807 */ /* 0x000fe20003000000 */
[----:B------:R-:W5:Y:S01]  /*10e10*/  SHFL.IDX PT, R9, R8, 0x1, 0x181f ;  /* 0x00381f0008097f89 */ /* 0x000f6200000e0000 */
[----:B------:R-:W-:Y:S02]  /*10e20*/  IADD3 R6, -R3, 0x10, RZ ;  /* 0x0000001003067810 */ /* 0x000fe40007ffe1ff */
[----:B------:R-:W-:Y:S01]  /*10e30*/  IADD3 R5, -R2, 0x10, RZ ;  /* 0x0000001002057810 */ /* 0x000fe20007ffe1ff */
[----:B------:R-:W2:Y:S01]  /*10e40*/  SHFL.IDX PT, R11, R10, RZ, 0x181f ;  /* 0x00181fff0a0b7589 */ /* 0x000ea200000e0000 */
[----:B------:R-:W-:Y:S02]  /*10e50*/  LOP3.LUT R6, R6, 0xf, RZ, 0xc0, !PT ;  /* 0x0000000f06067812 */ /* 0x000fe400078ec0ff */
[----:B------:R-:W-:Y:S01]  /*10e60*/  LOP3.LUT R5, R5, 0xf, RZ, 0xc0, !PT ;  /* 0x0000000f05057812 */ /* 0x000fe200078ec0ff */
[----:B------:R4:W3:Y:S01]  /*10e70*/  SHFL.IDX PT, R13, R8, RZ, 0x181f ;  /* 0x00181fff080d7589 */ /* 0x0008e200000e0000 */
[----:B-1----:R-:W-:Y:S04]  /*10e80*/  IADD3 R14, P1, P0, R14, R7, R208 ;  /* 0x000000070e0e7210 */ /* 0x002fe8000783e0d0 */
[----:B-----5:R-:W-:Y:S02]  /*10e90*/  IADD3.X R15, RZ, R9, R209, P1, P0 ;  /* 0x00000009ff0f7210 */ /* 0x020fe40000fe04d1 */
[----:B------:R-:W-:Y:S04]  /*10ea0*/  IADD3 R16, P1, P0, R6, R7, R211 ;  /* 0x0000000706107210 */ /* 0x000fe8000783e0d3 */
[----:B------:R-:W-:Y:S02]  /*10eb0*/  IADD3.X R17, RZ, R9, R212, P1, P0 ;  /* 0x00000009ff117210 */ /* 0x000fe40000fe04d4 */
[----:B------:R-:W-:Y:S01]  /*10ec0*/  IADD3 R6, P1, P0, R5, R7, R204 ;  /* 0x0000000705067210 */ /* 0x000fe2000783e0cc */
[----:B------:R-:W-:Y:S03]  /*10ed0*/  IMAD R5, R213, 0x6000, R200 ;  /* 0x00006000d5057824 */ /* 0x000fe600078e02c8 */
[----:B------:R-:W-:Y:S02]  /*10ee0*/  IADD3.X R7, RZ, R9, R210, P1, P0 ;  /* 0x00000009ff077210 */ /* 0x000fe40000fe04d2 */
[----:B--2---:R-:W-:Y:S02]  /*10ef0*/  IADD3 R18, P1, R208, R11, RZ ;  /* 0x0000000bd0127210 */ /* 0x004fe40007f3e0ff */
[----:B----4-:R-:W-:Y:S03]  /*10f00*/  IADD3 R8, P0, R11, R211, RZ ;  /* 0x000000d30b087210 */ /* 0x010fe60007f1e0ff */
[----:B---3--:R-:W-:Y:S01]  /*10f10*/  IMAD.X R19, R209, 0x1, R13, P1 ;  /* 0x00000001d1137824 */ /* 0x008fe200008e060d */
[----:B------:R-:W-:Y:S01]  /*10f20*/  ISETP.NE.U32.AND P1, PT, R3, RZ, PT ;  /* 0x000000ff0300720c */ /* 0x000fe20003f25070 */
[----:B------:R-:W-:Y:S01]  /*10f30*/  IMAD.X R9, R13, 0x1, R212, P0 ;  /* 0x000000010d097824 */ /* 0x000fe200000e06d4 */
        /* <DEDUP_REMOVED lines=9> */
.L_x_879:
[C---:B-1-34-:R-:W-:Y:S01]  /*10fd0*/  HMMA.16816.F32 R4, R136.reuse, R140, RZ ;  /* 0x0000008c8804723c */ /* 0x05afe200000018ff */
[----:B------:R-:W-:Y:S02]  /*10fe0*/  LDSM.16.M88.4 R172, [R193+0xe900] ;  /* 0x00e90000c1ac783b */ /* 0x000fe40000000200 */
[----:B------:R-:W-:Y:S02]  /*10ff0*/  ISETP.GE.AND P0, PT, R219, 0x2, PT ;  /* 0x00000002db00780c */ /* 0x000fe40003f06270 */
[CC--:B------:R-:W-:Y:S02]  /*11000*/  IADD3 R2, R188.reuse, R132.reuse, RZ ;  /* 0x00000084bc027210 */ /* 0x0c0fe40007ffe0ff */
[----:B------:R-:W-:Y:S01]  /*11010*/  IADD3 R3, R188, R193, RZ ;  /* 0x000000c1bc037210 */ /* 0x000fe20007ffe0ff */
[C---:B------:R-:W-:Y:S01]  /*11020*/  HMMA.16816.F32 R8, R136.reuse, R142, RZ ;  /* 0x0000008e8808723c */ /* 0x040fe200000018ff */
[----:B------:R-:W-:Y:S01]  /*11030*/  LDSM.16.M88.4 R140, [R187] ;  /* 0x00000000bb8c783b */ /* 0x000fe20000000200 */
[----:B------:R-:W-:Y:S02]  /*11040*/  ISETP.GE.AND P1, PT, R213, 0x1, PT ;  /* 0x00000001d500780c */ /* 0x000fe40003f26270 */
        /* <DEDUP_REMOVED lines=8> */
[----:B------:R-:W-:Y:S07]  /*110d0*/  LDSM.16.M88.4 R176, [R2+0xe100] ;  /* 0x00e1000002b0783b */ /* 0x000fee0000000200 */
[C---:B------:R-:W-:Y:S01]  /*110e0*/  HMMA.16816.F32 R24, R136.reuse, R26, RZ ;  /* 0x0000001a8818723c */ /* 0x040fe200000018ff */
[----:B------:R-:W-:Y:S07]  /*110f0*/  LDSM.16.M88.4 R180, [R191+UR4+0x10100] ;  /* 0x01010004bfb4783b */ /* 0x000fee0008000200 */
[C---:B------:R-:W-:Y:S01]  /*11100*/  HMMA.16816.F32 R28, R136.reuse, R32, RZ ;  /* 0x00000020881c723c */ /* 0x040fe200000018ff */
[----:B------:R-:W0:Y:S07]  /*11110*/  LDGDEPBAR ;  /* 0x00000000000079af */ /* 0x000e2e0000000000 */
[----:B------:R-:W-:Y:S01]  /*11120*/  HMMA.16816.F32 R32, R136, R34, RZ ;  /* 0x000000228820723c */ /* 0x000fe200000018ff */
[----:B------:R-:W3:Y:S07]  /*11130*/  LDSM.16.M88.4 R136, [R2+0xc900] ;  /* 0x00c900000288783b */ /* 0x000eee0000000200 */
[C---:B------:R-:W-:Y:S08]  /*11140*/  HMMA.16816.F32 R4, R148.reuse, R152, R4 ;  /* 0x000000989404723c */ /* 0x040ff00000001804 */
[C---:B------:R-:W-:Y:S01]  /*11150*/  HMMA.16816.F32 R8, R148.reuse, R154, R8 ;  /* 0x0000009a9408723c */ /* 0x040fe20000001808 */
[----:B------:R-:W4:Y:S07]  /*11160*/  LDSM.16.M88.4 R152, [R2+0xd100] ;  /* 0x00d100000298783b */ /* 0x000f2e0000000200 */
[C---:B------:R-:W-:Y:S08]  /*11170*/  HMMA.16816.F32 R12, R148.reuse, R156, R12 ;  /* 0x0000009c940c723c */ /* 0x040ff0000000180c */
[C---:B------:R-:W-:Y:S01]  /*11180*/  HMMA.16816.F32 R16, R148.reuse, R158, R16 ;  /* 0x0000009e9410723c */ /* 0x040fe20000001810 */
[----:B------:R-:W5:Y:S07]  /*11190*/  LDSM.16.M88.4 R156, [R2+0xd900] ;  /* 0x00d90000029c783b */ /* 0x000f6e0000000200 */
[C---:B------:R-:W-:Y:S08]  /*111a0*/  HMMA.16816.F32 R20, R148.reuse, R160, R20 ;  /* 0x000000a09414723c */ /* 0x040ff00000001814 */
[C---:B------:R-:W-:Y:S01]  /*111b0*/  HMMA.16816.F32 R24, R148.reuse, R162, R24 ;  /* 0x000000a29418723c */ /* 0x040fe20000001818 */
[----:B------:R-:W2:Y:S07]  /*111c0*/  LDSM.16.M88.4 R160, [R186] ;  /* 0x00000000baa0783b */ /* 0x000eae0000000200 */
[C---:B------:R-:W-:Y:S08]  /*111d0*/  HMMA.16816.F32 R28, R148.reuse, R164, R28 ;  /* 0x000000a4941c723c */ /* 0x040ff0000000181c */
[----:B------:R-:W-:Y:S01]  /*111e0*/  HMMA.16816.F32 R32, R148, R166, R32 ;  /* 0x000000a69420723c */ /* 0x000fe20000001820 */
[----:B------:R-:W2:Y:S07]  /*111f0*/  LDSM.16.M88.4 R148, [R3+0xc900] ;  /* 0x00c900000394783b */ /* 0x000eae0000000200 */
[C---:B-1----:R-:W-:Y:S01]  /*11200*/  HMMA.16816.F32 R4, R140.reuse, R144, R4 ;  /* 0x000000908c04723c */ /* 0x042fe20000001804 */
[----:B------:R-:W-:Y:S07]  /*11210*/  LDSM.16.M88.4 R164, [R191+UR4+0xf900] ;  /* 0x00f90004bfa4783b */ /* 0x000fee0008000200 */
[C---:B------:R-:W-:Y:S01]  /*11220*/  HMMA.16816.F32 R8, R140.reuse, R146, R8 ;  /* 0x000000928c08723c */ /* 0x040fe20000001808 */
[----:B------:R-:W1:Y:S07]  /*11230*/  LDSM.16.M88.4 R144, [R3+0xd100] ;  /* 0x00d100000390783b */ /* 0x000e6e0000000200 */
[C---:B---3--:R-:W-:Y:S08]  /*11240*/  HMMA.16816.F32 R12, R140.reuse, R136, R12 ;  /* 0x000000888c0c723c */ /* 0x048ff0000000180c */
[C---:B------:R-:W-:Y:S01]  /*11250*/  HMMA.16816.F32 R16, R140.reuse, R138, R16 ;  /* 0x0000008a8c10723c */ /* 0x040fe20000001810 */
[----:B------:R-:W3:Y:S07]  /*11260*/  LDSM.16.M88.4 R136, [R3+0xd900] ;  /* 0x00d900000388783b */ /* 0x000eee0000000200 */
[C---:B----4-:R-:W-:Y:S08]  /*11270*/  HMMA.16816.F32 R20, R140.reuse, R152, R20 ;  /* 0x000000988c14723c */ /* 0x050ff00000001814 */
[C---:B------:R-:W-:Y:S01]  /*11280*/  HMMA.16816.F32 R24, R140.reuse, R154, R24 ;  /* 0x0000009a8c18723c */ /* 0x040fe20000001818 */
[----:B------:R-:W-:Y:S07]  /*11290*/  LDSM.16.M88.4 R152, [R191+UR4+0xe100] ;  /* 0x00e10004bf98783b */ /* 0x000fee0008000200 */
[C---:B-----5:R-:W-:Y:S08]  /*112a0*/  HMMA.16816.F32 R28, R140.reuse, R156, R28 ;  /* 0x0000009c8c1c723c */ /* 0x060ff0000000181c */
[----:B------:R-:W-:Y:S01]  /*112b0*/  HMMA.16816.F32 R32, R140, R158, R32 ;  /* 0x0000009e8c20723c */ /* 0x000fe20000001820 */
[----:B------:R-:W4:Y:S07]  /*112c0*/  LDSM.16.M88.4 R140, [R190+0x4000] ;  /* 0x00400000be8c783b */ /* 0x000f2e0000000200 */
[C---:B--2---:R-:W-:Y:S01]  /*112d0*/  HMMA.16816.F32 R4, R160.reuse, R168, R4 ;  /* 0x000000a8a004723c */ /* 0x044fe20000001804 */
[----:B------:R-:W2:Y:S07]  /*112e0*/  LDSM.16.M88.4 R156, [R191+UR4+0xe900] ;  /* 0x00e90004bf9c783b */ /* 0x000eae0008000200 */
[C---:B------:R-:W-:Y:S01]  /*112f0*/  HMMA.16816.F32 R8, R160.reuse, R170, R8 ;  /* 0x000000aaa008723c */ /* 0x040fe20000001808 */
[----:B------:R-:W-:Y:S07]  /*11300*/  LDSM.16.M88.4 R168, [R193+0xe100] ;  /* 0x00e10000c1a8783b */ /* 0x000fee0000000200 */
[C---:B------:R-:W-:Y:S08]  /*11310*/  HMMA.16816.F32 R12, R160.reuse, R148, R12 ;  /* 0x00000094a00c723c */ /* 0x040ff0000000180c */
[C---:B------:R-:W-:Y:S01]  /*11320*/  HMMA.16816.F32 R16, R160.reuse, R150, R16 ;  /* 0x00000096a010723c */ /* 0x040fe20000001810 */
[----:B------:R-:W5:Y:S07]  /*11330*/  LDSM.16.M88.4 R148, [R191+UR4+0xf100] ;  /* 0x00f10004bf94783b */ /* 0x000f6e0008000200 */
        /* <DEDUP_REMOVED lines=10> */
[C---:B--2---:R-:W-:Y:S08]  /*113e0*/  HMMA.16816.F32 R12, R140.reuse, R156, R12 ;  /* 0x0000009c8c0c723c */ /* 0x044ff0000000180c */
[C---:B------:R-:W-:Y:S01]  /*113f0*/  HMMA.16816.F32 R16, R140.reuse, R158, R16 ;  /* 0x0000009e8c10723c */ /* 0x040fe20000001810 */
[----:B------:R-:W-:Y:S07]  /*11400*/  LDSM.16.M88.4 R156, [R2+0xf900] ;  /* 0x00f90000029c783b */ /* 0x000fee0000000200 */
[C---:B-----5:R-:W-:Y:S08]  /*11410*/  HMMA.16816.F32 R20, R140.reuse, R148, R20 ;  /* 0x000000948c14723c */ /* 0x060ff00000001814 */
        /* <DEDUP_REMOVED lines=99> */
[----:B------:R-:W-:Y:S01]  /*11a50*/  FMUL.FTZ R180, R15, c[0x0][0x320] ;  /* 0x0000c8000fb47a20 */ /* 0x000fe20000410000 */
[----:B------:R-:W-:Y:S01]  /*11a60*/  LDSM.16.MT88.4 R140, [R184+UR4+0x2900] ;  /* 0x00290004b88c783b */ /* 0x000fe20008004200 */
[C---:B-1----:R-:W-:Y:S03]  /*11a70*/  HMMA.16816.F32 R28, R172.reuse, R136, R28 ;  /* 0x00000088ac1c723c */ /* 0x042fe6000000181c */
[----:B------:R-:W-:Y:S02]  /*11a80*/  FMUL.FTZ R181, R16, c[0x0][0x320] ;  /* 0x0000c80010b57a20 */ /* 0x000fe40000410000 */
[----:B------:R-:W-:Y:S02]  /*11a90*/  FMUL.FTZ R167, R17, c[0x0][0x320] ;  /* 0x0000c80011a77a20 */ /* 0x000fe40000410000 */
[----:B------:R-:W1:Y:S01]  /*11aa0*/  MUFU.TANH R169, R169 ;  /* 0x000000a900a97308 */ /* 0x000e620000002400 */
[----:B------:R-:W-:Y:S01]  /*11ab0*/  HMMA.16816.F32 R32, R172, R138, R32 ;  /* 0x0000008aac20723c */ /* 0x000fe20000001820 */
[----:B------:R-:W-:Y:S03]  /*11ac0*/  LDSM.16.MT88.4 R144, [R185+UR4+0x3900] ;  /* 0x00390004b990783b */ /* 0x000fe60008004200 */
[----:B------:R-:W-:Y:S02]  /*11ad0*/  FMUL.FTZ R214, R18, c[0x0][0x320] ;  /* 0x0000c80012d67a20 */ /* 0x000fe40000410000 */
        /* <DEDUP_REMOVED lines=56> */
[----:B-1----:R-:W-:Y:S02]  /*11e60*/  FMNMX.FTZ R2, R161, R2, !PT ;  /* 0x00000002a1027209 */ /* 0x002fe40007810000 */
[----:B------:R-:W-:Y:S07]  /*11e70*/  IADD3 R24, R185, UR4, RZ ;  /* 0x00000004b9187c10 */ /* 0x000fee000fffe0ff */
        /* <DEDUP_REMOVED lines=13> */
[----:B---3--:R-:W-:Y:S01]  /*11f50*/  FMNMX.FTZ R3, R154, R3, !PT ;  /* 0x000000039a037209 */ /* 0x008fe20007810000 */
[----:B------:R-:W-:Y:S08]  /*11f60*/  LDSM.16.MT88.4 R28, [R184+UR4+0x100] ;  /* 0x00010004b81c783b */ /* 0x000ff00008004200 */
        /* <DEDUP_REMOVED lines=49> */
[----:B------:R-:W-:Y:S02]  /*12280*/  FMUL.FTZ R33, R2, R101 ;  /* 0x0000006502217220 */ /* 0x000fe40000410000 */
[--C-:B------:R-:W-:Y:S01]  /*12290*/  FFMA.FTZ R216, R163, c[0x0][0x2d0], -R152.reuse ;  /* 0x0000b400a3d87a23 */ /* 0x100fe20000010898 */
[----:B---3--:R-:W-:Y:S01]  /*122a0*/  F2FP.PACK_AB R128, R175, R176 ;  /* 0x000000b0af80723e */ /* 0x008fe200000000ff */
[--C-:B------:R-:W-:Y:S02]  /*122b0*/  FFMA.FTZ R218, R164, c[0x0][0x2d0], -R149.reuse ;  /* 0x0000b400a4da7a23 */ /* 0x100fe40000010895 */
[--C-:B------:R-:W-:Y:S02]  /*122c0*/  FFMA.FTZ R221, R162, c[0x0][0x2d0], -R149.reuse ;  /* 0x0000b400a2dd7a23 */ /* 0x100fe40000010895 */
[--C-:B------:R-:W-:Y:S01]  /*122d0*/  FFMA.FTZ R222, R160, c[0x0][0x2d0], -R149.reuse ;  /* 0x0000b400a0de7a23 */ /* 0x100fe20000010895 */
[----:B------:R-:W3:Y:S01]  /*122e0*/  MUFU.EX2 R173, R173 ;  /* 0x000000ad00ad7308 */ /* 0x000ee20000000800 */
[----:B------:R-:W-:Y:S01]  /*122f0*/  LDSM.16.MT88.4 R160, [R185+UR4+0x5900] ;  /* 0x00590004b9a0783b */ /* 0x000fe20008004200 */
[--C-:B------:R-:W-:Y:S02]  /*12300*/  FFMA.FTZ R225, R158, c[0x0][0x2d0], -R149.reuse ;  /* 0x0000b4009ee17a23 */ /* 0x100fe40000010895 */
[C---:B-1----:R-:W-:Y:S02]  /*12310*/  FMUL.FTZ R6, R0.reuse, R130 ;  /* 0x0000008200067220 */ /* 0x042fe40000410000 */
[C---:B------:R-:W-:Y:S02]  /*12320*/  FMUL.FTZ R7, R0.reuse, R131 ;  /* 0x0000008300077220 */ /* 0x040fe40000410000 */
[C---:B------:R-:W-:Y:S02]  /*12330*/  FMUL.FTZ R10, R0.reuse, R126 ;  /* 0x0000007e000a7220 */ /* 0x040fe40000410000 */
[----:B------:R-:W-:Y:S01]  /*12340*/  MUFU.EX2 R172, R172 ;  /* 0x000000ac00ac7308 */ /* 0x000fe20000000800 */
[C---:B------:R-:W-:Y:S02]  /*12350*/  FMUL.FTZ R11, R0.reuse, R127 ;  /* 0x0000007f000b7220 */ /* 0x040fe40000410000 */
[C---:B------:R-:W-:Y:S01]  /*12360*/  FMUL.FTZ R14, R0.reuse, R122 ;  /* 0x0000007a000e7220 */ /* 0x040fe20000410000 */
[----:B------:R-:W-:Y:S01]  /*12370*/  LDSM.16.MT88.4 R124, [R185+UR4+0x2900] ;  /* 0x00290004b97c783b */ /* 0x000fe20008004200 */
[C---:B------:R-:W-:Y:S02]  /*12380*/  FMUL.FTZ R15, R0.reuse, R123 ;  /* 0x0000007b000f7220 */ /* 0x040fe40000410000 */
[C---:B------:R-:W-:Y:S02]  /*12390*/  FMUL.FTZ R18, R0.reuse, R118 ;  /* 0x0000007600127220 */ /* 0x040fe40000410000 */
[C---:B------:R-:W-:Y:S01]  /*123a0*/  FMUL.FTZ R19, R0.reuse, R119 ;  /* 0x0000007700137220 */ /* 0x040fe20000410000 */
[----:B------:R-:W1:Y:S01]  /*123b0*/  MUFU.EX2 R171, R171 ;  /* 0x000000ab00ab7308 */ /* 0x000e620000000800 */
[C---:B------:R-:W-:Y:S01]  /*123c0*/  FMUL.FTZ R34, R0.reuse, R102 ;  /* 0x0000006600227220 */ /* 0x040fe20000410000 */
[----:B------:R-:W-:Y:S01]  /*123d0*/  LDSM.16.MT88.4 R116, [R184+UR4+0x900] ;  /* 0x00090004b874783b */ /* 0x000fe20008004200 */
[----:B------:R-:W-:Y:S01]  /*123e0*/  FMUL.FTZ R35, R0, R103 ;  /* 0x0000006700237220 */ /* 0x000fe20000410000 */
[----:B---3--:R-:W-:Y:S01]  /*123f0*/  F2FP.PACK_AB R130, R173, R174 ;  /* 0x000000aead82723e */ /* 0x008fe200000000ff */
[--C-:B------:R-:W-:Y:S02]  /*12400*/  FFMA.FTZ R224, R157, c[0x0][0x2d0], -R152.reuse ;  /* 0x0000b4009de07a23 */ /* 0x100fe40000010898 */
[--C-:B------:R-:W-:Y:S02]  /*12410*/  FFMA.FTZ R227, R155, c[0x0][0x2d0], -R152.reuse ;  /* 0x0000b4009be37a23 */ /* 0x100fe40000010898 */
[--C-:B------:R-:W-:Y:S01]  /*12420*/  FFMA.FTZ R226, R156, c[0x0][0x2d0], -R149.reuse ;  /* 0x0000b4009ce27a23 */ /* 0x100fe20000010895 */
[----:B------:R-:W-:Y:S01]  /*12430*/  MUFU.EX2 R170, R170 ;  /* 0x000000aa00aa7308 */ /* 0x000fe20000000800 */
[----:B------:R-:W-:Y:S01]  /*12440*/  LDSM.16.MT88.4 R100, [R184+UR4+0x2100] ;  /* 0x00210004b864783b */ /* 0x000fe20008004200 */
[--C-:B------:R-:W-:Y:S02]  /*12450*/  FFMA.FTZ R229, R154, c[0x0][0x2d0], -R149.reuse ;  /* 0x0000b4009ae57a23 */ /* 0x100fe40000010895 */
[--C-:B------:R-:W-:Y:S02]  /*12460*/  FFMA.FTZ R228, R153, c[0x0][0x2d0], -R152.reuse ;  /* 0x0000b40099e47a23 */ /* 0x100fe40000010898 */
[--C-:B------:R-:W-:Y:S02]  /*12470*/  FFMA.FTZ R230, R150, c[0x0][0x2d0], -R149.reuse ;  /* 0x0000b40096e67a23 */ /* 0x100fe40000010895 */
[C---:B------:R-:W-:Y:S02]  /*12480*/  FMUL.FTZ R36, R2.reuse, R36 ;  /* 0x0000002402247220 */ /* 0x040fe40000410000 */
[----:B------:R-:W3:Y:S01]  /*12490*/  MUFU.EX2 R169, R169 ;  /* 0x000000a900a97308 */ /* 0x000ee20000000800 */
[----:B------:R-:W-:Y:S02]  /*124a0*/  FMUL.FTZ R37, R2, R37 ;  /* 0x0000002502257220 */ /* 0x000fe40000410000 */
[C---:B------:R-:W-:Y:S01]  /*124b0*/  FMUL.FTZ R38, R0.reuse, R38 ;  /* 0x0000002600267220 */ /* 0x040fe20000410000 */
[----:B-1----:R-:W-:Y:S01]  /*124c0*/  F2FP.PACK_AB R129, R171, R172 ;  /* 0x000000acab81723e */ /* 0x002fe200000000ff */
[----:B------:R-:W-:Y:S02]  /*124d0*/  FMUL.FTZ R39, R0, R39 ;  /* 0x0000002700277220 */ /* 0x000fe40000410000 */
        /* <DEDUP_REMOVED lines=9> */
[----:B------:R-:W-:Y:S02]  /*12570*/  FMUL.FTZ R47, R0, R47 ;  /* 0x0000002f002f7220 */ /* 0x000fe40000410000 */
[C---:B------:R-:W-:Y:S01]  /*12580*/  FMUL.FTZ R48, R2.reuse, R48 ;  /* 0x0000003002307220 */ /* 0x040fe20000410000 */
[----:B---3--:R-:W-:Y:S01]  /*12590*/  F2FP.PACK_AB R131, R169, R170 ;  /* 0x000000aaa983723e */ /* 0x008fe200000000ff */
[----:B------:R-:W-:Y:S02]  /*125a0*/  FMUL.FTZ R49, R2, R49 ;  /* 0x0000003102317220 */ /* 0x000fe40000410000 */
[C---:B------:R-:W-:Y:S02]  /*125b0*/  FMUL.FTZ R50, R0.reuse, R50 ;  /* 0x0000003200327220 */ /* 0x040fe40000410000 */
[----:B------:R-:W-:Y:S01]  /*125c0*/  FMUL.FTZ R51, R0, R51 ;  /* 0x0000003300337220 */ /* 0x000fe20000410000 */
[----:B------:R-:W-:Y:S01]  /*125d0*/  MUFU.EX2 R218, R218 ;  /* 0x000000da00da7308 */ /* 0x000fe20000000800 */
[C---:B--2---:R-:W-:Y:S05]  /*125e0*/  HMMA.16816.F32 R4, R128.reuse, R20, R4 ;  /* 0x000000148004723c */ /* 0x044fea0000001804 */
[C---:B------:R-:W-:Y:S02]  /*125f0*/  FMUL.FTZ R52, R2.reuse, R52 ;  /* 0x0000003402347220 */ /* 0x040fe40000410000 */
[----:B------:R-:W-:Y:S01]  /*12600*/  FMUL.FTZ R21, R2, R113 ;  /* 0x0000007102157220 */ /* 0x000fe20000410000 */
[C---:B------:R-:W-:Y:S01]  /*12610*/  HMMA.16816.F32 R8, R128.reuse, R22, R8 ;  /* 0x000000168008723c */ /* 0x040fe20000001808 */
[----:B------:R-:W-:Y:S03]  /*12620*/  MUFU.EX2 R221, R221 ;  /* 0x000000dd00dd7308 */ /* 0x000fe60000000800 */
[----:B------:R-:W-:Y:S01]  /*12630*/  IADD3 R20, R184, UR4, RZ ;  /* 0x00000004b8147c10 */ /* 0x000fe2000fffe0ff */
[----:B------:R-:W-:Y:S02]  /*12640*/  FMUL.FTZ R53, R2, R53 ;  /* 0x0000003502357220 */ /* 0x000fe40000410000 */
[----:B------:R-:W-:Y:S01]  /*12650*/  FMUL.FTZ R22, R0, R114 ;  /* 0x0000007200167220 */ /* 0x000fe20000410000 */
[C---:B------:R-:W-:Y:S03]  /*12660*/  HMMA.16816.F32 R12, R128.reuse, R24, R12 ;  /* 0x00000018800c723c */ /* 0x040fe6000000180c */
[----:B------:R-:W-:Y:S01]  /*12670*/  MUFU.EX2 R220, R220 ;  /* 0x000000dc00dc7308 */ /* 0x000fe20000000800 */
[----:B------:R-:W-:Y:S01]  /*12680*/  IADD3 R168, R189, R20, RZ ;  /* 0x00000014bda87210 */ /* 0x000fe20007ffe0ff */
[----:B------:R-:W-:Y:S02]  /*12690*/  FMUL.FTZ R20, R2, R112 ;  /* 0x0000007002147220 */ /* 0x000fe40000410000 */
[----:B------:R-:W-:Y:S01]  /*126a0*/  FMUL.FTZ R23, R0, R115 ;  /* 0x0000007300177220 */ /* 0x000fe20000410000 */
[C---:B------:R-:W-:Y:S01]  /*126b0*/  HMMA.16816.F32 R16, R128.reuse, R26, R16 ;  /* 0x0000001a8010723c */ /* 0x040fe20000001810 */
[----:B------:R-:W1:Y:S03]  /*126c0*/  LDSM.16.MT88.4 R120, [R168+0x100] ;  /* 0x00010000a878783b */ /* 0x000e660000004200 */
[C---:B------:R-:W-:Y:S01]  /*126d0*/  FMUL.FTZ R24, R2.reuse, R108 ;  /* 0x0000006c02187220 */ /* 0x040fe20000410000 */
[----:B------:R-:W-:Y:S01]  /*126e0*/  MUFU.EX2 R223, R223 ;  /* 0x000000df00df7308 */ /* 0x000fe20000000800 */
[----:B------:R-:W-:Y:S02]  /*126f0*/  FMUL.FTZ R25, R2, R109 ;  /* 0x0000006d02197220 */ /* 0x000fe40000410000 */
[C---:B------:R-:W-:Y:S01]  /*12700*/  HMMA.16816.F32 R20, R128.reuse, R28, R20 ;  /* 0x0000001c8014723c */ /* 0x040fe20000001814 */
[----:B------:R-:W2:Y:S03]  /*12710*/  LDSM.16.MT88.4 R112, [R185+UR4+0x2100] ;  /* 0x00210004b970783b */ /* 0x000ea60008004200 */
[C---:B------:R-:W-:Y:S02]  /*12720*/  FMUL.FTZ R26, R0.reuse, R110 ;  /* 0x0000006e001a7220 */ /* 0x040fe40000410000 */
[----:B------:R-:W-:Y:S01]  /*12730*/  FMUL.FTZ R27, R0, R111 ;  /* 0x0000006f001b7220 */ /* 0x000fe20000410000 */
[----:B------:R-:W-:Y:S01]  /*12740*/  MUFU.EX2 R222, R222 ;  /* 0x000000de00de7308 */ /* 0x000fe20000000800 */
[C---:B------:R-:W-:Y:S01]  /*12750*/  FMUL.FTZ R28, R2.reuse, R104 ;  /* 0x00000068021c7220 */ /* 0x040fe20000410000 */
[----:B------:R-:W-:Y:S03]  /*12760*/  LDSM.16.MT88.4 R108, [R168+0x2100] ;  /* 0x00210000a86c783b */ /* 0x000fe60000004200 */
[----:B------:R-:W-:Y:S01]  /*12770*/  FMUL.FTZ R29, R2, R105 ;  /* 0x00000069021d7220 */ /* 0x000fe20000410000 */
[C---:B------:R-:W-:Y:S03]  /*12780*/  HMMA.16816.F32 R24, R128.reuse, R30, R24 ;  /* 0x0000001e8018723c */ /* 0x040fe60000001818 */
[C---:B------:R-:W-:Y:S01]  /*12790*/  FMUL.FTZ R54, R0.reuse, R54 ;  /* 0x0000003600367220 */ /* 0x040fe20000410000 */
[----:B------:R-:W-:Y:S01]  /*127a0*/  LDSM.16.MT88.4 R156, [R168+0x3900] ;  /* 0x00390000a89c783b */ /* 0x000fe20000004200 */
[C---:B------:R-:W-:Y:S01]  /*127b0*/  FMUL.FTZ R55, R0.reuse, R55 ;  /* 0x0000003700377220 */ /* 0x040fe20000410000 */
[----:B------:R-:W-:Y:S01]  /*127c0*/  MUFU.EX2 R225, R225 ;  /* 0x000000e100e17308 */ /* 0x000fe20000000800 */
[C---:B------:R-:W-:Y:S02]  /*127d0*/  FMUL.FTZ R30, R0.reuse, R106 ;  /* 0x0000006a001e7220 */ /* 0x040fe40000410000 */
[----:B------:R-:W-:Y:S03]  /*127e0*/  FMUL.FTZ R31, R0, R107 ;  /* 0x0000006b001f7220 */ /* 0x000fe60000410000 */
[----:B------:R-:W3:Y:S01]  /*127f0*/  LDSM.16.MT88.4 R104, [R133+0x2100] ;  /* 0x002100008568783b */ /* 0x000ee20000004200 */
[C---:B------:R-:W-:Y:S02]  /*12800*/  FMUL.FTZ R56, R2.reuse, R56 ;  /* 0x0000003802387220 */ /* 0x040fe40000410000 */
[----:B------:R-:W-:Y:S01]  /*12810*/  FMUL.FTZ R57, R2, R57 ;  /* 0x0000003902397220 */ /* 0x000fe20000410000 */
[----:B------:R-:W-:Y:S01]  /*12820*/  MUFU.EX2 R224, R224 ;  /* 0x000000e000e07308 */ /* 0x000fe20000000800 */
[C---:B------:R-:W-:Y:S02]  /*12830*/  FMUL.FTZ R58, R0.reuse, R58 ;  /* 0x0000003a003a7220 */ /* 0x040fe40000410000 */
[----:B------:R-:W-:Y:S01]  /*12840*/  FMUL.FTZ R59, R0, R59 ;  /* 0x0000003b003b7220 */ /* 0x000fe20000410000 */
[C---:B-1----:R-:W-:Y:S03]  /*12850*/  HMMA.16816.F32 R28, R128.reuse, R120, R28 ;  /* 0x00000078801c723c */ /* 0x042fe6000000181c */
        /* <DEDUP_REMOVED lines=8> */
[C---:B--2---:R-:W-:Y:S01]  /*128e0*/  HMMA.16816.F32 R36, R128.reuse, R112, R36 ;  /* 0x000000708024723c */ /* 0x044fe20000001824 */
[----:B------:R-:W-:Y:S03]  /*128f0*/  MUFU.EX2 R226, R226 ;  /* 0x000000e200e27308 */ /* 0x000fe60000000800 */
[----:B------:R-:W-:Y:S02]  /*12900*/  FMUL.FTZ R65, R2, R65 ;  /* 0x0000004102417220 */ /* 0x000fe40000410000 */
[C---:B------:R-:W-:Y:S02]  /*12910*/  FMUL.FTZ R66, R0.reuse, R66 ;  /* 0x0000004200427220 */ /* 0x040fe40000410000 */
[C---:B------:R-:W-:Y:S01]  /*12920*/  HMMA.16816.F32 R40, R128.reuse, R114, R40 ;  /* 0x000000728028723c */ /* 0x040fe20000001828 */
[----:B------:R-:W-:Y:S02]  /*12930*/  LDSM.16.MT88.4 R112, [R185+UR4+0x900] ;  /* 0x00090004b970783b */ /* 0x000fe40008004200 */
[----:B------:R-:W-:Y:S01]  /*12940*/  MUFU.EX2 R229, R229 ;  /* 0x000000e500e57308 */ /* 0x000fe20000000800 */
[----:B------:R-:W-:Y:S02]  /*12950*/  FMUL.FTZ R67, R0, R67 ;  /* 0x0000004300437220 */ /* 0x000fe40000410000 */
[C---:B------:R-:W-:Y:S02]  /*12960*/  FMUL.FTZ R68, R2.reuse, R68 ;  /* 0x0000004402447220 */ /* 0x040fe40000410000 */
[C---:B---3--:R-:W-:Y:S04]  /*12970*/  HMMA.16816.F32 R44, R128.reuse, R104, R44 ;  /* 0x00000068802c723c */ /* 0x048fe8000000182c */
[----:B------:R-:W-:Y:S01]  /*12980*/  FMUL.FTZ R69, R2, R69 ;  /* 0x0000004502457220 */ /* 0x000fe20000410000 */
[----:B------:R-:W-:Y:S01]  /*12990*/  MUFU.EX2 R228, R228 ;  /* 0x000000e400e47308 */ /* 0x000fe20000000800 */
[C---:B------:R-:W-:Y:S02]  /*129a0*/  FMUL.FTZ R70, R0.reuse, R70 ;  /* 0x0000004600467220 */ /* 0x040fe40000410000 */
[C---:B------:R-:W-:Y:S01]  /*129b0*/  HMMA.16816.F32 R48, R128.reuse, R106, R48 ;  /* 0x0000006a8030723c */ /* 0x040fe20000001830 */
[----:B------:R-:W1:Y:S03]  /*129c0*/  LDSM.16.MT88.4 R104, [R185+UR4+0x4100] ;  /* 0x00410004b968783b */ /* 0x000e660008004200 */
[----:B------:R-:W-:Y:S02]  /*129d0*/  FMUL.FTZ R71, R0, R71 ;  /* 0x0000004700477220 */ /* 0x000fe40000410000 */
[C---:B------:R-:W-:Y:S01]  /*129e0*/  FMUL.FTZ R72, R2.reuse, R72 ;  /* 0x0000004802487220 */ /* 0x040fe20000410000 */
[----:B------:R-:W-:Y:S01]  /*129f0*/  MUFU.EX2 R230, R230 ;  /* 0x000000e600e67308 */ /* 0x000fe20000000800 */
[C---:B------:R-:W-:Y:S04]  /*12a00*/  HMMA.16816.F32 R52, R128.reuse, R100, R52 ;  /* 0x000000648034723c */ /* 0x040fe80000001834 */
[----:B------:R-:W-:Y:S02]  /*12a10*/  FMUL.FTZ R73, R2, R73 ;  /* 0x0000004902497220 */ /* 0x000fe40000410000 */
[C---:B------:R-:W-:Y:S02]  /*12a20*/  FMUL.FTZ R74, R0.reuse, R74 ;  /* 0x0000004a004a7220 */ /* 0x040fe40000410000 */
[C---:B------:R-:W-:Y:S01]  /*12a30*/  HMMA.16816.F32 R56, R128.reuse, R102, R56 ;  /* 0x000000668038723c */ /* 0x040fe20000001838 */
[----:B------:R-:W2:Y:S03]  /*12a40*/  LDSM.16.MT88.4 R100, [R133+0x4100] ;  /* 0x004100008564783b */ /* 0x000ea60000004200 */
[----:B------:R-:W-:Y:S02]  /*12a50*/  FMUL.FTZ R75, R0, R75 ;  /* 0x0000004b004b7220 */ /* 0x000fe40000410000 */
[C---:B------:R-:W-:Y:S02]  /*12a60*/  FMUL.FTZ R84, R2.reuse, R84 ;  /* 0x0000005402547220 */ /* 0x040fe40000410000 */
[C---:B------:R-:W-:Y:S04]  /*12a70*/  HMMA.16816.F32 R60, R128.reuse, R108, R60 ;  /* 0x0000006c803c723c */ /* 0x040fe8000000183c */
[----:B------:R-:W-:Y:S02]  /*12a80*/  FMUL.FTZ R85, R2, R85 ;  /* 0x0000005502557220 */ /* 0x000fe40000410000 */
[C---:B------:R-:W-:Y:S02]  /*12a90*/  FMUL.FTZ R86, R0.reuse, R86 ;  /* 0x0000005600567220 */ /* 0x040fe40000410000 */
[C---:B------:R-:W-:Y:S01]  /*12aa0*/  HMMA.16816.F32 R64, R128.reuse, R110, R64 ;  /* 0x0000006e8040723c */ /* 0x040fe20000001840 */
[----:B------:R-:W3:Y:S03]  /*12ab0*/  LDSM.16.MT88.4 R108, [R184+UR4+0x4100] ;  /* 0x00410004b86c783b */ /* 0x000ee60008004200 */
[----:B------:R-:W-:Y:S02]  /*12ac0*/  FMUL.FTZ R87, R0, R87 ;  /* 0x0000005700577220 */ /* 0x000fe40000410000 */
[--C-:B------:R-:W-:Y:S02]  /*12ad0*/  FFMA.FTZ R177, R177, c[0x0][0x2d0], -R152.reuse ;  /* 0x0000b400b1b17a23 */ /* 0x100fe40000010898 */
[--C-:B------:R-:W-:Y:S01]  /*12ae0*/  FFMA.FTZ R178, R179, c[0x0][0x2d0], -R152.reuse ;  /* 0x0000b400b3b27a23 */ /* 0x100fe20000010898 */
[C---:B-1----:R-:W-:Y:S03]  /*12af0*/  HMMA.16816.F32 R68, R128.reuse, R104, R68 ;  /* 0x000000688044723c */ /* 0x042fe60000001844 */
[--C-:B------:R-:W-:Y:S01]  /*12b00*/  FFMA.FTZ R179, R182, c[0x0][0x2d0], -R149.reuse ;  /* 0x0000b400b6b37a23 */ /* 0x100fe20000010895 */
[----:B------:R-:W-:Y:S01]  /*12b10*/  MUFU.EX2 R177, R177 ;  /* 0x000000b100b17308 */ /* 0x000fe20000000800 */
[--C-:B------:R-:W-:Y:S02]  /*12b20*/  FFMA.FTZ R182, R167, c[0x0][0x2d0], -R152.reuse ;  /* 0x0000b400a7b67a23 */ /* 0x100fe40000010898 */
[--C-:B------:R-:W-:Y:S01]  /*12b30*/  FFMA.FTZ R180, R180, c[0x0][0x2d0], -R149.reuse ;  /* 0x0000b400b4b47a23 */ /* 0x100fe20000010895 */
[C---:B------:R-:W-:Y:S01]  /*12b40*/  HMMA.16816.F32 R72, R128.reuse, R106, R72 ;  /* 0x0000006a8048723c */ /* 0x040fe20000001848 */
[----:B------:R-:W1:Y:S03]  /*12b50*/  LDSM.16.MT88.4 R104, [R168+0x4100] ;  /* 0x00410000a868783b */ /* 0x000e660000004200 */
[C---:B------:R-:W-:Y:S02]  /*12b60*/  FMUL.FTZ R76, R2.reuse, R76 ;  /* 0x0000004c024c7220 */ /* 0x040fe40000410000 */
[----:B------:R-:W-:Y:S01]  /*12b70*/  FMUL.FTZ R77, R2, R77 ;  /* 0x0000004d024d7220 */ /* 0x000fe20000410000 */
[----:B------:R-:W4:Y:S01]  /*12b80*/  MUFU.EX2 R178, R178 ;  /* 0x000000b200b27308 */ /* 0x000f220000000800 */
[C---:B------:R-:W-:Y:S04]  /*12b90*/  FMUL.FTZ R78, R0.reuse, R78 ;  /* 0x0000004e004e7220 */ /* 0x040fe80000410000 */
[----:B------:R-:W-:Y:S02]  /*12ba0*/  FMUL.FTZ R79, R0, R79 ;  /* 0x0000004f004f7220 */ /* 0x000fe40000410000 */
[--C-:B------:R-:W-:Y:S02]  /*12bb0*/  FFMA.FTZ R181, R181, c[0x0][0x2d0], -R152.reuse ;  /* 0x0000b400b5b57a23 */ /* 0x100fe40000010898 */
[----:B------:R-:W-:Y:S01]  /*12bc0*/  FFMA.FTZ R152, R151, c[0x0][0x2d0], -R152 ;  /* 0x0000b40097987a23 */ /* 0x000fe20000010898 */
[----:B------:R-:W-:Y:S01]  /*12bd0*/  MUFU.EX2 R179, R179 ;  /* 0x000000b300b37308 */ /* 0x000fe20000000800 */
[--C-:B------:R-:W-:Y:S01]  /*12be0*/  FFMA.FTZ R183, R214, c[0x0][0x2d0], -R149.reuse ;  /* 0x0000b400d6b77a23 */ /* 0x100fe20000010895 */
[C---:B--2---:R-:W-:Y:S03]  /*12bf0*/  HMMA.16816.F32 R76, R128.reuse, R100, R76 ;  /* 0x00000064804c723c */ /* 0x044fe6000000184c */
[C---:B------:R-:W-:Y:S02]  /*12c00*/  FMUL.FTZ R80, R2.reuse, R80 ;  /* 0x0000005002507220 */ /* 0x040fe40000410000 */
[----:B------:R-:W-:Y:S02]  /*12c10*/  FMUL.FTZ R81, R2, R81 ;  /* 0x0000005102517220 */ /* 0x000fe40000410000 */
[C---:B------:R-:W-:Y:S01]  /*12c20*/  FMUL.FTZ R82, R0.reuse, R82 ;  /* 0x0000005200527220 */ /* 0x040fe20000410000 */
[----:B------:R-:W2:Y:S01]  /*12c30*/  MUFU.EX2 R180, R180 ;  /* 0x000000b400b47308 */ /* 0x000ea20000000800 */
[----:B------:R-:W-:Y:S03]  /*12c40*/  FMUL.FTZ R83, R0, R83 ;  /* 0x0000005300537220 */ /* 0x000fe60000410000 */
[--C-:B------:R-:W-:Y:S01]  /*12c50*/  FFMA.FTZ R214, R166, c[0x0][0x2d0], -R149.reuse ;  /* 0x0000b400a6d67a23 */ /* 0x100fe20000010895 */
[----:B----4-:R-:W-:Y:S01]  /*12c60*/  F2FP.PACK_AB R100, R178, R177 ;  /* 0x000000b1b264723e */ /* 0x010fe200000000ff */
[----:B------:R-:W-:Y:S01]  /*12c70*/  LDSM.16.MT88.4 R164, [R133+0x5900] ;  /* 0x0059000085a4783b */ /* 0x000fe20000004200 */
[----:B------:R-:W-:Y:S01]  /*12c80*/  FFMA.FTZ R149, R148, c[0x0][0x2d0], -R149 ;  /* 0x0000b40094957a23 */ /* 0x000fe20000010895 */
[C---:B------:R-:W-:Y:S02]  /*12c90*/  HMMA.16816.F32 R80, R128.reuse, R102, R80 ;  /* 0x000000668050723c */ /* 0x040fe40000001850 */
[----:B------:R4:W-:Y:S01]  /*12ca0*/  MUFU.EX2 R231, R152 ;  /* 0x0000009800e77308 */ /* 0x0009e20000000800 */
[C---:B------:R-:W-:Y:S02]  /*12cb0*/  FMUL.FTZ R88, R2.reuse, R88 ;  /* 0x0000005802587220 */ /* 0x040fe40000410000 */
[----:B------:R-:W-:Y:S02]  /*12cc0*/  FMUL.FTZ R89, R2, R89 ;  /* 0x0000005902597220 */ /* 0x000fe40000410000 */
[C---:B------:R-:W-:Y:S01]  /*12cd0*/  FMUL.FTZ R90, R0.reuse, R90 ;  /* 0x0000005a005a7220 */ /* 0x040fe20000410000 */
[C---:B---3--:R-:W-:Y:S04]  /*12ce0*/  HMMA.16816.F32 R84, R128.reuse, R108, R84 ;  /* 0x0000006c8054723c */ /* 0x048fe80000001854 */
[----:B------:R-:W-:Y:S01]  /*12cf0*/  FMUL.FTZ R91, R0, R91 ;  /* 0x0000005b005b7220 */ /* 0x000fe20000410000 */
[----:B------:R-:W-:Y:S01]  /*12d00*/  MUFU.EX2 R181, R181 ;  /* 0x000000b500b57308 */ /* 0x000fe20000000800 */
[C---:B------:R-:W-:Y:S02]  /*12d10*/  FMUL.FTZ R92, R2.reuse, R92 ;  /* 0x0000005c025c7220 */ /* 0x040fe40000410000 */
[----:B------:R-:W-:Y:S01]  /*12d20*/  FMUL.FTZ R93, R2, R93 ;  /* 0x0000005d025d7220 */ /* 0x000fe20000410000 */
[----:B--2---:R-:W-:Y:S02]  /*12d30*/  F2FP.PACK_AB R101, R180, R179 ;  /* 0x000000b3b465723e */ /* 0x004fe400000000ff */
[C---:B------:R-:W-:Y:S01]  /*12d40*/  HMMA.16816.F32 R88, R128.reuse, R110, R88 ;  /* 0x0000006e8058723c */ /* 0x040fe20000001858 */
[----:B------:R-:W2:Y:S02]  /*12d50*/  LDSM.16.MT88.4 R108, [R133+0x900] ;  /* 0x00090000856c783b */ /* 0x000ea40000004200 */
[C---:B------:R-:W-:Y:S01]  /*12d60*/  FMUL.FTZ R94, R0.reuse, R94 ;  /* 0x0000005e005e7220 */ /* 0x040fe20000410000 */
[----:B------:R-:W3:Y:S01]  /*12d70*/  MUFU.EX2 R182, R182 ;  /* 0x000000b600b67308 */ /* 0x000ee20000000800 */
[----:B------:R-:W-:Y:S02]  /*12d80*/  FMUL.FTZ R95, R0, R95 ;  /* 0x0000005f005f7220 */ /* 0x000fe40000410000 */
[C---:B------:R-:W-:Y:S02]  /*12d90*/  FMUL.FTZ R96, R2.reuse, R96 ;  /* 0x0000006002607220 */ /* 0x040fe40000410000 */
[----:B----4-:R-:W-:Y:S03]  /*12da0*/  LDSM.16.MT88.4 R152, [R184+UR4+0x3900] ;  /* 0x00390004b898783b */ /* 0x010fe60008004200 */
[C---:B-1----:R-:W-:Y:S02]  /*12db0*/  HMMA.16816.F32 R92, R128.reuse, R104, R92 ;  /* 0x00000068805c723c */ /* 0x042fe4000000185c */
[----:B------:R-:W-:Y:S01]  /*12dc0*/  MUFU.EX2 R183, R183 ;  /* 0x000000b700b77308 */ /* 0x000fe20000000800 */
[----:B------:R-:W-:Y:S02]  /*12dd0*/  FMUL.FTZ R97, R2, R97 ;  /* 0x0000006102617220 */ /* 0x000fe40000410000 */
[C---:B------:R-:W-:Y:S02]  /*12de0*/  FMUL.FTZ R98, R0.reuse, R98 ;  /* 0x0000006200627220 */ /* 0x040fe40000410000 */
[----:B------:R-:W-:Y:S02]  /*12df0*/  FMUL.FTZ R99, R0, R99 ;  /* 0x0000006300637220 */ /* 0x000fe40000410000 */
[----:B------:R-:W-:Y:S03]  /*12e00*/  FFMA.FTZ R176, R2, R217, R176 ;  /* 0x000000d902b07223 */ /* 0x000fe600000100b0 */
[----:B------:R-:W1:Y:S01]  /*12e10*/  MUFU.EX2 R214, R214 ;  /* 0x000000d600d67308 */ /* 0x000e620000000800 */
[----:B------:R-:W-:Y:S01]  /*12e20*/  FFMA.FTZ R172, R0, R215, R172 ;  /* 0x000000d700ac7223 */ /* 0x000fe200000100ac */
[----:B------:R-:W-:Y:S01]  /*12e30*/  HMMA.16816.F32 R96, R128, R106, R96 ;  /* 0x0000006a8060723c */ /* 0x000fe20000001860 */
[----:B------:R-:W4:Y:S02]  /*12e40*/  LDSM.16.MT88.4 R104, [R168+0x2900] ;  /* 0x00290000a868783b */ /* 0x000f240000004200 */
[----:B---3--:R-:W-:Y:S01]  /*12e50*/  F2FP.PACK_AB R102, R182, R181 ;  /* 0x000000b5b666723e */ /* 0x008fe200000000ff */
[----:B------:R-:W-:Y:S02]  /*12e60*/  FADD.FTZ R175, R175, R176 ;  /* 0x000000b0afaf7221 */ /* 0x000fe40000010000 */
[----:B------:R-:W-:Y:S02]  /*12e70*/  FADD.FTZ R171, R171, R172 ;  /* 0x000000acabab7221 */ /* 0x000fe40000010000 */
[----:B------:R3:W5:Y:S01]  /*12e80*/  MUFU.EX2 R233, R149 ;  /* 0x0000009500e97308 */ /* 0x0007620000000800 */
[----:B------:R-:W-:Y:S03]  /*12e90*/  FADD.FTZ R0, R174, R175 ;  /* 0x000000afae007221 */ /* 0x000fe60000010000 */
[----:B------:R-:W-:Y:S02]  /*12ea0*/  FADD.FTZ R2, R170, R171 ;  /* 0x000000abaa027221 */ /* 0x000fe40000010000 */
[----:B------:R-:W-:Y:S02]  /*12eb0*/  FADD.FTZ R0, R173, R0 ;  /* 0x00000000ad007221 */ /* 0x000fe40000010000 */
[----:B------:R-:W-:Y:S02]  /*12ec0*/  FADD.FTZ R2, R169, R2 ;  /* 0x00000002a9027221 */ /* 0x000fe40000010000 */
[----:B------:R-:W-:Y:S02]  /*12ed0*/  FADD.FTZ R177, R177, R0 ;  /* 0x00000000b1b17221 */ /* 0x000fe40000010000 */
[----:B------:R-:W-:Y:S01]  /*12ee0*/  FADD.FTZ R179, R179, R2 ;  /* 0x00000002b3b37221 */ /* 0x000fe20000010000 */
[----:B-1----:R-:W-:Y:S01]  /*12ef0*/  F2FP.PACK_AB R103, R214, R183 ;  /* 0x000000b7d667723e */ /* 0x002fe200000000ff */
[----:B------:R-:W-:Y:S02]  /*12f00*/  FADD.FTZ R178, R178, R177 ;  /* 0x000000b1b2b27221 */ /* 0x000fe40000010000 */
[----:B------:R-:W-:Y:S02]  /*12f10*/  FADD.FTZ R180, R180, R179 ;  /* 0x000000b3b4b47221 */ /* 0x000fe40000010000 */
[----:B------:R-:W-:Y:S02]  /*12f20*/  FADD.FTZ R181, R181, R178 ;  /* 0x000000b2b5b57221 */ /* 0x000fe40000010000 */
[C---:B------:R-:W-:Y:S01]  /*12f30*/  HMMA.16816.F32 R4, R100.reuse, R112, R4 ;  /* 0x000000706404723c */ /* 0x040fe20000001804 */
[----:B---3--:R-:W-:Y:S04]  /*12f40*/  LDSM.16.MT88.4 R148, [R133+0x3900] ;  /* 0x003900008594783b */ /* 0x008fe80000004200 */
[----:B------:R-:W-:Y:S03]  /*12f50*/  FADD.FTZ R182, R182, R181 ;  /* 0x000000b5b6b67221 */ /* 0x000fe60000010000 */
[C---:B------:R-:W-:Y:S01]  /*12f60*/  HMMA.16816.F32 R8, R100.reuse, R114, R8 ;  /* 0x000000726408723c */ /* 0x040fe20000001808 */
[----:B------:R-:W-:Y:S07]  /*12f70*/  LDSM.16.MT88.4 R112, [R133+0x4900] ;  /* 0x004900008570783b */ /* 0x000fee0000004200 */
[C---:B--2---:R-:W-:Y:S08]  /*12f80*/  HMMA.16816.F32 R12, R100.reuse, R108, R12 ;  /* 0x0000006c640c723c */ /* 0x044ff0000000180c */
[C---:B------:R-:W-:Y:S01]  /*12f90*/  HMMA.16816.F32 R16, R100.reuse, R110, R16 ;  /* 0x0000006e6410723c */ /* 0x040fe20000001810 */
[----:B------:R-:W1:Y:S07]  /*12fa0*/  LDSM.16.MT88.4 R108, [R185+UR4+0x4900] ;  /* 0x00490004b96c783b */ /* 0x000e6e0008004200 */
        /* <DEDUP_REMOVED lines=13> */
[----:B------:R-:W-:Y:S01]  /*13080*/  F2FP.PACK_AB R138, R231, R228 ;  /* 0x000000e4e78a723e */ /* 0x000fe200000000ff */
[C---:B------:R-:W-:Y:S04]  /*13090*/  HMMA.16816.F32 R52, R100.reuse, R140, R52 ;  /* 0x0000008c6434723c */ /* 0x040fe80000001834 */
[----:B-----5:R-:W-:Y:S04]  /*130a0*/  F2FP.PACK_AB R139, R233, R230 ;  /* 0x000000e6e98b723e */ /* 0x020fe800000000ff */
[C---:B------:R-:W-:Y:S01]  /*130b0*/  HMMA.16816.F32 R56, R100.reuse, R142, R56 ;  /* 0x0000008e6438723c */ /* 0x040fe20000001838 */
[----:B------:R-:W-:Y:S07]  /*130c0*/  LDSM.16.MT88.4 R140, [R168+0x1900] ;  /* 0x00190000a88c783b */ /* 0x000fee0000004200 */
[C---:B----4-:R-:W-:Y:S08]  /*130d0*/  HMMA.16816.F32 R60, R100.reuse, R104, R60 ;  /* 0x00000068643c723c */ /* 0x050ff0000000183c */
[C---:B------:R-:W-:Y:S01]  /*130e0*/  HMMA.16816.F32 R64, R100.reuse, R106, R64 ;  /* 0x0000006a6440723c */ /* 0x040fe20000001840 */
[----:B------:R-:W2:Y:S07]  /*130f0*/  LDSM.16.MT88.4 R104, [R184+UR4+0x4900] ;  /* 0x00490004b868783b */ /* 0x000eae0008004200 */
[C---:B-1----:R-:W-:Y:S08]  /*13100*/  HMMA.16816.F32 R68, R100.reuse, R108, R68 ;  /* 0x0000006c6444723c */ /* 0x042ff00000001844 */
[C---:B------:R-:W-:Y:S01]  /*13110*/  HMMA.16816.F32 R72, R100.reuse, R110, R72 ;  /* 0x0000006e6448723c */ /* 0x040fe20000001848 */
[----:B------:R-:W1:Y:S07]  /*13120*/  LDSM.16.MT88.4 R108, [R185+UR4+0x1100] ;  /* 0x00110004b96c783b */ /* 0x000e6e0008004200 */
[C---:B------:R-:W-:Y:S08]  /*13130*/  HMMA.16816.F32 R76, R100.reuse, R112, R76 ;  /* 0x00000070644c723c */ /* 0x040ff0000000184c */
[C---:B------:R-:W-:Y:S01]  /*13140*/  HMMA.16816.F32 R80, R100.reuse, R114, R80 ;  /* 0x000000726450723c */ /* 0x040fe20000001850 */
[----:B------:R-:W3:Y:S07]  /*13150*/  LDSM.16.MT88.4 R112, [R184+UR4+0x1100] ;  /* 0x00110004b870783b */ /* 0x000eee0008004200 */
[C---:B--2---:R-:W-:Y:S08]  /*13160*/  HMMA.16816.F32 R84, R100.reuse, R104, R84 ;  /* 0x000000686454723c */ /* 0x044ff00000001854 */
[C---:B------:R-:W-:Y:S01]  /*13170*/  HMMA.16816.F32 R88, R100.reuse, R106, R88 ;  /* 0x0000006a6458723c */ /* 0x040fe20000001858 */
[----:B------:R-:W2:Y:S07]  /*13180*/  LDSM.16.MT88.4 R104, [R185+UR4+0x3100] ;  /* 0x00310004b968783b */ /* 0x000eae0008004200 */
[C---:B------:R-:W-:Y:S08]  /*13190*/  HMMA.16816.F32 R92, R100.reuse, R116, R92 ;  /* 0x00000074645c723c */ /* 0x040ff0000000185c */
[----:B------:R-:W-:Y:S01]  /*131a0*/  HMMA.16816.F32 R96, R100, R118, R96 ;  /* 0x000000766460723c */ /* 0x000fe20000001860 */
[----:B------:R-:W4:Y:S06]  /*131b0*/  LDSM.16.MT88.4 R116, [R133+0x3100] ;  /* 0x003100008574783b */ /* 0x000f2c0000004200 */
[----:B------:R-:W-:Y:S01]  /*131c0*/  F2FP.PACK_AB R100, R216, R193 ;  /* 0x000000c1d864723e */ /* 0x000fe200000000ff */
[----:B------:R-:W-:Y:S01]  /*131d0*/  FADD.FTZ R193, R193, R182 ;  /* 0x000000b6c1c17221 */ /* 0x000fe20000010000 */
[----:B------:R-:W-:Y:S03]  /*131e0*/  F2FP.PACK_AB R101, R221, R218 ;  /* 0x000000dadd65723e */ /* 0x000fe600000000ff */
[----:B------:R-:W-:Y:S02]  /*131f0*/  F2FP.PACK_AB R102, R223, R220 ;  /* 0x000000dcdf66723e */ /* 0x000fe400000000ff */
[----:B------:R-:W-:Y:S07]  /*13200*/  F2FP.PACK_AB R103, R225, R222 ;  /* 0x000000dee167723e */ /* 0x000fee00000000ff */
[C---:B-1----:R-:W-:Y:S08]  /*13210*/  HMMA.16816.F32 R4, R100.reuse, R108, R4 ;  /* 0x0000006c6404723c */ /* 0x042ff00000001804 */
[C---:B------:R-:W-:Y:S01]  /*13220*/  HMMA.16816.F32 R8, R100.reuse, R110, R8 ;  /* 0x0000006e6408723c */ /* 0x040fe20000001808 */
[----:B------:R-:W1:Y:S07]  /*13230*/  LDSM.16.MT88.4 R108, [R184+UR4+0x3100] ;  /* 0x00310004b86c783b */ /* 0x000e6e0008004200 */
[C---:B------:R-:W-:Y:S08]  /*13240*/  HMMA.16816.F32 R12, R100.reuse, R120, R12 ;  /* 0x00000078640c723c */ /* 0x040ff0000000180c */
[C---:B------:R-:W-:Y:S08]  /*13250*/  HMMA.16816.F32 R16, R100.reuse, R122, R16 ;  /* 0x0000007a6410723c */ /* 0x040ff00000001810 */
[C---:B---3--:R-:W-:Y:S08]  /*13260*/  HMMA.16816.F32 R20, R100.reuse, R112, R20 ;  /* 0x000000706414723c */ /* 0x048ff00000001814 */
[C---:B------:R-:W-:Y:S01]  /*13270*/  HMMA.16816.F32 R24, R100.reuse, R114, R24 ;  /* 0x000000726418723c */ /* 0x040fe20000001818 */
[----:B------:R-:W3:Y:S07]  /*13280*/  LDSM.16.MT88.4 R112, [R168+0x3100] ;  /* 0x00310000a870783b */ /* 0x000eee0000004200 */
[C---:B------:R-:W-:Y:S08]  /*13290*/  HMMA.16816.F32 R28, R100.reuse, R124, R28 ;  /* 0x0000007c641c723c */ /* 0x040ff0000000181c */
[C---:B------:R-:W-:Y:S01]  /*132a0*/  HMMA.16816.F32 R32, R100.reuse, R126, R32 ;  /* 0x0000007e6420723c */ /* 0x040fe20000001820 */
[----:B------:R-:W-:Y:S07]  /*132b0*/  LDSM.16.MT88.4 R124, [R185+UR4+0x1900] ;  /* 0x00190004b97c783b */ /* 0x000fee0008004200 */
[C---:B--2---:R-:W-:Y:S08]  /*132c0*/  HMMA.16816.F32 R36, R100.reuse, R104, R36 ;  /* 0x000000686424723c */ /* 0x044ff00000001824 */
[C---:B------:R-:W-:Y:S01]  /*132d0*/  HMMA.16816.F32 R40, R100.reuse, R106, R40 ;  /* 0x0000006a6428723c */ /* 0x040fe20000001828 */
[----:B------:R-:W2:Y:S07]  /*132e0*/  LDSM.16.MT88.4 R104, [R185+UR4+0x5100] ;  /* 0x00510004b968783b */ /* 0x000eae0008004200 */
[C---:B----4-:R-:W-:Y:S08]  /*132f0*/  HMMA.16816.F32 R44, R100.reuse, R116, R44 ;  /* 0x00000074642c723c */ /* 0x050ff0000000182c */
[C---:B------:R-:W-:Y:S01]  /*13300*/  HMMA.16816.F32 R48, R100.reuse, R118, R48 ;  /* 0x000000766430723c */ /* 0x040fe20000001830 */
[----:B------:R-:W4:Y:S07]  /*13310*/  LDSM.16.MT88.4 R116, [R133+0x5100] ;  /* 0x005100008574783b */ /* 0x000f2e0000004200 */
[C---:B-1----:R-:W-:Y:S08]  /*13320*/  HMMA.16816.F32 R52, R100.reuse, R108, R52 ;  /* 0x0000006c6434723c */ /* 0x042ff00000001834 */
[C---:B------:R-:W-:Y:S01]  /*13330*/  HMMA.16816.F32 R56, R100.reuse, R110, R56 ;  /* 0x0000006e6438723c */ /* 0x040fe20000001838 */
[----:B------:R-:W1:Y:S07]  /*13340*/  LDSM.16.MT88.4 R108, [R184+UR4+0x5100] ;  /* 0x00510004b86c783b */ /* 0x000e6e0008004200 */
[C---:B---3--:R-:W-:Y:S08]  /*13350*/  HMMA.16816.F32 R60, R100.reuse, R112, R60 ;  /* 0x00000070643c723c */ /* 0x048ff0000000183c */
[C---:B------:R-:W-:Y:S01]  /*13360*/  HMMA.16816.F32 R64, R100.reuse, R114, R64 ;  /* 0x000000726440723c */ /* 0x040fe20000001840 */
[----:B------:R-:W3:Y:S07]  /*13370*/  LDSM.16.MT88.4 R112, [R168+0x5100] ;  /* 0x00510000a870783b */ /* 0x000eee0000004200 */
[C---:B--2---:R-:W-:Y:S08]  /*13380*/  HMMA.16816.F32 R68, R100.reuse, R104, R68 ;  /* 0x000000686444723c */ /* 0x044ff00000001844 */
[C---:B------:R-:W-:Y:S01]  /*13390*/  HMMA.16816.F32 R72, R100.reuse, R106, R72 ;  /* 0x0000006a6448723c */ /* 0x040fe20000001848 */
[----:B------:R-:W-:Y:S07]  /*133a0*/  LDSM.16.MT88.4 R104, [R184+UR4+0x1900] ;  /* 0x00190004b868783b */ /* 0x000fee0008004200 */
[C---:B----4-:R-:W-:Y:S08]  /*133b0*/  HMMA.16816.F32 R76, R100.reuse, R116, R76 ;  /* 0x00000074644c723c */ /* 0x050ff0000000184c */
[C---:B------:R-:W-:Y:S01]  /*133c0*/  HMMA.16816.F32 R80, R100.reuse, R118, R80 ;  /* 0x000000766450723c */ /* 0x040fe20000001850 */
[----:B------:R-:W2:Y:S07]  /*133d0*/  LDSM.16.MT88.4 R116, [R133+0x1900] ;  /* 0x001900008574783b */ /* 0x000eae0000004200 */
[C---:B-1----:R-:W-:Y:S08]  /*133e0*/  HMMA.16816.F32 R84, R100.reuse, R108, R84 ;  /* 0x0000006c6454723c */ /* 0x042ff00000001854 */
[C---:B------:R-:W-:Y:S08]  /*133f0*/  HMMA.16816.F32 R88, R100.reuse, R110, R88 ;  /* 0x0000006e6458723c */ /* 0x040ff00000001858 */
[C---:B---3--:R-:W-:Y:S08]  /*13400*/  HMMA.16816.F32 R92, R100.reuse, R112, R92 ;  /* 0x00000070645c723c */ /* 0x048ff0000000185c */
[----:B------:R-:W-:Y:S08]  /*13410*/  HMMA.16816.F32 R96, R100, R114, R96 ;  /* 0x000000726460723c */ /* 0x000ff00000001860 */
[C---:B------:R-:W-:Y:S08]  /*13420*/  HMMA.16816.F32 R128, R136.reuse, R124, R4 ;  /* 0x0000007c8880723c */ /* 0x040ff00000001804 */
[C---:B------:R-:W-:Y:S08]  /*13430*/  HMMA.16816.F32 R124, R136.reuse, R126, R8 ;  /* 0x0000007e887c723c */ /* 0x040ff00000001808 */
[C---:B--2---:R-:W-:Y:S08]  /*13440*/  HMMA.16816.F32 R120, R136.reuse, R116, R12 ;  /* 0x000000748878723c */ /* 0x044ff0000000180c */
        /* <DEDUP_REMOVED lines=37> */
[----:B------:R-:W-:Y:S02]  /*136a0*/  FADD.FTZ R230, R230, R229 ;  /* 0x000000e5e6e67221 */ /* 0x000fe40000010000 */
[----:B------:R-:W-:Y:S02]  /*136b0*/  FADD.FTZ R217, R231, R228 ;  /* 0x000000e4e7d97221 */ /* 0x000fe40000010000 */
[----:B------:R-:W-:Y:S01]  /*136c0*/  FADD.FTZ R215, R233, R230 ;  /* 0x000000e6e9d77221 */ /* 0x000fe20000010000 */
[----:B------:R-:W-:-:S05]  /*136d0*/  @!P0 BRA `(.L_x_880) ;  /* 0x0000040000008947 */ /* 0x000fca0003800000 */
[----:B------:R-:W-:Y:S01]  /*136e0*/  ISETP.NE.AND P2, PT, R199, 0x1, PT ;  /* 0x00000001c700780c */ /* 0x000fe20003f45270 */
[----:B------:R-:W-:Y:S01]  /*136f0*/  IMAD R202, R219, 0x40, R194 ;  /* 0x00000040dbca7824 */ /* 0x000fe200078e02c2 */
[----:B------:R-:W-:Y:S01]  /*13700*/  SEL R4, RZ, 0x10, P5 ;  /* 0x00000010ff047807 */ /* 0x000fe20002800000 */
[----:B------:R-:W-:Y:S01]  /*13710*/  IMAD.MOV.U32 R201, RZ, RZ, RZ ;  /* 0x000000ffffc97224 */ /* 0x000fe200078e00ff */
[----:B------:R-:W-:Y:S02]  /*13720*/  SEL R2, RZ, 0x10, P4 ;  /* 0x00000010ff027807 */ /* 0x000fe40002000000 */
[----:B------:R-:W-:Y:S02]  /*13730*/  IADD3 R202, R202, -0x80, R205 ;  /* 0xffffff80caca7810 */ /* 0x000fe40007ffe0cd */
[----:B------:R-:W-:Y:S03]  /*13740*/  IADD3 R14, -R4, 0x10, RZ ;  /* 0x00000010040e7810 */ /* 0x000fe60007ffe1ff */
[----:B------:R-:W-:Y:S01]  /*13750*/  IMAD.MOV.U32 R5, RZ, RZ, R202 ;  /* 0x000000ffff057224 */ /* 0x000fe200078e00ca */
[----:B------:R-:W-:Y:S01]  /*13760*/  LOP3.LUT R14, R14, 0xf, RZ, 0xc0, !PT ;  /* 0x0000000f0e0e7812 */ /* 0x000fe200078ec0ff */
[----:B------:R-:W-:Y:S05]  /*13770*/  @P2 IMAD.HI.U32 R0, R202, c[0x0][0x2bc], RZ ;  /* 0x0000af00ca002a27 */ /* 0x000fea00078e00ff */
[----:B------:R-:W-:Y:S02]  /*13780*/  @P2 SHF.R.U32.HI R5, RZ, c[0x0][0x2c0], R0 ;  /* 0x0000b000ff052a19 */ /* 0x000fe40000011600 */
[----:B------:R-:W-:Y:S02]  /*13790*/  ISETP.NE.U32.AND P2, PT, R4, RZ, PT ;  /* 0x000000ff0400720c */ /* 0x000fe40003f45070 */
[C---:B------:R-:W-:Y:S04]  /*137a0*/  @!P3 IADD3 R7, P0, R5.reuse, R206, RZ ;  /* 0x000000ce0507b210 */ /* 0x040fe80007f1e0ff */
[----:B------:R-:W-:Y:S01]  /*137b0*/  @!P3 LEA.HI.X.SX32 R0, R5, R198, 0x1, P0 ;  /* 0x000000c60500b211 */ /* 0x000fe200000f0eff */
[----:B------:R-:W-:Y:S01]  /*137c0*/  IMAD.MOV R5, RZ, RZ, -R5 ;  /* 0x000000ffff057224 */ /* 0x000fe200078e0a05 */
[----:B------:R-:W-:Y:S03]  /*137d0*/  @!P3 LEA R8, P0, R7, c[0x0][0x2a0], 0x2 ;  /* 0x0000a8000708ba11 */ /* 0x000fe600078010ff */
[----:B------:R-:W-:Y:S01]  /*137e0*/  IMAD R202, R5, c[0x0][0x2b8], R202 ;  /* 0x0000ae0005ca7a24 */ /* 0x000fe200078e02ca */
[----:B------:R-:W-:Y:S03]  /*137f0*/  @!P3 LEA.HI.X R9, R7, c[0x0][0x2a4], R0, 0x2, P0 ;  /* 0x0000a9000709ba11 */ /* 0x000fe600000f1400 */
[C---:B------:R-:W-:Y:S01]  /*13800*/  IMAD.WIDE.U32 R6, R202.reuse, c[0x0][0x1e0], RZ ;  /* 0x00007800ca067a25 */ /* 0x040fe200078e00ff */
[----:B------:R-:W-:Y:S01]  /*13810*/  SHF.R.S32.HI R5, RZ, 0x1f, R202 ;  /* 0x0000001fff057819 */ /* 0x000fe200000114ca */
[----:B------:R-:W2:Y:S04]  /*13820*/  @!P3 LDG.E R201, [R8.64] ;  /* 0x0000000608c9b981 */ /* 0x000ea8000c1e1900 */
[----:B------:R-:W-:Y:S04]  /*13830*/  IMAD R5, R5, c[0x0][0x1e0], RZ ;  /* 0x0000780005057a24 */ /* 0x000fe800078e02ff */
[----:B------:R-:W-:Y:S04]  /*13840*/  IMAD R5, R202, c[0x0][0x1e4], R5 ;  /* 0x00007900ca057a24 */ /* 0x000fe800078e0205 */
[----:B------:R-:W-:Y:S02]  /*13850*/  IMAD.IADD R7, R7, 0x1, R5 ;  /* 0x0000000107077824 */ /* 0x000fe400078e0205 */
[----:B------:R-:W-:Y:S01]  /*13860*/  IMAD R5, R192, c[0x0][0x1e8], RZ ;  /* 0x00007a00c0057a24 */ /* 0x000fe200078e02ff */
[----:B--2---:R-:W-:Y:S01]  /*13870*/  SHF.R.S32.HI R0, RZ, 0x1f, R201 ;  /* 0x0000001fff007819 */ /* 0x004fe200000114c9 */
[----:B------:R-:W-:Y:S04]  /*13880*/  IMAD.WIDE.U32 R6, R201, c[0x0][0x1f0], R6 ;  /* 0x00007c00c9067a25 */ /* 0x000fe800078e0006 */
        /* <DEDUP_REMOVED lines=9> */
[----:B------:R-:W-:Y:S03]  /*13920*/  SEL R0, RZ, 0x10, P6 ;  /* 0x00000010ff007807 */ /* 0x000fe60003000000 */
[----:B------:R-:W2:Y:S01]  /*13930*/  SHFL.IDX PT, R9, R8, 0x1, 0x181f ;  /* 0x00381f0008097f89 */ /* 0x000ea200000e0000 */
[----:B------:R-:W-:Y:S03]  /*13940*/  IADD3 R5, -R0, 0x10, RZ ;  /* 0x0000001000057810 */ /* 0x000fe60007ffe1ff */
[----:B------:R3:W-:Y:S01]  /*13950*/  SHFL.IDX PT, R13, R8, RZ, 0x181f ;  /* 0x00181fff080d7589 */ /* 0x0007e200000e0000 */
[----:B------:R-:W-:Y:S03]  /*13960*/  LOP3.LUT R5, R5, 0xf, RZ, 0xc0, !PT ;  /* 0x0000000f05057812 */ /* 0x000fe600078ec0ff */
[----:B------:R-:W4:Y:S01]  /*13970*/  SHFL.IDX PT, R11, R10, RZ, 0x181f ;  /* 0x00181fff0a0b7589 */ /* 0x000f2200000e0000 */
[----:B-1----:R-:W-:Y:S04]  /*13980*/  IADD3 R14, P1, P0, R14, R7, R208 ;  /* 0x000000070e0e7210 */ /* 0x002fe8000783e0d0 */
[----:B--2---:R-:W-:Y:S02]  /*13990*/  IADD3.X R15, RZ, R9, R209, P1, P0 ;  /* 0x00000009ff0f7210 */ /* 0x004fe40000fe04d1 */
[----:B------:R-:W-:Y:S04]  /*139a0*/  IADD3 R16, P1, P0, R6, R7, R211 ;  /* 0x0000000706107210 */ /* 0x000fe8000783e0d3 */
[----:B------:R-:W-:Y:S02]  /*139b0*/  IADD3.X R17, RZ, R9, R212, P1, P0 ;  /* 0x00000009ff117210 */ /* 0x000fe40000fe04d4 */
[----:B---3--:R-:W-:Y:S01]  /*139c0*/  IADD3 R8, P1, P0, R5, R7, R204 ;  /* 0x0000000705087210 */ /* 0x008fe2000783e0cc */
[----:B------:R-:W-:Y:S03]  /*139d0*/  IMAD R5, R213, 0x3000, R203 ;  /* 0x00003000d5057824 */ /* 0x000fe600078e02cb */
[----:B------:R-:W-:Y:S01]  /*139e0*/  IADD3.X R9, RZ, R9, R210, P1, P0 ;  /* 0x00000009ff097210 */ /* 0x000fe20000fe04d2 */
[----:B------:R-:W-:Y:S01]  /*139f0*/  IMAD.SHL.U32 R7, R5, 0x2, RZ ;  /* 0x0000000205077824 */ /* 0x000fe200078e00ff */
[----:B----4-:R-:W-:Y:S02]  /*13a00*/  IADD3 R20, P1, R208, R11, RZ ;  /* 0x0000000bd0147210 */ /* 0x010fe40007f3e0ff */
[----:B------:R-:W-:Y:S03]  /*13a10*/  IADD3 R18, P0, R11, R211, RZ ;  /* 0x000000d30b127210 */ /* 0x000fe60007f1e0ff */
[----:B------:R-:W-:Y:S01]  /*13a20*/  IMAD.X R21, R209, 0x1, R13, P1 ;  /* 0x00000001d1157824 */ /* 0x000fe200008e060d */
[----:B------:R-:W-:Y:S01]  /*13a30*/  ISETP.NE.U32.AND P1, PT, R2, RZ, PT ;  /* 0x000000ff0200720c */ /* 0x000fe20003f25070 */
[----:B------:R-:W-:Y:S01]  /*13a40*/  IMAD.X R19, R13, 0x1, R212, P0 ;  /* 0x000000010d137824 */ /* 0x000fe200000e06d4 */
        /* <DEDUP_REMOVED lines=9> */
.L_x_880:
        /* <DEDUP_REMOVED lines=9> */
.L_x_878:
[----:B-1----:R-:W1:Y:S01]  /*13b70*/  SHFL.BFLY PT, R6, R217, 0x2, 0x1f ;  /* 0x0c401f00d9067f89 */ /* 0x002e6200000e0000 */
        /* <DEDUP_REMOVED lines=17> */
[----:B------:R-:W2:Y:S01]  /*13c90*/  @P1 MUFU.LG2 R5, R5 ;  /* 0x0000000500051308 */ /* 0x000ea20000000c00 */
[----:B------:R-:W-:-:S07]  /*13ca0*/  @P0 FMUL.FTZ R16, R16, c[0x0][0x2d0] ;  /* 0x0000b40010100a20 */ /* 0x000fce0000410000 */
[----:B------:R-:W3:Y:S01]  /*13cb0*/  @P0 MUFU.LG2 R13, R0 ;  /* 0x00000000000d0308 */ /* 0x000ee20000000c00 */
[C---:B-1----:R-:W-:Y:S02]  /*13cc0*/  FMUL.FTZ R128, R4.reuse, R128 ;  /* 0x0000008004807220 */ /* 0x042fe40000410000 */
[C---:B------:R-:W-:Y:S02]  /*13cd0*/  FMUL.FTZ R129, R4.reuse, R129 ;  /* 0x0000008104817220 */ /* 0x040fe40000410000 */
[C---:B------:R-:W-:Y:S02]  /*13ce0*/  FMUL.FTZ R124, R4.reuse, R124 ;  /* 0x0000007c047c7220 */ /* 0x040fe40000410000 */
[C---:B------:R-:W-:Y:S01]  /*13cf0*/  FMUL.FTZ R125, R4.reuse, R125 ;  /* 0x0000007d047d7220 */ /* 0x040fe20000410000 */
[----:B------:R1:W4:Y:S01]  /*13d00*/  @P0 MUFU.RCP R2, R0 ;  /* 0x0000000000020308 */ /* 0x0003220000001000 */
[----:B--2---:R-:W-:Y:S02]  /*13d10*/  @P1 FMUL.FTZ R5, R5, 0.69314718246459960938 ;  /* 0x3f31721805051820 */ /* 0x004fe40000410000 */
[----:B------:R-:W-:-:S02]  /*13d20*/  FMUL.FTZ R120, R4, R120 ;  /* 0x0000007804787220 */ /* 0x000fc40000410000 */
[C---:B------:R-:W-:Y:S02]  /*13d30*/  FMUL.FTZ R121, R4.reuse, R121 ;  /* 0x0000007904797220 */ /* 0x040fe40000410000 */
        /* <DEDUP_REMOVED lines=43> */
[----:B------:R-:W-:Y:S02]  /*13ff0*/  FMUL.FTZ R97, R4, R97 ;  /* 0x0000006104617220 */ /* 0x000fe40000410000 */
[C---:B----4-:R-:W-:Y:S02]  /*14000*/  FMUL.FTZ R130, R2.reuse, R130 ;  /* 0x0000008202827220 */ /* 0x050fe40000410000 */
        /* <DEDUP_REMOVED lines=47> */
[----:B------:R-:W-:Y:S02]  /*14300*/  @P1 FFMA.FTZ R0, R14, R132, R5 ;  /* 0x000000840e001223 */ /* 0x000fe40000010005 */
[----:B------:R-:W-:Y:S02]  /*14310*/  @P0 FFMA.FTZ R12, R16, R3, R13 ;  /* 0x00000003100c0223 */ /* 0x000fe4000001000d */
.L_x_828:
[----:B------:R-:W-:Y:S01]  /*14320*/  SHF.R.S32.HI R2, RZ, 0x1f, R192 ;  /* 0x0000001fff027819 */ /* 0x000fe200000114c0 */
[----:B------:R-:W-:Y:S05]  /*14330*/  @P2 BRA `(.L_x_882) ;  /* 0x0000168000002947 */ /* 0x000fea0003800000 */
[----:B------:R-:W1:Y:S01]  /*14340*/  S2R R3, SR_TID.X ;  /* 0x0000000000037919 */ /* 0x000e620000002100 */
[----:B------:R-:W-:Y:S02]  /*14350*/  F2FP.PACK_AB R4, R9, R4 ;  /* 0x000000040904723e */ /* 0x000fe400000000ff */
[----:B------:R-:W-:Y:S01]  /*14360*/  F2FP.PACK_AB R6, R7, R6 ;  /* 0x000000060706723e */ /* 0x000fe200000000ff */
[----:B------:R-:W-:Y:S01]  /*14370*/  BAR.SYNC.DEFER_BLOCKING 0x1, 0x100 ;  /* 0x0044000000007b1d */ /* 0x000fe20000010000 */
[----:B------:R-:W-:Y:S01]  /*14380*/  F2FP.PACK_AB R10, R11, R10 ;  /* 0x0000000a0b0a723e */ /* 0x000fe200000000ff */
[----:B------:R-:W-:Y:S01]  /*14390*/  IMAD.MOV.U32 R11, RZ, RZ, 0x20 ;  /* 0x00000020ff0b7424 */ /* 0x000fe200078e00ff */
        /* <DEDUP_REMOVED lines=9> */
[----:B-1----:R-:W-:Y:S02]  /*14430*/  SHF.R.S32.HI R14, RZ, 0x1f, R3 ;  /* 0x0000001fff0e7819 */ /* 0x002fe40000011403 */
[----:B------:R-:W-:Y:S02]  /*14440*/  F2FP.PACK_AB R114, R115, R114 ;  /* 0x000000727372723e */ /* 0x000fe400000000ff */
[----:B------:R-:W-:Y:S02]  /*14450*/  LEA.HI R5, R14, R3, RZ, 0x2 ;  /* 0x000000030e057211 */ /* 0x000fe400078f10ff */
[----:B------:R-:W-:-:S02]  /*14460*/  F2FP.PACK_AB R108, R109, R108 ;  /* 0x0000006c6d6c723e */ /* 0x000fc400000000ff */
        /* <DEDUP_REMOVED lines=23> */
[----:B------:R-:W-:Y:S01]  /*145e0*/  SEL R16, R11, 0xffffffe0, !P1 ;  /* 0xffffffe00b107807 */ /* 0x000fe20004800000 */
[----:B------:R-:W-:Y:S01]  /*145f0*/  IMAD.SHL.U32 R17, R17, 0x2, RZ ;  /* 0x0000000211117824 */ /* 0x000fe200078e00ff */
[----:B------:R-:W-:Y:S02]  /*14600*/  F2FP.PACK_AB R38, R39, R38 ;  /* 0x000000262726723e */ /* 0x000fe400000000ff */
[----:B------:R-:W-:Y:S01]  /*14610*/  F2FP.PACK_AB R40, R41, R40 ;  /* 0x000000282928723e */ /* 0x000fe200000000ff */
[C---:B------:R-:W-:Y:S01]  /*14620*/  IMAD.IADD R11, R17.reuse, 0x1, R16 ;  /* 0x00000001110b7824 */ /* 0x040fe200078e0210 */
[C---:B------:R-:W-:Y:S01]  /*14630*/  IADD3 R9, R17.reuse, 0x80, RZ ;  /* 0x0000008011097810 */ /* 0x040fe20007ffe0ff */
[----:B------:R-:W-:Y:S01]  /*14640*/  STS [R17+0x80], R128 ;  /* 0x0000808011007388 */ /* 0x000fe20000000800 */
[----:B------:R-:W-:Y:S02]  /*14650*/  IADD3 R7, R17, 0x70, RZ ;  /* 0x0000007011077810 */ /* 0x000fe40007ffe0ff */
[----:B------:R-:W-:Y:S01]  /*14660*/  @P0 IADD3 R7, R9, 0x10, RZ ;  /* 0x0000001009070810 */ /* 0x000fe20007ffe0ff */
[----:B------:R-:W-:Y:S01]  /*14670*/  IMAD.MOV.U32 R9, RZ, RZ, 0x40 ;  /* 0x00000040ff097424 */ /* 0x000fe200078e00ff */
[----:B------:R-:W-:Y:S01]  /*14680*/  STS [R17+0x480], R130 ;  /* 0x0004808211007388 */ /* 0x000fe20000000800 */
[----:B------:R-:W-:-:S02]  /*14690*/  F2FP.PACK_AB R42, R43, R42 ;  /* 0x0000002a2b2a723e */ /* 0x000fc400000000ff */
[----:B------:R-:W-:Y:S01]  /*146a0*/  F2FP.PACK_AB R44, R45, R44 ;  /* 0x0000002c2d2c723e */ /* 0x000fe200000000ff */
[----:B------:R-:W-:Y:S01]  /*146b0*/  STS [R7], R124 ;  /* 0x0000007c07007388 */ /* 0x000fe20000000800 */
[----:B------:R-:W-:Y:S01]  /*146c0*/  SEL R20, R9, 0xffffffc0, !P2 ;  /* 0xffffffc009147807 */ /* 0x000fe20005000000 */
[--C-:B------:R-:W-:Y:S01]  /*146d0*/  IMAD.IADD R9, R16, 0x1, R7.reuse ;  /* 0x0000000110097824 */ /* 0x100fe200078e0207 */
[----:B------:R-:W-:Y:S01]  /*146e0*/  F2FP.PACK_AB R46, R47, R46 ;  /* 0x0000002e2f2e723e */ /* 0x000fe200000000ff */
[----:B------:R-:W-:Y:S01]  /*146f0*/  STS [R7+0x400], R126 ;  /* 0x0004007e07007388 */ /* 0x000fe20000000800 */
[----:B------:R-:W-:Y:S01]  /*14700*/  F2FP.PACK_AB R48, R49, R48 ;  /* 0x000000303130723e */ /* 0x000fe200000000ff */
[--C-:B------:R-:W-:Y:S01]  /*14710*/  IMAD.IADD R15, R17, 0x1, R20.reuse ;  /* 0x00000001110f7824 */ /* 0x100fe200078e0214 */
        /* <DEDUP_REMOVED lines=8> */
[----:B------:R-:W-:Y:S01]  /*147a0*/  IMAD.MOV.U32 R16, RZ, RZ, 0x4 ;  /* 0x00000004ff107424 */ /* 0x000fe200078e00ff */
[----:B------:R-:W-:Y:S01]  /*147b0*/  F2FP.PACK_AB R56, R57, R56 ;  /* 0x000000383938723e */ /* 0x000fe200000000ff */
[----:B------:R-:W-:Y:S01]  /*147c0*/  STS [R9], R116 ;  /* 0x0000007409007388 */ /* 0x000fe20000000800 */
[----:B------:R-:W-:Y:S01]  /*147d0*/  F2FP.PACK_AB R58, R59, R58 ;  /* 0x0000003a3b3a723e */ /* 0x000fe200000000ff */
[----:B------:R-:W-:Y:S01]  /*147e0*/  IMAD.WIDE R24, R195, R16, c[0x0][0x500] ;  /* 0x00014000c3187625 */ /* 0x000fe200078e0210 */
        /* <DEDUP_REMOVED lines=26> */
[----:B------:R-:W-:Y:S02]  /*14990*/  ISETP.NE.U32.AND P1, PT, RZ, c[0x0][0x508], PT ;  /* 0x00014200ff007a0c */ /* 0x000fe40003f25070 */
[----:B------:R-:W-:Y:S01]  /*149a0*/  ISETP.NE.U32.AND P0, PT, RZ, c[0x0][0x500], PT ;  /* 0x00014000ff007a0c */ /* 0x000fe20003f05070 */
[----:B------:R-:W-:Y:S01]  /*149b0*/  STS [R17+0x4080], R36 ;  /* 0x0040802411007388 */ /* 0x000fe20000000800 */
[----:B------:R-:W-:-:S02]  /*149c0*/  ISETP.NE.AND.EX P1, PT, RZ, c[0x0][0x50c], PT, P1 ;  /* 0x00014300ff007a0c */ /* 0x000fc40003f25310 */
        /* <DEDUP_REMOVED lines=33> */
[----:B-1----:R-:W-:-:S02]  /*14be0*/  IMAD.MOV.U32 R4, RZ, RZ, c[0x0][0x388] ;  /* 0x0000e200ff047624 */ /* 0x002fc400078e00ff */
[----:B------:R-:W-:-:S03]  /*14bf0*/  @P1 IMAD.WIDE R16, R195, R16, c[0x0][0x508] ;  /* 0x00014200c3101625 */ /* 0x000fc600078e0210 */
[----:B------:R-:W4:Y:S04]  /*14c00*/  @P0 LDG.E R7, [R24.64] ;  /* 0x0000000618070981 */ /* 0x000f28000c1e1900 */
[----:B------:R3:W5:Y:S01]  /*14c10*/  @P1 LDG.E R4, [R16.64] ;  /* 0x0000000610041981 */ /* 0x000762000c1e1900 */
[----:B--2---:R-:W-:Y:S02]  /*14c20*/  CS2R R10, SRZ ;  /* 0x00000000000a7805 */ /* 0x004fe4000001ff00 */
[--C-:B----4-:R-:W-:Y:S01]  /*14c30*/  @P0 SHF.R.S32.HI R11, RZ, 0x1f, R7.reuse ;  /* 0x0000001fff0b0819 */ /* 0x110fe20000011407 */
[----:B------:R-:W-:Y:S01]  /*14c40*/  @P0 IMAD.MOV.U32 R10, RZ, RZ, R7 ;  /* 0x000000ffff0a0224 */ /* 0x000fe200078e0007 */
[----:B------:R-:W-:Y:S05]  /*14c50*/  @P1 BRA `(.L_x_883) ;  /* 0x0000004000001947 */ /* 0x000fea0003800000 */
[----:B---3--:R-:W-:Y:S05]  /*14c60*/  @!P0 BRA `(.L_x_883) ;  /* 0x0000003000008947 */ /* 0x008fea0003800000 */
[----:B-----5:R-:W2:Y:S04]  /*14c70*/  LDG.E R4, [R24.64] ;  /* 0x0000000618047981 */ /* 0x020ea8000c1e1900 */
[----:B------:R-:W2:Y:S02]  /*14c80*/  LDG.E R7, [R24.64+0x4] ;  /* 0x0000040618077981 */ /* 0x000ea4000c1e1900 */
[----:B--2---:R-:W-:-:S02]  /*14c90*/  IADD3 R4, -R4, R7, RZ ;  /* 0x0000000704047210 */ /* 0x004fc40007ffe1ff */
.L_x_883:
[----:B---3--:R-:W-:Y:S01]  /*14ca0*/  LOP3.LUT R6, R13, 0xffffffe0, RZ, 0xc0, !PT ;  /* 0xffffffe00d067812 */ /* 0x008fe200078ec0ff */
        /* <DEDUP_REMOVED lines=12> */
[----:B------:R-:W-:Y:S01]  /*14d70*/  IMAD R17, R192, c[0x0][0x3ec], R17 ;  /* 0x0000fb00c0117a24 */ /* 0x000fe200078e0211 */
[----:B------:R-:W-:-:S02]  /*14d80*/  LEA.HI R6, R6, R7, RZ, 0x2 ;  /* 0x0000000706067211 */ /* 0x000fc400078f10ff */
[----:B------:R-:W-:Y:S02]  /*14d90*/  IADD3 R5, -R16, R5, RZ ;  /* 0x0000000510057210 */ /* 0x000fe40007ffe1ff */
[----:B------:R-:W-:Y:S01]  /*14da0*/  SHF.R.S32.HI R16, RZ, 0x2, R6 ;  /* 0x00000002ff107819 */ /* 0x000fe20000011406 */
[----:B------:R-:W-:Y:S01]  /*14db0*/  IMAD.IADD R6, R18, 0x1, -R9 ;  /* 0x0000000112067824 */ /* 0x000fe200078e0a09 */
[----:B------:R-:W-:Y:S01]  /*14dc0*/  ISETP.NE.AND P1, PT, R8, 0x1, PT ;  /* 0x000000010800780c */ /* 0x000fe20003f25270 */
[----:B------:R-:W-:Y:S01]  /*14dd0*/  IMAD R9, R2, c[0x0][0x490], RZ ;  /* 0x0001240002097a24 */ /* 0x000fe200078e02ff */
[----:B------:R-:W-:Y:S01]  /*14de0*/  MOV R18, R10 ;  /* 0x0000000a00127202 */ /* 0x000fe20000000f00 */
[----:B------:R-:W-:Y:S01]  /*14df0*/  IMAD R5, R5, 0x10, R16 ;  /* 0x0000001005057824 */ /* 0x000fe200078e0210 */
[----:B------:R-:W-:Y:S01]  /*14e00*/  LOP3.LUT P2, RZ, R7, 0x3, RZ, 0xc0, !PT ;  /* 0x0000000307ff7812 */ /* 0x000fe2000784c0ff */
[----:B------:R-:W-:Y:S01]  /*14e10*/  IMAD R7, R11, c[0x0][0x3a0], RZ ;  /* 0x0000e8000b077a24 */ /* 0x000fe200078e02ff */
[-C--:B------:R-:W-:Y:S01]  /*14e20*/  LEA.HI R13, R14, R3.reuse, RZ, 0x3 ;  /* 0x000000030e0d7211 */ /* 0x080fe200078f18ff */
[----:B------:R-:W-:Y:S01]  /*14e30*/  IMAD R15, R6, 0x8, R5 ;  /* 0x00000008060f7824 */ /* 0x000fe200078e0205 */
[----:B------:R-:W-:Y:S01]  /*14e40*/  LEA.HI R14, R14, R3, RZ, 0x6 ;  /* 0x000000030e0e7211 */ /* 0x000fe200078f30ff */
[----:B------:R-:W-:Y:S01]  /*14e50*/  IMAD.WIDE.U32 R18, R192, c[0x0][0x490], R18 ;  /* 0x00012400c0127a25 */ /* 0x000fe200078e0012 */
[----:B------:R-:W-:-:S02]  /*14e60*/  LOP3.LUT R6, R13, 0xfffffff8, RZ, 0xc0, !PT ;  /* 0xfffffff80d067812 */ /* 0x000fc400078ec0ff */
[----:B-1----:R-:W-:Y:S01]  /*14e70*/  LEA R8, R54, R15, 0x7 ;  /* 0x0000000f36087211 */ /* 0x002fe200078e38ff */
[----:B------:R-:W-:Y:S01]  /*14e80*/  IMAD R9, R192, c[0x0][0x494], R9 ;  /* 0x00012500c0097a24 */ /* 0x000fe200078e0209 */
[----:B------:R-:W-:Y:S01]  /*14e90*/  SHF.R.S32.HI R13, RZ, 0x3, R13 ;  /* 0x00000003ff0d7819 */ /* 0x000fe2000001140d */
[C---:B------:R-:W-:Y:S02]  /*14ea0*/  IMAD R7, R10.reuse, c[0x0][0x3a4], R7 ;  /* 0x0000e9000a077a24 */ /* 0x040fe400078e0207 */
[----:B------:R-:W-:-:S04]  /*14eb0*/  IMAD.WIDE.U32 R10, R10, c[0x0][0x3a0], RZ ;  /* 0x0000e8000a0a7a25 */ /* 0x000fc800078e00ff */
[----:B------:R-:W-:Y:S01]  /*14ec0*/  IMAD.IADD R19, R19, 0x1, R9 ;  /* 0x0000000113137824 */ /* 0x000fe200078e0209 */
[----:B------:R-:W-:Y:S01]  /*14ed0*/  IADD3 R11, R11, R7, RZ ;  /* 0x000000070b0b7210 */ /* 0x000fe20007ffe0ff */
[----:B------:R-:W-:-:S04]  /*14ee0*/  @P1 IMAD.HI.U32 R9, R8, c[0x0][0x4ec], RZ ;  /* 0x00013b0008091a27 */ /* 0x000fc800078e00ff */
[----:B------:R-:W-:Y:S01]  /*14ef0*/  IMAD.IADD R6, R3, 0x1, -R6 ;  /* 0x0000000103067824 */ /* 0x000fe200078e0a06 */
[----:B------:R-:W-:Y:S01]  /*14f00*/  SHF.R.S32.HI R3, RZ, 0x1f, R195 ;  /* 0x0000001fff037819 */ /* 0x000fe200000114c3 */
[----:B------:R-:W-:Y:S01]  /*14f10*/  IMAD.MOV.U32 R7, RZ, RZ, R8 ;  /* 0x000000ffff077224 */ /* 0x000fe200078e0008 */
[----:B------:R-:W-:Y:S01]  /*14f20*/  @P1 SHF.R.U32.HI R7, RZ, c[0x0][0x4f0], R9 ;  /* 0x00013c00ff071a19 */ /* 0x000fe20000011609 */
[----:B------:R-:W-:Y:S01]  /*14f30*/  IMAD.SHL.U32 R2, R13, 0x40, RZ ;  /* 0x000000400d027824 */ /* 0x000fe200078e00ff */
[----:B------:R-:W-:Y:S01]  /*14f40*/  SEL R195, R195, RZ, !P0 ;  /* 0x000000ffc3c37207 */ /* 0x000fe20004000000 */
[----:B------:R-:W-:Y:S01]  /*14f50*/  IMAD.WIDE.U32 R10, R192, c[0x0][0x3e8], R10 ;  /* 0x0000fa00c00a7a25 */ /* 0x000fe200078e000a */
[----:B------:R-:W-:Y:S02]  /*14f60*/  SEL R3, R3, RZ, !P0 ;  /* 0x000000ff03037207 */ /* 0x000fe40004000000 */
[----:B------:R-:W-:Y:S01]  /*14f70*/  LEA R15, R6, R13, 0x5 ;  /* 0x0000000d060f7211 */ /* 0x000fe200078e28ff */
[----:B------:R-:W-:Y:S01]  /*14f80*/  IMAD.MOV R9, RZ, RZ, -R7 ;  /* 0x000000ffff097224 */ /* 0x000fe200078e0a07 */
[----:B------:R-:W-:Y:S01]  /*14f90*/  IADD3 R11, R11, R17, RZ ;  /* 0x000000110b0b7210 */ /* 0x000fe20007ffe0ff */
        /* <DEDUP_REMOVED lines=8> */
[----:B------:R-:W-:-:S03]  /*15020*/  @P1 IMAD.HI.U32 R17, R8, c[0x0][0x4ec], RZ ;  /* 0x00013b0008111a27 */ /* 0x000fc600078e00ff */
[----:B------:R-:W-:Y:S01]  /*15030*/  IADD3.X R21, R16, R19, R15, P0, !PT ;  /* 0x0000001310157210 */ /* 0x000fe200007fe40f */
[----:B------:R-:W-:Y:S01]  /*15040*/  IMAD R18, R18, c[0x0][0x488], RZ ;  /* 0x0001220012127a24 */ /* 0x000fe200078e02ff */
[----:B------:R-:W-:Y:S01]  /*15050*/  LOP3.LUT R15, R2, 0x1c0, RZ, 0xc0, !PT ;  /* 0x000001c0020f7812 */ /* 0x000fe200078ec0ff */
        /* <DEDUP_REMOVED lines=77> */
.L_x_885:
[----:B--2---:R-:W-:Y:S05]  /*15530*/  BSYNC B0 ;  /* 0x0000000000007941 */ /* 0x004fea0003800000 */
.L_x_884:
        /* <DEDUP_REMOVED lines=23> */
.L_x_887:
[----:B------:R-:W-:Y:S05]  /*156b0*/  BSYNC B0 ;  /* 0x0000000000007941 */ /* 0x000fea0003800000 */
.L_x_886:
        /* <DEDUP_REMOVED lines=23> */
.L_x_889:
[----:B------:R-:W-:Y:S05]  /*15830*/  BSYNC B0 ;  /* 0x0000000000007941 */ /* 0x000fea0003800000 */
.L_x_888:
        /* <DEDUP_REMOVED lines=24> */
.L_x_882:
        /* <DEDUP_REMOVED lines=18> */
.L_x_890:
        /* <DEDUP_REMOVED lines=13> */
[----:B------:R-:W-:Y:S01]  /*15bb0*/  IMAD R9, R2, c[0x0][0x490], RZ ;  /* 0x0001240002097a24 */ /* 0x000fe200078e02ff */
[----:B------:R-:W-:Y:S01]  /*15bc0*/  MOV R12, R10 ;  /* 0x0000000a000c7202 */ /* 0x000fe20000000f00 */
[----:B------:R-:W-:Y:S01]  /*15bd0*/  IMAD.MOV.U32 R13, RZ, RZ, R11 ;  /* 0x000000ffff0d7224 */ /* 0x000fe200078e000b */
[----:B------:R-:W-:Y:S01]  /*15be0*/  ISETP.NE.AND P0, PT, R4, 0x1, PT ;  /* 0x000000010400780c */ /* 0x000fe20003f05270 */
[C---:B------:R-:W-:Y:S01]  /*15bf0*/  IMAD R4, R192.reuse, c[0x0][0x494], R9 ;  /* 0x00012500c0047a24 */ /* 0x040fe200078e0209 */
[----:B------:R-:W-:Y:S01]  /*15c00*/  MOV R7, R8 ;  /* 0x0000000800077202 */ /* 0x000fe20000000f00 */
[----:B------:R-:W-:-:S05]  /*15c10*/  IMAD.WIDE.U32 R12, R192, c[0x0][0x490], R12 ;  /* 0x00012400c00c7a25 */ /* 0x000fca00078e000c */
[----:B------:R-:W-:Y:S01]  /*15c20*/  IADD3 R13, R4, R13, RZ ;  /* 0x0000000d040d7210 */ /* 0x000fe20007ffe0ff */
[----:B------:R-:W-:-:S04]  /*15c30*/  IMAD R4, R5, c[0x0][0x498], RZ ;  /* 0x0001260005047a24 */ /* 0x000fc800078e02ff */
[----:B------:R-:W-:-:S04]  /*15c40*/  @P0 IMAD.HI.U32 R6, R8, c[0x0][0x4ec], RZ ;  /* 0x00013b0008060a27 */ /* 0x000fc800078e00ff */
[----:B------:R-:W-:Y:S01]  /*15c50*/  IMAD.WIDE.U32 R12, R195, c[0x0][0x498], R12 ;  /* 0x00012600c30c7a25 */ /* 0x000fe200078e000c */
[----:B------:R-:W-:-:S03]  /*15c60*/  @P0 SHF.R.U32.HI R7, RZ, c[0x0][0x4f0], R6 ;  /* 0x00013c00ff070a19 */ /* 0x000fc60000011606 */
[----:B------:R-:W-:Y:S01]  /*15c70*/  IMAD R15, R195, c[0x0][0x49c], R4 ;  /* 0x00012700c30f7a24 */ /* 0x000fe200078e0204 */
[--C-:B------:R-:W-:Y:S01]  /*15c80*/  SHF.R.S32.HI R4, RZ, 0x1f, R7.reuse ;  /* 0x0000001fff047819 */ /* 0x100fe20000011407 */
[----:B------:R-:W-:Y:S01]  /*15c90*/  IMAD.MOV R9, RZ, RZ, -R7 ;  /* 0x000000ffff097224 */ /* 0x000fe200078e0a07 */
[----:B------:R-:W-:-:S03]  /*15ca0*/  IADD3 R12, P0, R7, R12, RZ ;  /* 0x0000000c070c7210 */ /* 0x000fc60007f1e0ff */
[----:B------:R-:W-:Y:S01]  /*15cb0*/  IMAD R9, R9, c[0x0][0x4e8], R8 ;  /* 0x00013a0009097a24 */ /* 0x000fe200078e0208 */
[----:B------:R-:W-:Y:S02]  /*15cc0*/  IADD3.X R13, R4, R13, R15, P0, !PT ;  /* 0x0000000d040d7210 */ /* 0x000fe400007fe40f */
[----:B------:R-:W-:Y:S02]  /*15cd0*/  MOV R4, 0xff800000 ;  /* 0xff80000000047802 */ /* 0x000fe40000000f00 */
[----:B------:R-:W-:Y:S01]  /*15ce0*/  SHF.R.S32.HI R6, RZ, 0x1f, R9 ;  /* 0x0000001fff067819 */ /* 0x000fe20000011409 */
[----:B------:R-:W-:-:S04]  /*15cf0*/  IMAD.WIDE.U32 R12, R9, c[0x0][0x488], R12 ;  /* 0x00012200090c7a25 */ /* 0x000fc800078e000c */
[----:B------:R-:W-:-:S04]  /*15d00*/  IMAD R6, R6, c[0x0][0x488], RZ ;  /* 0x0001220006067a24 */ /* 0x000fc800078e02ff */
[----:B------:R-:W-:Y:S01]  /*15d10*/  IMAD R7, R9, c[0x0][0x48c], R6 ;  /* 0x0001230009077a24 */ /* 0x000fe200078e0206 */
[----:B------:R-:W-:-:S04]  /*15d20*/  LEA R6, P0, R12, c[0x0][0x450], 0x2 ;  /* 0x000114000c067a11 */ /* 0x000fc800078010ff */
[----:B------:R-:W-:-:S04]  /*15d30*/  IADD3 R7, R13, R7, RZ ;  /* 0x000000070d077210 */ /* 0x000fc80007ffe0ff */
[----:B------:R-:W-:-:S05]  /*15d40*/  LEA.HI.X R7, R12, c[0x0][0x454], R7, 0x2, P0 ;  /* 0x000115000c077a11 */ /* 0x000fca00000f1407 */
[----:B------:R1:W-:Y:S02]  /*15d50*/  STG.E [R6.64], R4 ;  /* 0x0000000406007986 */ /* 0x0003e4000c101906 */
.L_x_892:
[----:B------:R-:W-:Y:S05]  /*15d60*/  BSYNC B0 ;  /* 0x0000000000007941 */ /* 0x000fea0003800000 */
.L_x_891:
[----:B-1----:R-:W1:Y:S01]  /*15d70*/  S2R R6, SR_CTAID.X ;  /* 0x0000000000067919 */ /* 0x002e620000002500 */
[----:B------:R-:W-:Y:S01]  /*15d80*/  SHF.R.S32.HI R9, RZ, 0x1f, R0 ;  /* 0x0000001fff097819 */ /* 0x000fe20000011400 */
[----:B------:R-:W-:Y:S01]  /*15d90*/  IMAD R7, R11, c[0x0][0x3a0], RZ ;  /* 0x0000e8000b077a24 */ /* 0x000fe200078e02ff */
[----:B------:R-:W-:Y:S01]  /*15da0*/  MOV R8, c[0x0][0x4e8] ;  /* 0x00013a0000087a02 */ /* 0x000fe20000000f00 */
[----:B-----5:R-:W-:Y:S01]  /*15db0*/  IMAD R3, R3, c[0x0][0x4e8], RZ ;  /* 0x00013a0003037a24 */ /* 0x020fe200078e02ff */
[----:B------:R-:W-:Y:S01]  /*15dc0*/  LEA.HI R4, R9, R0, RZ, 0x3 ;  /* 0x0000000009047211 */ /* 0x000fe200078f18ff */
[----:B------:R-:W-:Y:S01]  /*15dd0*/  IMAD R7, R10, c[0x0][0x3a4], R7 ;  /* 0x0000e9000a077a24 */ /* 0x000fe200078e0207 */
[----:B------:R-:W-:Y:S01]  /*15de0*/  ISETP.NE.AND P0, PT, R8, 0x1, PT ;  /* 0x000000010800780c */ /* 0x000fe20003f05270 */
[----:B------:R-:W-:Y:S01]  /*15df0*/  IMAD.WIDE.U32 R10, R10, c[0x0][0x3a0], RZ ;  /* 0x0000e8000a0a7a25 */ /* 0x000fe200078e00ff */
[----:B------:R-:W-:Y:S01]  /*15e00*/  LOP3.LUT R9, R4, 0xfffffff8, RZ, 0xc0, !PT ;  /* 0xfffffff804097812 */ /* 0x000fe200078ec0ff */
[----:B------:R-:W-:Y:S01]  /*15e10*/  BSSY B0, `(.L_x_893) ;  /* 0x0000036000007945 */ /* 0x000fe20003800000 */
[----:B------:R-:W-:-:S02]  /*15e20*/  SHF.R.S32.HI R4, RZ, 0x3, R4 ;  /* 0x00000003ff047819 */ /* 0x000fc40000011404 */
[----:B------:R-:W-:Y:S01]  /*15e30*/  IADD3 R11, R11, R7, RZ ;  /* 0x000000070b0b7210 */ /* 0x000fe20007ffe0ff */
[----:B------:R-:W-:Y:S02]  /*15e40*/  IMAD.IADD R9, R0, 0x1, -R9 ;  /* 0x0000000100097824 */ /* 0x000fe400078e0a09 */
[----:B------:R-:W-:Y:S02]  /*15e50*/  IMAD R7, R2, c[0x0][0x3e8], RZ ;  /* 0x0000fa0002077a24 */ /* 0x000fe400078e02ff */
[C---:B------:R-:W-:Y:S01]  /*15e60*/  IMAD.WIDE.U32 R10, R192.reuse, c[0x0][0x3e8], R10 ;  /* 0x0000fa00c00a7a25 */ /* 0x040fe200078e000a */
[CC--:B------:R-:W-:Y:S02]  /*15e70*/  LEA R13, R9.reuse, R4.reuse, 0x5 ;  /* 0x00000004090d7211 */ /* 0x0c0fe400078e28ff */
[----:B------:R-:W-:Y:S01]  /*15e80*/  SHF.L.U32 R9, R9, 0x3, RZ ;  /* 0x0000000309097819 */ /* 0x000fe200000006ff */
[----:B------:R-:W-:Y:S02]  /*15e90*/  IMAD R7, R192, c[0x0][0x3ec], R7 ;  /* 0x0000fb00c0077a24 */ /* 0x000fe400078e0207 */
[C---:B-1----:R-:W-:Y:S01]  /*15ea0*/  IMAD R13, R6.reuse, 0x80, R13 ;  /* 0x00000080060d7824 */ /* 0x042fe200078e020d */
[----:B------:R-:W-:Y:S01]  /*15eb0*/  LEA R4, R6, R4, 0x7 ;  /* 0x0000000406047211 */ /* 0x000fe200078e38ff */
[----:B------:R-:W-:Y:S01]  /*15ec0*/  IMAD R2, R5, c[0x0][0x3f0], RZ ;  /* 0x0000fc0005027a24 */ /* 0x000fe200078e02ff */
[----:B------:R-:W-:Y:S01]  /*15ed0*/  IADD3 R11, R7, R11, RZ ;  /* 0x0000000b070b7210 */ /* 0x000fe20007ffe0ff */
[----:B------:R-:W-:Y:S01]  /*15ee0*/  @P0 IMAD.HI.U32 R0, R13, c[0x0][0x4ec], RZ ;  /* 0x00013b000d000a27 */ /* 0x000fe200078e00ff */
[----:B------:R-:W-:-:S02]  /*15ef0*/  MOV R5, R13 ;  /* 0x0000000d00057202 */ /* 0x000fc40000000f00 */
[----:B------:R-:W-:Y:S01]  /*15f00*/  IADD3 R6, R9, 0x40, RZ ;  /* 0x0000004009067810 */ /* 0x000fe20007ffe0ff */
        /* <DEDUP_REMOVED lines=38> */
.L_x_894:
[----:B------:R-:W-:Y:S05]  /*16170*/  BSYNC B0 ;  /* 0x0000000000007941 */ /* 0x000fea0003800000 */
.L_x_893:
        /* <DEDUP_REMOVED lines=21> */
.L_x_896:
[----:B------:R-:W-:Y:S05]  /*162d0*/  BSYNC B0 ;  /* 0x0000000000007941 */ /* 0x000fea0003800000 */
.L_x_895:
        /* <DEDUP_REMOVED lines=21> */
.L_x_898:
[----:B------:R-:W-:Y:S05]  /*16430*/  BSYNC B0 ;  /* 0x0000000000007941 */ /* 0x000fea0003800000 */
.L_x_897:
        /* <DEDUP_REMOVED lines=22> */
.L_x_899:
        /* <DEDUP_REMOVED lines=14> */
.L_x_3001:


//--------------------- .text._ZN7cutlass13device_kernelIN5flash19enable_sm80_to_sm89INS1_16FlashAttnFwdSm80INS1_25CollectiveMainloopFwdSm80ILi8ELi2ELb0EN4cute5tupleIJNS5_1CILi128EEENS7_ILi64EEENS7_ILi192EEEEEELi192ENS_6half_tEfNS_4arch4Sm80ELb0ELb1ELb1ELb0ELb1ELb0ELb1ELb0EEENS1_21CollectiveEpilogueFwdINS6_IJS8_SA_S9_EEENS6_IJNS7_ILi1EEESI_SI_EEESC_SE_Li256ELb0ELb1ELb0ELb0EEENS1_19SingleTileSchedulerILb0ELb0ELb1ELi128EEEEEEEEEvNT_6ParamsE --------------------------
	.section	.text._ZN7cutlass13device_kernelIN5flash19enable_sm80_to_sm89INS1_16FlashAttnFwdSm80INS1_25CollectiveMainloopFwdSm80ILi8ELi2ELb0EN4cute5tupleIJNS5_1CILi128EEENS7_ILi64EEENS7_ILi192EEEEEELi192ENS_6half_tEfNS_4arch4Sm80ELb0ELb1ELb1ELb0ELb1ELb0ELb1ELb0EEENS1_21CollectiveEpilogueFwdINS6_IJS8_SA_S9_EEENS6_IJNS7_ILi1EEESI_SI_EEESC_SE_Li256ELb0ELb1ELb0ELb0EEENS1_19SingleTileSchedulerILb0ELb0ELb1ELi128EEEEEEEEEvNT_6ParamsE,"ax",@progbits
	.sectioninfo	@"SHI_REGISTERS=255"
	.align	128
.text._ZN7cutlass13device_kernelIN5flash19enable_sm80_to_sm89INS1_16FlashAttnFwdSm80INS1_25CollectiveMainloopFwdSm80ILi8ELi2ELb0EN4cute5tupleIJNS5_1CILi128EEENS7_ILi64EEENS7_ILi192EEEEEELi192ENS_6half_tEfNS_4arch4Sm80ELb0ELb1ELb1ELb0ELb1ELb0ELb1ELb0EEENS1_21CollectiveEpilogueFwdINS6_IJS8_SA_S9_EEENS6_IJNS7_ILi1EEESI_SI_EEESC_SE_Li256ELb0ELb1ELb0ELb0EEENS1_19SingleTileSchedulerILb0ELb0ELb1ELi128EEEEEEEEEvNT_6ParamsE:
        .type           _ZN7cutlass13device_kernelIN5flash19enable_sm80_to_sm89INS1_16FlashAttnFwdSm80INS1_25CollectiveMainloopFwdSm80ILi8ELi2ELb0EN4cute5tupleIJNS5_1CILi128EEENS7_ILi64EEENS7_ILi192EEEEEELi192ENS_6half_tEfNS_4arch4Sm80ELb0ELb1ELb1ELb0ELb1ELb0ELb1ELb0EEENS1_21CollectiveEpilogueFwdINS6_IJS8_SA_S9_EEENS6_IJNS7_ILi1EEESI_SI_EEESC_SE_Li256ELb0ELb1ELb0ELb0EEENS1_19SingleTileSchedulerILb0ELb0ELb1ELi128EEEEEEEEEvNT_6ParamsE,@function
        .size           _ZN7cutlass13device_kernelIN5flash19enable_sm80_to_sm89INS1_16FlashAttnFwdSm80INS1_25CollectiveMainloopFwdSm80ILi8ELi2ELb0EN4cute5tupleIJNS5_1CILi128EEENS7_ILi64EEENS7_ILi192EEEEEELi192ENS_6half_tEfNS_4arch4Sm80ELb0ELb1ELb1ELb0ELb1ELb0ELb1ELb0EEENS1_21CollectiveEpilogueFwdINS6_IJS8_SA_S9_EEENS6_IJNS7_ILi1EEESI_SI_EEESC_SE_Li256ELb0ELb1ELb0ELb0EEENS1_19SingleTileSchedulerILb0ELb0ELb1ELi128EEEEEEEEEvNT_6ParamsE,(.L_x_3002 - _ZN7cutlass13device_kernelIN5flash19enable_sm80_to_sm89INS1_16FlashAttnFwdSm80INS1_25CollectiveMainloopFwdSm80ILi8ELi2ELb0EN4cute5tupleIJNS5_1CILi128EEENS7_ILi64EEENS7_ILi192EEEEEELi192ENS_6half_tEfNS_4arch4Sm80ELb0ELb1ELb1ELb0ELb1ELb0ELb1ELb0EEENS1_21CollectiveEpilogueFwdINS6_IJS8_SA_S9_EEENS6_IJNS7_ILi1EEESI_SI_EEESC_SE_Li256ELb0ELb1ELb0ELb0EEENS1_19SingleTileSchedulerILb0ELb0ELb1ELi128EEEEEEEEEvNT_6ParamsE)
        .other          _ZN7cutlass13device_kernelIN5flash19enable_sm80_to_sm89INS1_16FlashAttnFwdSm80INS1_25CollectiveMainloopFwdSm80ILi8ELi2ELb0EN4cute5tupleIJNS5_1CILi128EEENS7_ILi64EEENS7_ILi192EEEEEELi192ENS_6half_tEfNS_4arch4Sm80ELb0ELb1ELb1ELb0ELb1ELb0ELb1ELb0EEENS1_21CollectiveEpilogueFwdINS6_IJS8_SA_S9_EEENS6_IJNS7_ILi1EEESI_SI_EEESC_SE_Li256ELb0ELb1ELb0ELb0EEENS1_19SingleTileSchedulerILb0ELb0ELb1ELi128EEEEEEEEEvNT_6ParamsE,@"STO_CUDA_ENTRY STV_DEFAULT"
_ZN7cutlass13device_kernelIN5flash19enable_sm80_to_sm89INS1_16FlashAttnFwdSm80INS1_25CollectiveMainloopFwdSm80ILi8ELi2ELb0EN4cute5tupleIJNS5_1CILi128EEENS7_ILi64EEENS7_ILi192EEEEEELi192ENS_6half_tEfNS_4arch4Sm80ELb0ELb1ELb1ELb0ELb1ELb0ELb1ELb0EEENS1_21CollectiveEpilogueFwdINS6_IJS8_SA_S9_EEENS6_IJNS7_ILi1EEESI_SI_EEESC_SE_Li256ELb0ELb1ELb0ELb0EEENS1_19SingleTileSchedulerILb0ELb0ELb1ELi128EEEEEEEEEvNT_6ParamsE:
[----:B------:R-:W-:Y:S02]  /*0000*/  MOV R1, c[0x0][0x28] ;  /* 0x00000a0000017a02 */ /* 0x000fe40000000f00 */
[----:B------:R-:W1:Y:S02]  /*0010*/  S2UR UR6, SR_CTAID.Z ;  /* 0x00000000000679c3 */ /* 0x000e640000002700 */
[----:B-1----:R-:W-:-:S13]  /*0020*/  ISETP.LE.AND P0, PT, RZ, UR6, PT ;  /* 0x00000006ff007c0c */ /* 0x002fda000bf03270 */
[----:B------:R-:W-:Y:S05]  /*0030*/  @!P0 EXIT ;  /* 0x000000000000894d */ /* 0x000fea0003800000 */
[----:B------:R-:W1:Y:S01]  /*0040*/  S2R R215, SR_CTAID.X ;  /* 0x0000000000d77919 */ /* 0x000e620000002500 */
[----:B------:R-:W-:Y:S01]  /*0050*/  ULDC.64 UR4, c[0x0][0x370] ;  /* 0x0000dc0000047ab9 */ /* 0x000fe20000000a00 */
[----:B------:R-:W-:Y:S01]  /*0060*/  IMAD.MOV.U32 R204, RZ, RZ, RZ ;  /* 0x000000ffffcc7224 */ /* 0x000fe200078e00ff */
[----:B------:R-:W-:Y:S01]  /*0070*/  UISETP.NE.U32.AND UP0, UPT, URZ, UR4, UPT ;  /* 0x000000043f00728c */ /* 0x000fe2000bf05070 */
[----:B------:R-:W-:Y:S01]  /*0080*/  IMAD.MOV.U32 R197, RZ, RZ, c[0x0][0x2c4] ;  /* 0x0000b100ffc57624 */ /* 0x000fe200078e00ff */
[----:B------:R-:W-:Y:S02]  /*0090*/  ULDC.64 UR8, c[0x0][0x370] ;  /* 0x0000dc0000087ab9 */ /* 0x000fe40000000a00 */
[----:B------:R-:W-:Y:S02]  /*00a0*/  UISETP.NE.AND.EX UP0, UPT, URZ, UR5, UPT, UP0 ;  /* 0x000000053f00728c */ /* 0x000fe4000bf05300 */
[----:B------:R-:W-:Y:S01]  /*00b0*/  ISETP.NE.AND P1, PT, R197, 0x1, PT ;  /* 0x00000001c500780c */ /* 0x000fe20003f25270 */
[----:B------:R-:W2:Y:S01]  /*00c0*/  S2UR UR7, SR_CTAID.Y ;  /* 0x00000000000779c3 */ /* 0x000ea20000002600 */
[----:B------:R-:W-:-:S02]  /*00d0*/  ULDC.64 UR12, c[0x0][0x118] ;  /* 0x00004600000c7ab9 */ /* 0x000fc40000000a00 */
[----:B------:R-:W-:-:S05]  /*00e0*/  PLOP3.LUT P0, PT, PT, PT, UP0, 0x80, 0x0 ;  /* 0x000000000000781c */ /* 0x000fca0003f0f008 */
[----:B------:R-:W-:Y:S02]  /*00f0*/  @UP0 UMOV UR4, 0x4 ;  /* 0x0000000400040882 */ /* 0x000fe40000000000 */
[----:B------:R-:W-:Y:S01]  /*0100*/  @UP0 UIMAD.WIDE UR4, UR6, UR4, UR8 ;  /* 0x00000004060402a5 */ /* 0x000fe2000f8e0208 */
[----:B-1----:R-:W-:Y:S01]  /*0110*/  IMAD.SHL.U32 R148, R215, 0x80, RZ ;  /* 0x00000080d7947824 */ /* 0x002fe200078e00ff */
[----:B------:R-:W-:Y:S01]  /*0120*/  P2R R0, PR, RZ, 0x2 ;  /* 0x00000002ff007803 */ /* 0x000fe20000000000 */
[----:B------:R-:W1:Y:S01]  /*0130*/  S2R R7, SR_TID.X ;  /* 0x0000000000077919 */ /* 0x000e620000002100 */
[----:B------:R-:W-:Y:S02]  /*0140*/  IMAD.MOV.U32 R196, RZ, RZ, 0x1 ;  /* 0x00000001ffc47424 */ /* 0x000fe400078e00ff */
[----:B------:R-:W-:Y:S01]  /*0150*/  @P1 IADD3 R0, R148, 0x7f, RZ ;  /* 0x0000007f94001810 */ /* 0x000fe20007ffe0ff */
[----:B------:R-:W-:Y:S02]  /*0160*/  IMAD.MOV.U32 R214, RZ, RZ, c[0x0][0x2ac] ;  /* 0x0000ab00ffd67624 */ /* 0x000fe400078e00ff */
[----:B------:R-:W-:-:S02]  /*0170*/  IMAD.U32 R2, RZ, RZ, UR4 ;  /* 0x00000004ff027e24 */ /* 0x000fc4000f8e00ff */
[----:B------:R-:W-:Y:S01]  /*0180*/  IMAD.U32 R3, RZ, RZ, UR5 ;  /* 0x00000005ff037e24 */ /* 0x000fe2000f8e00ff */
[----:B------:R-:W-:Y:S01]  /*0190*/  ISETP.LE.AND P2, PT, R196, c[0x0][0x32c], PT ;  /* 0x0000cb00c4007a0c */ /* 0x000fe20003f43270 */
[----:B------:R-:W-:-:S03]  /*01a0*/  @P1 IMAD.HI.U32 R0, R0, c[0x0][0x2c8], RZ ;  /* 0x0000b20000001a27 */ /* 0x000fc600078e00ff */
[----:B------:R3:W5:Y:S01]  /*01b0*/  @P0 LDG.E R204, [R2.64] ;  /* 0x0000000c02cc0981 */ /* 0x000762000c1e1900 */
[----:B------:R-:W-:Y:S01]  /*01c0*/  IMAD R199, R214, c[0x0][0x1d0], RZ ;  /* 0x00007400d6c77a24 */ /* 0x000fe200078e02ff */
[----:B--2---:R-:W-:Y:S01]  /*01d0*/  USHF.R.S32.HI UR11, URZ, 0x1f, UR7 ;  /* 0x0000001f3f0b7899 */ /* 0x004fe20008011407 */
[----:B---3--:R-:W-:Y:S02]  /*01e0*/  IADD3 R3, R148, 0x7f, RZ ;  /* 0x0000007f94037810 */ /* 0x008fe40007ffe0ff */
[----:B------:R-:W-:Y:S02]  /*01f0*/  @P1 SHF.R.U32.HI R3, RZ, c[0x0][0x2cc], R0 ;  /* 0x0000b300ff031a19 */ /* 0x000fe40000011600 */
[----:B------:R-:W-:Y:S02]  /*0200*/  IADD3 R0, R199, -c[0x0][0x168], R196 ;  /* 0x80005a00c7007a10 */ /* 0x000fe40007ffe0c4 */
[----:B------:R-:W-:-:S03]  /*0210*/  P2R R2, PR, RZ, 0x4 ;  /* 0x00000004ff027803 */ /* 0x000fc60000000000 */
[----:B------:R-:W-:-:S05]  /*0220*/  IMAD.IADD R0, R0, 0x1, R3 ;  /* 0x0000000100007824 */ /* 0x000fca00078e0203 */
[----:B------:R-:W-:Y:S01]  /*0230*/  IADD3 R3, R0, c[0x0][0x328], RZ ;  /* 0x0000ca0000037a10 */ /* 0x000fe20007ffe0ff */
[----:B------:R-:W-:Y:S05]  /*0240*/  @!P2 BRA `(.L_x_900) ;  /* 0x000000f00000a947 */ /* 0x000fea0003800000 */
[C---:B-1----:R-:W-:Y:S02]  /*0250*/  ISETP.GT.AND P0, PT, R0.reuse, RZ, PT ;  /* 0x000000ff0000720c */ /* 0x042fe40003f04270 */
[----:B------:R-:W-:-:S11]  /*0260*/  IADD3 R2, R0, -0x1, RZ ;  /* 0xffffffff00027810 */ /* 0x000fd60007ffe0ff */
[----:B------:R-:W-:Y:S05]  /*0270*/  @P0 BRA `(.L_x_901) ;  /* 0x0000006000000947 */ /* 0x000fea0003800000 */
[----:B------:R-:W-:Y:S01]  /*0280*/  ISETP.NE.AND P0, PT, R196, c[0x0][0x32c], PT ;  /* 0x0000cb00c4007a0c */ /* 0x000fe20003f05270 */
[----:B------:R-:W-:-:S12]  /*0290*/  IMAD.MOV R2, RZ, RZ, -R0 ;  /* 0x000000ffff027224 */ /* 0x000fd800078e0a00 */
[----:B------:R-:W-:-:S05]  /*02a0*/  @P0 IMAD.HI.U32 R0, R2, c[0x0][0x330], RZ ;  /* 0x0000cc0002000a27 */ /* 0x000fca00078e00ff */
[----:B------:R-:W-:-:S04]  /*02b0*/  @P0 SHF.R.U32.HI R2, RZ, c[0x0][0x334], R0 ;  /* 0x0000cd00ff020a19 */ /* 0x000fc80000011600 */
[----:B------:R-:W-:Y:S01]  /*02c0*/  LOP3.LUT R2, RZ, R2, RZ, 0x33, !PT ;  /* 0x00000002ff027212 */ /* 0x000fe200078e33ff */
[----:B------:R-:W-:Y:S05]  /*02d0*/  BRA `(.L_x_902) ;  /* 0x0000003000007947 */ /* 0x000fea0003800000 */
.L_x_901:
[----:B------:R-:W-:-:S13]  /*02e0*/  ISETP.NE.AND P0, PT, R196, c[0x0][0x32c], PT ;  /* 0x0000cb00c4007a0c */ /* 0x000fda0003f05270 */
[----:B------:R-:W-:-:S05]  /*02f0*/  @P0 IMAD.HI.U32 R0, R2, c[0x0][0x330], RZ ;  /* 0x0000cc0002000a27 */ /* 0x000fca00078e00ff */
[----:B------:R-:W-:Y:S02]  /*0300*/  @P0 SHF.R.U32.HI R2, RZ, c[0x0][0x334], R0 ;  /* 0x0000cd00ff020a19 */ /* 0x000fe40000011600 */
.L_x_902:
[----:B------:R-:W-:-:S05]  /*0310*/  MOV R5, c[0x0][0x32c] ;  /* 0x0000cb0000057a02 */ /* 0x000fca0000000f00 */
[----:B------:R-:W-:-:S05]  /*0320*/  IMAD R2, R2, R5, c[0x0][0x32c] ;  /* 0x0000cb0002027624 */ /* 0x000fca00078e0205 */
[----:B------:R-:W-:-:S04]  /*0330*/  IMNMX R3, R3, R2, PT ;  /* 0x0000000203037217 */ /* 0x000fc80003800200 */
.L_x_900:
[----:B-1----:R-:W-:Y:S01]  /*0340*/  IADD3 R3, R3, 0x3f, RZ ;  /* 0x0000003f03037810 */ /* 0x002fe20007ffe0ff */
[----:B------:R-:W-:Y:S01]  /*0350*/  @P1 IMAD.HI.U32 R6, R148, c[0x0][0x2c8], RZ ;  /* 0x0000b20094061a27 */ /* 0x000fe200078e00ff */
[C---:B------:R-:W-:Y:S02]  /*0360*/  IADD3 R5, R199.reuse, 0x3f, RZ ;  /* 0x0000003fc7057810 */ /* 0x040fe40007ffe0ff */
[----:B------:R-:W-:Y:S01]  /*0370*/  SHF.R.S32.HI R2, RZ, 0x1f, R3 ;  /* 0x0000001fff027819 */ /* 0x000fe20000011403 */
[----:B------:R-:W-:Y:S01]  /*0380*/  IMAD.MOV.U32 R0, RZ, RZ, R148 ;  /* 0x000000ffff007224 */ /* 0x000fe200078e0094 */
[----:B------:R-:W-:Y:S02]  /*0390*/  SHF.R.S32.HI R4, RZ, 0x1f, R5 ;  /* 0x0000001fff047819 */ /* 0x000fe40000011405 */
[----:B------:R-:W-:Y:S02]  /*03a0*/  @P1 SHF.R.U32.HI R0, RZ, c[0x0][0x2cc], R6 ;  /* 0x0000b300ff001a19 */ /* 0x000fe40000011606 */
[----:B------:R-:W-:-:S02]  /*03b0*/  IADD3 R147, R199, -c[0x0][0x168], RZ ;  /* 0x80005a00c7937a10 */ /* 0x000fc40007ffe0ff */
[----:B------:R-:W-:Y:S02]  /*03c0*/  LEA.HI R2, R2, R3, RZ, 0x6 ;  /* 0x0000000302027211 */ /* 0x000fe400078f30ff */
[----:B------:R-:W-:Y:S01]  /*03d0*/  LEA.HI R4, R4, R5, RZ, 0x6 ;  /* 0x0000000504047211 */ /* 0x000fe200078f30ff */
[----:B------:R-:W-:Y:S01]  /*03e0*/  IMAD.IADD R0, R147, 0x1, R0 ;  /* 0x0000000193007824 */ /* 0x000fe200078e0200 */
[----:B------:R-:W-:Y:S02]  /*03f0*/  SHF.R.S32.HI R2, RZ, 0x6, R2 ;  /* 0x00000006ff027819 */ /* 0x000fe40000011402 */
[----:B------:R-:W-:Y:S02]  /*0400*/  SHF.R.S32.HI R145, RZ, 0x6, R4 ;  /* 0x00000006ff917819 */ /* 0x000fe40000011404 */
[----:B------:R-:W-:Y:S02]  /*0410*/  IADD3 R194, R0, -c[0x0][0x324], RZ ;  /* 0x8000c90000c27a10 */ /* 0x000fe40007ffe0ff */
[----:B------:R-:W-:Y:S01]  /*0420*/  IMNMX R145, R145, R2, PT ;  /* 0x0000000291917217 */ /* 0x000fe20003800200 */
[----:B------:R-:W-:Y:S05]  /*0430*/  @!P2 BRA `(.L_x_903) ;  /* 0x000001000000a947 */ /* 0x000fea0003800000 */
[----:B------:R-:W-:-:S04]  /*0440*/  MOV R2, R0 ;  /* 0x0000000000027202 */ /* 0x000fc80000000f00 */
        /* <DEDUP_REMOVED lines=9> */
.L_x_904:
[----:B------:R-:W-:-:S04]  /*04e0*/  MOV R0, c[0x0][0x32c] ;  /* 0x0000cb0000007a02 */ /* 0x000fc80000000f00 */
[----:B------:R-:W-:-:S13]  /*04f0*/  ISETP.NE.AND P0, PT, R0, 0x1, PT ;  /* 0x000000010000780c */ /* 0x000fda0003f05270 */
[----:B------:R-:W-:-:S05]  /*0500*/  @P0 IMAD.HI.U32 R0, R2, c[0x0][0x330], RZ ;  /* 0x0000cc0002000a27 */ /* 0x000fca00078e00ff */
[----:B------:R-:W-:-:S05]  /*0510*/  @P0 SHF.R.U32.HI R2, RZ, c[0x0][0x334], R0 ;  /* 0x0000cd00ff020a19 */ /* 0x000fca0000011600 */
.L_x_905:
[----:B------:R-:W-:-:S05]  /*0520*/  IMAD R3, R2, c[0x0][0x32c], RZ ;  /* 0x0000cb0002037a24 */ /* 0x000fca00078e02ff */
[----:B------:R-:W-:-:S04]  /*0530*/  IMNMX R194, R194, R3, !PT ;  /* 0x00000003c2c27217 */ /* 0x000fc80007800200 */
.L_x_903:
        /* <DEDUP_REMOVED lines=70> */
[----:B------:R1:W2:Y:S01]  /*09a0*/  @P2 LDG.E R10, [R10.64] ;  /* 0x0000000c0a0a2981 */ /* 0x0002a2000c1e1900 */
[----:B------:R-:W-:Y:S01]  /*09b0*/  UIMAD UR8, UR11, UR4, URZ ;  /* 0x000000040b0872a4 */ /* 0x000fe2000f8e023f */
[----:B------:R-:W-:Y:S01]  /*09c0*/  IMAD.MOV.U32 R195, RZ, RZ, c[0x0][0x2b8] ;  /* 0x0000ae00ffc37624 */ /* 0x000fe200078e00ff */
[----:B------:R-:W-:Y:S01]  /*09d0*/  LOP3.LUT R0, R19, 0xfffffff8, RZ, 0xc0, !PT ;  /* 0xfffffff813007812 */ /* 0x000fe200078ec0ff */
[----:B------:R-:W-:Y:S01]  /*09e0*/  UIMAD.WIDE.U32 UR14, UR7, UR4, URZ ;  /* 0x00000004070e72a5 */ /* 0x000fe2000f8e003f */
[----:B------:R-:W-:Y:S01]  /*09f0*/  SHF.R.S32.HI R19, RZ, 0x3, R19 ;  /* 0x00000003ff137819 */ /* 0x000fe20000011413 */
[----:B------:R-:W-:Y:S01]  /*0a00*/  UIMAD UR8, UR7, UR5, UR8 ;  /* 0x00000005070872a4 */ /* 0x000fe2000f8e0208 */
[----:B------:R-:W-:Y:S01]  /*0a10*/  ISETP.NE.AND P5, PT, R195, 0x1, PT ;  /* 0x00000001c300780c */ /* 0x000fe20003fa5270 */
[----:B------:R-:W-:Y:S01]  /*0a20*/  IMAD.IADD R211, R7, 0x1, -R0 ;  /* 0x0000000107d37824 */ /* 0x000fe200078e0a00 */
[----:B------:R-:W-:Y:S01]  /*0a30*/  USHF.R.S32.HI UR9, URZ, 0x1f, UR6 ;  /* 0x0000001f3f097899 */ /* 0x000fe20008011406 */
[----:B------:R-:W-:Y:S01]  /*0a40*/  IMAD.MOV.U32 R200, RZ, RZ, RZ ;  /* 0x000000ffffc87224 */ /* 0x000fe200078e00ff */
[----:B------:R-:W-:Y:S01]  /*0a50*/  ULDC.64 UR4, c[0x0][0x1c0] ;  /* 0x0000700000047ab9 */ /* 0x000fe20000000a00 */
[C---:B------:R-:W-:Y:S01]  /*0a60*/  IMAD R203, R211.reuse, 0x20, R19 ;  /* 0x00000020d3cb7824 */ /* 0x040fe200078e0213 */
[----:B------:R-:W-:Y:S01]  /*0a70*/  UIADD3 UR15, UR15, UR8, URZ ;  /* 0x000000080f0f7290 */ /* 0x000fe2000fffe03f */
[----:B------:R-:W-:Y:S01]  /*0a80*/  IMAD.SHL.U32 R210, R211, 0x8, RZ ;  /* 0x00000008d3d27824 */ /* 0x000fe200078e00ff */
[----:B------:R-:W-:Y:S01]  /*0a90*/  UIMAD UR9, UR9, UR4, URZ ;  /* 0x00000004090972a4 */ /* 0x000fe2000f8e023f */
[----:B------:R-:W-:Y:S01]  /*0aa0*/  IMAD.IADD R0, R148, 0x1, R203 ;  /* 0x0000000194007824 */ /* 0x000fe200078e02cb */
[----:B------:R-:W-:-:S02]  /*0ab0*/  UIMAD.WIDE.U32 UR14, UR6, UR4, UR14 ;  /* 0x00000004060e72a5 */ /* 0x000fc4000f8e000e */
[----:B------:R-:W-:Y:S01]  /*0ac0*/  UIMAD UR5, UR6, UR5, UR9 ;  /* 0x00000005060572a4 */ /* 0x000fe2000f8e0209 */
[----:B------:R-:W-:-:S03]  /*0ad0*/  @P1 IMAD.HI.U32 R2, R0, c[0x0][0x2c8], RZ ;  /* 0x0000b20000021a27 */ /* 0x000fc600078e00ff */
[----:B------:R-:W-:Y:S01]  /*0ae0*/  UIADD3 UR5, UR15, UR5, URZ ;  /* 0x000000050f057290 */ /* 0x000fe2000fffe03f */
[----:B------:R-:W-:Y:S01]  /*0af0*/  IMAD.MOV.U32 R5, RZ, RZ, R0 ;  /* 0x000000ffff057224 */ /* 0x000fe200078e0000 */
[----:B------:R-:W-:Y:S01]  /*0b00*/  @P1 SHF.R.U32.HI R5, RZ, c[0x0][0x2cc], R2 ;  /* 0x0000b300ff051a19 */ /* 0x000fe20000011602 */
[----:B------:R-:W-:Y:S02]  /*0b10*/  IMAD.U32 R9, RZ, RZ, UR15 ;  /* 0x0000000fff097e24 */ /* 0x000fe4000f8e00ff */
[----:B------:R-:W-:Y:S01]  /*0b20*/  IMAD.U32 R8, RZ, RZ, UR14 ;  /* 0x0000000eff087e24 */ /* 0x000fe2000f8e00ff */
[--C-:B------:R-:W-:Y:S01]  /*0b30*/  SHF.R.S32.HI R2, RZ, 0x1f, R5.reuse ;  /* 0x0000001fff027819 */ /* 0x100fe20000011405 */
[----:B------:R-:W-:Y:S02]  /*0b40*/  IMAD.MOV R3, RZ, RZ, -R5 ;  /* 0x000000ffff037224 */ /* 0x000fe400078e0a05 */
[----:B------:R-:W-:Y:S01]  /*0b50*/  IMAD.U32 R9, RZ, RZ, UR5 ;  /* 0x00000005ff097e24 */ /* 0x000fe2000f8e00ff */
[----:B------:R-:W-:Y:S01]  /*0b60*/  ULDC.64 UR4, c[0x0][0x2b0] ;  /* 0x0000ac0000047ab9 */ /* 0x000fe20000000a00 */
[----:B------:R-:W-:-:S02]  /*0b70*/  IMAD R2, R2, c[0x0][0x1b0], RZ ;  /* 0x00006c0002027a24 */ /* 0x000fc400078e02ff */
[----:B------:R-:W-:Y:S02]  /*0b80*/  IMAD R3, R3, c[0x0][0x2c4], R0 ;  /* 0x0000b10003037a24 */ /* 0x000fe400078e0200 */
[----:B------:R-:W-:-:S04]  /*0b90*/  IMAD.WIDE.U32 R8, R5, c[0x0][0x1b0], R8 ;  /* 0x00006c0005087a25 */ /* 0x000fc800078e0008 */
[----:B------:R-:W-:Y:S01]  /*0ba0*/  IMAD R5, R5, c[0x0][0x1b4], R2 ;  /* 0x00006d0005057a24 */ /* 0x000fe200078e0202 */
[----:B------:R-:W-:Y:S01]  /*0bb0*/  SHF.R.S32.HI R2, RZ, 0x1f, R3 ;  /* 0x0000001fff027819 */ /* 0x000fe20000011403 */
[----:B------:R-:W-:Y:S01]  /*0bc0*/  IMAD.MOV.U32 R4, RZ, RZ, R8 ;  /* 0x000000ffff047224 */ /* 0x000fe200078e0008 */
[----:B------:R-:W-:Y:S01]  /*0bd0*/  IADD3 R8, R210, 0x80, RZ ;  /* 0x00000080d2087810 */ /* 0x000fe20007ffe0ff */
[----:B------:R-:W-:Y:S02]  /*0be0*/  IMAD.IADD R5, R9, 0x1, R5 ;  /* 0x0000000109057824 */ /* 0x000fe400078e0205 */
[----:B------:R-:W-:Y:S01]  /*0bf0*/  IMAD R2, R2, c[0x0][0x1a8], RZ ;  /* 0x00006a0002027a24 */ /* 0x000fe200078e02ff */
[----:B------:R-:W-:Y:S01]  /*0c00*/  ISETP.GE.AND P4, PT, R8, c[0x0][0x198], PT ;  /* 0x0000660008007a0c */ /* 0x000fe20003f86270 */
[----:B------:R-:W-:-:S04]  /*0c10*/  IMAD.WIDE.U32 R4, R3, c[0x0][0x1a8], R4 ;  /* 0x00006a0003047a25 */ /* 0x000fc800078e0004 */
[----:B------:R-:W-:Y:S01]  /*0c20*/  IMAD R9, R3, c[0x0][0x1ac], R2 ;  /* 0x00006b0003097a24 */ /* 0x000fe200078e0202 */
[----:B------:R-:W-:Y:S01]  /*0c30*/  LEA R6, P0, R4, c[0x0][0x160], 0x1 ;  /* 0x0000580004067a11 */ /* 0x000fe200078008ff */
[----:B------:R-:W-:Y:S02]  /*0c40*/  IMAD.SHL.U32 R0, R19, 0x40, RZ ;  /* 0x0000004013007824 */ /* 0x000fe400078e00ff */
[----:B------:R-:W-:Y:S01]  /*0c50*/  IMAD.IADD R2, R5, 0x1, R9 ;  /* 0x0000000105027824 */ /* 0x000fe200078e0209 */
[----:B------:R-:W-:Y:S01]  /*0c60*/  LEA.HI R5, R94, R7, RZ, 0x6 ;  /* 0x000000075e057211 */ /* 0x000fe200078f30ff */
[----:B------:R-:W-:Y:S01]  /*0c70*/  SHFL.IDX PT, R14, R6, RZ, 0x181f ;  /* 0x00181fff060e7589 */ /* 0x000fe200000e0000 */
[----:B-1----:R-:W-:Y:S01]  /*0c80*/  LOP3.LUT R11, R0, 0x1c0, RZ, 0xc0, !PT ;  /* 0x000001c0000b7812 */ /* 0x002fe200078ec0ff */
[----:B------:R-:W-:Y:S01]  /*0c90*/  IMAD.IADD R0, R148, 0x1, R19 ;  /* 0x0000000194007824 */ /* 0x000fe200078e0213 */
[----:B------:R-:W-:Y:S01]  /*0ca0*/  LEA.HI.X R2, R4, c[0x0][0x164], R2, 0x1, P0 ;  /* 0x0000590004027a11 */ /* 0x000fe200000f0c02 */
[----:B------:R-:W-:Y:S01]  /*0cb0*/  IMAD.SHL.U32 R5, R5, 0x8, RZ ;  /* 0x0000000805057824 */ /* 0x000fe200078e00ff */
[----:B------:R-:W-:Y:S01]  /*0cc0*/  SHF.R.U32.HI R3, RZ, 0x3, R11 ;  /* 0x00000003ff037819 */ /* 0x000fe2000001160b */
[----:B------:R-:W-:Y:S01]  /*0cd0*/  SHFL.IDX PT, R12, R6, 0x1, 0x181f ;  /* 0x00381f00060c7f89 */ /* 0x000fe200000e0000 */
[----:B------:R-:W-:-:S02]  /*0ce0*/  LOP3.LUT R202, R11, 0x38, R210, 0xf8, !PT ;  /* 0x000000380bca7812 */ /* 0x000fc400078ef8d2 */
[----:B------:R-:W-:Y:S01]  /*0cf0*/  IADD3 R4, R0, 0x20, RZ ;  /* 0x0000002000047810 */ /* 0x000fe20007ffe0ff */
[----:B------:R-:W1:Y:S01]  /*0d00*/  SHFL.IDX PT, R15, R2, RZ, 0x181f ;  /* 0x00181fff020f7589 */ /* 0x000e6200000e0000 */
[----:B------:R-:W-:Y:S01]  /*0d10*/  LOP3.LUT R202, R202, R3, RZ, 0x3c, !PT ;  /* 0x00000003caca7212 */ /* 0x000fe200078e3cff */
[----:B------:R-:W-:Y:S01]  /*0d20*/  IMAD R3, R197, c[0x0][0x168], RZ ;  /* 0x00005a00c5037a24 */ /* 0x000fe200078e02ff */
[----:B------:R-:W-:Y:S01]  /*0d30*/  IADD3 R9, R210, 0x40, RZ ;  /* 0x00000040d2097810 */ /* 0x000fe20007ffe0ff */
[----:B------:R-:W3:Y:S01]  /*0d40*/  SHFL.IDX PT, R13, R2, 0x1, 0x181f ;  /* 0x00381f00020d7f89 */ /* 0x000ee200000e0000 */
[----:B------:R-:W-:Y:S02]  /*0d50*/  LOP3.LUT R202, R202, 0xfffffe00, R5, 0xf8, !PT ;  /* 0xfffffe00caca7812 */ /* 0x000fe400078ef805 */
[-C--:B------:R-:W-:Y:S01]  /*0d60*/  ISETP.GE.AND P1, PT, R4, R3.reuse, PT ;  /* 0x000000030400720c */ /* 0x080fe20003f26270 */
[----:B------:R-:W-:Y:S01]  /*0d70*/  SHFL.IDX PT, R11, R2, 0x3, 0x181f ;  /* 0x00781f00020b7f89 */ /* 0x000fe200000e0000 */
[----:B------:R-:W-:Y:S01]  /*0d80*/  ISETP.GE.AND P0, PT, R0, R3, PT ;  /* 0x000000030000720c */ /* 0x000fe20003f06270 */
[----:B------:R-:W-:Y:S01]  /*0d90*/  IMAD.SHL.U32 R146, R202, 0x2, RZ ;  /* 0x00000002ca927824 */ /* 0x000fe200078e00ff */
[----:B------:R-:W-:-:S02]  /*0da0*/  SHF.R.S32.HI R4, RZ, 0x1f, R9 ;  /* 0x0000001fff047819 */ /* 0x000fc40000011409 */
[----:B------:R-:W-:Y:S02]  /*0db0*/  SHF.R.S32.HI R5, RZ, 0x1f, R8 ;  /* 0x0000001fff057819 */ /* 0x000fe40000011408 */
[----:B------:R-:W-:Y:S02]  /*0dc0*/  LEA.HI R209, R4, R9, RZ, 0x3 ;  /* 0x0000000904d17211 */ /* 0x000fe400078f18ff */
[----:B------:R-:W-:Y:S01]  /*0dd0*/  LEA.HI R192, R5, R8, RZ, 0x3 ;  /* 0x0000000805c07211 */ /* 0x000fe200078f18ff */
[----:B------:R-:W-:Y:S01]  /*0de0*/  SHFL.IDX PT, R4, R6, 0x2, 0x181f ;  /* 0x00581f0006047f89 */ /* 0x000fe200000e0000 */
[----:B------:R-:W-:Y:S02]  /*0df0*/  ISETP.GE.AND P3, PT, R9, c[0x0][0x198], PT ;  /* 0x0000660009007a0c */ /* 0x000fe40003f66270 */
[----:B------:R-:W-:Y:S01]  /*0e00*/  LOP3.LUT R209, R209, 0xfffffff8, RZ, 0xc0, !PT ;  /* 0xfffffff8d1d17812 */ /* 0x000fe200078ec0ff */
[----:B------:R-:W4:Y:S01]  /*0e10*/  SHFL.IDX PT, R5, R2, 0x2, 0x181f ;  /* 0x00581f0002057f89 */ /* 0x000f2200000e0000 */
[----:B------:R-:W-:Y:S01]  /*0e20*/  LOP3.LUT R192, R192, 0xfffffff8, RZ, 0xc0, !PT ;  /* 0xfffffff8c0c07812 */ /* 0x000fe200078ec0ff */
[----:B-1----:R-:W-:-:S04]  /*0e30*/  @!P0 IMAD.WIDE R20, R210, 0x2, R14 ;  /* 0x00000002d2148825 */ /* 0x002fc800078e020e */
[----:B------:R-:W-:-:S04]  /*0e40*/  @!P0 IMAD.WIDE R16, R209, 0x2, R14 ;  /* 0x00000002d1108825 */ /* 0x000fc800078e020e */
[----:B------:R-:W-:-:S04]  /*0e50*/  @!P0 IMAD.WIDE R14, R192, 0x2, R14 ;  /* 0x00000002c00e8825 */ /* 0x000fc800078e020e */
[----:B---3--:R-:W-:-:S04]  /*0e60*/  @!P1 IMAD.WIDE R24, R210, 0x2, R12 ;  /* 0x00000002d2189825 */ /* 0x008fc800078e020c */
[----:B------:R-:W-:-:S04]  /*0e70*/  @!P1 IMAD.WIDE R22, R209, 0x2, R12 ;  /* 0x00000002d1169825 */ /* 0x000fc800078e020c */
[----:B------:R-:W-:Y:S01]  /*0e80*/  @!P1 IMAD.WIDE R12, R192, 0x2, R12 ;  /* 0x00000002c00c9825 */ /* 0x000fe200078e020c */
[----:B--2---:R1:W2:Y:S01]  /*0e90*/  @P2 R2UR UR10, R10 ;  /* 0x000000000a0a23c2 */ /* 0x0042a200000e0000 */
[----:B------:R-:W-:Y:S01]  /*0ea0*/  ISETP.GE.AND P2, PT, R210, c[0x0][0x198], PT ;  /* 0x00006600d2007a0c */ /* 0x000fe20003f46270 */
[----:B--2---:R-:W-:Y:S02]  /*0eb0*/  @!UP0 UMOV UR10, UR6 ;  /* 0x00000006000a8c82 */ /* 0x004fe40008000000 */
[----:B------:R-:W-:Y:S02]  /*0ec0*/  USHF.R.S32.HI UR6, URZ, 0x1f, UR10 ;  /* 0x0000001f3f067899 */ /* 0x000fe4000801140a */
[----:B------:R-:W-:Y:S02]  /*0ed0*/  UIMAD.WIDE.U32 UR8, UR10, UR4, URZ ;  /* 0x000000040a0872a5 */ /* 0x000fe4000f8e003f */
[----:B------:R-:W-:-:S04]  /*0ee0*/  UIMAD UR6, UR6, UR4, URZ ;  /* 0x00000004060672a4 */ /* 0x000fc8000f8e023f */
[----:B------:R-:W-:Y:S02]  /*0ef0*/  UIMAD UR6, UR10, UR5, UR6 ;  /* 0x000000050a0672a4 */ /* 0x000fe4000f8e0206 */
[----:B------:R4:W-:Y:S01]  /*0f00*/  @!P0 LDGSTS.E.BYPASS.LTC128B.128 [R146+0x18100], [R20.64], !P2 ;  /* 0x1810000014928fae */ /* 0x0009e2000d101d4c */
[----:B------:R-:W-:Y:S02]  /*0f10*/  ULDC.64 UR4, c[0x0][0x1e8] ;  /* 0x00007a0000047ab9 */ /* 0x000fe40000000a00 */
[----:B------:R-:W-:Y:S01]  /*0f20*/  UIADD3 UR6, UR9, UR6, URZ ;  /* 0x0000000609067290 */ /* 0x000fe2000fffe03f */
[----:B------:R2:W-:Y:S04]  /*0f30*/  @!P0 LDGSTS.E.BYPASS.LTC128B.128 [R146+0x1c100], [R16.64], !P3 ;  /* 0x1c10000010928fae */ /* 0x0005e8000d901d4c */
[----:B------:R3:W-:Y:S01]  /*0f40*/  @!P0 LDGSTS.E.BYPASS.LTC128B.128 [R146+0x20100], [R14.64], !P4 ;  /* 0x201000000e928fae */ /* 0x0007e2000e101d4c */
[----:B-1----:R-:W-:-:S02]  /*0f50*/  IADD3 R10, R0, 0x40, RZ ;  /* 0x00000040000a7810 */ /* 0x002fc40007ffe0ff */
[----:B------:R-:W-:Y:S01]  /*0f60*/  IADD3 R0, R0, 0x60, RZ ;  /* 0x0000006000007810 */ /* 0x000fe20007ffe0ff */
[----:B------:R1:W-:Y:S01]  /*0f70*/  @!P1 LDGSTS.E.BYPASS.LTC128B.128 [R146+0x19100], [R24.64], !P2 ;  /* 0x1910000018929fae */ /* 0x0003e2000d101d4c */
[----:B------:R-:W-:-:S03]  /*0f80*/  ISETP.GE.AND P0, PT, R10, R3, PT ;  /* 0x000000030a00720c */ /* 0x000fc60003f06270 */
[----:B------:R-:W1:Y:S04]  /*0f90*/  SHFL.IDX PT, R10, R6, 0x3, 0x181f ;  /* 0x00781f00060a7f89 */ /* 0x000e6800000e0000 */
[----:B------:R1:W-:Y:S04]  /*0fa0*/  @!P1 LDGSTS.E.BYPASS.LTC128B.128 [R146+0x1d100], [R22.64], !P3 ;  /* 0x1d10000016929fae */ /* 0x0003e8000d901d4c */
[----:B------:R1:W-:Y:S01]  /*0fb0*/  @!P1 LDGSTS.E.BYPASS.LTC128B.128 [R146+0x21100], [R12.64], !P4 ;  /* 0x211000000c929fae */ /* 0x0003e2000e101d4c */
[----:B------:R-:W-:Y:S02]  /*0fc0*/  ISETP.GE.AND P1, PT, R0, R3, PT ;  /* 0x000000030000720c */ /* 0x000fe40003f26270 */
[----:B------:R-:W-:Y:S01]  /*0fd0*/  IADD3 R3, R145, -0x1, RZ ;  /* 0xffffffff91037810 */ /* 0x000fe20007ffe0ff */
[----:B----4-:R-:W-:Y:S01]  /*0fe0*/  @!P0 IMAD.WIDE R20, R210, 0x2, R4 ;  /* 0x00000002d2148825 */ /* 0x010fe200078e0204 */
[----:B------:R-:W-:-:S03]  /*0ff0*/  P2R R0, PR, RZ, 0x20 ;  /* 0x00000020ff007803 */ /* 0x000fc60000000000 */
[----:B------:R-:W-:Y:S01]  /*1000*/  IMAD.SHL.U32 R144, R3, 0x40, RZ ;  /* 0x0000004003907824 */ /* 0x000fe200078e00ff */
[----:B------:R4:W-:Y:S01]  /*1010*/  @!P0 LDGSTS.E.BYPASS.LTC128B.128 [R146+0x1a100], [R20.64], !P2 ;  /* 0x1a10000014928fae */ /* 0x0009e2000d101d4c */
[----:B--2---:R-:W-:-:S04]  /*1020*/  @!P0 IMAD.WIDE R16, R192, 0x2, R4 ;  /* 0x00000002c0108825 */ /* 0x004fc800078e0204 */
[----:B---3--:R-:W-:-:S04]  /*1030*/  @!P0 IMAD.WIDE R14, R209, 0x2, R4 ;  /* 0x00000002d10e8825 */ /* 0x008fc800078e0204 */
[----:B------:R-:W-:Y:S01]  /*1040*/  IMAD.IADD R201, R203, 0x1, R144 ;  /* 0x00000001cbc97824 */ /* 0x000fe200078e0290 */
[----:B------:R2:W-:Y:S01]  /*1050*/  @!P0 LDGSTS.E.BYPASS.LTC128B.128 [R146+0x1e100], [R14.64], !P3 ;  /* 0x1e1000000e928fae */ /* 0x0005e2000d901d4c */
[----:B-1----:R-:W-:-:S03]  /*1060*/  @!P1 IMAD.WIDE R4, R210, 0x2, R10 ;  /* 0x00000002d2049825 */ /* 0x002fc600078e020a */
[----:B------:R1:W-:Y:S01]  /*1070*/  @!P0 LDGSTS.E.BYPASS.LTC128B.128 [R146+0x22100], [R16.64], !P4 ;  /* 0x2210000010928fae */ /* 0x0003e2000e101d4c */
[C---:B------:R-:W-:Y:S01]  /*1080*/  ISETP.GE.AND P0, PT, R201.reuse, R199, PT ;  /* 0x000000c7c900720c */ /* 0x040fe20003f06270 */
[----:B-----5:R-:W-:Y:S02]  /*1090*/  IMAD.IADD R201, R201, 0x1, R204 ;  /* 0x00000001c9c97824 */ /* 0x020fe400078e02cc */
[----:B------:R-:W-:Y:S01]  /*10a0*/  @!P1 IMAD.WIDE R12, R192, 0x2, R10 ;  /* 0x00000002c00c9825 */ /* 0x000fe200078e020a */
[----:B------:R3:W-:Y:S01]  /*10b0*/  @!P1 LDGSTS.E.BYPASS.LTC128B.128 [R146+0x1b100], [R4.64], !P2 ;  /* 0x1b10000004929fae */ /* 0x0007e2000d101d4c */
[----:B------:R-:W-:Y:S02]  /*10c0*/  ISETP.GT.OR P0, PT, R203, 0x3f, P0 ;  /* 0x0000003fcb00780c */ /* 0x000fe40000704670 */
[----:B------:R-:W-:-:S04]  /*10d0*/  @P5 IMAD.HI.U32 R2, R201, c[0x0][0x2bc], RZ ;  /* 0x0000af00c9025a27 */ /* 0x000fc800078e00ff */
[----:B------:R-:W-:Y:S01]  /*10e0*/  IMAD.MOV.U32 R0, RZ, RZ, R201 ;  /* 0x000000ffff007224 */ /* 0x000fe200078e00c9 */
[----:B------:R-:W-:Y:S01]  /*10f0*/  @P5 SHF.R.U32.HI R0, RZ, c[0x0][0x2c0], R2 ;  /* 0x0000b000ff005a19 */ /* 0x000fe20000011602 */
[----:B--2---:R-:W-:-:S05]  /*1100*/  @!P1 IMAD.WIDE R14, R209, 0x2, R10 ;  /* 0x00000002d10e9825 */ /* 0x004fca00078e020a */
[----:B------:R2:W-:Y:S04]  /*1110*/  @!P1 LDGSTS.E.BYPASS.LTC128B.128 [R146+0x1f100], [R14.64], !P3 ;  /* 0x1f1000000e929fae */ /* 0x0005e8000d901d4c */
[----:B------:R1:W-:Y:S01]  /*1120*/  @!P1 LDGSTS.E.BYPASS.LTC128B.128 [R146+0x23100], [R12.64], !P4 ;  /* 0x231000000c929fae */ /* 0x0003e2000e101d4c */
[----:B---3--:R-:W-:-:S03]  /*1130*/  @!P0 IADD3 R5, P2, R0, UR8, RZ ;  /* 0x0000000800058c10 */ /* 0x008fc6000ff5e0ff */
[----:B------:R-:W0:Y:S01]  /*1140*/  LDGDEPBAR ;  /* 0x00000000000079af */ /* 0x000e220000000000 */
[----:B------:R-:W-:Y:S02]  /*1150*/  @!P0 LEA.HI.X.SX32 R2, R0, UR6, 0x1, P2 ;  /* 0x0000000600028c11 */ /* 0x000fe400090f0eff */
[----:B------:R-:W-:-:S04]  /*1160*/  @!P0 LEA R4, P2, R5, c[0x0][0x2a0], 0x2 ;  /* 0x0000a80005048a11 */ /* 0x000fc800078410ff */
[----:B------:R-:W-:Y:S01]  /*1170*/  @!P0 LEA.HI.X R5, R5, c[0x0][0x2a4], R2, 0x2, P2 ;  /* 0x0000a90005058a11 */ /* 0x000fe200010f1402 */
[----:B------:R-:W-:Y:S06]  /*1180*/  BAR.SYNC.DEFER_BLOCKING 0x0 ;  /* 0x0000000000007b1d */ /* 0x000fec0000010000 */
[----:B------:R-:W3:Y:S01]  /*1190*/  @!P0 LDG.E R200, [R4.64] ;  /* 0x0000000c04c88981 */ /* 0x000ee2000c1e1900 */
[----:B------:R-:W-:Y:S01]  /*11a0*/  IMAD.MOV R0, RZ, RZ, -R0 ;  /* 0x000000ffff007224 */ /* 0x000fe200078e0a00 */
[----:B------:R-:W-:Y:S01]  /*11b0*/  UIMAD UR10, UR11, UR4, URZ ;  /* 0x000000040b0a72a4 */ /* 0x000fe2000f8e023f */
[----:B------:R-:W-:Y:S01]  /*11c0*/  ISETP.GE.AND P5, PT, R210, c[0x0][0x1d4], PT ;  /* 0x00007500d2007a0c */ /* 0x000fe20003fa6270 */
[----:B------:R-:W-:Y:S01]  /*11d0*/  UIMAD.WIDE.U32 UR14, UR7, UR4, URZ ;  /* 0x00000004070e72a5 */ /* 0x000fe2000f8e003f */
[----:B------:R-:W-:Y:S01]  /*11e0*/  IMAD R201, R0, c[0x0][0x2b8], R201 ;  /* 0x0000ae0000c97a24 */ /* 0x000fe200078e02c9 */
[----:B------:R-:W-:Y:S01]  /*11f0*/  UIMAD UR10, UR7, UR5, UR10 ;  /* 0x00000005070a72a4 */ /* 0x000fe2000f8e020a */
[----:B------:R-:W-:Y:S01]  /*1200*/  ISETP.GE.AND P4, PT, R9, c[0x0][0x1d4], PT ;  /* 0x0000750009007a0c */ /* 0x000fe20003f86270 */
[----:B------:R-:W-:Y:S01]  /*1210*/  IMAD.MOV.U32 R188, RZ, RZ, 0x10 ;  /* 0x00000010ffbc7424 */ /* 0x000fe200078e00ff */
[----:B------:R-:W-:Y:S01]  /*1220*/  ISETP.GE.AND P6, PT, R8, c[0x0][0x1d4], PT ;  /* 0x0000750008007a0c */ /* 0x000fe20003fc6270 */
[C---:B------:R-:W-:Y:S01]  /*1230*/  IMAD.WIDE.U32 R10, R201.reuse, c[0x0][0x1e0], RZ ;  /* 0x00007800c90a7a25 */ /* 0x040fe200078e00ff */
[----:B------:R-:W-:Y:S01]  /*1240*/  SHF.R.S32.HI R25, RZ, 0x1f, R201 ;  /* 0x0000001fff197819 */ /* 0x000fe200000114c9 */
[----:B------:R-:W-:Y:S01]  /*1250*/  UIADD3 UR10, UR15, UR10, URZ ;  /* 0x0000000a0f0a7290 */ /* 0x000fe2000fffe03f */
[----:B------:R-:W-:Y:S01]  /*1260*/  ISETP.GE.AND P3, PT, R210, c[0x0][0x1d4], PT ;  /* 0x00007500d2007a0c */ /* 0x000fe20003f66270 */
[----:B-1----:R-:W-:Y:S01]  /*1270*/  IMAD.WIDE.U32 R16, R201, c[0x0][0x208], RZ ;  /* 0x00008200c9107a25 */ /* 0x002fe200078e00ff */
[----:B------:R-:W-:Y:S01]  /*1280*/  ULDC.64 UR4, c[0x0][0x210] ;  /* 0x0000840000047ab9 */ /* 0x000fe20000000a00 */
[----:B------:R-:W-:Y:S01]  /*1290*/  ISETP.GE.AND P2, PT, R9, c[0x0][0x1d4], PT ;  /* 0x0000750009007a0c */ /* 0x000fe20003f46270 */
[----:B------:R-:W-:Y:S01]  /*12a0*/  UIMAD UR11, UR11, UR4, URZ ;  /* 0x000000040b0b72a4 */ /* 0x000fe2000f8e023f */
[C---:B------:R-:W-:Y:S01]  /*12b0*/  IMAD R0, R25.reuse, c[0x0][0x1e0], RZ ;  /* 0x0000780019007a24 */ /* 0x040fe200078e02ff */
[----:B------:R-:W-:Y:S01]  /*12c0*/  UIMAD.WIDE.U32 UR20, UR7, UR4, URZ ;  /* 0x00000004071472a5 */ /* 0x000fe2000f8e003f */
[----:B------:R-:W-:Y:S01]  /*12d0*/  IMAD R12, R25, c[0x0][0x208], RZ ;  /* 0x00008200190c7a24 */ /* 0x000fe200078e02ff */
[----:B------:R-:W-:Y:S01]  /*12e0*/  UIMAD UR11, UR7, UR5, UR11 ;  /* 0x00000005070b72a4 */ /* 0x000fe2000f8e020b */
[C---:B------:R-:W-:Y:S01]  /*12f0*/  IMAD R0, R201.reuse, c[0x0][0x1e4], R0 ;  /* 0x00007900c9007a24 */ /* 0x040fe200078e0200 */
[----:B------:R-:W-:Y:S01]  /*1300*/  LEA.HI R92, R94, R7, RZ, 0x5 ;  /* 0x000000075e5c7211 */ /* 0x000fe200078f28ff */
[----:B------:R-:W-:Y:S01]  /*1310*/  IMAD R12, R201, c[0x0][0x20c], R12 ;  /* 0x00008300c90c7a24 */ /* 0x000fe200078e020c */
[----:B------:R-:W-:Y:S01]  /*1320*/  UIADD3 UR11, UR21, UR11, URZ ;  /* 0x0000000b150b7290 */ /* 0x000fe2000fffe03f */
[----:B------:R-:W-:Y:S01]  /*1330*/  IMAD.IADD R11, R11, 0x1, R0 ;  /* 0x000000010b0b7824 */ /* 0x000fe200078e0200 */
[----:B------:R-:W-:Y:S01]  /*1340*/  SHF.R.S32.HI R133, RZ, 0x1f, R210 ;  /* 0x0000001fff857819 */ /* 0x000fe200000114d2 */
[----:B------:R-:W-:Y:S01]  /*1350*/  IMAD.IADD R13, R17, 0x1, R12 ;  /* 0x00000001110d7824 */ /* 0x000fe200078e020c */
[----:B------:R-:W-:Y:S01]  /*1360*/  SEL R212, RZ, 0x10, P6 ;  /* 0x00000010ffd47807 */ /* 0x000fe20003000000 */
[----:B------:R-:W-:Y:S01]  /*1370*/  IMAD.MOV.U32 R12, RZ, RZ, R16 ;  /* 0x000000ffff0c7224 */ /* 0x000fe200078e0010 */
[----:B------:R-:W-:Y:S01]  /*1380*/  SHF.R.S32.HI R132, RZ, 0x1f, R209 ;  /* 0x0000001fff847819 */ /* 0x000fe200000114d1 */
[----:B------:R-:W-:Y:S01]  /*1390*/  IMAD.MOV.U32 R186, RZ, RZ, 0x20 ;  /* 0x00000020ffba7424 */ /* 0x000fe200078e00ff */
[----:B------:R-:W-:-:S02]  /*13a0*/  IADD3 R198, R146, 0x100, RZ ;  /* 0x0000010092c67810 */ /* 0x000fc40007ffe0ff */
[----:B---3--:R-:W-:Y:S01]  /*13b0*/  SHF.R.S32.HI R24, RZ, 0x1f, R200 ;  /* 0x0000001fff187819 */ /* 0x008fe200000114c8 */
[----:B------:R-:W-:-:S04]  /*13c0*/  IMAD.WIDE.U32 R4, R200, c[0x0][0x1f0], R10 ;  /* 0x00007c00c8047a25 */ /* 0x000fc800078e000a */
[----:B------:R-:W-:Y:S01]  /*13d0*/  IMAD R11, R24, c[0x0][0x1f0], RZ ;  /* 0x00007c00180b7a24 */ /* 0x000fe200078e02ff */
[----:B------:R-:W-:Y:S01]  /*13e0*/  IADD3 R4, P1, R4, UR14, RZ ;  /* 0x0000000e04047c10 */ /* 0x000fe2000ff3e0ff */
[----:B------:R-:W-:-:S04]  /*13f0*/  IMAD.WIDE.U32 R12, R200, c[0x0][0x218], R12 ;  /* 0x00008600c80c7a25 */ /* 0x000fc800078e000c */
[----:B------:R-:W-:Y:S01]  /*1400*/  IMAD R0, R200, c[0x0][0x1f4], R11 ;  /* 0x00007d00c8007a24 */ /* 0x000fe200078e020b */
[----:B------:R-:W-:-:S04]  /*1410*/  LEA R11, P0, R4, c[0x0][0x1c8], 0x1 ;  /* 0x00007200040b7a11 */ /* 0x000fc800078008ff */
[----:B------:R-:W-:Y:S01]  /*1420*/  IADD3.X R5, R5, UR10, R0, P1, !PT ;  /* 0x0000000a05057c10 */ /* 0x000fe20008ffe400 */
[----:B--2---:R-:W-:Y:S01]  /*1430*/  SHFL.IDX PT, R14, R11, RZ, 0x181f ;  /* 0x00181fff0b0e7589 */ /* 0x004fe200000e0000 */
[----:B------:R-:W-:Y:S02]  /*1440*/  IADD3 R0, -R19, R199, -R144 ;  /* 0x000000c713007210 */ /* 0x000fe40007ffe990 */
[----:B------:R-:W-:Y:S01]  /*1450*/  LEA.HI.X R4, R4, c[0x0][0x1cc], R5, 0x1, P0 ;  /* 0x0000730004047a11 */ /* 0x000fe200000f0c05 */
[----:B------:R-:W-:Y:S01]  /*1460*/  IMAD R5, R24, c[0x0][0x218], RZ ;  /* 0x0000860018057a24 */ /* 0x000fe200078e02ff */
[----:B------:R-:W-:Y:S01]  /*1470*/  ISETP.GE.AND P0, PT, R0, 0x1, PT ;  /* 0x000000010000780c */ /* 0x000fe20003f06270 */
[----:B------:R-:W-:Y:S01]  /*1480*/  SHFL.IDX PT, R28, R11, 0x1, 0x181f ;  /* 0x00381f000b1c7f89 */ /* 0x000fe200000e0000 */
[----:B------:R-:W-:Y:S01]  /*1490*/  ISETP.GE.AND P1, PT, R8, c[0x0][0x1d4], PT ;  /* 0x0000750008007a0c */ /* 0x000fe20003f26270 */
[----:B------:R-:W-:Y:S02]  /*14a0*/  IMAD R2, R200, c[0x0][0x21c], R5 ;  /* 0x00008700c8027a24 */ /* 0x000fe400078e0205 */
[----:B------:R-:W4:Y:S04]  /*14b0*/  SHFL.IDX PT, R15, R4, RZ, 0x181f ;  /* 0x00181fff040f7589 */ /* 0x000f2800000e0000 */
[----:B------:R-:W1:Y:S04]  /*14c0*/  SHFL.IDX PT, R29, R4, 0x1, 0x181f ;  /* 0x00381f00041d7f89 */ /* 0x000e6800000e0000 */
[----:B----4-:R-:W-:-:S04]  /*14d0*/  @P0 IMAD.WIDE R20, R210, 0x2, R14 ;  /* 0x00000002d2140825 */ /* 0x010fc800078e020e */
[--C-:B------:R-:W-:Y:S01]  /*14e0*/  @P0 IMAD.WIDE R16, R209, 0x2, R14.reuse ;  /* 0x00000002d1100825 */ /* 0x100fe200078e020e */
[----:B------:R2:W-:Y:S03]  /*14f0*/  @P0 LDGSTS.E.BYPASS.LTC128B.128 [R146+0xc100], [R20.64], !P5 ;  /* 0x0c10000014920fae */ /* 0x0005e6000e901d4c */
[----:B------:R-:W-:Y:S01]  /*1500*/  @P0 IMAD.WIDE R14, R192, 0x2, R14 ;  /* 0x00000002c00e0825 */ /* 0x000fe200078e020e */
[----:B------:R3:W-:Y:S04]  /*1510*/  @P0 LDGSTS.E.BYPASS.LTC128B.128 [R146+0xe100], [R16.64], !P4 ;  /* 0x0e10000010920fae */ /* 0x0007e8000e101d4c */
[----:B------:R4:W-:Y:S01]  /*1520*/  @P0 LDGSTS.E.BYPASS.LTC128B.128 [R146+0x10100], [R14.64], !P6 ;  /* 0x101000000e920fae */ /* 0x0009e2000f101d4c */
[----:B------:R-:W-:-:S04]  /*1530*/  IADD3 R18, P0, R12, UR20, RZ ;  /* 0x000000140c127c10 */ /* 0x000fc8000ff1e0ff */
[----:B------:R-:W-:Y:S02]  /*1540*/  IADD3.X R13, R13, UR11, R2, P0, !PT ;  /* 0x0000000b0d0d7c10 */ /* 0x000fe400087fe402 */
[----:B------:R-:W-:-:S04]  /*1550*/  LEA R10, P0, R18, c[0x0][0x1f8], 0x1 ;  /* 0x00007e00120a7a11 */ /* 0x000fc800078008ff */
[----:B------:R-:W-:Y:S01]  /*1560*/  LEA.HI.X R18, R18, c[0x0][0x1fc], R13, 0x1, P0 ;  /* 0x00007f0012127a11 */ /* 0x000fe200000f0c0d */
[----:B------:R-:W4:Y:S01]  /*1570*/  SHFL.IDX PT, R5, R10, RZ, 0x181f ;  /* 0x00181fff0a057589 */ /* 0x000f2200000e0000 */
[----:B------:R-:W-:-:S03]  /*1580*/  ISETP.GT.AND P0, PT, R0, 0x20, PT ;  /* 0x000000200000780c */ /* 0x000fc60003f04270 */
[----:B------:R-:W4:Y:S01]  /*1590*/  SHFL.IDX PT, R6, R18, RZ, 0x181f ;  /* 0x00181fff12067589 */ /* 0x000f2200000e0000 */
[----:B--2---:R-:W-:-:S03]  /*15a0*/  IMAD.WIDE R20, R210, 0x2, RZ ;  /* 0x00000002d2147825 */ /* 0x004fc600078e02ff */
[----:B------:R2:W2:Y:S01]  /*15b0*/  SHFL.IDX PT, R2, R10, 0x1, 0x181f ;  /* 0x00381f000a027f89 */ /* 0x0004a200000e0000 */
[----:B---3--:R-:W-:-:S03]  /*15c0*/  IMAD.WIDE R16, R209, 0x2, RZ ;  /* 0x00000002d1107825 */ /* 0x008fc600078e02ff */
[----:B------:R-:W3:Y:S02]  /*15d0*/  SHFL.IDX PT, R4, R18, 0x1, 0x181f ;  /* 0x00381f0012047f89 */ /* 0x000ee400000e0000 */
[----:B-1----:R-:W-:-:S04]  /*15e0*/  @P0 IMAD.WIDE R26, R210, 0x2, R28 ;  /* 0x00000002d21a0825 */ /* 0x002fc800078e021c */
[--C-:B------:R-:W-:Y:S01]  /*15f0*/  @P0 IMAD.WIDE R30, R209, 0x2, R28.reuse ;  /* 0x00000002d11e0825 */ /* 0x100fe200078e021c */
[----:B------:R1:W-:Y:S03]  /*1600*/  @P0 LDGSTS.E.BYPASS.LTC128B.128 [R146+0xd100], [R26.64], !P5 ;  /* 0x0d1000001a920fae */ /* 0x0003e6000e901d4c */
[C---:B------:R-:W-:Y:S01]  /*1610*/  @P0 IMAD.WIDE R28, R192.reuse, 0x2, R28 ;  /* 0x00000002c01c0825 */ /* 0x040fe200078e021c */
[----:B------:R3:W-:Y:S03]  /*1620*/  @P0 LDGSTS.E.BYPASS.LTC128B.128 [R146+0xf100], [R30.64], !P4 ;  /* 0x0f1000001e920fae */ /* 0x0007e6000e101d4c */
[----:B----4-:R-:W-:Y:S01]  /*1630*/  IMAD.WIDE R14, R192, 0x2, RZ ;  /* 0x00000002c00e7825 */ /* 0x010fe200078e02ff */
[----:B------:R4:W-:Y:S01]  /*1640*/  @P0 LDGSTS.E.BYPASS.LTC128B.128 [R146+0x11100], [R28.64], !P6 ;  /* 0x111000001c920fae */ /* 0x0009e2000f101d4c */
[----:B------:R-:W-:-:S03]  /*1650*/  IADD3 R12, P0, R5, R20, RZ ;  /* 0x00000014050c7210 */ /* 0x000fc60007f1e0ff */
[----:B------:R-:W0:Y:S02]  /*1660*/  LDGDEPBAR ;  /* 0x00000000000079af */ /* 0x000e240000000000 */
[----:B------:R-:W-:Y:S01]  /*1670*/  IMAD.X R13, R6, 0x1, R21, P0 ;  /* 0x00000001060d7824 */ /* 0x000fe200000e0615 */
[----:B--2---:R-:W-:-:S05]  /*1680*/  IADD3 R10, P0, R5, R16, RZ ;  /* 0x00000010050a7210 */ /* 0x004fca0007f1e0ff */
[----:B------:R-:W-:Y:S01]  /*1690*/  IMAD.X R11, R6, 0x1, R17, P0 ;  /* 0x00000001060b7824 */ /* 0x000fe200000e0611 */
[----:B------:R-:W-:-:S05]  /*16a0*/  IADD3 R22, P0, R5, R14, RZ ;  /* 0x0000000e05167210 */ /* 0x000fca0007f1e0ff */
[----:B------:R-:W-:Y:S01]  /*16b0*/  IMAD.X R23, R6, 0x1, R15, P0 ;  /* 0x0000000106177824 */ /* 0x000fe200000e060f */
[----:B-1----:R-:W-:Y:S02]  /*16c0*/  IADD3 R26, P0, R20, R2, RZ ;  /* 0x00000002141a7210 */ /* 0x002fe40007f1e0ff */
[----:B------:R-:W-:-:S03]  /*16d0*/  SHF.R.S32.HI R6, RZ, 0x5, R92 ;  /* 0x00000005ff067819 */ /* 0x000fc6000001145c */
[----:B---3--:R-:W-:Y:S01]  /*16e0*/  IMAD.X R27, R21, 0x1, R4, P0 ;  /* 0x00000001151b7824 */ /* 0x008fe200000e0604 */
[----:B------:R-:W-:Y:S02]  /*16f0*/  IADD3 R16, P0, R16, R2, RZ ;  /* 0x0000000210107210 */ /* 0x000fe40007f1e0ff */
[----:B------:R-:W-:-:S03]  /*1700*/  LEA.HI R21, R94, R7, RZ, 0x4 ;  /* 0x000000075e157211 */ /* 0x000fc600078f20ff */
[----:B------:R-:W-:Y:S01]  /*1710*/  IMAD.X R17, R17, 0x1, R4, P0 ;  /* 0x0000000111117824 */ /* 0x000fe200000e0604 */
[----:B------:R-:W-:Y:S02]  /*1720*/  IADD3 R14, P0, R14, R2, RZ ;  /* 0x000000020e0e7210 */ /* 0x000fe40007f1e0ff */
[----:B------:R-:W-:-:S03]  /*1730*/  LOP3.LUT R20, R21, 0xfffffff0, RZ, 0xc0, !PT ;  /* 0xfffffff015147812 */ /* 0x000fc600078ec0ff */
[----:B------:R-:W-:Y:S01]  /*1740*/  IMAD.X R15, R15, 0x1, R4, P0 ;  /* 0x000000010f0f7824 */ /* 0x000fe200000e0604 */
[----:B------:R-:W-:Y:S01]  /*1750*/  ISETP.LT.OR P0, PT, R0, 0x1, P3 ;  /* 0x000000010000780c */ /* 0x000fe20001f01670 */
[----:B------:R-:W-:-:S05]  /*1760*/  IMAD.IADD R20, R7, 0x1, -R20 ;  /* 0x0000000107147824 */ /* 0x000fca00078e0a14 */
[----:B------:R-:W-:-:S07]  /*1770*/  SHF.R.S32.HI R5, RZ, 0x1f, R20 ;  /* 0x0000001fff057819 */ /* 0x000fce0000011414 */
[----:B------:R4:W-:Y:S01]  /*1780*/  LDGSTS.E.BYPASS.LTC128B.128 [R146+0x100], [R12.64], !P0 ;  /* 0x001000000c927fae */ /* 0x0009e2000c101d4c */
[----:B------:R-:W-:-:S13]  /*1790*/  ISETP.LT.OR P0, PT, R0, 0x1, P2 ;  /* 0x000000010000780c */ /* 0x000fda0001701670 */
[----:B------:R4:W-:Y:S01]  /*17a0*/  LDGSTS.E.BYPASS.LTC128B.128 [R146+0x2100], [R10.64], !P0 ;  /* 0x021000000a927fae */ /* 0x0009e2000c101d4c */
[----:B------:R-:W-:-:S13]  /*17b0*/  ISETP.LT.OR P0, PT, R0, 0x1, P1 ;  /* 0x000000010000780c */ /* 0x000fda0000f01670 */
[----:B------:R1:W-:Y:S01]  /*17c0*/  LDGSTS.E.BYPASS.LTC128B.128 [R146+0x4100], [R22.64], !P0 ;  /* 0x0410000016927fae */ /* 0x0003e2000c101d4c */
[----:B------:R-:W-:Y:S02]  /*17d0*/  ISETP.LT.OR P0, PT, R0, 0x21, P3 ;  /* 0x000000210000780c */ /* 0x000fe40001f01670 */
[----:B------:R-:W-:-:S11]  /*17e0*/  ISETP.GT.AND P3, PT, R203, 0x3f, PT ;  /* 0x0000003fcb00780c */ /* 0x000fd60003f64270 */
[----:B------:R4:W-:Y:S01]  /*17f0*/  LDGSTS.E.BYPASS.LTC128B.128 [R146+0x1100], [R26.64], !P0 ;  /* 0x011000001a927fae */ /* 0x0009e2000c101d4c */
[----:B------:R-:W-:Y:S02]  /*1800*/  ISETP.LT.OR P0, PT, R0, 0x21, P2 ;  /* 0x000000210000780c */ /* 0x000fe40001701670 */
[----:B------:R-:W-:Y:S02]  /*1810*/  ISETP.GT.AND P2, PT, R3, R194, PT ;  /* 0x000000c20300720c */ /* 0x000fe40003f44270 */
[----:B------:R-:W-:Y:S02]  /*1820*/  SHF.R.S32.HI R3, RZ, 0x1f, R192 ;  /* 0x0000001fff037819 */ /* 0x000fe400000114c0 */
[----:B-1----:R-:W-:-:S07]  /*1830*/  P2R R22, PR, RZ, 0x4 ;  /* 0x00000004ff167803 */ /* 0x002fce0000000000 */
[----:B------:R4:W-:Y:S01]  /*1840*/  LDGSTS.E.BYPASS.LTC128B.128 [R146+0x3100], [R16.64], !P0 ;  /* 0x0310000010927fae */ /* 0x0009e2000c101d4c */
[----:B------:R-:W-:Y:S02]  /*1850*/  ISETP.LT.OR P0, PT, R0, 0x21, P1 ;  /* 0x000000210000780c */ /* 0x000fe40000f01670 */
[----:B------:R-:W-:Y:S02]  /*1860*/  LEA.HI R0, R5, R20, RZ, 0x3 ;  /* 0x0000001405007211 */ /* 0x000fe400078f18ff */
[----:B------:R-:W-:Y:S02]  /*1870*/  LOP3.LUT P1, RZ, R211, 0x4, RZ, 0xc0, !PT ;  /* 0x00000004d3ff7812 */ /* 0x000fe4000782c0ff */
[----:B------:R-:W-:-:S05]  /*1880*/  LOP3.LUT R5, R0, 0xfffffff8, RZ, 0xc0, !PT ;  /* 0xfffffff800057812 */ /* 0x000fca00078ec0ff */
[----:B------:R-:W-:Y:S02]  /*1890*/  IMAD.IADD R20, R20, 0x1, -R5 ;  /* 0x0000000114147824 */ /* 0x000fe400078e0a05 */
[----:B------:R4:W-:Y:S03]  /*18a0*/  LDGSTS.E.BYPASS.LTC128B.128 [R146+0x5100], [R14.64], !P0 ;  /* 0x051000000e927fae */ /* 0x0009e6000c101d4c */
[----:B------:R-:W-:Y:S01]  /*18b0*/  LOP3.LUT P0, RZ, R20, 0x2, RZ, 0xc0, !PT ;  /* 0x0000000214ff7812 */ /* 0x000fe2000780c0ff */
[----:B------:R-:W0:Y:S03]  /*18c0*/  LDGDEPBAR ;  /* 0x00000000000079af */ /* 0x000e260000000000 */
[----:B------:R-:W-:Y:S02]  /*18d0*/  SEL R188, R188, 0xfffffff0, !P0 ;  /* 0xfffffff0bcbc7807 */ /* 0x000fe40004000000 */
[----:B------:R-:W-:-:S04]  /*18e0*/  LOP3.LUT P0, RZ, R20, 0x4, RZ, 0xc0, !PT ;  /* 0x0000000414ff7812 */ /* 0x000fc8000780c0ff */
[----:B------:R-:W-:Y:S02]  /*18f0*/  SEL R4, R186, 0xffffffe0, !P0 ;  /* 0xffffffe0ba047807 */ /* 0x000fe40004000000 */
[----:B------:R-:W-:-:S04]  /*1900*/  LOP3.LUT P0, RZ, R211, 0x2, RZ, 0xc0, !PT ;  /* 0x00000002d3ff7812 */ /* 0x000fc8000780c0ff */
[----:B------:R-:W-:Y:S01]  /*1910*/  P2R R2, PR, RZ, 0x1 ;  /* 0x00000001ff027803 */ /* 0x000fe20000000000 */
        /* <DEDUP_REMOVED lines=10> */
[----:B----4-:R-:W-:-:S04]  /*19c0*/  @!P3 LEA R10, P0, R8, c[0x0][0x2a0], 0x2 ;  /* 0x0000a800080aba11 */ /* 0x010fc800078010ff */
[----:B------:R-:W-:-:S05]  /*19d0*/  @!P3 LEA.HI.X R11, R8, c[0x0][0x2a4], R5, 0x2, P0 ;  /* 0x0000a900080bba11 */ /* 0x000fca00000f1405 */
[----:B------:R1:W2:Y:S01]  /*19e0*/  @!P3 LDG.E R200, [R10.64] ;  /* 0x0000000c0ac8b981 */ /* 0x0002a2000c1e1900 */
[----:B------:R-:W-:Y:S01]  /*19f0*/  IMAD.MOV R2, RZ, RZ, -R2 ;  /* 0x000000ffff027224 */ /* 0x000fe200078e0a02 */
[----:B------:R-:W-:Y:S01]  /*1a00*/  SEL R18, RZ, 0x10, P5 ;  /* 0x00000010ff127807 */ /* 0x000fe20002800000 */
[----:B------:R-:W-:Y:S01]  /*1a10*/  IMAD.SHL.U32 R13, R192, 0x2, RZ ;  /* 0x00000002c00d7824 */ /* 0x000fe200078e00ff */
        /* <DEDUP_REMOVED lines=13> */
[----:B------:R-:W-:Y:S02]  /*1af0*/  IMAD.IADD R9, R9, 0x1, R5 ;  /* 0x0000000109097824 */ /* 0x000fe400078e0205 */
[C---:B-1----:R-:W-:Y:S01]  /*1b00*/  IMAD.SHL.U32 R11, R209.reuse, 0x2, RZ ;  /* 0x00000002d10b7824 */ /* 0x042fe200078e00ff */
[----:B------:R-:W-:Y:S02]  /*1b10*/  SHF.L.U64.HI R10, R209, 0x1, R132 ;  /* 0x00000001d10a7819 */ /* 0x000fe40000010284 */
[----:B--2---:R-:W-:Y:S01]  /*1b20*/  SHF.R.S32.HI R24, RZ, 0x1f, R200 ;  /* 0x0000001fff187819 */ /* 0x004fe200000114c8 */
[----:B------:R-:W-:-:S04]  /*1b30*/  IMAD.WIDE.U32 R8, R200, c[0x0][0x1f0], R8 ;  /* 0x00007c00c8087a25 */ /* 0x000fc800078e0008 */
[----:B------:R-:W-:Y:S01]  /*1b40*/  IMAD R5, R24, c[0x0][0x1f0], RZ ;  /* 0x00007c0018057a24 */ /* 0x000fe200078e02ff */
[----:B------:R-:W-:Y:S02]  /*1b50*/  IADD3 R2, P0, R8, UR14, RZ ;  /* 0x0000000e08027c10 */ /* 0x000fe4000ff1e0ff */
[----:B------:R-:W-:Y:S01]  /*1b60*/  SHF.L.U64.HI R8, R210, 0x1, R133 ;  /* 0x00000001d2087819 */ /* 0x000fe20000010285 */
[----:B------:R-:W-:-:S05]  /*1b70*/  IMAD R5, R200, c[0x0][0x1f4], R5 ;  /* 0x00007d00c8057a24 */ /* 0x000fca00078e0205 */
[----:B------:R-:W-:Y:S02]  /*1b80*/  IADD3.X R9, R9, UR10, R5, P0, !PT ;  /* 0x0000000a09097c10 */ /* 0x000fe400087fe405 */
[----:B------:R-:W-:-:S04]  /*1b90*/  LEA R5, P0, R2, c[0x0][0x1c8], 0x1 ;  /* 0x0000720002057a11 */ /* 0x000fc800078008ff */
        /* <DEDUP_REMOVED lines=27> */
.L_x_907:
[----:B------:R-:W0:Y:S01]  /*1d50*/  LDGDEPBAR ;  /* 0x00000000000079af */ /* 0x000e220000000000 */
[----:B------:R-:W-:Y:S01]  /*1d60*/  SHF.R.S32.HI R2, RZ, 0x4, R21 ;  /* 0x00000004ff027819 */ /* 0x000fe20000011415 */
[C---:B------:R-:W-:Y:S01]  /*1d70*/  IMAD.SHL.U32 R5, R211.reuse, 0x40, RZ ;  /* 0x00000040d3057824 */ /* 0x040fe200078e00ff */
[----:B------:R-:W-:Y:S01]  /*1d80*/  LOP3.LUT P2, RZ, R211, 0x2, RZ, 0xc0, !PT ;  /* 0x00000002d3ff7812 */ /* 0x000fe2000784c0ff */
[----:B------:R-:W-:Y:S01]  /*1d90*/  IMAD.SHL.U32 R20, R20, 0x40, RZ ;  /* 0x0000004014147824 */ /* 0x000fe200078e00ff */
[----:B------:R-:W-:Y:S01]  /*1da0*/  LEA.HI R21, R21, R2, RZ, 0x1 ;  /* 0x0000000215157211 */ /* 0x000fe200078f08ff */
[----:B------:R-:W-:Y:S01]  /*1db0*/  IMAD.SHL.U32 R19, R19, 0x8, RZ ;  /* 0x0000000813137824 */ /* 0x000fe200078e00ff */
[----:B-1----:R-:W-:Y:S01]  /*1dc0*/  LOP3.LUT R8, R5, 0x1c0, RZ, 0xc0, !PT ;  /* 0x000001c005087812 */ /* 0x002fe200078ec0ff */
[----:B------:R-:W-:Y:S01]  /*1dd0*/  IMAD.SHL.U32 R5, R0, 0x40, RZ ;  /* 0x0000004000057824 */ /* 0x000fe200078e00ff */
[----:B------:R-:W-:Y:S01]  /*1de0*/  LOP3.LUT R21, R21, 0xfffffffe, RZ, 0xc0, !PT ;  /* 0xfffffffe15157812 */ /* 0x000fe200078ec0ff */
[----:B------:R-:W-:Y:S01]  /*1df0*/  IMAD.SHL.U32 R188, R188, 0x2, RZ ;  /* 0x00000002bcbc7824 */ /* 0x000fe200078e00ff */
[----:B------:R-:W-:-:S02]  /*1e00*/  LOP3.LUT R20, R20, 0x1c0, RZ, 0xc0, !PT ;  /* 0x000001c014147812 */ /* 0x000fc400078ec0ff */
[----:B------:R-:W-:Y:S01]  /*1e10*/  LOP3.LUT R5, R5, 0xfffffe00, RZ, 0xc0, !PT ;  /* 0xfffffe0005057812 */ /* 0x000fe200078ec0ff */
[----:B------:R-:W-:Y:S01]  /*1e20*/  IMAD.IADD R21, R2, 0x1, -R21 ;  /* 0x0000000102157824 */ /* 0x000fe200078e0a15 */
[----:B------:R-:W-:Y:S02]  /*1e30*/  SHF.R.U32.HI R2, RZ, 0x3, R20 ;  /* 0x00000003ff027819 */ /* 0x000fe40000011614 */
[----:B------:R-:W-:Y:S01]  /*1e40*/  LOP3.LUT R19, R8, 0x8, R19, 0xf8, !PT ;  /* 0x0000000808137812 */ /* 0x000fe200078ef813 */
[----:B------:R-:W-:Y:S01]  /*1e50*/  IMAD.SHL.U32 R9, R21, 0x8, RZ ;  /* 0x0000000815097824 */ /* 0x000fe200078e00ff */
[----:B------:R-:W-:Y:S02]  /*1e60*/  SHF.R.U32.HI R8, RZ, 0x3, R8 ;  /* 0x00000003ff087819 */ /* 0x000fe40000011608 */
[----:B------:R-:W-:Y:S02]  /*1e70*/  ISETP.NE.AND P0, PT, R22, RZ, PT ;  /* 0x000000ff1600720c */ /* 0x000fe40003f05270 */
[----:B------:R-:W-:Y:S01]  /*1e80*/  LOP3.LUT R9, R20, 0x8, R9, 0xf8, !PT ;  /* 0x0000000814097812 */ /* 0x000fe200078ef809 */
[----:B------:R-:W-:-:S04]  /*1e90*/  DEPBAR.LE SB0, 0x3 ;  /* 0x000080c00000791a */ /* 0x000fc80000000000 */
[----:B------:R-:W-:-:S04]  /*1ea0*/  DEPBAR.LE SB0, 0x2 ;  /* 0x000080800000791a */ /* 0x000fc80000000000 */
[----:B------:R-:W-:Y:S01]  /*1eb0*/  LOP3.LUT R2, R9, R2, RZ, 0x3c, !PT ;  /* 0x0000000209027212 */ /* 0x000fe200078e3cff */
[----:B------:R-:W-:Y:S01]  /*1ec0*/  IMAD R9, R6, 0x400, R5 ;  /* 0x0000040006097824 */ /* 0x000fe200078e0205 */
[----:B------:R-:W-:Y:S02]  /*1ed0*/  LOP3.LUT R8, R19, R8, RZ, 0x3c, !PT ;  /* 0x0000000813087212 */ /* 0x000fe400078e3cff */
[----:B------:R-:W-:Y:S01]  /*1ee0*/  SEL R186, R186, 0xffffffe0, !P2 ;  /* 0xffffffe0baba7807 */ /* 0x000fe20005000000 */
[----:B------:R-:W-:Y:S02]  /*1ef0*/  IMAD.IADD R0, R2, 0x1, R9 ;  /* 0x0000000102007824 */ /* 0x000fe400078e0209 */
[----:B------:R-:W-:Y:S02]  /*1f00*/  IMAD R189, R21, 0x200, R8 ;  /* 0x0000020015bd7824 */ /* 0x000fe400078e0208 */
[C---:B------:R-:W-:Y:S01]  /*1f10*/  IMAD.SHL.U32 R44, R0.reuse, 0x2, RZ ;  /* 0x00000002002c7824 */ /* 0x040fe200078e00ff */
[----:B------:R-:W-:Y:S01]  /*1f20*/  BAR.SYNC.DEFER_BLOCKING 0x0 ;  /* 0x0000000000007b1d */ /* 0x000fe20000010000 */
[----:B------:R-:W-:Y:S01]  /*1f30*/  LEA R191, R0, 0x18100, 0x1 ;  /* 0x0001810000bf7811 */ /* 0x000fe200078e08ff */
[----:B------:R-:W-:-:S04]  /*1f40*/  IMAD.SHL.U32 R189, R189, 0x2, RZ ;  /* 0x00000002bdbd7824 */ /* 0x000fc800078e00ff */
[----:B------:R-:W-:Y:S02]  /*1f50*/  IMAD.IADD R96, R189, 0x1, R186 ;  /* 0x00000001bd607824 */ /* 0x000fe400078e02ba */
[----:B------:R-:W-:Y:S01]  /*1f60*/  IMAD.IADD R187, R191, 0x1, R188 ;  /* 0x00000001bfbb7824 */ /* 0x000fe200078e02bc */
[----:B------:R1:W2:Y:S04]  /*1f70*/  LDSM.16.M88.4 R60, [R189+0xc100] ;  /* 0x00c10000bd3c783b */ /* 0x0002a80000000200 */
[----:B------:R1:W3:Y:S04]  /*1f80*/  LDSM.16.M88.4 R20, [R189+0xc900] ;  /* 0x00c90000bd14783b */ /* 0x0002e80000000200 */
[----:B------:R1:W4:Y:S04]  /*1f90*/  LDSM.16.M88.4 R52, [R189+0xd100] ;  /* 0x00d10000bd34783b */ /* 0x0003280000000200 */
[----:B------:R1:W1:Y:S04]  /*1fa0*/  LDSM.16.M88.4 R32, [R189+0xd900] ;  /* 0x00d90000bd20783b */ /* 0x0002680000000200 */
[----:B----4-:R4:W1:Y:S04]  /*1fb0*/  LDSM.16.M88.4 R12, [R96+0xc100] ;  /* 0x00c10000600c783b */ /* 0x0108680000000200 */
        /* <DEDUP_REMOVED lines=13> */
[----:B------:R-:W-:Y:S01]  /*2090*/  IMAD.SHL.U32 R30, R210, 0x2, RZ ;  /* 0x00000002d21e7824 */ /* 0x000fe200078e00ff */
[----:B------:R-:W-:Y:S01]  /*20a0*/  LOP3.LUT R43, R43, 0xf, RZ, 0xc0, !PT ;  /* 0x0000000f2b2b7812 */ /* 0x000fe200078ec0ff */
[----:B------:R-:W-:Y:S02]  /*20b0*/  IMAD.IADD R25, R27, 0x1, R0 ;  /* 0x000000011b197824 */ /* 0x000fe400078e0200 */
[----:B------:R-:W-:Y:S02]  /*20c0*/  IMAD R27, R24, c[0x0][0x218], RZ ;  /* 0x00008600181b7a24 */ /* 0x000fe400078e02ff */
[----:B------:R-:W-:Y:S01]  /*20d0*/  IMAD.MOV.U32 R24, RZ, RZ, R26 ;  /* 0x000000ffff187224 */ /* 0x000fe200078e001a */
[----:B------:R-:W-:Y:S01]  /*20e0*/  SEL R26, RZ, 0x10, P4 ;  /* 0x00000010ff1a7807 */ /* 0x000fe20002000000 */
[----:B------:R-:W-:-:S02]  /*20f0*/  IMAD R0, R200, c[0x0][0x21c], R27 ;  /* 0x00008700c8007a24 */ /* 0x000fc400078e021b */
[----:B------:R-:W-:Y:S01]  /*2100*/  IMAD.WIDE.U32 R24, R200, c[0x0][0x218], R24 ;  /* 0x00008600c8187a25 */ /* 0x000fe200078e0018 */
[----:B------:R-:W-:-:S03]  /*2110*/  IADD3 R40, -R26, 0x10, RZ ;  /* 0x000000101a287810 */ /* 0x000fc60007ffe1ff */
[----:B------:R-:W-:Y:S01]  /*2120*/  IMAD.SHL.U32 R27, R209, 0x2, RZ ;  /* 0x00000002d11b7824 */ /* 0x000fe200078e00ff */
[----:B------:R-:W-:Y:S02]  /*2130*/  IADD3 R36, P0, R24, UR20, RZ ;  /* 0x0000001418247c10 */ /* 0x000fe4000ff1e0ff */
[----:B------:R-:W-:Y:S02]  /*2140*/  LOP3.LUT R40, R40, 0xf, RZ, 0xc0, !PT ;  /* 0x0000000f28287812 */ /* 0x000fe400078ec0ff */
[----:B------:R-:W-:Y:S02]  /*2150*/  IADD3.X R25, R25, UR11, R0, P0, !PT ;  /* 0x0000000b19197c10 */ /* 0x000fe400087fe400 */
[----:B------:R-:W-:Y:S02]  /*2160*/  LEA R37, P0, R36, c[0x0][0x1f8], 0x1 ;  /* 0x00007e0024257a11 */ /* 0x000fe400078008ff */
[----:B------:R-:W-:Y:S02]  /*2170*/  IADD3 R0, -R212, 0x10, RZ ;  /* 0x00000010d4007810 */ /* 0x000fe40007ffe1ff */
[----:B------:R-:W-:Y:S01]  /*2180*/  LEA.HI.X R36, R36, c[0x0][0x1fc], R25, 0x1, P0 ;  /* 0x00007f0024247a11 */ /* 0x000fe200000f0c19 */
[----:B------:R-:W5:Y:S01]  /*2190*/  SHFL.IDX PT, R38, R37, 0x1, 0x181f ;  /* 0x00381f0025267f89 */ /* 0x000f6200000e0000 */
[----:B------:R-:W-:Y:S01]  /*21a0*/  IMAD.SHL.U32 R25, R192, 0x2, RZ ;  /* 0x00000002c0197824 */ /* 0x000fe200078e00ff */
[----:B------:R-:W-:-:S02]  /*21b0*/  LOP3.LUT R0, R0, 0xf, RZ, 0xc0, !PT ;  /* 0x0000000f00007812 */ /* 0x000fc400078ec0ff */
[----:B------:R-:W4:Y:S01]  /*21c0*/  SHFL.IDX PT, R39, R36, 0x1, 0x181f ;  /* 0x00381f0024277f89 */ /* 0x000f2200000e0000 */
[----:B------:R-:W-:-:S03]  /*21d0*/  SHF.L.U64.HI R24, R192, 0x1, R3 ;  /* 0x00000001c0187819 */ /* 0x000fc60000010203 */
        /* <DEDUP_REMOVED lines=23> */
.L_x_908:
[C---:B-12-4-:R-:W-:Y:S01]  /*2350*/  HMMA.16816.F32 R28, R44.reuse, R60, RZ ;  /* 0x0000003c2c1c723c */ /* 0x056fe200000018ff */
[----:B------:R-:W-:Y:S01]  /*2360*/  IMAD.MOV.U32 R0, RZ, RZ, 0x40 ;  /* 0x00000040ff007424 */ /* 0x000fe200078e00ff */
[----:B------:R-:W-:Y:S01]  /*2370*/  LDSM.16.M88.4 R80, [R191+0x8000] ;  /* 0x00800000bf50783b */ /* 0x000fe20000000200 */
[C---:B------:R-:W-:Y:S01]  /*2380*/  IMAD R185, R4.reuse, 0x2, R191 ;  /* 0x0000000204b97824 */ /* 0x040fe200078e02bf */
[----:B------:R-:W-:Y:S01]  /*2390*/  ISETP.NE.AND P0, PT, R197, 0x1, PT ;  /* 0x00000001c500780c */ /* 0x000fe20003f05270 */
[----:B------:R-:W-:Y:S01]  /*23a0*/  IMAD R184, R4, 0x2, R187 ;  /* 0x0000000204b87824 */ /* 0x000fe200078e02bb */
[----:B------:R-:W-:Y:S01]  /*23b0*/  SEL R193, R0, 0xffffffc0, !P1 ;  /* 0xffffffc000c17807 */ /* 0x000fe20004800000 */
[----:B------:R-:W-:Y:S01]  /*23c0*/  LDSM.16.M88.4 R72, [R187+0x8000] ;  /* 0x00800000bb48783b */ /* 0x000fe20000000200 */
[C---:B------:R-:W-:Y:S01]  /*23d0*/  HMMA.16816.F32 R60, R44.reuse, R62, RZ ;  /* 0x0000003e2c3c723c */ /* 0x040fe200000018ff */
[----:B------:R-:W-:Y:S01]  /*23e0*/  ISETP.LE.AND P2, PT, R196, c[0x0][0x32c], PT ;  /* 0x0000cb00c4007a0c */ /* 0x000fe20003f43270 */
[----:B------:R-:W-:Y:S01]  /*23f0*/  ULDC UR17, c[0x0][0x324] ;  /* 0x0000c90000117ab9 */ /* 0x000fe20000000800 */
[----:B------:R-:W-:Y:S01]  /*2400*/  IADD3 R93, R189, R193, RZ ;  /* 0x000000c1bd5d7210 */ /* 0x000fe20007ffe0ff */
[----:B------:R-:W-:Y:S01]  /*2410*/  LDSM.16.M88.4 R88, [R96+0x10100] ;  /* 0x010100006058783b */ /* 0x000fe20000000200 */
[----:B------:R-:W-:Y:S01]  /*2420*/  IADD3 R0, R193, R96, RZ ;  /* 0x00000060c1007210 */ /* 0x000fe20007ffe0ff */
[----:B------:R-:W-:Y:S01]  /*2430*/  ULOP3.LUT UR17, URZ, UR17, URZ, 0x33, !UPT ;  /* 0x000000113f117292 */ /* 0x000fe2000f8e333f */
[----:B------:R-:W-:Y:S01]  /*2440*/  IADD3 R135, R5, R2, RZ ;  /* 0x0000000205877210 */ /* 0x000fe20007ffe0ff */
[C---:B---3--:R-:W-:Y:S01]  /*2450*/  HMMA.16816.F32 R24, R44.reuse, R20, RZ ;  /* 0x000000142c18723c */ /* 0x048fe200000018ff */
[----:B------:R-:W-:Y:S04]  /*2460*/  LDSM.16.M88.4 R36, [R93+0xc100] ;  /* 0x00c100005d24783b */ /* 0x000fe80000000200 */
[----:B------:R-:W-:Y:S03]  /*2470*/  LDSM.16.M88.4 R40, [R93+0xc900] ;  /* 0x00c900005d28783b */ /* 0x000fe60000000200 */
[C---:B------:R-:W-:Y:S01]  /*2480*/  HMMA.16816.F32 R56, R44.reuse, R52, RZ ;  /* 0x000000342c38723c */ /* 0x040fe200000018ff */
[----:B------:R-:W-:Y:S04]  /*2490*/  LDSM.16.M88.4 R64, [R93+0xd100] ;  /* 0x00d100005d40783b */ /* 0x000fe80000000200 */
[----:B------:R-:W-:Y:S03]  /*24a0*/  LDSM.16.M88.4 R84, [R189+0x11900] ;  /* 0x01190000bd54783b */ /* 0x000fe60000000200 */
[C---:B------:R-:W-:Y:S01]  /*24b0*/  HMMA.16816.F32 R20, R44.reuse, R22, RZ ;  /* 0x000000162c14723c */ /* 0x040fe200000018ff */
[----:B------:R-:W0:Y:S07]  /*24c0*/  LDGDEPBAR ;  /* 0x00000000000079af */ /* 0x000e2e0000000000 */
[C---:B------:R-:W-:Y:S08]  /*24d0*/  HMMA.16816.F32 R52, R44.reuse, R54, RZ ;  /* 0x000000362c34723c */ /* 0x040ff000000018ff */
[C---:B------:R-:W-:Y:S08]  /*24e0*/  HMMA.16816.F32 R48, R44.reuse, R32, RZ ;  /* 0x000000202c30723c */ /* 0x040ff000000018ff */
[----:B------:R-:W-:Y:S01]  /*24f0*/  HMMA.16816.F32 R44, R44, R34, RZ ;  /* 0x000000222c2c723c */ /* 0x000fe200000018ff */
[----:B------:R-:W-:Y:S07]  /*2500*/  LDSM.16.M88.4 R32, [R93+0xd900] ;  /* 0x00d900005d20783b */ /* 0x000fee0000000200 */
[C---:B------:R-:W-:Y:S08]  /*2510*/  HMMA.16816.F32 R28, R76.reuse, R12, R28 ;  /* 0x0000000c4c1c723c */ /* 0x040ff0000000181c */
[C---:B------:R-:W-:Y:S01]  /*2520*/  HMMA.16816.F32 R60, R76.reuse, R14, R60 ;  /* 0x0000000e4c3c723c */ /* 0x040fe2000000183c */
[----:B------:R-:W1:Y:S07]  /*2530*/  LDSM.16.M88.4 R12, [R185] ;  /* 0x00000000b90c783b */ /* 0x000e6e0000000200 */
[C---:B------:R-:W-:Y:S08]  /*2540*/  HMMA.16816.F32 R24, R76.reuse, R16, R24 ;  /* 0x000000104c18723c */ /* 0x040ff00000001818 */
[C---:B------:R-:W-:Y:S01]  /*2550*/  HMMA.16816.F32 R20, R76.reuse, R18, R20 ;  /* 0x000000124c14723c */ /* 0x040fe20000001814 */
[----:B------:R-:W-:Y:S07]  /*2560*/  LDSM.16.M88.4 R16, [R184] ;  /* 0x00000000b810783b */ /* 0x000fee0000000200 */
[C---:B------:R-:W-:Y:S08]  /*2570*/  HMMA.16816.F32 R56, R76.reuse, R8, R56 ;  /* 0x000000084c38723c */ /* 0x040ff00000001838 */
[C---:B------:R-:W-:Y:S01]  /*2580*/  HMMA.16816.F32 R52, R76.reuse, R10, R52 ;  /* 0x0000000a4c34723c */ /* 0x040fe20000001834 */
[----:B------:R-:W2:Y:S07]  /*2590*/  LDSM.16.M88.4 R8, [R0+0xc100] ;  /* 0x00c100000008783b */ /* 0x000eae0000000200 */
[C---:B------:R-:W-:Y:S08]  /*25a0*/  HMMA.16816.F32 R48, R76.reuse, R68, R48 ;  /* 0x000000444c30723c */ /* 0x040ff00000001830 */
[----:B------:R-:W-:Y:S01]  /*25b0*/  HMMA.16816.F32 R76, R76, R70, R44 ;  /* 0x000000464c4c723c */ /* 0x000fe2000000182c */
[----:B------:R-:W3:Y:S04]  /*25c0*/  LDSM.16.M88.4 R44, [R0+0xc900] ;  /* 0x00c90000002c783b */ /* 0x000ee80000000200 */
[----:B------:R-:W-:Y:S03]  /*25d0*/  LDSM.16.M88.4 R68, [R96+0xf900] ;  /* 0x00f900006044783b */ /* 0x000fe60000000200 */
[C---:B-1----:R-:W-:Y:S08]  /*25e0*/  HMMA.16816.F32 R28, R12.reuse, R36, R28 ;  /* 0x000000240c1c723c */ /* 0x042ff0000000181c */
[C---:B------:R-:W-:Y:S01]  /*25f0*/  HMMA.16816.F32 R60, R12.reuse, R38, R60 ;  /* 0x000000260c3c723c */ /* 0x040fe2000000183c */
[----:B------:R-:W1:Y:S07]  /*2600*/  LDSM.16.M88.4 R36, [R0+0xd100] ;  /* 0x00d100000024783b */ /* 0x000e6e0000000200 */
[C---:B------:R-:W-:Y:S08]  /*2610*/  HMMA.16816.F32 R24, R12.reuse, R40, R24 ;  /* 0x000000280c18723c */ /* 0x040ff00000001818 */
[C---:B------:R-:W-:Y:S01]  /*2620*/  HMMA.16816.F32 R20, R12.reuse, R42, R20 ;  /* 0x0000002a0c14723c */ /* 0x040fe20000001814 */
[----:B------:R-:W4:Y:S07]  /*2630*/  LDSM.16.M88.4 R40, [R0+0xd900] ;  /* 0x00d900000028783b */ /* 0x000f2e0000000200 */
[C---:B------:R-:W-:Y:S08]  /*2640*/  HMMA.16816.F32 R56, R12.reuse, R64, R56 ;  /* 0x000000400c38723c */ /* 0x040ff00000001838 */
[C---:B------:R-:W-:Y:S01]  /*2650*/  HMMA.16816.F32 R52, R12.reuse, R66, R52 ;  /* 0x000000420c34723c */ /* 0x040fe20000001834 */
[----:B------:R-:W-:Y:S07]  /*2660*/  LDSM.16.M88.4 R64, [R93+0xf100] ;  /* 0x00f100005d40783b */ /* 0x000fee0000000200 */
[C---:B------:R-:W-:Y:S08]  /*2670*/  HMMA.16816.F32 R48, R12.reuse, R32, R48 ;  /* 0x000000200c30723c */ /* 0x040ff00000001830 */
[----:B------:R-:W-:Y:S01]  /*2680*/  HMMA.16816.F32 R76, R12, R34, R76 ;  /* 0x000000220c4c723c */ /* 0x000fe2000000184c */
[----:B------:R-:W-:Y:S04]  /*2690*/  LDSM.16.M88.4 R32, [R191+0x4000] ;  /* 0x00400000bf20783b */ /* 0x000fe80000000200 */
[----:B------:R-:W5:Y:S03]  /*26a0*/  LDSM.16.M88.4 R12, [R189+0xe100] ;  /* 0x00e10000bd0c783b */ /* 0x000f660000000200 */
        /* <DEDUP_REMOVED lines=11> */
[----:B------:R-:W-:Y:S04]  /*2760*/  LDSM.16.M88.4 R40, [R187+0x4000] ;  /* 0x00400000bb28783b */ /* 0x000fe80000000200 */
[----:B------:R-:W-:Y:S03]  /*2770*/  LDSM.16.M88.4 R16, [R96+0xe100] ;  /* 0x00e100006010783b */ /* 0x000fe60000000200 */
[C---:B-----5:R-:W-:Y:S08]  /*2780*/  HMMA.16816.F32 R28, R32.reuse, R12, R28 ;  /* 0x0000000c201c723c */ /* 0x060ff0000000181c */
[C---:B------:R-:W-:Y:S01]  /*2790*/  HMMA.16816.F32 R60, R32.reuse, R14, R60 ;  /* 0x0000000e203c723c */ /* 0x040fe2000000183c */
[----:B------:R-:W4:Y:S07]  /*27a0*/  LDSM.16.M88.4 R12, [R96+0xe900] ;  /* 0x00e90000600c783b */ /* 0x000f2e0000000200 */
[C---:B--2---:R-:W-:Y:S08]  /*27b0*/  HMMA.16816.F32 R24, R32.reuse, R8, R24 ;  /* 0x000000082018723c */ /* 0x044ff00000001818 */
[C---:B------:R-:W-:Y:S01]  /*27c0*/  HMMA.16816.F32 R20, R32.reuse, R10, R20 ;  /* 0x0000000a2014723c */ /* 0x040fe20000001814 */
[----:B------:R-:W2:Y:S07]  /*27d0*/  LDSM.16.M88.4 R8, [R96+0xf100] ;  /* 0x00f100006008783b */ /* 0x000eae0000000200 */
[C---:B---3--:R-:W-:Y:S08]  /*27e0*/  HMMA.16816.F32 R56, R32.reuse, R44, R56 ;  /* 0x0000002c2038723c */ /* 0x048ff00000001838 */
[C---:B------:R-:W-:Y:S01]  /*27f0*/  HMMA.16816.F32 R52, R32.reuse, R46, R52 ;  /* 0x0000002e2034723c */ /* 0x040fe20000001834 */
[----:B------:R-:W-:Y:S07]  /*2800*/  LDSM.16.M88.4 R44, [R93+0xf900] ;  /* 0x00f900005d2c783b */ /* 0x000fee0000000200 */
[C---:B-1----:R-:W-:Y:S08]  /*2810*/  HMMA.16816.F32 R48, R32.reuse, R36, R48 ;  /* 0x000000242030723c */ /* 0x042ff00000001830 */
[----:B------:R-:W-:Y:S01]  /*2820*/  HMMA.16816.F32 R76, R32, R38, R76 ;  /* 0x00000026204c723c */ /* 0x000fe2000000184c */
[----:B------:R-:W-:Y:S04]  /*2830*/  LDSM.16.M88.4 R32, [R185+0x4000] ;  /* 0x00400000b920783b */ /* 0x000fe80000000200 */
[----:B------:R-:W1:Y:S03]  /*2840*/  LDSM.16.M88.4 R36, [R93+0xe100] ;  /* 0x00e100005d24783b */ /* 0x000e660000000200 */
[C---:B----4-:R-:W-:Y:S08]  /*2850*/  HMMA.16816.F32 R24, R40.reuse, R12, R24 ;  /* 0x0000000c2818723c */ /* 0x050ff00000001818 */
[C---:B------:R-:W-:Y:S01]  /*2860*/  HMMA.16816.F32 R20, R40.reuse, R14, R20 ;  /* 0x0000000e2814723c */ /* 0x040fe20000001814 */
[----:B------:R-:W3:Y:S07]  /*2870*/  LDSM.16.M88.4 R12, [R93+0xe900] ;  /* 0x00e900005d0c783b */ /* 0x000eee0000000200 */
[C---:B------:R-:W-:Y:S08]  /*2880*/  HMMA.16816.F32 R28, R40.reuse, R16, R28 ;  /* 0x00000010281c723c */ /* 0x040ff0000000181c */
[C---:B------:R-:W-:Y:S01]  /*2890*/  HMMA.16816.F32 R60, R40.reuse, R18, R60 ;  /* 0x00000012283c723c */ /* 0x040fe2000000183c */
[----:B------:R-:W-:Y:S07]  /*28a0*/  LDSM.16.M88.4 R16, [R0+0xe100] ;  /* 0x00e100000010783b */ /* 0x000fee0000000200 */
[C---:B--2---:R-:W-:Y:S08]  /*28b0*/  HMMA.16816.F32 R56, R40.reuse, R8, R56 ;  /* 0x000000082838723c */ /* 0x044ff00000001838 */
[C---:B------:R-:W-:Y:S01]  /*28c0*/  HMMA.16816.F32 R52, R40.reuse, R10, R52 ;  /* 0x0000000a2834723c */ /* 0x040fe20000001834 */
[----:B------:R-:W2:Y:S07]  /*28d0*/  LDSM.16.M88.4 R8, [R184+0x4000] ;  /* 0x00400000b808783b */ /* 0x000eae0000000200 */
[C---:B------:R-:W-:Y:S08]  /*28e0*/  HMMA.16816.F32 R48, R40.reuse, R68, R48 ;  /* 0x000000442830723c */ /* 0x040ff00000001830 */
[----:B------:R-:W-:Y:S01]  /*28f0*/  HMMA.16816.F32 R76, R40, R70, R76 ;  /* 0x00000046284c723c */ /* 0x000fe2000000184c */
[----:B------:R-:W4:Y:S04]  /*2900*/  LDSM.16.M88.4 R40, [R0+0xe900] ;  /* 0x00e900000028783b */ /* 0x000f280000000200 */
[----:B------:R-:W-:Y:S03]  /*2910*/  LDSM.16.M88.4 R68, [R96+0x11100] ;  /* 0x011100006044783b */ /* 0x000fe60000000200 */
[C---:B-1----:R-:W-:Y:S08]  /*2920*/  HMMA.16816.F32 R28, R32.reuse, R36, R28 ;  /* 0x00000024201c723c */ /* 0x042ff0000000181c */
[C---:B------:R-:W-:Y:S01]  /*2930*/  HMMA.16816.F32 R60, R32.reuse, R38, R60 ;  /* 0x00000026203c723c */ /* 0x040fe2000000183c */
[----:B------:R-:W-:Y:S07]  /*2940*/  LDSM.16.M88.4 R36, [R0+0xf900] ;  /* 0x00f900000024783b */ /* 0x000fee0000000200 */
[C---:B---3--:R-:W-:Y:S08]  /*2950*/  HMMA.16816.F32 R24, R32.reuse, R12, R24 ;  /* 0x0000000c2018723c */ /* 0x048ff00000001818 */
[C---:B------:R-:W-:Y:S01]  /*2960*/  HMMA.16816.F32 R20, R32.reuse, R14, R20 ;  /* 0x0000000e2014723c */ /* 0x040fe20000001814 */
[----:B------:R-:W1:Y:S07]  /*2970*/  LDSM.16.M88.4 R12, [R0+0xf100] ;  /* 0x00f10000000c783b */ /* 0x000e6e0000000200 */
[C---:B------:R-:W-:Y:S08]  /*2980*/  HMMA.16816.F32 R56, R32.reuse, R64, R56 ;  /* 0x000000402038723c */ /* 0x040ff00000001838 */
[C---:B------:R-:W-:Y:S01]  /*2990*/  HMMA.16816.F32 R52, R32.reuse, R66, R52 ;  /* 0x000000422034723c */ /* 0x040fe20000001834 */
[----:B------:R-:W-:Y:S07]  /*29a0*/  LDSM.16.M88.4 R64, [R96+0x11900] ;  /* 0x011900006040783b */ /* 0x000fee0000000200 */
[C---:B------:R-:W-:Y:S08]  /*29b0*/  HMMA.16816.F32 R48, R32.reuse, R44, R48 ;  /* 0x0000002c2030723c */ /* 0x040ff00000001830 */
[----:B------:R-:W-:Y:S01]  /*29c0*/  HMMA.16816.F32 R76, R32, R46, R76 ;  /* 0x0000002e204c723c */ /* 0x000fe2000000184c */
[----:B------:R-:W-:Y:S04]  /*29d0*/  LDSM.16.M88.4 R32, [R189+0x10100] ;  /* 0x01010000bd20783b */ /* 0x000fe80000000200 */
[----:B------:R-:W-:Y:S03]  /*29e0*/  LDSM.16.M88.4 R44, [R185+0x8000] ;  /* 0x00800000b92c783b */ /* 0x000fe60000000200 */
[C---:B--2---:R-:W-:Y:S08]  /*29f0*/  HMMA.16816.F32 R28, R8.reuse, R16, R28 ;  /* 0x00000010081c723c */ /* 0x044ff0000000181c */
[C---:B------:R-:W-:Y:S01]  /*2a00*/  HMMA.16816.F32 R60, R8.reuse, R18, R60 ;  /* 0x00000012083c723c */ /* 0x040fe2000000183c */
[----:B------:R-:W2:Y:S07]  /*2a10*/  LDSM.16.M88.4 R16, [R189+0x10900] ;  /* 0x01090000bd10783b */ /* 0x000eae0000000200 */
[C---:B----4-:R-:W-:Y:S08]  /*2a20*/  HMMA.16816.F32 R20, R8.reuse, R42, R20 ;  /* 0x0000002a0814723c */ /* 0x050ff00000001814 */
[C---:B------:R-:W-:Y:S01]  /*2a30*/  HMMA.16816.F32 R24, R8.reuse, R40, R24 ;  /* 0x000000280818723c */ /* 0x040fe20000001818 */
[----:B------:R-:W-:Y:S07]  /*2a40*/  LDSM.16.M88.4 R40, [R93+0x10100] ;  /* 0x010100005d28783b */ /* 0x000fee0000000200 */
[C---:B-1----:R-:W-:Y:S08]  /*2a50*/  HMMA.16816.F32 R56, R8.reuse, R12, R56 ;  /* 0x0000000c0838723c */ /* 0x042ff00000001838 */
[C---:B------:R-:W-:Y:S01]  /*2a60*/  HMMA.16816.F32 R52, R8.reuse, R14, R52 ;  /* 0x0000000e0834723c */ /* 0x040fe20000001834 */
[----:B------:R-:W1:Y:S07]  /*2a70*/  LDSM.16.M88.4 R12, [R189+0x11100] ;  /* 0x01110000bd0c783b */ /* 0x000e6e0000000200 */
[C---:B------:R-:W-:Y:S08]  /*2a80*/  HMMA.16816.F32 R48, R8.reuse, R36, R48 ;  /* 0x000000240830723c */ /* 0x040ff00000001830 */
[----:B------:R-:W-:Y:S01]  /*2a90*/  HMMA.16816.F32 R76, R8, R38, R76 ;  /* 0x00000026084c723c */ /* 0x000fe2000000184c */
[----:B------:R-:W3:Y:S04]  /*2aa0*/  LDSM.16.M88.4 R8, [R96+0x10900] ;  /* 0x010900006008783b */ /* 0x000ee80000000200 */
[----:B------:R-:W4:Y:S03]  /*2ab0*/  LDSM.16.M88.4 R36, [R93+0x10900] ;  /* 0x010900005d24783b */ /* 0x000f260000000200 */
[C---:B--2---:R-:W-:Y:S08]  /*2ac0*/  HMMA.16816.F32 R20, R80.reuse, R18, R20 ;  /* 0x000000125014723c */ /* 0x044ff00000001814 */
[C---:B------:R-:W-:Y:S01]  /*2ad0*/  HMMA.16816.F32 R24, R80.reuse, R16, R24 ;  /* 0x000000105018723c */ /* 0x040fe20000001818 */
[----:B------:R-:W-:Y:S07]  /*2ae0*/  LDSM.16.M88.4 R16, [R184+0x8000] ;  /* 0x00800000b810783b */ /* 0x000fee0000000200 */
[C---:B------:R-:W-:Y:S08]  /*2af0*/  HMMA.16816.F32 R28, R80.reuse, R32, R28 ;  /* 0x00000020501c723c */ /* 0x040ff0000000181c */
[C---:B-1----:R-:W-:Y:S08]  /*2b00*/  HMMA.16816.F32 R56, R80.reuse, R12, R56 ;  /* 0x0000000c5038723c */ /* 0x042ff00000001838 */
[----:B------:R-:W-:Y:S01]  /*2b10*/  HMMA.16816.F32 R52, R80, R14, R52 ;  /* 0x0000000e5034723c */ /* 0x000fe20000001834 */
[----:B------:R-:W-:Y:S07]  /*2b20*/  LDSM.16.M88.4 R12, [R0+0x10100] ;  /* 0x01010000000c783b */ /* 0x000fee0000000200 */
[C---:B---3--:R-:W-:Y:S08]  /*2b30*/  HMMA.16816.F32 R20, R72.reuse, R10, R20 ;  /* 0x0000000a4814723c */ /* 0x048ff00000001814 */
[----:B------:R-:W-:Y:S01]  /*2b40*/  HMMA.16816.F32 R24, R72, R8, R24 ;  /* 0x000000084818723c */ /* 0x000fe20000001818 */
[----:B------:R-:W1:Y:S07]  /*2b50*/  LDSM.16.M88.4 R8, [R0+0x10900] ;  /* 0x010900000008783b */ /* 0x000e6e0000000200 */
[----:B------:R-:W-:Y:S01]  /*2b60*/  HMMA.16816.F32 R60, R80, R34, R60 ;  /* 0x00000022503c723c */ /* 0x000fe2000000183c */
[----:B------:R-:W2:Y:S07]  /*2b70*/  LDSM.16.M88.4 R32, [R93+0x11100] ;  /* 0x011100005d20783b */ /* 0x000eae0000000200 */
[----:B------:R-:W-:Y:S08]  /*2b80*/  HMMA.16816.F32 R28, R72, R88, R28 ;  /* 0x00000058481c723c */ /* 0x000ff0000000181c */
[----:B----4-:R-:W-:Y:S08]  /*2b90*/  HMMA.16816.F32 R20, R44, R38, R20 ;  /* 0x000000262c14723c */ /* 0x010ff00000001814 */
[C---:B------:R-:W-:Y:S08]  /*2ba0*/  HMMA.16816.F32 R48, R80.reuse, R84, R48 ;  /* 0x000000545030723c */ /* 0x040ff00000001830 */
[----:B------:R-:W-:Y:S08]  /*2bb0*/  HMMA.16816.F32 R76, R80, R86, R76 ;  /* 0x00000056504c723c */ /* 0x000ff0000000184c */
[C---:B------:R-:W-:Y:S08]  /*2bc0*/  HMMA.16816.F32 R56, R72.reuse, R68, R56 ;  /* 0x000000444838723c */ /* 0x040ff00000001838 */
[C---:B------:R-:W-:Y:S01]  /*2bd0*/  HMMA.16816.F32 R52, R72.reuse, R70, R52 ;  /* 0x000000464834723c */ /* 0x040fe20000001834 */
[----:B------:R-:W3:Y:S07]  /*2be0*/  LDSM.16.M88.4 R68, [R93+0x11900] ;  /* 0x011900005d44783b */ /* 0x000eee0000000200 */
[----:B------:R-:W-:Y:S08]  /*2bf0*/  HMMA.16816.F32 R60, R72, R90, R60 ;  /* 0x0000005a483c723c */ /* 0x000ff0000000183c */
[----:B------:R-:W-:Y:S08]  /*2c00*/  HMMA.16816.F32 R28, R44, R40, R28 ;  /* 0x000000282c1c723c */ /* 0x000ff0000000181c */
[----:B-1----:R-:W-:Y:S08]  /*2c10*/  HMMA.16816.F32 R20, R16, R10, R20 ;  /* 0x0000000a1014723c */ /* 0x002ff00000001814 */
[C---:B------:R-:W-:Y:S08]  /*2c20*/  HMMA.16816.F32 R48, R72.reuse, R64, R48 ;  /* 0x000000404830723c */ /* 0x040ff00000001830 */
[----:B------:R-:W-:Y:S08]  /*2c30*/  HMMA.16816.F32 R76, R72, R66, R76 ;  /* 0x00000042484c723c */ /* 0x000ff0000000184c */
[----:B------:R-:W-:Y:S01]  /*2c40*/  HMMA.16816.F32 R24, R44, R36, R24 ;  /* 0x000000242c18723c */ /* 0x000fe20000001818 */
[----:B------:R-:W1:Y:S01]  /*2c50*/  LDSM.16.M88.4 R36, [R0+0x11100] ;  /* 0x011100000024783b */ /* 0x000e620000000200 */
[----:B------:R-:W-:Y:S01]  /*2c60*/  FMUL.FTZ R11, R21, c[0x0][0x320] ;  /* 0x0000c800150b7a20 */ /* 0x000fe20000410000 */
[----:B------:R-:W-:-:S04]  /*2c70*/  SHF.R.S32.HI R21, RZ, 0x1f, R6 ;  /* 0x0000001fff157819 */ /* 0x000fc80000011406 */
[----:B------:R-:W-:Y:S01]  /*2c80*/  LEA.HI R21, R21, R6, RZ, 0x3 ;  /* 0x0000000615157211 */ /* 0x000fe200078f18ff */
[----:B--2---:R-:W-:Y:S01]  /*2c90*/  HMMA.16816.F32 R56, R44, R32, R56 ;  /* 0x000000202c38723c */ /* 0x004fe20000001838 */
[----:B------:R-:W2:Y:S02]  /*2ca0*/  MUFU.TANH R11, R11 ;  /* 0x0000000b000b7308 */ /* 0x000ea40000002400 */
[----:B------:R-:W-:-:S05]  /*2cb0*/  LOP3.LUT R21, R21, 0xffffff8, RZ, 0xc0, !PT ;  /* 0x0ffffff815157812 */ /* 0x000fca00078ec0ff */
[----:B------:R-:W-:Y:S01]  /*2cc0*/  HMMA.16816.F32 R52, R44, R34, R52 ;  /* 0x000000222c34723c */ /* 0x000fe20000001834 */
[----:B------:R4:W5:Y:S01]  /*2cd0*/  LDSM.16.M88.4 R32, [R0+0x11900] ;  /* 0x011900000020783b */ /* 0x0009620000000200 */
[----:B------:R-:W-:-:S06]  /*2ce0*/  IMAD.IADD R6, R6, 0x1, -R21 ;  /* 0x0000000106067824 */ /* 0x000fcc00078e0a15 */
[----:B------:R-:W-:Y:S08]  /*2cf0*/  HMMA.16816.F32 R60, R44, R42, R60 ;  /* 0x0000002a2c3c723c */ /* 0x000ff0000000183c */
[----:B------:R-:W-:Y:S07]  /*2d00*/  HMMA.16816.F32 R28, R16, R12, R28 ;  /* 0x0000000c101c723c */ /* 0x000fee000000181c */
[----:B------:R-:W-:Y:S01]  /*2d10*/  LOP3.LUT R12, R92, 0xffffffe0, RZ, 0xc0, !PT ;  /* 0xffffffe05c0c7812 */ /* 0x000fe200078ec0ff */
[----:B----4-:R-:W-:Y:S01]  /*2d20*/  FMUL.FTZ R0, R20, c[0x0][0x320] ;  /* 0x0000c80014007a20 */ /* 0x010fe20000410000 */
[-C--:B------:R-:W-:Y:S01]  /*2d30*/  LEA.HI R20, R94, R7.reuse, RZ, 0x2 ;  /* 0x000000075e147211 */ /* 0x080fe200078f10ff */
[C---:B---3--:R-:W-:Y:S02]  /*2d40*/  HMMA.16816.F32 R48, R44.reuse, R68, R48 ;  /* 0x000000442c30723c */ /* 0x048fe40000001830 */
[----:B------:R-:W-:Y:S01]  /*2d50*/  IMAD.IADD R12, R7, 0x1, -R12 ;  /* 0x00000001070c7824 */ /* 0x000fe200078e0a0c */
[----:B------:R-:W-:Y:S01]  /*2d60*/  LOP3.LUT R20, R20, 0xfffffffc, RZ, 0xc0, !PT ;  /* 0xfffffffc14147812 */ /* 0x000fe200078ec0ff */
[----:B------:R-:W3:Y:S03]  /*2d70*/  MUFU.TANH R0, R0 ;  /* 0x0000000000007308 */ /* 0x000ee60000002400 */
[----:B------:R-:W-:Y:S01]  /*2d80*/  IADD3 R7, -R20, R7, RZ ;  /* 0x0000000714077210 */ /* 0x000fe20007ffe1ff */
[----:B------:R-:W-:Y:S01]  /*2d90*/  HMMA.16816.F32 R76, R44, R70, R76 ;  /* 0x000000462c4c723c */ /* 0x000fe2000000184c */
[----:B------:R-:W-:-:S02]  /*2da0*/  SHF.R.S32.HI R13, RZ, 0x1f, R12 ;  /* 0x0000001fff0d7819 */ /* 0x000fc4000001140c */
[----:B------:R-:W-:Y:S02]  /*2db0*/  LEA.HI R20, R7, R7, RZ, 0x1 ;  /* 0x0000000707147211 */ /* 0x000fe400078f08ff */
[----:B------:R-:W-:Y:S02]  /*2dc0*/  LEA.HI R13, R13, R12, RZ, 0x2 ;  /* 0x0000000c0d0d7211 */ /* 0x000fe400078f10ff */
[----:B------:R-:W-:Y:S01]  /*2dd0*/  LOP3.LUT R20, R20, 0x1ffffffe, RZ, 0xc0, !PT ;  /* 0x1ffffffe14147812 */ /* 0x000fe200078ec0ff */
[----:B------:R-:W-:Y:S04]  /*2de0*/  HMMA.16816.F32 R60, R16, R14, R60 ;  /* 0x0000000e103c723c */ /* 0x000fe8000000183c */
[----:B------:R-:W-:-:S03]  /*2df0*/  IMAD.IADD R205, R7, 0x1, -R20 ;  /* 0x0000000107cd7824 */ /* 0x000fc600078e0a14 */
[C---:B------:R-:W-:Y:S01]  /*2e00*/  LEA.HI.SX32 R15, R13.reuse, R148, 0x1e ;  /* 0x000000940d0f7211 */ /* 0x040fe200078ff2ff */
[C---:B------:R-:W-:Y:S01]  /*2e10*/  HMMA.16816.F32 R24, R16.reuse, R8, R24 ;  /* 0x000000081018723c */ /* 0x040fe20000001818 */
[----:B------:R-:W-:Y:S02]  /*2e20*/  LOP3.LUT R13, R13, 0x7ffffffc, RZ, 0xc0, !PT ;  /* 0x7ffffffc0d0d7812 */ /* 0x000fe400078ec0ff */
[----:B------:R-:W-:Y:S02]  /*2e30*/  LEA R6, R6, R15, 0x4 ;  /* 0x0000000f06067211 */ /* 0x000fe400078e20ff */
[----:B------:R-:W-:Y:S01]  /*2e40*/  IADD3 R206, R12, -R13, RZ ;  /* 0x8000000d0cce7210 */ /* 0x000fe20007ffe0ff */
[--C-:B------:R-:W-:Y:S01]  /*2e50*/  IMAD R13, R214, c[0x0][0x1d0], -R144.reuse ;  /* 0x00007400d60d7a24 */ /* 0x100fe200078e0a90 */
[----:B------:R-:W-:Y:S01]  /*2e60*/  LEA R205, R205, R6, 0x3 ;  /* 0x00000006cdcd7211 */ /* 0x000fe200078e18ff */
[----:B-1----:R-:W-:Y:S01]  /*2e70*/  HMMA.16816.F32 R56, R16, R36, R56 ;  /* 0x000000241038723c */ /* 0x002fe20000001838 */
[----:B------:R-:W-:Y:S01]  /*2e80*/  FMUL.FTZ R8, R28, c[0x0][0x320] ;  /* 0x0000c8001c087a20 */ /* 0x000fe20000410000 */
[----:B------:R-:W-:Y:S01]  /*2e90*/  IADD3 R15, R199, 0x1, -R144 ;  /* 0x00000001c70f7810 */ /* 0x000fe20007ffe890 */
[----:B------:R-:W-:-:S02]  /*2ea0*/  IMAD.SHL.U32 R206, R206, 0x2, RZ ;  /* 0x00000002cece7824 */ /* 0x000fc400078e00ff */
[----:B------:R-:W-:Y:S02]  /*2eb0*/  @P0 IMAD.HI.U32 R6, R205, c[0x0][0x2c8], RZ ;  /* 0x0000b200cd060a27 */ /* 0x000fe400078e00ff */
[----:B------:R-:W1:Y:S01]  /*2ec0*/  MUFU.TANH R8, R8 ;  /* 0x0000000800087308 */ /* 0x000e620000002400 */
[C---:B------:R-:W-:Y:S01]  /*2ed0*/  HMMA.16816.F32 R52, R16.reuse, R38, R52 ;  /* 0x000000261034723c */ /* 0x040fe20000001834 */
[----:B------:R-:W-:Y:S01]  /*2ee0*/  IMAD.MOV.U32 R7, RZ, RZ, R205 ;  /* 0x000000ffff077224 */ /* 0x000fe200078e00cd */
[----:B------:R-:W-:Y:S01]  /*2ef0*/  @P0 SHF.R.U32.HI R7, RZ, c[0x0][0x2cc], R6 ;  /* 0x0000b300ff070a19 */ /* 0x000fe20000011606 */
[----:B------:R-:W-:Y:S01]  /*2f00*/  FMUL.FTZ R9, R29, c[0x0][0x320] ;  /* 0x0000c8001d097a20 */ /* 0x000fe20000410000 */
[----:B------:R-:W-:Y:S01]  /*2f10*/  IADD3 R15, R15, -c[0x0][0x168], -R206 ;  /* 0x80005a000f0f7a10 */ /* 0x000fe20007ffe8ce */
[----:B------:R-:W-:Y:S01]  /*2f20*/  FMUL.FTZ R28, R30, c[0x0][0x320] ;  /* 0x0000c8001e1c7a20 */ /* 0x000fe20000410000 */
[----:B------:R-:W-:Y:S01]  /*2f30*/  IADD3 R13, -R206, R13, RZ ;  /* 0x0000000dce0d7210 */ /* 0x000fe20007ffe1ff */
[----:B------:R-:W4:Y:S01]  /*2f40*/  SHFL.IDX PT, R14, R7, RZ, 0x1c1f ;  /* 0x001c1fff070e7589 */ /* 0x000f2200000e0000 */
[----:B-----5:R-:W-:Y:S01]  /*2f50*/  HMMA.16816.F32 R48, R16, R32, R48 ;  /* 0x000000201030723c */ /* 0x020fe20000001830 */
[----:B------:R-:W-:Y:S01]  /*2f60*/  FMUL.FTZ R10, R25, c[0x0][0x320] ;  /* 0x0000c800190a7a20 */ /* 0x000fe20000410000 */
[----:B------:R-:W1:Y:S01]  /*2f70*/  MUFU.TANH R9, R9 ;  /* 0x0000000900097308 */ /* 0x000e620000002400 */
[----:B------:R-:W-:-:S02]  /*2f80*/  FMUL.FTZ R24, R24, c[0x0][0x320] ;  /* 0x0000c80018187a20 */ /* 0x000fc40000410000 */
[----:B------:R-:W-:-:S03]  /*2f90*/  FMUL.FTZ R61, R61, c[0x0][0x320] ;  /* 0x0000c8003d3d7a20 */ /* 0x000fc60000410000 */
[----:B------:R-:W-:Y:S01]  /*2fa0*/  HMMA.16816.F32 R76, R16, R34, R76 ;  /* 0x00000022104c723c */ /* 0x000fe2000000184c */
[----:B------:R-:W-:Y:S01]  /*2fb0*/  FMUL.FTZ R57, R57, c[0x0][0x320] ;  /* 0x0000c80039397a20 */ /* 0x000fe20000410000 */
[----:B------:R-:W1:Y:S01]  /*2fc0*/  MUFU.TANH R28, R28 ;  /* 0x0000001c001c7308 */ /* 0x000e620000002400 */
[----:B------:R-:W-:-:S04]  /*2fd0*/  FMUL.FTZ R56, R56, c[0x0][0x320] ;  /* 0x0000c80038387a20 */ /* 0x000fc80000410000 */
[----:B------:R-:W-:Y:S01]  /*2fe0*/  FMUL.FTZ R16, R60, c[0x0][0x320] ;  /* 0x0000c8003c107a20 */ /* 0x000fe20000410000 */
[----:B------:R-:W-:Y:S01]  /*2ff0*/  IADD3 R17, R15, c[0x0][0x328], RZ ;  /* 0x0000ca000f117a10 */ /* 0x000fe20007ffe0ff */
[----:B------:R-:W-:Y:S01]  /*3000*/  FMUL.FTZ R52, R52, c[0x0][0x320] ;  /* 0x0000c80034347a20 */ /* 0x000fe20000410000 */
[----:B------:R-:W1:Y:S01]  /*3010*/  MUFU.TANH R10, R10 ;  /* 0x0000000a000a7308 */ /* 0x000e620000002400 */
[----:B------:R-:W-:Y:S01]  /*3020*/  FMUL.FTZ R53, R53, c[0x0][0x320] ;  /* 0x0000c80035357a20 */ /* 0x000fe20000410000 */
[----:B------:R-:W-:Y:S01]  /*3030*/  IADD3 R15, R15, UR17, RZ ;  /* 0x000000110f0f7c10 */ /* 0x000fe2000fffe0ff */
[----:B----4-:R-:W-:-:S03]  /*3040*/  IMAD.IADD R18, R17, 0x1, R14 ;  /* 0x0000000111127824 */ /* 0x010fc600078e020e */
[----:B------:R-:W-:Y:S02]  /*3050*/  FMUL.FTZ R48, R48, c[0x0][0x320] ;  /* 0x0000c80030307a20 */ /* 0x000fe40000410000 */
[----:B------:R4:W1:Y:S01]  /*3060*/  MUFU.TANH R174, R57 ;  /* 0x0000003900ae7308 */ /* 0x0008620000002400 */
[----:B------:R-:W-:Y:S01]  /*3070*/  FMUL.FTZ R49, R49, c[0x0][0x320] ;  /* 0x0000c80031317a20 */ /* 0x000fe20000410000 */
[----:B------:R-:W-:Y:S01]  /*3080*/  IMNMX R19, R18, R13, PT ;  /* 0x0000000d12137217 */ /* 0x000fe20003800200 */
[----:B------:R-:W-:-:S03]  /*3090*/  IMAD.IADD R2, R15, 0x1, R14 ;  /* 0x000000010f027824 */ /* 0x000fc600078e020e */
[----:B------:R-:W-:Y:S02]  /*30a0*/  FMUL.FTZ R76, R76, c[0x0][0x320] ;  /* 0x0000c8004c4c7a20 */ /* 0x000fe40000410000 */
[----:B------:R-:W-:Y:S01]  /*30b0*/  FMUL.FTZ R77, R77, c[0x0][0x320] ;  /* 0x0000c8004d4d7a20 */ /* 0x000fe20000410000 */
[----:B------:R4:W1:Y:S08]  /*30c0*/  MUFU.TANH R172, R52 ;  /* 0x0000003400ac7308 */ /* 0x0008700000002400 */
[----:B------:R4:W1:Y:S08]  /*30d0*/  MUFU.TANH R168, R53 ;  /* 0x0000003500a87308 */ /* 0x0008700000002400 */
[----:B------:R4:W1:Y:S08]  /*30e0*/  MUFU.TANH R178, R48 ;  /* 0x0000003000b27308 */ /* 0x0008700000002400 */
[----:B------:R4:W1:Y:S08]  /*30f0*/  MUFU.TANH R176, R49 ;  /* 0x0000003100b07308 */ /* 0x0008700000002400 */
[----:B------:R4:W1:Y:S08]  /*3100*/  MUFU.TANH R142, R76 ;  /* 0x0000004c008e7308 */ /* 0x0008700000002400 */
[----:B------:R4:W1:Y:S08]  /*3110*/  MUFU.TANH R140, R77 ;  /* 0x0000004d008c7308 */ /* 0x0008700000002400 */
[----:B------:R4:W1:Y:S08]  /*3120*/  MUFU.TANH R6, R24 ;  /* 0x0000001800067308 */ /* 0x0008700000002400 */
[----:B------:R-:W1:Y:S08]  /*3130*/  MUFU.TANH R16, R16 ;  /* 0x0000001000107308 */ /* 0x000e700000002400 */
[----:B------:R4:W1:Y:S08]  /*3140*/  MUFU.TANH R12, R61 ;  /* 0x0000003d000c7308 */ /* 0x0008700000002400 */
[----:B------:R4:W1:Y:S01]  /*3150*/  MUFU.TANH R166, R56 ;  /* 0x0000003800a67308 */ /* 0x0008620000002400 */
[----:B------:R-:W-:Y:S05]  /*3160*/  @!P2 BRA `(.L_x_909) ;  /* 0x000001500000a947 */ /* 0x000fea0003800000 */
[----:B--23--:R-:W-:Y:S01]  /*3170*/  IADD3 R21, R199, -c[0x0][0x168], R14 ;  /* 0x80005a00c7157a10 */ /* 0x00cfe20007ffe00e */
[----:B------:R-:W-:Y:S03]  /*3180*/  BSSY B0, `(.L_x_910) ;  /* 0x000000e000007945 */ /* 0x000fe60003800000 */
        /* <DEDUP_REMOVED lines=9> */
.L_x_911:
[----:B------:R-:W-:-:S04]  /*3220*/  MOV R5, c[0x0][0x32c] ;  /* 0x0000cb0000057a02 */ /* 0x000fc80000000f00 */
[----:B------:R-:W-:-:S13]  /*3230*/  ISETP.NE.AND P0, PT, R5, 0x1, PT ;  /* 0x000000010500780c */ /* 0x000fda0003f05270 */
[----:B------:R-:W-:-:S05]  /*3240*/  @P0 IMAD.HI.U32 R5, R21, c[0x0][0x330], RZ ;  /* 0x0000cc0015050a27 */ /* 0x000fca00078e00ff */
[----:B------:R-:W-:Y:S02]  /*3250*/  @P0 SHF.R.U32.HI R21, RZ, c[0x0][0x334], R5 ;  /* 0x0000cd00ff150a19 */ /* 0x000fe40000011605 */
.L_x_912:
[----:B------:R-:W-:Y:S05]  /*3260*/  BSYNC B0 ;  /* 0x0000000000007941 */ /* 0x000fea0003800000 */
.L_x_910:
[----:B------:R-:W-:-:S04]  /*3270*/  IMAD R5, R21, c[0x0][0x32c], -R144 ;  /* 0x0000cb0015057a24 */ /* 0x000fc800078e0a90 */
[----:B------:R-:W-:-:S05]  /*3280*/  IMAD.IADD R5, R5, 0x1, -R206 ;  /* 0x0000000105057824 */ /* 0x000fca00078e0ace */
[----:B------:R-:W-:Y:S02]  /*3290*/  IADD3 R14, R5, c[0x0][0x32c], RZ ;  /* 0x0000cb00050e7a10 */ /* 0x000fe40007ffe0ff */
[----:B------:R-:W-:Y:S02]  /*32a0*/  IMNMX R2, R2, R5, !PT ;  /* 0x0000000502027217 */ /* 0x000fe40007800200 */
[----:B------:R-:W-:Y:S02]  /*32b0*/  IMNMX R19, R19, R14, PT ;  /* 0x0000000e13137217 */ /* 0x000fe40003800200 */
.L_x_909:
[----:B--23--:R-:W-:Y:S01]  /*32c0*/  ISETP.GT.AND P1, PT, R145, RZ, PT ;  /* 0x000000ff9100720c */ /* 0x00cfe20003f24270 */
[----:B----4-:R-:W2:Y:S01]  /*32d0*/  SHFL.IDX PT, R24, R7, 0x1, 0x1c1f ;  /* 0x003c1f0007187f89 */ /* 0x010ea200000e0000 */
        /* <DEDUP_REMOVED lines=8> */
[----:B-1----:R-:W-:Y:S01]  /*3360*/  FSEL R5, R8, -INF , !P0 ;  /* 0xff80000008057808 */ /* 0x002fe20004000000 */
[----:B------:R-:W-:Y:S01]  /*3370*/  FMUL.FTZ R54, R54, c[0x0][0x320] ;  /* 0x0000c80036367a20 */ /* 0x000fe20000410000 */
[----:B------:R-:W-:Y:S01]  /*3380*/  ISETP.GT.AND P0, PT, R2, 0x1, P1 ;  /* 0x000000010200780c */ /* 0x000fe20000f04270 */
[----:B------:R-:W-:-:S02]  /*3390*/  FMUL.FTZ R55, R55, c[0x0][0x320] ;  /* 0x0000c80037377a20 */ /* 0x000fc40000410000 */
[----:B------:R-:W-:Y:S01]  /*33a0*/  FMUL.FTZ R51, R51, c[0x0][0x320] ;  /* 0x0000c80033337a20 */ /* 0x000fe20000410000 */
[----:B------:R-:W-:Y:S01]  /*33b0*/  ISETP.LT.OR P0, PT, R19, 0x2, P0 ;  /* 0x000000021300780c */ /* 0x000fe20000701670 */
[----:B------:R-:W-:Y:S01]  /*33c0*/  FMUL.FTZ R78, R78, c[0x0][0x320] ;  /* 0x0000c8004e4e7a20 */ /* 0x000fe20000410000 */
[----:B------:R1:W4:Y:S01]  /*33d0*/  MUFU.TANH R207, R58 ;  /* 0x0000003a00cf7308 */ /* 0x0003220000002400 */
[----:B------:R-:W-:Y:S01]  /*33e0*/  FMUL.FTZ R79, R79, c[0x0][0x320] ;  /* 0x0000c8004f4f7a20 */ /* 0x000fe20000410000 */
[----:B------:R-:W-:Y:S01]  /*33f0*/  FSEL R18, R9, -INF , !P0 ;  /* 0xff80000009127808 */ /* 0x000fe20004000000 */
[----:B------:R-:W-:Y:S01]  /*3400*/  FMUL.FTZ R9, R23, c[0x0][0x320] ;  /* 0x0000c80017097a20 */ /* 0x000fe20000410000 */
[----:B------:R-:W-:Y:S01]  /*3410*/  ISETP.GT.AND P0, PT, R2, 0x8, P1 ;  /* 0x000000080200780c */ /* 0x000fe20000f04270 */
[----:B------:R-:W-:Y:S02]  /*3420*/  FMUL.FTZ R23, R31, c[0x0][0x320] ;  /* 0x0000c8001f177a20 */ /* 0x000fe40000410000 */
[----:B------:R-:W-:Y:S01]  /*3430*/  FMUL.FTZ R50, R50, c[0x0][0x320] ;  /* 0x0000c80032327a20 */ /* 0x000fe20000410000 */
[----:B------:R-:W-:Y:S01]  /*3440*/  ISETP.LT.OR P0, PT, R19, 0x9, P0 ;  /* 0x000000091300780c */ /* 0x000fe20000701670 */
[----:B------:R-:W1:Y:S03]  /*3450*/  MUFU.TANH R9, R9 ;  /* 0x0000000900097308 */ /* 0x000e660000002400 */
[----:B------:R-:W-:-:S02]  /*3460*/  FSEL R16, R16, -INF , !P0 ;  /* 0xff80000010107808 */ /* 0x000fc40004000000 */
[----:B------:R-:W-:-:S03]  /*3470*/  ISETP.GT.AND P0, PT, R2, 0x9, P1 ;  /* 0x000000090200780c */ /* 0x000fc60000f04270 */
[----:B------:R1:W1:Y:S01]  /*3480*/  MUFU.TANH R175, R59 ;  /* 0x0000003b00af7308 */ /* 0x0002620000002400 */
        /* <DEDUP_REMOVED lines=13> */
[----:B------:R1:W1:Y:S03]  /*3560*/  MUFU.TANH R143, R51 ;  /* 0x00000033008f7308 */ /* 0x0002660000002400 */
[----:B------:R-:W-:Y:S01]  /*3570*/  FSEL R8, R0, -INF , !P0 ;  /* 0xff80000000087808 */ /* 0x000fe20004000000 */
[----:B------:R-:W-:Y:S01]  /*3580*/  FMUL.FTZ R0, R62, c[0x0][0x320] ;  /* 0x0000c8003e007a20 */ /* 0x000fe20000410000 */
[----:B------:R-:W-:-:S03]  /*3590*/  ISETP.GT.AND P0, PT, R2, 0x19, P1 ;  /* 0x000000190200780c */ /* 0x000fc60000f04270 */
[----:B------:R1:W1:Y:S01]  /*35a0*/  MUFU.TANH R141, R78 ;  /* 0x0000004e008d7308 */ /* 0x0002620000002400 */
[----:B------:R-:W-:-:S04]  /*35b0*/  ISETP.LT.OR P0, PT, R19, 0x1a, P0 ;  /* 0x0000001a1300780c */ /* 0x000fc80000701670 */
[----:B------:R-:W-:Y:S01]  /*35c0*/  FSEL R6, R11, -INF , !P0 ;  /* 0xff8000000b067808 */ /* 0x000fe20004000000 */
[----:B------:R-:W-:Y:S01]  /*35d0*/  FMUL.FTZ R11, R27, c[0x0][0x320] ;  /* 0x0000c8001b0b7a20 */ /* 0x000fe20000410000 */
        /* <DEDUP_REMOVED lines=28> */
[----:B--2---:R-:W-:-:S03]  /*37a0*/  IMAD.IADD R2, R17, 0x1, R24 ;  /* 0x0000000111027824 */ /* 0x004fc600078e0218 */
[----:B------:R-:W-:Y:S01]  /*37b0*/  ISETP.LT.OR P0, PT, R19, 0x3a, P0 ;  /* 0x0000003a1300780c */ /* 0x000fe20000701670 */
[----:B------:R-:W-:Y:S01]  /*37c0*/  IMAD.IADD R19, R15, 0x1, R24 ;  /* 0x000000010f137824 */ /* 0x000fe200078e0218 */
[----:B------:R-:W-:Y:S02]  /*37d0*/  IMNMX R2, R2, R13, PT ;  /* 0x0000000d02027217 */ /* 0x000fe40003800200 */
[----:B------:R-:W-:Y:S01]  /*37e0*/  FSEL R140, R140, -INF , !P0 ;  /* 0xff8000008c8c7808 */ /* 0x000fe20004000000 */
[----:B------:R-:W-:Y:S05]  /*37f0*/  @!P2 BRA `(.L_x_913) ;  /* 0x000001500000a947 */ /* 0x000fea0003800000 */
[----:B-1-34-:R-:W-:Y:S01]  /*3800*/  IADD3 R13, R199, -c[0x0][0x168], R24 ;  /* 0x80005a00c70d7a10 */ /* 0x01afe20007ffe018 */
        /* <DEDUP_REMOVED lines=10> */
.L_x_915:
[----:B------:R-:W-:-:S04]  /*38b0*/  MOV R7, c[0x0][0x32c] ;  /* 0x0000cb0000077a02 */ /* 0x000fc80000000f00 */
[----:B------:R-:W-:-:S13]  /*38c0*/  ISETP.NE.AND P0, PT, R7, 0x1, PT ;  /* 0x000000010700780c */ /* 0x000fda0003f05270 */
[----:B------:R-:W-:-:S05]  /*38d0*/  @P0 IMAD.HI.U32 R7, R13, c[0x0][0x330], RZ ;  /* 0x0000cc000d070a27 */ /* 0x000fca00078e00ff */
[----:B------:R-:W-:Y:S02]  /*38e0*/  @P0 SHF.R.U32.HI R13, RZ, c[0x0][0x334], R7 ;  /* 0x0000cd00ff0d0a19 */ /* 0x000fe40000011607 */
.L_x_916:
[----:B------:R-:W-:Y:S05]  /*38f0*/  BSYNC B0 ;  /* 0x0000000000007941 */ /* 0x000fea0003800000 */
.L_x_914:
[----:B------:R-:W-:-:S04]  /*3900*/  IMAD R13, R13, c[0x0][0x32c], -R144 ;  /* 0x0000cb000d0d7a24 */ /* 0x000fc800078e0a90 */
[----:B------:R-:W-:-:S05]  /*3910*/  IMAD.IADD R22, R13, 0x1, -R206 ;  /* 0x000000010d167824 */ /* 0x000fca00078e0ace */
[----:B------:R-:W-:Y:S02]  /*3920*/  IADD3 R7, R22, c[0x0][0x32c], RZ ;  /* 0x0000cb0016077a10 */ /* 0x000fe40007ffe0ff */
[----:B------:R-:W-:Y:S02]  /*3930*/  IMNMX R19, R19, R22, !PT ;  /* 0x0000001613137217 */ /* 0x000fe40007800200 */
[----:B------:R-:W-:Y:S02]  /*3940*/  IMNMX R2, R2, R7, PT ;  /* 0x0000000702027217 */ /* 0x000fe40003800200 */
.L_x_913:
[----:B-1-34-:R-:W-:Y:S01]  /*3950*/  ISETP.GT.AND P0, PT, R19, 0x1, P1 ;  /* 0x000000011300780c */ /* 0x01afe20000f04270 */
[----:B------:R-:W-:-:S04]  /*3960*/  DEPBAR.LE SB0, 0x2 ;  /* 0x000080800000791a */ /* 0x000fc80000000000 */
[----:B------:R-:W-:Y:S01]  /*3970*/  BAR.SYNC.DEFER_BLOCKING 0x0 ;  /* 0x0000000000007b1d */ /* 0x000fe20000010000 */
[----:B------:R-:W-:Y:S01]  /*3980*/  ISETP.LT.OR P0, PT, R2, 0x2, P0 ;  /* 0x000000020200780c */ /* 0x000fe20000701670 */
[----:B------:R-:W-:-:S03]  /*3990*/  IMAD.SHL.U32 R135, R135, 0x2, RZ ;  /* 0x0000000287877824 */ /* 0x000fc600078e00ff */
[----:B------:R-:W-:Y:S01]  /*39a0*/  FSEL R17, R23, -INF , !P0 ;  /* 0xff80000017117808 */ /* 0x000fe20004000000 */
[--C-:B------:R-:W-:Y:S01]  /*39b0*/  IMAD R134, R4, 0x2, R135.reuse ;  /* 0x0000000204867824 */ /* 0x100fe200078e0287 */
[----:B------:R-:W-:Y:S01]  /*39c0*/  ISETP.GT.AND P0, PT, R19, 0x8, P1 ;  /* 0x000000081300780c */ /* 0x000fe20000f04270 */
[C---:B------:R-:W-:Y:S02]  /*39d0*/  IMAD.IADD R173, R188.reuse, 0x1, R135 ;  /* 0x00000001bcad7824 */ /* 0x040fe400078e0287 */
[----:B------:R-:W-:Y:S01]  /*39e0*/  IMAD.IADD R165, R188, 0x1, R134 ;  /* 0x00000001bca57824 */ /* 0x000fe200078e0286 */
[----:B------:R-:W-:Y:S01]  /*39f0*/  ISETP.LT.OR P0, PT, R2, 0x9, P0 ;  /* 0x000000090200780c */ /* 0x000fe20000701670 */
[----:B------:R-:W-:-:S03]  /*3a00*/  IMAD R4, R4, 0x2, R173 ;  /* 0x0000000204047824 */ /* 0x000fc600078e02ad */
[----:B------:R-:W-:Y:S02]  /*3a10*/  FSEL R7, R0, -INF , !P0 ;  /* 0xff80000000077808 */ /* 0x000fe40004000000 */
[----:B------:R-:W-:-:S04]  /*3a20*/  ISETP.GT.AND P0, PT, R19, 0x9, P1 ;  /* 0x000000091300780c */ /* 0x000fc80000f04270 */
[C---:B------:R-:W-:Y:S01]  /*3a30*/  ISETP.LT.OR P0, PT, R2.reuse, 0xa, P0 ;  /* 0x0000000a0200780c */ /* 0x040fe20000701670 */
[----:B------:R-:W-:Y:S03]  /*3a40*/  LDSM.16.MT88.4 R40, [R135+0x2100] ;  /* 0x002100008728783b */ /* 0x000fe60000004200 */
[----:B------:R-:W-:Y:S02]  /*3a50*/  FSEL R157, R157, -INF , !P0 ;  /* 0xff8000009d9d7808 */ /* 0x000fe40004000000 */
[C---:B------:R-:W-:Y:S01]  /*3a60*/  ISETP.GT.AND P0, PT, R19.reuse, 0x10, P1 ;  /* 0x000000101300780c */ /* 0x040fe20000f04270 */
        /* <DEDUP_REMOVED lines=48> */
[----:B------:R-:W-:Y:S02]  /*3d70*/  ISETP.GT.AND P0, PT, R19, 0x39, P1 ;  /* 0x000000391300780c */ /* 0x000fe40000f04270 */
[----:B------:R-:W-:Y:S02]  /*3d80*/  FMNMX.FTZ R19, R5, R18, !PT ;  /* 0x0000001205137209 */ /* 0x000fe40007810000 */
[----:B------:R-:W-:Y:S02]  /*3d90*/  FMNMX.FTZ R20, R28, R17, !PT ;  /* 0x000000111c147209 */ /* 0x000fe40007810000 */
[----:B------:R-:W-:Y:S02]  /*3da0*/  FMNMX.FTZ R19, R16, R19, !PT ;  /* 0x0000001310137209 */ /* 0x000fe40007810000 */
[----:B------:R-:W-:-:S02]  /*3db0*/  FMNMX.FTZ R20, R7, R20, !PT ;  /* 0x0000001407147209 */ /* 0x000fc40007810000 */
[----:B------:R-:W-:Y:S02]  /*3dc0*/  FMNMX.FTZ R19, R14, R19, !PT ;  /* 0x000000130e137209 */ /* 0x000fe40007810000 */
[----:B------:R-:W-:Y:S02]  /*3dd0*/  FMNMX.FTZ R20, R157, R20, !PT ;  /* 0x000000149d147209 */ /* 0x000fe40007810000 */
        /* <DEDUP_REMOVED lines=13> */
[----:B------:R-:W-:Y:S02]  /*3eb0*/  ISETP.LT.OR P0, PT, R2, 0x3a, P0 ;  /* 0x0000003a0200780c */ /* 0x000fe40000701670 */
        /* <DEDUP_REMOVED lines=9> */
[----:B------:R-:W-:Y:S02]  /*3f50*/  FSEL R171, R171, -INF , !P0 ;  /* 0xff800000abab7808 */ /* 0x000fe40004000000 */
[----:B------:R-:W-:Y:S01]  /*3f60*/  FMNMX.FTZ R20, R141, R20, !PT ;  /* 0x000000148d147209 */ /* 0x000fe20007810000 */
[----:B------:R-:W1:Y:S03]  /*3f70*/  SHFL.BFLY PT, R19, R0, 0x2, 0x1f ;  /* 0x0c401f0000137f89 */ /* 0x000e6600000e0000 */
[----:B------:R-:W-:Y:S02]  /*3f80*/  FMNMX.FTZ R20, R171, R20, !PT ;  /* 0x00000014ab147209 */ /* 0x000fe40007810000 */
[----:B-1----:R-:W-:-:S05]  /*3f90*/  FMNMX.FTZ R19, R0, R19, !PT ;  /* 0x0000001300137209 */ /* 0x002fca0007810000 */
[----:B------:R-:W1:Y:S02]  /*3fa0*/  SHFL.BFLY PT, R2, R19, 0x1, 0x1f ;  /* 0x0c201f0013027f89 */ /* 0x000e6400000e0000 */
[----:B-1----:R-:W-:Y:S02]  /*3fb0*/  FMNMX.FTZ R2, R19, R2, !PT ;  /* 0x0000000213027209 */ /* 0x002fe40007810000 */
[----:B------:R-:W1:Y:S02]  /*3fc0*/  SHFL.BFLY PT, R19, R20, 0x2, 0x1f ;  /* 0x0c401f0014137f89 */ /* 0x000e6400000e0000 */
[C---:B------:R-:W-:Y:S01]  /*3fd0*/  FSETP.NEU.FTZ.AND P0, PT, R2.reuse, -INF , PT ;  /* 0xff8000000200780b */ /* 0x040fe20003f1d000 */
[----:B------:R-:W-:-:S05]  /*3fe0*/  FMUL.FTZ R181, R2, c[0x0][0x2d0] ;  /* 0x0000b40002b57a20 */ /* 0x000fca0000410000 */
[----:B------:R-:W-:-:S05]  /*3ff0*/  FSEL R181, R181, RZ, P0 ;  /* 0x000000ffb5b57208 */ /* 0x000fca0000000000 */
[--C-:B------:R-:W-:Y:S02]  /*4000*/  FFMA.FTZ R161, R5, c[0x0][0x2d0], -R181.reuse ;  /* 0x0000b40005a17a23 */ /* 0x100fe400000108b5 */
[--C-:B------:R-:W-:Y:S02]  /*4010*/  FFMA.FTZ R160, R18, c[0x0][0x2d0], -R181.reuse ;  /* 0x0000b40012a07a23 */ /* 0x100fe400000108b5 */
[--C-:B------:R-:W-:Y:S02]  /*4020*/  FFMA.FTZ R158, R16, c[0x0][0x2d0], -R181.reuse ;  /* 0x0000b400109e7a23 */ /* 0x100fe400000108b5 */
[--C-:B------:R-:W-:Y:S01]  /*4030*/  FFMA.FTZ R155, R14, c[0x0][0x2d0], -R181.reuse ;  /* 0x0000b4000e9b7a23 */ /* 0x100fe200000108b5 */
[----:B------:R-:W-:Y:S01]  /*4040*/  MUFU.EX2 R161, R161 ;  /* 0x000000a100a17308 */ /* 0x000fe20000000800 */
[--C-:B------:R-:W-:Y:S02]  /*4050*/  FFMA.FTZ R150, R6, c[0x0][0x2d0], -R181.reuse ;  /* 0x0000b40006967a23 */ /* 0x100fe400000108b5 */
[--C-:B------:R-:W-:Y:S01]  /*4060*/  FFMA.FTZ R154, R10, c[0x0][0x2d0], -R181.reuse ;  /* 0x0000b4000a9a7a23 */ /* 0x100fe200000108b5 */
[----:B-1----:R-:W-:Y:S01]  /*4070*/  FMNMX.FTZ R19, R20, R19, !PT ;  /* 0x0000001314137209 */ /* 0x002fe20007810000 */
[--C-:B------:R-:W-:Y:S01]  /*4080*/  FFMA.FTZ R153, R8, c[0x0][0x2d0], -R181.reuse ;  /* 0x0000b40008997a23 */ /* 0x100fe200000108b5 */
[----:B------:R-:W-:Y:S01]  /*4090*/  LDSM.16.MT88.4 R20, [R135+0x900] ;  /* 0x000900008714783b */ /* 0x000fe20000004200 */
[--C-:B------:R-:W-:Y:S01]  /*40a0*/  FFMA.FTZ R159, R12, c[0x0][0x2d0], -R181.reuse ;  /* 0x0000b4000c9f7a23 */ /* 0x100fe200000108b5 */
[----:B------:R-:W1:Y:S01]  /*40b0*/  MUFU.EX2 R160, R160 ;  /* 0x000000a000a07308 */ /* 0x000e620000000800 */
[--C-:B------:R-:W-:Y:S01]  /*40c0*/  FFMA.FTZ R169, R174, c[0x0][0x2d0], -R181.reuse ;  /* 0x0000b400aea97a23 */ /* 0x100fe200000108b5 */
[----:B------:R-:W2:Y:S01]  /*40d0*/  SHFL.BFLY PT, R0, R19, 0x1, 0x1f ;  /* 0x0c201f0013007f89 */ /* 0x000ea200000e0000 */
[----:B------:R-:W-:-:S02]  /*40e0*/  FFMA.FTZ R167, R172, c[0x0][0x2d0], -R181 ;  /* 0x0000b400aca77a23 */ /* 0x000fc400000108b5 */
[--C-:B------:R-:W-:Y:S02]  /*40f0*/  FFMA.FTZ R166, R166, c[0x0][0x2d0], -R181.reuse ;  /* 0x0000b400a6a67a23 */ /* 0x100fe400000108b5 */
[--C-:B------:R-:W-:Y:S01]  /*4100*/  FFMA.FTZ R168, R168, c[0x0][0x2d0], -R181.reuse ;  /* 0x0000b400a8a87a23 */ /* 0x100fe200000108b5 */
[----:B------:R-:W-:Y:S01]  /*4110*/  MUFU.EX2 R158, R158 ;  /* 0x0000009e009e7308 */ /* 0x000fe20000000800 */
[----:B------:R-:W-:-:S07]  /*4120*/  FFMA.FTZ R178, R178, c[0x0][0x2d0], -R181 ;  /* 0x0000b400b2b27a23 */ /* 0x000fce00000108b5 */
[----:B------:R-:W3:Y:S01]  /*4130*/  MUFU.EX2 R155, R155 ;  /* 0x0000009b009b7308 */ /* 0x000ee20000000800 */
[----:B-1----:R-:W-:Y:S01]  /*4140*/  F2FP.PACK_AB R96, R160, R161 ;  /* 0x000000a1a060723e */ /* 0x002fe200000000ff */
[----:B------:R-:W-:-:S06]  /*4150*/  FADD.FTZ R161, R161, R160 ;  /* 0x000000a0a1a17221 */ /* 0x000fcc0000010000 */
[----:B------:R-:W-:Y:S01]  /*4160*/  MUFU.EX2 R159, R159 ;  /* 0x0000009f009f7308 */ /* 0x000fe20000000800 */
[----:B--2---:R-:W-:-:S04]  /*4170*/  FMNMX.FTZ R0, R19, R0, !PT ;  /* 0x0000000013007209 */ /* 0x004fc80007810000 */
[C---:B------:R-:W-:Y:S01]  /*4180*/  FSETP.NEU.FTZ.AND P0, PT, R0.reuse, -INF , PT ;  /* 0xff8000000000780b */ /* 0x040fe20003f1d000 */
[----:B------:R-:W-:Y:S01]  /*4190*/  FMUL.FTZ R170, R0, c[0x0][0x2d0] ;  /* 0x0000b40000aa7a20 */ /* 0x000fe20000410000 */
[C---:B---3--:R-:W-:Y:S01]  /*41a0*/  F2FP.PACK_AB R98, R155.reuse, R158 ;  /* 0x0000009e9b62723e */ /* 0x048fe200000000ff */
[----:B------:R-:W-:Y:S01]  /*41b0*/  MUFU.EX2 R154, R154 ;  /* 0x0000009a009a7308 */ /* 0x000fe20000000800 */
[----:B------:R-:W-:Y:S02]  /*41c0*/  FADD.FTZ R158, R158, R161 ;  /* 0x000000a19e9e7221 */ /* 0x000fe40000010000 */
[----:B------:R-:W-:Y:S02]  /*41d0*/  FSEL R170, R170, RZ, P0 ;  /* 0x000000ffaaaa7208 */ /* 0x000fe40000000000 */
[----:B------:R-:W-:-:S03]  /*41e0*/  FADD.FTZ R158, R155, R158 ;  /* 0x0000009e9b9e7221 */ /* 0x000fc60000010000 */
[--C-:B------:R-:W-:Y:S01]  /*41f0*/  FFMA.FTZ R163, R28, c[0x0][0x2d0], -R170.reuse ;  /* 0x0000b4001ca37a23 */ /* 0x100fe200000108aa */
[----:B------:R-:W-:Y:S01]  /*4200*/  MUFU.EX2 R153, R153 ;  /* 0x0000009900997308 */ /* 0x000fe20000000800 */
[--C-:B------:R-:W-:Y:S01]  /*4210*/  FFMA.FTZ R162, R17, c[0x0][0x2d0], -R170.reuse ;  /* 0x0000b40011a27a23 */ /* 0x100fe200000108aa */
[----:B------:R-:W-:Y:S01]  /*4220*/  LDSM.16.MT88.4 R28, [R165+0x900] ;  /* 0x00090000a51c783b */ /* 0x000fe20000004200 */
[--C-:B------:R-:W-:Y:S02]  /*4230*/  FFMA.FTZ R164, R7, c[0x0][0x2d0], -R170.reuse ;  /* 0x0000b40007a47a23 */ /* 0x100fe400000108aa */
[--C-:B------:R-:W-:Y:S01]  /*4240*/  FFMA.FTZ R157, R157, c[0x0][0x2d0], -R170.reuse ;  /* 0x0000b4009d9d7a23 */ /* 0x100fe200000108aa */
[----:B------:R-:W1:Y:S01]  /*4250*/  LDSM.16.MT88.4 R4, [R4+0x4100] ;  /* 0x004100000404783b */ /* 0x000e620000004200 */
[--C-:B------:R-:W-:Y:S01]  /*4260*/  FFMA.FTZ R152, R11, c[0x0][0x2d0], -R170.reuse ;  /* 0x0000b4000b987a23 */ /* 0x100fe200000108aa */
[----:B------:R-:W-:Y:S01]  /*4270*/  MUFU.EX2 R163, R163 ;  /* 0x000000a300a37308 */ /* 0x000fe20000000800 */
[--C-:B------:R-:W-:Y:S01]  /*4280*/  FFMA.FTZ R149, R9, c[0x0][0x2d0], -R170.reuse ;  /* 0x0000b40009957a23 */ /* 0x100fe200000108aa */
[----:B------:R-:W-:Y:S01]  /*4290*/  LDSM.16.MT88.4 R16, [R134+0x2900] ;  /* 0x002900008610783b */ /* 0x000fe20000004200 */
[----:B------:R-:W-:-:S02]  /*42a0*/  FFMA.FTZ R156, R15, c[0x0][0x2d0], -R170 ;  /* 0x0000b4000f9c7a23 */ /* 0x000fc400000108aa */
[--C-:B------:R-:W-:Y:S01]  /*42b0*/  FFMA.FTZ R151, R13, c[0x0][0x2d0], -R170.reuse ;  /* 0x0000b4000d977a23 */ /* 0x100fe200000108aa */
[----:B------:R-:W2:Y:S01]  /*42c0*/  LDSM.16.MT88.4 R8, [R135+0x2900] ;  /* 0x002900008708783b */ /* 0x000ea20000004200 */
[--C-:B------:R-:W-:Y:S01]  /*42d0*/  FFMA.FTZ R172, R207, c[0x0][0x2d0], -R170.reuse ;  /* 0x0000b400cfac7a23 */ /* 0x100fe200000108aa */
[----:B------:R-:W3:Y:S01]  /*42e0*/  MUFU.EX2 R162, R162 ;  /* 0x000000a200a27308 */ /* 0x000ee20000000800 */
[--C-:B------:R-:W-:Y:S01]  /*42f0*/  FFMA.FTZ R175, R175, c[0x0][0x2d0], -R170.reuse ;  /* 0x0000b400afaf7a23 */ /* 0x100fe200000108aa */
[----:B------:R-:W4:Y:S01]  /*4300*/  LDSM.16.MT88.4 R12, [R165+0x2900] ;  /* 0x00290000a50c783b */ /* 0x000f220000004200 */
[--C-:B------:R-:W-:Y:S02]  /*4310*/  FFMA.FTZ R174, R183, c[0x0][0x2d0], -R170.reuse ;  /* 0x0000b400b7ae7a23 */ /* 0x100fe400000108aa */
[----:B------:R-:W-:Y:S02]  /*4320*/  FFMA.FTZ R179, R179, c[0x0][0x2d0], -R170 ;  /* 0x0000b400b3b37a23 */ /* 0x000fe400000108aa */
[--C-:B------:R-:W-:Y:S01]  /*4330*/  FFMA.FTZ R183, R176, c[0x0][0x2d0], -R181.reuse ;  /* 0x0000b400b0b77a23 */ /* 0x100fe200000108b5 */
[----:B------:R-:W-:Y:S01]  /*4340*/  MUFU.EX2 R164, R164 ;  /* 0x000000a400a47308 */ /* 0x000fe20000000800 */
[----:B------:R-:W-:-:S02]  /*4350*/  FFMA.FTZ R176, R142, c[0x0][0x2d0], -R181 ;  /* 0x0000b4008eb07a23 */ /* 0x000fc400000108b5 */
[----:B------:R-:W-:Y:S02]  /*4360*/  FFMA.FTZ R207, R140, c[0x0][0x2d0], -R181 ;  /* 0x0000b4008ccf7a23 */ /* 0x000fe400000108b5 */
[--C-:B------:R-:W-:Y:S02]  /*4370*/  FFMA.FTZ R177, R177, c[0x0][0x2d0], -R170.reuse ;  /* 0x0000b400b1b17a23 */ /* 0x100fe400000108aa */
[--C-:B------:R-:W-:Y:S01]  /*4380*/  FFMA.FTZ R180, R143, c[0x0][0x2d0], -R170.reuse ;  /* 0x0000b4008fb47a23 */ /* 0x100fe200000108aa */
[----:B------:R-:W5:Y:S01]  /*4390*/  MUFU.EX2 R157, R157 ;  /* 0x0000009d009d7308 */ /* 0x000f620000000800 */
[----:B---3--:R-:W-:Y:S01]  /*43a0*/  F2FP.PACK_AB R97, R162, R163 ;  /* 0x000000a3a261723e */ /* 0x008fe200000000ff */
[--C-:B------:R-:W-:Y:S02]  /*43b0*/  FFMA.FTZ R181, R141, c[0x0][0x2d0], -R170.reuse ;  /* 0x0000b4008db57a23 */ /* 0x100fe400000108aa */
[----:B------:R-:W-:Y:S01]  /*43c0*/  FFMA.FTZ R208, R171, c[0x0][0x2d0], -R170 ;  /* 0x0000b400abd07a23 */ /* 0x000fe200000108aa */
[----:B------:R-:W-:Y:S01]  /*43d0*/  LDSM.16.MT88.4 R140, [R173+0x3900] ;  /* 0x00390000ad8c783b */ /* 0x000fe20000004200 */
[----:B------:R-:W-:-:S02]  /*43e0*/  FADD.FTZ R163, R163, R162 ;  /* 0x000000a2a3a37221 */ /* 0x000fc40000010000 */
[----:B------:R-:W-:Y:S01]  /*43f0*/  MUFU.EX2 R150, R150 ;  /* 0x0000009600967308 */ /* 0x000fe20000000800 */
[----:B-----5:R-:W-:-:S07]  /*4400*/  F2FP.PACK_AB R99, R157, R164 ;  /* 0x000000a49d63723e */ /* 0x020fce00000000ff */
[----:B------:R-:W-:Y:S01]  /*4410*/  MUFU.EX2 R156, R156 ;  /* 0x0000009c009c7308 */ /* 0x000fe20000000800 */
[----:B------:R-:W-:-:S04]  /*4420*/  FADD.FTZ R164, R164, R163 ;  /* 0x000000a3a4a47221 */ /* 0x000fc80000010000 */
[----:B------:R-:W-:Y:S01]  /*4430*/  FADD.FTZ R157, R157, R164 ;  /* 0x000000a49d9d7221 */ /* 0x000fe20000010000 */
[C---:B------:R-:W-:Y:S02]  /*4440*/  HMMA.16816.F32 R36, R96.reuse, R40, RZ ;  /* 0x000000286024723c */ /* 0x040fe400000018ff */
[----:B------:R-:W3:Y:S06]  /*4450*/  MUFU.EX2 R151, R151 ;  /* 0x0000009700977308 */ /* 0x000eec0000000800 */
        /* <DEDUP_REMOVED lines=39> */
[C---:B-1----:R-:W-:Y:S07]  /*46d0*/  HMMA.16816.F32 R92, R96.reuse, R4, RZ ;  /* 0x00000004605c723c */ /* 0x042fee00000018ff */
[----:B------:R-:W-:Y:S01]  /*46e0*/  F2FP.PACK_AB R4, R154, R159 ;  /* 0x0000009f9a04723e */ /* 0x000fe200000000ff */
[----:B------:R-:W-:Y:S01]  /*46f0*/  HMMA.16816.F32 R96, R96, R6, RZ ;  /* 0x000000066060723c */ /* 0x000fe200000018ff */
[----:B---3--:R-:W-:Y:S01]  /*4700*/  F2FP.PACK_AB R5, R151, R156 ;  /* 0x0000009c9705723e */ /* 0x008fe200000000ff */
[----:B------:R-:W-:-:S02]  /*4710*/  FADD.FTZ R159, R159, R158 ;  /* 0x0000009e9f9f7221 */ /* 0x000fc40000010000 */
[----:B------:R-:W-:Y:S02]  /*4720*/  FADD.FTZ R156, R156, R157 ;  /* 0x0000009d9c9c7221 */ /* 0x000fe40000010000 */
[----:B------:R-:W-:Y:S01]  /*4730*/  FADD.FTZ R154, R154, R159 ;  /* 0x0000009f9a9a7221 */ /* 0x000fe20000010000 */
[----:B------:R-:W-:Y:S01]  /*4740*/  F2FP.PACK_AB R6, R150, R153 ;  /* 0x000000999606723e */ /* 0x000fe200000000ff */
[----:B------:R-:W-:Y:S01]  /*4750*/  FADD.FTZ R151, R151, R156 ;  /* 0x0000009c97977221 */ /* 0x000fe20000010000 */
[----:B-----5:R-:W-:Y:S01]  /*4760*/  F2FP.PACK_AB R7, R149, R152 ;  /* 0x000000989507723e */ /* 0x020fe200000000ff */
[----:B------:R-:W-:Y:S02]  /*4770*/  FADD.FTZ R153, R153, R154 ;  /* 0x0000009a99997221 */ /* 0x000fe40000010000 */
[----:B------:R-:W-:Y:S02]  /*4780*/  FADD.FTZ R152, R152, R151 ;  /* 0x0000009798987221 */ /* 0x000fe40000010000 */
[----:B------:R-:W-:-:S02]  /*4790*/  FADD.FTZ R153, R150, R153 ;  /* 0x0000009996997221 */ /* 0x000fc40000010000 */
[----:B--2---:R-:W-:Y:S01]  /*47a0*/  HMMA.16816.F32 R36, R4, R8, R36 ;  /* 0x000000080424723c */ /* 0x004fe20000001824 */
        /* <DEDUP_REMOVED lines=9> */
[C---:B----4-:R-:W-:Y:S08]  /*4840*/  HMMA.16816.F32 R60, R4.reuse, R12, R60 ;  /* 0x0000000c043c723c */ /* 0x050ff0000000183c */
        /* <DEDUP_REMOVED lines=113> */
[----:B------:R-:W-:-:S04]  /*4f60*/  IADD3 R5, R145, -0x3, RZ ;  /* 0xfffffffd91057810 */ /* 0x000fc80007ffe0ff */
[----:B------:R-:W-:Y:S11]  /*4f70*/  ISETP.GE.AND P0, PT, R5, R194, PT ;  /* 0x000000c20500720c */ /* 0x000ff60003f06270 */
[----:B------:R-:W-:Y:S02]  /*4f80*/  @!UPT UIADD3 URZ, URZ, URZ, URZ ;  /* 0x0000003f3f3ff290 */ /* 0x000fe4000fffe03f */
        /* <DEDUP_REMOVED lines=18> */
[----:B------:R-:W-:-:S03]  /*50b0*/  IADD3 R20, -R10, 0x10, RZ ;  /* 0x000000100a147810 */ /* 0x000fc60007ffe1ff */
[----:B------:R-:W-:Y:S01]  /*50c0*/  IMAD.WIDE.U32 R8, R201, c[0x0][0x1e0], RZ ;  /* 0x00007800c9087a25 */ /* 0x000fe200078e00ff */
[----:B------:R-:W-:Y:S02]  /*50d0*/  SHF.R.S32.HI R4, RZ, 0x1f, R201 ;  /* 0x0000001fff047819 */ /* 0x000fe400000114c9 */
[----:B------:R-:W-:-:S03]  /*50e0*/  LOP3.LUT R20, R20, 0xf, RZ, 0xc0, !PT ;  /* 0x0000000f14147812 */ /* 0x000fc600078ec0ff */
[----:B------:R-:W-:-:S04]  /*50f0*/  IMAD R4, R4, c[0x0][0x1e0], RZ ;  /* 0x0000780004047a24 */ /* 0x000fc800078e02ff */
[----:B------:R-:W-:-:S04]  /*5100*/  IMAD R4, R201, c[0x0][0x1e4], R4 ;  /* 0x00007900c9047a24 */ /* 0x000fc800078e0204 */
[----:B------:R-:W-:Y:S01]  /*5110*/  IMAD.IADD R5, R9, 0x1, R4 ;  /* 0x0000000109057824 */ /* 0x000fe200078e0204 */
[C---:B------:R-:W-:Y:S01]  /*5120*/  SHF.L.U64.HI R9, R209.reuse, 0x1, R132 ;  /* 0x00000001d1097819 */ /* 0x040fe20000010284 */
[----:B------:R-:W-:Y:S01]  /*5130*/  IMAD.MOV.U32 R4, RZ, RZ, R8 ;  /* 0x000000ffff047224 */ /* 0x000fe200078e0008 */
[----:B-1----:R-:W-:Y:S01]  /*5140*/  SEL R7, RZ, 0x10, P4 ;  /* 0x00000010ff077807 */ /* 0x002fe20002000000 */
[----:B------:R-:W-:Y:S01]  /*5150*/  IMAD.SHL.U32 R8, R209, 0x2, RZ ;  /* 0x00000002d1087824 */ /* 0x000fe200078e00ff */
[----:B------:R-:W-:Y:S02]  /*5160*/  SHF.L.U64.HI R6, R192, 0x1, R3 ;  /* 0x00000001c0067819 */ /* 0x000fe40000010203 */
[----:B------:R-:W-:-:S04]  /*5170*/  IADD3 R18, -R7, 0x10, RZ ;  /* 0x0000001007127810 */ /* 0x000fc80007ffe1ff */
[----:B------:R-:W-:Y:S02]  /*5180*/  LOP3.LUT R18, R18, 0xf, RZ, 0xc0, !PT ;  /* 0x0000000f12127812 */ /* 0x000fe400078ec0ff */
[----:B--2---:R-:W-:Y:S01]  /*5190*/  SHF.R.S32.HI R13, RZ, 0x1f, R200 ;  /* 0x0000001fff0d7819 */ /* 0x004fe200000114c8 */
[----:B------:R-:W-:-:S04]  /*51a0*/  IMAD.WIDE.U32 R4, R200, c[0x0][0x1f0], R4 ;  /* 0x00007c00c8047a25 */ /* 0x000fc800078e0004 */
[----:B------:R-:W-:Y:S01]  /*51b0*/  IMAD R13, R13, c[0x0][0x1f0], RZ ;  /* 0x00007c000d0d7a24 */ /* 0x000fe200078e02ff */
[----:B------:R-:W-:-:S03]  /*51c0*/  IADD3 R4, P0, R4, UR14, RZ ;  /* 0x0000000e04047c10 */ /* 0x000fc6000ff1e0ff */
[----:B------:R-:W-:-:S05]  /*51d0*/  IMAD R13, R200, c[0x0][0x1f4], R13 ;  /* 0x00007d00c80d7a24 */ /* 0x000fca00078e020d */
[----:B------:R-:W-:Y:S01]  /*51e0*/  IADD3.X R13, R5, UR10, R13, P0, !PT ;  /* 0x0000000a050d7c10 */ /* 0x000fe200087fe40d */
[----:B------:R-:W-:Y:S01]  /*51f0*/  IMAD.SHL.U32 R5, R192, 0x2, RZ ;  /* 0x00000002c0057824 */ /* 0x000fe200078e00ff */
[----:B------:R-:W-:-:S04]  /*5200*/  LEA R14, P0, R4, c[0x0][0x1c8], 0x1 ;  /* 0x00007200040e7a11 */ /* 0x000fc800078008ff */
[----:B------:R-:W-:Y:S01]  /*5210*/  LEA.HI.X R13, R4, c[0x0][0x1cc], R13, 0x1, P0 ;  /* 0x00007300040d7a11 */ /* 0x000fe200000f0c0d */
        /* <DEDUP_REMOVED lines=27> */
.L_x_917:
[----:B------:R-:W-:Y:S01]  /*53d0*/  ISETP.NE.AND P0, PT, R197, 0x1, PT ;  /* 0x00000001c500780c */ /* 0x000fe20003f05270 */
[----:B------:R-:W0:Y:S01]  /*53e0*/  LDGDEPBAR ;  /* 0x00000000000079af */ /* 0x000e220000000000 */
[----:B------:R-:W-:-:S11]  /*53f0*/  IADD3 R213, R145, -0x2, RZ ;  /* 0xfffffffe91d57810 */ /* 0x000fd60007ffe0ff */
[----:B-1----:R-:W-:-:S05]  /*5400*/  @P0 IMAD.HI.U32 R4, R148, c[0x0][0x2c8], RZ ;  /* 0x0000b20094040a27 */ /* 0x002fca00078e00ff */
[----:B------:R-:W-:-:S05]  /*5410*/  @P0 SHF.R.U32.HI R148, RZ, c[0x0][0x2cc], R4 ;  /* 0x0000b300ff940a19 */ /* 0x000fca0000011604 */
[----:B------:R-:W-:-:S05]  /*5420*/  IMAD.IADD R147, R147, 0x1, R148 ;  /* 0x0000000193937824 */ /* 0x000fca00078e0294 */
[----:B------:R-:W-:Y:S01]  /*5430*/  IADD3 R5, R147, c[0x0][0x328], RZ ;  /* 0x0000ca0093057a10 */ /* 0x000fe20007ffe0ff */
[----:B------:R-:W-:Y:S05]  /*5440*/  @!P2 BRA `(.L_x_918) ;  /* 0x000000f00000a947 */ /* 0x000fea0003800000 */
        /* <DEDUP_REMOVED lines=10> */
.L_x_919:
[----:B------:R-:W-:-:S13]  /*54f0*/  ISETP.NE.AND P0, PT, R4, 0x1, PT ;  /* 0x000000010400780c */ /* 0x000fda0003f05270 */
[----:B------:R-:W-:-:S05]  /*5500*/  @P0 IMAD.HI.U32 R6, R7, c[0x0][0x330], RZ ;  /* 0x0000cc0007060a27 */ /* 0x000fca00078e00ff */
[----:B------:R-:W-:-:S05]  /*5510*/  @P0 SHF.R.U32.HI R7, RZ, c[0x0][0x334], R6 ;  /* 0x0000cd00ff070a19 */ /* 0x000fca0000011606 */
.L_x_920:
[----:B------:R-:W-:-:S05]  /*5520*/  IMAD R4, R7, R4, c[0x0][0x32c] ;  /* 0x0000cb0007047624 */ /* 0x000fca00078e0204 */
[----:B------:R-:W-:-:S04]  /*5530*/  IMNMX R5, R5, R4, PT ;  /* 0x0000000405057217 */ /* 0x000fc80003800200 */
.L_x_918:
[----:B------:R-:W-:Y:S01]  /*5540*/  SHF.R.S32.HI R4, RZ, 0x1f, R5 ;  /* 0x0000001fff047819 */ /* 0x000fe20000011405 */
[----:B------:R-:W-:Y:S02]  /*5550*/  UMOV UR5, 0x1 ;  /* 0x0000000100057882 */ /* 0x000fe40000000000 */
[----:B------:R-:W-:Y:S01]  /*5560*/  UMOV UR16, URZ ;  /* 0x0000003f00107c82 */ /* 0x000fe20008000000 */
[----:B------:R-:W-:-:S04]  /*5570*/  LEA.HI R5, R4, R5, RZ, 0x6 ;  /* 0x0000000504057211 */ /* 0x000fc800078f30ff */
[----:B------:R-:W-:-:S04]  /*5580*/  SHF.R.S32.HI R5, RZ, 0x6, R5 ;  /* 0x00000006ff057819 */ /* 0x000fc80000011405 */
[----:B------:R-:W-:-:S04]  /*5590*/  IMNMX R224, R194, R5, !PT ;  /* 0x00000005c2e07217 */ /* 0x000fc80007800200 */
[----:B------:R-:W-:-:S13]  /*55a0*/  ISETP.GE.AND P0, PT, R213, R224, PT ;  /* 0x000000e0d500720c */ /* 0x000fda0003f06270 */
[----:B------:R-:W-:Y:S05]  /*55b0*/  @!P0 BRA `(.L_x_921) ;  /* 0x00003b8000008947 */ /* 0x000fea0003800000 */
[----:B------:R-:W-:Y:S01]  /*55c0*/  IMAD.MOV.U32 R186, RZ, RZ, 0x20 ;  /* 0x00000020ffba7424 */ /* 0x000fe200078e00ff */
[----:B------:R-:W-:Y:S01]  /*55d0*/  LOP3.LUT P1, RZ, R211, 0x2, RZ, 0xc0, !PT ;  /* 0x00000002d3ff7812 */ /* 0x000fe2000782c0ff */
[----:B------:R-:W-:Y:S01]  /*55e0*/  IMAD.MOV.U32 R225, RZ, RZ, R213 ;  /* 0x000000ffffe17224 */ /* 0x000fe200078e00d5 */
[C---:B------:R-:W-:Y:S01]  /*55f0*/  SHF.L.U64.HI R220, R209.reuse, 0x1, R132 ;  /* 0x00000001d1dc7819 */ /* 0x040fe20000010284 */
[----:B------:R-:W-:Y:S01]  /*5600*/  IMAD.MOV.U32 R132, RZ, RZ, R2 ;  /* 0x000000ffff847224 */ /* 0x000fe200078e0002 */
[----:B------:R-:W-:Y:S01]  /*5610*/  SHF.L.U64.HI R217, R192, 0x1, R3 ;  /* 0x00000001c0d97819 */ /* 0x000fe20000010203 */
[----:B------:R-:W-:Y:S01]  /*5620*/  IMAD.MOV.U32 R3, RZ, RZ, R0 ;  /* 0x000000ffff037224 */ /* 0x000fe200078e0000 */
[----:B------:R-:W-:Y:S01]  /*5630*/  SEL R186, R186, 0xffffffe0, !P1 ;  /* 0xffffffe0baba7807 */ /* 0x000fe20004800000 */
[C---:B------:R-:W-:Y:S01]  /*5640*/  IMAD.SHL.U32 R222, R210.reuse, 0x2, RZ ;  /* 0x00000002d2de7824 */ /* 0x040fe200078e00ff */
[----:B------:R-:W-:Y:S01]  /*5650*/  SHF.L.U64.HI R223, R210, 0x1, R133 ;  /* 0x00000001d2df7819 */ /* 0x000fe20000010285 */
[----:B------:R-:W-:Y:S01]  /*5660*/  IMAD.SHL.U32 R219, R209, 0x2, RZ ;  /* 0x00000002d1db7824 */ /* 0x000fe200078e00ff */
[----:B------:R-:W-:Y:S01]  /*5670*/  SEL R221, RZ, 0x10, P5 ;  /* 0x00000010ffdd7807 */ /* 0x000fe20002800000 */
[----:B------:R-:W-:Y:S01]  /*5680*/  IMAD.SHL.U32 R216, R192, 0x2, RZ ;  /* 0x00000002c0d87824 */ /* 0x000fe200078e00ff */
[----:B------:R-:W-:Y:S01]  /*5690*/  SEL R218, RZ, 0x10, P4 ;  /* 0x00000010ffda7807 */ /* 0x000fe20002000000 */
[----:B------:R-:W-:-:S02]  /*56a0*/  UMOV UR16, URZ ;  /* 0x0000003f00107c82 */ /* 0x000fc40008000000 */
[----:B------:R-:W-:Y:S02]  /*56b0*/  UMOV UR5, 0x1 ;  /* 0x0000000100057882 */ /* 0x000fe40000000000 */
.L_x_932:
[----:B------:R-:W-:Y:S04]  /*56c0*/  DEPBAR.LE SB0, 0x2 ;  /* 0x000080800000791a */ /* 0x000fe80000000000 */
[----:B------:R-:W-:Y:S01]  /*56d0*/  BAR.SYNC.DEFER_BLOCKING 0x0 ;  /* 0x0000000000007b1d */ /* 0x000fe20000010000 */
[----:B------:R-:W-:Y:S01]  /*56e0*/  UIMAD UR4, UR5, 0x6000, URZ ;  /* 0x00006000050478a4 */ /* 0x000fe2000f8e023f */
[----:B------:R-:W-:Y:S05]  /*56f0*/  ISETP.GE.AND P0, PT, R194, R225, PT ;  /* 0x000000e1c200720c */ /* 0x000fea0003f06270 */
[----:B------:R-:W-:Y:S05]  /*5700*/  IADD3 R133, R189, UR4, RZ ;  /* 0x00000004bd857c10 */ /* 0x000fea000fffe0ff */
[----:B------:R-:W-:Y:S01]  /*5710*/  IMAD.IADD R190, R186, 0x1, R133 ;  /* 0x00000001babe7824 */ /* 0x000fe200078e0285 */
[----:B-1----:R1:W2:Y:S04]  /*5720*/  LDSM.16.M88.4 R136, [R191] ;  /* 0x00000000bf88783b */ /* 0x0022a80000000200 */
[----:B------:R1:W3:Y:S04]  /*5730*/  LDSM.16.M88.4 R140, [R189+UR4+0xc100] ;  /* 0x00c10004bd8c783b */ /* 0x0002e80008000200 */
[----:B------:R1:W4:Y:S04]  /*5740*/  LDSM.16.M88.4 R144, [R189+UR4+0xc900] ;  /* 0x00c90004bd90783b */ /* 0x0003280008000200 */
[----:B------:R1:W1:Y:S04]  /*5750*/  LDSM.16.M88.4 R148, [R189+UR4+0xd100] ;  /* 0x00d10004bd94783b */ /* 0x0002680008000200 */
[----:B------:R1:W1:Y:S04]  /*5760*/  LDSM.16.M88.4 R152, [R189+UR4+0xd900] ;  /* 0x00d90004bd98783b */ /* 0x0002680008000200 */
[----:B------:R1:W1:Y:S04]  /*5770*/  LDSM.16.M88.4 R156, [R187] ;  /* 0x00000000bb9c783b */ /* 0x0002680000000200 */
[----:B------:R1:W1:Y:S04]  /*5780*/  LDSM.16.M88.4 R160, [R190+0xc100] ;  /* 0x00c10000bea0783b */ /* 0x0002680000000200 */
[----:B------:R1:W1:Y:S04]  /*5790*/  LDSM.16.M88.4 R164, [R190+0xc900] ;  /* 0x00c90000bea4783b */ /* 0x0002680000000200 */
[----:B------:R1:W1:Y:S04]  /*57a0*/  LDSM.16.M88.4 R168, [R190+0xd100] ;  /* 0x00d10000bea8783b */ /* 0x0002680000000200 */
[----:B------:R1:W1:Y:S01]  /*57b0*/  LDSM.16.M88.4 R172, [R190+0xd900] ;  /* 0x00d90000beac783b */ /* 0x0002620000000200 */
[----:B------:R-:W-:-:S05]  /*57c0*/  @P0 BRA `(.L_x_922) ;  /* 0x0000030000000947 */ /* 0x000fca0003800000 */
[----:B------:R-:W-:Y:S01]  /*57d0*/  SHF.R.S32.HI R9, RZ, 0x1f, R201 ;  /* 0x0000001fff097819 */ /* 0x000fe200000114c9 */
[----:B------:R-:W-:Y:S01]  /*57e0*/  IMAD.WIDE.U32 R6, R201, c[0x0][0x208], RZ ;  /* 0x00008200c9067a25 */ /* 0x000fe200078e00ff */
[----:B------:R-:W-:Y:S02]  /*57f0*/  SHF.R.S32.HI R5, RZ, 0x1f, R200 ;  /* 0x0000001fff057819 */ /* 0x000fe400000114c8 */
[----:B------:R-:W-:Y:S01]  /*5800*/  IADD3 R11, -R221, 0x10, RZ ;  /* 0x00000010dd0b7810 */ /* 0x000fe20007ffe1ff */
[----:B------:R-:W-:Y:S01]  /*5810*/  IMAD R9, R9, c[0x0][0x208], RZ ;  /* 0x0000820009097a24 */ /* 0x000fe200078e02ff */
[----:B------:R-:W-:Y:S01]  /*5820*/  IADD3 R8, -R218, 0x10, RZ ;  /* 0x00000010da087810 */ /* 0x000fe20007ffe1ff */
[----:B------:R-:W-:Y:S01]  /*5830*/  IMAD R5, R5, c[0x0][0x218], RZ ;  /* 0x0000860005057a24 */ /* 0x000fe200078e02ff */
[----:B------:R-:W-:Y:S01]  /*5840*/  LOP3.LUT R11, R11, 0xf, RZ, 0xc0, !PT ;  /* 0x0000000f0b0b7812 */ /* 0x000fe200078ec0ff */
[----:B------:R-:W-:Y:S01]  /*5850*/  IMAD R9, R201, c[0x0][0x20c], R9 ;  /* 0x00008300c9097a24 */ /* 0x000fe200078e0209 */
[----:B------:R-:W-:Y:S01]  /*5860*/  LOP3.LUT R8, R8, 0xf, RZ, 0xc0, !PT ;  /* 0x0000000f08087812 */ /* 0x000fe200078ec0ff */
[C---:B------:R-:W-:Y:S02]  /*5870*/  IMAD R5, R200.reuse, c[0x0][0x21c], R5 ;  /* 0x00008700c8057a24 */ /* 0x040fe400078e0205 */
[----:B------:R-:W-:Y:S04]  /*5880*/  IMAD.IADD R7, R7, 0x1, R9 ;  /* 0x0000000107077824 */ /* 0x000fe800078e0209 */
[----:B------:R-:W-:Y:S05]  /*5890*/  IMAD.WIDE.U32 R6, R200, c[0x0][0x218], R6 ;  /* 0x00008600c8067a25 */ /* 0x000fea00078e0006 */
[----:B------:R-:W-:Y:S04]  /*58a0*/  IADD3 R4, P0, R6, UR20, RZ ;  /* 0x0000001406047c10 */ /* 0x000fe8000ff1e0ff */
[----:B------:R-:W-:Y:S02]  /*58b0*/  IADD3.X R5, R7, UR11, R5, P0, !PT ;  /* 0x0000000b07057c10 */ /* 0x000fe400087fe405 */
[C---:B------:R-:W-:Y:S04]  /*58c0*/  LEA R2, P0, R4.reuse, c[0x0][0x1f8], 0x1 ;  /* 0x00007e0004027a11 */ /* 0x040fe800078008ff */
[----:B------:R-:W-:Y:S02]  /*58d0*/  LEA.HI.X R0, R4, c[0x0][0x1fc], R5, 0x1, P0 ;  /* 0x00007f0004007a11 */ /* 0x000fe400000f0c05 */
[----:B------:R-:W5:Y:S01]  /*58e0*/  SHFL.IDX PT, R4, R2, 0x1, 0x181f ;  /* 0x00381f0002047f89 */ /* 0x000f6200000e0000 */
[----:B------:R-:W-:Y:S03]  /*58f0*/  IADD3 R5, -R212, 0x10, RZ ;  /* 0x00000010d4057810 */ /* 0x000fe60007ffe1ff */
[----:B------:R-:W4:Y:S01]  /*5900*/  SHFL.IDX PT, R6, R0, 0x1, 0x181f ;  /* 0x00381f0000067f89 */ /* 0x000f2200000e0000 */
[----:B------:R-:W-:Y:S03]  /*5910*/  LOP3.LUT R5, R5, 0xf, RZ, 0xc0, !PT ;  /* 0x0000000f05057812 */ /* 0x000fe600078ec0ff */
[----:B------:R-:W-:Y:S01]  /*5920*/  SHFL.IDX PT, R0, R0, RZ, 0x181f ;  /* 0x00181fff00007589 */ /* 0x000fe200000e0000 */
[----:B-----5:R-:W-:Y:S04]  /*5930*/  IADD3 R10, P1, P0, R11, R4, R222 ;  /* 0x000000040b0a7210 */ /* 0x020fe8000783e0de */
[----:B----4-:R-:W-:Y:S02]  /*5940*/  IADD3.X R11, RZ, R6, R223, P1, P0 ;  /* 0x00000006ff0b7210 */ /* 0x010fe40000fe04df */
[----:B------:R-:W-:Y:S04]  /*5950*/  IADD3 R8, P1, P0, R8, R4, R219 ;  /* 0x0000000408087210 */ /* 0x000fe8000783e0db */
[----:B------:R-:W-:Y:S02]  /*5960*/  IADD3.X R9, RZ, R6, R220, P1, P0 ;  /* 0x00000006ff097210 */ /* 0x000fe40000fe04dc */
[----:B------:R-:W-:Y:S02]  /*5970*/  IADD3 R12, P1, P0, R5, R4, R216 ;  /* 0x00000004050c7210 */ /* 0x000fe4000783e0d8 */
[----:B------:R-:W4:Y:S02]  /*5980*/  SHFL.IDX PT, R5, R2, RZ, 0x181f ;  /* 0x00181fff02057589 */ /* 0x000f2400000e0000 */
[----:B------:R-:W-:Y:S02]  /*5990*/  IADD3.X R13, RZ, R6, R217, P1, P0 ;  /* 0x00000006ff0d7210 */ /* 0x000fe40000fe04d9 */
[C---:B----4-:R-:W-:Y:S05]  /*59a0*/  IADD3 R16, P0, R5.reuse, R222, RZ ;  /* 0x000000de05107210 */ /* 0x050fea0007f1e0ff */
[C---:B------:R-:W-:Y:S01]  /*59b0*/  IMAD.X R17, R0.reuse, 0x1, R223, P0 ;  /* 0x0000000100117824 */ /* 0x040fe200000e06df */
[C---:B------:R-:W-:Y:S05]  /*59c0*/  IADD3 R14, P0, R5.reuse, R219, RZ ;  /* 0x000000db050e7210 */ /* 0x040fea0007f1e0ff */
[C---:B------:R-:W-:Y:S01]  /*59d0*/  IMAD.X R15, R0.reuse, 0x1, R220, P0 ;  /* 0x00000001000f7824 */ /* 0x040fe200000e06dc */
[----:B------:R-:W-:Y:S01]  /*59e0*/  IADD3 R18, P0, R5, R216, RZ ;  /* 0x000000d805127210 */ /* 0x000fe20007f1e0ff */
[----:B------:R-:W-:Y:S04]  /*59f0*/  IMAD.U32 R5, RZ, RZ, UR16 ;  /* 0x00000010ff057e24 */ /* 0x000fe8000f8e00ff */
[----:B------:R-:W-:Y:S02]  /*5a00*/  IMAD R7, R5, 0x6000, R198 ;  /* 0x0000600005077824 */ /* 0x000fe400078e02c6 */
[----:B------:R-:W-:Y:S01]  /*5a10*/  IMAD.X R19, R0, 0x1, R217, P0 ;  /* 0x0000000100137824 */ /* 0x000fe200000e06d9 */
[----:B------:R-:W-:Y:S02]  /*5a20*/  ISETP.NE.U32.AND P0, PT, R221, RZ, PT ;  /* 0x000000ffdd00720c */ /* 0x000fe40003f05070 */
[----:B------:R4:W-:Y:S04]  /*5a30*/  LDGSTS.E.BYPASS.LTC128B.128 [R7], [R16.64], !P5 ;  /* 0x0000000010077fae */ /* 0x0009e8000e901d4c */
[----:B------:R4:W-:Y:S04]  /*5a40*/  LDGSTS.E.BYPASS.LTC128B.128 [R7+0x2000], [R14.64], !P4 ;  /* 0x020000000e077fae */ /* 0x0009e8000e101d4c */
[----:B------:R4:W-:Y:S04]  /*5a50*/  LDGSTS.E.BYPASS.LTC128B.128 [R7+0x4000], [R18.64], !P6 ;  /* 0x0400000012077fae */ /* 0x0009e8000f101d4c */
[----:B------:R4:W-:Y:S01]  /*5a60*/  LDGSTS.E.BYPASS.LTC128B.128.ZFILL [R7+0x1000], [R10.64], P0 ;  /* 0x010000000a077fae */ /* 0x0009e20008141d4c */
[----:B------:R-:W-:Y:S11]  /*5a70*/  ISETP.NE.U32.AND P0, PT, R218, RZ, PT ;  /* 0x000000ffda00720c */ /* 0x000ff60003f05070 */
[----:B------:R-:W-:Y:S02]  /*5a80*/  @!UPT UIADD3 URZ, URZ, URZ, URZ ;  /* 0x0000003f3f3ff290 */ /* 0x000fe4000fffe03f */
[----:B------:R4:W-:Y:S01]  /*5a90*/  LDGSTS.E.BYPASS.LTC128B.128.ZFILL [R7+0x3000], [R8.64], P0 ;  /* 0x0300000008077fae */ /* 0x0009e20008141d4c */
[----:B------:R-:W-:Y:S11]  /*5aa0*/  ISETP.NE.U32.AND P0, PT, R212, RZ, PT ;  /* 0x000000ffd400720c */ /* 0x000ff60003f05070 */
[----:B------:R-:W-:Y:S02]  /*5ab0*/  @!UPT UIADD3 URZ, URZ, URZ, URZ ;  /* 0x0000003f3f3ff290 */ /* 0x000fe4000fffe03f */
[----:B------:R4:W-:Y:S02]  /*5ac0*/  LDGSTS.E.BYPASS.LTC128B.128.ZFILL [R7+0x5000], [R12.64], P0 ;  /* 0x050000000c077fae */ /* 0x0009e40008141d4c */
.L_x_922:
[C---:B--234-:R-:W-:Y:S01]  /*5ad0*/  HMMA.16816.F32 R4, R136.reuse, R140, RZ ;  /* 0x0000008c8804723c */ /* 0x05cfe200000018ff */
[----:B------:R-:W-:Y:S01]  /*5ae0*/  LDSM.16.M88.4 R180, [R189+UR4+0x10100] ;  /* 0x01010004bdb4783b */ /* 0x000fe20008000200 */
[----:B------:R-:W-:Y:S01]  /*5af0*/  UIADD3 UR18, UR16, 0x1, URZ ;  /* 0x0000000110127890 */ /* 0x000fe2000fffe03f */
[----:B------:R-:W-:Y:S01]  /*5b00*/  ISETP.NE.AND P0, PT, R197, 0x1, PT ;  /* 0x00000001c500780c */ /* 0x000fe20003f05270 */
[----:B------:R-:W-:Y:S01]  /*5b10*/  UISETP.GE.AND UP0, UPT, UR16, 0x1, UPT ;  /* 0x000000011000788c */ /* 0x000fe2000bf06270 */
[CC--:B------:R-:W-:Y:S02]  /*5b20*/  IADD3 R0, R193.reuse, R133.reuse, RZ ;  /* 0x00000085c1007210 */ /* 0x0c0fe40007ffe0ff */
[----:B------:R-:W-:Y:S01]  /*5b30*/  IADD3 R2, R193, R190, RZ ;  /* 0x000000bec1027210 */ /* 0x000fe20007ffe0ff */
[C---:B------:R-:W-:Y:S01]  /*5b40*/  HMMA.16816.F32 R8, R136.reuse, R142, RZ ;  /* 0x0000008e8808723c */ /* 0x040fe200000018ff */
[----:B------:R-:W-:Y:S01]  /*5b50*/  LDSM.16.M88.4 R140, [R185] ;  /* 0x00000000b98c783b */ /* 0x000fe20000000200 */
[----:B------:R-:W-:Y:S01]  /*5b60*/  ISETP.LE.AND P2, PT, R196, c[0x0][0x32c], PT ;  /* 0x0000cb00c4007a0c */ /* 0x000fe20003f43270 */
[----:B------:R-:W-:Y:S01]  /*5b70*/  USEL UR16, UR18, URZ, !UP0 ;  /* 0x0000003f12107287 */ /* 0x000fe2000c000000 */
[----:B------:R-:W-:Y:S02]  /*5b80*/  IADD3 R133, R186, R133, R193 ;  /* 0x00000085ba857210 */ /* 0x000fe40007ffe0c1 */
[----:B------:R-:W-:Y:S02]  /*5b90*/  MOV R246, R205 ;  /* 0x000000cd00f67202 */ /* 0x000fe40000000f00 */
[C---:B------:R-:W-:Y:S01]  /*5ba0*/  HMMA.16816.F32 R12, R136.reuse, R144, RZ ;  /* 0x00000090880c723c */ /* 0x040fe200000018ff */
[----:B------:R-:W-:Y:S07]  /*5bb0*/  LDSM.16.M88.4 R176, [R0+0xe100] ;  /* 0x00e1000000b0783b */ /* 0x000fee0000000200 */
[C---:B------:R-:W-:Y:S01]  /*5bc0*/  HMMA.16816.F32 R16, R136.reuse, R146, RZ ;  /* 0x000000928810723c */ /* 0x040fe200000018ff */
[----:B------:R-:W2:Y:S07]  /*5bd0*/  LDSM.16.M88.4 R144, [R0+0xc100] ;  /* 0x00c100000090783b */ /* 0x000eae0000000200 */
[C---:B-1----:R-:W-:Y:S01]  /*5be0*/  HMMA.16816.F32 R20, R136.reuse, R148, RZ ;  /* 0x000000948814723c */ /* 0x042fe200000018ff */
[----:B------:R-:W0:Y:S07]  /*5bf0*/  LDGDEPBAR ;  /* 0x00000000000079af */ /* 0x000e2e0000000000 */
[C---:B------:R-:W-:Y:S01]  /*5c00*/  HMMA.16816.F32 R24, R136.reuse, R150, RZ ;  /* 0x000000968818723c */ /* 0x040fe200000018ff */
[----:B------:R-:W-:Y:S07]  /*5c10*/  LDSM.16.M88.4 R148, [R0+0xd100] ;  /* 0x00d100000094783b */ /* 0x000fee0000000200 */
[C---:B------:R-:W-:Y:S08]  /*5c20*/  HMMA.16816.F32 R28, R136.reuse, R152, RZ ;  /* 0x00000098881c723c */ /* 0x040ff000000018ff */
[----:B------:R-:W-:Y:S01]  /*5c30*/  HMMA.16816.F32 R32, R136, R154, RZ ;  /* 0x0000009a8820723c */ /* 0x000fe200000018ff */
[----:B------:R-:W1:Y:S07]  /*5c40*/  LDSM.16.M88.4 R136, [R0+0xc900] ;  /* 0x00c900000088783b */ /* 0x000e6e0000000200 */
[C---:B------:R-:W-:Y:S01]  /*5c50*/  HMMA.16816.F32 R4, R156.reuse, R160, R4 ;  /* 0x000000a09c04723c */ /* 0x040fe20000001804 */
[----:B------:R-:W3:Y:S07]  /*5c60*/  LDSM.16.M88.4 R152, [R0+0xd900] ;  /* 0x00d900000098783b */ /* 0x000eee0000000200 */
[C---:B------:R-:W-:Y:S01]  /*5c70*/  HMMA.16816.F32 R8, R156.reuse, R162, R8 ;  /* 0x000000a29c08723c */ /* 0x040fe20000001808 */
[----:B------:R-:W-:Y:S07]  /*5c80*/  LDSM.16.M88.4 R160, [R184] ;  /* 0x00000000b8a0783b */ /* 0x000fee0000000200 */
        /* <DEDUP_REMOVED lines=8> */
[----:B------:R-:W5:Y:S07]  /*5d10*/  LDSM.16.M88.4 R156, [R2+0xc900] ;  /* 0x00c90000029c783b */ /* 0x000f6e0000000200 */
[C---:B--2---:R-:W-:Y:S01]  /*5d20*/  HMMA.16816.F32 R4, R140.reuse, R144, R4 ;  /* 0x000000908c04723c */ /* 0x044fe20000001804 */
[----:B------:R-:W-:Y:S07]  /*5d30*/  LDSM.16.M88.4 R172, [R190+0xe900] ;  /* 0x00e90000beac783b */ /* 0x000fee0000000200 */
[C---:B------:R-:W-:Y:S01]  /*5d40*/  HMMA.16816.F32 R8, R140.reuse, R146, R8 ;  /* 0x000000928c08723c */ /* 0x040fe20000001808 */
[----:B------:R-:W2:Y:S07]  /*5d50*/  LDSM.16.M88.4 R144, [R2+0xd100] ;  /* 0x00d100000290783b */ /* 0x000eae0000000200 */
[C---:B-1----:R-:W-:Y:S08]  /*5d60*/  HMMA.16816.F32 R12, R140.reuse, R136, R12 ;  /* 0x000000888c0c723c */ /* 0x042ff0000000180c */
[C---:B------:R-:W-:Y:S01]  /*5d70*/  HMMA.16816.F32 R16, R140.reuse, R138, R16 ;  /* 0x0000008a8c10723c */ /* 0x040fe20000001810 */
[----:B------:R-:W1:Y:S07]  /*5d80*/  LDSM.16.M88.4 R136, [R2+0xd900] ;  /* 0x00d900000288783b */ /* 0x000e6e0000000200 */
[C---:B------:R-:W-:Y:S08]  /*5d90*/  HMMA.16816.F32 R20, R140.reuse, R148, R20 ;  /* 0x000000948c14723c */ /* 0x040ff00000001814 */
[C---:B------:R-:W-:Y:S01]  /*5da0*/  HMMA.16816.F32 R24, R140.reuse, R150, R24 ;  /* 0x000000968c18723c */ /* 0x040fe20000001818 */
[----:B------:R-:W-:Y:S07]  /*5db0*/  LDSM.16.M88.4 R148, [R189+UR4+0xe100] ;  /* 0x00e10004bd94783b */ /* 0x000fee0008000200 */
[C---:B---3--:R-:W-:Y:S08]  /*5dc0*/  HMMA.16816.F32 R28, R140.reuse, R152, R28 ;  /* 0x000000988c1c723c */ /* 0x048ff0000000181c */
[----:B------:R-:W-:Y:S01]  /*5dd0*/  HMMA.16816.F32 R32, R140, R154, R32 ;  /* 0x0000009a8c20723c */ /* 0x000fe20000001820 */
[----:B------:R-:W3:Y:S07]  /*5de0*/  LDSM.16.M88.4 R140, [R191+0x4000] ;  /* 0x00400000bf8c783b */ /* 0x000eee0000000200 */
[C---:B----4-:R-:W-:Y:S01]  /*5df0*/  HMMA.16816.F32 R4, R160.reuse, R164, R4 ;  /* 0x000000a4a004723c */ /* 0x050fe20000001804 */
[----:B------:R-:W4:Y:S07]  /*5e00*/  LDSM.16.M88.4 R152, [R189+UR4+0xe900] ;  /* 0x00e90004bd98783b */ /* 0x000f2e0008000200 */
[C---:B------:R-:W-:Y:S01]  /*5e10*/  HMMA.16816.F32 R8, R160.reuse, R166, R8 ;  /* 0x000000a6a008723c */ /* 0x040fe20000001808 */
[----:B------:R-:W-:Y:S07]  /*5e20*/  LDSM.16.M88.4 R164, [R189+UR4+0xf900] ;  /* 0x00f90004bda4783b */ /* 0x000fee0008000200 */
[C---:B-----5:R-:W-:Y:S08]  /*5e30*/  HMMA.16816.F32 R12, R160.reuse, R156, R12 ;  /* 0x0000009ca00c723c */ /* 0x060ff0000000180c */
[C---:B------:R-:W-:Y:S01]  /*5e40*/  HMMA.16816.F32 R16, R160.reuse, R158, R16 ;  /* 0x0000009ea010723c */ /* 0x040fe20000001810 */
[----:B------:R-:W5:Y:S07]  /*5e50*/  LDSM.16.M88.4 R156, [R189+UR4+0xf100] ;  /* 0x00f10004bd9c783b */ /* 0x000f6e0008000200 */
[C---:B--2---:R-:W-:Y:S08]  /*5e60*/  HMMA.16816.F32 R20, R160.reuse, R144, R20 ;  /* 0x00000090a014723c */ /* 0x044ff00000001814 */
[C---:B------:R-:W-:Y:S01]  /*5e70*/  HMMA.16816.F32 R24, R160.reuse, R146, R24 ;  /* 0x00000092a018723c */ /* 0x040fe20000001818 */
[----:B------:R-:W2:Y:S07]  /*5e80*/  LDSM.16.M88.4 R144, [R187+0x4000] ;  /* 0x00400000bb90783b */ /* 0x000eae0000000200 */
[C---:B-1----:R-:W-:Y:S08]  /*5e90*/  HMMA.16816.F32 R28, R160.reuse, R136, R28 ;  /* 0x00000088a01c723c */ /* 0x042ff0000000181c */
[----:B------:R-:W-:Y:S01]  /*5ea0*/  HMMA.16816.F32 R32, R160, R138, R32 ;  /* 0x0000008aa020723c */ /* 0x000fe20000001820 */
[----:B------:R-:W1:Y:S07]  /*5eb0*/  LDSM.16.M88.4 R136, [R190+0xf100] ;  /* 0x00f10000be88783b */ /* 0x000e6e0000000200 */
[C---:B---3--:R-:W-:Y:S01]  /*5ec0*/  HMMA.16816.F32 R4, R140.reuse, R148, R4 ;  /* 0x000000948c04723c */ /* 0x048fe20000001804 */
[----:B------:R-:W-:Y:S07]  /*5ed0*/  LDSM.16.M88.4 R160, [R185+0x4000] ;  /* 0x00400000b9a0783b */ /* 0x000fee0000000200 */
[C---:B------:R-:W-:Y:S01]  /*5ee0*/  HMMA.16816.F32 R8, R140.reuse, R150, R8 ;  /* 0x000000968c08723c */ /* 0x040fe20000001808 */
[----:B------:R-:W3:Y:S07]  /*5ef0*/  LDSM.16.M88.4 R148, [R190+0xf900] ;  /* 0x00f90000be94783b */ /* 0x000eee0000000200 */
[C---:B----4-:R-:W-:Y:S08]  /*5f00*/  HMMA.16816.F32 R12, R140.reuse, R152, R12 ;  /* 0x000000988c0c723c */ /* 0x050ff0000000180c */
[C---:B------:R-:W-:Y:S01]  /*5f10*/  HMMA.16816.F32 R16, R140.reuse, R154, R16 ;  /* 0x0000009a8c10723c */ /* 0x040fe20000001810 */
[----:B------:R-:W-:Y:S07]  /*5f20*/  LDSM.16.M88.4 R152, [R0+0xf100] ;  /* 0x00f100000098783b */ /* 0x000fee0000000200 */
[C---:B-----5:R-:W-:Y:S08]  /*5f30*/  HMMA.16816.F32 R20, R140.reuse, R156, R20 ;  /* 0x0000009c8c14723c */ /* 0x060ff00000001814 */
[C---:B------:R-:W-:Y:S01]  /*5f40*/  HMMA.16816.F32 R24, R140.reuse, R158, R24 ;  /* 0x0000009e8c18723c */ /* 0x040fe20000001818 */
[----:B------:R-:W-:Y:S07]  /*5f50*/  LDSM.16.M88.4 R156, [R0+0xf900] ;  /* 0x00f90000009c783b */ /* 0x000fee0000000200 */
[C---:B------:R-:W-:Y:S08]  /*5f60*/  HMMA.16816.F32 R28, R140.reuse, R164, R28 ;  /* 0x000000a48c1c723c */ /* 0x040ff0000000181c */
[----:B------:R-:W-:Y:S01]  /*5f70*/  HMMA.16816.F32 R32, R140, R166, R32 ;  /* 0x000000a68c20723c */ /* 0x000fe20000001820 */
[----:B------:R-:W4:Y:S07]  /*5f80*/  LDSM.16.M88.4 R140, [R0+0xe900] ;  /* 0x00e90000008c783b */ /* 0x000f2e0000000200 */
[C---:B--2---:R-:W-:Y:S01]  /*5f90*/  HMMA.16816.F32 R4, R144.reuse, R168, R4 ;  /* 0x000000a89004723c */ /* 0x044fe20000001804 */
[----:B------:R-:W-:Y:S07]  /*5fa0*/  LDSM.16.M88.4 R164, [R184+0x4000] ;  /* 0x00400000b8a4783b */ /* 0x000fee0000000200 */
[C---:B------:R-:W-:Y:S01]  /*5fb0*/  HMMA.16816.F32 R8, R144.reuse, R170, R8 ;  /* 0x000000aa9008723c */ /* 0x040fe20000001808 */
[----:B------:R-:W2:Y:S07]  /*5fc0*/  LDSM.16.M88.4 R168, [R2+0xe100] ;  /* 0x00e1000002a8783b */ /* 0x000eae0000000200 */
[C---:B------:R-:W-:Y:S08]  /*5fd0*/  HMMA.16816.F32 R12, R144.reuse, R172, R12 ;  /* 0x000000ac900c723c */ /* 0x040ff0000000180c */
[C---:B------:R-:W-:Y:S01]  /*5fe0*/  HMMA.16816.F32 R16, R144.reuse, R174, R16 ;  /* 0x000000ae9010723c */ /* 0x040fe20000001810 */
[----:B------:R-:W-:Y:S07]  /*5ff0*/  LDSM.16.M88.4 R172, [R191+0x8000] ;  /* 0x00800000bfac783b */ /* 0x000fee0000000200 */
[C---:B-1----:R-:W-:Y:S08]  /*6000*/  HMMA.16816.F32 R20, R144.reuse, R136, R20 ;  /* 0x000000889014723c */ /* 0x042ff00000001814 */
[C---:B------:R-:W-:Y:S01]  /*6010*/  HMMA.16816.F32 R24, R144.reuse, R138, R24 ;  /* 0x0000008a9018723c */ /* 0x040fe20000001818 */
[----:B------:R-:W1:Y:S07]  /*6020*/  LDSM.16.M88.4 R136, [R133+0xe900] ;  /* 0x00e900008588783b */ /* 0x000e6e0000000200 */
[C---:B---3--:R-:W-:Y:S08]  /*6030*/  HMMA.16816.F32 R28, R144.reuse, R148, R28 ;  /* 0x00000094901c723c */ /* 0x048ff0000000181c */
[----:B------:R-:W-:Y:S01]  /*6040*/  HMMA.16816.F32 R32, R144, R150, R32 ;  /* 0x000000969020723c */ /* 0x000fe20000001820 */
[----:B------:R-:W3:Y:S07]  /*6050*/  LDSM.16.M88.4 R144, [R133+0xf100] ;  /* 0x00f100008590783b */ /* 0x000eee0000000200 */
[C---:B------:R-:W-:Y:S01]  /*6060*/  HMMA.16816.F32 R4, R160.reuse, R176, R4 ;  /* 0x000000b0a004723c */ /* 0x040fe20000001804 */
[----:B------:R-:W5:Y:S07]  /*6070*/  LDSM.16.M88.4 R148, [R133+0xf900] ;  /* 0x00f900008594783b */ /* 0x000f6e0000000200 */
[C---:B------:R-:W-:Y:S01]  /*6080*/  HMMA.16816.F32 R8, R160.reuse, R178, R8 ;  /* 0x000000b2a008723c */ /* 0x040fe20000001808 */
[----:B------:R-:W-:Y:S07]  /*6090*/  LDSM.16.M88.4 R176, [R190+0x10100] ;  /* 0x01010000beb0783b */ /* 0x000fee0000000200 */
[C---:B----4-:R-:W-:Y:S08]  /*60a0*/  HMMA.16816.F32 R12, R160.reuse, R140, R12 ;  /* 0x0000008ca00c723c */ /* 0x050ff0000000180c */
[C---:B------:R-:W-:Y:S01]  /*60b0*/  HMMA.16816.F32 R16, R160.reuse, R142, R16 ;  /* 0x0000008ea010723c */ /* 0x040fe20000001810 */
[----:B------:R-:W4:Y:S07]  /*60c0*/  LDSM.16.M88.4 R140, [R189+UR4+0x10900] ;  /* 0x01090004bd8c783b */ /* 0x000f2e0008000200 */
[C---:B------:R-:W-:Y:S08]  /*60d0*/  HMMA.16816.F32 R20, R160.reuse, R152, R20 ;  /* 0x00000098a014723c */ /* 0x040ff00000001814 */
[C---:B------:R-:W-:Y:S01]  /*60e0*/  HMMA.16816.F32 R24, R160.reuse, R154, R24 ;  /* 0x0000009aa018723c */ /* 0x040fe20000001818 */
[----:B------:R-:W3:Y:S07]  /*60f0*/  LDSM.16.M88.4 R152, [R189+UR4+0x11100] ;  /* 0x01110004bd98783b */ /* 0x000eee0008000200 */
[C---:B------:R-:W-:Y:S08]  /*6100*/  HMMA.16816.F32 R28, R160.reuse, R156, R28 ;  /* 0x0000009ca01c723c */ /* 0x040ff0000000181c */
[----:B------:R-:W-:Y:S01]  /*6110*/  HMMA.16816.F32 R32, R160, R158, R32 ;  /* 0x0000009ea020723c */ /* 0x000fe20000001820 */
[----:B------:R-:W4:Y:S07]  /*6120*/  LDSM.16.M88.4 R156, [R189+UR4+0x11900] ;  /* 0x01190004bd9c783b */ /* 0x000f2e0008000200 */
[C---:B--2---:R-:W-:Y:S01]  /*6130*/  HMMA.16816.F32 R4, R164.reuse, R168, R4 ;  /* 0x000000a8a404723c */ /* 0x044fe20000001804 */
[----:B------:R-:W2:Y:S07]  /*6140*/  LDSM.16.M88.4 R160, [R187+0x8000] ;  /* 0x00800000bba0783b */ /* 0x000eae0000000200 */
[C---:B------:R-:W-:Y:S01]  /*6150*/  HMMA.16816.F32 R8, R164.reuse, R170, R8 ;  /* 0x000000aaa408723c */ /* 0x040fe20000001808 */
[----:B------:R-:W-:Y:S07]  /*6160*/  LDSM.16.M88.4 R168, [R0+0x10100] ;  /* 0x0101000000a8783b */ /* 0x000fee0000000200 */
[C---:B-1----:R-:W-:Y:S08]  /*6170*/  HMMA.16816.F32 R12, R164.reuse, R136, R12 ;  /* 0x00000088a40c723c */ /* 0x042ff0000000180c */
[C---:B------:R-:W-:Y:S01]  /*6180*/  HMMA.16816.F32 R16, R164.reuse, R138, R16 ;  /* 0x0000008aa410723c */ /* 0x040fe20000001810 */
[----:B------:R-:W1:Y:S07]  /*6190*/  LDSM.16.M88.4 R136, [R190+0x10900] ;  /* 0x01090000be88783b */ /* 0x000e6e0000000200 */
[C---:B---3--:R-:W-:Y:S08]  /*61a0*/  HMMA.16816.F32 R20, R164.reuse, R144, R20 ;  /* 0x00000090a414723c */ /* 0x048ff00000001814 */
[C---:B------:R-:W-:Y:S01]  /*61b0*/  HMMA.16816.F32 R24, R164.reuse, R146, R24 ;  /* 0x00000092a418723c */ /* 0x040fe20000001818 */
[----:B------:R-:W3:Y:S07]  /*61c0*/  LDSM.16.M88.4 R144, [R190+0x11100] ;  /* 0x01110000be90783b */ /* 0x000eee0000000200 */
[C---:B-----5:R-:W-:Y:S08]  /*61d0*/  HMMA.16816.F32 R28, R164.reuse, R148, R28 ;  /* 0x00000094a41c723c */ /* 0x060ff0000000181c */
[----:B------:R-:W-:Y:S01]  /*61e0*/  HMMA.16816.F32 R32, R164, R150, R32 ;  /* 0x00000096a420723c */ /* 0x000fe20000001820 */
[----:B------:R-:W5:Y:S07]  /*61f0*/  LDSM.16.M88.4 R148, [R190+0x11900] ;  /* 0x01190000be94783b */ /* 0x000f6e0000000200 */
[C---:B------:R-:W-:Y:S01]  /*6200*/  HMMA.16816.F32 R4, R172.reuse, R180, R4 ;  /* 0x000000b4ac04723c */ /* 0x040fe20000001804 */
[----:B------:R-:W1:Y:S07]  /*6210*/  LDSM.16.M88.4 R164, [R185+0x8000] ;  /* 0x00800000b9a4783b */ /* 0x000e6e0000000200 */
        /* <DEDUP_REMOVED lines=10> */
[----:B------:R-:W4:Y:S07]  /*62c0*/  LDSM.16.M88.4 R156, [R0+0x11900] ;  /* 0x01190000009c783b */ /* 0x000f2e0000000200 */
[C---:B--2---:R-:W-:Y:S01]  /*62d0*/  HMMA.16816.F32 R4, R160.reuse, R176, R4 ;  /* 0x000000b0a004723c */ /* 0x044fe20000001804 */
[----:B------:R-:W2:Y:S07]  /*62e0*/  LDSM.16.M88.4 R172, [R184+0x8000] ;  /* 0x00800000b8ac783b */ /* 0x000eae0000000200 */
[C---:B------:R-:W-:Y:S08]  /*62f0*/  HMMA.16816.F32 R8, R160.reuse, R178, R8 ;  /* 0x000000b2a008723c */ /* 0x040ff00000001808 */
[C---:B-1----:R-:W-:Y:S08]  /*6300*/  HMMA.16816.F32 R12, R160.reuse, R136, R12 ;  /* 0x00000088a00c723c */ /* 0x042ff0000000180c */
[C---:B------:R-:W-:Y:S01]  /*6310*/  HMMA.16816.F32 R16, R160.reuse, R138, R16 ;  /* 0x0000008aa010723c */ /* 0x040fe20000001810 */
[----:B------:R-:W1:Y:S07]  /*6320*/  LDSM.16.M88.4 R136, [R133+0x10900] ;  /* 0x010900008588783b */ /* 0x000e6e0000000200 */
[C---:B---3--:R-:W-:Y:S08]  /*6330*/  HMMA.16816.F32 R20, R160.reuse, R144, R20 ;  /* 0x00000090a014723c */ /* 0x048ff00000001814 */
[C---:B------:R-:W-:Y:S08]  /*6340*/  HMMA.16816.F32 R24, R160.reuse, R146, R24 ;  /* 0x00000092a018723c */ /* 0x040ff00000001818 */
[C---:B-----5:R-:W-:Y:S08]  /*6350*/  HMMA.16816.F32 R28, R160.reuse, R148, R28 ;  /* 0x00000094a01c723c */ /* 0x060ff0000000181c */
[----:B------:R-:W-:Y:S08]  /*6360*/  HMMA.16816.F32 R32, R160, R150, R32 ;  /* 0x00000096a020723c */ /* 0x000ff00000001820 */
[C---:B------:R-:W-:Y:S08]  /*6370*/  HMMA.16816.F32 R4, R164.reuse, R168, R4 ;  /* 0x000000a8a404723c */ /* 0x040ff00000001804 */
[C---:B------:R-:W-:Y:S08]  /*6380*/  HMMA.16816.F32 R8, R164.reuse, R170, R8 ;  /* 0x000000aaa408723c */ /* 0x040ff00000001808 */
[C---:B----4-:R-:W-:Y:S08]  /*6390*/  HMMA.16816.F32 R12, R164.reuse, R140, R12 ;  /* 0x0000008ca40c723c */ /* 0x050ff0000000180c */
[C---:B------:R-:W-:Y:S01]  /*63a0*/  HMMA.16816.F32 R16, R164.reuse, R142, R16 ;  /* 0x0000008ea410723c */ /* 0x040fe20000001810 */
[----:B------:R-:W3:Y:S07]  /*63b0*/  LDSM.16.M88.4 R140, [R133+0x11100] ;  /* 0x01110000858c783b */ /* 0x000eee0000000200 */
        /* <DEDUP_REMOVED lines=8> */
[----:B------:R-:W1:Y:S03]  /*6440*/  LDSM.16.M88.4 R136, [R133+0x11900] ;  /* 0x011900008588783b */ /* 0x000e660000000200 */
[----:B------:R-:W-:Y:S02]  /*6450*/  FMUL.FTZ R179, R4, c[0x0][0x320] ;  /* 0x0000c80004b37a20 */ /* 0x000fe40000410000 */
[----:B------:R-:W-:Y:S02]  /*6460*/  FMUL.FTZ R181, R5, c[0x0][0x320] ;  /* 0x0000c80005b57a20 */ /* 0x000fe40000410000 */
[C---:B---3--:R-:W-:Y:S02]  /*6470*/  HMMA.16816.F32 R20, R172.reuse, R140, R20 ;  /* 0x0000008cac14723c */ /* 0x048fe40000001814 */
[----:B------:R-:W2:Y:S02]  /*6480*/  MUFU.TANH R179, R179 ;  /* 0x000000b300b37308 */ /* 0x000ea40000002400 */
[----:B------:R-:W-:Y:S02]  /*6490*/  FMUL.FTZ R176, R6, c[0x0][0x320] ;  /* 0x0000c80006b07a20 */ /* 0x000fe40000410000 */
[----:B------:R-:W-:Y:S02]  /*64a0*/  FMUL.FTZ R177, R7, c[0x0][0x320] ;  /* 0x0000c80007b17a20 */ /* 0x000fe40000410000 */
[C---:B------:R-:W-:Y:S04]  /*64b0*/  HMMA.16816.F32 R24, R172.reuse, R142, R24 ;  /* 0x0000008eac18723c */ /* 0x040fe80000001818 */
[----:B------:R-:W3:Y:S01]  /*64c0*/  MUFU.TANH R181, R181 ;  /* 0x000000b500b57308 */ /* 0x000ee20000002400 */
[----:B------:R-:W-:Y:S02]  /*64d0*/  FMUL.FTZ R182, R8, c[0x0][0x320] ;  /* 0x0000c80008b67a20 */ /* 0x000fe40000410000 */
[----:B------:R-:W-:Y:S02]  /*64e0*/  FMUL.FTZ R226, R9, c[0x0][0x320] ;  /* 0x0000c80009e27a20 */ /* 0x000fe40000410000 */
[----:B------:R-:W-:Y:S03]  /*64f0*/  FMUL.FTZ R178, R10, c[0x0][0x320] ;  /* 0x0000c8000ab27a20 */ /* 0x000fe60000410000 */
[----:B------:R-:W-:Y:S02]  /*6500*/  FMUL.FTZ R180, R11, c[0x0][0x320] ;  /* 0x0000c8000bb47a20 */ /* 0x000fe40000410000 */
[----:B------:R-:W4:Y:S01]  /*6510*/  MUFU.TANH R176, R176 ;  /* 0x000000b000b07308 */ /* 0x000f220000002400 */
[----:B------:R-:W-:Y:S02]  /*6520*/  FMUL.FTZ R230, R12, c[0x0][0x320] ;  /* 0x0000c8000ce67a20 */ /* 0x000fe40000410000 */
[----:B------:R-:W-:Y:S02]  /*6530*/  FMUL.FTZ R229, R13, c[0x0][0x320] ;  /* 0x0000c8000de57a20 */ /* 0x000fe40000410000 */
[----:B------:R-:W-:Y:S02]  /*6540*/  FMUL.FTZ R213, R14, c[0x0][0x320] ;  /* 0x0000c8000ed57a20 */ /* 0x000fe40000410000 */
[----:B------:R-:W-:Y:S02]  /*6550*/  FMUL.FTZ R183, R15, c[0x0][0x320] ;  /* 0x0000c8000fb77a20 */ /* 0x000fe40000410000 */
[----:B------:R-:W-:Y:S01]  /*6560*/  FMUL.FTZ R231, R16, c[0x0][0x320] ;  /* 0x0000c80010e77a20 */ /* 0x000fe20000410000 */
[----:B------:R-:W2:Y:S01]  /*6570*/  MUFU.TANH R177, R177 ;  /* 0x000000b100b17308 */ /* 0x000ea20000002400 */
[C---:B-1----:R-:W-:Y:S03]  /*6580*/  HMMA.16816.F32 R28, R172.reuse, R136, R28 ;  /* 0x00000088ac1c723c */ /* 0x042fe6000000181c */
[----:B------:R-:W-:Y:S02]  /*6590*/  FMUL.FTZ R234, R17, c[0x0][0x320] ;  /* 0x0000c80011ea7a20 */ /* 0x000fe40000410000 */
[----:B------:R-:W-:Y:S02]  /*65a0*/  FMUL.FTZ R228, R18, c[0x0][0x320] ;  /* 0x0000c80012e47a20 */ /* 0x000fe40000410000 */
[----:B------:R-:W-:Y:S01]  /*65b0*/  FMUL.FTZ R227, R19, c[0x0][0x320] ;  /* 0x0000c80013e37a20 */ /* 0x000fe20000410000 */
[----:B------:R-:W-:Y:S01]  /*65c0*/  HMMA.16816.F32 R32, R172, R138, R32 ;  /* 0x0000008aac20723c */ /* 0x000fe20000001820 */
[----:B------:R-:W1:Y:S03]  /*65d0*/  MUFU.TANH R182, R182 ;  /* 0x000000b600b67308 */ /* 0x000e660000002400 */
[----:B------:R-:W-:Y:S02]  /*65e0*/  FMUL.FTZ R238, R20, c[0x0][0x320] ;  /* 0x0000c80014ee7a20 */ /* 0x000fe40000410000 */
[----:B------:R-:W-:Y:S02]  /*65f0*/  FMUL.FTZ R237, R21, c[0x0][0x320] ;  /* 0x0000c80015ed7a20 */ /* 0x000fe40000410000 */
[----:B------:R-:W-:Y:S03]  /*6600*/  @P0 IMAD.HI.U32 R175, R205, c[0x0][0x2c8], RZ ;  /* 0x0000b200cdaf0a27 */ /* 0x000fe600078e00ff */
[----:B------:R-:W1:Y:S01]  /*6610*/  MUFU.TANH R226, R226 ;  /* 0x000000e200e27308 */ /* 0x000e620000002400 */
[----:B------:R-:W-:Y:S01]  /*6620*/  FMUL.FTZ R233, R22, c[0x0][0x320] ;  /* 0x0000c80016e97a20 */ /* 0x000fe20000410000 */
[----:B------:R-:W-:Y:S01]  /*6630*/  @P0 SHF.R.U32.HI R246, RZ, c[0x0][0x2cc], R175 ;  /* 0x0000b300fff60a19 */ /* 0x000fe200000116af */
[----:B------:R-:W-:Y:S01]  /*6640*/  FMUL.FTZ R232, R23, c[0x0][0x320] ;  /* 0x0000c80017e87a20 */ /* 0x000fe20000410000 */
[----:B------:R-:W-:Y:S01]  /*6650*/  SHF.L.U32 R175, R225, 0x6, RZ ;  /* 0x00000006e1af7819 */ /* 0x000fe200000006ff */
[----:B------:R-:W-:Y:S02]  /*6660*/  FMUL.FTZ R239, R24, c[0x0][0x320] ;  /* 0x0000c80018ef7a20 */ /* 0x000fe40000410000 */
[----:B------:R-:W-:Y:S01]  /*6670*/  FMUL.FTZ R243, R25, c[0x0][0x320] ;  /* 0x0000c80019f37a20 */ /* 0x000fe20000410000 */
[----:B------:R-:W-:Y:S01]  /*6680*/  IADD3 R249, -R206, 0x1, -R175 ;  /* 0x00000001cef97810 */ /* 0x000fe20007ffe9af */
        /* <DEDUP_REMOVED lines=10> */
[----:B------:R-:W5:Y:S01]  /*6730*/  SHFL.IDX PT, R33, R246, RZ, 0x1c1f ;  /* 0x001c1ffff6217589 */ /* 0x000f6200000e0000 */
[----:B------:R-:W-:Y:S02]  /*6740*/  FMUL.FTZ R242, R34, c[0x0][0x320] ;  /* 0x0000c80022f27a20 */ /* 0x000fe40000410000 */
[----:B------:R-:W-:Y:S02]  /*6750*/  FMUL.FTZ R241, R35, c[0x0][0x320] ;  /* 0x0000c80023f17a20 */ /* 0x000fe40000410000 */
[----:B------:R-:W1:Y:S01]  /*6760*/  MUFU.TANH R230, R230 ;  /* 0x000000e600e67308 */ /* 0x000e620000002400 */
[----:B------:R-:W-:Y:S05]  /*6770*/  IMAD R249, R214, c[0x0][0x1d0], R249 ;  /* 0x00007400d6f97a24 */ /* 0x000fea00078e02f9 */
[----:B------:R-:W-:Y:S04]  /*6780*/  IADD3 R249, R249, -c[0x0][0x168], RZ ;  /* 0x80005a00f9f97a10 */ /* 0x000fe80007ffe0ff */
[----:B------:R-:W1:Y:S01]  /*6790*/  MUFU.TANH R229, R229 ;  /* 0x000000e500e57308 */ /* 0x000e620000002400 */
[C---:B------:R-:W-:Y:S02]  /*67a0*/  IADD3 R250, R249.reuse, c[0x0][0x328], RZ ;  /* 0x0000ca00f9fa7a10 */ /* 0x040fe40007ffe0ff */
[----:B------:R-:W-:Y:S02]  /*67b0*/  IADD3 R249, R249, UR17, RZ ;  /* 0x00000011f9f97c10 */ /* 0x000fe4000fffe0ff */
[-C--:B-----5:R-:W-:Y:S05]  /*67c0*/  IADD3 R252, R250, R33.reuse, RZ ;  /* 0x00000021fafc7210 */ /* 0x0a0fea0007ffe0ff */
[----:B------:R-:W1:Y:S01]  /*67d0*/  MUFU.TANH R213, R213 ;  /* 0x000000d500d57308 */ /* 0x000e620000002400 */
[----:B------:R-:W-:Y:S09]  /*67e0*/  IADD3 R251, R249, R33, RZ ;  /* 0x00000021f9fb7210 */ /* 0x000ff20007ffe0ff */
        /* <DEDUP_REMOVED lines=22> */
[----:B--234-:R-:W-:Y:S01]  /*6950*/  IMAD R33, R214, c[0x0][0x1d0], R33 ;  /* 0x00007400d6217a24 */ /* 0x01cfe200078e0221 */
[----:B------:R-:W-:Y:S04]  /*6960*/  BSSY B0, `(.L_x_924) ;  /* 0x0000012000007945 */ /* 0x000fe80003800000 */
        /* <DEDUP_REMOVED lines=12> */
.L_x_925:
[----:B------:R-:W-:Y:S04]  /*6a30*/  MOV R0, c[0x0][0x32c] ;  /* 0x0000cb0000007a02 */ /* 0x000fe80000000f00 */
[----:B------:R-:W-:Y:S11]  /*6a40*/  ISETP.NE.AND P0, PT, R0, 0x1, PT ;  /* 0x000000010000780c */ /* 0x000ff60003f05270 */
[----:B------:R-:W-:Y:S02]  /*6a50*/  @!UPT UIADD3 URZ, URZ, URZ, URZ ;  /* 0x0000003f3f3ff290 */ /* 0x000fe4000fffe03f */
[----:B------:R-:W-:Y:S05]  /*6a60*/  @P0 IMAD.HI.U32 R0, R2, c[0x0][0x330], RZ ;  /* 0x0000cc0002000a27 */ /* 0x000fea00078e00ff */
[----:B------:R-:W-:Y:S02]  /*6a70*/  @P0 SHF.R.U32.HI R2, RZ, c[0x0][0x334], R0 ;  /* 0x0000cd00ff020a19 */ /* 0x000fe40000011600 */
.L_x_926:
[----:B------:R-:W-:Y:S05]  /*6a80*/  BSYNC B0 ;  /* 0x0000000000007941 */ /* 0x000fea0003800000 */
.L_x_924:
[----:B------:R-:W-:Y:S04]  /*6a90*/  IMAD R5, R2, c[0x0][0x32c], -R175 ;  /* 0x0000cb0002057a24 */ /* 0x000fe800078e0aaf */
[----:B------:R-:W-:Y:S05]  /*6aa0*/  IMAD.IADD R0, R5, 0x1, -R206 ;  /* 0x0000000105007824 */ /* 0x000fea00078e0ace */
[----:B------:R-:W-:Y:S02]  /*6ab0*/  IADD3 R5, R0, c[0x0][0x32c], RZ ;  /* 0x0000cb0000057a10 */ /* 0x000fe40007ffe0ff */
[----:B------:R-:W-:Y:S02]  /*6ac0*/  IMNMX R251, R251, R0, !PT ;  /* 0x00000000fbfb7217 */ /* 0x000fe40007800200 */
[----:B------:R-:W-:Y:S02]  /*6ad0*/  IMNMX R252, R252, R5, PT ;  /* 0x00000005fcfc7217 */ /* 0x000fe40003800200 */
.L_x_923:
[----:B--234-:R-:W-:Y:S01]  /*6ae0*/  ISETP.GT.AND P1, PT, R225, -0x1, PT ;  /* 0xffffffffe100780c */ /* 0x01cfe20003f24270 */
[----:B------:R-:W2:Y:S03]  /*6af0*/  SHFL.IDX PT, R5, R246, 0x1, 0x1c1f ;  /* 0x003c1f00f6057f89 */ /* 0x000ea600000e0000 */
[----:B------:R-:W-:Y:S04]  /*6b00*/  ISETP.GT.AND P0, PT, R251, RZ, P1 ;  /* 0x000000fffb00720c */ /* 0x000fe80000f04270 */
[C---:B------:R-:W-:Y:S04]  /*6b10*/  ISETP.LT.OR P0, PT, R252.reuse, 0x1, P0 ;  /* 0x00000001fc00780c */ /* 0x040fe80000701670 */
        /* <DEDUP_REMOVED lines=9> */
[C---:B------:R-:W-:Y:S04]  /*6bb0*/  ISETP.GT.AND P0, PT, R251.reuse, 0x9, P1 ;  /* 0x00000009fb00780c */ /* 0x040fe80000f04270 */
[----:B------:R-:W-:Y:S04]  /*6bc0*/  ISETP.LT.OR P0, PT, R252, 0xa, P0 ;  /* 0x0000000afc00780c */ /* 0x000fe80000701670 */
[----:B------:R-:W-:Y:S02]  /*6bd0*/  FSEL R226, R226, -INF , !P0 ;  /* 0xff800000e2e27808 */ /* 0x000fe40004000000 */
[C---:B------:R-:W-:Y:S04]  /*6be0*/  ISETP.GT.AND P0, PT, R251.reuse, 0x10, P1 ;  /* 0x00000010fb00780c */ /* 0x040fe80000f04270 */
[----:B------:R-:W-:Y:S04]  /*6bf0*/  ISETP.LT.OR P0, PT, R252, 0x11, P0 ;  /* 0x00000011fc00780c */ /* 0x000fe80000701670 */
[----:B------:R-:W-:Y:S02]  /*6c00*/  FSEL R164, R230, -INF , !P0 ;  /* 0xff800000e6a47808 */ /* 0x000fe40004000000 */
[----:B------:R-:W-:Y:S04]  /*6c10*/  ISETP.GT.AND P0, PT, R251, 0x11, P1 ;  /* 0x00000011fb00780c */ /* 0x000fe80000f04270 */
[C---:B------:R-:W-:Y:S04]  /*6c20*/  ISETP.LT.OR P0, PT, R252.reuse, 0x12, P0 ;  /* 0x00000012fc00780c */ /* 0x040fe80000701670 */
        /* <DEDUP_REMOVED lines=30> */
[----:B------:R-:W-:Y:S01]  /*6e10*/  FSEL R146, R247, -INF , !P0 ;  /* 0xff800000f7927808 */ /* 0x000fe20004000000 */
[----:B------:R-:W-:-:S05]  /*6e20*/  @!P2 BRA `(.L_x_927) ;  /* 0x000001900000a947 */ /* 0x000fca0003800000 */
[----:B------:R-:W-:Y:S01]  /*6e30*/  IMAD R5, R214, c[0x0][0x1d0], R5 ;  /* 0x00007400d6057a24 */ /* 0x000fe200078e0205 */
        /* <DEDUP_REMOVED lines=13> */
.L_x_929:
[----:B------:R-:W-:Y:S04]  /*6f10*/  MOV R0, c[0x0][0x32c] ;  /* 0x0000cb0000007a02 */ /* 0x000fe80000000f00 */
[----:B------:R-:W-:Y:S11]  /*6f20*/  ISETP.NE.AND P0, PT, R0, 0x1, PT ;  /* 0x000000010000780c */ /* 0x000ff60003f05270 */
[----:B------:R-:W-:Y:S02]  /*6f30*/  @!UPT UIADD3 URZ, URZ, URZ, URZ ;  /* 0x0000003f3f3ff290 */ /* 0x000fe4000fffe03f */
[----:B------:R-:W-:Y:S05]  /*6f40*/  @P0 IMAD.HI.U32 R0, R2, c[0x0][0x330], RZ ;  /* 0x0000cc0002000a27 */ /* 0x000fea00078e00ff */
[----:B------:R-:W-:Y:S02]  /*6f50*/  @P0 SHF.R.U32.HI R2, RZ, c[0x0][0x334], R0 ;  /* 0x0000cd00ff020a19 */ /* 0x000fe40000011600 */
.L_x_930:
[----:B------:R-:W-:Y:S05]  /*6f60*/  BSYNC B0 ;  /* 0x0000000000007941 */ /* 0x000fea0003800000 */
.L_x_928:
[----:B------:R-:W-:Y:S04]  /*6f70*/  IMAD R5, R2, c[0x0][0x32c], -R175 ;  /* 0x0000cb0002057a24 */ /* 0x000fe800078e0aaf */
[----:B------:R-:W-:Y:S05]  /*6f80*/  IMAD.IADD R0, R5, 0x1, -R206 ;  /* 0x0000000105007824 */ /* 0x000fea00078e0ace */
[----:B------:R-:W-:Y:S02]  /*6f90*/  IADD3 R5, R0, c[0x0][0x32c], RZ ;  /* 0x0000cb0000057a10 */ /* 0x000fe40007ffe0ff */
[----:B------:R-:W-:Y:S02]  /*6fa0*/  IMNMX R249, R249, R0, !PT ;  /* 0x00000000f9f97217 */ /* 0x000fe40007800200 */
[----:B------:R-:W-:Y:S02]  /*6fb0*/  IMNMX R250, R250, R5, PT ;  /* 0x00000005fafa7217 */ /* 0x000fe40003800200 */
.L_x_927:
[----:B------:R-:W-:Y:S01]  /*6fc0*/  FMNMX.FTZ R5, R179, R132, !PT ;  /* 0x00000084b3057209 */ /* 0x000fe20007810000 */
[----:B------:R-:W-:Y:S04]  /*6fd0*/  DEPBAR.LE SB0, 0x2 ;  /* 0x000080800000791a */ /* 0x000fe80000000000 */
[----:B------:R-:W-:Y:S01]  /*6fe0*/  FMNMX.FTZ R5, R6, R5, !PT ;  /* 0x0000000506057209 */ /* 0x000fe20007810000 */
[----:B------:R-:W-:Y:S01]  /*6ff0*/  BAR.SYNC.DEFER_BLOCKING 0x0 ;  /* 0x0000000000007b1d */ /* 0x000fe20000010000 */
[C---:B------:R-:W-:Y:S02]  /*7000*/  ISETP.GT.AND P0, PT, R249.reuse, RZ, P1 ;  /* 0x000000fff900720c */ /* 0x040fe40000f04270 */
[----:B------:R-:W-:Y:S02]  /*7010*/  FMNMX.FTZ R5, R182, R5, !PT ;  /* 0x00000005b6057209 */ /* 0x000fe40007810000 */
[----:B------:R-:W-:Y:S02]  /*7020*/  ISETP.LT.OR P0, PT, R250, 0x1, P0 ;  /* 0x00000001fa00780c */ /* 0x000fe40000701670 */
[----:B------:R-:W-:Y:S02]  /*7030*/  FMNMX.FTZ R5, R226, R5, !PT ;  /* 0x00000005e2057209 */ /* 0x000fe40007810000 */
[----:B------:R-:W-:Y:S02]  /*7040*/  FSEL R176, R176, -INF , !P0 ;  /* 0xff800000b0b07808 */ /* 0x000fe40004000000 */
[----:B------:R-:W-:Y:S02]  /*7050*/  FMNMX.FTZ R5, R164, R5, !PT ;  /* 0x00000005a4057209 */ /* 0x000fe40007810000 */
[----:B------:R-:W-:Y:S02]  /*7060*/  ISETP.GT.AND P0, PT, R249, 0x1, P1 ;  /* 0x00000001f900780c */ /* 0x000fe40000f04270 */
[----:B------:R-:W-:Y:S02]  /*7070*/  FMNMX.FTZ R5, R162, R5, !PT ;  /* 0x00000005a2057209 */ /* 0x000fe40007810000 */
[----:B------:R-:W-:Y:S02]  /*7080*/  ISETP.LT.OR P0, PT, R250, 0x2, P0 ;  /* 0x00000002fa00780c */ /* 0x000fe40000701670 */
[----:B------:R-:W-:Y:S02]  /*7090*/  FMNMX.FTZ R5, R142, R5, !PT ;  /* 0x000000058e057209 */ /* 0x000fe40007810000 */
[----:B------:R-:W-:Y:S02]  /*70a0*/  FSEL R177, R177, -INF , !P0 ;  /* 0xff800000b1b17808 */ /* 0x000fe40004000000 */
[----:B------:R-:W-:Y:S01]  /*70b0*/  FMNMX.FTZ R5, R140, R5, !PT ;  /* 0x000000058c057209 */ /* 0x000fe20007810000 */
[----:B------:R-:W-:Y:S01]  /*70c0*/  LDSM.16.MT88.4 R28, [R134+UR4+0x100] ;  /* 0x00010004861c783b */ /* 0x000fe20008004200 */
[C---:B------:R-:W-:Y:S02]  /*70d0*/  ISETP.GT.AND P0, PT, R249.reuse, 0x8, P1 ;  /* 0x00000008f900780c */ /* 0x040fe40000f04270 */
[----:B------:R-:W-:Y:S02]  /*70e0*/  FMNMX.FTZ R5, R160, R5, !PT ;  /* 0x00000005a0057209 */ /* 0x000fe40007810000 */
[----:B------:R-:W-:Y:S02]  /*70f0*/  ISETP.LT.OR P0, PT, R250, 0x9, P0 ;  /* 0x00000009fa00780c */ /* 0x000fe40000701670 */
[----:B------:R-:W-:Y:S02]  /*7100*/  FMNMX.FTZ R5, R158, R5, !PT ;  /* 0x000000059e057209 */ /* 0x000fe40007810000 */
[----:B------:R-:W-:Y:S02]  /*7110*/  FSEL R9, R178, -INF , !P0 ;  /* 0xff800000b2097808 */ /* 0x000fe40004000000 */
[----:B------:R-:W-:Y:S02]  /*7120*/  FMNMX.FTZ R5, R156, R5, !PT ;  /* 0x000000059c057209 */ /* 0x000fe40007810000 */
[C---:B------:R-:W-:Y:S02]  /*7130*/  ISETP.GT.AND P0, PT, R249.reuse, 0x9, P1 ;  /* 0x00000009f900780c */ /* 0x040fe40000f04270 */
        /* <DEDUP_REMOVED lines=12> */
[----:B------:R-:W-:Y:S01]  /*7200*/  IADD3 R17, R134, UR4, RZ ;  /* 0x0000000486117c10 */ /* 0x000fe2000fffe0ff */
[----:B------:R-:W1:Y:S01]  /*7210*/  SHFL.BFLY PT, R0, R13, 0x2, 0x1f ;  /* 0x0c401f000d007f89 */ /* 0x000e6200000e0000 */
[----:B------:R-:W-:Y:S02]  /*7220*/  FSEL R163, R183, -INF , !P0 ;  /* 0xff800000b7a37808 */ /* 0x000fe40004000000 */
[C---:B------:R-:W-:Y:S02]  /*7230*/  ISETP.GT.AND P0, PT, R249.reuse, 0x18, P1 ;  /* 0x00000018f900780c */ /* 0x040fe40000f04270 */
[----:B------:R-:W-:Y:S02]  /*7240*/  IADD3 R168, R188, R17, RZ ;  /* 0x00000011bca87210 */ /* 0x000fe40007ffe0ff */
[----:B------:R-:W-:Y:S04]  /*7250*/  ISETP.LT.OR P0, PT, R250, 0x19, P0 ;  /* 0x00000019fa00780c */ /* 0x000fe80000701670 */
[----:B------:R-:W-:Y:S02]  /*7260*/  FSEL R143, R228, -INF , !P0 ;  /* 0xff800000e48f7808 */ /* 0x000fe40004000000 */
[----:B------:R-:W-:Y:S04]  /*7270*/  ISETP.GT.AND P0, PT, R249, 0x19, P1 ;  /* 0x00000019f900780c */ /* 0x000fe80000f04270 */
[C---:B------:R-:W-:Y:S04]  /*7280*/  ISETP.LT.OR P0, PT, R250.reuse, 0x1a, P0 ;  /* 0x0000001afa00780c */ /* 0x040fe80000701670 */
[----:B------:R-:W-:Y:S02]  /*7290*/  FSEL R141, R227, -INF , !P0 ;  /* 0xff800000e38d7808 */ /* 0x000fe40004000000 */
[----:B------:R-:W-:Y:S02]  /*72a0*/  ISETP.GT.AND P0, PT, R249, 0x20, P1 ;  /* 0x00000020f900780c */ /* 0x000fe40000f04270 */
[----:B-1----:R-:W-:Y:S02]  /*72b0*/  FMNMX.FTZ R11, R13, R0, !PT ;  /* 0x000000000d0b7209 */ /* 0x002fe40007810000 */
[----:B------:R-:W-:Y:S02]  /*72c0*/  ISETP.LT.OR P0, PT, R250, 0x21, P0 ;  /* 0x00000021fa00780c */ /* 0x000fe40000701670 */
[----:B------:R-:W-:Y:S01]  /*72d0*/  FMNMX.FTZ R0, R176, R3, !PT ;  /* 0x00000003b0007209 */ /* 0x000fe20007810000 */
[----:B------:R-:W1:Y:S01]  /*72e0*/  SHFL.BFLY PT, R2, R11, 0x1, 0x1f ;  /* 0x0c201f000b027f89 */ /* 0x000e6200000e0000 */
        /* <DEDUP_REMOVED lines=13> */
[C---:B------:R-:W-:Y:S02]  /*73c0*/  ISETP.LT.OR P0, PT, R250.reuse, 0x2a, P0 ;  /* 0x0000002afa00780c */ /* 0x040fe40000701670 */
        /* <DEDUP_REMOVED lines=22> */
[----:B-1----:R-:W-:Y:S02]  /*7530*/  FMNMX.FTZ R2, R11, R2, !PT ;  /* 0x000000020b027209 */ /* 0x002fe40007810000 */
[----:B------:R-:W-:Y:S02]  /*7540*/  FMNMX.FTZ R13, R145, R0, !PT ;  /* 0x00000000910d7209 */ /* 0x000fe40007810000 */
[C---:B------:R-:W-:Y:S01]  /*7550*/  FSETP.NEU.FTZ.AND P0, PT, R2.reuse, -INF , PT ;  /* 0xff8000000200780b */ /* 0x040fe20003f1d000 */
[C---:B------:R-:W-:Y:S02]  /*7560*/  FMUL.FTZ R153, R2.reuse, c[0x0][0x2d0] ;  /* 0x0000b40002997a20 */ /* 0x040fe40000410000 */
[----:B------:R-:W1:Y:S01]  /*7570*/  SHFL.BFLY PT, R0, R13, 0x2, 0x1f ;  /* 0x0c401f000d007f89 */ /* 0x000e6200000e0000 */
[----:B------:R-:W-:Y:S02]  /*7580*/  FSEL R5, R2, RZ, P0 ;  /* 0x000000ff02057208 */ /* 0x000fe40000000000 */
[----:B------:R-:W-:Y:S03]  /*7590*/  FSEL R153, R153, RZ, P0 ;  /* 0x000000ff99997208 */ /* 0x000fe60000000000 */
[----:B------:R-:W-:Y:S02]  /*75a0*/  FADD.FTZ R5, -R5, R132 ;  /* 0x0000008405057221 */ /* 0x000fe40000010100 */
[--C-:B------:R-:W-:Y:S02]  /*75b0*/  FFMA.FTZ R174, R179, c[0x0][0x2d0], -R153.reuse ;  /* 0x0000b400b3ae7a23 */ /* 0x100fe40000010899 */
[--C-:B------:R-:W-:Y:S02]  /*75c0*/  FFMA.FTZ R171, R6, c[0x0][0x2d0], -R153.reuse ;  /* 0x0000b40006ab7a23 */ /* 0x100fe40000010899 */
[--C-:B------:R-:W-:Y:S02]  /*75d0*/  FFMA.FTZ R170, R182, c[0x0][0x2d0], -R153.reuse ;  /* 0x0000b400b6aa7a23 */ /* 0x100fe40000010899 */
[--C-:B------:R-:W-:Y:S01]  /*75e0*/  FFMA.FTZ R169, R226, c[0x0][0x2d0], -R153.reuse ;  /* 0x0000b400e2a97a23 */ /* 0x100fe20000010899 */
[----:B------:R-:W-:Y:S01]  /*75f0*/  MUFU.EX2 R174, R174 ;  /* 0x000000ae00ae7308 */ /* 0x000fe20000000800 */
[----:B------:R-:W-:Y:S01]  /*7600*/  FMUL.FTZ R132, R5, c[0x0][0x2d0] ;  /* 0x0000b40005847a20 */ /* 0x000fe20000410000 */
[----:B------:R-:W-:Y:S01]  /*7610*/  IADD3 R5, R135, UR4, RZ ;  /* 0x0000000487057c10 */ /* 0x000fe2000fffe0ff */
[--C-:B------:R-:W-:Y:S02]  /*7620*/  FFMA.FTZ R178, R164, c[0x0][0x2d0], -R153.reuse ;  /* 0x0000b400a4b27a23 */ /* 0x100fe40000010899 */
[--C-:B------:R-:W-:Y:S01]  /*7630*/  FFMA.FTZ R179, R162, c[0x0][0x2d0], -R153.reuse ;  /* 0x0000b400a2b37a23 */ /* 0x100fe20000010899 */
[----:B------:R-:W-:Y:S01]  /*7640*/  IADD3 R133, R188, R5, RZ ;  /* 0x00000005bc857210 */ /* 0x000fe20007ffe0ff */
[--C-:B------:R-:W-:Y:S01]  /*7650*/  FFMA.FTZ R180, R142, c[0x0][0x2d0], -R153.reuse ;  /* 0x0000b4008eb47a23 */ /* 0x100fe20000010899 */
[----:B-1----:R-:W-:Y:S02]  /*7660*/  FMNMX.FTZ R11, R13, R0, !PT ;  /* 0x000000000d0b7209 */ /* 0x002fe40007810000 */
[----:B------:R-:W1:Y:S01]  /*7670*/  MUFU.EX2 R171, R171 ;  /* 0x000000ab00ab7308 */ /* 0x000e620000000800 */
[----:B------:R-:W-:Y:S01]  /*7680*/  LDSM.16.MT88.4 R12, [R135+UR4+0x100] ;  /* 0x00010004870c783b */ /* 0x000fe20008004200 */
[--C-:B------:R-:W-:Y:S02]  /*7690*/  FFMA.FTZ R181, R140, c[0x0][0x2d0], -R153.reuse ;  /* 0x0000b4008cb57a23 */ /* 0x100fe40000010899 */
[--C-:B------:R-:W-:Y:S02]  /*76a0*/  FFMA.FTZ R226, R160, c[0x0][0x2d0], -R153.reuse ;  /* 0x0000b400a0e27a23 */ /* 0x100fe40000010899 */
[--C-:B------:R-:W-:Y:S02]  /*76b0*/  FFMA.FTZ R227, R158, c[0x0][0x2d0], -R153.reuse ;  /* 0x0000b4009ee37a23 */ /* 0x100fe40000010899 */
[--C-:B------:R-:W-:Y:S01]  /*76c0*/  FFMA.FTZ R228, R156, c[0x0][0x2d0], -R153.reuse ;  /* 0x0000b4009ce47a23 */ /* 0x100fe20000010899 */
[----:B------:R-:W2:Y:S01]  /*76d0*/  SHFL.BFLY PT, R0, R11, 0x1, 0x1f ;  /* 0x0c201f000b007f89 */ /* 0x000ea200000e0000 */
[----:B------:R-:W-:Y:S01]  /*76e0*/  MUFU.EX2 R170, R170 ;  /* 0x000000aa00aa7308 */ /* 0x000fe20000000800 */
[--C-:B------:R-:W-:Y:S02]  /*76f0*/  FFMA.FTZ R229, R154, c[0x0][0x2d0], -R153.reuse ;  /* 0x0000b4009ae57a23 */ /* 0x100fe40000010899 */
[--C-:B------:R-:W-:Y:S02]  /*7700*/  FFMA.FTZ R234, R152, c[0x0][0x2d0], -R153.reuse ;  /* 0x0000b40098ea7a23 */ /* 0x100fe40000010899 */
[--C-:B------:R-:W-:Y:S02]  /*7710*/  FFMA.FTZ R235, R150, c[0x0][0x2d0], -R153.reuse ;  /* 0x0000b40096eb7a23 */ /* 0x100fe40000010899 */
[----:B------:R-:W3:Y:S01]  /*7720*/  LDSM.16.MT88.4 R20, [R133+0x100] ;  /* 0x000100008514783b */ /* 0x000ee20000004200 */
[--C-:B------:R-:W-:Y:S02]  /*7730*/  FFMA.FTZ R236, R148, c[0x0][0x2d0], -R153.reuse ;  /* 0x0000b40094ec7a23 */ /* 0x100fe40000010899 */
[----:B------:R-:W4:Y:S01]  /*7740*/  MUFU.EX2 R169, R169 ;  /* 0x000000a900a97308 */ /* 0x000f220000000800 */
[----:B------:R-:W-:Y:S01]  /*7750*/  FFMA.FTZ R153, R146, c[0x0][0x2d0], -R153 ;  /* 0x0000b40092997a23 */ /* 0x000fe20000010899 */
[----:B-1----:R-:W-:Y:S08]  /*7760*/  F2FP.PACK_AB R136, R171, R174 ;  /* 0x000000aeab88723e */ /* 0x002ff000000000ff */
[----:B------:R-:W1:Y:S01]  /*7770*/  MUFU.EX2 R132, R132 ;  /* 0x0000008400847308 */ /* 0x000e620000000800 */
[----:B--2---:R-:W-:Y:S04]  /*7780*/  FMNMX.FTZ R0, R11, R0, !PT ;  /* 0x000000000b007209 */ /* 0x004fe80007810000 */
[C---:B------:R-:W-:Y:S01]  /*7790*/  FSETP.NEU.FTZ.AND P0, PT, R0.reuse, -INF , PT ;  /* 0xff8000000000780b */ /* 0x040fe20003f1d000 */
[C---:B------:R-:W-:Y:S04]  /*77a0*/  FMUL.FTZ R144, R0.reuse, c[0x0][0x2d0] ;  /* 0x0000b40000907a20 */ /* 0x040fe80000410000 */
[----:B------:R-:W-:Y:S01]  /*77b0*/  MUFU.EX2 R237, R153 ;  /* 0x0000009900ed7308 */ /* 0x000fe20000000800 */
[----:B------:R-:W-:Y:S02]  /*77c0*/  FSEL R4, R0, RZ, P0 ;  /* 0x000000ff00047208 */ /* 0x000fe40000000000 */
[----:B------:R-:W-:Y:S02]  /*77d0*/  FSEL R144, R144, RZ, P0 ;  /* 0x000000ff90907208 */ /* 0x000fe40000000000 */
[----:B----4-:R-:W-:Y:S01]  /*77e0*/  F2FP.PACK_AB R138, R169, R170 ;  /* 0x000000aaa98a723e */ /* 0x010fe200000000ff */
[----:B------:R-:W-:Y:S02]  /*77f0*/  FADD.FTZ R4, -R4, R3 ;  /* 0x0000000304047221 */ /* 0x000fe40000010100 */
[--C-:B------:R-:W-:Y:S02]  /*7800*/  FFMA.FTZ R176, R176, c[0x0][0x2d0], -R144.reuse ;  /* 0x0000b400b0b07a23 */ /* 0x100fe40000010890 */
[--C-:B------:R-:W-:Y:S01]  /*7810*/  FFMA.FTZ R173, R177, c[0x0][0x2d0], -R144.reuse ;  /* 0x0000b400b1ad7a23 */ /* 0x100fe20000010890 */
[----:B------:R-:W-:Y:S01]  /*7820*/  MUFU.EX2 R178, R178 ;  /* 0x000000b200b27308 */ /* 0x000fe20000000800 */
[--C-:B------:R-:W-:Y:S02]  /*7830*/  FFMA.FTZ R172, R9, c[0x0][0x2d0], -R144.reuse ;  /* 0x0000b40009ac7a23 */ /* 0x100fe40000010890 */
[--C-:B------:R-:W-:Y:S02]  /*7840*/  FFMA.FTZ R177, R7, c[0x0][0x2d0], -R144.reuse ;  /* 0x0000b40007b17a23 */ /* 0x100fe40000010890 */
[----:B------:R-:W-:Y:S02]  /*7850*/  FMUL.FTZ R3, R4, c[0x0][0x2d0] ;  /* 0x0000b40004037a20 */ /* 0x000fe40000410000 */
[C---:B-1----:R-:W-:Y:S02]  /*7860*/  FMUL.FTZ R4, R132.reuse, R128 ;  /* 0x0000008084047220 */ /* 0x042fe40000410000 */
[C---:B------:R-:W-:Y:S01]  /*7870*/  FMUL.FTZ R5, R132.reuse, R129 ;  /* 0x0000008184057220 */ /* 0x040fe20000410000 */
[----:B------:R-:W-:Y:S01]  /*7880*/  MUFU.EX2 R176, R176 ;  /* 0x000000b000b07308 */ /* 0x000fe20000000800 */
[C---:B------:R-:W-:Y:S02]  /*7890*/  FMUL.FTZ R8, R132.reuse, R124 ;  /* 0x0000007c84087220 */ /* 0x040fe40000410000 */
[C---:B------:R-:W-:Y:S02]  /*78a0*/  FMUL.FTZ R9, R132.reuse, R125 ;  /* 0x0000007d84097220 */ /* 0x040fe40000410000 */
[C---:B------:R-:W-:Y:S02]  /*78b0*/  FMUL.FTZ R16, R132.reuse, R116 ;  /* 0x0000007484107220 */ /* 0x040fe40000410000 */
[C---:B------:R-:W-:Y:S02]  /*78c0*/  FMUL.FTZ R17, R132.reuse, R117 ;  /* 0x0000007584117220 */ /* 0x040fe40000410000 */
[C---:B------:R-:W-:Y:S01]  /*78d0*/  FMUL.FTZ R24, R132.reuse, R108 ;  /* 0x0000006c84187220 */ /* 0x040fe20000410000 */
[----:B------:R-:W1:Y:S01]  /*78e0*/  MUFU.EX2 R173, R173 ;  /* 0x000000ad00ad7308 */ /* 0x000e620000000800 */
[C---:B------:R-:W-:Y:S02]  /*78f0*/  FMUL.FTZ R25, R132.reuse, R109 ;  /* 0x0000006d84197220 */ /* 0x040fe40000410000 */
[C---:B------:R-:W-:Y:S02]  /*7900*/  FMUL.FTZ R32, R132.reuse, R100 ;  /* 0x0000006484207220 */ /* 0x040fe40000410000 */
[C---:B------:R-:W-:Y:S02]  /*7910*/  FMUL.FTZ R33, R132.reuse, R101 ;  /* 0x0000006584217220 */ /* 0x040fe40000410000 */
[--C-:B------:R-:W-:Y:S02]  /*7920*/  FFMA.FTZ R182, R165, c[0x0][0x2d0], -R144.reuse ;  /* 0x0000b400a5b67a23 */ /* 0x100fe40000010890 */
[----:B------:R-:W-:Y:S01]  /*7930*/  LDSM.16.MT88.4 R164, [R135+UR4+0x5900] ;  /* 0x0059000487a4783b */ /* 0x000fe20008004200 */
[----:B------:R-:W-:Y:S01]  /*7940*/  MUFU.EX2 R172, R172 ;  /* 0x000000ac00ac7308 */ /* 0x000fe20000000800 */
[--C-:B------:R-:W-:Y:S02]  /*7950*/  FFMA.FTZ R183, R163, c[0x0][0x2d0], -R144.reuse ;  /* 0x0000b400a3b77a23 */ /* 0x100fe40000010890 */
[--C-:B------:R-:W-:Y:S02]  /*7960*/  FFMA.FTZ R190, R143, c[0x0][0x2d0], -R144.reuse ;  /* 0x0000b4008fbe7a23 */ /* 0x100fe40000010890 */
[--C-:B------:R-:W-:Y:S02]  /*7970*/  FFMA.FTZ R213, R141, c[0x0][0x2d0], -R144.reuse ;  /* 0x0000b4008dd57a23 */ /* 0x100fe40000010890 */
[----:B------:R-:W-:Y:S01]  /*7980*/  LDSM.16.MT88.4 R140, [R134+UR4+0x2900] ;  /* 0x00290004868c783b */ /* 0x000fe20008004200 */
[--C-:B------:R-:W-:Y:S02]  /*7990*/  FFMA.FTZ R230, R161, c[0x0][0x2d0], -R144.reuse ;  /* 0x0000b400a1e67a23 */ /* 0x100fe40000010890 */
[----:B------:R-:W2:Y:S01]  /*79a0*/  MUFU.EX2 R177, R177 ;  /* 0x000000b100b17308 */ /* 0x000ea20000000800 */
[--C-:B------:R-:W-:Y:S02]  /*79b0*/  FFMA.FTZ R231, R159, c[0x0][0x2d0], -R144.reuse ;  /* 0x0000b4009fe77a23 */ /* 0x100fe40000010890 */
[--C-:B------:R-:W-:Y:S01]  /*79c0*/  FFMA.FTZ R232, R157, c[0x0][0x2d0], -R144.reuse ;  /* 0x0000b4009de87a23 */ /* 0x100fe20000010890 */
[----:B-1----:R-:W-:Y:S01]  /*79d0*/  F2FP.PACK_AB R137, R173, R176 ;  /* 0x000000b0ad89723e */ /* 0x002fe200000000ff */
[----:B------:R-:W-:Y:S01]  /*79e0*/  LDSM.16.MT88.4 R156, [R134+UR4+0x3900] ;  /* 0x00390004869c783b */ /* 0x000fe20008004200 */
[--C-:B------:R-:W-:Y:S02]  /*79f0*/  FFMA.FTZ R233, R155, c[0x0][0x2d0], -R144.reuse ;  /* 0x0000b4009be97a23 */ /* 0x100fe40000010890 */
[--C-:B------:R-:W-:Y:S02]  /*7a00*/  FFMA.FTZ R238, R151, c[0x0][0x2d0], -R144.reuse ;  /* 0x0000b40097ee7a23 */ /* 0x100fe40000010890 */
[----:B------:R-:W1:Y:S01]  /*7a10*/  MUFU.EX2 R3, R3 ;  /* 0x0000000300037308 */ /* 0x000e620000000800 */
[--C-:B------:R-:W-:Y:S02]  /*7a20*/  FFMA.FTZ R239, R149, c[0x0][0x2d0], -R144.reuse ;  /* 0x0000b40095ef7a23 */ /* 0x100fe40000010890 */
[----:B------:R-:W-:Y:S01]  /*7a30*/  LDSM.16.MT88.4 R148, [R135+UR4+0x3900] ;  /* 0x003900048794783b */ /* 0x000fe20008004200 */
[--C-:B------:R-:W-:Y:S02]  /*7a40*/  FFMA.FTZ R240, R147, c[0x0][0x2d0], -R144.reuse ;  /* 0x0000b40093f07a23 */ /* 0x100fe40000010890 */
[----:B------:R-:W-:Y:S02]  /*7a50*/  FFMA.FTZ R144, R145, c[0x0][0x2d0], -R144 ;  /* 0x0000b40091907a23 */ /* 0x000fe40000010890 */
[C---:B------:R-:W-:Y:S02]  /*7a60*/  FMUL.FTZ R36, R132.reuse, R36 ;  /* 0x0000002484247220 */ /* 0x040fe40000410000 */
[----:B------:R4:W-:Y:S01]  /*7a70*/  MUFU.EX2 R241, R144 ;  /* 0x0000009000f17308 */ /* 0x0009e20000000800 */
[----:B------:R-:W-:Y:S01]  /*7a80*/  LDSM.16.MT88.4 R152, [R133+0x3900] ;  /* 0x003900008598783b */ /* 0x000fe20000004200 */
[C---:B------:R-:W-:Y:S01]  /*7a90*/  FMUL.FTZ R37, R132.reuse, R37 ;  /* 0x0000002584257220 */ /* 0x040fe20000410000 */
[----:B--2---:R-:W-:Y:S01]  /*7aa0*/  F2FP.PACK_AB R139, R177, R172 ;  /* 0x000000acb18b723e */ /* 0x004fe200000000ff */
[C---:B------:R-:W-:Y:S02]  /*7ab0*/  FMUL.FTZ R40, R132.reuse, R40 ;  /* 0x0000002884287220 */ /* 0x040fe40000410000 */
[C---:B------:R-:W-:Y:S03]  /*7ac0*/  FMUL.FTZ R41, R132.reuse, R41 ;  /* 0x0000002984297220 */ /* 0x040fe60000410000 */
[----:B------:R-:W-:Y:S01]  /*7ad0*/  LDSM.16.MT88.4 R160, [R168+0x3900] ;  /* 0x00390000a8a0783b */ /* 0x000fe20000004200 */
[C---:B------:R-:W-:Y:S01]  /*7ae0*/  FMUL.FTZ R44, R132.reuse, R44 ;  /* 0x0000002c842c7220 */ /* 0x040fe20000410000 */
[----:B------:R-:W2:Y:S01]  /*7af0*/  MUFU.EX2 R179, R179 ;  /* 0x000000b300b37308 */ /* 0x000ea20000000800 */
[C---:B------:R-:W-:Y:S02]  /*7b00*/  FMUL.FTZ R45, R132.reuse, R45 ;  /* 0x0000002d842d7220 */ /* 0x040fe40000410000 */
[C---:B-1----:R-:W-:Y:S02]  /*7b10*/  FMUL.FTZ R6, R3.reuse, R130 ;  /* 0x0000008203067220 */ /* 0x042fe40000410000 */
[C---:B------:R-:W-:Y:S02]  /*7b20*/  FMUL.FTZ R7, R3.reuse, R131 ;  /* 0x0000008303077220 */ /* 0x040fe40000410000 */
[----:B------:R-:W-:Y:S01]  /*7b30*/  LDSM.16.MT88.4 R128, [R133+0x2900] ;  /* 0x002900008580783b */ /* 0x000fe20000004200 */
[C---:B------:R-:W-:Y:S02]  /*7b40*/  FMUL.FTZ R10, R3.reuse, R126 ;  /* 0x0000007e030a7220 */ /* 0x040fe40000410000 */
[C---:B------:R-:W-:Y:S01]  /*7b50*/  FMUL.FTZ R11, R3.reuse, R127 ;  /* 0x0000007f030b7220 */ /* 0x040fe20000410000 */
[----:B------:R-:W-:Y:S01]  /*7b60*/  MUFU.EX2 R180, R180 ;  /* 0x000000b400b47308 */ /* 0x000fe20000000800 */
[C---:B------:R-:W-:Y:S03]  /*7b70*/  HMMA.16816.F32 R4, R136.reuse, R12, R4 ;  /* 0x0000000c8804723c */ /* 0x040fe60000001804 */
[----:B------:R-:W-:Y:S02]  /*7b80*/  LDSM.16.MT88.4 R124, [R135+UR4+0x2900] ;  /* 0x00290004877c783b */ /* 0x000fe40008004200 */
[C---:B------:R-:W-:Y:S02]  /*7b90*/  FMUL.FTZ R18, R3.reuse, R118 ;  /* 0x0000007603127220 */ /* 0x040fe40000410000 */
[C---:B------:R-:W-:Y:S01]  /*7ba0*/  FMUL.FTZ R12, R132.reuse, R120 ;  /* 0x00000078840c7220 */ /* 0x040fe20000410000 */
[C---:B------:R-:W-:Y:S01]  /*7bb0*/  HMMA.16816.F32 R8, R136.reuse, R14, R8 ;  /* 0x0000000e8808723c */ /* 0x040fe20000001808 */
[----:B------:R-:W-:Y:S02]  /*7bc0*/  MUFU.EX2 R181, R181 ;  /* 0x000000b500b57308 */ /* 0x000fe40000000800 */
[----:B----4-:R-:W-:Y:S01]  /*7bd0*/  LDSM.16.MT88.4 R144, [R168+0x1900] ;  /* 0x00190000a890783b */ /* 0x010fe20000004200 */
        /* <DEDUP_REMOVED lines=9> */
[C---:B---3--:R-:W-:Y:S01]  /*7c70*/  HMMA.16816.F32 R12, R136.reuse, R20, R12 ;  /* 0x00000014880c723c */ /* 0x048fe2000000180c */
[----:B------:R-:W1:Y:S02]  /*7c80*/  LDSM.16.MT88.4 R120, [R168+0x100] ;  /* 0x00010000a878783b */ /* 0x000e640000004200 */
[C---:B------:R-:W-:Y:S01]  /*7c90*/  FMUL.FTZ R35, R3.reuse, R103 ;  /* 0x0000006703237220 */ /* 0x040fe20000410000 */
[----:B------:R-:W3:Y:S01]  /*7ca0*/  MUFU.EX2 R183, R183 ;  /* 0x000000b700b77308 */ /* 0x000ee20000000800 */
[C---:B------:R-:W-:Y:S02]  /*7cb0*/  FMUL.FTZ R38, R3.reuse, R38 ;  /* 0x0000002603267220 */ /* 0x040fe40000410000 */
[C---:B------:R-:W-:Y:S01]  /*7cc0*/  FMUL.FTZ R20, R132.reuse, R112 ;  /* 0x0000007084147220 */ /* 0x040fe20000410000 */
[C---:B------:R-:W-:Y:S01]  /*7cd0*/  HMMA.16816.F32 R16, R136.reuse, R22, R16 ;  /* 0x000000168810723c */ /* 0x040fe20000001810 */
[----:B------:R-:W-:Y:S03]  /*7ce0*/  LDSM.16.MT88.4 R100, [R134+UR4+0x2100] ;  /* 0x002100048664783b */ /* 0x000fe60008004200 */
        /* <DEDUP_REMOVED lines=8> */
[----:B------:R-:W4:Y:S01]  /*7d70*/  LDSM.16.MT88.4 R112, [R135+UR4+0x2100] ;  /* 0x002100048770783b */ /* 0x000f220008004200 */
[C---:B------:R-:W-:Y:S01]  /*7d80*/  FMUL.FTZ R46, R3.reuse, R46 ;  /* 0x0000002e032e7220 */ /* 0x040fe20000410000 */
[C---:B------:R-:W-:Y:S01]  /*7d90*/  HMMA.16816.F32 R20, R136.reuse, R28, R20 ;  /* 0x0000001c8814723c */ /* 0x040fe20000001814 */
[----:B------:R-:W5:Y:S02]  /*7da0*/  MUFU.EX2 R213, R213 ;  /* 0x000000d500d57308 */ /* 0x000f640000000800 */
[C---:B------:R-:W-:Y:S02]  /*7db0*/  FMUL.FTZ R47, R3.reuse, R47 ;  /* 0x0000002f032f7220 */ /* 0x040fe40000410000 */
[C---:B------:R-:W-:Y:S02]  /*7dc0*/  FMUL.FTZ R48, R132.reuse, R48 ;  /* 0x0000003084307220 */ /* 0x040fe40000410000 */
[C---:B------:R-:W-:Y:S01]  /*7dd0*/  FMUL.FTZ R28, R132.reuse, R104 ;  /* 0x00000068841c7220 */ /* 0x040fe20000410000 */
[C---:B------:R-:W-:Y:S03]  /*7de0*/  HMMA.16816.F32 R24, R136.reuse, R30, R24 ;  /* 0x0000001e8818723c */ /* 0x040fe60000001818 */
[----:B------:R-:W-:Y:S01]  /*7df0*/  MUFU.EX2 R226, R226 ;  /* 0x000000e200e27308 */ /* 0x000fe20000000800 */
[C---:B------:R-:W-:Y:S02]  /*7e00*/  FMUL.FTZ R29, R132.reuse, R105 ;  /* 0x00000069841d7220 */ /* 0x040fe40000410000 */
[C---:B------:R-:W-:Y:S02]  /*7e10*/  FMUL.FTZ R49, R132.reuse, R49 ;  /* 0x0000003184317220 */ /* 0x040fe40000410000 */
[C---:B------:R-:W-:Y:S04]  /*7e20*/  FMUL.FTZ R30, R3.reuse, R106 ;  /* 0x0000006a031e7220 */ /* 0x040fe80000410000 */
[C---:B------:R-:W-:Y:S01]  /*7e30*/  FMUL.FTZ R31, R3.reuse, R107 ;  /* 0x0000006b031f7220 */ /* 0x040fe20000410000 */
[----:B------:R-:W2:Y:S01]  /*7e40*/  MUFU.EX2 R227, R227 ;  /* 0x000000e300e37308 */ /* 0x000ea20000000800 */
[----:B------:R-:W2:Y:S01]  /*7e50*/  LDSM.16.MT88.4 R104, [R133+0x2100] ;  /* 0x002100008568783b */ /* 0x000ea20000004200 */
[C---:B------:R-:W-:Y:S02]  /*7e60*/  FMUL.FTZ R50, R3.reuse, R50 ;  /* 0x0000003203327220 */ /* 0x040fe40000410000 */
[C---:B------:R-:W-:Y:S02]  /*7e70*/  FMUL.FTZ R51, R3.reuse, R51 ;  /* 0x0000003303337220 */ /* 0x040fe40000410000 */
[C---:B-1----:R-:W-:Y:S03]  /*7e80*/  HMMA.16816.F32 R28, R136.reuse, R120, R28 ;  /* 0x00000078881c723c */ /* 0x042fe6000000181c */
        /* <DEDUP_REMOVED lines=8> */
[----:B------:R-:W1:Y:S01]  /*7f10*/  MUFU.EX2 R229, R229 ;  /* 0x000000e500e57308 */ /* 0x000e620000000800 */
[C---:B----4-:R-:W-:Y:S04]  /*7f20*/  HMMA.16816.F32 R36, R136.reuse, R112, R36 ;  /* 0x000000708824723c */ /* 0x050fe80000001824 */
[C---:B------:R-:W-:Y:S02]  /*7f30*/  FMUL.FTZ R57, R132.reuse, R57 ;  /* 0x0000003984397220 */ /* 0x040fe40000410000 */
[C---:B------:R-:W-:Y:S02]  /*7f40*/  FMUL.FTZ R58, R3.reuse, R58 ;  /* 0x0000003a033a7220 */ /* 0x040fe40000410000 */
[C---:B------:R-:W-:Y:S01]  /*7f50*/  HMMA.16816.F32 R40, R136.reuse, R114, R40 ;  /* 0x000000728828723c */ /* 0x040fe20000001828 */
[----:B------:R-:W-:Y:S01]  /*7f60*/  LDSM.16.MT88.4 R112, [R135+UR4+0x900] ;  /* 0x000900048770783b */ /* 0x000fe20008004200 */
[----:B------:R-:W-:Y:S02]  /*7f70*/  MUFU.EX2 R230, R230 ;  /* 0x000000e600e67308 */ /* 0x000fe40000000800 */
[C---:B------:R-:W-:Y:S02]  /*7f80*/  FMUL.FTZ R59, R3.reuse, R59 ;  /* 0x0000003b033b7220 */ /* 0x040fe40000410000 */
[C---:B------:R-:W-:Y:S02]  /*7f90*/  FMUL.FTZ R60, R132.reuse, R60 ;  /* 0x0000003c843c7220 */ /* 0x040fe40000410000 */
[C---:B------:R-:W-:Y:S01]  /*7fa0*/  FMUL.FTZ R61, R132.reuse, R61 ;  /* 0x0000003d843d7220 */ /* 0x040fe20000410000 */
[C---:B--2---:R-:W-:Y:S03]  /*7fb0*/  HMMA.16816.F32 R44, R136.reuse, R104, R44 ;  /* 0x00000068882c723c */ /* 0x044fe6000000182c */
[----:B------:R-:W2:Y:S01]  /*7fc0*/  MUFU.EX2 R231, R231 ;  /* 0x000000e700e77308 */ /* 0x000ea20000000800 */
[C---:B------:R-:W-:Y:S02]  /*7fd0*/  FMUL.FTZ R62, R3.reuse, R62 ;  /* 0x0000003e033e7220 */ /* 0x040fe40000410000 */
[C---:B------:R-:W-:Y:S02]  /*7fe0*/  FMUL.FTZ R63, R3.reuse, R63 ;  /* 0x0000003f033f7220 */ /* 0x040fe40000410000 */
[C---:B------:R-:W-:Y:S01]  /*7ff0*/  FMUL.FTZ R64, R132.reuse, R64 ;  /* 0x0000004084407220 */ /* 0x040fe20000410000 */
[C---:B------:R-:W-:Y:S01]  /*8000*/  HMMA.16816.F32 R48, R136.reuse, R106, R48 ;  /* 0x0000006a8830723c */ /* 0x040fe20000001830 */
[----:B------:R-:W4:Y:S03]  /*8010*/  LDSM.16.MT88.4 R104, [R135+UR4+0x4100] ;  /* 0x004100048768783b */ /* 0x000f260008004200 */
        /* <DEDUP_REMOVED lines=16> */
[----:B------:R-:W2:Y:S01]  /*8120*/  LDSM.16.MT88.4 R108, [R134+UR4+0x4100] ;  /* 0x00410004866c783b */ /* 0x000ea20008004200 */
[----:B------:R-:W1:Y:S02]  /*8130*/  MUFU.EX2 R235, R235 ;  /* 0x000000eb00eb7308 */ /* 0x000e640000000800 */
[C---:B------:R-:W-:Y:S02]  /*8140*/  FMUL.FTZ R73, R132.reuse, R73 ;  /* 0x0000004984497220 */ /* 0x040fe40000410000 */
[C---:B------:R-:W-:Y:S02]  /*8150*/  FMUL.FTZ R74, R3.reuse, R74 ;  /* 0x0000004a034a7220 */ /* 0x040fe40000410000 */
[C---:B------:R-:W-:Y:S01]  /*8160*/  FMUL.FTZ R75, R3.reuse, R75 ;  /* 0x0000004b034b7220 */ /* 0x040fe20000410000 */
[C---:B----4-:R-:W-:Y:S03]  /*8170*/  HMMA.16816.F32 R68, R136.reuse, R104, R68 ;  /* 0x000000688844723c */ /* 0x050fe60000001844 */
[C---:B------:R-:W-:Y:S01]  /*8180*/  FMUL.FTZ R76, R132.reuse, R76 ;  /* 0x0000004c844c7220 */ /* 0x040fe20000410000 */
[----:B------:R-:W-:Y:S01]  /*8190*/  MUFU.EX2 R236, R236 ;  /* 0x000000ec00ec7308 */ /* 0x000fe20000000800 */
[C---:B------:R-:W-:Y:S02]  /*81a0*/  FMUL.FTZ R77, R132.reuse, R77 ;  /* 0x0000004d844d7220 */ /* 0x040fe40000410000 */
[C---:B------:R-:W-:Y:S01]  /*81b0*/  FMUL.FTZ R78, R3.reuse, R78 ;  /* 0x0000004e034e7220 */ /* 0x040fe20000410000 */
[C---:B------:R-:W-:Y:S01]  /*81c0*/  HMMA.16816.F32 R72, R136.reuse, R106, R72 ;  /* 0x0000006a8848723c */ /* 0x040fe20000001848 */
[----:B------:R-:W4:Y:S03]  /*81d0*/  LDSM.16.MT88.4 R104, [R168+0x4100] ;  /* 0x00410000a868783b */ /* 0x000f260000004200 */
[C---:B------:R-:W-:Y:S02]  /*81e0*/  FMUL.FTZ R79, R3.reuse, R79 ;  /* 0x0000004f034f7220 */ /* 0x040fe40000410000 */
[C---:B------:R-:W-:Y:S01]  /*81f0*/  FMUL.FTZ R80, R132.reuse, R80 ;  /* 0x0000005084507220 */ /* 0x040fe20000410000 */
[----:B------:R-:W-:Y:S01]  /*8200*/  MUFU.EX2 R238, R238 ;  /* 0x000000ee00ee7308 */ /* 0x000fe20000000800 */
[C---:B------:R-:W-:Y:S03]  /*8210*/  FMUL.FTZ R81, R132.reuse, R81 ;  /* 0x0000005184517220 */ /* 0x040fe60000410000 */
[C---:B-1----:R-:W-:Y:S03]  /*8220*/  HMMA.16816.F32 R76, R136.reuse, R100, R76 ;  /* 0x00000064884c723c */ /* 0x042fe6000000184c */
[C---:B------:R-:W-:Y:S02]  /*8230*/  FMUL.FTZ R82, R3.reuse, R82 ;  /* 0x0000005203527220 */ /* 0x040fe40000410000 */
[----:B------:R-:W-:Y:S01]  /*8240*/  FMUL.FTZ R83, R3, R83 ;  /* 0x0000005303537220 */ /* 0x000fe20000410000 */
[----:B------:R-:W1:Y:S01]  /*8250*/  MUFU.EX2 R239, R239 ;  /* 0x000000ef00ef7308 */ /* 0x000e620000000800 */
[C---:B------:R-:W-:Y:S01]  /*8260*/  FMUL.FTZ R84, R132.reuse, R84 ;  /* 0x0000005484547220 */ /* 0x040fe20000410000 */
[----:B------:R-:W-:Y:S01]  /*8270*/  F2FP.PACK_AB R100, R179, R178 ;  /* 0x000000b2b364723e */ /* 0x000fe200000000ff */
[C---:B------:R-:W-:Y:S03]  /*8280*/  FMUL.FTZ R85, R132.reuse, R85 ;  /* 0x0000005584557220 */ /* 0x040fe60000410000 */
[C---:B------:R-:W-:Y:S03]  /*8290*/  HMMA.16816.F32 R80, R136.reuse, R102, R80 ;  /* 0x000000668850723c */ /* 0x040fe60000001850 */
[----:B------:R-:W-:Y:S01]  /*82a0*/  FMUL.FTZ R86, R3, R86 ;  /* 0x0000005603567220 */ /* 0x000fe20000410000 */
[----:B---3--:R-:W-:Y:S01]  /*82b0*/  F2FP.PACK_AB R101, R183, R182 ;  /* 0x000000b6b765723e */ /* 0x008fe200000000ff */
[----:B------:R-:W-:Y:S01]  /*82c0*/  FMUL.FTZ R87, R3, R87 ;  /* 0x0000005703577220 */ /* 0x000fe20000410000 */
[----:B------:R-:W3:Y:S01]  /*82d0*/  MUFU.EX2 R240, R240 ;  /* 0x000000f000f07308 */ /* 0x000ee20000000800 */
[C---:B------:R-:W-:Y:S01]  /*82e0*/  FMUL.FTZ R88, R132.reuse, R88 ;  /* 0x0000005884587220 */ /* 0x040fe20000410000 */
[----:B------:R-:W-:Y:S01]  /*82f0*/  F2FP.PACK_AB R102, R181, R180 ;  /* 0x000000b4b566723e */ /* 0x000fe200000000ff */
[C---:B------:R-:W-:Y:S03]  /*8300*/  FMUL.FTZ R89, R132.reuse, R89 ;  /* 0x0000005984597220 */ /* 0x040fe60000410000 */
[C---:B--2---:R-:W-:Y:S03]  /*8310*/  HMMA.16816.F32 R84, R136.reuse, R108, R84 ;  /* 0x0000006c8854723c */ /* 0x044fe60000001854 */
[----:B------:R-:W-:Y:S01]  /*8320*/  FMUL.FTZ R90, R3, R90 ;  /* 0x0000005a035a7220 */ /* 0x000fe20000410000 */
[----:B-----5:R-:W-:Y:S01]  /*8330*/  F2FP.PACK_AB R103, R213, R190 ;  /* 0x000000bed567723e */ /* 0x020fe200000000ff */
[C---:B------:R-:W-:Y:S02]  /*8340*/  FMUL.FTZ R91, R3.reuse, R91 ;  /* 0x0000005b035b7220 */ /* 0x040fe40000410000 */
[C---:B------:R-:W-:Y:S02]  /*8350*/  FMUL.FTZ R92, R132.reuse, R92 ;  /* 0x0000005c845c7220 */ /* 0x040fe40000410000 */
[C---:B------:R-:W-:Y:S03]  /*8360*/  FMUL.FTZ R93, R132.reuse, R93 ;  /* 0x0000005d845d7220 */ /* 0x040fe60000410000 */
[C---:B------:R-:W-:Y:S01]  /*8370*/  HMMA.16816.F32 R88, R136.reuse, R110, R88 ;  /* 0x0000006e8858723c */ /* 0x040fe20000001858 */
[----:B------:R-:W2:Y:S02]  /*8380*/  LDSM.16.MT88.4 R108, [R134+UR4+0x900] ;  /* 0x00090004866c783b */ /* 0x000ea40008004200 */
[C---:B------:R-:W-:Y:S02]  /*8390*/  FMUL.FTZ R94, R3.reuse, R94 ;  /* 0x0000005e035e7220 */ /* 0x040fe40000410000 */
[C---:B------:R-:W-:Y:S02]  /*83a0*/  FMUL.FTZ R95, R3.reuse, R95 ;  /* 0x0000005f035f7220 */ /* 0x040fe40000410000 */
[C---:B------:R-:W-:Y:S02]  /*83b0*/  FMUL.FTZ R96, R132.reuse, R96 ;  /* 0x0000006084607220 */ /* 0x040fe40000410000 */
[C---:B------:R-:W-:Y:S03]  /*83c0*/  FMUL.FTZ R97, R132.reuse, R97 ;  /* 0x0000006184617220 */ /* 0x040fe60000410000 */
[C---:B----4-:R-:W-:Y:S03]  /*83d0*/  HMMA.16816.F32 R92, R136.reuse, R104, R92 ;  /* 0x00000068885c723c */ /* 0x050fe6000000185c */
[C---:B------:R-:W-:Y:S02]  /*83e0*/  FMUL.FTZ R98, R3.reuse, R98 ;  /* 0x0000006203627220 */ /* 0x040fe40000410000 */
[C---:B------:R-:W-:Y:S02]  /*83f0*/  FMUL.FTZ R99, R3.reuse, R99 ;  /* 0x0000006303637220 */ /* 0x040fe40000410000 */
[----:B------:R-:W-:Y:S02]  /*8400*/  FFMA.FTZ R174, R132, R207, R174 ;  /* 0x000000cf84ae7223 */ /* 0x000fe400000100ae */
[----:B------:R-:W-:Y:S03]  /*8410*/  FFMA.FTZ R176, R3, R208, R176 ;  /* 0x000000d003b07223 */ /* 0x000fe600000100b0 */
[----:B------:R-:W-:Y:S01]  /*8420*/  HMMA.16816.F32 R96, R136, R106, R96 ;  /* 0x0000006a8860723c */ /* 0x000fe20000001860 */
[----:B------:R-:W4:Y:S02]  /*8430*/  LDSM.16.MT88.4 R104, [R168+0x2900] ;  /* 0x00290000a868783b */ /* 0x000f240000004200 */
[----:B------:R-:W-:Y:S01]  /*8440*/  IADD3 R3, R225, -0x2, RZ ;  /* 0xfffffffee1037810 */ /* 0x000fe20007ffe0ff */
[----:B------:R-:W-:Y:S02]  /*8450*/  FADD.FTZ R171, R171, R174 ;  /* 0x000000aeabab7221 */ /* 0x000fe40000010000 */
[----:B------:R-:W-:Y:S01]  /*8460*/  FADD.FTZ R173, R173, R176 ;  /* 0x000000b0adad7221 */ /* 0x000fe20000010000 */
[----:B------:R-:W-:Y:S01]  /*8470*/  ISETP.GE.AND P0, PT, R3, R194, PT ;  /* 0x000000c20300720c */ /* 0x000fe20003f06270 */
[C---:B------:R-:W-:Y:S01]  /*8480*/  HMMA.16816.F32 R4, R100.reuse, R112, R4 ;  /* 0x000000706404723c */ /* 0x040fe20000001804 */
[----:B------:R-:W-:Y:S04]  /*8490*/  LDSM.16.MT88.4 R136, [R134+UR4+0x3100] ;  /* 0x003100048688783b */ /* 0x000fe80008004200 */
        /* <DEDUP_REMOVED lines=10> */
[----:B------:R-:W-:Y:S03]  /*8540*/  LDSM.16.MT88.4 R116, [R134+UR4+0x4900] ;  /* 0x004900048674783b */ /* 0x000fe60008004200 */
[----:B------:R-:W-:Y:S02]  /*8550*/  FADD.FTZ R179, R179, R178 ;  /* 0x000000b2b3b37221 */ /* 0x000fe40000010000 */
[----:B------:R-:W-:Y:S02]  /*8560*/  FADD.FTZ R183, R183, R182 ;  /* 0x000000b6b7b77221 */ /* 0x000fe40000010000 */
[C---:B--2---:R-:W-:Y:S04]  /*8570*/  HMMA.16816.F32 R20, R100.reuse, R108, R20 ;  /* 0x0000006c6414723c */ /* 0x044fe80000001814 */
[----:B------:R-:W-:Y:S02]  /*8580*/  FADD.FTZ R180, R180, R179 ;  /* 0x000000b3b4b47221 */ /* 0x000fe40000010000 */
[----:B------:R-:W-:Y:S02]  /*8590*/  FADD.FTZ R190, R190, R183 ;  /* 0x000000b7bebe7221 */ /* 0x000fe40000010000 */
[C---:B------:R-:W-:Y:S01]  /*85a0*/  HMMA.16816.F32 R24, R100.reuse, R110, R24 ;  /* 0x0000006e6418723c */ /* 0x040fe20000001818 */
[----:B------:R-:W2:Y:S03]  /*85b0*/  LDSM.16.MT88.4 R108, [R135+UR4+0x4900] ;  /* 0x00490004876c783b */ /* 0x000ea60008004200 */
[----:B------:R-:W-:Y:S02]  /*85c0*/  FADD.FTZ R181, R181, R180 ;  /* 0x000000b4b5b57221 */ /* 0x000fe40000010000 */
[----:B------:R-:W-:Y:S02]  /*85d0*/  FADD.FTZ R213, R213, R190 ;  /* 0x000000bed5d57221 */ /* 0x000fe40000010000 */
        /* <DEDUP_REMOVED lines=11> */
[----:B------:R-:W-:Y:S07]  /*8690*/  LDSM.16.MT88.4 R140, [R134+UR4+0x1900] ;  /* 0x00190004868c783b */ /* 0x000fee0008004200 */
[C---:B----4-:R-:W-:Y:S08]  /*86a0*/  HMMA.16816.F32 R60, R100.reuse, R104, R60 ;  /* 0x00000068643c723c */ /* 0x050ff0000000183c */
[C---:B------:R-:W-:Y:S01]  /*86b0*/  HMMA.16816.F32 R64, R100.reuse, R106, R64 ;  /* 0x0000006a6440723c */ /* 0x040fe20000001840 */
[----:B------:R-:W4:Y:S07]  /*86c0*/  LDSM.16.MT88.4 R104, [R168+0x4900] ;  /* 0x00490000a868783b */ /* 0x000f2e0000004200 */
[C---:B--2---:R-:W-:Y:S08]  /*86d0*/  HMMA.16816.F32 R68, R100.reuse, R108, R68 ;  /* 0x0000006c6444723c */ /* 0x044ff00000001844 */
[C---:B------:R-:W-:Y:S01]  /*86e0*/  HMMA.16816.F32 R72, R100.reuse, R110, R72 ;  /* 0x0000006e6448723c */ /* 0x040fe20000001848 */
[----:B------:R-:W2:Y:S07]  /*86f0*/  LDSM.16.MT88.4 R108, [R135+UR4+0x1100] ;  /* 0x00110004876c783b */ /* 0x000eae0008004200 */
[C---:B------:R-:W-:Y:S08]  /*8700*/  HMMA.16816.F32 R76, R100.reuse, R112, R76 ;  /* 0x00000070644c723c */ /* 0x040ff0000000184c */
[C---:B------:R-:W-:Y:S01]  /*8710*/  HMMA.16816.F32 R80, R100.reuse, R114, R80 ;  /* 0x000000726450723c */ /* 0x040fe20000001850 */
[----:B------:R-:W5:Y:S07]  /*8720*/  LDSM.16.MT88.4 R112, [R134+UR4+0x1100] ;  /* 0x001100048670783b */ /* 0x000f6e0008004200 */
[C---:B------:R-:W-:Y:S08]  /*8730*/  HMMA.16816.F32 R84, R100.reuse, R116, R84 ;  /* 0x000000746454723c */ /* 0x040ff00000001854 */
[C---:B------:R-:W-:Y:S01]  /*8740*/  HMMA.16816.F32 R88, R100.reuse, R118, R88 ;  /* 0x000000766458723c */ /* 0x040fe20000001858 */
[----:B------:R-:W1:Y:S07]  /*8750*/  LDSM.16.MT88.4 R116, [R135+UR4+0x3100] ;  /* 0x003100048774783b */ /* 0x000e6e0008004200 */
        /* <DEDUP_REMOVED lines=17> */
[----:B------:R-:W2:Y:S07]  /*8870*/  LDSM.16.MT88.4 R108, [R135+UR4+0x5100] ;  /* 0x00510004876c783b */ /* 0x000eae0008004200 */
[C---:B------:R-:W-:Y:S08]  /*8880*/  HMMA.16816.F32 R12, R100.reuse, R120, R12 ;  /* 0x00000078640c723c */ /* 0x040ff0000000180c */
[C---:B------:R-:W-:Y:S08]  /*8890*/  HMMA.16816.F32 R16, R100.reuse, R122, R16 ;  /* 0x0000007a6410723c */ /* 0x040ff00000001810 */
[C---:B-----5:R-:W-:Y:S08]  /*88a0*/  HMMA.16816.F32 R20, R100.reuse, R112, R20 ;  /* 0x000000706414723c */ /* 0x060ff00000001814 */
[C---:B------:R-:W-:Y:S01]  /*88b0*/  HMMA.16816.F32 R24, R100.reuse, R114, R24 ;  /* 0x000000726418723c */ /* 0x040fe20000001818 */
[----:B------:R-:W5:Y:S07]  /*88c0*/  LDSM.16.MT88.4 R112, [R133+0x5100] ;  /* 0x005100008570783b */ /* 0x000f6e0000004200 */
[C---:B------:R-:W-:Y:S08]  /*88d0*/  HMMA.16816.F32 R28, R100.reuse, R124, R28 ;  /* 0x0000007c641c723c */ /* 0x040ff0000000181c */
[C---:B------:R-:W-:Y:S01]  /*88e0*/  HMMA.16816.F32 R32, R100.reuse, R126, R32 ;  /* 0x0000007e6420723c */ /* 0x040fe20000001820 */
[----:B------:R-:W-:Y:S07]  /*88f0*/  LDSM.16.MT88.4 R124, [R135+UR4+0x1900] ;  /* 0x00190004877c783b */ /* 0x000fee0008004200 */
[C---:B-1----:R-:W-:Y:S08]  /*8900*/  HMMA.16816.F32 R36, R100.reuse, R116, R36 ;  /* 0x000000746424723c */ /* 0x042ff00000001824 */
[C---:B------:R-:W-:Y:S01]  /*8910*/  HMMA.16816.F32 R40, R100.reuse, R118, R40 ;  /* 0x000000766428723c */ /* 0x040fe20000001828 */
[----:B------:R-:W1:Y:S07]  /*8920*/  LDSM.16.MT88.4 R116, [R134+UR4+0x5100] ;  /* 0x005100048674783b */ /* 0x000e6e0008004200 */
        /* <DEDUP_REMOVED lines=31> */
[----:B------:R-:W3:Y:S07]  /*8b20*/  LDSM.16.MT88.4 R8, [R134+UR4+0x5900] ;  /* 0x005900048608783b */ /* 0x000eee0008004200 */
        /* <DEDUP_REMOVED lines=23> */
[----:B------:R-:W-:-:S07]  /*8ca0*/  @!P0 BRA `(.L_x_931) ;  /* 0x000003f000008947 */ /* 0x000fce0003800000 */
[----:B------:R-:W-:Y:S01]  /*8cb0*/  ISETP.NE.AND P2, PT, R195, 0x1, PT ;  /* 0x00000001c300780c */ /* 0x000fe20003f45270 */
[----:B------:R-:W-:Y:S01]  /*8cc0*/  IMAD.MOV.U32 R200, RZ, RZ, RZ ;  /* 0x000000ffffc87224 */ /* 0x000fe200078e00ff */
[----:B------:R-:W-:Y:S02]  /*8cd0*/  IADD3 R201, R203, R175, R204 ;  /* 0x000000afcbc97210 */ /* 0x000fe40007ffe0cc */
[----:B------:R-:W-:Y:S02]  /*8ce0*/  IADD3 R11, -R221, 0x10, RZ ;  /* 0x00000010dd0b7810 */ /* 0x000fe40007ffe1ff */
[----:B------:R-:W-:Y:S02]  /*8cf0*/  IADD3 R201, R201, -0x80, RZ ;  /* 0xffffff80c9c97810 */ /* 0x000fe40007ffe0ff */
[----:B------:R-:W-:Y:S02]  /*8d00*/  LOP3.LUT R11, R11, 0xf, RZ, 0xc0, !PT ;  /* 0x0000000f0b0b7812 */ /* 0x000fe400078ec0ff */
[----:B------:R-:W-:Y:S01]  /*8d10*/  IADD3 R8, -R218, 0x10, RZ ;  /* 0x00000010da087810 */ /* 0x000fe20007ffe1ff */
[----:B------:R-:W-:Y:S02]  /*8d20*/  IMAD.MOV.U32 R3, RZ, RZ, R201 ;  /* 0x000000ffff037224 */ /* 0x000fe400078e00c9 */
[----:B------:R-:W-:Y:S01]  /*8d30*/  @P2 IMAD.HI.U32 R6, R201, c[0x0][0x2bc], RZ ;  /* 0x0000af00c9062a27 */ /* 0x000fe200078e00ff */
[----:B------:R-:W-:Y:S04]  /*8d40*/  LOP3.LUT R8, R8, 0xf, RZ, 0xc0, !PT ;  /* 0x0000000f08087812 */ /* 0x000fe800078ec0ff */
        /* <DEDUP_REMOVED lines=21> */
[----:B------:R-:W-:Y:S02]  /*8ea0*/  LEA.HI.X R4, R6, c[0x0][0x1cc], R3, 0x1, P0 ;  /* 0x0000730006047a11 */ /* 0x000fe400000f0c03 */
[----:B------:R-:W1:Y:S01]  /*8eb0*/  SHFL.IDX PT, R6, R18, 0x1, 0x181f ;  /* 0x00381f0012067f89 */ /* 0x000e6200000e0000 */
[----:B------:R-:W-:Y:S03]  /*8ec0*/  LOP3.LUT R7, R7, 0xf, RZ, 0xc0, !PT ;  /* 0x0000000f07077812 */ /* 0x000fe600078ec0ff */
[----:B------:R-:W2:Y:S04]  /*8ed0*/  SHFL.IDX PT, R12, R4, 0x1, 0x181f ;  /* 0x00381f00040c7f89 */ /* 0x000ea800000e0000 */
[----:B------:R-:W3:Y:S04]  /*8ee0*/  SHFL.IDX PT, R3, R18, RZ, 0x181f ;  /* 0x00181fff12037589 */ /* 0x000ee800000e0000 */
[----:B------:R-:W4:Y:S01]  /*8ef0*/  SHFL.IDX PT, R4, R4, RZ, 0x181f ;  /* 0x00181fff04047589 */ /* 0x000f2200000e0000 */
[----:B-1----:R-:W-:Y:S04]  /*8f00*/  IADD3 R10, P1, P0, R11, R6, R222 ;  /* 0x000000060b0a7210 */ /* 0x002fe8000783e0de */
[----:B--2---:R-:W-:Y:S02]  /*8f10*/  IADD3.X R11, RZ, R12, R223, P1, P0 ;  /* 0x0000000cff0b7210 */ /* 0x004fe40000fe04df */
[----:B------:R-:W-:Y:S04]  /*8f20*/  IADD3 R8, P1, P0, R8, R6, R219 ;  /* 0x0000000608087210 */ /* 0x000fe8000783e0db */
[----:B------:R-:W-:Y:S02]  /*8f30*/  IADD3.X R9, RZ, R12, R220, P1, P0 ;  /* 0x0000000cff097210 */ /* 0x000fe40000fe04dc */
[----:B------:R-:W-:Y:S04]  /*8f40*/  IADD3 R6, P1, P0, R7, R6, R216 ;  /* 0x0000000607067210 */ /* 0x000fe8000783e0d8 */
[----:B------:R-:W-:Y:S02]  /*8f50*/  IADD3.X R7, RZ, R12, R217, P1, P0 ;  /* 0x0000000cff077210 */ /* 0x000fe40000fe04d9 */
[C---:B---3--:R-:W-:Y:S05]  /*8f60*/  IADD3 R14, P0, R3.reuse, R222, RZ ;  /* 0x000000de030e7210 */ /* 0x048fea0007f1e0ff */
[C---:B----4-:R-:W-:Y:S01]  /*8f70*/  IMAD.X R15, R4.reuse, 0x1, R223, P0 ;  /* 0x00000001040f7824 */ /* 0x050fe200000e06df */
[C---:B------:R-:W-:Y:S05]  /*8f80*/  IADD3 R12, P0, R3.reuse, R219, RZ ;  /* 0x000000db030c7210 */ /* 0x040fea0007f1e0ff */
[C---:B------:R-:W-:Y:S01]  /*8f90*/  IMAD.X R13, R4.reuse, 0x1, R220, P0 ;  /* 0x00000001040d7824 */ /* 0x040fe200000e06dc */
[----:B------:R-:W-:Y:S01]  /*8fa0*/  IADD3 R16, P0, R3, R216, RZ ;  /* 0x000000d803107210 */ /* 0x000fe20007f1e0ff */
[----:B------:R-:W-:Y:S04]  /*8fb0*/  IMAD.U32 R3, RZ, RZ, UR16 ;  /* 0x00000010ff037e24 */ /* 0x000fe8000f8e00ff */
[----:B------:R-:W-:Y:S02]  /*8fc0*/  IMAD R3, R3, 0x3000, R202 ;  /* 0x0000300003037824 */ /* 0x000fe400078e02ca */
[----:B------:R-:W-:Y:S01]  /*8fd0*/  IMAD.X R17, R4, 0x1, R217, P0 ;  /* 0x0000000104117824 */ /* 0x000fe200000e06d9 */
[----:B------:R-:W-:Y:S01]  /*8fe0*/  ISETP.NE.U32.AND P0, PT, R221, RZ, PT ;  /* 0x000000ffdd00720c */ /* 0x000fe20003f05070 */
[----:B------:R-:W-:Y:S05]  /*8ff0*/  IMAD.SHL.U32 R5, R3, 0x2, RZ ;  /* 0x0000000203057824 */ /* 0x000fea00078e00ff */
[----:B------:R1:W-:Y:S04]  /*9000*/  LDGSTS.E.BYPASS.LTC128B.128 [R5+0xc100], [R14.64], !P5 ;  /* 0x0c1000000e057fae */ /* 0x0003e8000e901d4c */
        /* <DEDUP_REMOVED lines=9> */
.L_x_931:
[----:B------:R-:W0:Y:S01]  /*90a0*/  LDGDEPBAR ;  /* 0x00000000000079af */ /* 0x000e220000000000 */
[----:B------:R-:W-:Y:S01]  /*90b0*/  UIADD3 UR4, UR5, 0x1, URZ ;  /* 0x0000000105047890 */ /* 0x000fe2000fffe03f */
[C---:B------:R-:W-:Y:S01]  /*90c0*/  ISETP.GT.AND P0, PT, R225.reuse, R224, PT ;  /* 0x000000e0e100720c */ /* 0x040fe20003f04270 */
[----:B------:R-:W-:Y:S01]  /*90d0*/  UISETP.GE.AND UP0, UPT, UR5, 0x1, UPT ;  /* 0x000000010500788c */ /* 0x000fe2000bf06270 */
[----:B------:R-:W-:Y:S01]  /*90e0*/  IADD3 R213, R225, -0x1, RZ ;  /* 0xffffffffe1d57810 */ /* 0x000fe20007ffe0ff */
[----:B------:R-:W-:Y:S01]  /*90f0*/  IMAD.MOV.U32 R3, RZ, RZ, R0 ;  /* 0x000000ffff037224 */ /* 0x000fe200078e0000 */
[----:B------:R-:W-:Y:S01]  /*9100*/  MOV R132, R2 ;  /* 0x0000000200847202 */ /* 0x000fe20000000f00 */
[----:B------:R-:W-:Y:S02]  /*9110*/  USEL UR5, UR4, URZ, !UP0 ;  /* 0x0000003f04057287 */ /* 0x000fe4000c000000 */
[----:B------:R-:W-:Y:S06]  /*9120*/  IMAD.MOV.U32 R225, RZ, RZ, R213 ;  /* 0x000000ffffe17224 */ /* 0x000fec00078e00d5 */
[----:B------:R-:W-:-:S05]  /*9130*/  @P0 BRA `(.L_x_932) ;  /* 0xffffc58000000947 */ /* 0x000fca000383ffff */
.L_x_921:
[----:B------:R-:W-:Y:S01]  /*9140*/  ISETP.NE.AND P1, PT, R197, 0x1, PT ;  /* 0x00000001c500780c */ /* 0x000fe20003f25270 */
[----:B------:R-:W-:Y:S01]  /*9150*/  IMAD.MOV.U32 R3, RZ, RZ, 0x1 ;  /* 0x00000001ff037424 */ /* 0x000fe200078e00ff */
[----:B------:R-:W-:-:S02]  /*9160*/  LEA R215, R215, 0x7f, 0x7 ;  /* 0x0000007fd7d77811 */ /* 0x000fc400078e38ff */
[----:B------:R-:W-:Y:S02]  /*9170*/  ISETP.LE.AND P0, PT, R196, c[0x0][0x32c], PT ;  /* 0x0000cb00c4007a0c */ /* 0x000fe40003f03270 */
[----:B------:R-:W-:-:S05]  /*9180*/  IADD3 R3, R3, -c[0x0][0x168], RZ ;  /* 0x80005a0003037a10 */ /* 0x000fca0007ffe0ff */
[----:B------:R-:W-:Y:S02]  /*9190*/  IMAD R214, R214, c[0x0][0x1d0], R3 ;  /* 0x00007400d6d67a24 */ /* 0x000fe400078e0203 */
[----:B------:R-:W-:-:S05]  /*91a0*/  @P1 IMAD.HI.U32 R4, R215, c[0x0][0x2c8], RZ ;  /* 0x0000b200d7041a27 */ /* 0x000fca00078e00ff */
[----:B------:R-:W-:-:S05]  /*91b0*/  @P1 SHF.R.U32.HI R215, RZ, c[0x0][0x2cc], R4 ;  /* 0x0000b300ffd71a19 */ /* 0x000fca0000011604 */
[----:B-1----:R-:W-:-:S05]  /*91c0*/  IMAD.IADD R5, R214, 0x1, R215 ;  /* 0x00000001d6057824 */ /* 0x002fca00078e02d7 */
[----:B------:R-:W-:Y:S01]  /*91d0*/  IADD3 R4, R5, -c[0x0][0x324], RZ ;  /* 0x8000c90005047a10 */ /* 0x000fe20007ffe0ff */
[----:B------:R-:W-:Y:S05]  /*91e0*/  @!P0 BRA `(.L_x_933) ;  /* 0x000000f000008947 */ /* 0x000fea0003800000 */
        /* <DEDUP_REMOVED lines=9> */
.L_x_934:
[----:B------:R-:W-:-:S04]  /*9280*/  MOV R3, c[0x0][0x32c] ;  /* 0x0000cb0000037a02 */ /* 0x000fc80000000f00 */
[----:B------:R-:W-:-:S13]  /*9290*/  ISETP.NE.AND P0, PT, R3, 0x1, PT ;  /* 0x000000010300780c */ /* 0x000fda0003f05270 */
[----:B------:R-:W-:-:S05]  /*92a0*/  @P0 IMAD.HI.U32 R3, R5, c[0x0][0x330], RZ ;  /* 0x0000cc0005030a27 */ /* 0x000fca00078e00ff */
[----:B------:R-:W-:-:S05]  /*92b0*/  @P0 SHF.R.U32.HI R5, RZ, c[0x0][0x334], R3 ;  /* 0x0000cd00ff050a19 */ /* 0x000fca0000011603 */
.L_x_935:
[----:B------:R-:W-:-:S05]  /*92c0*/  IMAD R5, R5, c[0x0][0x32c], RZ ;  /* 0x0000cb0005057a24 */ /* 0x000fca00078e02ff */
[----:B------:R-:W-:-:S04]  /*92d0*/  IMNMX R4, R4, R5, !PT ;  /* 0x0000000504047217 */ /* 0x000fc80007800200 */
.L_x_933:
[----:B------:R-:W-:-:S04]  /*92e0*/  IADD3 R4, R4, 0x3f, RZ ;  /* 0x0000003f04047810 */ /* 0x000fc80007ffe0ff */
[----:B------:R-:W-:-:S04]  /*92f0*/  SHF.R.S32.HI R3, RZ, 0x1f, R4 ;  /* 0x0000001fff037819 */ /* 0x000fc80000011404 */
        /* <DEDUP_REMOVED lines=8> */
[----:B------:R-:W-:Y:S01]  /*9380*/  SHF.R.S32.HI R221, RZ, 0x1f, R210 ;  /* 0x0000001fffdd7819 */ /* 0x000fe200000114d2 */
[----:B------:R-:W-:Y:S01]  /*9390*/  IMAD.MOV.U32 R133, RZ, RZ, R2 ;  /* 0x000000ffff857224 */ /* 0x000fe200078e0002 */
[----:B------:R-:W-:Y:S01]  /*93a0*/  SHF.R.S32.HI R218, RZ, 0x1f, R209 ;  /* 0x0000001fffda7819 */ /* 0x000fe200000114d1 */
[----:B------:R-:W-:Y:S01]  /*93b0*/  IMAD.MOV.U32 R223, RZ, RZ, R213 ;  /* 0x000000ffffdf7224 */ /* 0x000fe200078e00d5 */
[----:B------:R-:W-:Y:S01]  /*93c0*/  SHF.R.S32.HI R215, RZ, 0x1f, R192 ;  /* 0x0000001fffd77819 */ /* 0x000fe200000114c0 */
[----:B------:R-:W-:Y:S01]  /*93d0*/  IMAD.SHL.U32 R220, R210, 0x2, RZ ;  /* 0x00000002d2dc7824 */ /* 0x000fe200078e00ff */
[----:B------:R-:W-:Y:S01]  /*93e0*/  SEL R186, R186, 0xffffffe0, !P0 ;  /* 0xffffffe0baba7807 */ /* 0x000fe20004000000 */
[----:B------:R-:W-:Y:S01]  /*93f0*/  IMAD.SHL.U32 R217, R209, 0x2, RZ ;  /* 0x00000002d1d97824 */ /* 0x000fe200078e00ff */
[----:B------:R-:W-:Y:S01]  /*9400*/  SEL R219, RZ, 0x10, P5 ;  /* 0x00000010ffdb7807 */ /* 0x000fe20002800000 */
[----:B------:R-:W-:Y:S01]  /*9410*/  IMAD.SHL.U32 R214, R192, 0x2, RZ ;  /* 0x00000002c0d67824 */ /* 0x000fe200078e00ff */
[----:B------:R-:W-:-:S02]  /*9420*/  SEL R216, RZ, 0x10, P4 ;  /* 0x00000010ffd87807 */ /* 0x000fc40002000000 */
[----:B------:R-:W-:Y:S02]  /*9430*/  SHF.L.U64.HI R221, R210, 0x1, R221 ;  /* 0x00000001d2dd7819 */ /* 0x000fe400000102dd */
[----:B------:R-:W-:Y:S02]  /*9440*/  SHF.L.U64.HI R218, R209, 0x1, R218 ;  /* 0x00000001d1da7819 */ /* 0x000fe400000102da */
[----:B------:R-:W-:Y:S02]  /*9450*/  SHF.L.U64.HI R215, R192, 0x1, R215 ;  /* 0x00000001c0d77819 */ /* 0x000fe400000102d7 */
.L_x_939:
        /* <DEDUP_REMOVED lines=65> */
.L_x_937:
[C---:B--234-:R-:W-:Y:S01]  /*9870*/  HMMA.16816.F32 R4, R136.reuse, R140, RZ ;  /* 0x0000008c8804723c */ /* 0x05cfe200000018ff */
[----:B------:R-:W-:Y:S01]  /*9880*/  LDSM.16.M88.4 R172, [R132+0xe900] ;  /* 0x00e9000084ac783b */ /* 0x000fe20000000200 */
[----:B------:R-:W-:Y:S02]  /*9890*/  UIADD3 UR18, UR16, 0x1, URZ ;  /* 0x0000000110127890 */ /* 0x000fe4000fffe03f */
[C---:B------:R-:W-:Y:S01]  /*98a0*/  IADD3 R0, R193.reuse, R180, RZ ;  /* 0x000000b4c1007210 */ /* 0x040fe20007ffe0ff */
[----:B------:R-:W-:Y:S01]  /*98b0*/  UISETP.GE.AND UP0, UPT, UR16, 0x1, UPT ;  /* 0x000000011000788c */ /* 0x000fe2000bf06270 */
[----:B------:R-:W-:Y:S02]  /*98c0*/  IADD3 R2, R193, R132, RZ ;  /* 0x00000084c1027210 */ /* 0x000fe40007ffe0ff */
[C---:B------:R-:W-:Y:S01]  /*98d0*/  HMMA.16816.F32 R8, R136.reuse, R142, RZ ;  /* 0x0000008e8808723c */ /* 0x040fe200000018ff */
[----:B------:R-:W-:Y:S01]  /*98e0*/  LDSM.16.M88.4 R140, [R185] ;  /* 0x00000000b98c783b */ /* 0x000fe20000000200 */
[----:B------:R-:W-:Y:S02]  /*98f0*/  USEL UR16, UR18, URZ, !UP0 ;  /* 0x0000003f12107287 */ /* 0x000fe4000c000000 */
[----:B------:R-:W-:Y:S04]  /*9900*/  IADD3 R190, R186, R180, R193 ;  /* 0x000000b4babe7210 */ /* 0x000fe80007ffe0c1 */
[C---:B------:R-:W-:Y:S01]  /*9910*/  HMMA.16816.F32 R12, R136.reuse, R16, RZ ;  /* 0x00000010880c723c */ /* 0x040fe200000018ff */
[----:B------:R-:W2:Y:S07]  /*9920*/  LDSM.16.M88.4 R164, [R0+0xc100] ;  /* 0x00c1000000a4783b */ /* 0x000eae0000000200 */
[C---:B------:R-:W-:Y:S01]  /*9930*/  HMMA.16816.F32 R16, R136.reuse, R18, RZ ;  /* 0x000000128810723c */ /* 0x040fe200000018ff */
[----:B------:R-:W-:Y:S07]  /*9940*/  LDSM.16.M88.4 R168, [R2+0xc100] ;  /* 0x00c1000002a8783b */ /* 0x000fee0000000200 */
[C---:B-1----:R-:W-:Y:S01]  /*9950*/  HMMA.16816.F32 R20, R136.reuse, R24, RZ ;  /* 0x000000188814723c */ /* 0x042fe200000018ff */
[----:B------:R-:W-:Y:S07]  /*9960*/  LDSM.16.M88.4 R176, [R0+0xe100] ;  /* 0x00e1000000b0783b */ /* 0x000fee0000000200 */
[C---:B------:R-:W-:Y:S01]  /*9970*/  HMMA.16816.F32 R24, R136.reuse, R26, RZ ;  /* 0x0000001a8818723c */ /* 0x040fe200000018ff */
[----:B------:R-:W-:Y:S07]  /*9980*/  LDSM.16.M88.4 R180, [R189+UR4+0x10100] ;  /* 0x01010004bdb4783b */ /* 0x000fee0008000200 */
[C---:B------:R-:W-:Y:S01]  /*9990*/  HMMA.16816.F32 R28, R136.reuse, R32, RZ ;  /* 0x00000020881c723c */ /* 0x040fe200000018ff */
[----:B------:R-:W0:Y:S07]  /*99a0*/  LDGDEPBAR ;  /* 0x00000000000079af */ /* 0x000e2e0000000000 */
[----:B------:R-:W-:Y:S01]  /*99b0*/  HMMA.16816.F32 R32, R136, R34, RZ ;  /* 0x000000228820723c */ /* 0x000fe200000018ff */
[----:B------:R-:W1:Y:S07]  /*99c0*/  LDSM.16.M88.4 R136, [R0+0xc900] ;  /* 0x00c900000088783b */ /* 0x000e6e0000000200 */
[C---:B------:R-:W-:Y:S08]  /*99d0*/  HMMA.16816.F32 R4, R144.reuse, R148, R4 ;  /* 0x000000949004723c */ /* 0x040ff00000001804 */
[C---:B------:R-:W-:Y:S01]  /*99e0*/  HMMA.16816.F32 R8, R144.reuse, R150, R8 ;  /* 0x000000969008723c */ /* 0x040fe20000001808 */
[----:B------:R-:W3:Y:S07]  /*99f0*/  LDSM.16.M88.4 R148, [R0+0xd100] ;  /* 0x00d100000094783b */ /* 0x000eee0000000200 */
[C---:B------:R-:W-:Y:S08]  /*9a00*/  HMMA.16816.F32 R12, R144.reuse, R152, R12 ;  /* 0x00000098900c723c */ /* 0x040ff0000000180c */
[C---:B------:R-:W-:Y:S01]  /*9a10*/  HMMA.16816.F32 R16, R144.reuse, R154, R16 ;  /* 0x0000009a9010723c */ /* 0x040fe20000001810 */
[----:B------:R-:W4:Y:S07]  /*9a20*/  LDSM.16.M88.4 R152, [R0+0xd900] ;  /* 0x00d900000098783b */ /* 0x000f2e0000000200 */
[C---:B------:R-:W-:Y:S08]  /*9a30*/  HMMA.16816.F32 R20, R144.reuse, R156, R20 ;  /* 0x0000009c9014723c */ /* 0x040ff00000001814 */
[C---:B------:R-:W-:Y:S01]  /*9a40*/  HMMA.16816.F32 R24, R144.reuse, R158, R24 ;  /* 0x0000009e9018723c */ /* 0x040fe20000001818 */
[----:B------:R-:W5:Y:S07]  /*9a50*/  LDSM.16.M88.4 R156, [R184] ;  /* 0x00000000b89c783b */ /* 0x000f6e0000000200 */
[C---:B------:R-:W-:Y:S08]  /*9a60*/  HMMA.16816.F32 R28, R144.reuse, R160, R28 ;  /* 0x000000a0901c723c */ /* 0x040ff0000000181c */
[----:B------:R-:W-:Y:S01]  /*9a70*/  HMMA.16816.F32 R32, R144, R162, R32 ;  /* 0x000000a29020723c */ /* 0x000fe20000001820 */
[----:B------:R-:W4:Y:S07]  /*9a80*/  LDSM.16.M88.4 R144, [R2+0xc900] ;  /* 0x00c900000290783b */ /* 0x000f2e0000000200 */
[C---:B--2---:R-:W-:Y:S01]  /*9a90*/  HMMA.16816.F32 R4, R140.reuse, R164, R4 ;  /* 0x000000a48c04723c */ /* 0x044fe20000001804 */
[----:B------:R-:W2:Y:S07]  /*9aa0*/  LDSM.16.M88.4 R160, [R2+0xd100] ;  /* 0x00d1000002a0783b */ /* 0x000eae0000000200 */
[C---:B------:R-:W-:Y:S01]  /*9ab0*/  HMMA.16816.F32 R8, R140.reuse, R166, R8 ;  /* 0x000000a68c08723c */ /* 0x040fe20000001808 */
[----:B------:R-:W-:Y:S07]  /*9ac0*/  LDSM.16.M88.4 R164, [R189+UR4+0xf900] ;  /* 0x00f90004bda4783b */ /* 0x000fee0008000200 */
[C---:B-1----:R-:W-:Y:S08]  /*9ad0*/  HMMA.16816.F32 R12, R140.reuse, R136, R12 ;  /* 0x000000888c0c723c */ /* 0x042ff0000000180c */
[C---:B------:R-:W-:Y:S01]  /*9ae0*/  HMMA.16816.F32 R16, R140.reuse, R138, R16 ;  /* 0x0000008a8c10723c */ /* 0x040fe20000001810 */
[----:B------:R-:W1:Y:S07]  /*9af0*/  LDSM.16.M88.4 R136, [R2+0xd900] ;  /* 0x00d900000288783b */ /* 0x000e6e0000000200 */
[C---:B---3--:R-:W-:Y:S08]  /*9b00*/  HMMA.16816.F32 R20, R140.reuse, R148, R20 ;  /* 0x000000948c14723c */ /* 0x048ff00000001814 */
[C---:B------:R-:W-:Y:S01]  /*9b10*/  HMMA.16816.F32 R24, R140.reuse, R150, R24 ;  /* 0x000000968c18723c */ /* 0x040fe20000001818 */
[----:B------:R-:W-:Y:S07]  /*9b20*/  LDSM.16.M88.4 R148, [R189+UR4+0xe100] ;  /* 0x00e10004bd94783b */ /* 0x000fee0008000200 */
[C---:B----4-:R-:W-:Y:S08]  /*9b30*/  HMMA.16816.F32 R28, R140.reuse, R152, R28 ;  /* 0x000000988c1c723c */ /* 0x050ff0000000181c */
[----:B------:R-:W-:Y:S01]  /*9b40*/  HMMA.16816.F32 R32, R140, R154, R32 ;  /* 0x0000009a8c20723c */ /* 0x000fe20000001820 */
[----:B------:R-:W3:Y:S07]  /*9b50*/  LDSM.16.M88.4 R140, [R191+0x4000] ;  /* 0x00400000bf8c783b */ /* 0x000eee0000000200 */
[C---:B-----5:R-:W-:Y:S01]  /*9b60*/  HMMA.16816.F32 R4, R156.reuse, R168, R4 ;  /* 0x000000a89c04723c */ /* 0x060fe20000001804 */
[----:B------:R-:W4:Y:S07]  /*9b70*/  LDSM.16.M88.4 R152, [R189+UR4+0xe900] ;  /* 0x00e90004bd98783b */ /* 0x000f2e0008000200 */
[C---:B------:R-:W-:Y:S01]  /*9b80*/  HMMA.16816.F32 R8, R156.reuse, R170, R8 ;  /* 0x000000aa9c08723c */ /* 0x040fe20000001808 */
[----:B------:R-:W-:Y:S07]  /*9b90*/  LDSM.16.M88.4 R168, [R132+0xe100] ;  /* 0x00e1000084a8783b */ /* 0x000fee0000000200 */
[C---:B------:R-:W-:Y:S08]  /*9ba0*/  HMMA.16816.F32 R12, R156.reuse, R144, R12 ;  /* 0x000000909c0c723c */ /* 0x040ff0000000180c */
        /* <DEDUP_REMOVED lines=95> */
[C---:B------:R-:W-:Y:S04]  /*a1a0*/  HMMA.16816.F32 R16, R172.reuse, R138, R16 ;  /* 0x0000008aac10723c */ /* 0x040fe80000001810 */
[----:B------:R-:W-:Y:S02]  /*a1b0*/  FMUL.FTZ R176, R4, c[0x0][0x320] ;  /* 0x0000c80004b07a20 */ /* 0x000fe40000410000 */
[----:B------:R-:W-:Y:S02]  /*a1c0*/  FMUL.FTZ R238, R5, c[0x0][0x320] ;  /* 0x0000c80005ee7a20 */ /* 0x000fe40000410000 */
[C---:B---3--:R-:W-:Y:S02]  /*a1d0*/  HMMA.16816.F32 R20, R172.reuse, R140, R20 ;  /* 0x0000008cac14723c */ /* 0x048fe40000001814 */
[----:B------:R-:W-:Y:S02]  /*a1e0*/  MUFU.TANH R176, R176 ;  /* 0x000000b000b07308 */ /* 0x000fe40000002400 */
[----:B------:R-:W-:Y:S02]  /*a1f0*/  FMUL.FTZ R9, R9, c[0x0][0x320] ;  /* 0x0000c80009097a20 */ /* 0x000fe40000410000 */
[----:B------:R-:W-:Y:S02]  /*a200*/  FMUL.FTZ R10, R10, c[0x0][0x320] ;  /* 0x0000c8000a0a7a20 */ /* 0x000fe40000410000 */
[C---:B------:R-:W-:Y:S04]  /*a210*/  HMMA.16816.F32 R24, R172.reuse, R142, R24 ;  /* 0x0000008eac18723c */ /* 0x040fe80000001818 */
[----:B------:R-:W-:Y:S01]  /*a220*/  FMUL.FTZ R11, R11, c[0x0][0x320] ;  /* 0x0000c8000b0b7a20 */ /* 0x000fe20000410000 */
[----:B------:R-:W-:Y:S01]  /*a230*/  MUFU.TANH R246, R9 ;  /* 0x0000000900f67308 */ /* 0x000fe20000002400 */
[----:B------:R-:W-:Y:S02]  /*a240*/  FMUL.FTZ R242, R8, c[0x0][0x320] ;  /* 0x0000c80008f27a20 */ /* 0x000fe40000410000 */
[----:B------:R-:W-:Y:S04]  /*a250*/  FMUL.FTZ R170, R6, c[0x0][0x320] ;  /* 0x0000c80006aa7a20 */ /* 0x000fe80000410000 */
[----:B------:R-:W-:Y:S02]  /*a260*/  FMUL.FTZ R17, R17, c[0x0][0x320] ;  /* 0x0000c80011117a20 */ /* 0x000fe40000410000 */
[----:B------:R-:W-:Y:S01]  /*a270*/  FMUL.FTZ R168, R7, c[0x0][0x320] ;  /* 0x0000c80007a87a20 */ /* 0x000fe20000410000 */
[----:B------:R-:W-:Y:S01]  /*a280*/  MUFU.TANH R244, R10 ;  /* 0x0000000a00f47308 */ /* 0x000fe20000002400 */
[----:B------:R-:W-:Y:S02]  /*a290*/  FMUL.FTZ R236, R12, c[0x0][0x320] ;  /* 0x0000c8000cec7a20 */ /* 0x000fe40000410000 */
[----:B------:R-:W-:Y:S02]  /*a2a0*/  FMUL.FTZ R14, R14, c[0x0][0x320] ;  /* 0x0000c8000e0e7a20 */ /* 0x000fe40000410000 */
[----:B------:R-:W-:Y:S02]  /*a2b0*/  FMUL.FTZ R13, R13, c[0x0][0x320] ;  /* 0x0000c8000d0d7a20 */ /* 0x000fe40000410000 */
[----:B------:R-:W-:Y:S02]  /*a2c0*/  FMUL.FTZ R15, R15, c[0x0][0x320] ;  /* 0x0000c8000f0f7a20 */ /* 0x000fe40000410000 */
[----:B------:R-:W-:Y:S01]  /*a2d0*/  FMUL.FTZ R16, R16, c[0x0][0x320] ;  /* 0x0000c80010107a20 */ /* 0x000fe20000410000 */
[----:B------:R1:W-:Y:S01]  /*a2e0*/  MUFU.TANH R240, R11 ;  /* 0x0000000b00f07308 */ /* 0x0003e20000002400 */
[----:B------:R-:W-:Y:S02]  /*a2f0*/  FMUL.FTZ R18, R18, c[0x0][0x320] ;  /* 0x0000c80012127a20 */ /* 0x000fe40000410000 */
[----:B------:R-:W-:Y:S02]  /*a300*/  FMUL.FTZ R20, R20, c[0x0][0x320] ;  /* 0x0000c80014147a20 */ /* 0x000fe40000410000 */
[----:B------:R-:W-:Y:S02]  /*a310*/  FMUL.FTZ R19, R19, c[0x0][0x320] ;  /* 0x0000c80013137a20 */ /* 0x000fe40000410000 */
        /* <DEDUP_REMOVED lines=8> */
[----:B------:R-:W2:Y:S01]  /*a3a0*/  MUFU.TANH R170, R170 ;  /* 0x000000aa00aa7308 */ /* 0x000ea20000002400 */
[----:B-1----:R-:W1:Y:S01]  /*a3b0*/  LDSM.16.M88.4 R8, [R190+0x11900] ;  /* 0x01190000be08783b */ /* 0x002e620000000200 */
[----:B------:R-:W-:Y:S08]  /*a3c0*/  DEPBAR.LE SB0, 0x2 ;  /* 0x000080800000791a */ /* 0x000ff00000000000 */
[----:B------:R2:W-:Y:S01]  /*a3d0*/  MUFU.TANH R182, R17 ;  /* 0x0000001100b67308 */ /* 0x0005e20000002400 */
[----:B------:R-:W-:Y:S01]  /*a3e0*/  BAR.SYNC.DEFER_BLOCKING 0x0 ;  /* 0x0000000000007b1d */ /* 0x000fe20000010000 */
[----:B--2---:R-:W-:Y:S01]  /*a3f0*/  FMNMX.FTZ R17, R170, R3, !PT ;  /* 0x00000003aa117209 */ /* 0x004fe20007810000 */
[C---:B-1----:R-:W-:Y:S07]  /*a400*/  HMMA.16816.F32 R28, R172.reuse, R8, R28 ;  /* 0x00000008ac1c723c */ /* 0x042fee000000181c */
[----:B------:R-:W1:Y:S01]  /*a410*/  MUFU.TANH R168, R168 ;  /* 0x000000a800a87308 */ /* 0x000e620000002400 */
[----:B------:R-:W-:Y:S01]  /*a420*/  FMNMX.FTZ R9, R176, R133, !PT ;  /* 0x00000085b0097209 */ /* 0x000fe20007810000 */
[----:B------:R-:W-:Y:S08]  /*a430*/  HMMA.16816.F32 R32, R172, R10, R32 ;  /* 0x0000000aac20723c */ /* 0x000ff00000001820 */
[----:B------:R-:W2:Y:S01]  /*a440*/  MUFU.TANH R242, R242 ;  /* 0x000000f200f27308 */ /* 0x000ea20000002400 */
[----:B------:R-:W-:Y:S09]  /*a450*/  FMNMX.FTZ R9, R238, R9, !PT ;  /* 0x00000009ee097209 */ /* 0x000ff20007810000 */
[----:B------:R-:W3:Y:S01]  /*a460*/  MUFU.TANH R236, R236 ;  /* 0x000000ec00ec7308 */ /* 0x000ee20000002400 */
[----:B------:R-:W-:Y:S01]  /*a470*/  FMUL.FTZ R28, R28, c[0x0][0x320] ;  /* 0x0000c8001c1c7a20 */ /* 0x000fe20000410000 */
[----:B-1----:R-:W-:Y:S01]  /*a480*/  FMNMX.FTZ R17, R168, R17, !PT ;  /* 0x00000011a8117209 */ /* 0x002fe20007810000 */
[----:B------:R-:W-:Y:S02]  /*a490*/  FMUL.FTZ R29, R29, c[0x0][0x320] ;  /* 0x0000c8001d1d7a20 */ /* 0x000fe40000410000 */
[----:B------:R-:W-:Y:S01]  /*a4a0*/  FMUL.FTZ R30, R30, c[0x0][0x320] ;  /* 0x0000c8001e1e7a20 */ /* 0x000fe20000410000 */
[----:B------:R-:W-:Y:S01]  /*a4b0*/  FMNMX.FTZ R17, R244, R17, !PT ;  /* 0x00000011f4117209 */ /* 0x000fe20007810000 */
[----:B------:R-:W-:Y:S03]  /*a4c0*/  FMUL.FTZ R31, R31, c[0x0][0x320] ;  /* 0x0000c8001f1f7a20 */ /* 0x000fe60000410000 */
[----:B------:R-:W1:Y:S01]  /*a4d0*/  MUFU.TANH R234, R14 ;  /* 0x0000000e00ea7308 */ /* 0x000e620000002400 */
[----:B------:R-:W-:Y:S01]  /*a4e0*/  FMUL.FTZ R32, R32, c[0x0][0x320] ;  /* 0x0000c80020207a20 */ /* 0x000fe20000410000 */
[----:B------:R-:W-:Y:S01]  /*a4f0*/  FMNMX.FTZ R17, R240, R17, !PT ;  /* 0x00000011f0117209 */ /* 0x000fe20007810000 */
[----:B------:R-:W-:Y:S01]  /*a500*/  FMUL.FTZ R33, R33, c[0x0][0x320] ;  /* 0x0000c80021217a20 */ /* 0x000fe20000410000 */
[----:B--2---:R-:W-:Y:S01]  /*a510*/  FMNMX.FTZ R9, R242, R9, !PT ;  /* 0x00000009f2097209 */ /* 0x004fe20007810000 */
[----:B------:R-:W-:Y:S02]  /*a520*/  FMUL.FTZ R34, R34, c[0x0][0x320] ;  /* 0x0000c80022227a20 */ /* 0x000fe40000410000 */
[----:B------:R-:W-:Y:S01]  /*a530*/  FMUL.FTZ R35, R35, c[0x0][0x320] ;  /* 0x0000c80023237a20 */ /* 0x000fe20000410000 */
[----:B------:R-:W-:Y:S02]  /*a540*/  FMNMX.FTZ R9, R246, R9, !PT ;  /* 0x00000009f6097209 */ /* 0x000fe40007810000 */
[----:B------:R-:W2:Y:S02]  /*a550*/  MUFU.TANH R178, R13 ;  /* 0x0000000d00b27308 */ /* 0x000ea40000002400 */
[----:B---3--:R-:W-:Y:S08]  /*a560*/  FMNMX.FTZ R9, R236, R9, !PT ;  /* 0x00000009ec097209 */ /* 0x008ff00007810000 */
[----:B------:R-:W3:Y:S01]  /*a570*/  MUFU.TANH R180, R15 ;  /* 0x0000000f00b47308 */ /* 0x000ee20000002400 */
[----:B-1----:R-:W-:Y:S09]  /*a580*/  FMNMX.FTZ R17, R234, R17, !PT ;  /* 0x00000011ea117209 */ /* 0x002ff20007810000 */
[----:B------:R-:W1:Y:S01]  /*a590*/  MUFU.TANH R232, R16 ;  /* 0x0000001000e87308 */ /* 0x000e620000002400 */
[----:B--2---:R-:W-:Y:S09]  /*a5a0*/  FMNMX.FTZ R9, R178, R9, !PT ;  /* 0x00000009b2097209 */ /* 0x004ff20007810000 */
[----:B------:R-:W2:Y:S01]  /*a5b0*/  MUFU.TANH R230, R18 ;  /* 0x0000001200e67308 */ /* 0x000ea20000002400 */
[----:B---3--:R-:W-:Y:S09]  /*a5c0*/  FMNMX.FTZ R17, R180, R17, !PT ;  /* 0x00000011b4117209 */ /* 0x008ff20007810000 */
[----:B------:R-:W3:Y:S01]  /*a5d0*/  MUFU.TANH R226, R20 ;  /* 0x0000001400e27308 */ /* 0x000ee20000002400 */
[----:B-1----:R-:W-:Y:S04]  /*a5e0*/  FMNMX.FTZ R9, R232, R9, !PT ;  /* 0x00000009e8097209 */ /* 0x002fe80007810000 */
[----:B------:R-:W-:Y:S05]  /*a5f0*/  FMNMX.FTZ R9, R182, R9, !PT ;  /* 0x00000009b6097209 */ /* 0x000fea0007810000 */
[----:B------:R-:W1:Y:S01]  /*a600*/  MUFU.TANH R228, R19 ;  /* 0x0000001300e47308 */ /* 0x000e620000002400 */
[----:B--2---:R-:W-:Y:S09]  /*a610*/  FMNMX.FTZ R17, R230, R17, !PT ;  /* 0x00000011e6117209 */ /* 0x004ff20007810000 */
[----:B------:R-:W2:Y:S01]  /*a620*/  MUFU.TANH R224, R21 ;  /* 0x0000001500e07308 */ /* 0x000ea20000002400 */
[----:B---3--:R-:W-:Y:S09]  /*a630*/  FMNMX.FTZ R9, R226, R9, !PT ;  /* 0x00000009e2097209 */ /* 0x008ff20007810000 */
[----:B------:R-:W3:Y:S01]  /*a640*/  MUFU.TANH R166, R22 ;  /* 0x0000001600a67308 */ /* 0x000ee20000002400 */
[----:B-1----:R-:W-:Y:S09]  /*a650*/  FMNMX.FTZ R17, R228, R17, !PT ;  /* 0x00000011e4117209 */ /* 0x002ff20007810000 */
        /* <DEDUP_REMOVED lines=21> */
[----:B---3--:R-:W-:Y:S01]  /*a7b0*/  FMNMX.FTZ R17, R148, R17, !PT ;  /* 0x0000001194117209 */ /* 0x008fe20007810000 */
[----:B------:R-:W-:Y:S08]  /*a7c0*/  LDSM.16.MT88.4 R28, [R134+UR4+0x100] ;  /* 0x00010004861c783b */ /* 0x000ff00008004200 */
[----:B------:R-:W3:Y:S01]  /*a7d0*/  MUFU.TANH R142, R34 ;  /* 0x00000022008e7308 */ /* 0x000ee20000002400 */
[----:B-1----:R-:W-:Y:S09]  /*a7e0*/  FMNMX.FTZ R0, R146, R9, !PT ;  /* 0x0000000992007209 */ /* 0x002ff20007810000 */
[----:B------:R-:W1:Y:S01]  /*a7f0*/  MUFU.TANH R144, R35 ;  /* 0x0000002300907308 */ /* 0x000e620000002400 */
[----:B--2---:R-:W-:Y:S05]  /*a800*/  FMNMX.FTZ R15, R143, R0, !PT ;  /* 0x000000008f0f7209 */ /* 0x004fea0007810000 */
[----:B------:R-:W2:Y:S01]  /*a810*/  SHFL.BFLY PT, R2, R15, 0x2, 0x1f ;  /* 0x0c401f000f027f89 */ /* 0x000ea200000e0000 */
[----:B---3--:R-:W-:Y:S04]  /*a820*/  FMNMX.FTZ R17, R142, R17, !PT ;  /* 0x000000118e117209 */ /* 0x008fe80007810000 */
[----:B-1----:R-:W-:Y:S02]  /*a830*/  FMNMX.FTZ R13, R144, R17, !PT ;  /* 0x00000011900d7209 */ /* 0x002fe40007810000 */
[----:B------:R-:W-:Y:S03]  /*a840*/  IADD3 R17, R134, UR4, RZ ;  /* 0x0000000486117c10 */ /* 0x000fe6000fffe0ff */
[----:B------:R-:W1:Y:S01]  /*a850*/  SHFL.BFLY PT, R0, R13, 0x2, 0x1f ;  /* 0x0c401f000d007f89 */ /* 0x000e6200000e0000 */
[----:B--2---:R-:W-:Y:S07]  /*a860*/  FMNMX.FTZ R11, R15, R2, !PT ;  /* 0x000000020f0b7209 */ /* 0x004fee0007810000 */
[----:B------:R-:W2:Y:S01]  /*a870*/  SHFL.BFLY PT, R2, R11, 0x1, 0x1f ;  /* 0x0c201f000b027f89 */ /* 0x000ea200000e0000 */
[----:B-1----:R-:W-:Y:S07]  /*a880*/  FMNMX.FTZ R9, R13, R0, !PT ;  /* 0x000000000d097209 */ /* 0x002fee0007810000 */
[----:B------:R-:W-:Y:S01]  /*a890*/  LDSM.16.MT88.4 R12, [R135+UR4+0x100] ;  /* 0x00010004870c783b */ /* 0x000fe20008004200 */
[----:B--2---:R-:W-:Y:S07]  /*a8a0*/  FMNMX.FTZ R2, R11, R2, !PT ;  /* 0x000000020b027209 */ /* 0x004fee0007810000 */
[----:B------:R-:W1:Y:S01]  /*a8b0*/  SHFL.BFLY PT, R0, R9, 0x1, 0x1f ;  /* 0x0c201f0009007f89 */ /* 0x000e6200000e0000 */
[C---:B------:R-:W-:Y:S02]  /*a8c0*/  FADD.FTZ R4, -R2.reuse, R133 ;  /* 0x0000008502047221 */ /* 0x040fe40000010100 */
[----:B------:R-:W-:Y:S02]  /*a8d0*/  FMUL.FTZ R147, R2, c[0x0][0x2d0] ;  /* 0x0000b40002937a20 */ /* 0x000fe40000410000 */
[----:B------:R-:W-:Y:S02]  /*a8e0*/  FMUL.FTZ R132, R4, c[0x0][0x2d0] ;  /* 0x0000b40004847a20 */ /* 0x000fe40000410000 */
[--C-:B------:R-:W-:Y:S02]  /*a8f0*/  FFMA.FTZ R176, R176, c[0x0][0x2d0], -R147.reuse ;  /* 0x0000b400b0b07a23 */ /* 0x100fe40000010893 */
[--C-:B------:R-:W-:Y:S02]  /*a900*/  FFMA.FTZ R175, R238, c[0x0][0x2d0], -R147.reuse ;  /* 0x0000b400eeaf7a23 */ /* 0x100fe40000010893 */
[--C-:B------:R-:W-:Y:S01]  /*a910*/  FFMA.FTZ R173, R242, c[0x0][0x2d0], -R147.reuse ;  /* 0x0000b400f2ad7a23 */ /* 0x100fe20000010893 */
[----:B------:R-:W2:Y:S01]  /*a920*/  MUFU.EX2 R132, R132 ;  /* 0x0000008400847308 */ /* 0x000ea20000000800 */
[--C-:B------:R-:W-:Y:S02]  /*a930*/  FFMA.FTZ R172, R246, c[0x0][0x2d0], -R147.reuse ;  /* 0x0000b400f6ac7a23 */ /* 0x100fe40000010893 */
[--C-:B------:R-:W-:Y:S02]  /*a940*/  FFMA.FTZ R227, R162, c[0x0][0x2d0], -R147.reuse ;  /* 0x0000b400a2e37a23 */ /* 0x100fe40000010893 */
[--C-:B------:R-:W-:Y:S02]  /*a950*/  FFMA.FTZ R231, R154, c[0x0][0x2d0], -R147.reuse ;  /* 0x0000b4009ae77a23 */ /* 0x100fe40000010893 */
[--C-:B------:R-:W-:Y:S01]  /*a960*/  FFMA.FTZ R235, R146, c[0x0][0x2d0], -R147.reuse ;  /* 0x0000b40092eb7a23 */ /* 0x100fe20000010893 */
[----:B-1----:R-:W-:Y:S02]  /*a970*/  FMNMX.FTZ R0, R9, R0, !PT ;  /* 0x0000000009007209 */ /* 0x002fe40007810000 */
[----:B------:R-:W-:Y:S01]  /*a980*/  MUFU.EX2 R176, R176 ;  /* 0x000000b000b07308 */ /* 0x000fe20000000800 */
[----:B------:R-:W-:Y:S01]  /*a990*/  IADD3 R9, R135, UR4, RZ ;  /* 0x0000000487097c10 */ /* 0x000fe2000fffe0ff */
[----:B------:R-:W-:Y:S02]  /*a9a0*/  FFMA.FTZ R177, R236, c[0x0][0x2d0], -R147 ;  /* 0x0000b400ecb17a23 */ /* 0x000fe40000010893 */
[----:B------:R-:W-:Y:S01]  /*a9b0*/  FMUL.FTZ R145, R0, c[0x0][0x2d0] ;  /* 0x0000b40000917a20 */ /* 0x000fe20000410000 */
[----:B------:R-:W-:Y:S01]  /*a9c0*/  IADD3 R133, R188, R9, RZ ;  /* 0x00000009bc857210 */ /* 0x000fe20007ffe0ff */
[----:B------:R-:W-:Y:S02]  /*a9d0*/  FADD.FTZ R4, -R0, R3 ;  /* 0x0000000300047221 */ /* 0x000fe40000010100 */
[--C-:B------:R-:W-:Y:S02]  /*a9e0*/  FFMA.FTZ R174, R170, c[0x0][0x2d0], -R145.reuse ;  /* 0x0000b400aaae7a23 */ /* 0x100fe40000010891 */
[--C-:B------:R-:W-:Y:S01]  /*a9f0*/  FFMA.FTZ R171, R168, c[0x0][0x2d0], -R145.reuse ;  /* 0x0000b400a8ab7a23 */ /* 0x100fe20000010891 */
[----:B------:R-:W1:Y:S01]  /*aa00*/  MUFU.EX2 R175, R175 ;  /* 0x000000af00af7308 */ /* 0x000e620000000800 */
[--C-:B------:R-:W-:Y:S01]  /*aa10*/  FFMA.FTZ R170, R244, c[0x0][0x2d0], -R145.reuse ;  /* 0x0000b400f4aa7a23 */ /* 0x100fe20000010891 */
[----:B------:R-:W3:Y:S01]  /*aa20*/  LDSM.16.MT88.4 R20, [R133+0x100] ;  /* 0x000100008514783b */ /* 0x000ee20000004200 */
[--C-:B------:R-:W-:Y:S01]  /*aa30*/  FFMA.FTZ R169, R240, c[0x0][0x2d0], -R145.reuse ;  /* 0x0000b400f0a97a23 */ /* 0x100fe20000010891 */
[----:B------:R-:W-:Y:S01]  /*aa40*/  IADD3 R168, R188, R17, RZ ;  /* 0x00000011bca87210 */ /* 0x000fe20007ffe0ff */
[----:B------:R-:W-:Y:S02]  /*aa50*/  FMUL.FTZ R3, R4, c[0x0][0x2d0] ;  /* 0x0000b40004037a20 */ /* 0x000fe40000410000 */
[C---:B--2---:R-:W-:Y:S02]  /*aa60*/  FMUL.FTZ R4, R132.reuse, R128 ;  /* 0x0000008084047220 */ /* 0x044fe40000410000 */
[C---:B------:R-:W-:Y:S01]  /*aa70*/  FMUL.FTZ R5, R132.reuse, R129 ;  /* 0x0000008184057220 */ /* 0x040fe20000410000 */
[----:B------:R-:W-:Y:S01]  /*aa80*/  MUFU.EX2 R173, R173 ;  /* 0x000000ad00ad7308 */ /* 0x000fe20000000800 */
[C---:B------:R-:W-:Y:S01]  /*aa90*/  FMUL.FTZ R8, R132.reuse, R124 ;  /* 0x0000007c84087220 */ /* 0x040fe20000410000 */
[----:B------:R-:W-:Y:S01]  /*aaa0*/  LDSM.16.MT88.4 R136, [R133+0x2900] ;  /* 0x002900008588783b */ /* 0x000fe20000004200 */
[C---:B------:R-:W-:Y:S02]  /*aab0*/  FMUL.FTZ R9, R132.reuse, R125 ;  /* 0x0000007d84097220 */ /* 0x040fe40000410000 */
[C---:B------:R-:W-:Y:S02]  /*aac0*/  FMUL.FTZ R16, R132.reuse, R116 ;  /* 0x0000007484107220 */ /* 0x040fe40000410000 */
[C---:B------:R-:W-:Y:S02]  /*aad0*/  FMUL.FTZ R17, R132.reuse, R117 ;  /* 0x0000007584117220 */ /* 0x040fe40000410000 */
[C---:B------:R-:W-:Y:S01]  /*aae0*/  FMUL.FTZ R24, R132.reuse, R108 ;  /* 0x0000006c84187220 */ /* 0x040fe20000410000 */
[----:B------:R-:W2:Y:S01]  /*aaf0*/  MUFU.EX2 R3, R3 ;  /* 0x0000000300037308 */ /* 0x000ea20000000800 */
[C---:B------:R-:W-:Y:S02]  /*ab00*/  FMUL.FTZ R25, R132.reuse, R109 ;  /* 0x0000006d84197220 */ /* 0x040fe40000410000 */
[C---:B------:R-:W-:Y:S01]  /*ab10*/  FMUL.FTZ R32, R132.reuse, R100 ;  /* 0x0000006484207220 */ /* 0x040fe20000410000 */
[----:B-1----:R-:W-:Y:S01]  /*ab20*/  F2FP.PACK_AB R128, R175, R176 ;  /* 0x000000b0af80723e */ /* 0x002fe200000000ff */
[----:B------:R-:W-:Y:S02]  /*ab30*/  FMUL.FTZ R33, R132, R101 ;  /* 0x0000006584217220 */ /* 0x000fe40000410000 */
[--C-:B------:R-:W-:Y:S02]  /*ab40*/  FFMA.FTZ R179, R234, c[0x0][0x2d0], -R145.reuse ;  /* 0x0000b400eab37a23 */ /* 0x100fe40000010891 */
[--C-:B------:R-:W-:Y:S01]  /*ab50*/  FFMA.FTZ R180, R180, c[0x0][0x2d0], -R145.reuse ;  /* 0x0000b400b4b47a23 */ /* 0x100fe20000010891 */
[----:B------:R-:W1:Y:S01]  /*ab60*/  MUFU.EX2 R172, R172 ;  /* 0x000000ac00ac7308 */ /* 0x000e620000000800 */
[--C-:B------:R-:W-:Y:S02]  /*ab70*/  FFMA.FTZ R183, R230, c[0x0][0x2d0], -R145.reuse ;  /* 0x0000b400e6b77a23 */ /* 0x100fe40000010891 */
[--C-:B------:R-:W-:Y:S02]  /*ab80*/  FFMA.FTZ R190, R228, c[0x0][0x2d0], -R145.reuse ;  /* 0x0000b400e4be7a23 */ /* 0x100fe40000010891 */
[----:B------:R-:W-:Y:S02]  /*ab90*/  FFMA.FTZ R225, R166, c[0x0][0x2d0], -R145 ;  /* 0x0000b400a6e17a23 */ /* 0x000fe40000010891 */
[----:B------:R-:W-:Y:S02]  /*aba0*/  FFMA.FTZ R228, R160, c[0x0][0x2d0], -R147 ;  /* 0x0000b400a0e47a23 */ /* 0x000fe40000010893 */
[----:B------:R-:W-:Y:S01]  /*abb0*/  LDSM.16.MT88.4 R160, [R168+0x3900] ;  /* 0x00390000a8a0783b */ /* 0x000fe20000004200 */
[----:B------:R-:W-:Y:S01]  /*abc0*/  MUFU.EX2 R174, R174 ;  /* 0x000000ae00ae7308 */ /* 0x000fe20000000800 */
[--C-:B------:R-:W-:Y:S02]  /*abd0*/  FFMA.FTZ R229, R158, c[0x0][0x2d0], -R145.reuse ;  /* 0x0000b4009ee57a23 */ /* 0x100fe40000010891 */
[--C-:B------:R-:W-:Y:S02]  /*abe0*/  FFMA.FTZ R230, R156, c[0x0][0x2d0], -R145.reuse ;  /* 0x0000b4009ce67a23 */ /* 0x100fe40000010891 */
[C---:B--2---:R-:W-:Y:S02]  /*abf0*/  FMUL.FTZ R6, R3.reuse, R130 ;  /* 0x0000008203067220 */ /* 0x044fe40000410000 */
[C---:B------:R-:W-:Y:S01]  /*ac00*/  FMUL.FTZ R7, R3.reuse, R131 ;  /* 0x0000008303077220 */ /* 0x040fe20000410000 */
[----:B------:R-:W-:Y:S01]  /*ac10*/  LDSM.16.MT88.4 R156, [R134+UR4+0x3900] ;  /* 0x00390004869c783b */ /* 0x000fe20008004200 */
[C---:B------:R-:W-:Y:S01]  /*ac20*/  FMUL.FTZ R10, R3.reuse, R126 ;  /* 0x0000007e030a7220 */ /* 0x040fe20000410000 */
[----:B------:R-:W2:Y:S01]  /*ac30*/  MUFU.EX2 R171, R171 ;  /* 0x000000ab00ab7308 */ /* 0x000ea20000000800 */
[C---:B------:R-:W-:Y:S02]  /*ac40*/  FMUL.FTZ R11, R3.reuse, R127 ;  /* 0x0000007f030b7220 */ /* 0x040fe40000410000 */
[C---:B------:R-:W-:Y:S01]  /*ac50*/  FMUL.FTZ R18, R3.reuse, R118 ;  /* 0x0000007603127220 */ /* 0x040fe20000410000 */
[----:B-1----:R-:W-:Y:S01]  /*ac60*/  F2FP.PACK_AB R130, R172, R173 ;  /* 0x000000adac82723e */ /* 0x002fe200000000ff */
[C---:B------:R-:W-:Y:S01]  /*ac70*/  FMUL.FTZ R19, R3.reuse, R119 ;  /* 0x0000007703137220 */ /* 0x040fe20000410000 */
[----:B------:R-:W-:Y:S01]  /*ac80*/  LDSM.16.MT88.4 R124, [R135+UR4+0x2900] ;  /* 0x00290004877c783b */ /* 0x000fe20008004200 */
[C---:B------:R-:W-:Y:S02]  /*ac90*/  FMUL.FTZ R26, R3.reuse, R110 ;  /* 0x0000006e031a7220 */ /* 0x040fe40000410000 */
[C---:B------:R-:W-:Y:S01]  /*aca0*/  FMUL.FTZ R27, R3.reuse, R111 ;  /* 0x0000006f031b7220 */ /* 0x040fe20000410000 */
[----:B------:R-:W-:Y:S01]  /*acb0*/  MUFU.EX2 R170, R170 ;  /* 0x000000aa00aa7308 */ /* 0x000fe20000000800 */
[C---:B------:R-:W-:Y:S02]  /*acc0*/  FMUL.FTZ R34, R3.reuse, R102 ;  /* 0x0000006603227220 */ /* 0x040fe40000410000 */
[----:B------:R-:W-:Y:S01]  /*acd0*/  FMUL.FTZ R35, R3, R103 ;  /* 0x0000006703237220 */ /* 0x000fe20000410000 */
[----:B------:R-:W-:Y:S01]  /*ace0*/  LDSM.16.MT88.4 R108, [R168+0x2100] ;  /* 0x00210000a86c783b */ /* 0x000fe20000004200 */
[--C-:B------:R-:W-:Y:S02]  /*acf0*/  FFMA.FTZ R233, R150, c[0x0][0x2d0], -R145.reuse ;  /* 0x0000b40096e97a23 */ /* 0x100fe40000010891 */
[--C-:B------:R-:W-:Y:S02]  /*ad00*/  FFMA.FTZ R234, R148, c[0x0][0x2d0], -R145.reuse ;  /* 0x0000b40094ea7a23 */ /* 0x100fe40000010891 */
[--C-:B------:R-:W-:Y:S01]  /*ad10*/  FFMA.FTZ R237, R142, c[0x0][0x2d0], -R145.reuse ;  /* 0x0000b4008eed7a23 */ /* 0x100fe20000010891 */
[----:B------:R-:W1:Y:S01]  /*ad20*/  MUFU.EX2 R169, R169 ;  /* 0x000000a900a97308 */ /* 0x000e620000000800 */
[----:B------:R-:W-:Y:S01]  /*ad30*/  FFMA.FTZ R238, R144, c[0x0][0x2d0], -R145 ;  /* 0x0000b40090ee7a23 */ /* 0x000fe20000010891 */
[----:B------:R-:W-:Y:S01]  /*ad40*/  LDSM.16.MT88.4 R100, [R134+UR4+0x2100] ;  /* 0x002100048664783b */ /* 0x000fe20008004200 */
[C---:B------:R-:W-:Y:S01]  /*ad50*/  FMUL.FTZ R36, R132.reuse, R36 ;  /* 0x0000002484247220 */ /* 0x040fe20000410000 */
[----:B--2---:R-:W-:Y:S01]  /*ad60*/  F2FP.PACK_AB R129, R171, R174 ;  /* 0x000000aeab81723e */ /* 0x004fe200000000ff */
[C---:B------:R-:W-:Y:S02]  /*ad70*/  FMUL.FTZ R37, R132.reuse, R37 ;  /* 0x0000002584257220 */ /* 0x040fe40000410000 */
[C---:B------:R-:W-:Y:S02]  /*ad80*/  FMUL.FTZ R38, R3.reuse, R38 ;  /* 0x0000002603267220 */ /* 0x040fe40000410000 */
[C---:B------:R-:W-:Y:S01]  /*ad90*/  FMUL.FTZ R39, R3.reuse, R39 ;  /* 0x0000002703277220 */ /* 0x040fe20000410000 */
[----:B------:R-:W-:Y:S01]  /*ada0*/  LDSM.16.MT88.4 R116, [R134+UR4+0x900] ;  /* 0x000900048674783b */ /* 0x000fe20008004200 */
[C---:B------:R-:W-:Y:S01]  /*adb0*/  FMUL.FTZ R40, R132.reuse, R40 ;  /* 0x0000002884287220 */ /* 0x040fe20000410000 */
[----:B------:R-:W-:Y:S01]  /*adc0*/  MUFU.EX2 R177, R177 ;  /* 0x000000b100b17308 */ /* 0x000fe20000000800 */
[C---:B------:R-:W-:Y:S02]  /*add0*/  FMUL.FTZ R41, R132.reuse, R41 ;  /* 0x0000002984297220 */ /* 0x040fe40000410000 */
[C---:B------:R-:W-:Y:S02]  /*ade0*/  FMUL.FTZ R42, R3.reuse, R42 ;  /* 0x0000002a032a7220 */ /* 0x040fe40000410000 */
[C---:B------:R-:W-:Y:S01]  /*adf0*/  FMUL.FTZ R43, R3.reuse, R43 ;  /* 0x0000002b032b7220 */ /* 0x040fe20000410000 */
[----:B------:R-:W-:Y:S01]  /*ae00*/  LDSM.16.MT88.4 R148, [R135+UR4+0x3900] ;  /* 0x003900048794783b */ /* 0x000fe20008004200 */
[C---:B------:R-:W-:Y:S02]  /*ae10*/  FMUL.FTZ R44, R132.reuse, R44 ;  /* 0x0000002c842c7220 */ /* 0x040fe40000410000 */
[C---:B------:R-:W-:Y:S01]  /*ae20*/  FMUL.FTZ R45, R132.reuse, R45 ;  /* 0x0000002d842d7220 */ /* 0x040fe20000410000 */
[----:B------:R-:W-:Y:S01]  /*ae30*/  MUFU.EX2 R179, R179 ;  /* 0x000000b300b37308 */ /* 0x000fe20000000800 */
[----:B------:R-:W-:Y:S01]  /*ae40*/  FMUL.FTZ R46, R3, R46 ;  /* 0x0000002e032e7220 */ /* 0x000fe20000410000 */
        /* <DEDUP_REMOVED lines=15> */
[----:B------:R-:W4:Y:S01]  /*af40*/  LDSM.16.MT88.4 R120, [R168+0x100] ;  /* 0x00010000a878783b */ /* 0x000f220000004200 */
[C---:B------:R-:W-:Y:S02]  /*af50*/  FMUL.FTZ R52, R132.reuse, R52 ;  /* 0x0000003484347220 */ /* 0x040fe40000410000 */
[C---:B------:R-:W-:Y:S02]  /*af60*/  FMUL.FTZ R53, R132.reuse, R53 ;  /* 0x0000003584357220 */ /* 0x040fe40000410000 */
[C---:B---3--:R-:W-:Y:S03]  /*af70*/  HMMA.16816.F32 R12, R128.reuse, R20, R12 ;  /* 0x00000014800c723c */ /* 0x048fe6000000180c */
        /* <DEDUP_REMOVED lines=10> */
[----:B------:R-:W3:Y:S01]  /*b020*/  LDSM.16.MT88.4 R112, [R135+UR4+0x2100] ;  /* 0x002100048770783b */ /* 0x000ee20008004200 */
        /* <DEDUP_REMOVED lines=14> */
[----:B------:R-:W5:Y:S01]  /*b110*/  LDSM.16.MT88.4 R104, [R133+0x2100] ;  /* 0x002100008568783b */ /* 0x000f620000004200 */
[C---:B------:R-:W-:Y:S02]  /*b120*/  FMUL.FTZ R62, R3.reuse, R62 ;  /* 0x0000003e033e7220 */ /* 0x040fe40000410000 */
[C---:B------:R-:W-:Y:S02]  /*b130*/  FMUL.FTZ R63, R3.reuse, R63 ;  /* 0x0000003f033f7220 */ /* 0x040fe40000410000 */
[C---:B----4-:R-:W-:Y:S02]  /*b140*/  HMMA.16816.F32 R28, R128.reuse, R120, R28 ;  /* 0x00000078801c723c */ /* 0x050fe4000000181c */
        /* <DEDUP_REMOVED lines=14> */
[----:B------:R-:W-:Y:S03]  /*b230*/  LDSM.16.MT88.4 R112, [R135+UR4+0x900] ;  /* 0x000900048770783b */ /* 0x000fe60008004200 */
[C---:B------:R-:W-:Y:S02]  /*b240*/  FMUL.FTZ R71, R3.reuse, R71 ;  /* 0x0000004703477220 */ /* 0x040fe40000410000 */
[C---:B------:R-:W-:Y:S02]  /*b250*/  FMUL.FTZ R72, R132.reuse, R72 ;  /* 0x0000004884487220 */ /* 0x040fe40000410000 */
[C---:B------:R-:W-:Y:S01]  /*b260*/  FMUL.FTZ R73, R132.reuse, R73 ;  /* 0x0000004984497220 */ /* 0x040fe20000410000 */
[----:B------:R-:W-:Y:S01]  /*b270*/  MUFU.EX2 R235, R235 ;  /* 0x000000eb00eb7308 */ /* 0x000fe20000000800 */
[C---:B-----5:R-:W-:Y:S03]  /*b280*/  HMMA.16816.F32 R44, R128.reuse, R104, R44 ;  /* 0x00000068802c723c */ /* 0x060fe6000000182c */
[C---:B------:R-:W-:Y:S02]  /*b290*/  FMUL.FTZ R74, R3.reuse, R74 ;  /* 0x0000004a034a7220 */ /* 0x040fe40000410000 */
[C---:B------:R-:W-:Y:S02]  /*b2a0*/  FMUL.FTZ R75, R3.reuse, R75 ;  /* 0x0000004b034b7220 */ /* 0x040fe40000410000 */
[C---:B------:R-:W-:Y:S01]  /*b2b0*/  FMUL.FTZ R76, R132.reuse, R76 ;  /* 0x0000004c844c7220 */ /* 0x040fe20000410000 */
[C---:B------:R-:W-:Y:S01]  /*b2c0*/  HMMA.16816.F32 R48, R128.reuse, R106, R48 ;  /* 0x0000006a8030723c */ /* 0x040fe20000001830 */
[----:B------:R-:W3:Y:S01]  /*b2d0*/  LDSM.16.MT88.4 R104, [R135+UR4+0x4100] ;  /* 0x004100048768783b */ /* 0x000ee20008004200 */
        /* <DEDUP_REMOVED lines=8> */
[----:B------:R-:W4:Y:S03]  /*b360*/  LDSM.16.MT88.4 R100, [R133+0x4100] ;  /* 0x004100008564783b */ /* 0x000f260000004200 */
[C---:B------:R-:W-:Y:S02]  /*b370*/  FMUL.FTZ R81, R132.reuse, R81 ;  /* 0x0000005184517220 */ /* 0x040fe40000410000 */
[C---:B------:R-:W-:Y:S02]  /*b380*/  FMUL.FTZ R82, R3.reuse, R82 ;  /* 0x0000005203527220 */ /* 0x040fe40000410000 */
[C---:B------:R-:W-:Y:S04]  /*b390*/  HMMA.16816.F32 R60, R128.reuse, R108, R60 ;  /* 0x0000006c803c723c */ /* 0x040fe8000000183c */
[C---:B------:R-:W-:Y:S02]  /*b3a0*/  FMUL.FTZ R83, R3.reuse, R83 ;  /* 0x0000005303537220 */ /* 0x040fe40000410000 */
[C---:B------:R-:W-:Y:S02]  /*b3b0*/  FMUL.FTZ R84, R132.reuse, R84 ;  /* 0x0000005484547220 */ /* 0x040fe40000410000 */
[C---:B------:R-:W-:Y:S01]  /*b3c0*/  HMMA.16816.F32 R64, R128.reuse, R110, R64 ;  /* 0x0000006e8040723c */ /* 0x040fe20000001840 */
[----:B------:R-:W5:Y:S03]  /*b3d0*/  LDSM.16.MT88.4 R108, [R134+UR4+0x4100] ;  /* 0x00410004866c783b */ /* 0x000f660008004200 */
[----:B------:R-:W-:Y:S02]  /*b3e0*/  FMUL.FTZ R85, R132, R85 ;  /* 0x0000005584557220 */ /* 0x000fe40000410000 */
[C---:B------:R-:W-:Y:S02]  /*b3f0*/  FMUL.FTZ R86, R3.reuse, R86 ;  /* 0x0000005603567220 */ /* 0x040fe40000410000 */
[C---:B------:R-:W-:Y:S01]  /*b400*/  FMUL.FTZ R87, R3.reuse, R87 ;  /* 0x0000005703577220 */ /* 0x040fe20000410000 */
[C---:B---3--:R-:W-:Y:S03]  /*b410*/  HMMA.16816.F32 R68, R128.reuse, R104, R68 ;  /* 0x000000688044723c */ /* 0x048fe60000001844 */
[--C-:B------:R-:W-:Y:S02]  /*b420*/  FFMA.FTZ R178, R178, c[0x0][0x2d0], -R147.reuse ;  /* 0x0000b400b2b27a23 */ /* 0x100fe40000010893 */
[--C-:B------:R-:W-:Y:S02]  /*b430*/  FFMA.FTZ R181, R232, c[0x0][0x2d0], -R147.reuse ;  /* 0x0000b400e8b57a23 */ /* 0x100fe40000010893 */
[--C-:B------:R-:W-:Y:S01]  /*b440*/  FFMA.FTZ R232, R152, c[0x0][0x2d0], -R147.reuse ;  /* 0x0000b40098e87a23 */ /* 0x100fe20000010893 */
[C---:B------:R-:W-:Y:S01]  /*b450*/  HMMA.16816.F32 R72, R128.reuse, R106, R72 ;  /* 0x0000006a8048723c */ /* 0x040fe20000001848 */
[----:B------:R-:W3:Y:S01]  /*b460*/  LDSM.16.MT88.4 R104, [R168+0x4100] ;  /* 0x00410000a868783b */ /* 0x000ee20000004200 */
[----:B------:R-:W5:Y:S02]  /*b470*/  MUFU.EX2 R178, R178 ;  /* 0x000000b200b27308 */ /* 0x000f640000000800 */
[--C-:B------:R-:W-:Y:S02]  /*b480*/  FFMA.FTZ R182, R182, c[0x0][0x2d0], -R147.reuse ;  /* 0x0000b400b6b67a23 */ /* 0x100fe40000010893 */
[C---:B------:R-:W-:Y:S02]  /*b490*/  FMUL.FTZ R88, R132.reuse, R88 ;  /* 0x0000005884587220 */ /* 0x040fe40000410000 */
[C---:B----4-:R-:W-:Y:S01]  /*b4a0*/  HMMA.16816.F32 R76, R128.reuse, R100, R76 ;  /* 0x00000064804c723c */ /* 0x050fe2000000184c */
[----:B------:R-:W-:Y:S03]  /*b4b0*/  LDSM.16.MT88.4 R152, [R133+0x3900] ;  /* 0x003900008598783b */ /* 0x000fe60000004200 */
[----:B------:R-:W-:Y:S01]  /*b4c0*/  FMUL.FTZ R89, R132, R89 ;  /* 0x0000005984597220 */ /* 0x000fe20000410000 */
[----:B------:R-:W-:Y:S01]  /*b4d0*/  MUFU.EX2 R181, R181 ;  /* 0x000000b500b57308 */ /* 0x000fe20000000800 */
[C---:B------:R-:W-:Y:S01]  /*b4e0*/  FMUL.FTZ R90, R3.reuse, R90 ;  /* 0x0000005a035a7220 */ /* 0x040fe20000410000 */
[----:B-1----:R-:W-:Y:S01]  /*b4f0*/  F2FP.PACK_AB R101, R180, R179 ;  /* 0x000000b3b465723e */ /* 0x002fe200000000ff */
[C---:B------:R-:W-:Y:S04]  /*b500*/  HMMA.16816.F32 R80, R128.reuse, R102, R80 ;  /* 0x000000668050723c */ /* 0x040fe80000001850 */
[C---:B------:R-:W-:Y:S02]  /*b510*/  FMUL.FTZ R91, R3.reuse, R91 ;  /* 0x0000005b035b7220 */ /* 0x040fe40000410000 */
[----:B------:R-:W-:Y:S01]  /*b520*/  FMUL.FTZ R92, R132, R92 ;  /* 0x0000005c845c7220 */ /* 0x000fe20000410000 */
[----:B--2---:R-:W-:Y:S01]  /*b530*/  F2FP.PACK_AB R103, R190, R183 ;  /* 0x000000b7be67723e */ /* 0x004fe200000000ff */
[C---:B-----5:R-:W-:Y:S01]  /*b540*/  HMMA.16816.F32 R84, R128.reuse, R108, R84 ;  /* 0x0000006c8054723c */ /* 0x060fe20000001854 */
[----:B------:R-:W1:Y:S03]  /*b550*/  MUFU.EX2 R182, R182 ;  /* 0x000000b600b67308 */ /* 0x000e660000000800 */
[----:B------:R-:W-:Y:S01]  /*b560*/  FMUL.FTZ R93, R132, R93 ;  /* 0x0000005d845d7220 */ /* 0x000fe20000410000 */
[----:B------:R-:W-:Y:S01]  /*b570*/  F2FP.PACK_AB R100, R178, R177 ;  /* 0x000000b1b264723e */ /* 0x000fe200000000ff */
[C---:B------:R-:W-:Y:S02]  /*b580*/  FMUL.FTZ R94, R3.reuse, R94 ;  /* 0x0000005e035e7220 */ /* 0x040fe40000410000 */
[C---:B------:R-:W-:Y:S01]  /*b590*/  HMMA.16816.F32 R88, R128.reuse, R110, R88 ;  /* 0x0000006e8058723c */ /* 0x040fe20000001858 */
[----:B------:R-:W2:Y:S02]  /*b5a0*/  LDSM.16.MT88.4 R108, [R133+0x900] ;  /* 0x00090000856c783b */ /* 0x000ea40000004200 */
[----:B------:R-:W-:Y:S01]  /*b5b0*/  MUFU.EX2 R232, R232 ;  /* 0x000000e800e87308 */ /* 0x000fe20000000800 */
[C---:B------:R-:W-:Y:S02]  /*b5c0*/  FMUL.FTZ R95, R3.reuse, R95 ;  /* 0x0000005f035f7220 */ /* 0x040fe40000410000 */
[C---:B------:R-:W-:Y:S02]  /*b5d0*/  FMUL.FTZ R96, R132.reuse, R96 ;  /* 0x0000006084607220 */ /* 0x040fe40000410000 */
[----:B------:R-:W-:Y:S03]  /*b5e0*/  FMUL.FTZ R97, R132, R97 ;  /* 0x0000006184617220 */ /* 0x000fe60000410000 */
[C---:B---3--:R-:W-:Y:S03]  /*b5f0*/  HMMA.16816.F32 R92, R128.reuse, R104, R92 ;  /* 0x00000068805c723c */ /* 0x048fe6000000185c */
[C---:B------:R-:W-:Y:S02]  /*b600*/  FMUL.FTZ R98, R3.reuse, R98 ;  /* 0x0000006203627220 */ /* 0x040fe40000410000 */
[----:B------:R-:W-:Y:S01]  /*b610*/  FMUL.FTZ R99, R3, R99 ;  /* 0x0000006303637220 */ /* 0x000fe20000410000 */
[----:B-1----:R-:W-:Y:S01]  /*b620*/  F2FP.PACK_AB R102, R182, R181 ;  /* 0x000000b5b666723e */ /* 0x002fe200000000ff */
[----:B------:R-:W-:Y:S02]  /*b630*/  FFMA.FTZ R213, R226, c[0x0][0x2d0], -R147 ;  /* 0x0000b400e2d57a23 */ /* 0x000fe40000010893 */
[----:B------:R-:W-:Y:S02]  /*b640*/  FFMA.FTZ R226, R164, c[0x0][0x2d0], -R145 ;  /* 0x0000b400a4e27a23 */ /* 0x000fe40000010891 */
[----:B------:R-:W-:Y:S01]  /*b650*/  LDSM.16.MT88.4 R164, [R135+UR4+0x5900] ;  /* 0x0059000487a4783b */ /* 0x000fe20008004200 */
[----:B------:R-:W-:Y:S01]  /*b660*/  HMMA.16816.F32 R96, R128, R106, R96 ;  /* 0x0000006a8060723c */ /* 0x000fe20000001860 */
[----:B------:R-:W-:Y:S02]  /*b670*/  MUFU.EX2 R213, R213 ;  /* 0x000000d500d57308 */ /* 0x000fe40000000800 */
[--C-:B------:R-:W-:Y:S02]  /*b680*/  FFMA.FTZ R224, R224, c[0x0][0x2d0], -R147.reuse ;  /* 0x0000b400e0e07a23 */ /* 0x100fe40000010893 */
[----:B------:R-:W-:Y:S02]  /*b690*/  FFMA.FTZ R147, R143, c[0x0][0x2d0], -R147 ;  /* 0x0000b4008f937a23 */ /* 0x000fe40000010893 */
[----:B------:R-:W1:Y:S01]  /*b6a0*/  LDSM.16.MT88.4 R104, [R134+UR4+0x2900] ;  /* 0x002900048668783b */ /* 0x000e620008004200 */
[C---:B------:R-:W-:Y:S03]  /*b6b0*/  HMMA.16816.F32 R4, R100.reuse, R112, R4 ;  /* 0x000000706404723c */ /* 0x040fe60000001804 */
[----:B------:R3:W-:Y:S02]  /*b6c0*/  MUFU.EX2 R236, R147 ;  /* 0x0000009300ec7308 */ /* 0x0007e40000000800 */
[----:B------:R-:W-:Y:S02]  /*b6d0*/  FFMA.FTZ R176, R132, R207, R176 ;  /* 0x000000cf84b07223 */ /* 0x000fe400000100b0 */
[----:B------:R-:W-:Y:S01]  /*b6e0*/  LDSM.16.MT88.4 R128, [R135+UR4+0x3100] ;  /* 0x003100048780783b */ /* 0x000fe20008004200 */
[C---:B------:R-:W-:Y:S04]  /*b6f0*/  HMMA.16816.F32 R8, R100.reuse, R114, R8 ;  /* 0x000000726408723c */ /* 0x040fe80000001808 */
[----:B------:R-:W-:Y:S01]  /*b700*/  FFMA.FTZ R174, R3, R208, R174 ;  /* 0x000000d003ae7223 */ /* 0x000fe200000100ae */
[----:B------:R-:W4:Y:S01]  /*b710*/  MUFU.EX2 R224, R224 ;  /* 0x000000e000e07308 */ /* 0x000f220000000800 */
[----:B------:R-:W-:Y:S01]  /*b720*/  IADD3 R3, R223, -0x2, RZ ;  /* 0xfffffffedf037810 */ /* 0x000fe20007ffe0ff */
[----:B------:R-:W-:Y:S01]  /*b730*/  LDSM.16.MT88.4 R112, [R135+UR4+0x4900] ;  /* 0x004900048770783b */ /* 0x000fe20008004200 */
[C---:B--2---:R-:W-:Y:S03]  /*b740*/  HMMA.16816.F32 R12, R100.reuse, R108, R12 ;  /* 0x0000006c640c723c */ /* 0x044fe6000000180c */
[----:B------:R-:W-:Y:S01]  /*b750*/  ISETP.GE.AND P0, PT, R3, R194, PT ;  /* 0x000000c20300720c */ /* 0x000fe20003f06270 */
[----:B------:R-:W-:Y:S02]  /*b760*/  FADD.FTZ R176, R175, R176 ;  /* 0x000000b0afb07221 */ /* 0x000fe40000010000 */
[----:B------:R-:W-:Y:S01]  /*b770*/  FADD.FTZ R171, R171, R174 ;  /* 0x000000aeabab7221 */ /* 0x000fe20000010000 */
[----:B------:R-:W-:Y:S01]  /*b780*/  LDSM.16.MT88.4 R140, [R134+UR4+0x1900] ;  /* 0x00190004868c783b */ /* 0x000fe20008004200 */
[C---:B------:R-:W-:Y:S01]  /*b790*/  HMMA.16816.F32 R16, R100.reuse, R110, R16 ;  /* 0x0000006e6410723c */ /* 0x040fe20000001810 */
[----:B------:R-:W2:Y:S03]  /*b7a0*/  MUFU.EX2 R226, R226 ;  /* 0x000000e200e27308 */ /* 0x000ea60000000800 */
[----:B------:R-:W-:Y:S02]  /*b7b0*/  FADD.FTZ R173, R173, R176 ;  /* 0x000000b0adad7221 */ /* 0x000fe40000010000 */
[----:B------:R-:W-:Y:S01]  /*b7c0*/  FADD.FTZ R170, R170, R171 ;  /* 0x000000abaaaa7221 */ /* 0x000fe20000010000 */
[----:B------:R-:W5:Y:S01]  /*b7d0*/  LDSM.16.MT88.4 R108, [R168+0x2900] ;  /* 0x00290000a86c783b */ /* 0x000f620000004200 */
[C---:B------:R-:W-:Y:S04]  /*b7e0*/  HMMA.16816.F32 R20, R100.reuse, R116, R20 ;  /* 0x000000746414723c */ /* 0x040fe80000001814 */
[----:B------:R-:W-:Y:S02]  /*b7f0*/  FADD.FTZ R172, R172, R173 ;  /* 0x000000adacac7221 */ /* 0x000fe40000010000 */
[----:B------:R-:W-:Y:S01]  /*b800*/  FADD.FTZ R170, R169, R170 ;  /* 0x000000aaa9aa7221 */ /* 0x000fe20000010000 */
[----:B---3--:R-:W-:Y:S01]  /*b810*/  LDSM.16.MT88.4 R144, [R168+0x1900] ;  /* 0x00190000a890783b */ /* 0x008fe20000004200 */
[C---:B------:R-:W-:Y:S04]  /*b820*/  HMMA.16816.F32 R24, R100.reuse, R118, R24 ;  /* 0x000000766418723c */ /* 0x040fe80000001818 */
[----:B------:R-:W-:Y:S02]  /*b830*/  FADD.FTZ R177, R177, R172 ;  /* 0x000000acb1b17221 */ /* 0x000fe40000010000 */
[----:B------:R-:W-:Y:S01]  /*b840*/  FADD.FTZ R179, R179, R170 ;  /* 0x000000aab3b37221 */ /* 0x000fe20000010000 */
[----:B------:R-:W3:Y:S01]  /*b850*/  LDSM.16.MT88.4 R116, [R133+0x4900] ;  /* 0x004900008574783b */ /* 0x000ee20000004200 */
[C---:B------:R-:W-:Y:S04]  /*b860*/  HMMA.16816.F32 R28, R100.reuse, R120, R28 ;  /* 0x00000078641c723c */ /* 0x040fe8000000181c */
[----:B------:R-:W-:Y:S02]  /*b870*/  FADD.FTZ R178, R178, R177 ;  /* 0x000000b1b2b27221 */ /* 0x000fe40000010000 */
[----:B------:R-:W-:Y:S02]  /*b880*/  FADD.FTZ R180, R180, R179 ;  /* 0x000000b3b4b47221 */ /* 0x000fe40000010000 */
[C---:B------:R-:W-:Y:S01]  /*b890*/  HMMA.16816.F32 R32, R100.reuse, R122, R32 ;  /* 0x0000007a6420723c */ /* 0x040fe20000001820 */
[----:B------:R-:W-:Y:S03]  /*b8a0*/  LDSM.16.MT88.4 R120, [R134+UR4+0x1100] ;  /* 0x001100048678783b */ /* 0x000fe60008004200 */
[----:B------:R-:W-:Y:S02]  /*b8b0*/  FADD.FTZ R181, R181, R178 ;  /* 0x000000b2b5b57221 */ /* 0x000fe40000010000 */
[----:B------:R-:W-:Y:S02]  /*b8c0*/  FADD.FTZ R183, R183, R180 ;  /* 0x000000b4b7b77221 */ /* 0x000fe40000010000 */
[C---:B------:R-:W-:Y:S04]  /*b8d0*/  HMMA.16816.F32 R36, R100.reuse, R124, R36 ;  /* 0x0000007c6424723c */ /* 0x040fe80000001824 */
[----:B------:R-:W-:Y:S02]  /*b8e0*/  FADD.FTZ R182, R182, R181 ;  /* 0x000000b5b6b67221 */ /* 0x000fe40000010000 */
[----:B------:R-:W-:Y:S02]  /*b8f0*/  FADD.FTZ R190, R190, R183 ;  /* 0x000000b7bebe7221 */ /* 0x000fe40000010000 */
[C---:B------:R-:W-:Y:S01]  /*b900*/  HMMA.16816.F32 R40, R100.reuse, R126, R40 ;  /* 0x0000007e6428723c */ /* 0x040fe20000001828 */
[----:B------:R-:W-:Y:S07]  /*b910*/  LDSM.16.MT88.4 R124, [R168+0x1100] ;  /* 0x00110000a87c783b */ /* 0x000fee0000004200 */
[C---:B------:R-:W-:Y:S08]  /*b920*/  HMMA.16816.F32 R44, R100.reuse, R136, R44 ;  /* 0x00000088642c723c */ /* 0x040ff0000000182c */
[C---:B------:R-:W-:Y:S01]  /*b930*/  HMMA.16816.F32 R48, R100.reuse, R138, R48 ;  /* 0x0000008a6430723c */ /* 0x040fe20000001830 */
[----:B------:R-:W-:Y:S07]  /*b940*/  LDSM.16.MT88.4 R136, [R134+UR4+0x3100] ;  /* 0x003100048688783b */ /* 0x000fee0008004200 */
[C---:B-1----:R-:W-:Y:S08]  /*b950*/  HMMA.16816.F32 R52, R100.reuse, R104, R52 ;  /* 0x000000686434723c */ /* 0x042ff00000001834 */
[C---:B------:R-:W-:Y:S01]  /*b960*/  HMMA.16816.F32 R56, R100.reuse, R106, R56 ;  /* 0x0000006a6438723c */ /* 0x040fe20000001838 */
[----:B------:R-:W1:Y:S07]  /*b970*/  LDSM.16.MT88.4 R104, [R134+UR4+0x4900] ;  /* 0x004900048668783b */ /* 0x000e6e0008004200 */
[C---:B-----5:R-:W-:Y:S08]  /*b980*/  HMMA.16816.F32 R60, R100.reuse, R108, R60 ;  /* 0x0000006c643c723c */ /* 0x060ff0000000183c */
[C---:B------:R-:W-:Y:S01]  /*b990*/  HMMA.16816.F32 R64, R100.reuse, R110, R64 ;  /* 0x0000006e6440723c */ /* 0x040fe20000001840 */
[----:B------:R-:W5:Y:S07]  /*b9a0*/  LDSM.16.MT88.4 R108, [R168+0x4900] ;  /* 0x00490000a86c783b */ /* 0x000f6e0000004200 */
[C---:B------:R-:W-:Y:S08]  /*b9b0*/  HMMA.16816.F32 R68, R100.reuse, R112, R68 ;  /* 0x000000706444723c */ /* 0x040ff00000001844 */
[C---:B------:R-:W-:Y:S01]  /*b9c0*/  HMMA.16816.F32 R72, R100.reuse, R114, R72 ;  /* 0x000000726448723c */ /* 0x040fe20000001848 */
[----:B------:R-:W2:Y:S07]  /*b9d0*/  LDSM.16.MT88.4 R112, [R135+UR4+0x1100] ;  /* 0x001100048770783b */ /* 0x000eae0008004200 */
[C---:B---3--:R-:W-:Y:S08]  /*b9e0*/  HMMA.16816.F32 R76, R100.reuse, R116, R76 ;  /* 0x00000074644c723c */ /* 0x048ff0000000184c */
[C---:B------:R-:W-:Y:S01]  /*b9f0*/  HMMA.16816.F32 R80, R100.reuse, R118, R80 ;  /* 0x000000766450723c */ /* 0x040fe20000001850 */
[----:B------:R-:W3:Y:S07]  /*ba00*/  LDSM.16.MT88.4 R116, [R133+0x1100] ;  /* 0x001100008574783b */ /* 0x000eee0000004200 */
[C---:B-1----:R-:W-:Y:S08]  /*ba10*/  HMMA.16816.F32 R84, R100.reuse, R104, R84 ;  /* 0x000000686454723c */ /* 0x042ff00000001854 */
[C---:B------:R-:W-:Y:S01]  /*ba20*/  HMMA.16816.F32 R88, R100.reuse, R106, R88 ;  /* 0x0000006a6458723c */ /* 0x040fe20000001858 */
[----:B------:R-:W1:Y:S07]  /*ba30*/  LDSM.16.MT88.4 R104, [R133+0x3100] ;  /* 0x003100008568783b */ /* 0x000e6e0000004200 */
[C---:B-----5:R-:W-:Y:S08]  /*ba40*/  HMMA.16816.F32 R92, R100.reuse, R108, R92 ;  /* 0x0000006c645c723c */ /* 0x060ff0000000185c */
[----:B------:R-:W-:Y:S01]  /*ba50*/  HMMA.16816.F32 R96, R100, R110, R96 ;  /* 0x0000006e6460723c */ /* 0x000fe20000001860 */
[----:B------:R-:W5:Y:S06]  /*ba60*/  LDSM.16.MT88.4 R108, [R168+0x3100] ;  /* 0x00310000a86c783b */ /* 0x000f6c0000004200 */
[----:B----4-:R-:W-:Y:S01]  /*ba70*/  F2FP.PACK_AB R100, R224, R213 ;  /* 0x000000d5e064723e */ /* 0x010fe200000000ff */
[----:B------:R-:W-:Y:S01]  /*ba80*/  FADD.FTZ R213, R213, R182 ;  /* 0x000000b6d5d57221 */ /* 0x000fe20000010000 */
[----:B--2---:R-:W-:Y:S03]  /*ba90*/  F2FP.PACK_AB R101, R226, R225 ;  /* 0x000000e1e265723e */ /* 0x004fe600000000ff */
[----:B------:R-:W-:Y:S01]  /*baa0*/  F2FP.PACK_AB R102, R228, R227 ;  /* 0x000000e3e466723e */ /* 0x000fe200000000ff */
[----:B------:R-:W-:Y:S01]  /*bab0*/  FADD.FTZ R225, R225, R190 ;  /* 0x000000bee1e17221 */ /* 0x000fe20000010000 */
[----:B------:R-:W-:Y:S01]  /*bac0*/  F2FP.PACK_AB R103, R230, R229 ;  /* 0x000000e5e667723e */ /* 0x000fe200000000ff */
[----:B------:R-:W-:Y:S02]  /*bad0*/  FADD.FTZ R224, R224, R213 ;  /* 0x000000d5e0e07221 */ /* 0x000fe40000010000 */
[----:B------:R-:W-:Y:S02]  /*bae0*/  FADD.FTZ R226, R226, R225 ;  /* 0x000000e1e2e27221 */ /* 0x000fe40000010000 */
[----:B------:R-:W-:Y:S02]  /*baf0*/  FADD.FTZ R227, R227, R224 ;  /* 0x000000e0e3e37221 */ /* 0x000fe40000010000 */
[C---:B------:R-:W-:Y:S03]  /*bb00*/  HMMA.16816.F32 R4, R100.reuse, R112, R4 ;  /* 0x000000706404723c */ /* 0x040fe60000001804 */
[----:B------:R-:W-:Y:S02]  /*bb10*/  FADD.FTZ R229, R229, R226 ;  /* 0x000000e2e5e57221 */ /* 0x000fe40000010000 */
[----:B------:R-:W-:Y:S02]  /*bb20*/  FADD.FTZ R228, R228, R227 ;  /* 0x000000e3e4e47221 */ /* 0x000fe40000010000 */
[----:B------:R-:W-:Y:S01]  /*bb30*/  FADD.FTZ R230, R230, R229 ;  /* 0x000000e5e6e67221 */ /* 0x000fe20000010000 */
[C---:B------:R-:W-:Y:S01]  /*bb40*/  HMMA.16816.F32 R8, R100.reuse, R114, R8 ;  /* 0x000000726408723c */ /* 0x040fe20000001808 */
[----:B------:R-:W2:Y:S07]  /*bb50*/  LDSM.16.MT88.4 R112, [R135+UR4+0x5100] ;  /* 0x005100048770783b */ /* 0x000eae0008004200 */
[C---:B---3--:R-:W-:Y:S08]  /*bb60*/  HMMA.16816.F32 R12, R100.reuse, R116, R12 ;  /* 0x00000074640c723c */ /* 0x048ff0000000180c */
[C---:B------:R-:W-:Y:S01]  /*bb70*/  HMMA.16816.F32 R16, R100.reuse, R118, R16 ;  /* 0x000000766410723c */ /* 0x040fe20000001810 */
[----:B------:R-:W-:Y:S07]  /*bb80*/  LDSM.16.MT88.4 R116, [R134+UR4+0x5100] ;  /* 0x005100048674783b */ /* 0x000fee0008004200 */
[C---:B------:R-:W-:Y:S08]  /*bb90*/  HMMA.16816.F32 R20, R100.reuse, R120, R20 ;  /* 0x000000786414723c */ /* 0x040ff00000001814 */
[C---:B------:R-:W-:Y:S08]  /*bba0*/  HMMA.16816.F32 R24, R100.reuse, R122, R24 ;  /* 0x0000007a6418723c */ /* 0x040ff00000001818 */
[C---:B------:R-:W-:Y:S08]  /*bbb0*/  HMMA.16816.F32 R28, R100.reuse, R124, R28 ;  /* 0x0000007c641c723c */ /* 0x040ff0000000181c */
[C---:B------:R-:W-:Y:S01]  /*bbc0*/  HMMA.16816.F32 R32, R100.reuse, R126, R32 ;  /* 0x0000007e6420723c */ /* 0x040fe20000001820 */
[----:B------:R-:W-:Y:S07]  /*bbd0*/  LDSM.16.MT88.4 R124, [R135+UR4+0x1900] ;  /* 0x00190004877c783b */ /* 0x000fee0008004200 */
[C---:B------:R-:W-:Y:S08]  /*bbe0*/  HMMA.16816.F32 R36, R100.reuse, R128, R36 ;  /* 0x000000806424723c */ /* 0x040ff00000001824 */
[C---:B------:R-:W-:Y:S08]  /*bbf0*/  HMMA.16816.F32 R40, R100.reuse, R130, R40 ;  /* 0x000000826428723c */ /* 0x040ff00000001828 */
[C---:B-1----:R-:W-:Y:S08]  /*bc00*/  HMMA.16816.F32 R44, R100.reuse, R104, R44 ;  /* 0x00000068642c723c */ /* 0x042ff0000000182c */
[C---:B------:R-:W-:Y:S01]  /*bc10*/  HMMA.16816.F32 R48, R100.reuse, R106, R48 ;  /* 0x0000006a6430723c */ /* 0x040fe20000001830 */
[----:B------:R-:W1:Y:S07]  /*bc20*/  LDSM.16.MT88.4 R104, [R133+0x5100] ;  /* 0x005100008568783b */ /* 0x000e6e0000004200 */
[C---:B------:R-:W-:Y:S07]  /*bc30*/  HMMA.16816.F32 R52, R100.reuse, R136, R52 ;  /* 0x000000886434723c */ /* 0x040fee0000001834 */
[----:B------:R-:W-:Y:S01]  /*bc40*/  F2FP.PACK_AB R136, R232, R231 ;  /* 0x000000e7e888723e */ /* 0x000fe200000000ff */
[C---:B------:R-:W-:Y:S04]  /*bc50*/  HMMA.16816.F32 R56, R100.reuse, R138, R56 ;  /* 0x0000008a6438723c */ /* 0x040fe80000001838 */
[----:B------:R-:W-:Y:S01]  /*bc60*/  F2FP.PACK_AB R137, R234, R233 ;  /* 0x000000e9ea89723e */ /* 0x000fe200000000ff */
[----:B------:R-:W-:Y:S02]  /*bc70*/  FADD.FTZ R231, R231, R228 ;  /* 0x000000e4e7e77221 */ /* 0x000fe40000010000 */
[----:B------:R-:W-:Y:S01]  /*bc80*/  F2FP.PACK_AB R138, R236, R235 ;  /* 0x000000ebec8a723e */ /* 0x000fe200000000ff */
[C---:B-----5:R-:W-:Y:S04]  /*bc90*/  HMMA.16816.F32 R60, R100.reuse, R108, R60 ;  /* 0x0000006c643c723c */ /* 0x060fe8000000183c */
[----:B------:R-:W-:Y:S01]  /*bca0*/  F2FP.PACK_AB R139, R238, R237 ;  /* 0x000000edee8b723e */ /* 0x000fe200000000ff */
        /* <DEDUP_REMOVED lines=9> */
[C---:B------:R-:W-:Y:S04]  /*bd40*/  HMMA.16816.F32 R72, R100.reuse, R114, R72 ;  /* 0x000000726448723c */ /* 0x040fe80000001848 */
[----:B------:R-:W-:Y:S04]  /*bd50*/  FADD.FTZ R208, R238, R237 ;  /* 0x000000edeed07221 */ /* 0x000fe80000010000 */
[C---:B-1----:R-:W-:Y:S08]  /*bd60*/  HMMA.16816.F32 R76, R100.reuse, R104, R76 ;  /* 0x00000068644c723c */ /* 0x042ff0000000184c */
[C---:B------:R-:W-:Y:S01]  /*bd70*/  HMMA.16816.F32 R80, R100.reuse, R106, R80 ;  /* 0x0000006a6450723c */ /* 0x040fe20000001850 */
[----:B------:R-:W1:Y:S07]  /*bd80*/  LDSM.16.MT88.4 R104, [R133+0x1900] ;  /* 0x001900008568783b */ /* 0x000e6e0000004200 */
[C---:B------:R-:W-:Y:S08]  /*bd90*/  HMMA.16816.F32 R84, R100.reuse, R116, R84 ;  /* 0x000000746454723c */ /* 0x040ff00000001854 */
[C---:B------:R-:W-:Y:S08]  /*bda0*/  HMMA.16816.F32 R88, R100.reuse, R118, R88 ;  /* 0x000000766458723c */ /* 0x040ff00000001858 */
[C---:B---3--:R-:W-:Y:S08]  /*bdb0*/  HMMA.16816.F32 R92, R100.reuse, R108, R92 ;  /* 0x0000006c645c723c */ /* 0x048ff0000000185c */
[----:B------:R-:W-:Y:S08]  /*bdc0*/  HMMA.16816.F32 R96, R100, R110, R96 ;  /* 0x0000006e6460723c */ /* 0x000ff00000001860 */
[C---:B------:R-:W-:Y:S08]  /*bdd0*/  HMMA.16816.F32 R128, R136.reuse, R124, R4 ;  /* 0x0000007c8880723c */ /* 0x040ff00000001804 */
[C---:B------:R-:W-:Y:S01]  /*bde0*/  HMMA.16816.F32 R124, R136.reuse, R126, R8 ;  /* 0x0000007e887c723c */ /* 0x040fe20000001808 */
[----:B------:R-:W2:Y:S07]  /*bdf0*/  LDSM.16.MT88.4 R8, [R133+0x5900] ;  /* 0x005900008508783b */ /* 0x000eae0000004200 */
[C---:B-1----:R-:W-:Y:S01]  /*be00*/  HMMA.16816.F32 R120, R136.reuse, R104, R12 ;  /* 0x000000688878723c */ /* 0x042fe2000000180c */
[----:B------:R-:W1:Y:S07]  /*be10*/  LDSM.16.MT88.4 R12, [R134+UR4+0x5900] ;  /* 0x00590004860c783b */ /* 0x000e6e0008004200 */
[C---:B------:R-:W-:Y:S01]  /*be20*/  HMMA.16816.F32 R116, R136.reuse, R106, R16 ;  /* 0x0000006a8874723c */ /* 0x040fe20000001810 */
[----:B------:R-:W3:Y:S07]  /*be30*/  LDSM.16.MT88.4 R16, [R168+0x5900] ;  /* 0x00590000a810783b */ /* 0x000eee0000004200 */
        /* <DEDUP_REMOVED lines=20> */
[----:B------:R-:W-:-:S07]  /*bf80*/  @!P0 BRA `(.L_x_938) ;  /* 0x000003f000008947 */ /* 0x000fce0003800000 */
[----:B------:R-:W-:Y:S01]  /*bf90*/  ISETP.NE.AND P1, PT, R195, 0x1, PT ;  /* 0x00000001c300780c */ /* 0x000fe20003f25270 */
[----:B------:R-:W-:Y:S01]  /*bfa0*/  IMAD R6, R223, 0x40, R204 ;  /* 0x00000040df067824 */ /* 0x000fe200078e02cc */
[----:B------:R-:W-:Y:S01]  /*bfb0*/  IADD3 R11, -R219, 0x10, RZ ;  /* 0x00000010db0b7810 */ /* 0x000fe20007ffe1ff */
[----:B------:R-:W-:Y:S01]  /*bfc0*/  IMAD.MOV.U32 R200, RZ, RZ, RZ ;  /* 0x000000ffffc87224 */ /* 0x000fe200078e00ff */
[----:B------:R-:W-:Y:S02]  /*bfd0*/  IADD3 R8, -R216, 0x10, RZ ;  /* 0x00000010d8087810 */ /* 0x000fe40007ffe1ff */
[----:B------:R-:W-:Y:S02]  /*bfe0*/  IADD3 R201, R6, -0x80, R203 ;  /* 0xffffff8006c97810 */ /* 0x000fe40007ffe0cb */
[----:B------:R-:W-:Y:S02]  /*bff0*/  LOP3.LUT R11, R11, 0xf, RZ, 0xc0, !PT ;  /* 0x0000000f0b0b7812 */ /* 0x000fe400078ec0ff */
[----:B------:R-:W-:Y:S01]  /*c000*/  LOP3.LUT R8, R8, 0xf, RZ, 0xc0, !PT ;  /* 0x0000000f08087812 */ /* 0x000fe200078ec0ff */
        /* <DEDUP_REMOVED lines=55> */
.L_x_938:
        /* <DEDUP_REMOVED lines=10> */
.L_x_936:
[----:B------:R-:W-:-:S13]  /*c420*/  ISETP.GE.AND P0, PT, R213, R194, PT ;  /* 0x000000c2d500720c */ /* 0x000fda0003f06270 */
[----:B------:R-:W-:Y:S05]  /*c430*/  @!P0 BRA `(.L_x_940) ;  /* 0x00003a2000008947 */ /* 0x000fea0003800000 */
[----:B------:R-:W-:Y:S01]  /*c440*/  IMAD.MOV.U32 R3, RZ, RZ, R0 ;  /* 0x000000ffff037224 */ /* 0x000fe200078e0000 */
[----:B------:R-:W-:Y:S01]  /*c450*/  SHF.R.S32.HI R193, RZ, 0x1f, R210 ;  /* 0x0000001fffc17819 */ /* 0x000fe200000114d2 */
[----:B------:R-:W-:Y:S01]  /*c460*/  IMAD.MOV.U32 R190, RZ, RZ, 0x40 ;  /* 0x00000040ffbe7424 */ /* 0x000fe200078e00ff */
[----:B------:R-:W-:Y:S01]  /*c470*/  SHF.R.S32.HI R0, RZ, 0x1f, R209 ;  /* 0x0000001fff007819 */ /* 0x000fe200000114d1 */
[----:B------:R-:W-:Y:S01]  /*c480*/  IMAD.SHL.U32 R212, R209, 0x2, RZ ;  /* 0x00000002d1d47824 */ /* 0x000fe200078e00ff */
[----:B------:R-:W-:Y:S01]  /*c490*/  LOP3.LUT P0, RZ, R211, 0x4, RZ, 0xc0, !PT ;  /* 0x00000004d3ff7812 */ /* 0x000fe2000780c0ff */
[C---:B------:R-:W-:Y:S01]  /*c4a0*/  IMAD.SHL.U32 R211, R210.reuse, 0x2, RZ ;  /* 0x00000002d2d37824 */ /* 0x040fe200078e00ff */
[----:B-1----:R-:W-:Y:S01]  /*c4b0*/  SHF.R.S32.HI R5, RZ, 0x1f, R192 ;  /* 0x0000001fff057819 */ /* 0x002fe200000114c0 */
[----:B------:R-:W-:Y:S01]  /*c4c0*/  IMAD.MOV.U32 R132, RZ, RZ, R2 ;  /* 0x000000ffff847224 */ /* 0x000fe200078e0002 */
[----:B------:R-:W-:Y:S01]  /*c4d0*/  SHF.L.U64.HI R193, R210, 0x1, R193 ;  /* 0x00000001d2c17819 */ /* 0x000fe200000102c1 */
[----:B------:R-:W-:Y:S01]  /*c4e0*/  IMAD.SHL.U32 R214, R192, 0x2, RZ ;  /* 0x00000002c0d67824 */ /* 0x000fe200078e00ff */
[----:B------:R-:W-:-:S02]  /*c4f0*/  SHF.L.U64.HI R210, R209, 0x1, R0 ;  /* 0x00000001d1d27819 */ /* 0x000fc40000010200 */
[----:B------:R-:W-:Y:S02]  /*c500*/  SEL R190, R190, 0xffffffc0, !P0 ;  /* 0xffffffc0bebe7807 */ /* 0x000fe40004000000 */
[----:B------:R-:W-:Y:S02]  /*c510*/  SHF.L.U64.HI R209, R192, 0x1, R5 ;  /* 0x00000001c0d17819 */ /* 0x000fe40000010205 */
.L_x_951:
        /* <DEDUP_REMOVED lines=19> */
[----:B------:R-:W-:Y:S03]  /*c650*/  SHF.R.S32.HI R5, RZ, 0x1f, R200 ;  /* 0x0000001fff057819 */ /* 0x000fe600000114c8 */
[----:B------:R-:W-:Y:S02]  /*c660*/  IMAD R9, R9, c[0x0][0x208], RZ ;  /* 0x0000820009097a24 */ /* 0x000fe400078e02ff */
[----:B------:R-:W-:Y:S02]  /*c670*/  IMAD R5, R5, c[0x0][0x218], RZ ;  /* 0x0000860005057a24 */ /* 0x000fe400078e02ff */
        /* <DEDUP_REMOVED lines=8> */
[----:B------:R-:W5:Y:S04]  /*c700*/  SHFL.IDX PT, R11, R4, RZ, 0x181f ;  /* 0x00181fff040b7589 */ /* 0x000f6800000e0000 */
[----:B------:R-:W4:Y:S04]  /*c710*/  SHFL.IDX PT, R0, R2, RZ, 0x181f ;  /* 0x00181fff02007589 */ /* 0x000f2800000e0000 */
[----:B------:R-:W3:Y:S01]  /*c720*/  SHFL.IDX PT, R5, R4, 0x1, 0x181f ;  /* 0x00381f0004057f89 */ /* 0x000ee200000e0000 */
[CC--:B-----5:R-:W-:Y:S05]  /*c730*/  IADD3 R20, P0, R11.reuse, R211.reuse, RZ ;  /* 0x000000d30b147210 */ /* 0x0e0fea0007f1e0ff */
[C---:B----4-:R-:W-:Y:S01]  /*c740*/  IMAD.X R21, R0.reuse, 0x1, R193, P0 ;  /* 0x0000000100157824 */ /* 0x050fe200000e06c1 */
[C---:B------:R-:W-:Y:S04]  /*c750*/  IADD3 R14, P0, R11.reuse, R212, RZ ;  /* 0x000000d40b0e7210 */ /* 0x040fe80007f1e0ff */
[C---:B------:R-:W-:Y:S02]  /*c760*/  IADD3.X R15, R0.reuse, R210, RZ, P0, !PT ;  /* 0x000000d2000f7210 */ /* 0x040fe400007fe4ff */
[----:B------:R-:W-:Y:S05]  /*c770*/  IADD3 R10, P0, R11, R214, RZ ;  /* 0x000000d60b0a7210 */ /* 0x000fea0007f1e0ff */
[----:B------:R-:W-:Y:S01]  /*c780*/  IMAD.X R11, R0, 0x1, R209, P0 ;  /* 0x00000001000b7824 */ /* 0x000fe200000e06d1 */
[C---:B---3--:R-:W-:Y:S01]  /*c790*/  IADD3 R8, P0, R5.reuse, R211, RZ ;  /* 0x000000d305087210 */ /* 0x048fe20007f1e0ff */
[----:B------:R-:W3:Y:S04]  /*c7a0*/  SHFL.IDX PT, R0, R2, 0x1, 0x181f ;  /* 0x00381f0002007f89 */ /* 0x000ee800000e0000 */
[C---:B---3--:R-:W-:Y:S01]  /*c7b0*/  IMAD.X R9, R0.reuse, 0x1, R193, P0 ;  /* 0x0000000100097824 */ /* 0x048fe200000e06c1 */
[C---:B------:R-:W-:Y:S04]  /*c7c0*/  IADD3 R6, P0, R5.reuse, R212, RZ ;  /* 0x000000d405067210 */ /* 0x040fe80007f1e0ff */
[C---:B------:R-:W-:Y:S02]  /*c7d0*/  IADD3.X R7, R0.reuse, R210, RZ, P0, !PT ;  /* 0x000000d200077210 */ /* 0x040fe400007fe4ff */
[----:B------:R-:W-:Y:S02]  /*c7e0*/  IADD3 R22, P0, R5, R214, RZ ;  /* 0x000000d605167210 */ /* 0x000fe40007f1e0ff */
[----:B------:R-:W-:Y:S03]  /*c7f0*/  MOV R5, UR16 ;  /* 0x0000001000057c02 */ /* 0x000fe60008000f00 */
[----:B------:R-:W-:Y:S02]  /*c800*/  IMAD.X R23, R0, 0x1, R209, P0 ;  /* 0x0000000100177824 */ /* 0x000fe400000e06d1 */
[----:B------:R-:W-:Y:S05]  /*c810*/  IMAD R13, R5, 0x6000, R198 ;  /* 0x00006000050d7824 */ /* 0x000fea00078e02c6 */
[----:B------:R3:W-:Y:S04]  /*c820*/  LDGSTS.E.BYPASS.LTC128B.128 [R13], [R20.64], !P5 ;  /* 0x00000000140d7fae */ /* 0x0007e8000e901d4c */
[----:B------:R3:W-:Y:S04]  /*c830*/  LDGSTS.E.BYPASS.LTC128B.128 [R13+0x2000], [R14.64], !P4 ;  /* 0x020000000e0d7fae */ /* 0x0007e8000e101d4c */
[----:B------:R3:W-:Y:S04]  /*c840*/  LDGSTS.E.BYPASS.LTC128B.128 [R13+0x4000], [R10.64], !P6 ;  /* 0x040000000a0d7fae */ /* 0x0007e8000f101d4c */
[----:B------:R3:W-:Y:S04]  /*c850*/  LDGSTS.E.BYPASS.LTC128B.128 [R13+0x1000], [R8.64], !P5 ;  /* 0x01000000080d7fae */ /* 0x0007e8000e901d4c */
[----:B------:R3:W-:Y:S04]  /*c860*/  LDGSTS.E.BYPASS.LTC128B.128 [R13+0x3000], [R6.64], !P4 ;  /* 0x03000000060d7fae */ /* 0x0007e8000e101d4c */
[----:B------:R3:W-:Y:S02]  /*c870*/  LDGSTS.E.BYPASS.LTC128B.128 [R13+0x5000], [R22.64], !P6 ;  /* 0x05000000160d7fae */ /* 0x0007e4000f101d4c */
.L_x_941:
[C---:B--23--:R-:W-:Y:S01]  /*c880*/  HMMA.16816.F32 R4, R136.reuse, R140, RZ ;  /* 0x0000008c8804723c */ /* 0x04cfe200000018ff */
[----:B------:R-:W-:Y:S01]  /*c890*/  LDSM.16.M88.4 R172, [R133+0xf900] ;  /* 0x00f9000085ac783b */ /* 0x000fe20000000200 */
[----:B------:R-:W-:Y:S01]  /*c8a0*/  UIADD3 UR18, UR16, 0x1, URZ ;  /* 0x0000000110127890 */ /* 0x000fe2000fffe03f */
[----:B------:R-:W-:Y:S01]  /*c8b0*/  ISETP.NE.AND P0, PT, R197, 0x1, PT ;  /* 0x00000001c500780c */ /* 0x000fe20003f05270 */
[----:B------:R-:W-:Y:S01]  /*c8c0*/  UISETP.GE.AND UP0, UPT, UR16, 0x1, UPT ;  /* 0x000000011000788c */ /* 0x000fe2000bf06270 */
[C---:B------:R-:W-:Y:S02]  /*c8d0*/  IADD3 R0, R190.reuse, R165, RZ ;  /* 0x000000a5be007210 */ /* 0x040fe40007ffe0ff */
[----:B------:R-:W-:Y:S01]  /*c8e0*/  IADD3 R2, R190, R133, RZ ;  /* 0x00000085be027210 */ /* 0x000fe20007ffe0ff */
[C---:B------:R-:W-:Y:S01]  /*c8f0*/  HMMA.16816.F32 R8, R136.reuse, R142, RZ ;  /* 0x0000008e8808723c */ /* 0x040fe200000018ff */
[----:B------:R-:W-:Y:S01]  /*c900*/  LDSM.16.M88.4 R176, [R191+0x8000] ;  /* 0x00800000bfb0783b */ /* 0x000fe20000000200 */
[----:B------:R-:W-:Y:S01]  /*c910*/  ISETP.LE.AND P2, PT, R196, c[0x0][0x32c], PT ;  /* 0x0000cb00c4007a0c */ /* 0x000fe20003f43270 */
[----:B------:R-:W-:Y:S05]  /*c920*/  USEL UR16, UR18, URZ, !UP0 ;  /* 0x0000003f12107287 */ /* 0x000fea000c000000 */
[C---:B----4-:R-:W-:Y:S01]  /*c930*/  HMMA.16816.F32 R12, R136.reuse, R16, RZ ;  /* 0x00000010880c723c */ /* 0x050fe200000018ff */
[----:B------:R-:W-:Y:S07]  /*c940*/  LDSM.16.M88.4 R140, [R0+0xc100] ;  /* 0x00c10000008c783b */ /* 0x000fee0000000200 */
        /* <DEDUP_REMOVED lines=9> */
[----:B------:R-:W1:Y:S07]  /*c9e0*/  LDSM.16.M88.4 R136, [R185] ;  /* 0x00000000b988783b */ /* 0x000e6e0000000200 */
[C---:B------:R-:W-:Y:S08]  /*c9f0*/  HMMA.16816.F32 R4, R144.reuse, R148, R4 ;  /* 0x000000949004723c */ /* 0x040ff00000001804 */
[C---:B------:R-:W-:Y:S01]  /*ca00*/  HMMA.16816.F32 R8, R144.reuse, R150, R8 ;  /* 0x000000969008723c */ /* 0x040fe20000001808 */
[----:B------:R-:W2:Y:S07]  /*ca10*/  LDSM.16.M88.4 R148, [R0+0xd100] ;  /* 0x00d100000094783b */ /* 0x000eae0000000200 */
[C---:B------:R-:W-:Y:S08]  /*ca20*/  HMMA.16816.F32 R12, R144.reuse, R152, R12 ;  /* 0x00000098900c723c */ /* 0x040ff0000000180c */
[C---:B------:R-:W-:Y:S01]  /*ca30*/  HMMA.16816.F32 R16, R144.reuse, R154, R16 ;  /* 0x0000009a9010723c */ /* 0x040fe20000001810 */
[----:B------:R-:W3:Y:S07]  /*ca40*/  LDSM.16.M88.4 R152, [R0+0xd900] ;  /* 0x00d900000098783b */ /* 0x000eee0000000200 */
[C---:B------:R-:W-:Y:S08]  /*ca50*/  HMMA.16816.F32 R20, R144.reuse, R156, R20 ;  /* 0x0000009c9014723c */ /* 0x040ff00000001814 */
[C---:B------:R-:W-:Y:S01]  /*ca60*/  HMMA.16816.F32 R24, R144.reuse, R158, R24 ;  /* 0x0000009e9018723c */ /* 0x040fe20000001818 */
[----:B------:R-:W4:Y:S07]  /*ca70*/  LDSM.16.M88.4 R156, [R184] ;  /* 0x00000000b89c783b */ /* 0x000f2e0000000200 */
[C---:B------:R-:W-:Y:S08]  /*ca80*/  HMMA.16816.F32 R28, R144.reuse, R160, R28 ;  /* 0x000000a0901c723c */ /* 0x040ff0000000181c */
[----:B------:R-:W-:Y:S01]  /*ca90*/  HMMA.16816.F32 R32, R144, R162, R32 ;  /* 0x000000a29020723c */ /* 0x000fe20000001820 */
[----:B------:R-:W-:Y:S07]  /*caa0*/  LDSM.16.M88.4 R144, [R2+0xd100] ;  /* 0x00d100000290783b */ /* 0x000fee0000000200 */
[C---:B-1----:R-:W-:Y:S01]  /*cab0*/  HMMA.16816.F32 R4, R136.reuse, R140, R4 ;  /* 0x0000008c8804723c */ /* 0x042fe20000001804 */
[----:B------:R-:W-:Y:S07]  /*cac0*/  LDSM.16.M88.4 R160, [R2+0xd900] ;  /* 0x00d9000002a0783b */ /* 0x000fee0000000200 */
[C---:B------:R-:W-:Y:S01]  /*cad0*/  HMMA.16816.F32 R8, R136.reuse, R142, R8 ;  /* 0x0000008e8808723c */ /* 0x040fe20000001808 */
[----:B------:R-:W1:Y:S07]  /*cae0*/  LDSM.16.M88.4 R140, [R2+0xc900] ;  /* 0x00c90000028c783b */ /* 0x000e6e0000000200 */
[C---:B------:R-:W-:Y:S08]  /*caf0*/  HMMA.16816.F32 R12, R136.reuse, R164, R12 ;  /* 0x000000a4880c723c */ /* 0x040ff0000000180c */
[C---:B------:R-:W-:Y:S01]  /*cb00*/  HMMA.16816.F32 R16, R136.reuse, R166, R16 ;  /* 0x000000a68810723c */ /* 0x040fe20000001810 */
[----:B------:R-:W-:Y:S07]  /*cb10*/  LDSM.16.M88.4 R164, [R189+UR4+0xe100] ;  /* 0x00e10004bda4783b */ /* 0x000fee0008000200 */
[C---:B--2---:R-:W-:Y:S08]  /*cb20*/  HMMA.16816.F32 R20, R136.reuse, R148, R20 ;  /* 0x000000948814723c */ /* 0x044ff00000001814 */
[C---:B------:R-:W-:Y:S01]  /*cb30*/  HMMA.16816.F32 R24, R136.reuse, R150, R24 ;  /* 0x000000968818723c */ /* 0x040fe20000001818 */
[----:B------:R-:W2:Y:S07]  /*cb40*/  LDSM.16.M88.4 R148, [R191+0x4000] ;  /* 0x00400000bf94783b */ /* 0x000eae0000000200 */
[C---:B---3--:R-:W-:Y:S08]  /*cb50*/  HMMA.16816.F32 R28, R136.reuse, R152, R28 ;  /* 0x00000098881c723c */ /* 0x048ff0000000181c */
[----:B------:R-:W-:Y:S01]  /*cb60*/  HMMA.16816.F32 R32, R136, R154, R32 ;  /* 0x0000009a8820723c */ /* 0x000fe20000001820 */
[----:B------:R-:W3:Y:S07]  /*cb70*/  LDSM.16.M88.4 R136, [R189+UR4+0xe900] ;  /* 0x00e90004bd88783b */ /* 0x000eee0008000200 */
[C---:B----4-:R-:W-:Y:S01]  /*cb80*/  HMMA.16816.F32 R4, R156.reuse, R168, R4 ;  /* 0x000000a89c04723c */ /* 0x050fe20000001804 */
[----:B------:R-:W4:Y:S07]  /*cb90*/  LDSM.16.M88.4 R152, [R189+UR4+0xf100] ;  /* 0x00f10004bd98783b */ /* 0x000f2e0008000200 */
[C---:B------:R-:W-:Y:S01]  /*cba0*/  HMMA.16816.F32 R8, R156.reuse, R170, R8 ;  /* 0x000000aa9c08723c */ /* 0x040fe20000001808 */
[----:B------:R-:W5:Y:S07]  /*cbb0*/  LDSM.16.M88.4 R168, [R189+UR4+0xf900] ;  /* 0x00f90004bda8783b */ /* 0x000f6e0008000200 */
[C---:B-1----:R-:W-:Y:S08]  /*cbc0*/  HMMA.16816.F32 R12, R156.reuse, R140, R12 ;  /* 0x0000008c9c0c723c */ /* 0x042ff0000000180c */
[C---:B------:R-:W-:Y:S01]  /*cbd0*/  HMMA.16816.F32 R16, R156.reuse, R142, R16 ;  /* 0x0000008e9c10723c */ /* 0x040fe20000001810 */
[----:B------:R-:W-:Y:S07]  /*cbe0*/  LDSM.16.M88.4 R140, [R187+0x4000] ;  /* 0x00400000bb8c783b */ /* 0x000fee0000000200 */
        /* <DEDUP_REMOVED lines=12> */
[----:B------:R-:W-:Y:S07]  /*ccb0*/  LDSM.16.M88.4 R136, [R185+0x4000] ;  /* 0x00400000b988783b */ /* 0x000fee0000000200 */
[C---:B----4-:R-:W-:Y:S08]  /*ccc0*/  HMMA.16816.F32 R20, R148.reuse, R152, R20 ;  /* 0x000000989414723c */ /* 0x050ff00000001814 */
[C---:B------:R-:W-:Y:S01]  /*ccd0*/  HMMA.16816.F32 R24, R148.reuse, R154, R24 ;  /* 0x0000009a9418723c */ /* 0x040fe20000001818 */
[----:B------:R-:W3:Y:S07]  /*cce0*/  LDSM.16.M88.4 R152, [R0+0xe100] ;  /* 0x00e100000098783b */ /* 0x000eee0000000200 */
[C---:B-----5:R-:W-:Y:S08]  /*ccf0*/  HMMA.16816.F32 R28, R148.reuse, R168, R28 ;  /* 0x000000a8941c723c */ /* 0x060ff0000000181c */
[----:B------:R-:W-:Y:S01]  /*cd00*/  HMMA.16816.F32 R32, R148, R170, R32 ;  /* 0x000000aa9420723c */ /* 0x000fe20000001820 */
[----:B------:R-:W-:Y:S07]  /*cd10*/  LDSM.16.M88.4 R148, [R0+0xf100] ;  /* 0x00f100000094783b */ /* 0x000fee0000000200 */
[C---:B-1----:R-:W-:Y:S08]  /*cd20*/  HMMA.16816.F32 R4, R140.reuse, R144, R4 ;  /* 0x000000908c04723c */ /* 0x042ff00000001804 */
[C---:B------:R-:W-:Y:S01]  /*cd30*/  HMMA.16816.F32 R8, R140.reuse, R146, R8 ;  /* 0x000000928c08723c */ /* 0x040fe20000001808 */
[----:B------:R-:W1:Y:S07]  /*cd40*/  LDSM.16.M88.4 R144, [R0+0xe900] ;  /* 0x00e900000090783b */ /* 0x000e6e0000000200 */
[C---:B------:R-:W-:Y:S08]  /*cd50*/  HMMA.16816.F32 R12, R140.reuse, R156, R12 ;  /* 0x0000009c8c0c723c */ /* 0x040ff0000000180c */
[C---:B------:R-:W-:Y:S01]  /*cd60*/  HMMA.16816.F32 R16, R140.reuse, R158, R16 ;  /* 0x0000009e8c10723c */ /* 0x040fe20000001810 */
[----:B------:R-:W4:Y:S07]  /*cd70*/  LDSM.16.M88.4 R156, [R0+0xf900] ;  /* 0x00f90000009c783b */ /* 0x000f2e0000000200 */
[C---:B--2---:R-:W-:Y:S08]  /*cd80*/  HMMA.16816.F32 R20, R140.reuse, R160, R20 ;  /* 0x000000a08c14723c */ /* 0x044ff00000001814 */
[C---:B------:R-:W-:Y:S01]  /*cd90*/  HMMA.16816.F32 R24, R140.reuse, R162, R24 ;  /* 0x000000a28c18723c */ /* 0x040fe20000001818 */
[----:B------:R-:W2:Y:S07]  /*cda0*/  LDSM.16.M88.4 R160, [R184+0x4000] ;  /* 0x00400000b8a0783b */ /* 0x000eae0000000200 */
[C---:B------:R-:W-:Y:S08]  /*cdb0*/  HMMA.16816.F32 R28, R140.reuse, R172, R28 ;  /* 0x000000ac8c1c723c */ /* 0x040ff0000000181c */
[----:B------:R-:W-:Y:S07]  /*cdc0*/  HMMA.16816.F32 R32, R140, R174, R32 ;  /* 0x000000ae8c20723c */ /* 0x000fee0000001820 */
[----:B------:R-:W-:Y:S01]  /*cdd0*/  IADD3 R141, R190, UR4, R189 ;  /* 0x00000004be8d7c10 */ /* 0x000fe2000fffe0bd */
[C---:B---3--:R-:W-:Y:S05]  /*cde0*/  HMMA.16816.F32 R4, R136.reuse, R152, R4 ;  /* 0x000000988804723c */ /* 0x048fea0000001804 */
[----:B------:R-:W-:Y:S03]  /*cdf0*/  IADD3 R192, R186, R141, RZ ;  /* 0x0000008dbac07210 */ /* 0x000fe60007ffe0ff */
[C---:B------:R-:W-:Y:S01]  /*ce00*/  HMMA.16816.F32 R8, R136.reuse, R154, R8 ;  /* 0x0000009a8808723c */ /* 0x040fe20000001808 */
[----:B------:R-:W-:Y:S07]  /*ce10*/  LDSM.16.M88.4 R152, [R187+0x8000] ;  /* 0x00800000bb98783b */ /* 0x000fee0000000200 */
[C---:B-1----:R-:W-:Y:S01]  /*ce20*/  HMMA.16816.F32 R12, R136.reuse, R144, R12 ;  /* 0x00000090880c723c */ /* 0x042fe2000000180c */
[----:B------:R-:W1:Y:S07]  /*ce30*/  LDSM.16.M88.4 R140, [R192+0xe900] ;  /* 0x00e90000c08c783b */ /* 0x000e6e0000000200 */
[C---:B------:R-:W-:Y:S01]  /*ce40*/  HMMA.16816.F32 R16, R136.reuse, R146, R16 ;  /* 0x000000928810723c */ /* 0x040fe20000001810 */
[----:B------:R-:W3:Y:S07]  /*ce50*/  LDSM.16.M88.4 R168, [R192+0xf100] ;  /* 0x00f10000c0a8783b */ /* 0x000eee0000000200 */
[C---:B------:R-:W-:Y:S01]  /*ce60*/  HMMA.16816.F32 R20, R136.reuse, R148, R20 ;  /* 0x000000948814723c */ /* 0x040fe20000001814 */
[----:B------:R-:W5:Y:S07]  /*ce70*/  LDSM.16.M88.4 R172, [R192+0xf900] ;  /* 0x00f90000c0ac783b */ /* 0x000f6e0000000200 */
[C---:B------:R-:W-:Y:S01]  /*ce80*/  HMMA.16816.F32 R24, R136.reuse, R150, R24 ;  /* 0x000000968818723c */ /* 0x040fe20000001818 */
[----:B------:R-:W-:Y:S07]  /*ce90*/  LDSM.16.M88.4 R144, [R189+UR4+0x11100] ;  /* 0x01110004bd90783b */ /* 0x000fee0008000200 */
[C---:B----4-:R-:W-:Y:S01]  /*cea0*/  HMMA.16816.F32 R28, R136.reuse, R156, R28 ;  /* 0x0000009c881c723c */ /* 0x050fe2000000181c */
[----:B------:R-:W-:Y:S07]  /*ceb0*/  LDSM.16.M88.4 R148, [R189+UR4+0x11900] ;  /* 0x01190004bd94783b */ /* 0x000fee0008000200 */
        /* <DEDUP_REMOVED lines=11> */
[----:B------:R-:W-:Y:S07]  /*cf70*/  LDSM.16.M88.4 R168, [R185+0x8000] ;  /* 0x00800000b9a8783b */ /* 0x000fee0000000200 */
[C---:B-----5:R-:W-:Y:S08]  /*cf80*/  HMMA.16816.F32 R28, R160.reuse, R172, R28 ;  /* 0x000000aca01c723c */ /* 0x060ff0000000181c */
        /* <DEDUP_REMOVED lines=20> */
[----:B------:R-:W-:Y:S07]  /*d0d0*/  LDSM.16.M88.4 R140, [R192+0x11100] ;  /* 0x01110000c08c783b */ /* 0x000fee0000000200 */
[C---:B---3--:R-:W-:Y:S08]  /*d0e0*/  HMMA.16816.F32 R20, R152.reuse, R160, R20 ;  /* 0x000000a09814723c */ /* 0x048ff00000001814 */
[C---:B------:R-:W-:Y:S08]  /*d0f0*/  HMMA.16816.F32 R24, R152.reuse, R162, R24 ;  /* 0x000000a29818723c */ /* 0x040ff00000001818 */
[C---:B------:R-:W-:Y:S08]  /*d100*/  HMMA.16816.F32 R28, R152.reuse, R164, R28 ;  /* 0x000000a4981c723c */ /* 0x040ff0000000181c */
[----:B------:R-:W-:Y:S08]  /*d110*/  HMMA.16816.F32 R32, R152, R166, R32 ;  /* 0x000000a69820723c */ /* 0x000ff00000001820 */
[C---:B-----5:R-:W-:Y:S08]  /*d120*/  HMMA.16816.F32 R4, R168.reuse, R172, R4 ;  /* 0x000000aca804723c */ /* 0x060ff00000001804 */
[C---:B------:R-:W-:Y:S08]  /*d130*/  HMMA.16816.F32 R8, R168.reuse, R174, R8 ;  /* 0x000000aea808723c */ /* 0x040ff00000001808 */
[C---:B----4-:R-:W-:Y:S08]  /*d140*/  HMMA.16816.F32 R12, R168.reuse, R136, R12 ;  /* 0x00000088a80c723c */ /* 0x050ff0000000180c */
[C---:B------:R-:W-:Y:S01]  /*d150*/  HMMA.16816.F32 R16, R168.reuse, R138, R16 ;  /* 0x0000008aa810723c */ /* 0x040fe20000001810 */
[----:B------:R-:W1:Y:S07]  /*d160*/  LDSM.16.M88.4 R136, [R192+0x10900] ;  /* 0x01090000c088783b */ /* 0x000e6e0000000200 */
[C---:B------:R-:W-:Y:S08]  /*d170*/  HMMA.16816.F32 R20, R168.reuse, R144, R20 ;  /* 0x00000090a814723c */ /* 0x040ff00000001814 */
[C---:B------:R-:W-:Y:S08]  /*d180*/  HMMA.16816.F32 R24, R168.reuse, R146, R24 ;  /* 0x00000092a818723c */ /* 0x040ff00000001818 */
[C---:B------:R-:W-:Y:S08]  /*d190*/  HMMA.16816.F32 R28, R168.reuse, R148, R28 ;  /* 0x00000094a81c723c */ /* 0x040ff0000000181c */
[----:B------:R-:W-:Y:S07]  /*d1a0*/  HMMA.16816.F32 R32, R168, R150, R32 ;  /* 0x00000096a820723c */ /* 0x000fee0000001820 */
[----:B------:R-:W-:Y:S01]  /*d1b0*/  SHF.L.U32 R169, R213, 0x6, RZ ;  /* 0x00000006d5a97819 */ /* 0x000fe200000006ff */
[C---:B--2---:R-:W-:Y:S08]  /*d1c0*/  HMMA.16816.F32 R4, R176.reuse, R180, R4 ;  /* 0x000000b4b004723c */ /* 0x044ff00000001804 */
[C---:B------:R-:W-:Y:S08]  /*d1d0*/  HMMA.16816.F32 R8, R176.reuse, R182, R8 ;  /* 0x000000b6b008723c */ /* 0x040ff00000001808 */
[C---:B-1----:R-:W-:Y:S08]  /*d1e0*/  HMMA.16816.F32 R12, R176.reuse, R136, R12 ;  /* 0x00000088b00c723c */ /* 0x042ff0000000180c */
[C---:B------:R-:W-:Y:S04]  /*d1f0*/  HMMA.16816.F32 R16, R176.reuse, R138, R16 ;  /* 0x0000008ab010723c */ /* 0x040fe80000001810 */
[----:B------:R-:W-:Y:S02]  /*d200*/  FMUL.FTZ R144, R4, c[0x0][0x320] ;  /* 0x0000c80004907a20 */ /* 0x000fe40000410000 */
[----:B------:R-:W-:Y:S02]  /*d210*/  FMUL.FTZ R146, R5, c[0x0][0x320] ;  /* 0x0000c80005927a20 */ /* 0x000fe40000410000 */
[----:B------:R-:W-:Y:S01]  /*d220*/  FMUL.FTZ R9, R9, c[0x0][0x320] ;  /* 0x0000c80009097a20 */ /* 0x000fe20000410000 */
[C---:B------:R-:W-:Y:S01]  /*d230*/  HMMA.16816.F32 R20, R176.reuse, R140, R20 ;  /* 0x0000008cb014723c */ /* 0x040fe20000001814 */
        /* <DEDUP_REMOVED lines=25> */
[----:B------:R-:W-:Y:S05]  /*d3d0*/  FMUL.FTZ R27, R27, c[0x0][0x320] ;  /* 0x0000c8001b1b7a20 */ /* 0x000fea0000410000 */
[----:B------:R-:W1:Y:S01]  /*d3e0*/  MUFU.TANH R158, R21 ;  /* 0x00000015009e7308 */ /* 0x000e620000002400 */
[----:B----4-:R-:W4:Y:S09]  /*d3f0*/  LDSM.16.M88.4 R8, [R192+0x11900] ;  /* 0x01190000c008783b */ /* 0x010f320000000200 */
[----:B------:R1:W1:Y:S01]  /*d400*/  MUFU.TANH R161, R22 ;  /* 0x0000001600a17308 */ /* 0x0002620000002400 */
[----:B-----5:R-:W-:Y:S09]  /*d410*/  FMUL.FTZ R13, R18, c[0x0][0x320] ;  /* 0x0000c800120d7a20 */ /* 0x020ff20000410000 */
[----:B------:R-:W1:Y:S10]  /*d420*/  MUFU.TANH R146, R146 ;  /* 0x0000009200927308 */ /* 0x000e740000002400 */
[----:B------:R-:W1:Y:S10]  /*d430*/  MUFU.TANH R0, R0 ;  /* 0x0000000000007308 */ /* 0x000e740000002400 */
[----:B------:R-:W1:Y:S01]  /*d440*/  MUFU.TANH R2, R2 ;  /* 0x0000000200027308 */ /* 0x000e620000002400 */
[C---:B----4-:R-:W-:Y:S09]  /*d450*/  HMMA.16816.F32 R28, R176.reuse, R8, R28 ;  /* 0x00000008b01c723c */ /* 0x050ff2000000181c */
[----:B------:R-:W4:Y:S03]  /*d460*/  MUFU.TANH R147, R147 ;  /* 0x0000009300937308 */ /* 0x000f260000002400 */
[----:B------:R-:W-:Y:S01]  /*d470*/  @P0 IMAD.HI.U32 R8, R205, c[0x0][0x2c8], RZ ;  /* 0x0000b200cd080a27 */ /* 0x000fe200078e00ff */
[----:B------:R-:W-:Y:S03]  /*d480*/  HMMA.16816.F32 R32, R176, R10, R32 ;  /* 0x0000000ab020723c */ /* 0x000fe60000001820 */
[----:B------:R-:W-:Y:S02]  /*d490*/  MOV R9, R205 ;  /* 0x000000cd00097202 */ /* 0x000fe40000000f00 */
[----:B------:R-:W-:Y:S01]  /*d4a0*/  @P0 SHF.R.U32.HI R9, RZ, c[0x0][0x2cc], R8 ;  /* 0x0000b300ff090a19 */ /* 0x000fe20000011608 */
[----:B------:R-:W1:Y:S01]  /*d4b0*/  MUFU.TANH R164, R164 ;  /* 0x000000a400a47308 */ /* 0x000e620000002400 */
[----:B------:R-:W-:Y:S03]  /*d4c0*/  IADD3 R10, -R206, 0x1, -R169 ;  /* 0x00000001ce0a7810 */ /* 0x000fe60007ffe9a9 */
[----:B------:R-:W1:Y:S02]  /*d4d0*/  SHFL.IDX PT, R8, R9, RZ, 0x1c1f ;  /* 0x001c1fff09087589 */ /* 0x000e6400000e0000 */
[----:B------:R-:W-:Y:S01]  /*d4e0*/  IADD3 R19, R10, -c[0x0][0x168], R199 ;  /* 0x80005a000a137a10 */ /* 0x000fe20007ffe0c7 */
[----:B------:R-:W-:Y:S03]  /*d4f0*/  FMUL.FTZ R152, R28, c[0x0][0x320] ;  /* 0x0000c8001c987a20 */ /* 0x000fe60000410000 */
[----:B------:R-:W-:Y:S01]  /*d500*/  IADD3 R20, R19, c[0x0][0x328], RZ ;  /* 0x0000ca0013147a10 */ /* 0x000fe20007ffe0ff */
[----:B------:R-:W2:Y:S01]  /*d510*/  MUFU.TANH R165, R165 ;  /* 0x000000a500a57308 */ /* 0x000ea20000002400 */
[----:B------:R-:W-:Y:S01]  /*d520*/  FMUL.FTZ R29, R29, c[0x0][0x320] ;  /* 0x0000c8001d1d7a20 */ /* 0x000fe20000410000 */
[----:B------:R-:W-:Y:S01]  /*d530*/  IADD3 R19, R19, UR17, RZ ;  /* 0x0000001113137c10 */ /* 0x000fe2000fffe0ff */
[----:B------:R-:W-:Y:S02]  /*d540*/  FMUL.FTZ R30, R30, c[0x0][0x320] ;  /* 0x0000c8001e1e7a20 */ /* 0x000fe40000410000 */
[----:B------:R-:W-:Y:S02]  /*d550*/  FMUL.FTZ R31, R31, c[0x0][0x320] ;  /* 0x0000c8001f1f7a20 */ /* 0x000fe40000410000 */
[----:B------:R-:W-:Y:S02]  /*d560*/  FMUL.FTZ R18, R32, c[0x0][0x320] ;  /* 0x0000c80020127a20 */ /* 0x000fe40000410000 */
[----:B------:R-:W-:Y:S01]  /*d570*/  FMUL.FTZ R11, R33, c[0x0][0x320] ;  /* 0x0000c800210b7a20 */ /* 0x000fe20000410000 */
[----:B------:R-:W2:Y:S01]  /*d580*/  MUFU.TANH R163, R163 ;  /* 0x000000a300a37308 */ /* 0x000ea20000002400 */
[----:B------:R-:W-:Y:S02]  /*d590*/  FMUL.FTZ R17, R34, c[0x0][0x320] ;  /* 0x0000c80022117a20 */ /* 0x000fe40000410000 */
[----:B------:R-:W-:Y:S01]  /*d5a0*/  FMUL.FTZ R16, R35, c[0x0][0x320] ;  /* 0x0000c80023107a20 */ /* 0x000fe20000410000 */
[-C--:B-1----:R-:W-:Y:S02]  /*d5b0*/  IADD3 R22, R20, R8.reuse, RZ ;  /* 0x0000000814167210 */ /* 0x082fe40007ffe0ff */
[----:B------:R-:W-:Y:S04]  /*d5c0*/  IADD3 R21, R19, R8, RZ ;  /* 0x0000000813157210 */ /* 0x000fe80007ffe0ff */
[----:B------:R-:W1:Y:S10]  /*d5d0*/  MUFU.TANH R14, R14 ;  /* 0x0000000e000e7308 */ /* 0x000e740000002400 */
[----:B------:R-:W1:Y:S10]  /*d5e0*/  MUFU.TANH R15, R15 ;  /* 0x0000000f000f7308 */ /* 0x000e740000002400 */
[----:B------:R-:W1:Y:S10]  /*d5f0*/  MUFU.TANH R13, R13 ;  /* 0x0000000d000d7308 */ /* 0x000e740000002400 */
[----:B------:R-:W1:Y:S10]  /*d600*/  MUFU.TANH R12, R12 ;  /* 0x0000000c000c7308 */ /* 0x000e740000002400 */
[----:B------:R-:W1:Y:S10]  /*d610*/  MUFU.TANH R160, R160 ;  /* 0x000000a000a07308 */ /* 0x000e740000002400 */
        /* <DEDUP_REMOVED lines=10> */
[----:B------:R-:W1:Y:S10]  /*d6c0*/  MUFU.TANH R11, R11 ;  /* 0x0000000b000b7308 */ /* 0x000e740000002400 */
[----:B------:R-:W1:Y:S10]  /*d6d0*/  MUFU.TANH R17, R17 ;  /* 0x0000001100117308 */ /* 0x000e740000002400 */
[----:B------:R-:W1:Y:S01]  /*d6e0*/  MUFU.TANH R16, R16 ;  /* 0x0000001000107308 */ /* 0x000e620000002400 */
[----:B------:R-:W-:-:S05]  /*d6f0*/  @!P2 BRA `(.L_x_942) ;  /* 0x000001a00000a947 */ /* 0x000fca0003800000 */
[----:B--234-:R-:W-:Y:S01]  /*d700*/  MOV R5, c[0x0][0x2ac] ;  /* 0x0000ab0000057a02 */ /* 0x01cfe20000000f00 */
        /* <DEDUP_REMOVED lines=14> */
.L_x_944:
[----:B------:R-:W-:Y:S04]  /*d7f0*/  MOV R4, c[0x0][0x32c] ;  /* 0x0000cb0000047a02 */ /* 0x000fe80000000f00 */
[----:B------:R-:W-:Y:S11]  /*d800*/  ISETP.NE.AND P0, PT, R4, 0x1, PT ;  /* 0x000000010400780c */ /* 0x000ff60003f05270 */
[----:B------:R-:W-:Y:S02]  /*d810*/  @!UPT UIADD3 URZ, URZ, URZ, URZ ;  /* 0x0000003f3f3ff290 */ /* 0x000fe4000fffe03f */
[----:B------:R-:W-:Y:S05]  /*d820*/  @P0 IMAD.HI.U32 R4, R6, c[0x0][0x330], RZ ;  /* 0x0000cc0006040a27 */ /* 0x000fea00078e00ff */
[----:B------:R-:W-:Y:S02]  /*d830*/  @P0 SHF.R.U32.HI R6, RZ, c[0x0][0x334], R4 ;  /* 0x0000cd00ff060a19 */ /* 0x000fe40000011604 */
.L_x_945:
[----:B------:R-:W-:Y:S05]  /*d840*/  BSYNC B0 ;  /* 0x0000000000007941 */ /* 0x000fea0003800000 */
.L_x_943:
[----:B------:R-:W-:Y:S04]  /*d850*/  IMAD R5, R6, c[0x0][0x32c], -R169 ;  /* 0x0000cb0006057a24 */ /* 0x000fe800078e0aa9 */
[----:B------:R-:W-:Y:S05]  /*d860*/  IMAD.IADD R4, R5, 0x1, -R206 ;  /* 0x0000000105047824 */ /* 0x000fea00078e0ace */
[----:B------:R-:W-:Y:S02]  /*d870*/  IADD3 R5, R4, c[0x0][0x32c], RZ ;  /* 0x0000cb0004057a10 */ /* 0x000fe40007ffe0ff */
[----:B------:R-:W-:Y:S02]  /*d880*/  IMNMX R21, R21, R4, !PT ;  /* 0x0000000415157217 */ /* 0x000fe40007800200 */
[----:B------:R-:W-:Y:S02]  /*d890*/  IMNMX R22, R22, R5, PT ;  /* 0x0000000516167217 */ /* 0x000fe40003800200 */
.L_x_942:
[----:B--234-:R-:W-:Y:S01]  /*d8a0*/  ISETP.GT.AND P1, PT, R213, -0x1, PT ;  /* 0xffffffffd500780c */ /* 0x01cfe20003f24270 */
[----:B------:R-:W2:Y:S03]  /*d8b0*/  SHFL.IDX PT, R4, R9, 0x1, 0x1c1f ;  /* 0x003c1f0009047f89 */ /* 0x000ea600000e0000 */
[C---:B------:R-:W-:Y:S04]  /*d8c0*/  ISETP.GT.AND P0, PT, R21.reuse, RZ, P1 ;  /* 0x000000ff1500720c */ /* 0x040fe80000f04270 */
[----:B------:R-:W-:Y:S04]  /*d8d0*/  ISETP.LT.OR P0, PT, R22, 0x1, P0 ;  /* 0x000000011600780c */ /* 0x000fe80000701670 */
[----:B------:R-:W-:Y:S02]  /*d8e0*/  FSEL R7, R144, -INF , !P0 ;  /* 0xff80000090077808 */ /* 0x000fe40004000000 */
[C---:B------:R-:W-:Y:S04]  /*d8f0*/  ISETP.GT.AND P0, PT, R21.reuse, 0x1, P1 ;  /* 0x000000011500780c */ /* 0x040fe80000f04270 */
[----:B------:R-:W-:Y:S04]  /*d900*/  ISETP.LT.OR P0, PT, R22, 0x2, P0 ;  /* 0x000000021600780c */ /* 0x000fe80000701670 */
[----:B------:R-:W-:Y:S02]  /*d910*/  FSEL R10, R146, -INF , !P0 ;  /* 0xff800000920a7808 */ /* 0x000fe40004000000 */
[----:B------:R-:W-:Y:S01]  /*d920*/  ISETP.GT.AND P0, PT, R21, 0x8, P1 ;  /* 0x000000081500780c */ /* 0x000fe20000f04270 */
[--C-:B--2---:R-:W-:Y:S02]  /*d930*/  IMAD.IADD R20, R20, 0x1, R4.reuse ;  /* 0x0000000114147824 */ /* 0x104fe400078e0204 */
[----:B------:R-:W-:Y:S01]  /*d940*/  IMAD.IADD R19, R19, 0x1, R4 ;  /* 0x0000000113137824 */ /* 0x000fe200078e0204 */
        /* <DEDUP_REMOVED lines=13> */
[----:B-1----:R-:W-:Y:S02]  /*da20*/  FSEL R142, R14, -INF , !P0 ;  /* 0xff8000000e8e7808 */ /* 0x002fe40004000000 */
        /* <DEDUP_REMOVED lines=43> */
.L_x_948:
[----:B------:R-:W-:Y:S04]  /*dce0*/  MOV R4, c[0x0][0x32c] ;  /* 0x0000cb0000047a02 */ /* 0x000fe80000000f00 */
[----:B------:R-:W-:Y:S11]  /*dcf0*/  ISETP.NE.AND P0, PT, R4, 0x1, PT ;  /* 0x000000010400780c */ /* 0x000ff60003f05270 */
[----:B------:R-:W-:Y:S02]  /*dd00*/  @!UPT UIADD3 URZ, URZ, URZ, URZ ;  /* 0x0000003f3f3ff290 */ /* 0x000fe4000fffe03f */
[----:B------:R-:W-:Y:S05]  /*dd10*/  @P0 IMAD.HI.U32 R4, R14, c[0x0][0x330], RZ ;  /* 0x0000cc000e040a27 */ /* 0x000fea00078e00ff */
[----:B------:R-:W-:Y:S02]  /*dd20*/  @P0 SHF.R.U32.HI R14, RZ, c[0x0][0x334], R4 ;  /* 0x0000cd00ff0e0a19 */ /* 0x000fe40000011604 */
.L_x_949:
[----:B------:R-:W-:Y:S05]  /*dd30*/  BSYNC B0 ;  /* 0x0000000000007941 */ /* 0x000fea0003800000 */
.L_x_947:
[----:B------:R-:W-:Y:S04]  /*dd40*/  IMAD R5, R14, c[0x0][0x32c], -R169 ;  /* 0x0000cb000e057a24 */ /* 0x000fe800078e0aa9 */
[----:B------:R-:W-:Y:S05]  /*dd50*/  IMAD.IADD R4, R5, 0x1, -R206 ;  /* 0x0000000105047824 */ /* 0x000fea00078e0ace */
[----:B------:R-:W-:Y:S02]  /*dd60*/  IADD3 R5, R4, c[0x0][0x32c], RZ ;  /* 0x0000cb0004057a10 */ /* 0x000fe40007ffe0ff */
[----:B------:R-:W-:Y:S02]  /*dd70*/  IMNMX R19, R19, R4, !PT ;  /* 0x0000000413137217 */ /* 0x000fe40007800200 */
[----:B------:R-:W-:Y:S02]  /*dd80*/  IMNMX R20, R20, R5, PT ;  /* 0x0000000514147217 */ /* 0x000fe40003800200 */
.L_x_946:
        /* <DEDUP_REMOVED lines=15> */
[----:B------:R-:W-:Y:S01]  /*de80*/  FMNMX.FTZ R5, R140, R5, !PT ;  /* 0x000000058c057209 */ /* 0x000fe20007810000 */
[----:B------:R-:W-:Y:S01]  /*de90*/  LDSM.16.MT88.4 R28, [R134+UR4+0x100] ;  /* 0x00010004861c783b */ /* 0x000fe20008004200 */
[----:B------:R-:W-:Y:S02]  /*dea0*/  ISETP.GT.AND P0, PT, R19, 0x8, P1 ;  /* 0x000000081300780c */ /* 0x000fe40000f04270 */
        /* <DEDUP_REMOVED lines=17> */
[C---:B------:R-:W-:Y:S03]  /*dfc0*/  ISETP.LT.OR P0, PT, R20.reuse, 0x12, P0 ;  /* 0x000000121400780c */ /* 0x040fe60000701670 */
[----:B------:R-:W1:Y:S01]  /*dfd0*/  SHFL.BFLY PT, R0, R15, 0x2, 0x1f ;  /* 0x0c401f000f007f89 */ /* 0x000e6200000e0000 */
[----:B------:R-:W-:Y:S02]  /*dfe0*/  FSEL R163, R163, -INF , !P0 ;  /* 0xff800000a3a37808 */ /* 0x000fe40004000000 */
[----:B------:R-:W-:Y:S04]  /*dff0*/  ISETP.GT.AND P0, PT, R19, 0x18, P1 ;  /* 0x000000181300780c */ /* 0x000fe80000f04270 */
[C---:B------:R-:W-:Y:S04]  /*e000*/  ISETP.LT.OR P0, PT, R20.reuse, 0x19, P0 ;  /* 0x000000191400780c */ /* 0x040fe80000701670 */
[----:B------:R-:W-:Y:S02]  /*e010*/  FSEL R143, R13, -INF , !P0 ;  /* 0xff8000000d8f7808 */ /* 0x000fe40004000000 */
[C---:B------:R-:W-:Y:S04]  /*e020*/  ISETP.GT.AND P0, PT, R19.reuse, 0x19, P1 ;  /* 0x000000191300780c */ /* 0x040fe80000f04270 */
[----:B------:R-:W-:Y:S04]  /*e030*/  ISETP.LT.OR P0, PT, R20, 0x1a, P0 ;  /* 0x0000001a1400780c */ /* 0x000fe80000701670 */
        /* <DEDUP_REMOVED lines=45> */
[----:B------:R-:W-:Y:S01]  /*e310*/  FMUL.FTZ R153, R2, c[0x0][0x2d0] ;  /* 0x0000b40002997a20 */ /* 0x000fe20000410000 */
[----:B------:R-:W-:Y:S01]  /*e320*/  IADD3 R17, R134, UR4, RZ ;  /* 0x0000000486117c10 */ /* 0x000fe2000fffe0ff */
[----:B------:R-:W1:Y:S01]  /*e330*/  SHFL.BFLY PT, R0, R15, 0x2, 0x1f ;  /* 0x0c401f000f007f89 */ /* 0x000e6200000e0000 */
[----:B------:R-:W-:Y:S02]  /*e340*/  FSEL R5, R2, RZ, P0 ;  /* 0x000000ff02057208 */ /* 0x000fe40000000000 */
[----:B------:R-:W-:Y:S02]  /*e350*/  FSEL R153, R153, RZ, P0 ;  /* 0x000000ff99997208 */ /* 0x000fe40000000000 */
[----:B------:R-:W-:Y:S01]  /*e360*/  IADD3 R168, R188, R17, RZ ;  /* 0x00000011bca87210 */ /* 0x000fe20007ffe0ff */
        /* <DEDUP_REMOVED lines=9> */
[--C-:B------:R-:W-:Y:S02]  /*e400*/  FFMA.FTZ R179, R162, c[0x0][0x2d0], -R153.reuse ;  /* 0x0000b400a2b37a23 */ /* 0x100fe40000010899 */
[--C-:B------:R-:W-:Y:S01]  /*e410*/  FFMA.FTZ R180, R142, c[0x0][0x2d0], -R153.reuse ;  /* 0x0000b4008eb47a23 */ /* 0x100fe20000010899 */
[----:B-1----:R-:W-:Y:S02]  /*e420*/  FMNMX.FTZ R13, R15, R0, !PT ;  /* 0x000000000f0d7209 */ /* 0x002fe40007810000 */
[----:B------:R-:W1:Y:S01]  /*e430*/  MUFU.EX2 R172, R172 ;  /* 0x000000ac00ac7308 */ /* 0x000e620000000800 */
[--C-:B------:R-:W-:Y:S02]  /*e440*/  FFMA.FTZ R181, R140, c[0x0][0x2d0], -R153.reuse ;  /* 0x0000b4008cb57a23 */ /* 0x100fe40000010899 */
[--C-:B------:R-:W-:Y:S01]  /*e450*/  FFMA.FTZ R216, R160, c[0x0][0x2d0], -R153.reuse ;  /* 0x0000b400a0d87a23 */ /* 0x100fe20000010899 */
[----:B------:R-:W2:Y:S01]  /*e460*/  SHFL.BFLY PT, R0, R13, 0x1, 0x1f ;  /* 0x0c201f000d007f89 */ /* 0x000ea200000e0000 */
[--C-:B------:R-:W-:Y:S02]  /*e470*/  FFMA.FTZ R217, R158, c[0x0][0x2d0], -R153.reuse ;  /* 0x0000b4009ed97a23 */ /* 0x100fe40000010899 */
[--C-:B------:R-:W-:Y:S02]  /*e480*/  FFMA.FTZ R218, R156, c[0x0][0x2d0], -R153.reuse ;  /* 0x0000b4009cda7a23 */ /* 0x100fe40000010899 */
[--C-:B------:R-:W-:Y:S01]  /*e490*/  FFMA.FTZ R219, R154, c[0x0][0x2d0], -R153.reuse ;  /* 0x0000b4009adb7a23 */ /* 0x100fe20000010899 */
[----:B------:R-:W-:Y:S01]  /*e4a0*/  MUFU.EX2 R171, R171 ;  /* 0x000000ab00ab7308 */ /* 0x000fe20000000800 */
[--C-:B------:R-:W-:Y:S02]  /*e4b0*/  FFMA.FTZ R224, R152, c[0x0][0x2d0], -R153.reuse ;  /* 0x0000b40098e07a23 */ /* 0x100fe40000010899 */
[--C-:B------:R-:W-:Y:S02]  /*e4c0*/  FFMA.FTZ R225, R150, c[0x0][0x2d0], -R153.reuse ;  /* 0x0000b40096e17a23 */ /* 0x100fe40000010899 */
[--C-:B------:R-:W-:Y:S02]  /*e4d0*/  FFMA.FTZ R226, R148, c[0x0][0x2d0], -R153.reuse ;  /* 0x0000b40094e27a23 */ /* 0x100fe40000010899 */
[----:B------:R-:W-:Y:S03]  /*e4e0*/  FFMA.FTZ R153, R146, c[0x0][0x2d0], -R153 ;  /* 0x0000b40092997a23 */ /* 0x000fe60000010899 */
[----:B------:R-:W3:Y:S01]  /*e4f0*/  MUFU.EX2 R170, R170 ;  /* 0x000000aa00aa7308 */ /* 0x000ee20000000800 */
[----:B-1----:R-:W-:Y:S02]  /*e500*/  F2FP.PACK_AB R136, R172, R175 ;  /* 0x000000afac88723e */ /* 0x002fe400000000ff */
[----:B--2---:R-:W-:Y:S07]  /*e510*/  FMNMX.FTZ R0, R13, R0, !PT ;  /* 0x000000000d007209 */ /* 0x004fee0007810000 */
[----:B------:R-:W1:Y:S01]  /*e520*/  MUFU.EX2 R132, R132 ;  /* 0x0000008400847308 */ /* 0x000e620000000800 */
[C---:B------:R-:W-:Y:S01]  /*e530*/  FSETP.NEU.FTZ.AND P0, PT, R0.reuse, -INF , PT ;  /* 0xff8000000000780b */ /* 0x040fe20003f1d000 */
[C---:B------:R-:W-:Y:S03]  /*e540*/  FMUL.FTZ R144, R0.reuse, c[0x0][0x2d0] ;  /* 0x0000b40000907a20 */ /* 0x040fe60000410000 */
[----:B------:R-:W-:Y:S02]  /*e550*/  FSEL R4, R0, RZ, P0 ;  /* 0x000000ff00047208 */ /* 0x000fe40000000000 */
[----:B------:R-:W-:Y:S03]  /*e560*/  FSEL R144, R144, RZ, P0 ;  /* 0x000000ff90907208 */ /* 0x000fe60000000000 */
[----:B------:R-:W-:Y:S01]  /*e570*/  MUFU.EX2 R227, R153 ;  /* 0x0000009900e37308 */ /* 0x000fe20000000800 */
[----:B------:R-:W-:Y:S02]  /*e580*/  FADD.FTZ R4, -R4, R3 ;  /* 0x0000000304047221 */ /* 0x000fe40000010100 */
[--C-:B------:R-:W-:Y:S01]  /*e590*/  FFMA.FTZ R177, R14, c[0x0][0x2d0], -R144.reuse ;  /* 0x0000b4000eb17a23 */ /* 0x100fe20000010890 */
[----:B---3--:R-:W-:Y:S01]  /*e5a0*/  F2FP.PACK_AB R138, R170, R171 ;  /* 0x000000abaa8a723e */ /* 0x008fe200000000ff */
[----:B------:R-:W2:Y:S01]  /*e5b0*/  LDSM.16.MT88.4 R12, [R135+UR4+0x100] ;  /* 0x00010004870c783b */ /* 0x000ea20008004200 */
[--C-:B------:R-:W-:Y:S02]  /*e5c0*/  FFMA.FTZ R174, R11, c[0x0][0x2d0], -R144.reuse ;  /* 0x0000b4000bae7a23 */ /* 0x100fe40000010890 */
[--C-:B------:R-:W-:Y:S01]  /*e5d0*/  FFMA.FTZ R173, R133, c[0x0][0x2d0], -R144.reuse ;  /* 0x0000b40085ad7a23 */ /* 0x100fe20000010890 */
[----:B------:R-:W-:Y:S01]  /*e5e0*/  IADD3 R133, R188, R5, RZ ;  /* 0x00000005bc857210 */ /* 0x000fe20007ffe0ff */
[--C-:B------:R-:W-:Y:S01]  /*e5f0*/  FFMA.FTZ R176, R9, c[0x0][0x2d0], -R144.reuse ;  /* 0x0000b40009b07a23 */ /* 0x100fe20000010890 */
[----:B------:R-:W-:Y:S01]  /*e600*/  MUFU.EX2 R177, R177 ;  /* 0x000000b100b17308 */ /* 0x000fe20000000800 */
[----:B------:R-:W-:Y:S02]  /*e610*/  FMUL.FTZ R3, R4, c[0x0][0x2d0] ;  /* 0x0000b40004037a20 */ /* 0x000fe40000410000 */
[----:B------:R-:W3:Y:S01]  /*e620*/  LDSM.16.MT88.4 R20, [R133+0x100] ;  /* 0x000100008514783b */ /* 0x000ee20000004200 */
        /* <DEDUP_REMOVED lines=11> */
[----:B------:R-:W-:Y:S02]  /*e6e0*/  FMUL.FTZ R33, R132, R101 ;  /* 0x0000006584217220 */ /* 0x000fe40000410000 */
[--C-:B------:R-:W-:Y:S02]  /*e6f0*/  FFMA.FTZ R182, R165, c[0x0][0x2d0], -R144.reuse ;  /* 0x0000b400a5b67a23 */ /* 0x100fe40000010890 */
[----:B------:R-:W-:Y:S01]  /*e700*/  LDSM.16.MT88.4 R164, [R135+UR4+0x5900] ;  /* 0x0059000487a4783b */ /* 0x000fe20008004200 */
[--C-:B------:R-:W-:Y:S02]  /*e710*/  FFMA.FTZ R183, R163, c[0x0][0x2d0], -R144.reuse ;  /* 0x0000b400a3b77a23 */ /* 0x100fe40000010890 */
[----:B------:R-:W4:Y:S01]  /*e720*/  MUFU.EX2 R176, R176 ;  /* 0x000000b000b07308 */ /* 0x000f220000000800 */
        /* <DEDUP_REMOVED lines=10> */
[--C-:B------:R-:W-:Y:S02]  /*e7d0*/  FFMA.FTZ R228, R151, c[0x0][0x2d0], -R144.reuse ;  /* 0x0000b40097e47a23 */ /* 0x100fe40000010890 */
[--C-:B------:R-:W-:Y:S02]  /*e7e0*/  FFMA.FTZ R229, R149, c[0x0][0x2d0], -R144.reuse ;  /* 0x0000b40095e57a23 */ /* 0x100fe40000010890 */
[--C-:B------:R-:W-:Y:S01]  /*e7f0*/  FFMA.FTZ R230, R147, c[0x0][0x2d0], -R144.reuse ;  /* 0x0000b40093e67a23 */ /* 0x100fe20000010890 */
[----:B------:R-:W-:Y:S01]  /*e800*/  LDSM.16.MT88.4 R148, [R135+UR4+0x3900] ;  /* 0x003900048794783b */ /* 0x000fe20008004200 */
[----:B------:R-:W-:Y:S01]  /*e810*/  FFMA.FTZ R144, R145, c[0x0][0x2d0], -R144 ;  /* 0x0000b40091907a23 */ /* 0x000fe20000010890 */
[----:B------:R-:W-:Y:S01]  /*e820*/  MUFU.EX2 R178, R178 ;  /* 0x000000b200b27308 */ /* 0x000fe20000000800 */
[----:B----4-:R-:W-:Y:S01]  /*e830*/  F2FP.PACK_AB R139, R176, R173 ;  /* 0x000000adb08b723e */ /* 0x010fe200000000ff */
[C---:B------:R-:W-:Y:S02]  /*e840*/  FMUL.FTZ R36, R132.reuse, R36 ;  /* 0x0000002484247220 */ /* 0x040fe40000410000 */
[C---:B------:R-:W-:Y:S02]  /*e850*/  FMUL.FTZ R37, R132.reuse, R37 ;  /* 0x0000002584257220 */ /* 0x040fe40000410000 */
[----:B------:R-:W-:Y:S01]  /*e860*/  LDSM.16.MT88.4 R152, [R133+0x3900] ;  /* 0x003900008598783b */ /* 0x000fe20000004200 */
[C---:B------:R-:W-:Y:S02]  /*e870*/  FMUL.FTZ R40, R132.reuse, R40 ;  /* 0x0000002884287220 */ /* 0x040fe40000410000 */
[C---:B------:R-:W-:Y:S01]  /*e880*/  FMUL.FTZ R41, R132.reuse, R41 ;  /* 0x0000002984297220 */ /* 0x040fe20000410000 */
[----:B------:R4:W-:Y:S01]  /*e890*/  MUFU.EX2 R231, R144 ;  /* 0x0000009000e77308 */ /* 0x0009e20000000800 */
[C---:B-1----:R-:W-:Y:S02]  /*e8a0*/  FMUL.FTZ R6, R3.reuse, R130 ;  /* 0x0000008203067220 */ /* 0x042fe40000410000 */
[C---:B------:R-:W-:Y:S01]  /*e8b0*/  FMUL.FTZ R7, R3.reuse, R131 ;  /* 0x0000008303077220 */ /* 0x040fe20000410000 */
[----:B------:R-:W-:Y:S01]  /*e8c0*/  LDSM.16.MT88.4 R160, [R168+0x3900] ;  /* 0x00390000a8a0783b */ /* 0x000fe20000004200 */
[C---:B------:R-:W-:Y:S02]  /*e8d0*/  FMUL.FTZ R10, R3.reuse, R126 ;  /* 0x0000007e030a7220 */ /* 0x040fe40000410000 */
[C---:B------:R-:W-:Y:S02]  /*e8e0*/  FMUL.FTZ R11, R3.reuse, R127 ;  /* 0x0000007f030b7220 */ /* 0x040fe40000410000 */
[C---:B------:R-:W-:Y:S01]  /*e8f0*/  FMUL.FTZ R18, R3.reuse, R118 ;  /* 0x0000007603127220 */ /* 0x040fe20000410000 */
[C---:B--2---:R-:W-:Y:S01]  /*e900*/  HMMA.16816.F32 R4, R136.reuse, R12, R4 ;  /* 0x0000000c8804723c */ /* 0x044fe20000001804 */
[----:B------:R-:W1:Y:S01]  /*e910*/  MUFU.EX2 R179, R179 ;  /* 0x000000b300b37308 */ /* 0x000e620000000800 */
[----:B------:R-:W-:Y:S03]  /*e920*/  LDSM.16.MT88.4 R124, [R135+UR4+0x2900] ;  /* 0x00290004877c783b */ /* 0x000fe60008004200 */
[C---:B------:R-:W-:Y:S02]  /*e930*/  FMUL.FTZ R19, R3.reuse, R119 ;  /* 0x0000007703137220 */ /* 0x040fe40000410000 */
[C---:B------:R-:W-:Y:S01]  /*e940*/  FMUL.FTZ R12, R132.reuse, R120 ;  /* 0x00000078840c7220 */ /* 0x040fe20000410000 */
[C---:B------:R-:W-:Y:S02]  /*e950*/  HMMA.16816.F32 R8, R136.reuse, R14, R8 ;  /* 0x0000000e8808723c */ /* 0x040fe40000001808 */
[----:B------:R-:W-:Y:S01]  /*e960*/  LDSM.16.MT88.4 R116, [R133+0x900] ;  /* 0x000900008574783b */ /* 0x000fe20000004200 */
[----:B------:R-:W-:Y:S01]  /*e970*/  MUFU.EX2 R180, R180 ;  /* 0x000000b400b47308 */ /* 0x000fe20000000800 */
[C---:B------:R-:W-:Y:S02]  /*e980*/  FMUL.FTZ R13, R132.reuse, R121 ;  /* 0x00000079840d7220 */ /* 0x040fe40000410000 */
[C---:B------:R-:W-:Y:S02]  /*e990*/  FMUL.FTZ R26, R3.reuse, R110 ;  /* 0x0000006e031a7220 */ /* 0x040fe40000410000 */
[C---:B------:R-:W-:Y:S02]  /*e9a0*/  FMUL.FTZ R14, R3.reuse, R122 ;  /* 0x0000007a030e7220 */ /* 0x040fe40000410000 */
[----:B------:R-:W-:Y:S02]  /*e9b0*/  LDSM.16.MT88.4 R128, [R133+0x2900] ;  /* 0x002900008580783b */ /* 0x000fe40000004200 */
[C---:B------:R-:W-:Y:S01]  /*e9c0*/  FMUL.FTZ R15, R3.reuse, R123 ;  /* 0x0000007b030f7220 */ /* 0x040fe20000410000 */
[----:B------:R-:W-:Y:S01]  /*e9d0*/  MUFU.EX2 R181, R181 ;  /* 0x000000b500b57308 */ /* 0x000fe20000000800 */
[C---:B------:R-:W-:Y:S02]  /*e9e0*/  FMUL.FTZ R27, R3.reuse, R111 ;  /* 0x0000006f031b7220 */ /* 0x040fe40000410000 */
[C---:B------:R-:W-:Y:S02]  /*e9f0*/  FMUL.FTZ R34, R3.reuse, R102 ;  /* 0x0000006603227220 */ /* 0x040fe40000410000 */
[----:B------:R-:W2:Y:S01]  /*ea00*/  LDSM.16.MT88.4 R120, [R168+0x100] ;  /* 0x00010000a878783b */ /* 0x000ea20000004200 */
[C---:B---3--:R-:W-:Y:S03]  /*ea10*/  HMMA.16816.F32 R12, R136.reuse, R20, R12 ;  /* 0x00000014880c723c */ /* 0x048fe6000000180c */
[C---:B------:R-:W-:Y:S01]  /*ea20*/  FMUL.FTZ R35, R3.reuse, R103 ;  /* 0x0000006703237220 */ /* 0x040fe20000410000 */
[----:B------:R-:W-:Y:S01]  /*ea30*/  MUFU.EX2 R182, R182 ;  /* 0x000000b600b67308 */ /* 0x000fe20000000800 */
[C---:B------:R-:W-:Y:S02]  /*ea40*/  FMUL.FTZ R38, R3.reuse, R38 ;  /* 0x0000002603267220 */ /* 0x040fe40000410000 */
[----:B------:R-:W-:Y:S01]  /*ea50*/  LDSM.16.MT88.4 R100, [R134+UR4+0x2100] ;  /* 0x002100048664783b */ /* 0x000fe20008004200 */
[C---:B------:R-:W-:Y:S04]  /*ea60*/  HMMA.16816.F32 R16, R136.reuse, R22, R16 ;  /* 0x000000168810723c */ /* 0x040fe80000001810 */
[C---:B------:R-:W-:Y:S02]  /*ea70*/  FMUL.FTZ R20, R132.reuse, R112 ;  /* 0x0000007084147220 */ /* 0x040fe40000410000 */
[C---:B------:R-:W-:Y:S01]  /*ea80*/  FMUL.FTZ R21, R132.reuse, R113 ;  /* 0x0000007184157220 */ /* 0x040fe20000410000 */
[----:B------:R-:W-:Y:S01]  /*ea90*/  LDSM.16.MT88.4 R108, [R168+0x2100] ;  /* 0x00210000a86c783b */ /* 0x000fe20000004200 */
[C---:B------:R-:W-:Y:S01]  /*eaa0*/  FMUL.FTZ R22, R3.reuse, R114 ;  /* 0x0000007203167220 */ /* 0x040fe20000410000 */
[----:B------:R-:W3:Y:S03]  /*eab0*/  MUFU.EX2 R183, R183 ;  /* 0x000000b700b77308 */ /* 0x000ee60000000800 */
[C---:B------:R-:W-:Y:S02]  /*eac0*/  FMUL.FTZ R23, R3.reuse, R115 ;  /* 0x0000007303177220 */ /* 0x040fe40000410000 */
[C---:B------:R-:W-:Y:S01]  /*ead0*/  FMUL.FTZ R39, R3.reuse, R39 ;  /* 0x0000002703277220 */ /* 0x040fe20000410000 */
[----:B------:R-:W5:Y:S01]  /*eae0*/  LDSM.16.MT88.4 R112, [R135+UR4+0x2100] ;  /* 0x002100048770783b */ /* 0x000f620008004200 */
[C---:B------:R-:W-:Y:S02]  /*eaf0*/  FMUL.FTZ R42, R3.reuse, R42 ;  /* 0x0000002a032a7220 */ /* 0x040fe40000410000 */
[C---:B------:R-:W-:Y:S01]  /*eb00*/  FMUL.FTZ R43, R3.reuse, R43 ;  /* 0x0000002b032b7220 */ /* 0x040fe20000410000 */
[C---:B------:R-:W-:Y:S01]  /*eb10*/  HMMA.16816.F32 R20, R136.reuse, R28, R20 ;  /* 0x0000001c8814723c */ /* 0x040fe20000001814 */
[----:B------:R-:W-:Y:S02]  /*eb20*/  MUFU.EX2 R192, R192 ;  /* 0x000000c000c07308 */ /* 0x000fe40000000800 */
[C---:B------:R-:W-:Y:S01]  /*eb30*/  FMUL.FTZ R44, R132.reuse, R44 ;  /* 0x0000002c842c7220 */ /* 0x040fe20000410000 */
[----:B----4-:R-:W-:Y:S01]  /*eb40*/  LDSM.16.MT88.4 R144, [R168+0x1900] ;  /* 0x00190000a890783b */ /* 0x010fe20000004200 */
[C---:B------:R-:W-:Y:S02]  /*eb50*/  FMUL.FTZ R45, R132.reuse, R45 ;  /* 0x0000002d842d7220 */ /* 0x040fe40000410000 */
[C---:B------:R-:W-:Y:S01]  /*eb60*/  FMUL.FTZ R28, R132.reuse, R104 ;  /* 0x00000068841c7220 */ /* 0x040fe20000410000 */
[C---:B------:R-:W-:Y:S03]  /*eb70*/  HMMA.16816.F32 R24, R136.reuse, R30, R24 ;  /* 0x0000001e8818723c */ /* 0x040fe60000001818 */
[----:B------:R-:W4:Y:S01]  /*eb80*/  MUFU.EX2 R215, R215 ;  /* 0x000000d700d77308 */ /* 0x000f220000000800 */
[C---:B------:R-:W-:Y:S02]  /*eb90*/  FMUL.FTZ R29, R132.reuse, R105 ;  /* 0x00000069841d7220 */ /* 0x040fe40000410000 */
[C---:B------:R-:W-:Y:S02]  /*eba0*/  FMUL.FTZ R46, R3.reuse, R46 ;  /* 0x0000002e032e7220 */ /* 0x040fe40000410000 */
[C---:B------:R-:W-:Y:S04]  /*ebb0*/  FMUL.FTZ R30, R3.reuse, R106 ;  /* 0x0000006a031e7220 */ /* 0x040fe80000410000 */
[C---:B------:R-:W-:Y:S01]  /*ebc0*/  FMUL.FTZ R31, R3.reuse, R107 ;  /* 0x0000006b031f7220 */ /* 0x040fe20000410000 */
[----:B------:R-:W-:Y:S01]  /*ebd0*/  MUFU.EX2 R216, R216 ;  /* 0x000000d800d87308 */ /* 0x000fe20000000800 */
[----:B------:R-:W1:Y:S01]  /*ebe0*/  LDSM.16.MT88.4 R104, [R133+0x2100] ;  /* 0x002100008568783b */ /* 0x000e620000004200 */
[C---:B------:R-:W-:Y:S02]  /*ebf0*/  FMUL.FTZ R47, R3.reuse, R47 ;  /* 0x0000002f032f7220 */ /* 0x040fe40000410000 */
[C---:B------:R-:W-:Y:S02]  /*ec00*/  FMUL.FTZ R48, R132.reuse, R48 ;  /* 0x0000003084307220 */ /* 0x040fe40000410000 */
[C---:B--2---:R-:W-:Y:S03]  /*ec10*/  HMMA.16816.F32 R28, R136.reuse, R120, R28 ;  /* 0x00000078881c723c */ /* 0x044fe6000000181c */
[C---:B------:R-:W-:Y:S01]  /*ec20*/  FMUL.FTZ R49, R132.reuse, R49 ;  /* 0x0000003184317220 */ /* 0x040fe20000410000 */
[----:B------:R-:W2:Y:S01]  /*ec30*/  MUFU.EX2 R217, R217 ;  /* 0x000000d900d97308 */ /* 0x000ea20000000800 */
[C---:B------:R-:W-:Y:S02]  /*ec40*/  FMUL.FTZ R50, R3.reuse, R50 ;  /* 0x0000003203327220 */ /* 0x040fe40000410000 */
[C---:B------:R-:W-:Y:S01]  /*ec50*/  FMUL.FTZ R51, R3.reuse, R51 ;  /* 0x0000003303337220 */ /* 0x040fe20000410000 */
[C---:B------:R-:W-:Y:S01]  /*ec60*/  HMMA.16816.F32 R32, R136.reuse, R122, R32 ;  /* 0x0000007a8820723c */ /* 0x040fe20000001820 */
[----:B------:R-:W-:Y:S03]  /*ec70*/  LDSM.16.MT88.4 R120, [R168+0x900] ;  /* 0x00090000a878783b */ /* 0x000fe60000004200 */
[C---:B------:R-:W-:Y:S02]  /*ec80*/  FMUL.FTZ R52, R132.reuse, R52 ;  /* 0x0000003484347220 */ /* 0x040fe40000410000 */
[C---:B------:R-:W-:Y:S01]  /*ec90*/  FMUL.FTZ R53, R132.reuse, R53 ;  /* 0x0000003584357220 */ /* 0x040fe20000410000 */
[----:B------:R-:W-:Y:S01]  /*eca0*/  MUFU.EX2 R218, R218 ;  /* 0x000000da00da7308 */ /* 0x000fe20000000800 */
[C---:B-----5:R-:W-:Y:S04]  /*ecb0*/  HMMA.16816.F32 R36, R136.reuse, R112, R36 ;  /* 0x000000708824723c */ /* 0x060fe80000001824 */
[C---:B------:R-:W-:Y:S02]  /*ecc0*/  FMUL.FTZ R54, R3.reuse, R54 ;  /* 0x0000003603367220 */ /* 0x040fe40000410000 */
[C---:B------:R-:W-:Y:S02]  /*ecd0*/  FMUL.FTZ R55, R3.reuse, R55 ;  /* 0x0000003703377220 */ /* 0x040fe40000410000 */
[C---:B------:R-:W-:Y:S01]  /*ece0*/  HMMA.16816.F32 R40, R136.reuse, R114, R40 ;  /* 0x000000728828723c */ /* 0x040fe20000001828 */
[----:B------:R-:W-:Y:S01]  /*ecf0*/  LDSM.16.MT88.4 R112, [R135+UR4+0x900] ;  /* 0x000900048770783b */ /* 0x000fe20008004200 */
[----:B------:R-:W5:Y:S02]  /*ed00*/  MUFU.EX2 R219, R219 ;  /* 0x000000db00db7308 */ /* 0x000f640000000800 */
[C---:B------:R-:W-:Y:S02]  /*ed10*/  FMUL.FTZ R56, R132.reuse, R56 ;  /* 0x0000003884387220 */ /* 0x040fe40000410000 */
[C---:B------:R-:W-:Y:S02]  /*ed20*/  FMUL.FTZ R57, R132.reuse, R57 ;  /* 0x0000003984397220 */ /* 0x040fe40000410000 */
[C---:B------:R-:W-:Y:S01]  /*ed30*/  FMUL.FTZ R58, R3.reuse, R58 ;  /* 0x0000003a033a7220 */ /* 0x040fe20000410000 */
[C---:B-1----:R-:W-:Y:S03]  /*ed40*/  HMMA.16816.F32 R44, R136.reuse, R104, R44 ;  /* 0x00000068882c723c */ /* 0x042fe6000000182c */
[----:B------:R-:W-:Y:S01]  /*ed50*/  MUFU.EX2 R220, R220 ;  /* 0x000000dc00dc7308 */ /* 0x000fe20000000800 */
[C---:B------:R-:W-:Y:S02]  /*ed60*/  FMUL.FTZ R59, R3.reuse, R59 ;  /* 0x0000003b033b7220 */ /* 0x040fe40000410000 */
[C---:B------:R-:W-:Y:S02]  /*ed70*/  FMUL.FTZ R60, R132.reuse, R60 ;  /* 0x0000003c843c7220 */ /* 0x040fe40000410000 */
[C---:B------:R-:W-:Y:S01]  /*ed80*/  FMUL.FTZ R61, R132.reuse, R61 ;  /* 0x0000003d843d7220 */ /* 0x040fe20000410000 */
[C---:B------:R-:W-:Y:S01]  /*ed90*/  HMMA.16816.F32 R48, R136.reuse, R106, R48 ;  /* 0x0000006a8830723c */ /* 0x040fe20000001830 */
[----:B------:R-:W1:Y:S03]  /*eda0*/  LDSM.16.MT88.4 R104, [R135+UR4+0x4100] ;  /* 0x004100048768783b */ /* 0x000e660008004200 */
[----:B------:R-:W1:Y:S01]  /*edb0*/  MUFU.EX2 R221, R221 ;  /* 0x000000dd00dd7308 */ /* 0x000e620000000800 */
[C---:B------:R-:W-:Y:S02]  /*edc0*/  FMUL.FTZ R62, R3.reuse, R62 ;  /* 0x0000003e033e7220 */ /* 0x040fe40000410000 */
[C---:B------:R-:W-:Y:S01]  /*edd0*/  FMUL.FTZ R63, R3.reuse, R63 ;  /* 0x0000003f033f7220 */ /* 0x040fe20000410000 */
[C---:B------:R-:W-:Y:S04]  /*ede0*/  HMMA.16816.F32 R52, R136.reuse, R100, R52 ;  /* 0x000000648834723c */ /* 0x040fe80000001834 */
[C---:B------:R-:W-:Y:S02]  /*edf0*/  FMUL.FTZ R64, R132.reuse, R64 ;  /* 0x0000004084407220 */ /* 0x040fe40000410000 */
[----:B------:R-:W-:Y:S01]  /*ee00*/  MUFU.EX2 R222, R222 ;  /* 0x000000de00de7308 */ /* 0x000fe20000000800 */
[C---:B------:R-:W-:Y:S01]  /*ee10*/  FMUL.FTZ R65, R132.reuse, R65 ;  /* 0x0000004184417220 */ /* 0x040fe20000410000 */
[C---:B------:R-:W-:Y:S01]  /*ee20*/  HMMA.16816.F32 R56, R136.reuse, R102, R56 ;  /* 0x000000668838723c */ /* 0x040fe20000001838 */
[----:B------:R-:W2:Y:S03]  /*ee30*/  LDSM.16.MT88.4 R100, [R133+0x4100] ;  /* 0x004100008564783b */ /* 0x000ea60000004200 */
[C---:B------:R-:W-:Y:S02]  /*ee40*/  FMUL.FTZ R66, R3.reuse, R66 ;  /* 0x0000004203427220 */ /* 0x040fe40000410000 */
[C---:B------:R-:W-:Y:S02]  /*ee50*/  FMUL.FTZ R67, R3.reuse, R67 ;  /* 0x0000004303437220 */ /* 0x040fe40000410000 */
[----:B------:R-:W2:Y:S01]  /*ee60*/  MUFU.EX2 R223, R223 ;  /* 0x000000df00df7308 */ /* 0x000ea20000000800 */
[C---:B------:R-:W-:Y:S03]  /*ee70*/  HMMA.16816.F32 R60, R136.reuse, R108, R60 ;  /* 0x0000006c883c723c */ /* 0x040fe6000000183c */
[C---:B------:R-:W-:Y:S02]  /*ee80*/  FMUL.FTZ R68, R132.reuse, R68 ;  /* 0x0000004484447220 */ /* 0x040fe40000410000 */
[C---:B------:R-:W-:Y:S03]  /*ee90*/  FMUL.FTZ R69, R132.reuse, R69 ;  /* 0x0000004584457220 */ /* 0x040fe60000410000 */
[C---:B------:R-:W-:Y:S01]  /*eea0*/  HMMA.16816.F32 R64, R136.reuse, R110, R64 ;  /* 0x0000006e8840723c */ /* 0x040fe20000001840 */
[----:B------:R-:W3:Y:S01]  /*eeb0*/  LDSM.16.MT88.4 R108, [R134+UR4+0x4100] ;  /* 0x00410004866c783b */ /* 0x000ee20008004200 */
[----:B------:R-:W-:Y:S02]  /*eec0*/  MUFU.EX2 R224, R224 ;  /* 0x000000e000e07308 */ /* 0x000fe40000000800 */
[C---:B------:R-:W-:Y:S02]  /*eed0*/  FMUL.FTZ R70, R3.reuse, R70 ;  /* 0x0000004603467220 */ /* 0x040fe40000410000 */
[C---:B------:R-:W-:Y:S02]  /*eee0*/  FMUL.FTZ R71, R3.reuse, R71 ;  /* 0x0000004703477220 */ /* 0x040fe40000410000 */
[C---:B------:R-:W-:Y:S04]  /*eef0*/  FMUL.FTZ R72, R132.reuse, R72 ;  /* 0x0000004884487220 */ /* 0x040fe80000410000 */
[C---:B------:R-:W-:Y:S01]  /*ef00*/  FMUL.FTZ R73, R132.reuse, R73 ;  /* 0x0000004984497220 */ /* 0x040fe20000410000 */
[C---:B-1----:R-:W-:Y:S01]  /*ef10*/  HMMA.16816.F32 R68, R136.reuse, R104, R68 ;  /* 0x000000688844723c */ /* 0x042fe20000001844 */
[----:B------:R-:W1:Y:S02]  /*ef20*/  MUFU.EX2 R225, R225 ;  /* 0x000000e100e17308 */ /* 0x000e640000000800 */
[C---:B------:R-:W-:Y:S02]  /*ef30*/  FMUL.FTZ R74, R3.reuse, R74 ;  /* 0x0000004a034a7220 */ /* 0x040fe40000410000 */
[C---:B------:R-:W-:Y:S02]  /*ef40*/  FMUL.FTZ R75, R3.reuse, R75 ;  /* 0x0000004b034b7220 */ /* 0x040fe40000410000 */
[C---:B------:R-:W-:Y:S02]  /*ef50*/  FMUL.FTZ R76, R132.reuse, R76 ;  /* 0x0000004c844c7220 */ /* 0x040fe40000410000 */
[C---:B------:R-:W-:Y:S02]  /*ef60*/  FMUL.FTZ R77, R132.reuse, R77 ;  /* 0x0000004d844d7220 */ /* 0x040fe40000410000 */
[----:B------:R-:W-:Y:S01]  /*ef70*/  MUFU.EX2 R226, R226 ;  /* 0x000000e200e27308 */ /* 0x000fe20000000800 */
        /* <DEDUP_REMOVED lines=9> */
[----:B------:R-:W-:Y:S02]  /*f010*/  FMUL.FTZ R83, R3, R83 ;  /* 0x0000005303537220 */ /* 0x000fe40000410000 */
[C---:B------:R-:W-:Y:S01]  /*f020*/  FMUL.FTZ R84, R132.reuse, R84 ;  /* 0x0000005484547220 */ /* 0x040fe20000410000 */
[----:B------:R-:W-:Y:S01]  /*f030*/  F2FP.PACK_AB R100, R179, R178 ;  /* 0x000000b2b364723e */ /* 0x000fe200000000ff */
[C---:B------:R-:W-:Y:S01]  /*f040*/  FMUL.FTZ R85, R132.reuse, R85 ;  /* 0x0000005584557220 */ /* 0x040fe20000410000 */
[----:B------:R-:W2:Y:S02]  /*f050*/  MUFU.EX2 R229, R229 ;  /* 0x000000e500e57308 */ /* 0x000ea40000000800 */
[C---:B------:R-:W-:Y:S03]  /*f060*/  HMMA.16816.F32 R80, R136.reuse, R102, R80 ;  /* 0x000000668850723c */ /* 0x040fe60000001850 */
[----:B------:R-:W-:Y:S01]  /*f070*/  FMUL.FTZ R86, R3, R86 ;  /* 0x0000005603567220 */ /* 0x000fe20000410000 */
[----:B---3--:R-:W-:Y:S01]  /*f080*/  F2FP.PACK_AB R101, R183, R182 ;  /* 0x000000b6b765723e */ /* 0x008fe200000000ff */
[----:B------:R-:W-:Y:S02]  /*f090*/  FMUL.FTZ R87, R3, R87 ;  /* 0x0000005703577220 */ /* 0x000fe40000410000 */
[C---:B------:R-:W-:Y:S01]  /*f0a0*/  FMUL.FTZ R88, R132.reuse, R88 ;  /* 0x0000005884587220 */ /* 0x040fe20000410000 */
[----:B------:R-:W-:Y:S01]  /*f0b0*/  F2FP.PACK_AB R102, R181, R180 ;  /* 0x000000b4b566723e */ /* 0x000fe200000000ff */
[C---:B------:R-:W-:Y:S01]  /*f0c0*/  FMUL.FTZ R89, R132.reuse, R89 ;  /* 0x0000005984597220 */ /* 0x040fe20000410000 */
[----:B------:R-:W3:Y:S02]  /*f0d0*/  MUFU.EX2 R230, R230 ;  /* 0x000000e600e67308 */ /* 0x000ee40000000800 */
[C---:B------:R-:W-:Y:S03]  /*f0e0*/  HMMA.16816.F32 R84, R136.reuse, R108, R84 ;  /* 0x0000006c8854723c */ /* 0x040fe60000001854 */
[----:B------:R-:W-:Y:S01]  /*f0f0*/  FMUL.FTZ R90, R3, R90 ;  /* 0x0000005a035a7220 */ /* 0x000fe20000410000 */
[----:B----4-:R-:W-:Y:S01]  /*f100*/  F2FP.PACK_AB R103, R215, R192 ;  /* 0x000000c0d767723e */ /* 0x010fe200000000ff */
[C---:B------:R-:W-:Y:S02]  /*f110*/  FMUL.FTZ R91, R3.reuse, R91 ;  /* 0x0000005b035b7220 */ /* 0x040fe40000410000 */
[C---:B------:R-:W-:Y:S02]  /*f120*/  FMUL.FTZ R92, R132.reuse, R92 ;  /* 0x0000005c845c7220 */ /* 0x040fe40000410000 */
[C---:B------:R-:W-:Y:S03]  /*f130*/  FMUL.FTZ R93, R132.reuse, R93 ;  /* 0x0000005d845d7220 */ /* 0x040fe60000410000 */
[C---:B------:R-:W-:Y:S01]  /*f140*/  HMMA.16816.F32 R88, R136.reuse, R110, R88 ;  /* 0x0000006e8858723c */ /* 0x040fe20000001858 */
[----:B------:R-:W4:Y:S02]  /*f150*/  LDSM.16.MT88.4 R108, [R134+UR4+0x900] ;  /* 0x00090004866c783b */ /* 0x000f240008004200 */
[C---:B------:R-:W-:Y:S02]  /*f160*/  FMUL.FTZ R94, R3.reuse, R94 ;  /* 0x0000005e035e7220 */ /* 0x040fe40000410000 */
[C---:B------:R-:W-:Y:S02]  /*f170*/  FMUL.FTZ R95, R3.reuse, R95 ;  /* 0x0000005f035f7220 */ /* 0x040fe40000410000 */
[C---:B------:R-:W-:Y:S02]  /*f180*/  FMUL.FTZ R96, R132.reuse, R96 ;  /* 0x0000006084607220 */ /* 0x040fe40000410000 */
[C---:B------:R-:W-:Y:S03]  /*f190*/  FMUL.FTZ R97, R132.reuse, R97 ;  /* 0x0000006184617220 */ /* 0x040fe60000410000 */
[C---:B-1----:R-:W-:Y:S03]  /*f1a0*/  HMMA.16816.F32 R92, R136.reuse, R104, R92 ;  /* 0x00000068885c723c */ /* 0x042fe6000000185c */
[C---:B------:R-:W-:Y:S02]  /*f1b0*/  FMUL.FTZ R98, R3.reuse, R98 ;  /* 0x0000006203627220 */ /* 0x040fe40000410000 */
[C---:B------:R-:W-:Y:S02]  /*f1c0*/  FMUL.FTZ R99, R3.reuse, R99 ;  /* 0x0000006303637220 */ /* 0x040fe40000410000 */
[----:B------:R-:W-:Y:S02]  /*f1d0*/  FFMA.FTZ R175, R132, R207, R175 ;  /* 0x000000cf84af7223 */ /* 0x000fe400000100af */
[----:B------:R-:W-:Y:S03]  /*f1e0*/  FFMA.FTZ R177, R3, R208, R177 ;  /* 0x000000d003b17223 */ /* 0x000fe600000100b1 */
[----:B------:R-:W-:Y:S01]  /*f1f0*/  HMMA.16816.F32 R96, R136, R106, R96 ;  /* 0x0000006a8860723c */ /* 0x000fe20000001860 */
[----:B------:R-:W1:Y:S02]  /*f200*/  LDSM.16.MT88.4 R104, [R168+0x2900] ;  /* 0x00290000a868783b */ /* 0x000e640000004200 */
        /* <DEDUP_REMOVED lines=19> */
[C---:B----4-:R-:W-:Y:S04]  /*f340*/  HMMA.16816.F32 R20, R100.reuse, R108, R20 ;  /* 0x0000006c6414723c */ /* 0x050fe80000001814 */
[----:B------:R-:W-:Y:S02]  /*f350*/  FADD.FTZ R180, R180, R179 ;  /* 0x000000b3b4b47221 */ /* 0x000fe40000010000 */
[----:B------:R-:W-:Y:S02]  /*f360*/  FADD.FTZ R192, R192, R183 ;  /* 0x000000b7c0c07221 */ /* 0x000fe40000010000 */
[C---:B------:R-:W-:Y:S01]  /*f370*/  HMMA.16816.F32 R24, R100.reuse, R110, R24 ;  /* 0x0000006e6418723c */ /* 0x040fe20000001818 */
[----:B------:R-:W4:Y:S03]  /*f380*/  LDSM.16.MT88.4 R108, [R135+UR4+0x4900] ;  /* 0x00490004876c783b */ /* 0x000f260008004200 */
        /* <DEDUP_REMOVED lines=14> */
[C---:B-1----:R-:W-:Y:S08]  /*f470*/  HMMA.16816.F32 R60, R100.reuse, R104, R60 ;  /* 0x00000068643c723c */ /* 0x042ff0000000183c */
[C---:B------:R-:W-:Y:S01]  /*f480*/  HMMA.16816.F32 R64, R100.reuse, R106, R64 ;  /* 0x0000006a6440723c */ /* 0x040fe20000001840 */
[----:B------:R-:W1:Y:S07]  /*f490*/  LDSM.16.MT88.4 R104, [R168+0x4900] ;  /* 0x00490000a868783b */ /* 0x000e6e0000004200 */
[C---:B----4-:R-:W-:Y:S08]  /*f4a0*/  HMMA.16816.F32 R68, R100.reuse, R108, R68 ;  /* 0x0000006c6444723c */ /* 0x050ff00000001844 */
[C---:B------:R-:W-:Y:S01]  /*f4b0*/  HMMA.16816.F32 R72, R100.reuse, R110, R72 ;  /* 0x0000006e6448723c */ /* 0x040fe20000001848 */
[----:B------:R-:W4:Y:S07]  /*f4c0*/  LDSM.16.MT88.4 R108, [R135+UR4+0x1100] ;  /* 0x00110004876c783b */ /* 0x000f2e0008004200 */
[C---:B------:R-:W-:Y:S08]  /*f4d0*/  HMMA.16816.F32 R76, R100.reuse, R112, R76 ;  /* 0x00000070644c723c */ /* 0x040ff0000000184c */
[C---:B------:R-:W-:Y:S01]  /*f4e0*/  HMMA.16816.F32 R80, R100.reuse, R114, R80 ;  /* 0x000000726450723c */ /* 0x040fe20000001850 */
[----:B------:R-:W2:Y:S07]  /*f4f0*/  LDSM.16.MT88.4 R112, [R134+UR4+0x1100] ;  /* 0x001100048670783b */ /* 0x000eae0008004200 */
[C---:B------:R-:W-:Y:S08]  /*f500*/  HMMA.16816.F32 R84, R100.reuse, R116, R84 ;  /* 0x000000746454723c */ /* 0x040ff00000001854 */
[C---:B------:R-:W-:Y:S01]  /*f510*/  HMMA.16816.F32 R88, R100.reuse, R118, R88 ;  /* 0x000000766458723c */ /* 0x040fe20000001858 */
[----:B------:R-:W2:Y:S07]  /*f520*/  LDSM.16.MT88.4 R116, [R135+UR4+0x3100] ;  /* 0x003100048774783b */ /* 0x000eae0008004200 */
        /* <DEDUP_REMOVED lines=12> */
[C---:B----4-:R-:W-:Y:S03]  /*f5f0*/  HMMA.16816.F32 R4, R100.reuse, R108, R4 ;  /* 0x0000006c6404723c */ /* 0x050fe60000001804 */
[----:B------:R-:W-:Y:S02]  /*f600*/  FADD.FTZ R222, R222, R221 ;  /* 0x000000dddede7221 */ /* 0x000fe40000010000 */
[----:B------:R-:W-:Y:S02]  /*f610*/  FADD.FTZ R219, R219, R218 ;  /* 0x000000dadbdb7221 */ /* 0x000fe40000010000 */
[----:B------:R-:W-:Y:S01]  /*f620*/  FADD.FTZ R223, R223, R222 ;  /* 0x000000dedfdf7221 */ /* 0x000fe20000010000 */
[C---:B------:R-:W-:Y:S01]  /*f630*/  HMMA.16816.F32 R8, R100.reuse, R110, R8 ;  /* 0x0000006e6408723c */ /* 0x040fe20000001808 */
[----:B------:R-:W4:Y:S07]  /*f640*/  LDSM.16.MT88.4 R108, [R135+UR4+0x5100] ;  /* 0x00510004876c783b */ /* 0x000f2e0008004200 */
[C---:B------:R-:W-:Y:S08]  /*f650*/  HMMA.16816.F32 R12, R100.reuse, R120, R12 ;  /* 0x00000078640c723c */ /* 0x040ff0000000180c */
[C---:B------:R-:W-:Y:S08]  /*f660*/  HMMA.16816.F32 R16, R100.reuse, R122, R16 ;  /* 0x0000007a6410723c */ /* 0x040ff00000001810 */
[C---:B--2---:R-:W-:Y:S08]  /*f670*/  HMMA.16816.F32 R20, R100.reuse, R112, R20 ;  /* 0x000000706414723c */ /* 0x044ff00000001814 */
[C---:B------:R-:W-:Y:S01]  /*f680*/  HMMA.16816.F32 R24, R100.reuse, R114, R24 ;  /* 0x000000726418723c */ /* 0x040fe20000001818 */
[----:B------:R-:W2:Y:S07]  /*f690*/  LDSM.16.MT88.4 R112, [R133+0x5100] ;  /* 0x005100008570783b */ /* 0x000eae0000004200 */
[C---:B------:R-:W-:Y:S08]  /*f6a0*/  HMMA.16816.F32 R28, R100.reuse, R124, R28 ;  /* 0x0000007c641c723c */ /* 0x040ff0000000181c */
[C---:B------:R-:W-:Y:S01]  /*f6b0*/  HMMA.16816.F32 R32, R100.reuse, R126, R32 ;  /* 0x0000007e6420723c */ /* 0x040fe20000001820 */
[----:B------:R-:W-:Y:S07]  /*f6c0*/  LDSM.16.MT88.4 R124, [R135+UR4+0x1900] ;  /* 0x00190004877c783b */ /* 0x000fee0008004200 */
[C---:B------:R-:W-:Y:S08]  /*f6d0*/  HMMA.16816.F32 R36, R100.reuse, R116, R36 ;  /* 0x000000746424723c */ /* 0x040ff00000001824 */
[C---:B------:R-:W-:Y:S01]  /*f6e0*/  HMMA.16816.F32 R40, R100.reuse, R118, R40 ;  /* 0x000000766428723c */ /* 0x040fe20000001828 */
[----:B------:R-:W5:Y:S07]  /*f6f0*/  LDSM.16.MT88.4 R116, [R134+UR4+0x5100] ;  /* 0x005100048674783b */ /* 0x000f6e0008004200 */
        /* <DEDUP_REMOVED lines=9> */
[----:B---3--:R-:W-:Y:S01]  /*f790*/  F2FP.PACK_AB R139, R231, R230 ;  /* 0x000000e6e78b723e */ /* 0x008fe200000000ff */
[----:B------:R-:W-:Y:S02]  /*f7a0*/  FADD.FTZ R228, R228, R223 ;  /* 0x000000dfe4e47221 */ /* 0x000fe40000010000 */
[----:B------:R-:W-:Y:S01]  /*f7b0*/  FADD.FTZ R225, R225, R224 ;  /* 0x000000e0e1e17221 */ /* 0x000fe20000010000 */
[C---:B------:R-:W-:Y:S01]  /*f7c0*/  HMMA.16816.F32 R64, R100.reuse, R106, R64 ;  /* 0x0000006a6440723c */ /* 0x040fe20000001840 */
[----:B------:R-:W1:Y:S03]  /*f7d0*/  LDSM.16.MT88.4 R104, [R168+0x5100] ;  /* 0x00510000a868783b */ /* 0x000e660000004200 */
[----:B------:R-:W-:Y:S02]  /*f7e0*/  FADD.FTZ R229, R229, R228 ;  /* 0x000000e4e5e57221 */ /* 0x000fe40000010000 */
[----:B------:R-:W-:Y:S02]  /*f7f0*/  FADD.FTZ R226, R226, R225 ;  /* 0x000000e1e2e27221 */ /* 0x000fe40000010000 */
[C---:B----4-:R-:W-:Y:S04]  /*f800*/  HMMA.16816.F32 R68, R100.reuse, R108, R68 ;  /* 0x0000006c6444723c */ /* 0x050fe80000001844 */
[----:B------:R-:W-:Y:S02]  /*f810*/  FADD.FTZ R208, R230, R229 ;  /* 0x000000e5e6d07221 */ /* 0x000fe40000010000 */
[----:B------:R-:W-:Y:S02]  /*f820*/  FADD.FTZ R207, R227, R226 ;  /* 0x000000e2e3cf7221 */ /* 0x000fe40000010000 */
[C---:B------:R-:W-:Y:S01]  /*f830*/  HMMA.16816.F32 R72, R100.reuse, R110, R72 ;  /* 0x0000006e6448723c */ /* 0x040fe20000001848 */
[----:B------:R-:W3:Y:S03]  /*f840*/  LDSM.16.MT88.4 R108, [R133+0x1900] ;  /* 0x00190000856c783b */ /* 0x000ee60000004200 */
[----:B------:R-:W-:Y:S04]  /*f850*/  FADD.FTZ R208, R231, R208 ;  /* 0x000000d0e7d07221 */ /* 0x000fe80000010000 */
[C---:B--2---:R-:W-:Y:S08]  /*f860*/  HMMA.16816.F32 R76, R100.reuse, R112, R76 ;  /* 0x00000070644c723c */ /* 0x044ff0000000184c */
[C---:B------:R-:W-:Y:S08]  /*f870*/  HMMA.16816.F32 R80, R100.reuse, R114, R80 ;  /* 0x000000726450723c */ /* 0x040ff00000001850 */
[C---:B-----5:R-:W-:Y:S08]  /*f880*/  HMMA.16816.F32 R84, R100.reuse, R116, R84 ;  /* 0x000000746454723c */ /* 0x060ff00000001854 */
[C---:B------:R-:W-:Y:S08]  /*f890*/  HMMA.16816.F32 R88, R100.reuse, R118, R88 ;  /* 0x000000766458723c */ /* 0x040ff00000001858 */
[C---:B-1----:R-:W-:Y:S08]  /*f8a0*/  HMMA.16816.F32 R92, R100.reuse, R104, R92 ;  /* 0x00000068645c723c */ /* 0x042ff0000000185c */
[----:B------:R-:W-:Y:S08]  /*f8b0*/  HMMA.16816.F32 R96, R100, R106, R96 ;  /* 0x0000006a6460723c */ /* 0x000ff00000001860 */
[C---:B------:R-:W-:Y:S01]  /*f8c0*/  HMMA.16816.F32 R128, R136.reuse, R124, R4 ;  /* 0x0000007c8880723c */ /* 0x040fe20000001804 */
[----:B------:R-:W1:Y:S07]  /*f8d0*/  LDSM.16.MT88.4 R4, [R133+0x5900] ;  /* 0x005900008504783b */ /* 0x000e6e0000004200 */
[C---:B------:R-:W-:Y:S01]  /*f8e0*/  HMMA.16816.F32 R124, R136.reuse, R126, R8 ;  /* 0x0000007e887c723c */ /* 0x040fe20000001808 */
[----:B------:R-:W2:Y:S07]  /*f8f0*/  LDSM.16.MT88.4 R8, [R134+UR4+0x5900] ;  /* 0x005900048608783b */ /* 0x000eae0008004200 */
[C---:B---3--:R-:W-:Y:S01]  /*f900*/  HMMA.16816.F32 R120, R136.reuse, R108, R12 ;  /* 0x0000006c8878723c */ /* 0x048fe2000000180c */
        /* <DEDUP_REMOVED lines=19> */
[C---:B------:R-:W-:Y:S08]  /*fa40*/  HMMA.16816.F32 R88, R136.reuse, R10, R88 ;  /* 0x0000000a8858723c */ /* 0x040ff00000001858 */
[C---:B---3--:R-:W-:Y:S08]  /*fa50*/  HMMA.16816.F32 R92, R136.reuse, R12, R92 ;  /* 0x0000000c885c723c */ /* 0x048ff0000000185c */
[----:B------:R-:W-:Y:S01]  /*fa60*/  HMMA.16816.F32 R96, R136, R14, R96 ;  /* 0x0000000e8860723c */ /* 0x000fe20000001860 */
[----:B------:R-:W-:-:S07]  /*fa70*/  @!P0 BRA `(.L_x_950) ;  /* 0x0000034000008947 */ /* 0x000fce0003800000 */
[----:B------:R-:W-:Y:S01]  /*fa80*/  ISETP.NE.AND P2, PT, R195, 0x1, PT ;  /* 0x00000001c300780c */ /* 0x000fe20003f45270 */
[----:B------:R-:W-:Y:S01]  /*fa90*/  IMAD.MOV.U32 R200, RZ, RZ, RZ ;  /* 0x000000ffffc87224 */ /* 0x000fe200078e00ff */
[----:B------:R-:W-:Y:S04]  /*faa0*/  IADD3 R201, R203, R169, R204 ;  /* 0x000000a9cbc97210 */ /* 0x000fe80007ffe0cc */
[----:B------:R-:W-:Y:S05]  /*fab0*/  IADD3 R201, R201, -0x80, RZ ;  /* 0xffffff80c9c97810 */ /* 0x000fea0007ffe0ff */
        /* <DEDUP_REMOVED lines=25> */
[----:B------:R-:W3:Y:S01]  /*fc50*/  SHFL.IDX PT, R3, R19, 0x1, 0x181f ;  /* 0x00381f0013037f89 */ /* 0x000ee200000e0000 */
[C---:B-1----:R-:W-:Y:S05]  /*fc60*/  IADD3 R14, P0, R11.reuse, R211, RZ ;  /* 0x000000d30b0e7210 */ /* 0x042fea0007f1e0ff */
[C-C-:B--2---:R-:W-:Y:S01]  /*fc70*/  IMAD.X R15, R4.reuse, 0x1, R193.reuse, P0 ;  /* 0x00000001040f7824 */ /* 0x144fe200000e06c1 */
[C---:B------:R-:W-:Y:S05]  /*fc80*/  IADD3 R12, P0, R11.reuse, R212, RZ ;  /* 0x000000d40b0c7210 */ /* 0x040fea0007f1e0ff */
[C-C-:B------:R-:W-:Y:S01]  /*fc90*/  IMAD.X R13, R4.reuse, 0x1, R210.reuse, P0 ;  /* 0x00000001040d7824 */ /* 0x140fe200000e06d2 */
[----:B------:R-:W-:Y:S04]  /*fca0*/  IADD3 R10, P0, R11, R214, RZ ;  /* 0x000000d60b0a7210 */ /* 0x000fe80007f1e0ff */
[----:B------:R-:W-:Y:S02]  /*fcb0*/  IADD3.X R11, R4, R209, RZ, P0, !PT ;  /* 0x000000d1040b7210 */ /* 0x000fe400007fe4ff */
[----:B------:R-:W1:Y:S01]  /*fcc0*/  SHFL.IDX PT, R4, R18, 0x1, 0x181f ;  /* 0x00381f0012047f89 */ /* 0x000e6200000e0000 */
[C---:B---3--:R-:W-:Y:S05]  /*fcd0*/  IADD3 R8, P0, R3.reuse, R211, RZ ;  /* 0x000000d303087210 */ /* 0x048fea0007f1e0ff */
[C---:B-1----:R-:W-:Y:S01]  /*fce0*/  IMAD.X R9, R4.reuse, 0x1, R193, P0 ;  /* 0x0000000104097824 */ /* 0x042fe200000e06c1 */
[C---:B------:R-:W-:Y:S05]  /*fcf0*/  IADD3 R6, P0, R3.reuse, R212, RZ ;  /* 0x000000d403067210 */ /* 0x040fea0007f1e0ff */
[C---:B------:R-:W-:Y:S01]  /*fd00*/  IMAD.X R7, R4.reuse, 0x1, R210, P0 ;  /* 0x0000000104077824 */ /* 0x040fe200000e06d2 */
[----:B------:R-:W-:Y:S02]  /*fd10*/  IADD3 R16, P0, R3, R214, RZ ;  /* 0x000000d603107210 */ /* 0x000fe40007f1e0ff */
[----:B------:R-:W-:Y:S03]  /*fd20*/  MOV R3, UR16 ;  /* 0x0000001000037c02 */ /* 0x000fe60008000f00 */
[----:B------:R-:W-:Y:S02]  /*fd30*/  IMAD.X R17, R4, 0x1, R209, P0 ;  /* 0x0000000104117824 */ /* 0x000fe400000e06d1 */
[----:B------:R-:W-:Y:S04]  /*fd40*/  IMAD R3, R3, 0x3000, R202 ;  /* 0x0000300003037824 */ /* 0x000fe800078e02ca */
[----:B------:R-:W-:Y:S05]  /*fd50*/  IMAD.SHL.U32 R5, R3, 0x2, RZ ;  /* 0x0000000203057824 */ /* 0x000fea00078e00ff */
[----:B------:R1:W-:Y:S04]  /*fd60*/  LDGSTS.E.BYPASS.LTC128B.128 [R5+0xc100], [R14.64], !P5 ;  /* 0x0c1000000e057fae */ /* 0x0003e8000e901d4c */
[----:B------:R1:W-:Y:S04]  /*fd70*/  LDGSTS.E.BYPASS.LTC128B.128 [R5+0xe100], [R12.64], !P4 ;  /* 0x0e1000000c057fae */ /* 0x0003e8000e101d4c */
[----:B------:R1:W-:Y:S04]  /*fd80*/  LDGSTS.E.BYPASS.LTC128B.128 [R5+0x10100], [R10.64], !P6 ;  /* 0x101000000a057fae */ /* 0x0003e8000f101d4c */
[----:B------:R1:W-:Y:S04]  /*fd90*/  LDGSTS.E.BYPASS.LTC128B.128 [R5+0xd100], [R8.64], !P5 ;  /* 0x0d10000008057fae */ /* 0x0003e8000e901d4c */
[----:B------:R1:W-:Y:S04]  /*fda0*/  LDGSTS.E.BYPASS.LTC128B.128 [R5+0xf100], [R6.64], !P4 ;  /* 0x0f10000006057fae */ /* 0x0003e8000e101d4c */
[----:B------:R1:W-:Y:S02]  /*fdb0*/  LDGSTS.E.BYPASS.LTC128B.128 [R5+0x11100], [R16.64], !P6 ;  /* 0x1110000010057fae */ /* 0x0003e4000f101d4c */
.L_x_950:
[----:B------:R-:W0:Y:S01]  /*fdc0*/  LDGDEPBAR ;  /* 0x00000000000079af */ /* 0x000e220000000000 */
[----:B------:R-:W-:Y:S01]  /*fdd0*/  UIADD3 UR4, UR5, 0x1, URZ ;  /* 0x0000000105047890 */ /* 0x000fe2000fffe03f */
[----:B------:R-:W-:Y:S01]  /*fde0*/  ISETP.GE.AND P0, PT, R194, R213, PT ;  /* 0x000000d5c200720c */ /* 0x000fe20003f06270 */
[----:B------:R-:W-:Y:S01]  /*fdf0*/  UISETP.GE.AND UP0, UPT, UR5, 0x1, UPT ;  /* 0x000000010500788c */ /* 0x000fe2000bf06270 */
[----:B------:R-:W-:Y:S01]  /*fe00*/  IADD3 R4, R213, -0x1, RZ ;  /* 0xffffffffd5047810 */ /* 0x000fe20007ffe0ff */
[----:B------:R-:W-:Y:S01]  /*fe10*/  IMAD.MOV.U32 R3, RZ, RZ, R0 ;  /* 0x000000ffff037224 */ /* 0x000fe200078e0000 */
[----:B------:R-:W-:Y:S01]  /*fe20*/  MOV R132, R2 ;  /* 0x0000000200847202 */ /* 0x000fe20000000f00 */
[----:B------:R-:W-:Y:S02]  /*fe30*/  USEL UR5, UR4, URZ, !UP0 ;  /* 0x0000003f04057287 */ /* 0x000fe4000c000000 */
[----:B------:R-:W-:Y:S06]  /*fe40*/  IMAD.MOV.U32 R213, RZ, RZ, R4 ;  /* 0x000000ffffd57224 */ /* 0x000fec00078e0004 */
[----:B------:R-:W-:-:S05]  /*fe50*/  @!P0 BRA `(.L_x_951) ;  /* 0xffffc6c000008947 */ /* 0x000fca000383ffff */
.L_x_940:
[----:B------:R-:W2:Y:S01]  /*fe60*/  SHFL.BFLY PT, R4, R207, 0x2, 0x1f ;  /* 0x0c401f00cf047f89 */ /* 0x000ea200000e0000 */
[----:B-1----:R-:W-:-:S02]  /*fe70*/  MOV R6, RZ ;  /* 0x000000ff00067202 */ /* 0x002fc40000000f00 */
[----:B------:R-:W-:Y:S01]  /*fe80*/  MOV R5, RZ ;  /* 0x000000ff00057202 */ /* 0x000fe20000000f00 */
[----:B------:R-:W1:Y:S01]  /*fe90*/  SHFL.BFLY PT, R3, R208, 0x2, 0x1f ;  /* 0x0c401f00d0037f89 */ /* 0x000e6200000e0000 */
[----:B------:R-:W-:Y:S01]  /*fea0*/  PLOP3.LUT P2, PT, PT, PT, PT, 0x8, 0x0 ;  /* 0x000000000000781c */ /* 0x000fe20003f4e170 */
[----:B--2---:R-:W-:Y:S02]  /*feb0*/  FADD.FTZ R7, R4, R207 ;  /* 0x000000cf04077221 */ /* 0x004fe40000010000 */
[----:B-1----:R-:W-:-:S03]  /*fec0*/  FADD.FTZ R8, R3, R208 ;  /* 0x000000d003087221 */ /* 0x002fc60000010000 */
        /* <DEDUP_REMOVED lines=8> */
[----:B------:R-:W-:-:S05]  /*ff50*/  @P0 MOV R10, 0x3f317218 ;  /* 0x3f317218000a0802 */ /* 0x000fca0000000f00 */
[----:B------:R-:W2:Y:S08]  /*ff60*/  @P1 MUFU.LG2 R4, R4 ;  /* 0x0000000400041308 */ /* 0x000eb00000000c00 */
[----:B------:R-:W3:Y:S01]  /*ff70*/  @P0 MUFU.LG2 R7, R3 ;  /* 0x0000000300070308 */ /* 0x000ee20000000c00 */
[C---:B-1----:R-:W-:Y:S02]  /*ff80*/  FMUL.FTZ R128, R6.reuse, R128 ;  /* 0x0000008006807220 */ /* 0x042fe40000410000 */
[----:B------:R-:W-:-:S02]  /*ff90*/  FMUL.FTZ R129, R6, R129 ;  /* 0x0000008106817220 */ /* 0x000fc40000410000 */
[C---:B------:R-:W-:Y:S02]  /*ffa0*/  FMUL.FTZ R124, R6.reuse, R124 ;  /* 0x0000007c067c7220 */ /* 0x040fe40000410000 */
[----:B------:R-:W-:Y:S01]  /*ffb0*/  FMUL.FTZ R125, R6, R125 ;  /* 0x0000007d067d7220 */ /* 0x000fe20000410000 */
[----:B------:R1:W4:Y:S01]  /*ffc0*/  @P0 MUFU.RCP R5, R3 ;  /* 0x0000000300050308 */ /* 0x0003220000001000 */
[----:B--2---:R-:W-:Y:S02]  /*ffd0*/  @P1 FMUL.FTZ R9, R4, 0.69314718246459960938 ;  /* 0x3f31721804091820 */ /* 0x004fe40000410000 */
[----:B------:R-:W-:Y:S02]  /*ffe0*/  @P1 FMUL.FTZ R4, R8, c[0x0][0x2d0] ;  /* 0x0000b40008041a20 */ /* 0x000fe40000410000 */
[C---:B------:R-:W-:Y:S02]  /*fff0*/  FMUL.FTZ R120, R6.reuse, R120 ;  /* 0x0000007806787220 */ /* 0x040fe40000410000 */
[----:B------:R-:W-:-:S02]  /*10000*/  FMUL.FTZ R121, R6, R121 ;  /* 0x0000007906797220 */ /* 0x000fc40000410000 */
[----:B---3--:R-:W-:Y:S02]  /*10010*/  @P0 FMUL.FTZ R8, R7, 0.69314718246459960938 ;  /* 0x3f31721807080820 */ /* 0x008fe40000410000 */
[----:B------:R-:W-:Y:S02]  /*10020*/  @P0 FMUL.FTZ R7, R10, c[0x0][0x2d0] ;  /* 0x0000b4000a070a20 */ /* 0x000fe40000410000 */
[C---:B------:R-:W-:Y:S02]  /*10030*/  FMUL.FTZ R116, R6.reuse, R116 ;  /* 0x0000007406747220 */ /* 0x040fe40000410000 */
[C---:B------:R-:W-:Y:S01]  /*10040*/  FMUL.FTZ R117, R6.reuse, R117 ;  /* 0x0000007506757220 */ /* 0x040fe20000410000 */
[----:B-1----:R-:W-:Y:S01]  /*10050*/  MOV R3, 0xff800000 ;  /* 0xff80000000037802 */ /* 0x002fe20000000f00 */
        /* <DEDUP_REMOVED lines=91> */
.L_x_906:
[----:B------:R-:W-:Y:S01]  /*10610*/  USHF.R.S32.HI UR6, URZ, 0x1f, UR7 ;  /* 0x0000001f3f067899 */ /* 0x000fe20008011407 */
[----:B------:R-:W-:Y:S05]  /*10620*/  @P2 BRA `(.L_x_952) ;  /* 0x0000157000002947 */ /* 0x000fea0003800000 */
[----:B------:R-:W1:Y:S01]  /*10630*/  S2R R0, SR_TID.X ;  /* 0x0000000000007919 */ /* 0x000e620000002100 */
[----:B------:R-:W-:Y:S01]  /*10640*/  ULDC.64 UR4, c[0x0][0x490] ;  /* 0x0001240000047ab9 */ /* 0x000fe20000000a00 */
[----:B------:R-:W-:Y:S01]  /*10650*/  F2FP.PACK_AB R128, R129, R128 ;  /* 0x000000808180723e */ /* 0x000fe200000000ff */
[----:B------:R-:W-:Y:S01]  /*10660*/  UIMAD UR8, UR6, UR4, URZ ;  /* 0x00000004060872a4 */ /* 0x000fe2000f8e023f */
[----:B------:R-:W2:Y:S01]  /*10670*/  S2R R22, SR_CTAID.Z ;  /* 0x0000000000167919 */ /* 0x000ea20000002700 */
[----:B------:R-:W-:Y:S01]  /*10680*/  UIMAD.WIDE.U32 UR10, UR7, UR4, URZ ;  /* 0x00000004070a72a5 */ /* 0x000fe2000f8e003f */
[----:B------:R-:W-:Y:S01]  /*10690*/  F2FP.PACK_AB R130, R131, R130 ;  /* 0x000000828382723e */ /* 0x000fe200000000ff */
[----:B------:R-:W-:Y:S01]  /*106a0*/  UIMAD UR8, UR7, UR5, UR8 ;  /* 0x00000005070872a4 */ /* 0x000fe2000f8e0208 */
[----:B------:R-:W3:Y:S01]  /*106b0*/  S2R R10, SR_CTAID.X ;  /* 0x00000000000a7919 */ /* 0x000ee20000002500 */
[----:B------:R-:W-:Y:S01]  /*106c0*/  F2FP.PACK_AB R124, R125, R124 ;  /* 0x0000007c7d7c723e */ /* 0x000fe200000000ff */
[----:B------:R-:W-:Y:S01]  /*106d0*/  ULDC.64 UR4, c[0x0][0x3e8] ;  /* 0x0000fa0000047ab9 */ /* 0x000fe20000000a00 */
[----:B------:R-:W-:Y:S01]  /*106e0*/  IMAD.U32 R25, RZ, RZ, UR11 ;  /* 0x0000000bff197e24 */ /* 0x000fe2000f8e00ff */
[----:B------:R-:W-:Y:S01]  /*106f0*/  UIMAD UR6, UR6, UR4, URZ ;  /* 0x00000004060672a4 */ /* 0x000fe2000f8e023f */
[----:B------:R-:W-:Y:S01]  /*10700*/  IMAD.U32 R24, RZ, RZ, UR10 ;  /* 0x0000000aff187e24 */ /* 0x000fe2000f8e00ff */
[----:B------:R-:W-:Y:S01]  /*10710*/  UIMAD.WIDE.U32 UR14, UR7, UR4, URZ ;  /* 0x00000004070e72a5 */ /* 0x000fe2000f8e003f */
        /* <DEDUP_REMOVED lines=9> */
[----:B-1----:R-:W-:Y:S01]  /*107b0*/  SHF.R.S32.HI R9, RZ, 0x1f, R0 ;  /* 0x0000001fff097819 */ /* 0x002fe20000011400 */
[----:B------:R-:W-:Y:S01]  /*107c0*/  IMAD.U32 R25, RZ, RZ, UR8 ;  /* 0x00000008ff197e24 */ /* 0x000fe2000f8e00ff */
[----:B------:R-:W-:Y:S01]  /*107d0*/  F2FP.PACK_AB R118, R119, R118 ;  /* 0x000000767776723e */ /* 0x000fe200000000ff */
[----:B------:R-:W-:Y:S01]  /*107e0*/  IMAD.U32 R17, RZ, RZ, UR5 ;  /* 0x00000005ff117e24 */ /* 0x000fe2000f8e00ff */
[CC--:B------:R-:W-:Y:S01]  /*107f0*/  LEA.HI R13, R9.reuse, R0.reuse, RZ, 0x2 ;  /* 0x00000000090d7211 */ /* 0x0c0fe200078f10ff */
[----:B--2---:R-:W-:Y:S01]  /*10800*/  IMAD.WIDE.U32 R24, R22, c[0x0][0x498], R24 ;  /* 0x0001260016187a25 */ /* 0x004fe200078e0018 */
[CC--:B------:R-:W-:Y:S01]  /*10810*/  LEA.HI R18, R9.reuse, R0.reuse, RZ, 0x5 ;  /* 0x0000000009127211 */ /* 0x0c0fe200078f28ff */
[----:B------:R-:W-:Y:S01]  /*10820*/  BSSY B0, `(.L_x_953) ;  /* 0x00000ef000007945 */ /* 0x000fe20003800000 */
[----:B------:R-:W-:-:S02]  /*10830*/  LEA.HI R7, R9, R0, RZ, 0x3 ;  /* 0x0000000009077211 */ /* 0x000fc400078f18ff */
[----:B------:R-:W-:Y:S02]  /*10840*/  LEA.HI R2, R9, R0, RZ, 0x6 ;  /* 0x0000000009027211 */ /* 0x000fe400078f30ff */
[--C-:B------:R-:W-:Y:S02]  /*10850*/  SHF.R.S32.HI R20, RZ, 0x2, R13.reuse ;  /* 0x00000002ff147819 */ /* 0x100fe4000001140d */
[----:B------:R-:W-:Y:S02]  /*10860*/  SHF.R.S32.HI R15, RZ, 0x1f, R13 ;  /* 0x0000001fff0f7819 */ /* 0x000fe4000001140d */
[----:B------:R-:W-:Y:S02]  /*10870*/  LOP3.LUT R13, R13, 0xfffffffc, RZ, 0xc0, !PT ;  /* 0xfffffffc0d0d7812 */ /* 0x000fe400078ec0ff */
[----:B------:R-:W-:Y:S02]  /*10880*/  LOP3.LUT R9, R18, 0xffffffe0, RZ, 0xc0, !PT ;  /* 0xffffffe012097812 */ /* 0x000fe400078ec0ff */
[----:B------:R-:W-:Y:S01]  /*10890*/  LOP3.LUT R11, R7, 0xfffffff8, RZ, 0xc0, !PT ;  /* 0xfffffff8070b7812 */ /* 0x000fe200078ec0ff */
[C---:B------:R-:W-:Y:S01]  /*108a0*/  IMAD.IADD R8, R0.reuse, 0x1, -R13 ;  /* 0x0000000100087824 */ /* 0x040fe200078e0a0d */
[----:B------:R-:W-:Y:S01]  /*108b0*/  LEA.HI R4, R15, R20, RZ, 0x3 ;  /* 0x000000140f047211 */ /* 0x000fe200078f18ff */
[C---:B------:R-:W-:Y:S01]  /*108c0*/  IMAD.IADD R9, R0.reuse, 0x1, -R9 ;  /* 0x0000000100097824 */ /* 0x040fe200078e0a09 */
[----:B------:R-:W-:Y:S01]  /*108d0*/  SHF.R.S32.HI R15, RZ, 0x1f, R22 ;  /* 0x0000001fff0f7819 */ /* 0x000fe20000011416 */
[----:B------:R-:W-:Y:S01]  /*108e0*/  IMAD.IADD R0, R0, 0x1, -R11 ;  /* 0x0000000100007824 */ /* 0x000fe200078e0a0b */
[----:B------:R-:W-:-:S02]  /*108f0*/  LOP3.LUT R11, R4, 0xfffffff8, RZ, 0xc0, !PT ;  /* 0xfffffff8040b7812 */ /* 0x000fc400078ec0ff */
[----:B------:R-:W-:Y:S01]  /*10900*/  SHF.R.S32.HI R7, RZ, 0x3, R7 ;  /* 0x00000003ff077819 */ /* 0x000fe20000011407 */
[C---:B------:R-:W-:Y:S01]  /*10910*/  IMAD R13, R15.reuse, c[0x0][0x498], RZ ;  /* 0x000126000f0d7a24 */ /* 0x040fe200078e02ff */
[----:B------:R-:W-:Y:S01]  /*10920*/  SHF.R.S32.HI R4, RZ, 0x1f, R9 ;  /* 0x0000001fff047819 */ /* 0x000fe20000011409 */
[----:B------:R-:W-:Y:S01]  /*10930*/  IMAD R15, R15, c[0x0][0x3f0], RZ ;  /* 0x0000fc000f0f7a24 */ /* 0x000fe200078e02ff */
[----:B------:R-:W-:Y:S01]  /*10940*/  LOP3.LUT P0, RZ, R9, 0x3, RZ, 0xc0, !PT ;  /* 0x0000000309ff7812 */ /* 0x000fe2000780c0ff */
[----:B------:R-:W-:Y:S01]  /*10950*/  IMAD.IADD R20, R20, 0x1, -R11 ;  /* 0x0000000114147824 */ /* 0x000fe200078e0a0b */
[----:B------:R-:W-:Y:S01]  /*10960*/  LEA.HI R9, R4, R9, RZ, 0x2 ;  /* 0x0000000904097211 */ /* 0x000fe200078f10ff */
[----:B------:R-:W-:Y:S01]  /*10970*/  IMAD.MOV.U32 R11, RZ, RZ, c[0x0][0x4e8] ;  /* 0x00013a00ff0b7624 */ /* 0x000fe200078e00ff */
[--C-:B------:R-:W-:Y:S01]  /*10980*/  SHF.R.S32.HI R21, RZ, 0x5, R18.reuse ;  /* 0x00000005ff157819 */ /* 0x100fe20000011412 */
[C---:B------:R-:W-:Y:S01]  /*10990*/  IMAD R12, R22.reuse, c[0x0][0x3f4], R15 ;  /* 0x0000fd00160c7a24 */ /* 0x040fe200078e020f */
[----:B------:R-:W-:Y:S01]  /*109a0*/  SHF.R.S32.HI R18, RZ, 0x1f, R18 ;  /* 0x0000001fff127819 */ /* 0x000fe20000011412 */
[----:B------:R-:W-:Y:S01]  /*109b0*/  IMAD.SHL.U32 R15, R7, 0x40, RZ ;  /* 0x00000040070f7824 */ /* 0x000fe200078e00ff */
[----:B------:R-:W-:Y:S01]  /*109c0*/  ISETP.NE.AND P3, PT, R11, 0x1, PT ;  /* 0x000000010b00780c */ /* 0x000fe20003f65270 */
[----:B------:R-:W-:Y:S01]  /*109d0*/  IMAD R13, R22, c[0x0][0x49c], R13 ;  /* 0x00012700160d7a24 */ /* 0x000fe200078e020d */
[----:B------:R-:W-:Y:S01]  /*109e0*/  LEA.HI R19, R8, R8, RZ, 0x1 ;  /* 0x0000000808137211 */ /* 0x000fe200078f08ff */
[----:B------:R-:W-:Y:S01]  /*109f0*/  IMAD.SHL.U32 R4, R0, 0x8, RZ ;  /* 0x0000000800047824 */ /* 0x000fe200078e00ff */
[----:B------:R-:W-:Y:S01]  /*10a00*/  LOP3.LUT R15, R15, 0x1c0, RZ, 0xc0, !PT ;  /* 0x000001c00f0f7812 */ /* 0x000fe200078ec0ff */
[----:B------:R-:W-:Y:S01]  /*10a10*/  IMAD.WIDE.U32 R22, R22, c[0x0][0x3f0], R16 ;  /* 0x0000fc0016167a25 */ /* 0x000fe200078e0010 */
[----:B------:R-:W-:-:S02]  /*10a20*/  LEA.HI R18, R18, R21, RZ, 0x3 ;  /* 0x0000001512127211 */ /* 0x000fc400078f18ff */
[----:B------:R-:W-:Y:S01]  /*10a30*/  LOP3.LUT R19, R19, 0x1ffffffe, RZ, 0xc0, !PT ;  /* 0x1ffffffe13137812 */ /* 0x000fe200078ec0ff */
[----:B------:R-:W-:Y:S01]  /*10a40*/  IMAD R17, R0, 0x20, R7 ;  /* 0x0000002000117824 */ /* 0x000fe200078e0207 */
[----:B------:R-:W-:Y:S01]  /*10a50*/  SHF.R.U32.HI R0, RZ, 0x3, R15 ;  /* 0x00000003ff007819 */ /* 0x000fe2000001160f */
[----:B------:R-:W-:Y:S01]  /*10a60*/  IMAD R14, R21, 0x200, R8 ;  /* 0x00000200150e7824 */ /* 0x000fe200078e0208 */
[----:B------:R-:W-:Y:S01]  /*10a70*/  LOP3.LUT R15, R15, 0x38, R4, 0xf8, !PT ;  /* 0x000000380f0f7812 */ /* 0x000fe200078ef804 */
[----:B---3--:R-:W-:Y:S01]  /*10a80*/  IMAD R17, R10, 0x80, R17 ;  /* 0x000000800a117824 */ /* 0x008fe200078e0211 */
[----:B------:R-:W-:Y:S01]  /*10a90*/  LOP3.LUT R18, R18, 0xffffff8, RZ, 0xc0, !PT ;  /* 0x0ffffff812127812 */ /* 0x000fe200078ec0ff */
[----:B------:R-:W-:Y:S01]  /*10aa0*/  IMAD.IADD R8, R8, 0x1, -R19 ;  /* 0x0000000108087824 */ /* 0x000fe200078e0a13 */
[----:B------:R-:W-:Y:S01]  /*10ab0*/  LOP3.LUT R0, R15, R0, RZ, 0x3c, !PT ;  /* 0x000000000f007212 */ /* 0x000fe200078e3cff */
[----:B------:R-:W-:Y:S01]  /*10ac0*/  @P3 IMAD.HI.U32 R15, R17, c[0x0][0x4ec], RZ ;  /* 0x00013b00110f3a27 */ /* 0x000fe200078e00ff */
[----:B------:R-:W-:-:S02]  /*10ad0*/  R2P PR, R20, 0x6 ;  /* 0x0000000614007804 */ /* 0x000fc40000000000 */
[C---:B------:R-:W-:Y:S01]  /*10ae0*/  LOP3.LUT R19, R20.reuse, 0x1, RZ, 0xc0, !PT ;  /* 0x0000000114137812 */ /* 0x040fe200078ec0ff */
[----:B------:R-:W-:Y:S01]  /*10af0*/  IMAD.MOV.U32 R16, RZ, RZ, R17 ;  /* 0x000000ffff107224 */ /* 0x000fe200078e0011 */
[----:B------:R-:W-:Y:S01]  /*10b00*/  @P3 SHF.R.U32.HI R16, RZ, c[0x0][0x4f0], R15 ;  /* 0x00013c00ff103a19 */ /* 0x000fe2000001160f */
[----:B------:R-:W-:Y:S01]  /*10b10*/  IMAD.SHL.U32 R20, R20, 0x40, RZ ;  /* 0x0000004014147824 */ /* 0x000fe200078e00ff */
[----:B------:R-:W-:Y:S01]  /*10b20*/  SHF.R.S32.HI R9, RZ, 0x2, R9 ;  /* 0x00000002ff097819 */ /* 0x000fe20000011409 */
[----:B------:R-:W-:Y:S01]  /*10b30*/  IMAD.IADD R18, R21, 0x1, -R18 ;  /* 0x0000000115127824 */ /* 0x000fe200078e0a12 */
[----:B------:R-:W-:Y:S01]  /*10b40*/  ISETP.NE.U32.AND P4, PT, R19, 0x1, PT ;  /* 0x000000011300780c */ /* 0x000fe20003f85070 */
[----:B------:R-:W-:Y:S01]  /*10b50*/  IMAD.SHL.U32 R15, R2, 0x8, RZ ;  /* 0x00000008020f7824 */ /* 0x000fe200078e00ff */
[----:B------:R-:W-:Y:S01]  /*10b60*/  LOP3.LUT R20, R20, 0x1c0, RZ, 0xc0, !PT ;  /* 0x000001c014147812 */ /* 0x000fe200078ec0ff */
[--C-:B------:R-:W-:Y:S01]  /*10b70*/  IMAD.MOV R2, RZ, RZ, -R16.reuse ;  /* 0x000000ffff027224 */ /* 0x100fe200078e0a10 */
[----:B------:R-:W-:Y:S01]  /*10b80*/  F2FP.PACK_AB R112, R113, R112 ;  /* 0x000000707170723e */ /* 0x000fe200000000ff */
[----:B------:R-:W-:Y:S01]  /*10b90*/  IMAD R9, R18, 0x10, R9 ;  /* 0x0000001012097824 */ /* 0x000fe200078e0209 */
[----:B------:R-:W-:Y:S01]  /*10ba0*/  LEA.HI R19, R20, R20, RZ, 0x1d ;  /* 0x0000001414137211 */ /* 0x000fe200078fe8ff */
[----:B------:R-:W-:Y:S01]  /*10bb0*/  IMAD R2, R2, c[0x0][0x4e8], R17 ;  /* 0x00013a0002027a24 */ /* 0x000fe200078e0211 */
[----:B------:R-:W-:Y:S01]  /*10bc0*/  LOP3.LUT R15, R0, 0x7ffffe00, R15, 0xf8, !PT ;  /* 0x7ffffe00000f7812 */ /* 0x000fe200078ef80f */
[----:B------:R-:W-:Y:S01]  /*10bd0*/  IMAD R17, R8, 0x8, R9 ;  /* 0x0000000808117824 */ /* 0x000fe200078e0209 */
[----:B------:R-:W-:Y:S01]  /*10be0*/  SHF.R.S32.HI R0, RZ, 0x1f, R16 ;  /* 0x0000001fff007819 */ /* 0x000fe20000011410 */
[----:B------:R-:W-:Y:S01]  /*10bf0*/  IMAD.U32 R14, R14, 0x2, R19 ;  /* 0x000000020e0e7824 */ /* 0x000fe200078e0013 */
[----:B------:R-:W-:Y:S01]  /*10c00*/  F2FP.PACK_AB R114, R115, R114 ;  /* 0x000000727372723e */ /* 0x000fe200000000ff */
[----:B------:R-:W-:Y:S01]  /*10c10*/  IMAD R17, R10, 0x80, R17 ;  /* 0x000000800a117824 */ /* 0x000fe200078e0211 */
[----:B------:R-:W-:Y:S01]  /*10c20*/  F2FP.PACK_AB R108, R109, R108 ;  /* 0x0000006c6d6c723e */ /* 0x000fe200000000ff */
[----:B------:R-:W-:Y:S01]  /*10c30*/  IMAD R19, R0, c[0x0][0x3e0], RZ ;  /* 0x0000f80000137a24 */ /* 0x000fe200078e02ff */
[----:B------:R-:W-:Y:S01]  /*10c40*/  F2FP.PACK_AB R110, R111, R110 ;  /* 0x0000006e6f6e723e */ /* 0x000fe200000000ff */
[----:B------:R-:W-:Y:S01]  /*10c50*/  IMAD R11, R11, c[0x0][0x388], RZ ;  /* 0x0000e2000b0b7a24 */ /* 0x000fe200078e02ff */
[----:B------:R-:W-:Y:S01]  /*10c60*/  F2FP.PACK_AB R104, R105, R104 ;  /* 0x000000686968723e */ /* 0x000fe200000000ff */
[----:B------:R-:W-:Y:S01]  /*10c70*/  IMAD R0, R10, 0x80, R9 ;  /* 0x000000800a007824 */ /* 0x000fe200078e0209 */
[----:B------:R-:W-:Y:S01]  /*10c80*/  F2FP.PACK_AB R106, R107, R106 ;  /* 0x0000006a6b6a723e */ /* 0x000fe200000000ff */
[----:B------:R-:W-:Y:S01]  /*10c90*/  @P3 IMAD.HI.U32 R8, R17, c[0x0][0x4ec], RZ ;  /* 0x00013b0011083a27 */ /* 0x000fe200078e00ff */
[----:B------:R-:W-:-:S02]  /*10ca0*/  F2FP.PACK_AB R100, R101, R100 ;  /* 0x000000646564723e */ /* 0x000fc400000000ff */
[CC--:B------:R-:W-:Y:S01]  /*10cb0*/  ISETP.GE.OR P6, PT, R0.reuse, R11.reuse, P0 ;  /* 0x0000000b0000720c */ /* 0x0c0fe200007c6670 */
[----:B------:R-:W-:Y:S01]  /*10cc0*/  IMAD.MOV.U32 R9, RZ, RZ, R17 ;  /* 0x000000ffff097224 */ /* 0x000fe200078e0011 */
[----:B------:R-:W-:Y:S01]  /*10cd0*/  IADD3 R0, R0, 0x8, RZ ;  /* 0x0000000800007810 */ /* 0x000fe20007ffe0ff */
[----:B------:R-:W-:Y:S01]  /*10ce0*/  IMAD.IADD R23, R23, 0x1, R12 ;  /* 0x0000000117177824 */ /* 0x000fe200078e020c */
[----:B------:R-:W-:Y:S01]  /*10cf0*/  @P3 SHF.R.U32.HI R9, RZ, c[0x0][0x4f0], R8 ;  /* 0x00013c00ff093a19 */ /* 0x000fe20000011608 */
[----:B------:R-:W-:Y:S01]  /*10d00*/  IMAD.SHL.U32 R21, R14, 0x2, RZ ;  /* 0x000000020e157824 */ /* 0x000fe200078e00ff */
[----:B------:R-:W-:Y:S01]  /*10d10*/  ISETP.GE.OR P5, PT, R0, R11, P0 ;  /* 0x0000000b0000720c */ /* 0x000fe200007a6670 */
[C---:B------:R-:W-:Y:S01]  /*10d20*/  IMAD.WIDE.U32 R22, R16.reuse, c[0x0][0x3e0], R22 ;  /* 0x0000f80010167a25 */ /* 0x040fe200078e0016 */
[----:B------:R-:W-:Y:S01]  /*10d30*/  SHF.R.S32.HI R0, RZ, 0x1f, R9 ;  /* 0x0000001fff007819 */ /* 0x000fe20000011409 */
[----:B------:R-:W-:Y:S01]  /*10d40*/  BAR.SYNC.DEFER_BLOCKING 0x1, 0x100 ;  /* 0x0044000000007b1d */ /* 0x000fe20000010000 */
[----:B------:R-:W-:Y:S01]  /*10d50*/  IADD3 R12, P0, R9, R24, RZ ;  /* 0x00000018090c7210 */ /* 0x000fe20007f1e0ff */
[----:B------:R-:W-:Y:S01]  /*10d60*/  IMAD R19, R16, c[0x0][0x3e4], R19 ;  /* 0x0000f90010137a24 */ /* 0x000fe200078e0213 */
[----:B------:R-:W-:Y:S01]  /*10d70*/  IADD3 R8, R21, 0x80, RZ ;  /* 0x0000008015087810 */ /* 0x000fe20007ffe0ff */
[----:B------:R-:W-:Y:S01]  /*10d80*/  IMAD.MOV R14, RZ, RZ, -R9 ;  /* 0x000000ffff0e7224 */ /* 0x000fe200078e0a09 */
[----:B------:R-:W-:Y:S01]  /*10d90*/  IADD3.X R13, R0, R25, R13, P0, !PT ;  /* 0x00000019000d7210 */ /* 0x000fe200007fe40d */
[----:B------:R-:W-:Y:S01]  /*10da0*/  IMAD.MOV.U32 R0, RZ, RZ, 0x20 ;  /* 0x00000020ff007424 */ /* 0x000fe200078e00ff */
[----:B------:R-:W-:Y:S01]  /*10db0*/  F2FP.PACK_AB R102, R103, R102 ;  /* 0x000000666766723e */ /* 0x000fe200000000ff */
[----:B------:R-:W-:Y:S01]  /*10dc0*/  IMAD.IADD R23, R23, 0x1, R19 ;  /* 0x0000000117177824 */ /* 0x000fe200078e0213 */
[----:B------:R-:W-:Y:S01]  /*10dd0*/  IADD3 R19, R21, 0x70, RZ ;  /* 0x0000007015137810 */ /* 0x000fe20007ffe0ff */
[----:B------:R-:W-:Y:S01]  /*10de0*/  IMAD R25, R14, c[0x0][0x4e8], R17 ;  /* 0x00013a000e197a24 */ /* 0x000fe200078e0211 */
[----:B------:R-:W-:Y:S01]  /*10df0*/  @P4 IADD3 R19, R8, 0x10, RZ ;  /* 0x0000001008134810 */ /* 0x000fe20007ffe0ff */
[----:B------:R-:W-:Y:S01]  /*10e00*/  IMAD.WIDE.U32 R22, R2, c[0x0][0x3d8], R22 ;  /* 0x0000f60002167a25 */ /* 0x000fe200078e0016 */
[----:B------:R-:W-:-:S02]  /*10e10*/  SHF.R.S32.HI R8, RZ, 0x1f, R2 ;  /* 0x0000001fff087819 */ /* 0x000fc40000011402 */
[----:B------:R-:W-:Y:S01]  /*10e20*/  SEL R0, R0, 0xffffffe0, !P1 ;  /* 0xffffffe000007807 */ /* 0x000fe20004800000 */
[----:B------:R-:W-:Y:S01]  /*10e30*/  IMAD.WIDE.U32 R12, R25, c[0x0][0x488], R12 ;  /* 0x00012200190c7a25 */ /* 0x000fe200078e000c */
[----:B------:R-:W-:Y:S02]  /*10e40*/  F2FP.PACK_AB R36, R37, R36 ;  /* 0x000000242524723e */ /* 0x000fe400000000ff */
[----:B------:R-:W-:Y:S01]  /*10e50*/  F2FP.PACK_AB R38, R39, R38 ;  /* 0x000000262726723e */ /* 0x000fe200000000ff */
[----:B------:R-:W-:Y:S01]  /*10e60*/  IMAD R9, R8, c[0x0][0x3d8], RZ ;  /* 0x0000f60008097a24 */ /* 0x000fe200078e02ff */
[----:B------:R-:W-:Y:S01]  /*10e70*/  F2FP.PACK_AB R40, R41, R40 ;  /* 0x000000282928723e */ /* 0x000fe200000000ff */
[----:B------:R-:W-:Y:S01]  /*10e80*/  IMAD.MOV.U32 R8, RZ, RZ, 0x40 ;  /* 0x00000040ff087424 */ /* 0x000fe200078e00ff */
[----:B------:R-:W-:Y:S01]  /*10e90*/  F2FP.PACK_AB R42, R43, R42 ;  /* 0x0000002a2b2a723e */ /* 0x000fe200000000ff */
[----:B------:R-:W-:Y:S01]  /*10ea0*/  IMAD.IADD R17, R21, 0x1, R0 ;  /* 0x0000000115117824 */ /* 0x000fe200078e0200 */
[----:B------:R-:W-:Y:S01]  /*10eb0*/  STS [R21+0x80], R128 ;  /* 0x0000808015007388 */ /* 0x000fe20000000800 */
[----:B------:R-:W-:Y:S01]  /*10ec0*/  IMAD.IADD R27, R0, 0x1, R19 ;  /* 0x00000001001b7824 */ /* 0x000fe200078e0213 */
[----:B------:R-:W-:Y:S01]  /*10ed0*/  SHF.R.S32.HI R0, RZ, 0x1f, R25 ;  /* 0x0000001fff007819 */ /* 0x000fe20000011419 */
[----:B------:R-:W-:Y:S01]  /*10ee0*/  IMAD R9, R2, c[0x0][0x3dc], R9 ;  /* 0x0000f70002097a24 */ /* 0x000fe200078e0209 */
[----:B------:R-:W-:Y:S01]  /*10ef0*/  SEL R8, R8, 0xffffffc0, !P2 ;  /* 0xffffffc008087807 */ /* 0x000fe20005000000 */
[----:B------:R-:W-:Y:S01]  /*10f00*/  STS [R21+0x480], R130 ;  /* 0x0004808215007388 */ /* 0x000fe20000000800 */
[----:B------:R-:W-:Y:S01]  /*10f10*/  F2FP.PACK_AB R44, R45, R44 ;  /* 0x0000002c2d2c723e */ /* 0x000fe200000000ff */
[----:B------:R-:W-:Y:S01]  /*10f20*/  IMAD R0, R0, c[0x0][0x488], RZ ;  /* 0x0001220000007a24 */ /* 0x000fe200078e02ff */
[----:B------:R-:W-:Y:S01]  /*10f30*/  F2FP.PACK_AB R46, R47, R46 ;  /* 0x0000002e2f2e723e */ /* 0x000fe200000000ff */
[----:B------:R-:W-:Y:S01]  /*10f40*/  IMAD.IADD R29, R21, 0x1, R8 ;  /* 0x00000001151d7824 */ /* 0x000fe200078e0208 */
[----:B------:R-:W-:Y:S01]  /*10f50*/  STS [R19], R124 ;  /* 0x0000007c13007388 */ /* 0x000fe20000000800 */
        /* <DEDUP_REMOVED lines=11> */
[----:B------:R-:W-:Y:S01]  /*11010*/  STS [R17+0x480], R122 ;  /* 0x0004807a11007388 */ /* 0x000fe20000000800 */
[----:B------:R-:W-:Y:S01]  /*11020*/  F2FP.PACK_AB R56, R57, R56 ;  /* 0x000000383938723e */ /* 0x000fe200000000ff */
[----:B------:R-:W-:Y:S01]  /*11030*/  IMAD.IADD R9, R23, 0x1, R9 ;  /* 0x0000000117097824 */ /* 0x000fe200078e0209 */
[----:B------:R-:W-:Y:S01]  /*11040*/  F2FP.PACK_AB R58, R59, R58 ;  /* 0x0000003a3b3a723e */ /* 0x000fe200000000ff */
[----:B------:R-:W-:Y:S01]  /*11050*/  STS [R27], R116 ;  /* 0x000000741b007388 */ /* 0x000fe20000000800 */
[----:B------:R-:W-:Y:S01]  /*11060*/  F2FP.PACK_AB R60, R61, R60 ;  /* 0x0000003c3d3c723e */ /* 0x000fe200000000ff */
[----:B------:R-:W-:Y:S01]  /*11070*/  IMAD R10, R10, 0x80, R7 ;  /* 0x000000800a0a7824 */ /* 0x000fe200078e0207 */
        /* <DEDUP_REMOVED lines=20> */
[----:B------:R-:W-:-:S02]  /*111c0*/  LEA R2, P0, R12, c[0x0][0x450], 0x2 ;  /* 0x000114000c027a11 */ /* 0x000fc400078010ff */
        /* <DEDUP_REMOVED lines=43> */
[----:B------:R-:W-:Y:S04]  /*11480*/  SHFL.IDX PT, R34, R2, RZ, 0x1c1f ;  /* 0x001c1fff02227589 */ /* 0x000fe800000e0000 */
[----:B------:R-:W1:Y:S04]  /*11490*/  SHFL.IDX PT, R35, R13, RZ, 0x1c1f ;  /* 0x001c1fff0d237589 */ /* 0x000e6800000e0000 */
[----:B------:R-:W-:Y:S06]  /*114a0*/  BAR.SYNC.DEFER_BLOCKING 0x1, 0x100 ;  /* 0x0044000000007b1d */ /* 0x000fec0000010000 */
[----:B------:R2:W-:Y:S04]  /*114b0*/  SHFL.IDX PT, R98, R2, 0x1, 0x1c1f ;  /* 0x003c1f0002627f89 */ /* 0x0005e800000e0000 */
[----:B------:R-:W3:Y:S04]  /*114c0*/  SHFL.IDX PT, R99, R13, 0x1, 0x1c1f ;  /* 0x003c1f000d637f89 */ /* 0x000ee800000e0000 */
[----:B------:R4:W4:Y:S04]  /*114d0*/  SHFL.IDX PT, R62, R0, RZ, 0x181f ;  /* 0x00181fff003e7589 */ /* 0x00092800000e0000 */
[----:B-1----:R1:W-:Y:S01]  /*114e0*/  @!P6 ST.E [R34.64], R3 ;  /* 0x000000032200e985 */ /* 0x0023e2000c10190c */
[----:B--2---:R-:W-:-:S02]  /*114f0*/  LEA.HI.X R2, R22, c[0x0][0x384], R9, 0x1, P0 ;  /* 0x0000e10016027a11 */ /* 0x004fc400000f0c09 */
[----:B------:R-:W-:Y:S01]  /*11500*/  ISETP.GE.AND P0, PT, R10, R11, PT ;  /* 0x0000000b0a00720c */ /* 0x000fe20003f06270 */
[----:B---3--:R1:W-:Y:S04]  /*11510*/  @!P5 ST.E [R98.64], R6 ;  /* 0x000000066200d985 */ /* 0x0083e8000c10190c */
[----:B------:R1:W2:Y:S04]  /*11520*/  LDS.128 R52, [R60+0x1080] ;  /* 0x001080003c347984 */ /* 0x0002a80000000c00 */
[----:B------:R1:W3:Y:S04]  /*11530*/  LDS.128 R48, [R60+0x2080] ;  /* 0x002080003c307984 */ /* 0x0002e80000000c00 */
[----:B------:R1:W1:Y:S04]  /*11540*/  LDS.128 R44, [R60+0x3080] ;  /* 0x003080003c2c7984 */ /* 0x0002680000000c00 */
[----:B------:R1:W1:Y:S04]  /*11550*/  LDS.128 R40, [R60+0x5080] ;  /* 0x005080003c287984 */ /* 0x0002680000000c00 */
[----:B------:R1:W1:Y:S04]  /*11560*/  LDS.128 R36, [R60+0x6080] ;  /* 0x006080003c247984 */ /* 0x0002680000000c00 */
[----:B------:R1:W1:Y:S04]  /*11570*/  LDS.128 R28, [R60+0x7080] ;  /* 0x007080003c1c7984 */ /* 0x0002680000000c00 */
[----:B------:R1:W1:Y:S04]  /*11580*/  LDS.128 R24, [R60+0x9080] ;  /* 0x009080003c187984 */ /* 0x0002680000000c00 */
[----:B------:R1:W1:Y:S04]  /*11590*/  LDS.128 R16, [R60+0xa080] ;  /* 0x00a080003c107984 */ /* 0x0002680000000c00 */
[----:B------:R1:W1:Y:S04]  /*115a0*/  LDS.128 R12, [R60+0xb080] ;  /* 0x00b080003c0c7984 */ /* 0x0002680000000c00 */
[----:B------:R1:W1:Y:S01]  /*115b0*/  SHFL.IDX PT, R63, R2, RZ, 0x181f ;  /* 0x00181fff023f7589 */ /* 0x00026200000e0000 */
[----:B------:R-:W-:Y:S05]  /*115c0*/  @P0 BRA `(.L_x_954) ;  /* 0x0000014000000947 */ /* 0x000fea0003800000 */
[----:B----4-:R-:W4:Y:S01]  /*115d0*/  LDS.128 R56, [R60+0x80] ;  /* 0x000080003c387984 */ /* 0x010f220000000c00 */
[----:B------:R-:W-:-:S02]  /*115e0*/  IADD3 R8, R4, 0x40, RZ ;  /* 0x0000004004087810 */ /* 0x000fc40007ffe0ff */
[----:B-1----:R-:W-:Y:S01]  /*115f0*/  IADD3 R6, R4, 0x80, RZ ;  /* 0x0000008004067810 */ /* 0x002fe20007ffe0ff */
[----:B------:R-:W1:Y:S01]  /*11600*/  LDS.128 R32, [R60+0x4080] ;  /* 0x004080003c207984 */ /* 0x000e620000000c00 */
[----:B------:R-:W-:Y:S02]  /*11610*/  ISETP.GE.AND P1, PT, R8, c[0x0][0x3c8], PT ;  /* 0x0000f20008007a0c */ /* 0x000fe40003f26270 */
[----:B------:R-:W-:Y:S01]  /*11620*/  ISETP.GE.AND P0, PT, R6, c[0x0][0x3c8], PT ;  /* 0x0000f20006007a0c */ /* 0x000fe20003f06270 */
[----:B------:R-:W3:Y:S01]  /*11630*/  LDS.128 R20, [R60+0x8080] ;  /* 0x008080003c147984 */ /* 0x000ee20000000c00 */
[----:B------:R-:W-:-:S09]  /*11640*/  ISETP.GE.AND P2, PT, R4, c[0x0][0x3c8], PT ;  /* 0x0000f20004007a0c */ /* 0x000fd20003f46270 */
[----:B------:R-:W-:Y:S02]  /*11650*/  @!P1 SHF.R.S32.HI R5, RZ, 0x1f, R8 ;  /* 0x0000001fff059819 */ /* 0x000fe40000011408 */
[----:B------:R-:W-:Y:S02]  /*11660*/  @!P0 SHF.R.S32.HI R3, RZ, 0x1f, R6 ;  /* 0x0000001fff038819 */ /* 0x000fe40000011406 */
[----:B------:R-:W-:Y:S02]  /*11670*/  @!P1 LEA.HI R5, R5, R8, RZ, 0x3 ;  /* 0x0000000805059211 */ /* 0x000fe400078f18ff */
[----:B------:R-:W-:Y:S01]  /*11680*/  @!P0 LEA.HI R3, R3, R6, RZ, 0x3 ;  /* 0x0000000603038211 */ /* 0x000fe200078f18ff */
[----:B------:R-:W-:Y:S01]  /*11690*/  @!P2 IMAD.WIDE R6, R4, 0x2, R62 ;  /* 0x000000020406a825 */ /* 0x000fe200078e023e */
[----:B------:R-:W-:Y:S02]  /*116a0*/  @!P1 LOP3.LUT R5, R5, 0xfffffff8, RZ, 0xc0, !PT ;  /* 0xfffffff805059812 */ /* 0x000fe400078ec0ff */
[----:B------:R-:W-:-:S03]  /*116b0*/  @!P0 LOP3.LUT R3, R3, 0xfffffff8, RZ, 0xc0, !PT ;  /* 0xfffffff803038812 */ /* 0x000fc600078ec0ff */
[----:B------:R-:W-:-:S04]  /*116c0*/  @!P1 IMAD.WIDE R8, R5, 0x2, R62 ;  /* 0x0000000205089825 */ /* 0x000fc800078e023e */
[----:B------:R-:W-:Y:S01]  /*116d0*/  @!P0 IMAD.WIDE R62, R3, 0x2, R62 ;  /* 0x00000002033e8825 */ /* 0x000fe200078e023e */
[----:B----4-:R4:W-:Y:S04]  /*116e0*/  @!P2 ST.E.128 [R6.64], R56 ;  /* 0x000000380600a985 */ /* 0x0109e8000c101d0c */
[----:B-1----:R4:W-:Y:S04]  /*116f0*/  @!P1 ST.E.128 [R8.64], R32 ;  /* 0x0000002008009985 */ /* 0x0029e8000c101d0c */
[----:B---3--:R4:W-:Y:S02]  /*11700*/  @!P0 ST.E.128 [R62.64], R20 ;  /* 0x000000143e008985 */ /* 0x0089e4000c101d0c */
.L_x_954:
[----:B----4-:R-:W-:Y:S05]  /*11710*/  BSYNC B0 ;  /* 0x0000000000007941 */ /* 0x010fea0003800000 */
.L_x_953:
[----:B-1----:R-:W-:Y:S01]  /*11720*/  IADD3 R6, R10, 0x20, RZ ;  /* 0x000000200a067810 */ /* 0x002fe20007ffe0ff */
[----:B------:R1:W4:Y:S01]  /*11730*/  SHFL.IDX PT, R21, R2, 0x1, 0x181f ;  /* 0x00381f0002157f89 */ /* 0x00032200000e0000 */
        /* <DEDUP_REMOVED lines=16> */
[----:B--2---:R2:W-:Y:S01]  /*11840*/  @!P2 ST.E.128 [R6.64], R52 ;  /* 0x000000340600a985 */ /* 0x0045e2000c101d0c */
[----:B------:R-:W-:-:S04]  /*11850*/  @!P1 IMAD.WIDE R8, R5, 0x2, R20 ;  /* 0x0000000205089825 */ /* 0x000fc800078e0214 */
[----:B------:R-:W-:Y:S01]  /*11860*/  @!P0 IMAD.WIDE R20, R3, 0x2, R20 ;  /* 0x0000000203148825 */ /* 0x000fe200078e0214 */
[----:B------:R2:W-:Y:S04]  /*11870*/  @!P1 ST.E.128 [R8.64], R40 ;  /* 0x0000002808009985 */ /* 0x0005e8000c101d0c */
[----:B------:R2:W-:Y:S02]  /*11880*/  @!P0 ST.E.128 [R20.64], R24 ;  /* 0x0000001814008985 */ /* 0x0005e4000c101d0c */
.L_x_956:
[----:B------:R-:W-:Y:S05]  /*11890*/  BSYNC B0 ;  /* 0x0000000000007941 */ /* 0x000fea0003800000 */
.L_x_955:
[----:B--2---:R-:W-:Y:S01]  /*118a0*/  IADD3 R6, R10, 0x40, RZ ;  /* 0x000000400a067810 */ /* 0x004fe20007ffe0ff */
[----:B----4-:R2:W4:Y:S01]  /*118b0*/  SHFL.IDX PT, R21, R2, 0x2, 0x181f ;  /* 0x00581f0002157f89 */ /* 0x01052200000e0000 */
[----:B------:R-:W-:Y:S02]  /*118c0*/  BSSY B0, `(.L_x_957) ;  /* 0x0000015000007945 */ /* 0x000fe40003800000 */
[----:B------:R-:W-:Y:S01]  /*118d0*/  ISETP.GE.AND P0, PT, R6, R11, PT ;  /* 0x0000000b0600720c */ /* 0x000fe20003f06270 */
[----:B---3--:R2:W3:-:S12]  /*118e0*/  SHFL.IDX PT, R20, R0, 0x2, 0x181f ;  /* 0x00581f0000147f89 */ /* 0x0084d800000e0000 */
        /* <DEDUP_REMOVED lines=14> */
[----:B------:R-:W-:-:S04]  /*119d0*/  @!P1 IMAD.WIDE R8, R5, 0x2, R20 ;  /* 0x0000000205089825 */ /* 0x000fc800078e0214 */
[----:B------:R-:W-:Y:S01]  /*119e0*/  @!P0 IMAD.WIDE R20, R3, 0x2, R20 ;  /* 0x0000000203148825 */ /* 0x000fe200078e0214 */
[----:B------:R3:W-:Y:S04]  /*119f0*/  @!P1 ST.E.128 [R8.64], R36 ;  /* 0x0000002408009985 */ /* 0x0007e8000c101d0c */
[----:B------:R3:W-:Y:S02]  /*11a00*/  @!P0 ST.E.128 [R20.64], R16 ;  /* 0x0000001014008985 */ /* 0x0007e4000c101d0c */
.L_x_958:
[----:B------:R-:W-:Y:S05]  /*11a10*/  BSYNC B0 ;  /* 0x0000000000007941 */ /* 0x000fea0003800000 */
.L_x_957:
[----:B------:R-:W-:Y:S01]  /*11a20*/  IADD3 R10, R10, 0x60, RZ ;  /* 0x000000600a0a7810 */ /* 0x000fe20007ffe0ff */
[----:B---3--:R3:W1:Y:S03]  /*11a30*/  SHFL.IDX PT, R7, R2, 0x3, 0x181f ;  /* 0x00781f0002077f89 */ /* 0x00866600000e0000 */
[----:B------:R-:W-:Y:S01]  /*11a40*/  ISETP.GE.AND P0, PT, R10, R11, PT ;  /* 0x0000000b0a00720c */ /* 0x000fe20003f06270 */
[----:B------:R3:W2:-:S12]  /*11a50*/  SHFL.IDX PT, R6, R0, 0x3, 0x181f ;  /* 0x00781f0000067f89 */ /* 0x00069800000e0000 */
[----:B------:R-:W-:Y:S05]  /*11a60*/  @P0 EXIT ;  /* 0x000000000000094d */ /* 0x000fea0003800000 */
[C---:B------:R-:W-:Y:S02]  /*11a70*/  IADD3 R3, R4.reuse, 0x40, RZ ;  /* 0x0000004004037810 */ /* 0x040fe40007ffe0ff */
[C---:B------:R-:W-:Y:S02]  /*11a80*/  ISETP.GE.AND P1, PT, R4.reuse, c[0x0][0x3c8], PT ;  /* 0x0000f20004007a0c */ /* 0x040fe40003f26270 */
[----:B------:R-:W-:Y:S02]  /*11a90*/  ISETP.GE.AND P0, PT, R3, c[0x0][0x3c8], PT ;  /* 0x0000f20003007a0c */ /* 0x000fe40003f06270 */
[----:B------:R-:W-:-:S11]  /*11aa0*/  IADD3 R5, R4, 0x80, RZ ;  /* 0x0000008004057810 */ /* 0x000fd60007ffe0ff */
[----:B-123--:R-:W-:-:S04]  /*11ab0*/  @!P0 SHF.R.S32.HI R0, RZ, 0x1f, R3 ;  /* 0x0000001fff008819 */ /* 0x00efc80000011403 */
[----:B------:R-:W-:Y:S01]  /*11ac0*/  @!P0 LEA.HI R0, R0, R3, RZ, 0x3 ;  /* 0x0000000300008211 */ /* 0x000fe200078f18ff */
[----:B------:R-:W-:-:S03]  /*11ad0*/  @!P1 IMAD.WIDE R2, R4, 0x2, R6 ;  /* 0x0000000204029825 */ /* 0x000fc600078e0206 */
[----:B------:R-:W-:Y:S02]  /*11ae0*/  @!P0 LOP3.LUT R0, R0, 0xfffffff8, RZ, 0xc0, !PT ;  /* 0xfffffff800008812 */ /* 0x000fe400078ec0ff */
[----:B------:R1:W-:Y:S03]  /*11af0*/  @!P1 ST.E.128 [R2.64], R44 ;  /* 0x0000002c02009985 */ /* 0x0003e6000c101d0c */
[----:B------:R-:W-:-:S05]  /*11b00*/  @!P0 IMAD.WIDE R8, R0, 0x2, R6 ;  /* 0x0000000200088825 */ /* 0x000fca00078e0206 */
[----:B------:R1:W-:Y:S01]  /*11b10*/  @!P0 ST.E.128 [R8.64], R28 ;  /* 0x0000001c08008985 */ /* 0x0003e2000c101d0c */
[----:B------:R-:W-:-:S13]  /*11b20*/  ISETP.GE.AND P0, PT, R5, c[0x0][0x3c8], PT ;  /* 0x0000f20005007a0c */ /* 0x000fda0003f06270 */
[----:B------:R-:W-:Y:S05]  /*11b30*/  @P0 EXIT ;  /* 0x000000000000094d */ /* 0x000fea0003800000 */
[----:B------:R-:W-:-:S04]  /*11b40*/  SHF.R.S32.HI R0, RZ, 0x1f, R5 ;  /* 0x0000001fff007819 */ /* 0x000fc80000011405 */
[----:B------:R-:W-:-:S04]  /*11b50*/  LEA.HI R0, R0, R5, RZ, 0x3 ;  /* 0x0000000500007211 */ /* 0x000fc800078f18ff */
[----:B-1----:R-:W-:-:S05]  /*11b60*/  LOP3.LUT R3, R0, 0xfffffff8, RZ, 0xc0, !PT ;  /* 0xfffffff800037812 */ /* 0x002fca00078ec0ff */
[----:B------:R-:W-:-:S05]  /*11b70*/  IMAD.WIDE R6, R3, 0x2, R6 ;  /* 0x0000000203067825 */ /* 0x000fca00078e0206 */
[----:B------:R-:W-:Y:S01]  /*11b80*/  ST.E.128 [R6.64], R12 ;  /* 0x0000000c06007985 */ /* 0x000fe2000c101d0c */
[----:B------:R-:W-:Y:S05]  /*11b90*/  EXIT ;  /* 0x000000000000794d */ /* 0x000fea0003800000 */
.L_x_952:
[----:B------:R-:W1:Y:S01]  /*11ba0*/  S2R R7, SR_TID.X ;  /* 0x0000000000077919 */ /* 0x000e620000002100 */
[----:B------:R-:W-:Y:S03]  /*11bb0*/  BSSY B0, `(.L_x_959) ;  /* 0x0000029000007945 */ /* 0x000fe60003800000 */
[----:B------:R-:W2:Y:S01]  /*11bc0*/  S2R R8, SR_CTAID.Z ;  /* 0x0000000000087919 */ /* 0x000ea20000002700 */
[----:B-1----:R-:W-:Y:S02]  /*11bd0*/  ISETP.GT.AND P0, PT, R7, 0x7f, PT ;  /* 0x0000007f0700780c */ /* 0x002fe40003f04270 */
[----:B--2---:R-:W-:-:S11]  /*11be0*/  SHF.R.S32.HI R11, RZ, 0x1f, R8 ;  /* 0x0000001fff0b7819 */ /* 0x004fd60000011408 */
[----:B------:R-:W-:Y:S05]  /*11bf0*/  @P0 BRA `(.L_x_960) ;  /* 0x0000024000000947 */ /* 0x000fea0003800000 */
[----:B------:R-:W1:Y:S01]  /*11c00*/  S2R R4, SR_CTAID.X ;  /* 0x0000000000047919 */ /* 0x000e620000002500 */
[----:B------:R-:W-:-:S05]  /*11c10*/  MOV R2, c[0x0][0x4e8] ;  /* 0x00013a0000027a02 */ /* 0x000fca0000000f00 */
[----:B------:R-:W-:Y:S01]  /*11c20*/  IMAD R0, R2, c[0x0][0x388], RZ ;  /* 0x0000e20002007a24 */ /* 0x000fe200078e02ff */
[----:B-1----:R-:W-:-:S04]  /*11c30*/  LEA R9, R4, R7, 0x7 ;  /* 0x0000000704097211 */ /* 0x002fc800078e38ff */
        /* <DEDUP_REMOVED lines=32> */
.L_x_960:
[----:B------:R-:W-:Y:S05]  /*11e40*/  BSYNC B0 ;  /* 0x0000000000007941 */ /* 0x000fea0003800000 */
.L_x_959:
        /* <DEDUP_REMOVED lines=45> */
[----:B------:R1:W2:Y:S01]  /*12120*/  SHFL.IDX PT, R10, R9, RZ, 0x181f ;  /* 0x00181fff090a7589 */ /* 0x0002a200000e0000 */
[----:B------:R-:W-:-:S03]  /*12130*/  ISETP.GE.AND P0, PT, R4, R3, PT ;  /* 0x000000030400720c */ /* 0x000fc60003f06270 */
        /* <DEDUP_REMOVED lines=17> */
.L_x_962:
[----:B------:R-:W-:Y:S05]  /*12250*/  BSYNC B0 ;  /* 0x0000000000007941 */ /* 0x000fea0003800000 */
.L_x_961:
        /* <DEDUP_REMOVED lines=21> */
.L_x_964:
[----:B------:R-:W-:Y:S05]  /*123b0*/  BSYNC B0 ;  /* 0x0000000000007941 */ /* 0x000fea0003800000 */
.L_x_963:
        /* <DEDUP_REMOVED lines=21> */
.L_x_966:
[----:B------:R-:W-:Y:S05]  /*12510*/  BSYNC B0 ;  /* 0x0000000000007941 */ /* 0x000fea0003800000 */
.L_x_965:
        /* <DEDUP_REMOVED lines=22> */
.L_x_967:
        /* <DEDUP_REMOVED lines=16> */
.L_x_3002:


//--------------------- .text._ZN7cutlass13device_kernelIN5flash19enable_sm80_to_sm89INS1_16FlashAttnFwdSm80INS1_25CollectiveMainloopFwdSm80ILi8ELi2ELb0EN4cute5tupleIJNS5_1CILi128EEENS7_ILi64EEENS7_ILi192EEEEEELi192ENS_6half_tEfNS_4arch4Sm80ELb0ELb1ELb1ELb1ELb1ELb0ELb1ELb0EEENS1_21CollectiveEpilogueFwdINS6_IJS8_SA_S9_EEENS6_IJNS7_ILi1EEESI_SI_EEESC_SE_Li256ELb1ELb1ELb0ELb0EEENS1_19SingleTileSchedulerILb1ELb0ELb1ELi128EEEEEEEEEvNT_6ParamsE --------------------------
	.section	.text._ZN7cutlass13device_kernelIN5flash19enable_sm80_to_sm89INS1_16FlashAttnFwdSm80INS1_25CollectiveMainloopFwdSm80ILi8ELi2ELb0EN4cute5tupleIJNS5_1CILi128EEENS7_ILi64EEENS7_ILi192EEEEEELi192ENS_6half_tEfNS_4arch4Sm80ELb0ELb1ELb1ELb1ELb1ELb0ELb1ELb0EEENS1_21CollectiveEpilogueFwdINS6_IJS8_SA_S9_EEENS6_IJNS7_ILi1EEESI_SI_EEESC_SE_Li256ELb1ELb1ELb0ELb0EEENS1_19SingleTileSchedulerILb1ELb0ELb1ELi128EEEEEEEEEvNT_6ParamsE,"ax",@progbits
	.sectioninfo	@"SHI_REGISTERS=254"
	.align	128
.text._ZN7cutlass13device_kernelIN5flash19enable_sm80_to_sm89INS1_16FlashAttnFwdSm80INS1_25CollectiveMainloopFwdSm80ILi8ELi2ELb0EN4cute5tupleIJNS5_1CILi128EEENS7_ILi64EEENS7_ILi192EEEEEELi192ENS_6half_tEfNS_4arch4Sm80ELb0ELb1ELb1ELb1ELb1ELb0ELb1ELb0EEENS1_21CollectiveEpilogueFwdINS6_IJS8_SA_S9_EEENS6_IJNS7_ILi1EEESI_SI_EEESC_SE_Li256ELb1ELb1ELb0ELb0EEENS1_19SingleTileSchedulerILb1ELb0ELb1ELi128EEEEEEEEEvNT_6ParamsE:
        .type           _ZN7cutlass13device_kernelIN5flash19enable_sm80_to_sm89INS1_16FlashAttnFwdSm80INS1_25CollectiveMainloopFwdSm80ILi8ELi2ELb0EN4cute5tupleIJNS5_1CILi128EEENS7_ILi64EEENS7_ILi192EEEEEELi192ENS_6half_tEfNS_4arch4Sm80ELb0ELb1ELb1ELb1ELb1ELb0ELb1ELb0EEENS1_21CollectiveEpilogueFwdINS6_IJS8_SA_S9_EEENS6_IJNS7_ILi1EEESI_SI_EEESC_SE_Li256ELb1ELb1ELb0ELb0EEENS1_19SingleTileSchedulerILb1ELb0ELb1ELi128EEEEEEEEEvNT_6ParamsE,@function
        .size           _ZN7cutlass13device_kernelIN5flash19enable_sm80_to_sm89INS1_16FlashAttnFwdSm80INS1_25CollectiveMainloopFwdSm80ILi8ELi2ELb0EN4cute5tupleIJNS5_1CILi128EEENS7_ILi64EEENS7_ILi192EEEEEELi192ENS_6half_tEfNS_4arch4Sm80ELb0ELb1ELb1ELb1ELb1ELb0ELb1ELb0EEENS1_21CollectiveEpilogueFwdINS6_IJS8_SA_S9_EEENS6_IJNS7_ILi1EEESI_SI_EEESC_SE_Li256ELb1ELb1ELb0ELb0EEENS1_19SingleTileSchedulerILb1ELb0ELb1ELi128EEEEEEEEEvNT_6ParamsE,(.L_x_3003 - _ZN7cutlass13device_kernelIN5flash19enable_sm80_to_sm89INS1_16FlashAttnFwdSm80INS1_25CollectiveMainloopFwdSm80ILi8ELi2ELb0EN4cute5tupleIJNS5_1CILi128EEENS7_ILi64EEENS7_ILi192EEEEEELi192ENS_6half_tEfNS_4arch4Sm80ELb0ELb1ELb1ELb1ELb1ELb0ELb1ELb0EEENS1_21CollectiveEpilogueFwdINS6_IJS8_SA_S9_EEENS6_IJNS7_ILi1EEESI_SI_EEESC_SE_Li256ELb1ELb1ELb0ELb0EEENS1_19SingleTileSchedulerILb1ELb0ELb1ELi128EEEEEEEEEvNT_6ParamsE)
        .other          _ZN7cutlass13device_kernelIN5flash19enable_sm80_to_sm89INS1_16FlashAttnFwdSm80INS1_25CollectiveMainloopFwdSm80ILi8ELi2ELb0EN4cute5tupleIJNS5_1CILi128EEENS7_ILi64EEENS7_ILi192EEEEEELi192ENS_6half_tEfNS_4arch4Sm80ELb0ELb1ELb1ELb1ELb1ELb0ELb1ELb0EEENS1_21CollectiveEpilogueFwdINS6_IJS8_SA_S9_EEENS6_IJNS7_ILi1EEESI_SI_EEESC_SE_Li256ELb1ELb1ELb0ELb0EEENS1_19SingleTileSchedulerILb1ELb0ELb1ELi128EEEEEEEEEvNT_6ParamsE,@"STO_CUDA_ENTRY STV_DEFAULT"
_ZN7cutlass13device_kernelIN5flash19enable_sm80_to_sm89INS1_16FlashAttnFwdSm80INS1_25CollectiveMainloopFwdSm80ILi8ELi2ELb0EN4cute5tupleIJNS5_1CILi128EEENS7_ILi64EEENS7_ILi192EEEEEELi192ENS_6half_tEfNS_4arch4Sm80ELb0ELb1ELb1ELb1ELb1ELb0ELb1ELb0EEENS1_21CollectiveEpilogueFwdINS6_IJS8_SA_S9_EEENS6_IJNS7_ILi1EEESI_SI_EEESC_SE_Li256ELb1ELb1ELb0ELb0EEENS1_19SingleTileSchedulerILb1ELb0ELb1ELi128EEEEEEEEEvNT_6ParamsE:
        /* <DEDUP_REMOVED lines=20> */
.L_x_969:
        /* <DEDUP_REMOVED lines=13> */
.L_x_971:
[----:B------:R-:W-:Y:S02]  /*0210*/  ULDC UR5, c[0x0][0x54c] ;  /* 0x0001530000057ab9 */ /* 0x000fe40000000800 */
.L_x_970:
[----:B------:R-:W-:Y:S02]  /*0220*/  ULDC UR4, c[0x0][0x548] ;  /* 0x0001520000047ab9 */ /* 0x000fe40000000800 */
[----:B------:R-:W-:-:S02]  /*0230*/  USHF.L.U32 UR7, UR6, 0x7, URZ ;  /* 0x0000000706077899 */ /* 0x000fc4000800063f */
[----:B------:R-:W-:-:S04]  /*0240*/  UIMAD UR4, UR5, UR4, URZ ;  /* 0x00000004050472a4 */ /* 0x000fc8000f8e023f */
[----:B------:R-:W-:-:S04]  /*0250*/  UISETP.GE.AND UP0, UPT, UR7, UR4, UPT ;  /* 0x000000040700728c */ /* 0x000fc8000bf06270 */
[----:B------:R-:W-:Y:S01]  /*0260*/  USEL UR11, UR11, 0xffffffff, !UP0 ;  /* 0xffffffff0b0b7887 */ /* 0x000fe2000c000000 */
[----:B------:R-:W-:Y:S05]  /*0270*/  BRA `(.L_x_972) ;  /* 0x000001b000007947 */ /* 0x000fea0003800000 */
.L_x_968:
        /* <DEDUP_REMOVED lines=8> */
.L_x_973:
        /* <DEDUP_REMOVED lines=13> */
.L_x_975:
[----:B------:R-:W-:Y:S02]  /*03d0*/  ULDC UR5, c[0x0][0x54c] ;  /* 0x0001530000057ab9 */ /* 0x000fe40000000800 */
.L_x_974:
[----:B------:R-:W-:Y:S02]  /*03e0*/  ULDC UR4, c[0x0][0x548] ;  /* 0x0001520000047ab9 */ /* 0x000fe40000000800 */
[----:B------:R-:W-:-:S02]  /*03f0*/  USHF.L.U32 UR7, UR6, 0x7, URZ ;  /* 0x0000000706077899 */ /* 0x000fc4000800063f */
[----:B------:R-:W-:-:S04]  /*0400*/  UIMAD UR4, UR5, UR4, URZ ;  /* 0x00000004050472a4 */ /* 0x000fc8000f8e023f */
[----:B------:R-:W-:-:S04]  /*0410*/  UISETP.GE.AND UP0, UPT, UR7, UR4, UPT ;  /* 0x000000040700728c */ /* 0x000fc8000bf06270 */
[----:B------:R-:W-:-:S06]  /*0420*/  USEL UR11, UR11, 0xffffffff, !UP0 ;  /* 0xffffffff0b0b7887 */ /* 0x000fcc000c000000 */
.L_x_972:
        /* <DEDUP_REMOVED lines=44> */
.L_x_976:
        /* <DEDUP_REMOVED lines=9> */
.L_x_977:
        /* <DEDUP_REMOVED lines=9> */
[----:B--2---:R-:W-:Y:S02]  /*0810*/  IADD3 R4, -R4, R7, RZ ;  /* 0x0000000704047210 */ /* 0x004fe40007ffe1ff */
.L_x_978:
[----:B------:R-:W-:Y:S01]  /*0820*/  ULDC UR4, c[0x0][0x2c4] ;  /* 0x0000b10000047ab9 */ /* 0x000fe20000000800 */
[----:B------:R-:W-:Y:S01]  /*0830*/  IMAD.MOV.U32 R197, RZ, RZ, c[0x0][0x32c] ;  /* 0x0000cb00ffc57624 */ /* 0x000fe200078e00ff */
[----:B------:R-:W-:Y:S01]  /*0840*/  UISETP.NE.AND UP1, UPT, UR4, 0x1, UPT ;  /* 0x000000010400788c */ /* 0x000fe2000bf25270 */
[----:B-----5:R-:W-:Y:S02]  /*0850*/  IMAD.IADD R195, R4, 0x1, -R203 ;  /* 0x0000000104c37824 */ /* 0x020fe400078e0acb */
[----:B------:R-:W-:Y:S01]  /*0860*/  ULDC.64 UR4, c[0x0][0x2c8] ;  /* 0x0000b20000047ab9 */ /* 0x000fe20000000a00 */
[----:B------:R-:W-:-:S02]  /*0870*/  ISETP.GE.AND P1, PT, R197, 0x1, PT ;  /* 0x00000001c500780c */ /* 0x000fc40003f26270 */
[----:B-1----:R-:W-:Y:S02]  /*0880*/  IADD3 R2, R195, 0x1, -R204 ;  /* 0x00000001c3027810 */ /* 0x002fe40007ffe8cc */
[----:B------:R-:W-:-:S03]  /*0890*/  P2R R0, PR, RZ, 0x2 ;  /* 0x00000002ff007803 */ /* 0x000fc60000000000 */
[----:B------:R-:W-:-:S04]  /*08a0*/  @UP1 UIADD3 UR12, UR7, 0x7f, URZ ;  /* 0x0000007f070c1890 */ /* 0x000fc8000fffe03f */
[----:B------:R-:W-:Y:S02]  /*08b0*/  UIMAD.WIDE.U32 UR12, UR12, UR4, URZ ;  /* 0x000000040c0c72a5 */ /* 0x000fe4000f8e003f */
[----:B------:R-:W-:Y:S02]  /*08c0*/  UIADD3 UR4, UR7, 0x7f, URZ ;  /* 0x0000007f07047890 */ /* 0x000fe4000fffe03f */
[----:B------:R-:W-:-:S06]  /*08d0*/  @UP1 USHF.R.U32.HI UR4, URZ, UR5, UR13 ;  /* 0x000000053f041299 */ /* 0x000fcc000801160d */
[----:B------:R-:W-:-:S04]  /*08e0*/  IADD3 R2, R2, UR4, RZ ;  /* 0x0000000402027c10 */ /* 0x000fc8000fffe0ff */
[----:B------:R-:W-:Y:S01]  /*08f0*/  IADD3 R7, R2, c[0x0][0x328], RZ ;  /* 0x0000ca0002077a10 */ /* 0x000fe20007ffe0ff */
[----:B------:R-:W-:Y:S05]  /*0900*/  @!P1 BRA `(.L_x_979) ;  /* 0x000000e000009947 */ /* 0x000fea0003800000 */
[C---:B------:R-:W-:Y:S02]  /*0910*/  ISETP.GT.AND P0, PT, R2.reuse, RZ, PT ;  /* 0x000000ff0200720c */ /* 0x040fe40003f04270 */
        /* <DEDUP_REMOVED lines=8> */
.L_x_980:
[----:B------:R-:W-:-:S13]  /*09a0*/  ISETP.NE.AND P0, PT, R197, 0x1, PT ;  /* 0x00000001c500780c */ /* 0x000fda0003f05270 */
[----:B------:R-:W-:-:S05]  /*09b0*/  @P0 IMAD.HI.U32 R2, R0, c[0x0][0x330], RZ ;  /* 0x0000cc0000020a27 */ /* 0x000fca00078e00ff */
[----:B------:R-:W-:-:S05]  /*09c0*/  @P0 SHF.R.U32.HI R0, RZ, c[0x0][0x334], R2 ;  /* 0x0000cd00ff000a19 */ /* 0x000fca0000011602 */
.L_x_981:
[----:B------:R-:W-:-:S05]  /*09d0*/  IMAD R0, R0, R197, c[0x0][0x32c] ;  /* 0x0000cb0000007624 */ /* 0x000fca00078e02c5 */
[----:B------:R-:W-:Y:S02]  /*09e0*/  IMNMX R7, R7, R0, PT ;  /* 0x0000000007077217 */ /* 0x000fe40003800200 */
.L_x_979:
[----:B------:R-:W-:Y:S01]  /*09f0*/  IADD3 R3, R195, 0x3f, RZ ;  /* 0x0000003fc3037810 */ /* 0x000fe20007ffe0ff */
[----:B------:R-:W-:Y:S01]  /*0a00*/  ULDC.64 UR4, c[0x0][0x2c8] ;  /* 0x0000b20000047ab9 */ /* 0x000fe20000000a00 */
[----:B------:R-:W-:Y:S01]  /*0a10*/  IADD3 R7, R7, 0x3f, RZ ;  /* 0x0000003f07077810 */ /* 0x000fe20007ffe0ff */
[----:B------:R-:W-:Y:S01]  /*0a20*/  UIMAD.WIDE.U32 UR12, UR7, UR4, URZ ;  /* 0x00000004070c72a5 */ /* 0x000fe2000f8e003f */
[----:B------:R-:W-:Y:S01]  /*0a30*/  SHF.R.S32.HI R2, RZ, 0x1f, R3 ;  /* 0x0000001fff027819 */ /* 0x000fe20000011403 */
[----:B------:R-:W-:Y:S01]  /*0a40*/  IMAD.IADD R147, R195, 0x1, -R204 ;  /* 0x00000001c3937824 */ /* 0x000fe200078e0acc */
[----:B------:R-:W-:Y:S01]  /*0a50*/  SHF.R.S32.HI R0, RZ, 0x1f, R7 ;  /* 0x0000001fff007819 */ /* 0x000fe20000011407 */
[----:B------:R-:W-:Y:S01]  /*0a60*/  UMOV UR4, UR7 ;  /* 0x0000000700047c82 */ /* 0x000fe20008000000 */
[----:B------:R-:W-:Y:S01]  /*0a70*/  LEA.HI R2, R2, R3, RZ, 0x6 ;  /* 0x0000000302027211 */ /* 0x000fe200078f30ff */
[----:B------:R-:W-:Y:S01]  /*0a80*/  @UP1 USHF.R.U32.HI UR4, URZ, UR5, UR13 ;  /* 0x000000053f041299 */ /* 0x000fe2000801160d */
[----:B------:R-:W-:-:S02]  /*0a90*/  LEA.HI R0, R0, R7, RZ, 0x6 ;  /* 0x0000000700007211 */ /* 0x000fc400078f30ff */
[----:B------:R-:W-:Y:S02]  /*0aa0*/  SHF.R.S32.HI R149, RZ, 0x6, R2 ;  /* 0x00000006ff957819 */ /* 0x000fe40000011402 */
[----:B------:R-:W-:Y:S02]  /*0ab0*/  SHF.R.S32.HI R0, RZ, 0x6, R0 ;  /* 0x00000006ff007819 */ /* 0x000fe40000011400 */
[----:B------:R-:W-:Y:S02]  /*0ac0*/  IADD3 R2, R147, UR4, RZ ;  /* 0x0000000493027c10 */ /* 0x000fe4000fffe0ff */
[----:B------:R-:W-:Y:S02]  /*0ad0*/  IMNMX R149, R149, R0, PT ;  /* 0x0000000095957217 */ /* 0x000fe40003800200 */
[----:B------:R-:W-:Y:S01]  /*0ae0*/  IADD3 R3, R2, -c[0x0][0x324], RZ ;  /* 0x8000c90002037a10 */ /* 0x000fe20007ffe0ff */
[----:B------:R-:W-:Y:S05]  /*0af0*/  @!P1 BRA `(.L_x_982) ;  /* 0x000000d000009947 */ /* 0x000fea0003800000 */
[----:B------:R-:W-:-:S13]  /*0b00*/  ISETP.GT.AND P0, PT, R2, -0x1, PT ;  /* 0xffffffff0200780c */ /* 0x000fda0003f04270 */
[----:B------:R-:W-:Y:S05]  /*0b10*/  @P0 BRA `(.L_x_983) ;  /* 0x0000006000000947 */ /* 0x000fea0003800000 */
[----:B------:R-:W-:Y:S02]  /*0b20*/  ISETP.NE.AND P0, PT, R197, 0x1, PT ;  /* 0x00000001c500780c */ /* 0x000fe40003f05270 */
[----:B------:R-:W-:-:S11]  /*0b30*/  LOP3.LUT R2, RZ, R2, RZ, 0x33, !PT ;  /* 0x00000002ff027212 */ /* 0x000fd600078e33ff */
[----:B------:R-:W-:-:S05]  /*0b40*/  @P0 IMAD.HI.U32 R0, R2, c[0x0][0x330], RZ ;  /* 0x0000cc0002000a27 */ /* 0x000fca00078e00ff */
[----:B------:R-:W-:-:S04]  /*0b50*/  @P0 SHF.R.U32.HI R2, RZ, c[0x0][0x334], R0 ;  /* 0x0000cd00ff020a19 */ /* 0x000fc80000011600 */
[----:B------:R-:W-:Y:S01]  /*0b60*/  LOP3.LUT R2, RZ, R2, RZ, 0x33, !PT ;  /* 0x00000002ff027212 */ /* 0x000fe200078e33ff */
[----:B------:R-:W-:Y:S05]  /*0b70*/  BRA `(.L_x_984) ;  /* 0x0000003000007947 */ /* 0x000fea0003800000 */
.L_x_983:
[----:B------:R-:W-:-:S13]  /*0b80*/  ISETP.NE.AND P0, PT, R197, 0x1, PT ;  /* 0x00000001c500780c */ /* 0x000fda0003f05270 */
[----:B------:R-:W-:-:S05]  /*0b90*/  @P0 IMAD.HI.U32 R0, R2, c[0x0][0x330], RZ ;  /* 0x0000cc0002000a27 */ /* 0x000fca00078e00ff */
[----:B------:R-:W-:-:S05]  /*0ba0*/  @P0 SHF.R.U32.HI R2, RZ, c[0x0][0x334], R0 ;  /* 0x0000cd00ff020a19 */ /* 0x000fca0000011600 */
.L_x_984:
[----:B------:R-:W-:-:S05]  /*0bb0*/  IMAD R2, R2, c[0x0][0x32c], RZ ;  /* 0x0000cb0002027a24 */ /* 0x000fca00078e02ff */
[----:B------:R-:W-:-:S04]  /*0bc0*/  IMNMX R3, R3, R2, !PT ;  /* 0x0000000203037217 */ /* 0x000fc80007800200 */
.L_x_982:
[----:B------:R-:W-:Y:S01]  /*0bd0*/  SHF.R.S32.HI R194, RZ, 0x1f, R3 ;  /* 0x0000001fffc27819 */ /* 0x000fe20000011403 */
[----:B------:R-:W-:Y:S01]  /*0be0*/  CS2R R98, SRZ ;  /* 0x0000000000627805 */ /* 0x000fe2000001ff00 */
[----:B------:R-:W-:Y:S01]  /*0bf0*/  PLOP3.LUT P2, PT, PT, PT, PT, 0x80, 0x0 ;  /* 0x000000000000781c */ /* 0x000fe20003f4f070 */
[----:B------:R-:W-:Y:S01]  /*0c00*/  CS2R R96, SRZ ;  /* 0x0000000000607805 */ /* 0x000fe2000001ff00 */
        /* <DEDUP_REMOVED lines=72> */
[----:B------:R-:W-:Y:S01]  /*1090*/  IMAD.MOV.U32 R188, RZ, RZ, 0x10 ;  /* 0x00000010ffbc7424 */ /* 0x000fe200078e00ff */
[----:B------:R-:W-:Y:S01]  /*10a0*/  PLOP3.LUT P0, PT, PT, PT, UP1, 0x80, 0x0 ;  /* 0x000000000000781c */ /* 0x000fe20003f0f018 */
[----:B------:R-:W-:Y:S01]  /*10b0*/  IMAD.IADD R212, R5, 0x1, -R212 ;  /* 0x0000000105d47824 */ /* 0x000fe200078e0ad4 */
[----:B------:R-:W-:Y:S01]  /*10c0*/  ULDC.64 UR4, c[0x0][0x1b8] ;  /* 0x00006e0000047ab9 */ /* 0x000fe20000000a00 */
[----:B------:R-:W-:Y:S01]  /*10d0*/  LEA.HI R12, R20, R5, RZ, 0x4 ;  /* 0x00000005140c7211 */ /* 0x000fe200078f20ff */
[----:B------:R-:W-:Y:S01]  /*10e0*/  UIADD3 UR13, UR13, UR9, URZ ;  /* 0x000000090d0d7290 */ /* 0x000fe2000fffe03f */
[----:B------:R-:W-:Y:S01]  /*10f0*/  IMAD R202, R212, 0x20, R21 ;  /* 0x00000020d4ca7824 */ /* 0x000fe200078e0215 */
[----:B------:R-:W-:Y:S01]  /*1100*/  USHF.R.S32.HI UR9, URZ, 0x1f, UR11 ;  /* 0x0000001f3f097899 */ /* 0x000fe2000801140b */
[----:B------:R-:W-:Y:S01]  /*1110*/  SHF.R.S32.HI R13, RZ, 0x4, R12 ;  /* 0x00000004ff0d7819 */ /* 0x000fe2000001140c */
[----:B------:R-:W-:Y:S01]  /*1120*/  UIMAD UR8, UR18, UR4, URZ ;  /* 0x00000004120872a4 */ /* 0x000fe2000f8e023f */
[----:B------:R-:W-:Y:S01]  /*1130*/  IMAD.SHL.U32 R201, R21, 0x40, RZ ;  /* 0x0000004015c97824 */ /* 0x000fe200078e00ff */
[----:B------:R-:W-:Y:S01]  /*1140*/  IADD3 R8, R202, UR7, RZ ;  /* 0x00000007ca087c10 */ /* 0x000fe2000fffe0ff */
[----:B------:R-:W-:Y:S01]  /*1150*/  USEL UR9, UR9, URZ, !UP2 ;  /* 0x0000003f09097287 */ /* 0x000fe2000d000000 */
[----:B------:R-:W-:Y:S01]  /*1160*/  IMAD.SHL.U32 R210, R212, 0x8, RZ ;  /* 0x00000008d4d27824 */ /* 0x000fe200078e00ff */
[----:B------:R-:W-:Y:S01]  /*1170*/  UIMAD UR8, UR10, UR5, UR8 ;  /* 0x000000050a0872a4 */ /* 0x000fe2000f8e0208 */
[----:B------:R-:W-:Y:S01]  /*1180*/  LOP3.LUT R201, R201, 0x1c0, RZ, 0xc0, !PT ;  /* 0x000001c0c9c97812 */ /* 0x000fe200078ec0ff */
[----:B------:R-:W-:Y:S01]  /*1190*/  UIMAD.WIDE.U32 UR16, UR10, UR4, UR12 ;  /* 0x000000040a1072a5 */ /* 0x000fe2000f8e000c */
[----:B-1----:R-:W-:Y:S01]  /*11a0*/  @P1 IMAD.HI.U32 R2, R8, c[0x0][0x2c8], RZ ;  /* 0x0000b20008021a27 */ /* 0x002fe200078e00ff */
[----:B------:R-:W-:Y:S01]  /*11b0*/  USEL UR12, UR11, URZ, !UP2 ;  /* 0x0000003f0b0c7287 */ /* 0x000fe2000d000000 */
[----:B------:R-:W-:Y:S01]  /*11c0*/  SHF.R.U32.HI R10, RZ, 0x3, R201 ;  /* 0x00000003ff0a7819 */ /* 0x000fe200000116c9 */
[----:B------:R-:W-:Y:S01]  /*11d0*/  ULDC.64 UR4, c[0x0][0x1c0] ;  /* 0x0000700000047ab9 */ /* 0x000fe20000000a00 */
[----:B------:R-:W-:Y:S01]  /*11e0*/  IMAD.MOV.U32 R3, RZ, RZ, R8 ;  /* 0x000000ffff037224 */ /* 0x000fe200078e0008 */
[----:B------:R-:W-:Y:S01]  /*11f0*/  UIMAD UR9, UR9, UR4, URZ ;  /* 0x00000004090972a4 */ /* 0x000fe2000f8e023f */
[----:B------:R-:W-:Y:S01]  /*1200*/  @P0 SHF.R.U32.HI R3, RZ, c[0x0][0x2cc], R2 ;  /* 0x0000b300ff030a19 */ /* 0x000fe20000011602 */
[----:B------:R-:W-:Y:S01]  /*1210*/  UIADD3 UR17, UR17, UR8, URZ ;  /* 0x0000000811117290 */ /* 0x000fe2000fffe03f */
[C---:B------:R-:W-:Y:S01]  /*1220*/  LOP3.LUT R2, R12.reuse, 0xfffffff0, RZ, 0xc0, !PT ;  /* 0xfffffff00c027812 */ /* 0x040fe200078ec0ff */
[----:B------:R-:W-:Y:S01]  /*1230*/  UIMAD UR5, UR12, UR5, UR9 ;  /* 0x000000050c0572a4 */ /* 0x000fe2000f8e0209 */
[----:B------:R-:W-:Y:S01]  /*1240*/  LEA.HI R12, R12, R13, RZ, 0x1 ;  /* 0x0000000d0c0c7211 */ /* 0x000fe200078f08ff */
[----:B------:R-:W-:Y:S01]  /*1250*/  UIMAD.WIDE.U32 UR12, UR12, UR4, UR16 ;  /* 0x000000040c0c72a5 */ /* 0x000fe2000f8e0010 */
[----:B------:R-:W-:Y:S01]  /*1260*/  IMAD.SHL.U32 R189, R212, 0x40, RZ ;  /* 0x00000040d4bd7824 */ /* 0x000fe200078e00ff */
[----:B------:R-:W-:Y:S01]  /*1270*/  LOP3.LUT R201, R201, 0x38, R210, 0xf8, !PT ;  /* 0x00000038c9c97812 */ /* 0x000fe200078ef8d2 */
[----:B------:R-:W-:Y:S01]  /*1280*/  IMAD.IADD R7, R5, 0x1, -R2 ;  /* 0x0000000105077824 */ /* 0x000fe200078e0a02 */
[----:B------:R-:W-:Y:S01]  /*1290*/  UIADD3 UR5, UR13, UR5, URZ ;  /* 0x000000050d057290 */ /* 0x000fe2000fffe03f */
[----:B------:R-:W-:Y:S01]  /*12a0*/  SHF.R.S32.HI R2, RZ, 0x1f, R3 ;  /* 0x0000001fff027819 */ /* 0x000fe20000011403 */
[----:B------:R-:W-:Y:S01]  /*12b0*/  IMAD.U32 R15, RZ, RZ, UR13 ;  /* 0x0000000dff0f7e24 */ /* 0x000fe2000f8e00ff */
[----:B------:R-:W-:Y:S01]  /*12c0*/  LOP3.LUT R12, R12, 0xfffffffe, RZ, 0xc0, !PT ;  /* 0xfffffffe0c0c7812 */ /* 0x000fe200078ec0ff */
[----:B------:R-:W-:Y:S01]  /*12d0*/  IMAD.U32 R14, RZ, RZ, UR12 ;  /* 0x0000000cff0e7e24 */ /* 0x000fe2000f8e00ff */
[----:B------:R-:W-:Y:S01]  /*12e0*/  SHF.R.S32.HI R4, RZ, 0x1f, R7 ;  /* 0x0000001fff047819 */ /* 0x000fe20000011407 */
[----:B------:R-:W-:Y:S01]  /*12f0*/  IMAD.U32 R15, RZ, RZ, UR5 ;  /* 0x00000005ff0f7e24 */ /* 0x000fe2000f8e00ff */
[----:B------:R-:W-:Y:S01]  /*1300*/  LOP3.LUT R189, R189, 0x1c0, RZ, 0xc0, !PT ;  /* 0x000001c0bdbd7812 */ /* 0x000fe200078ec0ff */
[----:B------:R-:W-:Y:S01]  /*1310*/  IMAD R2, R2, c[0x0][0x1b0], RZ ;  /* 0x00006c0002027a24 */ /* 0x000fe200078e02ff */
[----:B------:R-:W-:Y:S01]  /*1320*/  LEA.HI R11, R4, R7, RZ, 0x3 ;  /* 0x00000007040b7211 */ /* 0x000fe200078f18ff */
[----:B------:R-:W-:Y:S01]  /*1330*/  IMAD.WIDE.U32 R14, R3, c[0x0][0x1b0], R14 ;  /* 0x00006c00030e7a25 */ /* 0x000fe200078e000e */
[----:B------:R-:W-:Y:S01]  /*1340*/  LOP3.LUT R201, R201, R10, RZ, 0x3c, !PT ;  /* 0x0000000ac9c97212 */ /* 0x000fe200078e3cff */
[----:B------:R-:W-:Y:S01]  /*1350*/  BSSY B0, `(.L_x_986) ;  /* 0x0000046000007945 */ /* 0x000fe20003800000 */
[----:B------:R-:W-:Y:S01]  /*1360*/  LOP3.LUT R6, R189, 0x8, R6, 0xf8, !PT ;  /* 0x00000008bd067812 */ /* 0x000fe200078ef806 */
[----:B------:R-:W-:Y:S01]  /*1370*/  IMAD R9, R3, c[0x0][0x1b4], R2 ;  /* 0x00006d0003097a24 */ /* 0x000fe200078e0202 */
[----:B------:R-:W-:Y:S01]  /*1380*/  LOP3.LUT R2, R11, 0xfffffff8, RZ, 0xc0, !PT ;  /* 0xfffffff80b027812 */ /* 0x000fe200078ec0ff */
[----:B------:R-:W-:Y:S01]  /*1390*/  IMAD.MOV R3, RZ, RZ, -R3 ;  /* 0x000000ffff037224 */ /* 0x000fe200078e0a03 */
[----:B------:R-:W-:Y:S01]  /*13a0*/  SHF.R.U32.HI R189, RZ, 0x3, R189 ;  /* 0x00000003ffbd7819 */ /* 0x000fe200000116bd */
[----:B------:R-:W-:Y:S01]  /*13b0*/  IMAD.IADD R12, R13, 0x1, -R12 ;  /* 0x000000010d0c7824 */ /* 0x000fe200078e0a0c */
[----:B------:R-:W-:Y:S01]  /*13c0*/  IADD3 R16, R210, 0x40, RZ ;  /* 0x00000040d2107810 */ /* 0x000fe20007ffe0ff */
[----:B------:R-:W-:Y:S01]  /*13d0*/  IMAD R8, R3, c[0x0][0x2c4], R8 ;  /* 0x0000b10003087a24 */ /* 0x000fe200078e0208 */
[----:B------:R-:W-:Y:S01]  /*13e0*/  LOP3.LUT R189, R6, R189, RZ, 0x3c, !PT ;  /* 0x000000bd06bd7212 */ /* 0x000fe200078e3cff */
[----:B------:R-:W-:Y:S01]  /*13f0*/  IMAD.IADD R2, R7, 0x1, -R2 ;  /* 0x0000000107027824 */ /* 0x000fe200078e0a02 */
[----:B------:R-:W-:Y:S01]  /*1400*/  LOP3.LUT P1, RZ, R212, 0x4, RZ, 0xc0, !PT ;  /* 0x00000004d4ff7812 */ /* 0x000fe2000782c0ff */
[----:B------:R-:W-:Y:S01]  /*1410*/  IMAD.IADD R15, R15, 0x1, R9 ;  /* 0x000000010f0f7824 */ /* 0x000fe200078e0209 */
[----:B------:R-:W-:Y:S01]  /*1420*/  SHF.R.S32.HI R3, RZ, 0x1f, R8 ;  /* 0x0000001fff037819 */ /* 0x000fe20000011408 */
[C---:B------:R-:W-:Y:S01]  /*1430*/  IMAD.SHL.U32 R7, R2.reuse, 0x40, RZ ;  /* 0x0000004002077824 */ /* 0x040fe200078e00ff */
[----:B------:R-:W-:Y:S01]  /*1440*/  LOP3.LUT P5, RZ, R2, 0x4, RZ, 0xc0, !PT ;  /* 0x0000000402ff7812 */ /* 0x000fe200078ac0ff */
[----:B------:R-:W-:Y:S01]  /*1450*/  IMAD.SHL.U32 R4, R12, 0x8, RZ ;  /* 0x000000080c047824 */ /* 0x000fe200078e00ff */
[----:B------:R-:W-:Y:S01]  /*1460*/  LOP3.LUT P4, RZ, R2, 0x2, RZ, 0xc0, !PT ;  /* 0x0000000202ff7812 */ /* 0x000fe2000788c0ff */
[----:B------:R-:W-:Y:S01]  /*1470*/  IMAD R3, R3, c[0x0][0x1a8], RZ ;  /* 0x00006a0003037a24 */ /* 0x000fe200078e02ff */
[----:B------:R-:W-:Y:S01]  /*1480*/  LOP3.LUT R7, R7, 0x1c0, RZ, 0xc0, !PT ;  /* 0x000001c007077812 */ /* 0x000fe200078ec0ff */
[----:B------:R-:W-:Y:S01]  /*1490*/  IMAD.SHL.U32 R11, R11, 0x40, RZ ;  /* 0x000000400b0b7824 */ /* 0x000fe200078e00ff */
[----:B------:R-:W-:Y:S01]  /*14a0*/  IADD3 R2, R21, UR7, RZ ;  /* 0x0000000715027c10 */ /* 0x000fe2000fffe0ff */
[C---:B------:R-:W-:Y:S01]  /*14b0*/  IMAD R3, R8.reuse, c[0x0][0x1ac], R3 ;  /* 0x00006b0008037a24 */ /* 0x040fe200078e0203 */
[----:B------:R-:W-:Y:S01]  /*14c0*/  LOP3.LUT R4, R7, 0x8, R4, 0xf8, !PT ;  /* 0x0000000807047812 */ /* 0x000fe200078ef804 */
[----:B------:R-:W-:Y:S01]  /*14d0*/  IMAD.WIDE.U32 R8, R8, c[0x0][0x1a8], R14 ;  /* 0x00006a0008087a25 */ /* 0x000fe200078e000e */
[----:B------:R-:W-:-:S02]  /*14e0*/  SHF.R.U32.HI R13, RZ, 0x3, R7 ;  /* 0x00000003ff0d7819 */ /* 0x000fc40000011607 */
[-C--:B------:R-:W-:Y:S01]  /*14f0*/  LEA.HI R14, R20, R5.reuse, RZ, 0x6 ;  /* 0x00000005140e7211 */ /* 0x080fe200078f30ff */
[----:B------:R-:W-:Y:S01]  /*1500*/  IMAD.IADD R7, R9, 0x1, R3 ;  /* 0x0000000109077824 */ /* 0x000fe200078e0203 */
[----:B------:R-:W-:Y:S01]  /*1510*/  LEA R10, P0, R8, c[0x0][0x160], 0x1 ;  /* 0x00005800080a7a11 */ /* 0x000fe200078008ff */
[----:B------:R-:W-:Y:S01]  /*1520*/  IMAD R9, R204, c[0x0][0x2c4], RZ ;  /* 0x0000b100cc097a24 */ /* 0x000fe200078e02ff */
[----:B------:R-:W-:Y:S01]  /*1530*/  LOP3.LUT R11, R11, 0xfffffe00, RZ, 0xc0, !PT ;  /* 0xfffffe000b0b7812 */ /* 0x000fe200078ec0ff */
[----:B------:R-:W-:Y:S01]  /*1540*/  IMAD.SHL.U32 R14, R14, 0x8, RZ ;  /* 0x000000080e0e7824 */ /* 0x000fe200078e00ff */
[----:B------:R-:W-:Y:S01]  /*1550*/  LEA.HI.X R8, R8, c[0x0][0x164], R7, 0x1, P0 ;  /* 0x0000590008087a11 */ /* 0x000fe200000f0c07 */
[----:B------:R1:W3:Y:S01]  /*1560*/  SHFL.IDX PT, R18, R10, RZ, 0x181f ;  /* 0x00181fff0a127589 */ /* 0x0002e200000e0000 */
[----:B------:R-:W-:Y:S01]  /*1570*/  LEA.HI R7, R20, R5, RZ, 0x5 ;  /* 0x0000000514077211 */ /* 0x000fe200078f28ff */
[----:B------:R-:W-:Y:S01]  /*1580*/  IMAD R189, R12, 0x200, R189 ;  /* 0x000002000cbd7824 */ /* 0x000fe200078e02bd */
[----:B------:R-:W-:Y:S01]  /*1590*/  LOP3.LUT P0, RZ, R212, 0x2, RZ, 0xc0, !PT ;  /* 0x00000002d4ff7812 */ /* 0x000fe2000780c0ff */
[----:B------:R1:W4:Y:S01]  /*15a0*/  SHFL.IDX PT, R19, R8, RZ, 0x181f ;  /* 0x00181fff08137589 */ /* 0x00032200000e0000 */
[----:B------:R-:W-:-:S02]  /*15b0*/  SHF.R.S32.HI R6, RZ, 0x5, R7 ;  /* 0x00000005ff067819 */ /* 0x000fc40000011407 */
[----:B------:R-:W-:Y:S01]  /*15c0*/  LOP3.LUT R3, R4, R13, RZ, 0x3c, !PT ;  /* 0x0000000d04037212 */ /* 0x000fe200078e3cff */
[----:B------:R-:W-:Y:S01]  /*15d0*/  IMAD.MOV.U32 R4, RZ, RZ, 0x20 ;  /* 0x00000020ff047424 */ /* 0x000fe200078e00ff */
[----:B------:R-:W-:Y:S02]  /*15e0*/  IADD3 R15, R210, 0x80, RZ ;  /* 0x00000080d20f7810 */ /* 0x000fe40007ffe0ff */
[----:B------:R-:W-:Y:S02]  /*15f0*/  SEL R188, R188, 0xfffffff0, !P4 ;  /* 0xfffffff0bcbc7807 */ /* 0x000fe40006000000 */
[----:B------:R-:W-:Y:S02]  /*1600*/  ISETP.GE.AND P3, PT, R210, c[0x0][0x198], PT ;  /* 0x00006600d2007a0c */ /* 0x000fe40003f66270 */
[----:B------:R-:W-:Y:S02]  /*1610*/  SEL R4, R4, 0xffffffe0, !P5 ;  /* 0xffffffe004047807 */ /* 0x000fe40006800000 */
[----:B------:R-:W-:-:S02]  /*1620*/  ISETP.GE.AND P4, PT, R15, c[0x0][0x198], PT ;  /* 0x000066000f007a0c */ /* 0x000fc40003f86270 */
[----:B------:R-:W-:Y:S01]  /*1630*/  LOP3.LUT R201, R201, 0xfffffe00, R14, 0xf8, !PT ;  /* 0xfffffe00c9c97812 */ /* 0x000fe200078ef80e */
[----:B--2---:R2:W5:Y:S01]  /*1640*/  @P2 R2UR UR9, R0 ;  /* 0x00000000000923c2 */ /* 0x00456200000e0000 */
[----:B------:R-:W-:Y:S01]  /*1650*/  ISETP.GE.AND P2, PT, R2, R9, PT ;  /* 0x000000090200720c */ /* 0x000fe20003f46270 */
[----:B-----5:R-:W-:Y:S01]  /*1660*/  @!UP0 UMOV UR9, UR11 ;  /* 0x0000000b00098c82 */ /* 0x020fe20008000000 */
[----:B--2---:R-:W-:Y:S01]  /*1670*/  P2R R0, PR, RZ, 0x1 ;  /* 0x00000001ff007803 */ /* 0x004fe20000000000 */
[----:B------:R-:W-:Y:S01]  /*1680*/  IMAD R0, R6, 0x400, R11 ;  /* 0x0000040006007824 */ /* 0x000fe200078e020b */
[----:B------:R-:W-:-:S03]  /*1690*/  ISETP.GE.AND P0, PT, R16, c[0x0][0x198], PT ;  /* 0x0000660010007a0c */ /* 0x000fc60003f06270 */
[----:B------:R-:W-:Y:S01]  /*16a0*/  IMAD.IADD R0, R0, 0x1, R3 ;  /* 0x0000000100007824 */ /* 0x000fe200078e0203 */
[----:B------:R-:W-:-:S05]  /*16b0*/  LOP3.LUT R3, R3, R11, RZ, 0xfc, !PT ;  /* 0x0000000b03037212 */ /* 0x000fca00078efcff */
        /* <DEDUP_REMOVED lines=15> */
.L_x_987:
[----:B-1-34-:R-:W-:Y:S05]  /*17b0*/  BSYNC B0 ;  /* 0x0000000000007941 */ /* 0x01afea0003800000 */
.L_x_986:
        /* <DEDUP_REMOVED lines=20> */
.L_x_989:
[----:B------:R-:W-:Y:S05]  /*1900*/  BSYNC B0 ;  /* 0x0000000000007941 */ /* 0x000fea0003800000 */
.L_x_988:
[----:B------:R-:W-:Y:S01]  /*1910*/  IADD3 R12, R2, 0x40, RZ ;  /* 0x00000040020c7810 */ /* 0x000fe20007ffe0ff */
[----:B--2---:R2:W4:Y:S01]  /*1920*/  SHFL.IDX PT, R19, R8, 0x2, 0x181f ;  /* 0x00581f0008137f89 */ /* 0x00452200000e0000 */
        /* <DEDUP_REMOVED lines=18> */
.L_x_991:
[----:B------:R-:W-:Y:S05]  /*1a50*/  BSYNC B0 ;  /* 0x0000000000007941 */ /* 0x000fea0003800000 */
.L_x_990:
[----:B------:R-:W-:Y:S01]  /*1a60*/  SHFL.IDX PT, R12, R10, 0x3, 0x181f ;  /* 0x00781f000a0c7f89 */ /* 0x000fe200000e0000 */
[----:B------:R-:W-:Y:S01]  /*1a70*/  IADD3 R2, R2, 0x60, RZ ;  /* 0x0000006002027810 */ /* 0x000fe20007ffe0ff */
[----:B------:R-:W-:Y:S01]  /*1a80*/  IMAD.MOV.U32 R196, RZ, RZ, c[0x0][0x2b8] ;  /* 0x0000ae00ffc47624 */ /* 0x000fe200078e00ff */
[----:B------:R-:W-:Y:S01]  /*1a90*/  SHF.R.S32.HI R209, RZ, 0x1f, R16 ;  /* 0x0000001fffd17819 */ /* 0x000fe20000011410 */
[----:B---3--:R-:W3:Y:S01]  /*1aa0*/  SHFL.IDX PT, R13, R8, 0x3, 0x181f ;  /* 0x00781f00080d7f89 */ /* 0x008ee200000e0000 */
[----:B------:R-:W-:Y:S01]  /*1ab0*/  ISETP.GE.AND P2, PT, R2, R9, PT ;  /* 0x000000090200720c */ /* 0x000fe20003f46270 */
[----:B------:R-:W-:Y:S01]  /*1ac0*/  IMAD.SHL.U32 R144, R201, 0x2, RZ ;  /* 0x00000002c9907824 */ /* 0x000fe200078e00ff */
[----:B------:R-:W-:Y:S01]  /*1ad0*/  LEA.HI R209, R209, R16, RZ, 0x3 ;  /* 0x00000010d1d17211 */ /* 0x000fe200078f18ff */
[----:B------:R-:W-:Y:S01]  /*1ae0*/  USHF.R.S32.HI UR8, URZ, 0x1f, UR9 ;  /* 0x0000001f3f087899 */ /* 0x000fe20008011409 */
[----:B------:R-:W-:Y:S01]  /*1af0*/  IADD3 R9, R149, -0x1, RZ ;  /* 0xffffffff95097810 */ /* 0x000fe20007ffe0ff */
[----:B------:R-:W-:Y:S01]  /*1b00*/  ULDC.64 UR4, c[0x0][0x2b0] ;  /* 0x0000ac0000047ab9 */ /* 0x000fe20000000a00 */
[----:B------:R-:W-:Y:S01]  /*1b10*/  SHF.R.S32.HI R192, RZ, 0x1f, R15 ;  /* 0x0000001fffc07819 */ /* 0x000fe2000001140f */
[----:B------:R-:W-:Y:S01]  /*1b20*/  UIMAD UR8, UR8, UR4, URZ ;  /* 0x00000004080872a4 */ /* 0x000fe2000f8e023f */
[----:B------:R-:W-:Y:S01]  /*1b30*/  LOP3.LUT R209, R209, 0xfffffff8, RZ, 0xc0, !PT ;  /* 0xfffffff8d1d17812 */ /* 0x000fe200078ec0ff */
[----:B------:R-:W-:Y:S01]  /*1b40*/  IMAD.SHL.U32 R146, R9, 0x40, RZ ;  /* 0x0000004009927824 */ /* 0x000fe200078e00ff */
[----:B------:R-:W-:Y:S01]  /*1b50*/  LEA.HI R192, R192, R15, RZ, 0x3 ;  /* 0x0000000fc0c07211 */ /* 0x000fe200078f18ff */
[----:B------:R-:W-:Y:S01]  /*1b60*/  UIMAD.WIDE.U32 UR12, UR9, UR4, URZ ;  /* 0x00000004090c72a5 */ /* 0x000fe2000f8e003f */
[----:B------:R-:W-:Y:S01]  /*1b70*/  ISETP.NE.AND P5, PT, R196, 0x1, PT ;  /* 0x00000001c400780c */ /* 0x000fe20003fa5270 */
[----:B------:R-:W-:Y:S01]  /*1b80*/  IMAD.IADD R200, R202, 0x1, R146 ;  /* 0x00000001cac87824 */ /* 0x000fe200078e0292 */
[----:B------:R-:W-:Y:S01]  /*1b90*/  LOP3.LUT R192, R192, 0xfffffff8, RZ, 0xc0, !PT ;  /* 0xfffffff8c0c07812 */ /* 0x000fe200078ec0ff */
[----:B------:R-:W-:Y:S01]  /*1ba0*/  UIMAD UR8, UR9, UR5, UR8 ;  /* 0x00000005090872a4 */ /* 0x000fe2000f8e0208 */
[----:B------:R-:W-:Y:S01]  /*1bb0*/  P2R R2, PR, RZ, 0x20 ;  /* 0x00000020ff027803 */ /* 0x000fe20000000000 */
[----:B------:R-:W-:Y:S01]  /*1bc0*/  IMAD.MOV.U32 R199, RZ, RZ, RZ ;  /* 0x000000ffffc77224 */ /* 0x000fe200078e00ff */
[----:B------:R-:W-:Y:S01]  /*1bd0*/  ULDC.64 UR4, c[0x0][0x210] ;  /* 0x0000840000047ab9 */ /* 0x000fe20000000a00 */
[----:B------:R-:W-:Y:S01]  /*1be0*/  P2R R17, PR, RZ, 0x2 ;  /* 0x00000002ff117803 */ /* 0x000fe20000000000 */
[----:B------:R-:W-:Y:S01]  /*1bf0*/  UIADD3 UR8, UR13, UR8, URZ ;  /* 0x000000080d087290 */ /* 0x000fe2000fffe03f */
[----:B---34-:R-:W-:-:S04]  /*1c00*/  @!P2 IMAD.WIDE R18, R210, 0x2, R12 ;  /* 0x00000002d212a825 */ /* 0x018fc800078e020c */
[--C-:B-12---:R-:W-:Y:S01]  /*1c10*/  @!P2 IMAD.WIDE R10, R209, 0x2, R12.reuse ;  /* 0x00000002d10aa825 */ /* 0x106fe200078e020c */
[----:B------:R-:W-:Y:S01]  /*1c20*/  @!PT LDS RZ, [RZ] ;  /* 0x00000000fffff984 */ /* 0x000fe20000000800 */
[----:B------:R1:W-:Y:S03]  /*1c30*/  @!P2 LDGSTS.E.BYPASS.LTC128B.128 [R144+0x1b100], [R18.64], !P3 ;  /* 0x1b1000001290afae */ /* 0x0003e6000d901d4e */
[----:B------:R-:W-:Y:S01]  /*1c40*/  @!P2 IMAD.WIDE R26, R192, 0x2, R12 ;  /* 0x00000002c01aa825 */ /* 0x000fe200078e020c */
[----:B------:R2:W-:Y:S01]  /*1c50*/  @!P2 LDGSTS.E.BYPASS.LTC128B.128 [R144+0x1f100], [R10.64], !P0 ;  /* 0x1f1000000a90afae */ /* 0x0005e2000c101d4e */
[C---:B------:R-:W-:Y:S02]  /*1c60*/  ISETP.GE.AND P0, PT, R200.reuse, R195, PT ;  /* 0x000000c3c800720c */ /* 0x040fe40003f06270 */
[----:B------:R-:W-:Y:S01]  /*1c70*/  IMAD.IADD R200, R200, 0x1, R203 ;  /* 0x00000001c8c87824 */ /* 0x000fe200078e02cb */
[----:B------:R3:W-:Y:S01]  /*1c80*/  @!P2 LDGSTS.E.BYPASS.LTC128B.128 [R144+0x23100], [R26.64], !P4 ;  /* 0x231000001a90afae */ /* 0x0007e2000e101d4e */
[----:B------:R-:W-:-:S02]  /*1c90*/  ISETP.GT.OR P0, PT, R202, 0x3f, P0 ;  /* 0x0000003fca00780c */ /* 0x000fc40000704670 */
[----:B------:R-:W-:Y:S01]  /*1ca0*/  @P5 IMAD.HI.U32 R8, R200, c[0x0][0x2bc], RZ ;  /* 0x0000af00c8085a27 */ /* 0x000fe200078e00ff */
[----:B------:R-:W0:Y:S03]  /*1cb0*/  LDGDEPBAR ;  /* 0x00000000000079af */ /* 0x000e260000000000 */
[----:B------:R-:W-:Y:S01]  /*1cc0*/  IMAD.MOV.U32 R2, RZ, RZ, R200 ;  /* 0x000000ffff027224 */ /* 0x000fe200078e00c8 */
[----:B------:R-:W-:-:S06]  /*1cd0*/  @P5 SHF.R.U32.HI R2, RZ, c[0x0][0x2c0], R8 ;  /* 0x0000b000ff025a19 */ /* 0x000fcc0000011608 */
[----:B--2---:R-:W-:-:S04]  /*1ce0*/  @!P0 IADD3 R11, P3, R2, UR12, RZ ;  /* 0x0000000c020b8c10 */ /* 0x004fc8000ff7e0ff */
[----:B------:R-:W-:Y:S02]  /*1cf0*/  @!P0 LEA.HI.X.SX32 R8, R2, UR8, 0x1, P3 ;  /* 0x0000000802088c11 */ /* 0x000fe400098f0eff */
[----:B------:R-:W-:-:S04]  /*1d00*/  @!P0 LEA R10, P3, R11, c[0x0][0x2a0], 0x2 ;  /* 0x0000a8000b0a8a11 */ /* 0x000fc800078610ff */
[----:B------:R-:W-:Y:S01]  /*1d10*/  @!P0 LEA.HI.X R11, R11, c[0x0][0x2a4], R8, 0x2, P3 ;  /* 0x0000a9000b0b8a11 */ /* 0x000fe200018f1408 */
[----:B------:R-:W-:Y:S06]  /*1d20*/  BAR.SYNC.DEFER_BLOCKING 0x0 ;  /* 0x0000000000007b1d */ /* 0x000fec0000010000 */
[----:B------:R-:W2:Y:S01]  /*1d30*/  @!P0 LDG.E R199, [R10.64] ;  /* 0x0000000e0ac78981 */ /* 0x000ea2000c1e1900 */
[----:B------:R-:W-:Y:S01]  /*1d40*/  IMAD.MOV R13, RZ, RZ, -R2 ;  /* 0x000000ffff0d7224 */ /* 0x000fe200078e0a02 */
[----:B------:R-:W-:Y:S01]  /*1d50*/  UIMAD UR9, UR18, UR4, URZ ;  /* 0x00000004120972a4 */ /* 0x000fe2000f8e023f */
[C---:B------:R-:W-:Y:S01]  /*1d60*/  IMAD.WIDE R28, R210.reuse, 0x2, RZ ;  /* 0x00000002d21c7825 */ /* 0x040fe200078e02ff */
[----:B------:R-:W-:Y:S01]  /*1d70*/  UIMAD.WIDE.U32 UR16, UR10, UR4, URZ ;  /* 0x000000040a1072a5 */ /* 0x000fe2000f8e003f */
[----:B------:R-:W-:Y:S01]  /*1d80*/  ISETP.GE.AND P5, PT, R210, c[0x0][0x1d4], PT ;  /* 0x00007500d2007a0c */ /* 0x000fe20003fa6270 */
[----:B------:R-:W-:Y:S01]  /*1d90*/  UIMAD UR9, UR10, UR5, UR9 ;  /* 0x000000050a0972a4 */ /* 0x000fe2000f8e0209 */
[----:B------:R-:W-:Y:S01]  /*1da0*/  IMAD R200, R13, c[0x0][0x2b8], R200 ;  /* 0x0000ae000dc87a24 */ /* 0x000fe200078e02c8 */
[----:B------:R-:W-:Y:S01]  /*1db0*/  ISETP.GE.AND P4, PT, R16, c[0x0][0x1d4], PT ;  /* 0x0000750010007a0c */ /* 0x000fe20003f86270 */
[----:B------:R-:W-:Y:S01]  /*1dc0*/  ULDC.64 UR4, c[0x0][0x1e8] ;  /* 0x00007a0000047ab9 */ /* 0x000fe20000000a00 */
[----:B---3--:R-:W-:Y:S01]  /*1dd0*/  IMAD.WIDE R26, R209, 0x2, RZ ;  /* 0x00000002d11a7825 */ /* 0x008fe200078e02ff */
[----:B------:R-:W-:Y:S01]  /*1de0*/  UIADD3 UR9, UR17, UR9, URZ ;  /* 0x0000000911097290 */ /* 0x000fe2000fffe03f */
[----:B------:R-:W-:Y:S01]  /*1df0*/  SHF.R.S32.HI R13, RZ, 0x1f, R200 ;  /* 0x0000001fff0d7819 */ /* 0x000fe200000114c8 */
[----:B------:R-:W-:Y:S01]  /*1e00*/  UIMAD UR18, UR18, UR4, URZ ;  /* 0x00000004121272a4 */ /* 0x000fe2000f8e023f */
[C---:B-1----:R-:W-:Y:S01]  /*1e10*/  IMAD.WIDE.U32 R18, R200.reuse, c[0x0][0x208], RZ ;  /* 0x00008200c8127a25 */ /* 0x042fe200078e00ff */
[----:B------:R-:W-:Y:S01]  /*1e20*/  UIMAD.WIDE.U32 UR22, UR10, UR4, URZ ;  /* 0x000000040a1672a5 */ /* 0x000fe2000f8e003f */
[----:B------:R-:W-:Y:S01]  /*1e30*/  ISETP.GE.AND P6, PT, R15, c[0x0][0x1d4], PT ;  /* 0x000075000f007a0c */ /* 0x000fe20003fc6270 */
[----:B------:R-:W-:Y:S01]  /*1e40*/  UIMAD UR18, UR10, UR5, UR18 ;  /* 0x000000050a1272a4 */ /* 0x000fe2000f8e0212 */
[C---:B------:R-:W-:Y:S01]  /*1e50*/  IMAD R23, R13.reuse, c[0x0][0x208], RZ ;  /* 0x000082000d177a24 */ /* 0x040fe200078e02ff */
[----:B------:R-:W-:Y:S01]  /*1e60*/  SHF.R.S32.HI R145, RZ, 0x1f, R210 ;  /* 0x0000001fff917819 */ /* 0x000fe200000114d2 */
[----:B------:R-:W-:Y:S01]  /*1e70*/  IMAD R13, R13, c[0x0][0x1e0], RZ ;  /* 0x000078000d0d7a24 */ /* 0x000fe200078e02ff */
[----:B------:R-:W-:Y:S01]  /*1e80*/  UIADD3 UR18, UR23, UR18, URZ ;  /* 0x0000001217127290 */ /* 0x000fe2000fffe03f */
[C---:B------:R-:W-:Y:S01]  /*1e90*/  IMAD R24, R200.reuse, c[0x0][0x20c], R23 ;  /* 0x00008300c8187a24 */ /* 0x040fe200078e0217 */
[----:B------:R-:W-:Y:S01]  /*1ea0*/  SEL R211, RZ, 0x10, P6 ;  /* 0x00000010ffd37807 */ /* 0x000fe20003000000 */
[----:B------:R-:W-:Y:S01]  /*1eb0*/  IMAD R13, R200, c[0x0][0x1e4], R13 ;  /* 0x00007900c80d7a24 */ /* 0x000fe200078e020d */
[----:B------:R-:W-:Y:S01]  /*1ec0*/  IADD3 R198, R144, 0x100, RZ ;  /* 0x0000010090c67810 */ /* 0x000fe20007ffe0ff */
[----:B------:R-:W-:Y:S01]  /*1ed0*/  IMAD.IADD R25, R19, 0x1, R24 ;  /* 0x0000000113197824 */ /* 0x000fe200078e0218 */
[----:B------:R-:W-:Y:S01]  /*1ee0*/  SHF.R.S32.HI R132, RZ, 0x1f, R209 ;  /* 0x0000001fff847819 */ /* 0x000fe200000114d1 */
[----:B------:R-:W-:Y:S01]  /*1ef0*/  IMAD.MOV.U32 R24, RZ, RZ, R18 ;  /* 0x000000ffff187224 */ /* 0x000fe200078e0012 */
[----:B------:R-:W-:Y:S01]  /*1f00*/  SHF.R.S32.HI R133, RZ, 0x1f, R192 ;  /* 0x0000001fff857819 */ /* 0x000fe200000114c0 */
[----:B------:R-:W-:-:S04]  /*1f10*/  IMAD.WIDE.U32 R18, R200, c[0x0][0x1e0], RZ ;  /* 0x00007800c8127a25 */ /* 0x000fc800078e00ff */
[----:B------:R-:W-:Y:S01]  /*1f20*/  IMAD.IADD R19, R19, 0x1, R13 ;  /* 0x0000000113137824 */ /* 0x000fe200078e020d */
        /* <DEDUP_REMOVED lines=9> */
[----:B------:R-:W-:Y:S01]  /*1fc0*/  LEA R23, P0, R11, c[0x0][0x1f8], 0x1 ;  /* 0x00007e000b177a11 */ /* 0x000fe200078008ff */
[----:B------:R-:W-:-:S03]  /*1fd0*/  IMAD.WIDE R24, R192, 0x2, RZ ;  /* 0x00000002c0187825 */ /* 0x000fc600078e02ff */
[----:B------:R-:W-:Y:S01]  /*1fe0*/  LEA.HI.X R22, R11, c[0x0][0x1fc], R22, 0x1, P0 ;  /* 0x00007f000b167a11 */ /* 0x000fe200000f0c16 */
[----:B------:R-:W1:Y:S01]  /*1ff0*/  SHFL.IDX PT, R13, R23, RZ, 0x181f ;  /* 0x00181fff170d7589 */ /* 0x000e6200000e0000 */
[----:B------:R-:W-:-:S03]  /*2000*/  IADD3 R8, P0, R18, UR22, RZ ;  /* 0x0000001612087c10 */ /* 0x000fc6000ff1e0ff */
[----:B------:R-:W-:Y:S01]  /*2010*/  SHFL.IDX PT, R11, R23, 0x1, 0x181f ;  /* 0x00381f00170b7f89 */ /* 0x000fe200000e0000 */
[----:B------:R-:W-:Y:S02]  /*2020*/  IADD3.X R19, R19, UR18, R2, P0, !PT ;  /* 0x0000001213137c10 */ /* 0x000fe400087fe402 */
[C---:B------:R-:W-:Y:S01]  /*2030*/  LEA R10, P0, R8.reuse, c[0x0][0x1c8], 0x1 ;  /* 0x00007200080a7a11 */ /* 0x040fe200078008ff */
[----:B------:R-:W2:Y:S01]  /*2040*/  SHFL.IDX PT, R14, R22, RZ, 0x181f ;  /* 0x00181fff160e7589 */ /* 0x000ea200000e0000 */
[----:B------:R-:W-:Y:S02]  /*2050*/  IADD3 R2, -R21, R195, -R146 ;  /* 0x000000c315027210 */ /* 0x000fe40007ffe992 */
[----:B------:R-:W-:Y:S01]  /*2060*/  LEA.HI.X R8, R8, c[0x0][0x1cc], R19, 0x1, P0 ;  /* 0x0000730008087a11 */ /* 0x000fe200000f0c13 */
[----:B------:R3:W4:Y:S04]  /*2070*/  SHFL.IDX PT, R12, R22, 0x1, 0x181f ;  /* 0x00381f00160c7f89 */ /* 0x00072800000e0000 */
[----:B------:R-:W-:Y:S04]  /*2080*/  SHFL.IDX PT, R18, R10, RZ, 0x181f ;  /* 0x00181fff0a127589 */ /* 0x000fe800000e0000 */
[----:B------:R-:W5:Y:S01]  /*2090*/  SHFL.IDX PT, R19, R8, RZ, 0x181f ;  /* 0x00181fff08137589 */ /* 0x000f6200000e0000 */
[----:B-1----:R-:W-:-:S05]  /*20a0*/  IADD3 R30, P3, R13, R26, RZ ;  /* 0x0000001a0d1e7210 */ /* 0x002fca0007f7e0ff */
[----:B--2---:R-:W-:Y:S01]  /*20b0*/  IMAD.X R31, R14, 0x1, R27, P3 ;  /* 0x000000010e1f7824 */ /* 0x004fe200018e061b */
[-C--:B------:R-:W-:Y:S02]  /*20c0*/  IADD3 R26, P3, R26, R11.reuse, RZ ;  /* 0x0000000b1a1a7210 */ /* 0x080fe40007f7e0ff */
[----:B---3--:R-:W-:Y:S02]  /*20d0*/  IADD3 R22, P2, R13, R28, RZ ;  /* 0x0000001c0d167210 */ /* 0x008fe40007f5e0ff */
[----:B------:R-:W-:Y:S01]  /*20e0*/  IADD3 R28, P0, R28, R11, RZ ;  /* 0x0000000b1c1c7210 */ /* 0x000fe20007f1e0ff */
[--C-:B----4-:R-:W-:Y:S01]  /*20f0*/  IMAD.X R27, R27, 0x1, R12.reuse, P3 ;  /* 0x000000011b1b7824 */ /* 0x110fe200018e060c */
[----:B------:R-:W-:Y:S01]  /*2100*/  ISETP.GE.AND P3, PT, R210, c[0x0][0x1d4], PT ;  /* 0x00007500d2007a0c */ /* 0x000fe20003f66270 */
[----:B------:R-:W-:Y:S01]  /*2110*/  IMAD.X R23, R14, 0x1, R29, P2 ;  /* 0x000000010e177824 */ /* 0x000fe200010e061d */
[----:B------:R-:W-:Y:S01]  /*2120*/  IADD3 R32, P2, R13, R24, RZ ;  /* 0x000000180d207210 */ /* 0x000fe20007f5e0ff */
[----:B------:R-:W-:Y:S01]  /*2130*/  IMAD.X R29, R29, 0x1, R12, P0 ;  /* 0x000000011d1d7824 */ /* 0x000fe200000e060c */
[----:B------:R-:W-:-:S03]  /*2140*/  ISETP.GE.AND P0, PT, R2, 0x1, PT ;  /* 0x000000010200780c */ /* 0x000fc60003f06270 */
[----:B------:R-:W-:Y:S01]  /*2150*/  IMAD.X R33, R14, 0x1, R25, P2 ;  /* 0x000000010e217824 */ /* 0x000fe200010e0619 */
[----:B------:R-:W-:-:S05]  /*2160*/  IADD3 R24, P2, R24, R11, RZ ;  /* 0x0000000b18187210 */ /* 0x000fca0007f5e0ff */
[----:B------:R-:W-:-:S04]  /*2170*/  IMAD.X R25, R25, 0x1, R12, P2 ;  /* 0x0000000119197824 */ /* 0x000fc800010e060c */
[----:B-----5:R-:W-:-:S04]  /*2180*/  @P0 IMAD.WIDE R34, R210, 0x2, R18 ;  /* 0x00000002d2220825 */ /* 0x020fc800078e0212 */
[--C-:B------:R-:W-:Y:S01]  /*2190*/  @P0 IMAD.WIDE R12, R209, 0x2, R18.reuse ;  /* 0x00000002d10c0825 */ /* 0x100fe200078e0212 */
[----:B------:R1:W-:Y:S03]  /*21a0*/  @P0 LDGSTS.E.BYPASS.LTC128B.128 [R144+0xc100], [R34.64], !P5 ;  /* 0x0c10000022900fae */ /* 0x0003e6000e901d4e */
[----:B------:R-:W-:Y:S01]  /*21b0*/  @P0 IMAD.WIDE R40, R192, 0x2, R18 ;  /* 0x00000002c0280825 */ /* 0x000fe200078e0212 */
[----:B------:R1:W-:Y:S04]  /*21c0*/  @P0 LDGSTS.E.BYPASS.LTC128B.128 [R144+0xe100], [R12.64], !P4 ;  /* 0x0e1000000c900fae */ /* 0x0003e8000e101d4e */
[----:B------:R-:W-:Y:S04]  /*21d0*/  SHFL.IDX PT, R18, R10, 0x1, 0x181f ;  /* 0x00381f000a127f89 */ /* 0x000fe800000e0000 */
[----:B------:R-:W2:Y:S04]  /*21e0*/  SHFL.IDX PT, R19, R8, 0x1, 0x181f ;  /* 0x00381f0008137f89 */ /* 0x000ea800000e0000 */
[----:B------:R1:W-:Y:S01]  /*21f0*/  @P0 LDGSTS.E.BYPASS.LTC128B.128 [R144+0x10100], [R40.64], !P6 ;  /* 0x1010000028900fae */ /* 0x0003e2000f101d4e */
[----:B------:R-:W-:-:S13]  /*2200*/  ISETP.GT.AND P0, PT, R2, 0x20, PT ;  /* 0x000000200200780c */ /* 0x000fda0003f04270 */
[----:B--2---:R-:W-:-:S04]  /*2210*/  @P0 IMAD.WIDE R38, R210, 0x2, R18 ;  /* 0x00000002d2260825 */ /* 0x004fc800078e0212 */
[--C-:B------:R-:W-:Y:S01]  /*2220*/  @P0 IMAD.WIDE R36, R209, 0x2, R18.reuse ;  /* 0x00000002d1240825 */ /* 0x100fe200078e0212 */
[----:B------:R1:W-:Y:S03]  /*2230*/  @P0 LDGSTS.E.BYPASS.LTC128B.128 [R144+0xd100], [R38.64], !P5 ;  /* 0x0d10000026900fae */ /* 0x0003e6000e901d4e */
[----:B------:R-:W-:Y:S01]  /*2240*/  @P0 IMAD.WIDE R18, R192, 0x2, R18 ;  /* 0x00000002c0120825 */ /* 0x000fe200078e0212 */
[----:B------:R1:W-:Y:S04]  /*2250*/  @P0 LDGSTS.E.BYPASS.LTC128B.128 [R144+0xf100], [R36.64], !P4 ;  /* 0x0f10000024900fae */ /* 0x0003e8000e101d4e */
[----:B------:R1:W-:Y:S01]  /*2260*/  @P0 LDGSTS.E.BYPASS.LTC128B.128 [R144+0x11100], [R18.64], !P6 ;  /* 0x1110000012900fae */ /* 0x0003e2000f101d4e */
[----:B------:R-:W-:-:S02]  /*2270*/  ISETP.LT.OR P0, PT, R2, 0x1, P3 ;  /* 0x000000010200780c */ /* 0x000fc40001f01670 */
[----:B------:R-:W-:Y:S01]  /*2280*/  ISETP.LT.OR P3, PT, R2, 0x21, P3 ;  /* 0x000000210200780c */ /* 0x000fe20001f61670 */
[----:B------:R-:W0:Y:S10]  /*2290*/  LDGDEPBAR ;  /* 0x00000000000079af */ /* 0x000e340000000000 */
[----:B------:R1:W-:Y:S01]  /*22a0*/  LDGSTS.E.BYPASS.LTC128B.128 [R144+0x100], [R22.64], !P0 ;  /* 0x0010000016907fae */ /* 0x0003e2000c101d4e */
[----:B------:R-:W-:-:S04]  /*22b0*/  ISETP.GE.AND P0, PT, R16, c[0x0][0x1d4], PT ;  /* 0x0000750010007a0c */ /* 0x000fc80003f06270 */
[C---:B------:R-:W-:Y:S02]  /*22c0*/  ISETP.LT.OR P2, PT, R2.reuse, 0x1, P0 ;  /* 0x000000010200780c */ /* 0x040fe40000741670 */
[----:B------:R-:W-:-:S11]  /*22d0*/  ISETP.LT.OR P0, PT, R2, 0x21, P0 ;  /* 0x000000210200780c */ /* 0x000fd60000701670 */
[----:B------:R1:W-:Y:S01]  /*22e0*/  LDGSTS.E.BYPASS.LTC128B.128 [R144+0x2100], [R30.64], !P2 ;  /* 0x021000001e907fae */ /* 0x0003e2000d101d4e */
[----:B------:R-:W-:-:S04]  /*22f0*/  ISETP.GE.AND P2, PT, R15, c[0x0][0x1d4], PT ;  /* 0x000075000f007a0c */ /* 0x000fc80003f46270 */
[----:B------:R-:W-:-:S13]  /*2300*/  ISETP.LT.OR P1, PT, R2, 0x1, P2 ;  /* 0x000000010200780c */ /* 0x000fda0001721670 */
[----:B------:R1:W-:Y:S01]  /*2310*/  LDGSTS.E.BYPASS.LTC128B.128 [R144+0x4100], [R32.64], !P1 ;  /* 0x0410000020907fae */ /* 0x0003e2000c901d4e */
[----:B------:R-:W-:-:S03]  /*2320*/  ISETP.NE.AND P1, PT, R17, RZ, PT ;  /* 0x000000ff1100720c */ /* 0x000fc60003f25270 */
[----:B------:R1:W-:Y:S01]  /*2330*/  LDGSTS.E.BYPASS.LTC128B.128 [R144+0x1100], [R28.64], !P3 ;  /* 0x011000001c907fae */ /* 0x0003e2000d901d4e */
[----:B------:R-:W-:-:S03]  /*2340*/  ISETP.GT.AND P3, PT, R9, R194, PT ;  /* 0x000000c20900720c */ /* 0x000fc60003f64270 */
[----:B------:R1:W-:Y:S01]  /*2350*/  LDGSTS.E.BYPASS.LTC128B.128 [R144+0x3100], [R26.64], !P0 ;  /* 0x031000001a907fae */ /* 0x0003e2000c101d4e */
[----:B------:R-:W-:Y:S02]  /*2360*/  ISETP.LT.OR P0, PT, R2, 0x21, P2 ;  /* 0x000000210200780c */ /* 0x000fe40001701670 */
[----:B------:R-:W-:Y:S02]  /*2370*/  ISETP.GT.AND P2, PT, R202, 0x3f, PT ;  /* 0x0000003fca00780c */ /* 0x000fe40003f44270 */
[----:B------:R-:W-:-:S09]  /*2380*/  P2R R21, PR, RZ, 0x8 ;  /* 0x00000008ff157803 */ /* 0x000fd20000000000 */
[----:B------:R1:W-:Y:S04]  /*2390*/  LDGSTS.E.BYPASS.LTC128B.128 [R144+0x5100], [R24.64], !P0 ;  /* 0x0510000018907fae */ /* 0x0003e8000c101d4e */
[----:B------:R-:W0:Y:S01]  /*23a0*/  LDGDEPBAR ;  /* 0x00000000000079af */ /* 0x000e220000000000 */
        /* <DEDUP_REMOVED lines=14> */
[----:B-1----:R-:W-:Y:S02]  /*2490*/  SEL R12, RZ, 0x10, P5 ;  /* 0x00000010ff0c7807 */ /* 0x002fe40002800000 */
[----:B------:R-:W-:Y:S01]  /*24a0*/  SHF.L.U64.HI R14, R210, 0x1, R145 ;  /* 0x00000001d20e7819 */ /* 0x000fe20000010291 */
        /* <DEDUP_REMOVED lines=9> */
[----:B------:R-:W-:Y:S02]  /*2540*/  IMAD.IADD R11, R11, 0x1, R13 ;  /* 0x000000010b0b7824 */ /* 0x000fe400078e020d */
[----:B------:R-:W-:Y:S01]  /*2550*/  IMAD.SHL.U32 R13, R210, 0x2, RZ ;  /* 0x00000002d20d7824 */ /* 0x000fe200078e00ff */
[----:B--2---:R-:W-:Y:S01]  /*2560*/  SHF.R.S32.HI R2, RZ, 0x1f, R199 ;  /* 0x0000001fff027819 */ /* 0x004fe200000114c7 */
[----:B------:R-:W-:Y:S01]  /*2570*/  IMAD.WIDE.U32 R8, R199, c[0x0][0x1f0], R10 ;  /* 0x00007c00c7087a25 */ /* 0x000fe200078e000a */
[----:B------:R-:W-:-:S03]  /*2580*/  SHF.L.U64.HI R11, R209, 0x1, R132 ;  /* 0x00000001d10b7819 */ /* 0x000fc60000010284 */
[----:B------:R-:W-:Y:S01]  /*2590*/  IMAD R2, R2, c[0x0][0x1f0], RZ ;  /* 0x00007c0002027a24 */ /* 0x000fe200078e02ff */
[----:B------:R-:W-:Y:S01]  /*25a0*/  IADD3 R15, P0, R8, UR22, RZ ;  /* 0x00000016080f7c10 */ /* 0x000fe2000ff1e0ff */
[----:B------:R-:W-:Y:S01]  /*25b0*/  IMAD.SHL.U32 R10, R209, 0x2, RZ ;  /* 0x00000002d10a7824 */ /* 0x000fe200078e00ff */
[----:B------:R-:W-:Y:S01]  /*25c0*/  SHF.L.U64.HI R8, R192, 0x1, R133 ;  /* 0x00000001c0087819 */ /* 0x000fe20000010285 */
[----:B------:R-:W-:-:S05]  /*25d0*/  IMAD R2, R199, c[0x0][0x1f4], R2 ;  /* 0x00007d00c7027a24 */ /* 0x000fca00078e0202 */
[----:B------:R-:W-:Y:S02]  /*25e0*/  IADD3.X R2, R9, UR18, R2, P0, !PT ;  /* 0x0000001209027c10 */ /* 0x000fe400087fe402 */
        /* <DEDUP_REMOVED lines=31> */
.L_x_992:
[----:B------:R-:W0:Y:S01]  /*27e0*/  LDGDEPBAR ;  /* 0x00000000000079af */ /* 0x000e220000000000 */
[----:B------:R-:W-:Y:S01]  /*27f0*/  LOP3.LUT P3, RZ, R212, 0x2, RZ, 0xc0, !PT ;  /* 0x00000002d4ff7812 */ /* 0x000fe2000786c0ff */
[----:B------:R-:W-:Y:S01]  /*2800*/  IMAD.SHL.U32 R189, R189, 0x2, RZ ;  /* 0x00000002bdbd7824 */ /* 0x000fe200078e00ff */
[----:B------:R-:W-:Y:S01]  /*2810*/  MOV R186, 0x20 ;  /* 0x0000002000ba7802 */ /* 0x000fe20000000f00 */
[----:B------:R-:W-:Y:S01]  /*2820*/  IMAD.SHL.U32 R188, R188, 0x2, RZ ;  /* 0x00000002bcbc7824 */ /* 0x000fe200078e00ff */
[----:B------:R-:W-:Y:S01]  /*2830*/  ISETP.NE.AND P0, PT, R21, RZ, PT ;  /* 0x000000ff1500720c */ /* 0x000fe20003f05270 */
[C---:B------:R-:W-:Y:S01]  /*2840*/  IMAD.SHL.U32 R48, R0.reuse, 0x2, RZ ;  /* 0x0000000200307824 */ /* 0x040fe200078e00ff */
[----:B------:R-:W-:Y:S02]  /*2850*/  LEA R191, R0, 0x18100, 0x1 ;  /* 0x0001810000bf7811 */ /* 0x000fe400078e08ff */
[----:B------:R-:W-:-:S03]  /*2860*/  SEL R186, R186, 0xffffffe0, !P3 ;  /* 0xffffffe0baba7807 */ /* 0x000fc60005800000 */
[----:B------:R-:W-:Y:S01]  /*2870*/  IMAD.IADD R187, R191, 0x1, R188 ;  /* 0x00000001bfbb7824 */ /* 0x000fe200078e02bc */
[----:B------:R-:W-:Y:S01]  /*2880*/  IADD3 R2, R189, R186, RZ ;  /* 0x000000babd027210 */ /* 0x000fe20007ffe0ff */
[----:B------:R-:W-:-:S04]  /*2890*/  DEPBAR.LE SB0, 0x3 ;  /* 0x000080c00000791a */ /* 0x000fc80000000000 */
[----:B------:R-:W-:-:S04]  /*28a0*/  DEPBAR.LE SB0, 0x2 ;  /* 0x000080800000791a */ /* 0x000fc80000000000 */
[----:B------:R-:W-:Y:S06]  /*28b0*/  BAR.SYNC.DEFER_BLOCKING 0x0 ;  /* 0x0000000000007b1d */ /* 0x000fec0000010000 */
[----:B------:R-:W2:Y:S04]  /*28c0*/  LDSM.16.M88.4 R48, [R48+0x18100] ;  /* 0x018100003030783b */ /* 0x000ea80000000200 */
[----:B-1----:R1:W3:Y:S04]  /*28d0*/  LDSM.16.M88.4 R32, [R189+0xc100] ;  /* 0x00c10000bd20783b */ /* 0x0022e80000000200 */
[----:B------:R1:W4:Y:S04]  /*28e0*/  LDSM.16.M88.4 R24, [R189+0xc900] ;  /* 0x00c90000bd18783b */ /* 0x0003280000000200 */
[----:B------:R1:W1:Y:S04]  /*28f0*/  LDSM.16.M88.4 R16, [R189+0xd100] ;  /* 0x00d10000bd10783b */ /* 0x0002680000000200 */
[----:B------:R1:W1:Y:S04]  /*2900*/  LDSM.16.M88.4 R8, [R189+0xd900] ;  /* 0x00d90000bd08783b */ /* 0x0002680000000200 */
[----:B------:R1:W1:Y:S04]  /*2910*/  LDSM.16.M88.4 R60, [R187] ;  /* 0x00000000bb3c783b */ /* 0x0002680000000200 */
[----:B------:R1:W1:Y:S04]  /*2920*/  LDSM.16.M88.4 R12, [R2+0xc100] ;  /* 0x00c10000020c783b */ /* 0x0002680000000200 */
[----:B------:R1:W1:Y:S04]  /*2930*/  LDSM.16.M88.4 R40, [R2+0xc900] ;  /* 0x00c900000228783b */ /* 0x0002680000000200 */
[----:B------:R1:W1:Y:S04]  /*2940*/  LDSM.16.M88.4 R76, [R2+0xd100] ;  /* 0x00d10000024c783b */ /* 0x0002680000000200 */
[----:B------:R1:W1:Y:S01]  /*2950*/  LDSM.16.M88.4 R52, [R2+0xd900] ;  /* 0x00d900000234783b */ /* 0x0002620000000200 */
[----:B------:R-:W-:Y:S05]  /*2960*/  @!P0 BRA `(.L_x_993) ;  /* 0x0000034000008947 */ /* 0x000fea0003800000 */
[----:B------:R-:W-:Y:S01]  /*2970*/  SHF.R.S32.HI R21, RZ, 0x1f, R200 ;  /* 0x0000001fff157819 */ /* 0x000fe200000114c8 */
[----:B------:R-:W-:Y:S01]  /*2980*/  IMAD.WIDE.U32 R22, R200, c[0x0][0x208], RZ ;  /* 0x00008200c8167a25 */ /* 0x000fe200078e00ff */
[----:B------:R-:W-:-:S02]  /*2990*/  SHF.R.S32.HI R0, RZ, 0x1f, R199 ;  /* 0x0000001fff007819 */ /* 0x000fc400000114c7 */
[----:B------:R-:W-:Y:S01]  /*29a0*/  SEL R29, RZ, 0x10, P5 ;  /* 0x00000010ff1d7807 */ /* 0x000fe20002800000 */
[----:B------:R-:W-:Y:S01]  /*29b0*/  IMAD R21, R21, c[0x0][0x208], RZ ;  /* 0x0000820015157a24 */ /* 0x000fe200078e02ff */
[----:B------:R-:W-:Y:S01]  /*29c0*/  SHF.L.U64.HI R31, R210, 0x1, R145 ;  /* 0x00000001d21f7819 */ /* 0x000fe20000010291 */
[----:B------:R-:W-:Y:S01]  /*29d0*/  IMAD R0, R0, c[0x0][0x218], RZ ;  /* 0x0000860000007a24 */ /* 0x000fe200078e02ff */
[----:B------:R-:W-:Y:S01]  /*29e0*/  IADD3 R57, -R29, 0x10, RZ ;  /* 0x000000101d397810 */ /* 0x000fe20007ffe1ff */
[----:B------:R-:W-:Y:S01]  /*29f0*/  IMAD R21, R200, c[0x0][0x20c], R21 ;  /* 0x00008300c8157a24 */ /* 0x000fe200078e0215 */
[----:B------:R-:W-:Y:S01]  /*2a00*/  IADD3 R39, -R211, 0x10, RZ ;  /* 0x00000010d3277810 */ /* 0x000fe20007ffe1ff */
[----:B------:R-:W-:Y:S01]  /*2a10*/  IMAD R0, R199, c[0x0][0x21c], R0 ;  /* 0x00008700c7007a24 */ /* 0x000fe200078e0200 */
[----:B------:R-:W-:Y:S01]  /*2a20*/  LOP3.LUT R57, R57, 0xf, RZ, 0xc0, !PT ;  /* 0x0000000f39397812 */ /* 0x000fe200078ec0ff */
[----:B------:R-:W-:Y:S01]  /*2a30*/  IMAD.IADD R23, R23, 0x1, R21 ;  /* 0x0000000117177824 */ /* 0x000fe200078e0215 */
[----:B------:R-:W-:Y:S01]  /*2a40*/  SHF.L.U64.HI R28, R209, 0x1, R132 ;  /* 0x00000001d11c7819 */ /* 0x000fe20000010284 */
[----:B------:R-:W-:Y:S01]  /*2a50*/  IMAD.SHL.U32 R30, R210, 0x2, RZ ;  /* 0x00000002d21e7824 */ /* 0x000fe200078e00ff */
[----:B------:R-:W-:Y:S01]  /*2a60*/  LOP3.LUT R39, R39, 0xf, RZ, 0xc0, !PT ;  /* 0x0000000f27277812 */ /* 0x000fe200078ec0ff */
[----:B------:R-:W-:Y:S01]  /*2a70*/  IMAD.WIDE.U32 R22, R199, c[0x0][0x218], R22 ;  /* 0x00008600c7167a25 */ /* 0x000fe200078e0016 */
[----:B------:R-:W-:-:S04]  /*2a80*/  SHF.L.U64.HI R21, R192, 0x1, R133 ;  /* 0x00000001c0157819 */ /* 0x000fc80000010285 */
        /* <DEDUP_REMOVED lines=8> */
[----:B------:R-:W-:Y:S01]  /*2b10*/  IMAD.SHL.U32 R23, R209, 0x2, RZ ;  /* 0x00000002d1177824 */ /* 0x000fe200078e00ff */
[----:B------:R-:W-:-:S02]  /*2b20*/  LOP3.LUT R46, R46, 0xf, RZ, 0xc0, !PT ;  /* 0x0000000f2e2e7812 */ /* 0x000fc400078ec0ff */
[----:B------:R-:W4:Y:S04]  /*2b30*/  SHFL.IDX PT, R44, R36, 0x1, 0x181f ;  /* 0x00381f00242c7f89 */ /* 0x000f2800000e0000 */
[----:B------:R-:W3:Y:S04]  /*2b40*/  SHFL.IDX PT, R37, R37, RZ, 0x181f ;  /* 0x00181fff25257589 */ /* 0x000ee800000e0000 */
        /* <DEDUP_REMOVED lines=22> */
.L_x_993:
[----:B------:R-:W-:Y:S01]  /*2cb0*/  IMAD.MOV.U32 R0, RZ, RZ, 0x40 ;  /* 0x00000040ff007424 */ /* 0x000fe200078e00ff */
[----:B------:R-:W-:Y:S01]  /*2cc0*/  LOP3.LUT R80, R7, 0xffffffe0, RZ, 0xc0, !PT ;  /* 0xffffffe007507812 */ /* 0x000fe200078ec0ff */
[C---:B--23--:R-:W-:Y:S01]  /*2cd0*/  HMMA.16816.F32 R36, R48.reuse, R32, RZ ;  /* 0x000000203024723c */ /* 0x04cfe200000018ff */
[----:B------:R-:W-:Y:S01]  /*2ce0*/  SHF.R.S32.HI R21, RZ, 0x1f, R6 ;  /* 0x0000001fff157819 */ /* 0x000fe20000011406 */
[----:B------:R-:W-:Y:S01]  /*2cf0*/  IMAD R185, R4, 0x2, R191 ;  /* 0x0000000204b97824 */ /* 0x000fe200078e02bf */
[----:B------:R-:W-:Y:S01]  /*2d00*/  SEL R193, R0, 0xffffffc0, !P1 ;  /* 0xffffffc000c17807 */ /* 0x000fe20004800000 */
[----:B------:R-:W-:Y:S01]  /*2d10*/  IMAD.IADD R80, R5, 0x1, -R80 ;  /* 0x0000000105507824 */ /* 0x000fe200078e0a50 */
[-C--:B------:R-:W-:Y:S01]  /*2d20*/  LEA.HI R0, R20, R5.reuse, RZ, 0x2 ;  /* 0x0000000514007211 */ /* 0x080fe200078f10ff */
[----:B------:R-:W-:Y:S01]  /*2d30*/  IMAD R184, R4, 0x2, R187 ;  /* 0x0000000204b87824 */ /* 0x000fe200078e02bb */
[----:B------:R-:W-:Y:S01]  /*2d40*/  LEA.HI R21, R21, R6, RZ, 0x3 ;  /* 0x0000000615157211 */ /* 0x000fe200078f18ff */
[C---:B------:R-:W-:Y:S01]  /*2d50*/  HMMA.16816.F32 R32, R48.reuse, R34, RZ ;  /* 0x000000223020723c */ /* 0x040fe200000018ff */
[----:B------:R-:W-:Y:S01]  /*2d60*/  LOP3.LUT R0, R0, 0xfffffffc, RZ, 0xc0, !PT ;  /* 0xfffffffc00007812 */ /* 0x000fe200078ec0ff */
[----:B------:R-:W-:Y:S01]  /*2d70*/  ULDC UR19, c[0x0][0x324] ;  /* 0x0000c90000137ab9 */ /* 0x000fe20000000800 */
[----:B------:R-:W-:Y:S01]  /*2d80*/  SHF.R.S32.HI R7, RZ, 0x1f, R80 ;  /* 0x0000001fff077819 */ /* 0x000fe20000011450 */
[----:B------:R-:W-:Y:S01]  /*2d90*/  ULOP3.LUT UR19, URZ, UR19, URZ, 0x33, !UPT ;  /* 0x000000133f137292 */ /* 0x000fe2000f8e333f */
[----:B------:R-:W-:Y:S01]  /*2da0*/  IADD3 R5, -R0, R5, RZ ;  /* 0x0000000500057210 */ /* 0x000fe20007ffe1ff */
[----:B------:R-:W0:Y:S01]  /*2db0*/  LDGDEPBAR ;  /* 0x00000000000079af */ /* 0x000e220000000000 */
[----:B------:R-:W-:Y:S01]  /*2dc0*/  LOP3.LUT R21, R21, 0xffffff8, RZ, 0xc0, !PT ;  /* 0x0ffffff815157812 */ /* 0x000fe200078ec0ff */
[----:B----4-:R-:W-:Y:S01]  /*2dd0*/  HMMA.16816.F32 R28, R48, R24, RZ ;  /* 0x00000018301c723c */ /* 0x010fe200000018ff */
[----:B------:R-:W-:-:S02]  /*2de0*/  LEA.HI R7, R7, R80, RZ, 0x2 ;  /* 0x0000005007077211 */ /* 0x000fc400078f10ff */
[----:B------:R-:W-:Y:S01]  /*2df0*/  LEA.HI R0, R5, R5, RZ, 0x1 ;  /* 0x0000000505007211 */ /* 0x000fe200078f08ff */
[----:B------:R-:W-:Y:S01]  /*2e00*/  IMAD.IADD R21, R6, 0x1, -R21 ;  /* 0x0000000106157824 */ /* 0x000fe200078e0a15 */
[----:B------:R-:W-:Y:S02]  /*2e10*/  LEA.HI.SX32 R6, R7, UR7, 0x1e ;  /* 0x0000000707067c11 */ /* 0x000fe4000f8ff2ff */
[----:B------:R-:W-:Y:S01]  /*2e20*/  LOP3.LUT R0, R0, 0x1ffffffe, RZ, 0xc0, !PT ;  /* 0x1ffffffe00007812 */ /* 0x000fe200078ec0ff */
[----:B------:R-:W-:Y:S01]  /*2e30*/  HMMA.16816.F32 R24, R48, R26, RZ ;  /* 0x0000001a3018723c */ /* 0x000fe200000018ff */
[----:B------:R-:W-:Y:S01]  /*2e40*/  PLOP3.LUT P0, PT, PT, PT, UP1, 0x80, 0x0 ;  /* 0x000000000000781c */ /* 0x000fe20003f0f018 */
[----:B------:R-:W-:Y:S01]  /*2e50*/  IMAD R6, R21, 0x10, R6 ;  /* 0x0000001015067824 */ /* 0x000fe200078e0206 */
[----:B------:R-:W-:Y:S02]  /*2e60*/  IADD3 R205, R5, -R0, RZ ;  /* 0x8000000005cd7210 */ /* 0x000fe40007ffe0ff */
[----:B------:R-:W-:-:S02]  /*2e70*/  LOP3.LUT R7, R7, 0x7ffffffc, RZ, 0xc0, !PT ;  /* 0x7ffffffc07077812 */ /* 0x000fc400078ec0ff */
[----:B------:R-:W-:Y:S01]  /*2e80*/  ISETP.GE.AND P3, PT, R197, 0x1, PT ;  /* 0x00000001c500780c */ /* 0x000fe20003f66270 */
[----:B------:R-:W-:Y:S01]  /*2e90*/  IMAD R205, R205, 0x8, R6 ;  /* 0x00000008cdcd7824 */ /* 0x000fe200078e0206 */
[----:B------:R-:W-:Y:S01]  /*2ea0*/  IADD3 R6, R189, R193, RZ ;  /* 0x000000c1bd067210 */ /* 0x000fe20007ffe0ff */
[C---:B-1----:R-:W-:Y:S01]  /*2eb0*/  HMMA.16816.F32 R20, R48.reuse, R16, RZ ;  /* 0x000000103014723c */ /* 0x042fe200000018ff */
[----:B------:R-:W-:Y:S01]  /*2ec0*/  IMAD.IADD R206, R80, 0x1, -R7 ;  /* 0x0000000150ce7824 */ /* 0x000fe200078e0a07 */
[----:B------:R-:W-:Y:S02]  /*2ed0*/  IADD3 R7, R195, 0x1, -R146 ;  /* 0x00000001c3077810 */ /* 0x000fe40007ffe892 */
[----:B------:R-:W-:Y:S01]  /*2ee0*/  LDSM.16.M88.4 R44, [R6+0xc100] ;  /* 0x00c10000062c783b */ /* 0x000fe20000000200 */
[----:B------:R-:W-:Y:S01]  /*2ef0*/  @P0 IMAD.HI.U32 R5, R205, c[0x0][0x2c8], RZ ;  /* 0x0000b200cd050a27 */ /* 0x000fe200078e00ff */
[----:B------:R-:W-:Y:S02]  /*2f00*/  PLOP3.LUT P0, PT, PT, PT, UP1, 0x80, 0x0 ;  /* 0x000000000000781c */ /* 0x000fe40003f0f018 */
[----:B------:R-:W-:Y:S01]  /*2f10*/  HMMA.16816.F32 R16, R48, R18, RZ ;  /* 0x000000123010723c */ /* 0x000fe200000018ff */
[----:B------:R-:W-:Y:S01]  /*2f20*/  LDSM.16.M88.4 R72, [R6+0xc900] ;  /* 0x00c900000648783b */ /* 0x000fe20000000200 */
[----:B------:R-:W-:-:S02]  /*2f30*/  MOV R0, R205 ;  /* 0x000000cd00007202 */ /* 0x000fc40000000f00 */
[----:B------:R-:W-:Y:S01]  /*2f40*/  SHF.L.U32 R206, R206, 0x1, RZ ;  /* 0x00000001cece7819 */ /* 0x000fe200000006ff */
[----:B------:R-:W-:Y:S03]  /*2f50*/  LDSM.16.M88.4 R68, [R6+0xd900] ;  /* 0x00d900000644783b */ /* 0x000fe60000000200 */
[----:B------:R-:W-:Y:S03]  /*2f60*/  HMMA.16816.F32 R64, R48, R8, RZ ;  /* 0x000000083040723c */ /* 0x000fe600000018ff */
[----:B------:R-:W-:Y:S02]  /*2f70*/  @P0 SHF.R.U32.HI R0, RZ, c[0x0][0x2cc], R5 ;  /* 0x0000b300ff000a19 */ /* 0x000fe40000011605 */
[----:B------:R-:W-:-:S03]  /*2f80*/  IADD3 R5, R193, R2, RZ ;  /* 0x00000002c1057210 */ /* 0x000fc60007ffe0ff */
[----:B------:R-:W-:Y:S01]  /*2f90*/  HMMA.16816.F32 R48, R48, R10, RZ ;  /* 0x0000000a3030723c */ /* 0x000fe200000018ff */
[----:B------:R-:W1:Y:S04]  /*2fa0*/  LDSM.16.M88.4 R8, [R185] ;  /* 0x00000000b908783b */ /* 0x000e680000000200 */
[----:B------:R-:W-:Y:S03]  /*2fb0*/  LDSM.16.M88.4 R56, [R5+0xc100] ;  /* 0x00c100000538783b */ /* 0x000fe60000000200 */
[C---:B------:R-:W-:Y:S08]  /*2fc0*/  HMMA.16816.F32 R36, R60.reuse, R12, R36 ;  /* 0x0000000c3c24723c */ /* 0x040ff00000001824 */
[C---:B------:R-:W-:Y:S01]  /*2fd0*/  HMMA.16816.F32 R32, R60.reuse, R14, R32 ;  /* 0x0000000e3c20723c */ /* 0x040fe20000001820 */
[----:B------:R-:W2:Y:S07]  /*2fe0*/  LDSM.16.M88.4 R12, [R6+0xd100] ;  /* 0x00d10000060c783b */ /* 0x000eae0000000200 */
[C---:B------:R-:W-:Y:S08]  /*2ff0*/  HMMA.16816.F32 R28, R60.reuse, R40, R28 ;  /* 0x000000283c1c723c */ /* 0x040ff0000000181c */
[C---:B------:R-:W-:Y:S01]  /*3000*/  HMMA.16816.F32 R24, R60.reuse, R42, R24 ;  /* 0x0000002a3c18723c */ /* 0x040fe20000001818 */
[----:B------:R-:W3:Y:S07]  /*3010*/  LDSM.16.M88.4 R40, [R184] ;  /* 0x00000000b828783b */ /* 0x000eee0000000200 */
[C---:B------:R-:W-:Y:S08]  /*3020*/  HMMA.16816.F32 R20, R60.reuse, R76, R20 ;  /* 0x0000004c3c14723c */ /* 0x040ff00000001814 */
[C---:B------:R-:W-:Y:S01]  /*3030*/  HMMA.16816.F32 R16, R60.reuse, R78, R16 ;  /* 0x0000004e3c10723c */ /* 0x040fe20000001810 */
[----:B------:R-:W-:Y:S07]  /*3040*/  LDSM.16.M88.4 R76, [R189+0xf100] ;  /* 0x00f10000bd4c783b */ /* 0x000fee0000000200 */
[C---:B------:R-:W-:Y:S08]  /*3050*/  HMMA.16816.F32 R64, R60.reuse, R52, R64 ;  /* 0x000000343c40723c */ /* 0x040ff00000001840 */
[----:B------:R-:W-:Y:S01]  /*3060*/  HMMA.16816.F32 R60, R60, R54, R48 ;  /* 0x000000363c3c723c */ /* 0x000fe20000001830 */
[----:B------:R-:W4:Y:S04]  /*3070*/  LDSM.16.M88.4 R52, [R5+0xc900] ;  /* 0x00c900000534783b */ /* 0x000f280000000200 */
[----:B------:R-:W5:Y:S03]  /*3080*/  LDSM.16.M88.4 R48, [R5+0xd100] ;  /* 0x00d100000530783b */ /* 0x000f660000000200 */
[C---:B-1----:R-:W-:Y:S08]  /*3090*/  HMMA.16816.F32 R36, R8.reuse, R44, R36 ;  /* 0x0000002c0824723c */ /* 0x042ff00000001824 */
[C---:B------:R-:W-:Y:S01]  /*30a0*/  HMMA.16816.F32 R32, R8.reuse, R46, R32 ;  /* 0x0000002e0820723c */ /* 0x040fe20000001820 */
[----:B------:R-:W1:Y:S07]  /*30b0*/  LDSM.16.M88.4 R44, [R5+0xd900] ;  /* 0x00d90000052c783b */ /* 0x000e6e0000000200 */
        /* <DEDUP_REMOVED lines=8> */
[----:B------:R-:W1:Y:S04]  /*3140*/  LDSM.16.M88.4 R8, [R189+0xe900] ;  /* 0x00e90000bd08783b */ /* 0x000e680000000200 */
[----:B------:R-:W1:Y:S03]  /*3150*/  LDSM.16.M88.4 R68, [R189+0xf900] ;  /* 0x00f90000bd44783b */ /* 0x000e660000000200 */
[C---:B---3--:R-:W-:Y:S08]  /*3160*/  HMMA.16816.F32 R36, R40.reuse, R56, R36 ;  /* 0x000000382824723c */ /* 0x048ff00000001824 */
[C---:B------:R-:W-:Y:S01]  /*3170*/  HMMA.16816.F32 R32, R40.reuse, R58, R32 ;  /* 0x0000003a2820723c */ /* 0x040fe20000001820 */
[----:B------:R-:W-:Y:S07]  /*3180*/  LDSM.16.M88.4 R56, [R187+0x4000] ;  /* 0x00400000bb38783b */ /* 0x000fee0000000200 */
[C---:B----4-:R-:W-:Y:S08]  /*3190*/  HMMA.16816.F32 R28, R40.reuse, R52, R28 ;  /* 0x00000034281c723c */ /* 0x050ff0000000181c */
[C---:B------:R-:W-:Y:S01]  /*31a0*/  HMMA.16816.F32 R24, R40.reuse, R54, R24 ;  /* 0x000000362818723c */ /* 0x040fe20000001818 */
[----:B------:R-:W3:Y:S07]  /*31b0*/  LDSM.16.M88.4 R52, [R2+0xe100] ;  /* 0x00e100000234783b */ /* 0x000eee0000000200 */
[C---:B-----5:R-:W-:Y:S08]  /*31c0*/  HMMA.16816.F32 R20, R40.reuse, R48, R20 ;  /* 0x000000302814723c */ /* 0x060ff00000001814 */
[C---:B------:R-:W-:Y:S01]  /*31d0*/  HMMA.16816.F32 R16, R40.reuse, R50, R16 ;  /* 0x000000322810723c */ /* 0x040fe20000001810 */
[----:B------:R-:W4:Y:S07]  /*31e0*/  LDSM.16.M88.4 R48, [R2+0xe900] ;  /* 0x00e900000230783b */ /* 0x000f2e0000000200 */
[C---:B-1----:R-:W-:Y:S08]  /*31f0*/  HMMA.16816.F32 R64, R40.reuse, R44, R64 ;  /* 0x0000002c2840723c */ /* 0x042ff00000001840 */
[----:B------:R-:W-:Y:S01]  /*3200*/  HMMA.16816.F32 R60, R40, R46, R60 ;  /* 0x0000002e283c723c */ /* 0x000fe2000000183c */
[----:B------:R-:W1:Y:S04]  /*3210*/  LDSM.16.M88.4 R44, [R2+0xf100] ;  /* 0x00f10000022c783b */ /* 0x000e680000000200 */
[----:B------:R-:W5:Y:S03]  /*3220*/  LDSM.16.M88.4 R40, [R2+0xf900] ;  /* 0x00f900000228783b */ /* 0x000f660000000200 */
[C---:B--2---:R-:W-:Y:S08]  /*3230*/  HMMA.16816.F32 R36, R72.reuse, R12, R36 ;  /* 0x0000000c4824723c */ /* 0x044ff00000001824 */
[C---:B------:R-:W-:Y:S01]  /*3240*/  HMMA.16816.F32 R32, R72.reuse, R14, R32 ;  /* 0x0000000e4820723c */ /* 0x040fe20000001820 */
[----:B------:R-:W-:Y:S07]  /*3250*/  LDSM.16.M88.4 R12, [R185+0x4000] ;  /* 0x00400000b90c783b */ /* 0x000fee0000000200 */
[C---:B------:R-:W-:Y:S08]  /*3260*/  HMMA.16816.F32 R28, R72.reuse, R8, R28 ;  /* 0x00000008481c723c */ /* 0x040ff0000000181c */
[C---:B------:R-:W-:Y:S01]  /*3270*/  HMMA.16816.F32 R24, R72.reuse, R10, R24 ;  /* 0x0000000a4818723c */ /* 0x040fe20000001818 */
[----:B------:R-:W2:Y:S07]  /*3280*/  LDSM.16.M88.4 R8, [R6+0xe100] ;  /* 0x00e100000608783b */ /* 0x000eae0000000200 */
[C---:B------:R-:W-:Y:S08]  /*3290*/  HMMA.16816.F32 R20, R72.reuse, R76, R20 ;  /* 0x0000004c4814723c */ /* 0x040ff00000001814 */
[C---:B------:R-:W-:Y:S08]  /*32a0*/  HMMA.16816.F32 R16, R72.reuse, R78, R16 ;  /* 0x0000004e4810723c */ /* 0x040ff00000001810 */
[C---:B------:R-:W-:Y:S08]  /*32b0*/  HMMA.16816.F32 R64, R72.reuse, R68, R64 ;  /* 0x000000444840723c */ /* 0x040ff00000001840 */
[----:B------:R-:W-:Y:S01]  /*32c0*/  HMMA.16816.F32 R60, R72, R70, R60 ;  /* 0x00000046483c723c */ /* 0x000fe2000000183c */
[----:B------:R-:W-:Y:S07]  /*32d0*/  LDSM.16.M88.4 R68, [R5+0xf100] ;  /* 0x00f100000544783b */ /* 0x000fee0000000200 */
[C---:B---3--:R-:W-:Y:S08]  /*32e0*/  HMMA.16816.F32 R36, R56.reuse, R52, R36 ;  /* 0x000000343824723c */ /* 0x048ff00000001824 */
[C---:B------:R-:W-:Y:S01]  /*32f0*/  HMMA.16816.F32 R32, R56.reuse, R54, R32 ;  /* 0x000000363820723c */ /* 0x040fe20000001820 */
[----:B------:R-:W3:Y:S07]  /*3300*/  LDSM.16.M88.4 R52, [R6+0xe900] ;  /* 0x00e900000634783b */ /* 0x000eee0000000200 */
[C---:B----4-:R-:W-:Y:S08]  /*3310*/  HMMA.16816.F32 R28, R56.reuse, R48, R28 ;  /* 0x00000030381c723c */ /* 0x050ff0000000181c */
[C---:B------:R-:W-:Y:S01]  /*3320*/  HMMA.16816.F32 R24, R56.reuse, R50, R24 ;  /* 0x000000323818723c */ /* 0x040fe20000001818 */
[----:B------:R-:W4:Y:S07]  /*3330*/  LDSM.16.M88.4 R48, [R6+0xf100] ;  /* 0x00f100000630783b */ /* 0x000f2e0000000200 */
[C---:B-1----:R-:W-:Y:S08]  /*3340*/  HMMA.16816.F32 R20, R56.reuse, R44, R20 ;  /* 0x0000002c3814723c */ /* 0x042ff00000001814 */
[C---:B------:R-:W-:Y:S01]  /*3350*/  HMMA.16816.F32 R16, R56.reuse, R46, R16 ;  /* 0x0000002e3810723c */ /* 0x040fe20000001810 */
[----:B------:R-:W1:Y:S07]  /*3360*/  LDSM.16.M88.4 R44, [R6+0xf900] ;  /* 0x00f90000062c783b */ /* 0x000e6e0000000200 */
[C---:B-----5:R-:W-:Y:S08]  /*3370*/  HMMA.16816.F32 R64, R56.reuse, R40, R64 ;  /* 0x000000283840723c */ /* 0x060ff00000001840 */
        /* <DEDUP_REMOVED lines=9> */
[C---:B----4-:R-:W-:Y:S08]  /*3410*/  HMMA.16816.F32 R20, R12.reuse, R48, R20 ;  /* 0x000000300c14723c */ /* 0x050ff00000001814 */
[C---:B------:R-:W-:Y:S01]  /*3420*/  HMMA.16816.F32 R16, R12.reuse, R50, R16 ;  /* 0x000000320c10723c */ /* 0x040fe20000001810 */
[----:B------:R-:W-:Y:S07]  /*3430*/  LDSM.16.M88.4 R48, [R189+0x10100] ;  /* 0x01010000bd30783b */ /* 0x000fee0000000200 */
[C---:B-1----:R-:W-:Y:S01]  /*3440*/  HMMA.16816.F32 R72, R12.reuse, R44, R64 ;  /* 0x0000002c0c48723c */ /* 0x042fe20000001840 */
[----:B------:R-:W1:Y:S07]  /*3450*/  LDSM.16.M88.4 R64, [R191+0x8000] ;  /* 0x00800000bf40783b */ /* 0x000e6e0000000200 */
        /* <DEDUP_REMOVED lines=8> */
[----:B------:R-:W4:Y:S07]  /*34e0*/  LDSM.16.M88.4 R68, [R189+0x11900] ;  /* 0x01190000bd44783b */ /* 0x000f2e0000000200 */
[C---:B--2---:R-:W-:Y:S08]  /*34f0*/  HMMA.16816.F32 R28, R56.reuse, R8, R28 ;  /* 0x00000008381c723c */ /* 0x044ff0000000181c */
[C---:B------:R-:W-:Y:S01]  /*3500*/  HMMA.16816.F32 R24, R56.reuse, R10, R24 ;  /* 0x0000000a3818723c */ /* 0x040fe20000001818 */
[----:B------:R-:W2:Y:S07]  /*3510*/  LDSM.16.M88.4 R8, [R2+0x10100] ;  /* 0x010100000208783b */ /* 0x000eae0000000200 */
[C---:B---3--:R-:W-:Y:S08]  /*3520*/  HMMA.16816.F32 R72, R56.reuse, R52, R72 ;  /* 0x000000343848723c */ /* 0x048ff00000001848 */
[----:B------:R-:W-:Y:S01]  /*3530*/  HMMA.16816.F32 R60, R56, R54, R60 ;  /* 0x00000036383c723c */ /* 0x000fe2000000183c */
[----:B------:R-:W-:Y:S07]  /*3540*/  LDSM.16.M88.4 R56, [R2+0x11100] ;  /* 0x011100000238783b */ /* 0x000fee0000000200 */
[C---:B-1----:R-:W-:Y:S08]  /*3550*/  HMMA.16816.F32 R36, R64.reuse, R48, R36 ;  /* 0x000000304024723c */ /* 0x042ff00000001824 */
[C---:B------:R-:W-:Y:S01]  /*3560*/  HMMA.16816.F32 R32, R64.reuse, R50, R32 ;  /* 0x000000324020723c */ /* 0x040fe20000001820 */
[----:B------:R-:W1:Y:S07]  /*3570*/  LDSM.16.M88.4 R48, [R2+0x10900] ;  /* 0x010900000230783b */ /* 0x000e6e0000000200 */
[C---:B----4-:R-:W-:Y:S08]  /*3580*/  HMMA.16816.F32 R28, R64.reuse, R12, R28 ;  /* 0x0000000c401c723c */ /* 0x050ff0000000181c */
[C---:B------:R-:W-:Y:S01]  /*3590*/  HMMA.16816.F32 R24, R64.reuse, R14, R24 ;  /* 0x0000000e4018723c */ /* 0x040fe20000001818 */
[----:B------:R-:W-:Y:S07]  /*35a0*/  LDSM.16.M88.4 R12, [R6+0x10100] ;  /* 0x01010000060c783b */ /* 0x000fee0000000200 */
[C---:B-----5:R-:W-:Y:S01]  /*35b0*/  HMMA.16816.F32 R52, R64.reuse, R40, R20 ;  /* 0x000000284034723c */ /* 0x060fe20000001814 */
[----:B------:R-:W3:Y:S07]  /*35c0*/  LDSM.16.M88.4 R20, [R185+0x8000] ;  /* 0x00800000b914783b */ /* 0x000eee0000000200 */
[C---:B------:R-:W-:Y:S01]  /*35d0*/  HMMA.16816.F32 R16, R64.reuse, R42, R16 ;  /* 0x0000002a4010723c */ /* 0x040fe20000001810 */
[----:B------:R-:W4:Y:S07]  /*35e0*/  LDSM.16.M88.4 R40, [R2+0x11900] ;  /* 0x011900000228783b */ /* 0x000f2e0000000200 */
[C---:B------:R-:W-:Y:S08]  /*35f0*/  HMMA.16816.F32 R72, R64.reuse, R68, R72 ;  /* 0x000000444048723c */ /* 0x040ff00000001848 */
[----:B------:R-:W-:Y:S01]  /*3600*/  HMMA.16816.F32 R60, R64, R70, R60 ;  /* 0x00000046403c723c */ /* 0x000fe2000000183c */
[----:B------:R-:W-:Y:S07]  /*3610*/  LDSM.16.M88.4 R68, [R6+0x10900] ;  /* 0x010900000644783b */ /* 0x000fee0000000200 */
[C---:B--2---:R-:W-:Y:S08]  /*3620*/  HMMA.16816.F32 R36, R44.reuse, R8, R36 ;  /* 0x000000082c24723c */ /* 0x044ff00000001824 */
[C---:B------:R-:W-:Y:S01]  /*3630*/  HMMA.16816.F32 R64, R44.reuse, R10, R32 ;  /* 0x0000000a2c40723c */ /* 0x040fe20000001820 */
[----:B------:R-:W-:Y:S04]  /*3640*/  LDSM.16.M88.4 R32, [R184+0x8000] ;  /* 0x00800000b820783b */ /* 0x000fe80000000200 */
[----:B------:R-:W2:Y:S03]  /*3650*/  LDSM.16.M88.4 R8, [R5+0x10100] ;  /* 0x010100000508783b */ /* 0x000ea60000000200 */
[C---:B-1----:R-:W-:Y:S08]  /*3660*/  HMMA.16816.F32 R28, R44.reuse, R48, R28 ;  /* 0x000000302c1c723c */ /* 0x042ff0000000181c */
[----:B------:R-:W-:Y:S01]  /*3670*/  HMMA.16816.F32 R24, R44, R50, R24 ;  /* 0x000000322c18723c */ /* 0x000fe20000001818 */
[----:B------:R-:W1:Y:S07]  /*3680*/  LDSM.16.M88.4 R48, [R6+0x11100] ;  /* 0x011100000630783b */ /* 0x000e6e0000000200 */
[C---:B---3--:R-:W-:Y:S08]  /*3690*/  HMMA.16816.F32 R36, R20.reuse, R12, R36 ;  /* 0x0000000c1424723c */ /* 0x048ff00000001824 */
[----:B------:R-:W-:Y:S01]  /*36a0*/  HMMA.16816.F32 R64, R20, R14, R64 ;  /* 0x0000000e1440723c */ /* 0x000fe20000001840 */
[----:B------:R3:W5:Y:S07]  /*36b0*/  LDSM.16.M88.4 R12, [R6+0x11900] ;  /* 0x01190000060c783b */ /* 0x00076e0000000200 */
[C---:B------:R-:W-:Y:S08]  /*36c0*/  HMMA.16816.F32 R52, R44.reuse, R56, R52 ;  /* 0x000000382c34723c */ /* 0x040ff00000001834 */
[C---:B------:R-:W-:Y:S08]  /*36d0*/  HMMA.16816.F32 R16, R44.reuse, R58, R16 ;  /* 0x0000003a2c10723c */ /* 0x040ff00000001810 */
[C---:B----4-:R-:W-:Y:S08]  /*36e0*/  HMMA.16816.F32 R72, R44.reuse, R40, R72 ;  /* 0x000000282c48723c */ /* 0x050ff00000001848 */
[----:B------:R-:W-:Y:S01]  /*36f0*/  HMMA.16816.F32 R60, R44, R42, R60 ;  /* 0x0000002a2c3c723c */ /* 0x000fe2000000183c */
[----:B------:R-:W4:Y:S04]  /*3700*/  LDSM.16.M88.4 R40, [R5+0x10900] ;  /* 0x010900000528783b */ /* 0x000f280000000200 */
[----:B------:R-:W4:Y:S03]  /*3710*/  LDSM.16.M88.4 R44, [R5+0x11100] ;  /* 0x01110000052c783b */ /* 0x000f260000000200 */
[C---:B--2---:R-:W-:Y:S08]  /*3720*/  HMMA.16816.F32 R36, R32.reuse, R8, R36 ;  /* 0x000000082024723c */ /* 0x044ff00000001824 */
[----:B------:R-:W-:Y:S01]  /*3730*/  HMMA.16816.F32 R64, R32, R10, R64 ;  /* 0x0000000a2040723c */ /* 0x000fe20000001840 */
[----:B------:R2:W2:Y:S07]  /*3740*/  LDSM.16.M88.4 R8, [R5+0x11900] ;  /* 0x011900000508783b */ /* 0x0004ae0000000200 */
[C---:B------:R-:W-:Y:S08]  /*3750*/  HMMA.16816.F32 R28, R20.reuse, R68, R28 ;  /* 0x00000044141c723c */ /* 0x040ff0000000181c */
[----:B------:R-:W-:Y:S01]  /*3760*/  HMMA.16816.F32 R24, R20, R70, R24 ;  /* 0x000000461418723c */ /* 0x000fe20000001818 */
[----:B------:R-:W-:-:S02]  /*3770*/  FMUL.FTZ R36, R36, c[0x0][0x320] ;  /* 0x0000c80024247a20 */ /* 0x000fc40000410000 */
[----:B------:R-:W-:Y:S02]  /*3780*/  FMUL.FTZ R37, R37, c[0x0][0x320] ;  /* 0x0000c80025257a20 */ /* 0x000fe40000410000 */
[----:B------:R-:W-:Y:S02]  /*3790*/  FMUL.FTZ R2, R38, c[0x0][0x320] ;  /* 0x0000c80026027a20 */ /* 0x000fe40000410000 */
[----:B------:R-:W2:Y:S01]  /*37a0*/  MUFU.TANH R36, R36 ;  /* 0x0000002400247308 */ /* 0x000ea20000002400 */
[----:B-1----:R-:W-:Y:S01]  /*37b0*/  HMMA.16816.F32 R52, R20, R48, R52 ;  /* 0x000000301434723c */ /* 0x002fe20000001834 */
[----:B---3--:R-:W-:-:S06]  /*37c0*/  FMUL.FTZ R6, R64, c[0x0][0x320] ;  /* 0x0000c80040067a20 */ /* 0x008fcc0000410000 */
[----:B------:R-:W1:Y:S01]  /*37d0*/  MUFU.TANH R37, R37 ;  /* 0x0000002500257308 */ /* 0x000e620000002400 */
[C---:B------:R-:W-:Y:S07]  /*37e0*/  HMMA.16816.F32 R16, R20.reuse, R50, R16 ;  /* 0x000000321410723c */ /* 0x040fee0000001810 */
[----:B------:R-:W3:Y:S01]  /*37f0*/  MUFU.TANH R2, R2 ;  /* 0x0000000200027308 */ /* 0x000ee20000002400 */
[C---:B-----5:R-:W-:Y:S07]  /*3800*/  HMMA.16816.F32 R72, R20.reuse, R12, R72 ;  /* 0x0000000c1448723c */ /* 0x060fee0000001848 */
[----:B------:R-:W-:Y:S01]  /*3810*/  FMUL.FTZ R12, R65, c[0x0][0x320] ;  /* 0x0000c800410c7a20 */ /* 0x000fe20000410000 */
[----:B------:R-:W-:Y:S01]  /*3820*/  HMMA.16816.F32 R60, R20, R14, R60 ;  /* 0x0000000e143c723c */ /* 0x000fe2000000183c */
[----:B------:R-:W1:Y:S07]  /*3830*/  MUFU.TANH R6, R6 ;  /* 0x0000000600067308 */ /* 0x000e6e0000002400 */
[C---:B----4-:R-:W-:Y:S01]  /*3840*/  HMMA.16816.F32 R28, R32.reuse, R40, R28 ;  /* 0x00000028201c723c */ /* 0x050fe2000000181c */
[----:B------:R-:W4:Y:S07]  /*3850*/  MUFU.TANH R12, R12 ;  /* 0x0000000c000c7308 */ /* 0x000f2e0000002400 */
[C---:B------:R-:W-:Y:S08]  /*3860*/  HMMA.16816.F32 R24, R32.reuse, R42, R24 ;  /* 0x0000002a2018723c */ /* 0x040ff00000001818 */
[C---:B------:R-:W-:Y:S08]  /*3870*/  HMMA.16816.F32 R52, R32.reuse, R44, R52 ;  /* 0x0000002c2034723c */ /* 0x040ff00000001834 */
[----:B------:R-:W-:Y:S01]  /*3880*/  HMMA.16816.F32 R16, R32, R46, R16 ;  /* 0x0000002e2010723c */ /* 0x000fe20000001810 */
[----:B------:R-:W-:-:S02]  /*3890*/  FMUL.FTZ R13, R29, c[0x0][0x320] ;  /* 0x0000c8001d0d7a20 */ /* 0x000fc40000410000 */
[----:B------:R-:W-:-:S04]  /*38a0*/  FMUL.FTZ R28, R28, c[0x0][0x320] ;  /* 0x0000c8001c1c7a20 */ /* 0x000fc80000410000 */
[----:B--2---:R-:W2:Y:S01]  /*38b0*/  MUFU.TANH R5, R28 ;  /* 0x0000001c00057308 */ /* 0x004ea20000002400 */
[----:B------:R-:W-:Y:S01]  /*38c0*/  HMMA.16816.F32 R72, R32, R8, R72 ;  /* 0x000000082048723c */ /* 0x000fe20000001848 */
[----:B------:R-:W5:Y:S01]  /*38d0*/  SHFL.IDX PT, R9, R0, RZ, 0x1c1f ;  /* 0x001c1fff00097589 */ /* 0x000f6200000e0000 */
[----:B------:R-:W-:Y:S02]  /*38e0*/  FMUL.FTZ R15, R24, c[0x0][0x320] ;  /* 0x0000c800180f7a20 */ /* 0x000fe40000410000 */
[----:B------:R-:W-:-:S03]  /*38f0*/  FMUL.FTZ R14, R25, c[0x0][0x320] ;  /* 0x0000c800190e7a20 */ /* 0x000fc60000410000 */
[----:B------:R-:W1:Y:S01]  /*3900*/  MUFU.TANH R13, R13 ;  /* 0x0000000d000d7308 */ /* 0x000e620000002400 */
[----:B------:R-:W-:Y:S01]  /*3910*/  HMMA.16816.F32 R60, R32, R10, R60 ;  /* 0x0000000a203c723c */ /* 0x000fe2000000183c */
[----:B------:R-:W-:Y:S01]  /*3920*/  FMUL.FTZ R52, R52, c[0x0][0x320] ;  /* 0x0000c80034347a20 */ /* 0x000fe20000410000 */
[----:B------:R-:W-:Y:S01]  /*3930*/  IADD3 R8, -R206, R195, -R146 ;  /* 0x000000c3ce087210 */ /* 0x000fe20007ffe992 */
[----:B------:R-:W-:-:S04]  /*3940*/  FMUL.FTZ R53, R53, c[0x0][0x320] ;  /* 0x0000c80035357a20 */ /* 0x000fc80000410000 */
[----:B------:R-:W-:Y:S01]  /*3950*/  IADD3 R10, -R204, R7, -R206 ;  /* 0x00000007cc0a7210 */ /* 0x000fe20007ffe9ce */
[----:B------:R-:W-:Y:S01]  /*3960*/  FMUL.FTZ R17, R17, c[0x0][0x320] ;  /* 0x0000c80011117a20 */ /* 0x000fe20000410000 */
[----:B------:R-:W1:Y:S01]  /*3970*/  MUFU.TANH R15, R15 ;  /* 0x0000000f000f7308 */ /* 0x000e620000002400 */
[----:B------:R-:W-:-:S06]  /*3980*/  FMUL.FTZ R16, R16, c[0x0][0x320] ;  /* 0x0000c80010107a20 */ /* 0x000fcc0000410000 */
[----:B------:R-:W-:Y:S01]  /*3990*/  FMUL.FTZ R72, R72, c[0x0][0x320] ;  /* 0x0000c80048487a20 */ /* 0x000fe20000410000 */
[----:B------:R-:W1:Y:S01]  /*39a0*/  MUFU.TANH R14, R14 ;  /* 0x0000000e000e7308 */ /* 0x000e620000002400 */
[----:B------:R-:W-:-:S06]  /*39b0*/  FMUL.FTZ R73, R73, c[0x0][0x320] ;  /* 0x0000c80049497a20 */ /* 0x000fcc0000410000 */
[----:B------:R-:W-:Y:S01]  /*39c0*/  FMUL.FTZ R60, R60, c[0x0][0x320] ;  /* 0x0000c8003c3c7a20 */ /* 0x000fe20000410000 */
[----:B------:R-:W1:Y:S01]  /*39d0*/  MUFU.TANH R165, R52 ;  /* 0x0000003400a57308 */ /* 0x000e620000002400 */
[----:B------:R-:W-:-:S07]  /*39e0*/  FMUL.FTZ R61, R61, c[0x0][0x320] ;  /* 0x0000c8003d3d7a20 */ /* 0x000fce0000410000 */
[----:B------:R-:W1:Y:S08]  /*39f0*/  MUFU.TANH R175, R53 ;  /* 0x0000003500af7308 */ /* 0x000e700000002400 */
[----:B------:R-:W1:Y:S08]  /*3a00*/  MUFU.TANH R167, R17 ;  /* 0x0000001100a77308 */ /* 0x000e700000002400 */
[----:B------:R-:W1:Y:S08]  /*3a10*/  MUFU.TANH R179, R72 ;  /* 0x0000004800b37308 */ /* 0x000e700000002400 */
[----:B------:R-:W1:Y:S08]  /*3a20*/  MUFU.TANH R177, R73 ;  /* 0x0000004900b17308 */ /* 0x000e700000002400 */
[----:B------:R-:W1:Y:S08]  /*3a30*/  MUFU.TANH R143, R60 ;  /* 0x0000003c008f7308 */ /* 0x000e700000002400 */
[----:B------:R-:W1:Y:S08]  /*3a40*/  MUFU.TANH R141, R61 ;  /* 0x0000003d008d7308 */ /* 0x000e700000002400 */
[----:B------:R1:W1:Y:S02]  /*3a50*/  MUFU.TANH R173, R16 ;  /* 0x0000001000ad7308 */ /* 0x0002640000002400 */
[----:B-1----:R-:W-:-:S02]  /*3a60*/  IADD3 R16, R10, c[0x0][0x328], RZ ;  /* 0x0000ca000a107a10 */ /* 0x002fc40007ffe0ff */
[----:B------:R-:W-:-:S03]  /*3a70*/  IADD3 R10, R10, UR19, RZ ;  /* 0x000000130a0a7c10 */ /* 0x000fc6000fffe0ff */
[----:B-----5:R-:W-:Y:S01]  /*3a80*/  IMAD.IADD R7, R16, 0x1, R9 ;  /* 0x0000000110077824 */ /* 0x020fe200078e0209 */
[----:B------:R-:W-:-:S04]  /*3a90*/  IADD3 R20, R10, R9, RZ ;  /* 0x000000090a147210 */ /* 0x000fc80007ffe0ff */
[----:B------:R-:W-:Y:S01]  /*3aa0*/  IMNMX R22, R7, R8, PT ;  /* 0x0000000807167217 */ /* 0x000fe20003800200 */
[----:B------:R-:W-:Y:S05]  /*3ab0*/  @!P3 BRA `(.L_x_994) ;  /* 0x000001500000b947 */ /* 0x000fea0003800000 */
[----:B--234-:R-:W-:Y:S01]  /*3ac0*/  IADD3 R9, -R204, R195, R9 ;  /* 0x000000c3cc097210 */ /* 0x01cfe20007ffe109 */
        /* <DEDUP_REMOVED lines=10> */
.L_x_996:
[----:B------:R-:W-:-:S04]  /*3b70*/  MOV R7, 0x1 ;  /* 0x0000000100077802 */ /* 0x000fc80000000f00 */
[----:B------:R-:W-:-:S13]  /*3b80*/  ISETP.NE.AND P0, PT, R7, c[0x0][0x32c], PT ;  /* 0x0000cb0007007a0c */ /* 0x000fda0003f05270 */
[----:B------:R-:W-:-:S05]  /*3b90*/  @P0 IMAD.HI.U32 R7, R9, c[0x0][0x330], RZ ;  /* 0x0000cc0009070a27 */ /* 0x000fca00078e00ff */
[----:B------:R-:W-:Y:S02]  /*3ba0*/  @P0 SHF.R.U32.HI R9, RZ, c[0x0][0x334], R7 ;  /* 0x0000cd00ff090a19 */ /* 0x000fe40000011607 */
.L_x_997:
[----:B------:R-:W-:Y:S05]  /*3bb0*/  BSYNC B0 ;  /* 0x0000000000007941 */ /* 0x000fea0003800000 */
.L_x_995:
[----:B------:R-:W-:-:S04]  /*3bc0*/  IMAD R9, R9, c[0x0][0x32c], -R146 ;  /* 0x0000cb0009097a24 */ /* 0x000fc800078e0a92 */
[----:B------:R-:W-:-:S05]  /*3bd0*/  IMAD.IADD R9, R9, 0x1, -R206 ;  /* 0x0000000109097824 */ /* 0x000fca00078e0ace */
[----:B------:R-:W-:Y:S02]  /*3be0*/  IADD3 R7, R9, c[0x0][0x32c], RZ ;  /* 0x0000cb0009077a10 */ /* 0x000fe40007ffe0ff */
[----:B------:R-:W-:Y:S02]  /*3bf0*/  IMNMX R20, R20, R9, !PT ;  /* 0x0000000914147217 */ /* 0x000fe40007800200 */
[----:B------:R-:W-:Y:S02]  /*3c00*/  IMNMX R22, R22, R7, PT ;  /* 0x0000000716167217 */ /* 0x000fe40003800200 */
.L_x_994:
[----:B--234-:R-:W-:Y:S01]  /*3c10*/  ISETP.GT.AND P1, PT, R149, RZ, PT ;  /* 0x000000ff9500720c */ /* 0x01cfe20003f24270 */
[----:B------:R-:W1:Y:S01]  /*3c20*/  SHFL.IDX PT, R23, R0, 0x1, 0x1c1f ;  /* 0x003c1f0000177f89 */ /* 0x000e6200000e0000 */
[----:B------:R-:W-:Y:S02]  /*3c30*/  FMUL.FTZ R18, R18, c[0x0][0x320] ;  /* 0x0000c80012127a20 */ /* 0x000fe40000410000 */
[----:B------:R-:W-:Y:S01]  /*3c40*/  ISETP.GT.AND P0, PT, R20, RZ, P1 ;  /* 0x000000ff1400720c */ /* 0x000fe20000f04270 */
[----:B------:R-:W-:Y:S01]  /*3c50*/  FMUL.FTZ R19, R19, c[0x0][0x320] ;  /* 0x0000c80013137a20 */ /* 0x000fe20000410000 */
[----:B------:R2:W3:Y:S01]  /*3c60*/  MUFU.TANH R174, R18 ;  /* 0x0000001200ae7308 */ /* 0x0004e20000002400 */
[----:B------:R-:W-:Y:S01]  /*3c70*/  FMUL.FTZ R55, R55, c[0x0][0x320] ;  /* 0x0000c80037377a20 */ /* 0x000fe20000410000 */
[----:B------:R-:W-:Y:S01]  /*3c80*/  ISETP.LT.OR P0, PT, R22, 0x1, P0 ;  /* 0x000000011600780c */ /* 0x000fe20000701670 */
[----:B------:R-:W-:-:S02]  /*3c90*/  FMUL.FTZ R74, R74, c[0x0][0x320] ;  /* 0x0000c8004a4a7a20 */ /* 0x000fc40000410000 */
[----:B------:R-:W-:Y:S01]  /*3ca0*/  FMUL.FTZ R75, R75, c[0x0][0x320] ;  /* 0x0000c8004b4b7a20 */ /* 0x000fe20000410000 */
[----:B------:R-:W-:Y:S01]  /*3cb0*/  FSEL R36, R36, -INF , !P0 ;  /* 0xff80000024247808 */ /* 0x000fe20004000000 */
[----:B------:R-:W-:Y:S01]  /*3cc0*/  FMUL.FTZ R54, R54, c[0x0][0x320] ;  /* 0x0000c80036367a20 */ /* 0x000fe20000410000 */
[----:B------:R-:W-:Y:S01]  /*3cd0*/  ISETP.GT.AND P0, PT, R20, 0x1, P1 ;  /* 0x000000011400780c */ /* 0x000fe20000f04270 */
[----:B------:R4:W3:Y:S01]  /*3ce0*/  MUFU.TANH R180, R19 ;  /* 0x0000001300b47308 */ /* 0x0008e20000002400 */
[----:B------:R-:W-:Y:S02]  /*3cf0*/  FMUL.FTZ R62, R62, c[0x0][0x320] ;  /* 0x0000c8003e3e7a20 */ /* 0x000fe40000410000 */
[----:B------:R-:W-:Y:S01]  /*3d00*/  ISETP.LT.OR P0, PT, R22, 0x2, P0 ;  /* 0x000000021600780c */ /* 0x000fe20000701670 */
[----:B------:R-:W-:Y:S02]  /*3d10*/  FMUL.FTZ R63, R63, c[0x0][0x320] ;  /* 0x0000c8003f3f7a20 */ /* 0x000fe40000410000 */
[----:B------:R-:W-:Y:S01]  /*3d20*/  FMUL.FTZ R39, R39, c[0x0][0x320] ;  /* 0x0000c80027277a20 */ /* 0x000fe20000410000 */
[----:B------:R-:W-:Y:S01]  /*3d30*/  FSEL R37, R37, -INF , !P0 ;  /* 0xff80000025257808 */ /* 0x000fe20004000000 */
[----:B--2---:R-:W-:Y:S01]  /*3d40*/  FMUL.FTZ R18, R31, c[0x0][0x320] ;  /* 0x0000c8001f127a20 */ /* 0x004fe20000410000 */
[----:B------:R-:W-:Y:S01]  /*3d50*/  ISETP.GT.AND P0, PT, R20, 0x8, P1 ;  /* 0x000000081400780c */ /* 0x000fe20000f04270 */
[----:B------:R2:W2:Y:S01]  /*3d60*/  MUFU.TANH R182, R55 ;  /* 0x0000003700b67308 */ /* 0x0004a20000002400 */
[----:B-1----:R-:W-:-:S02]  /*3d70*/  IMAD.IADD R0, R10, 0x1, R23 ;  /* 0x000000010a007824 */ /* 0x002fc400078e0217 */
[----:B------:R-:W-:Y:S01]  /*3d80*/  ISETP.LT.OR P0, PT, R22, 0x9, P0 ;  /* 0x000000091600780c */ /* 0x000fe20000701670 */
[----:B----4-:R-:W-:-:S03]  /*3d90*/  FMUL.FTZ R19, R27, c[0x0][0x320] ;  /* 0x0000c8001b137a20 */ /* 0x010fc60000410000 */
[----:B------:R-:W-:Y:S01]  /*3da0*/  FSEL R21, R6, -INF , !P0 ;  /* 0xff80000006157808 */ /* 0x000fe20004000000 */
[----:B------:R-:W-:Y:S01]  /*3db0*/  FMUL.FTZ R6, R67, c[0x0][0x320] ;  /* 0x0000c80043067a20 */ /* 0x000fe20000410000 */
[----:B------:R-:W-:Y:S01]  /*3dc0*/  ISETP.GT.AND P0, PT, R20, 0x9, P1 ;  /* 0x000000091400780c */ /* 0x000fe20000f04270 */
[----:B------:R1:W4:Y:S03]  /*3dd0*/  MUFU.TANH R176, R74 ;  /* 0x0000004a00b07308 */ /* 0x0003260000002400 */
        /* <DEDUP_REMOVED lines=11> */
[----:B------:R-:W-:Y:S01]  /*3e90*/  FSEL R9, R13, -INF , !P0 ;  /* 0xff8000000d097808 */ /* 0x000fe20004000000 */
[----:B------:R-:W-:Y:S01]  /*3ea0*/  FMUL.FTZ R13, R26, c[0x0][0x320] ;  /* 0x0000c8001a0d7a20 */ /* 0x000fe20000410000 */
[----:B------:R-:W-:-:S04]  /*3eb0*/  ISETP.GT.AND P0, PT, R20, 0x18, P1 ;  /* 0x000000181400780c */ /* 0x000fc80000f04270 */
[----:B------:R-:W-:Y:S01]  /*3ec0*/  ISETP.LT.OR P0, PT, R22, 0x19, P0 ;  /* 0x000000191600780c */ /* 0x000fe20000701670 */
[----:B------:R-:W1:Y:S03]  /*3ed0*/  MUFU.TANH R13, R13 ;  /* 0x0000000d000d7308 */ /* 0x000e660000002400 */
[----:B------:R-:W-:Y:S01]  /*3ee0*/  FSEL R7, R15, -INF , !P0 ;  /* 0xff8000000f077808 */ /* 0x000fe20004000000 */
[----:B------:R-:W-:Y:S01]  /*3ef0*/  IMAD.IADD R15, R16, 0x1, R23 ;  /* 0x00000001100f7824 */ /* 0x000fe200078e0217 */
[----:B------:R-:W-:-:S03]  /*3f00*/  ISETP.GT.AND P0, PT, R20, 0x19, P1 ;  /* 0x000000191400780c */ /* 0x000fc60000f04270 */
[----:B------:R-:W1:Y:S01]  /*3f10*/  MUFU.TANH R18, R18 ;  /* 0x0000001200127308 */ /* 0x000e620000002400 */
[----:B------:R-:W-:Y:S02]  /*3f20*/  ISETP.LT.OR P0, PT, R22, 0x1a, P0 ;  /* 0x0000001a1600780c */ /* 0x000fe40000701670 */
[----:B------:R-:W-:Y:S02]  /*3f30*/  IMNMX R15, R15, R8, PT ;  /* 0x000000080f0f7217 */ /* 0x000fe40003800200 */
[----:B------:R-:W-:Y:S01]  /*3f40*/  FSEL R5, R14, -INF , !P0 ;  /* 0xff8000000e057808 */ /* 0x000fe20004000000 */
[----:B------:R-:W-:Y:S01]  /*3f50*/  FMUL.FTZ R14, R30, c[0x0][0x320] ;  /* 0x0000c8001e0e7a20 */ /* 0x000fe20000410000 */
[----:B------:R-:W-:Y:S01]  /*3f60*/  ISETP.GT.AND P0, PT, R20, 0x20, P1 ;  /* 0x000000201400780c */ /* 0x000fe20000f04270 */
[----:B------:R1:W1:Y:S03]  /*3f70*/  MUFU.TANH R172, R54 ;  /* 0x0000003600ac7308 */ /* 0x0002660000002400 */
        /* <DEDUP_REMOVED lines=27> */
[----:B------:R-:W-:Y:S01]  /*4130*/  FSEL R141, R141, -INF , !P0 ;  /* 0xff8000008d8d7808 */ /* 0x000fe20004000000 */
[----:B------:R-:W-:Y:S05]  /*4140*/  @!P3 BRA `(.L_x_998) ;  /* 0x000001500000b947 */ /* 0x000fea0003800000 */
        /* <DEDUP_REMOVED lines=11> */
.L_x_1000:
[----:B------:R-:W-:-:S04]  /*4200*/  MOV R8, 0x1 ;  /* 0x0000000100087802 */ /* 0x000fc80000000f00 */
[----:B------:R-:W-:-:S13]  /*4210*/  ISETP.NE.AND P0, PT, R8, c[0x0][0x32c], PT ;  /* 0x0000cb0008007a0c */ /* 0x000fda0003f05270 */
[----:B------:R-:W-:-:S05]  /*4220*/  @P0 IMAD.HI.U32 R8, R23, c[0x0][0x330], RZ ;  /* 0x0000cc0017080a27 */ /* 0x000fca00078e00ff */
[----:B------:R-:W-:Y:S02]  /*4230*/  @P0 SHF.R.U32.HI R23, RZ, c[0x0][0x334], R8 ;  /* 0x0000cd00ff170a19 */ /* 0x000fe40000011608 */
.L_x_1001:
[----:B------:R-:W-:Y:S05]  /*4240*/  BSYNC B0 ;  /* 0x0000000000007941 */ /* 0x000fea0003800000 */
.L_x_999:
[----:B------:R-:W-:-:S04]  /*4250*/  IMAD R23, R23, c[0x0][0x32c], -R146 ;  /* 0x0000cb0017177a24 */ /* 0x000fc800078e0a92 */
[----:B------:R-:W-:-:S05]  /*4260*/  IMAD.IADD R23, R23, 0x1, -R206 ;  /* 0x0000000117177824 */ /* 0x000fca00078e0ace */
[----:B------:R-:W-:Y:S02]  /*4270*/  IADD3 R8, R23, c[0x0][0x32c], RZ ;  /* 0x0000cb0017087a10 */ /* 0x000fe40007ffe0ff */
[----:B------:R-:W-:Y:S02]  /*4280*/  IMNMX R0, R0, R23, !PT ;  /* 0x0000001700007217 */ /* 0x000fe40007800200 */
[----:B------:R-:W-:Y:S02]  /*4290*/  IMNMX R15, R15, R8, PT ;  /* 0x000000080f0f7217 */ /* 0x000fe40003800200 */
.L_x_998:
[----:B-1234-:R-:W-:Y:S01]  /*42a0*/  ISETP.GT.AND P0, PT, R0, 0x1, P1 ;  /* 0x000000010000780c */ /* 0x01efe20000f04270 */
        /* <DEDUP_REMOVED lines=121> */
[--C-:B------:R-:W-:Y:S02]  /*4a40*/  FFMA.FTZ R162, R16, c[0x0][0x2d0], -R169.reuse ;  /* 0x0000b40010a27a23 */ /* 0x100fe400000108a9 */
[--C-:B------:R-:W-:Y:S01]  /*4a50*/  FFMA.FTZ R155, R6, c[0x0][0x2d0], -R169.reuse ;  /* 0x0000b400069b7a23 */ /* 0x100fe200000108a9 */
[----:B------:R-:W1:Y:S01]  /*4a60*/  MUFU.EX2 R158, R158 ;  /* 0x0000009e009e7308 */ /* 0x000e620000000800 */
[--C-:B------:R-:W-:Y:S01]  /*4a70*/  FFMA.FTZ R153, R7, c[0x0][0x2d0], -R178.reuse ;  /* 0x0000b40007997a23 */ /* 0x100fe200000108b2 */
[----:B------:R-:W-:Y:S01]  /*4a80*/  LDSM.16.MT88.4 R16, [R134+0x2900] ;  /* 0x002900008610783b */ /* 0x000fe20000004200 */
[--C-:B------:R-:W-:Y:S02]  /*4a90*/  FFMA.FTZ R148, R5, c[0x0][0x2d0], -R178.reuse ;  /* 0x0000b40005947a23 */ /* 0x100fe400000108b2 */
[--C-:B------:R-:W-:Y:S01]  /*4aa0*/  FFMA.FTZ R157, R11, c[0x0][0x2d0], -R178.reuse ;  /* 0x0000b4000b9d7a23 */ /* 0x100fe200000108b2 */
[----:B------:R-:W2:Y:S01]  /*4ab0*/  LDSM.16.MT88.4 R4, [R4+0x4100] ;  /* 0x004100000404783b */ /* 0x000ea20000004200 */
[----:B------:R-:W-:Y:S01]  /*4ac0*/  FFMA.FTZ R152, R9, c[0x0][0x2d0], -R178 ;  /* 0x0000b40009987a23 */ /* 0x000fe200000108b2 */
[----:B------:R-:W-:Y:S01]  /*4ad0*/  MUFU.EX2 R159, R159 ;  /* 0x0000009f009f7308 */ /* 0x000fe20000000800 */
[----:B------:R-:W-:-:S02]  /*4ae0*/  FFMA.FTZ R150, R10, c[0x0][0x2d0], -R169 ;  /* 0x0000b4000a967a23 */ /* 0x000fc400000108a9 */
[--C-:B------:R-:W-:Y:S02]  /*4af0*/  FFMA.FTZ R3, R8, c[0x0][0x2d0], -R169.reuse ;  /* 0x0000b40008037a23 */ /* 0x100fe400000108a9 */
[----:B------:R-:W3:Y:S01]  /*4b00*/  LDSM.16.MT88.4 R8, [R135+0x2900] ;  /* 0x002900008708783b */ /* 0x000ee20000004200 */
[--C-:B------:R-:W-:Y:S02]  /*4b10*/  FFMA.FTZ R156, R14, c[0x0][0x2d0], -R169.reuse ;  /* 0x0000b4000e9c7a23 */ /* 0x100fe400000108a9 */
[----:B------:R-:W4:Y:S01]  /*4b20*/  MUFU.EX2 R154, R154 ;  /* 0x0000009a009a7308 */ /* 0x000f220000000800 */
[----:B-1----:R-:W-:Y:S01]  /*4b30*/  F2FP.PACK_AB R96, R158, R161 ;  /* 0x000000a19e60723e */ /* 0x002fe200000000ff */
[----:B------:R-:W-:Y:S02]  /*4b40*/  FFMA.FTZ R151, R12, c[0x0][0x2d0], -R169 ;  /* 0x0000b4000c977a23 */ /* 0x000fe400000108a9 */
[----:B------:R-:W1:Y:S01]  /*4b50*/  LDSM.16.MT88.4 R12, [R164+0x2900] ;  /* 0x00290000a40c783b */ /* 0x000e620000004200 */
[----:B------:R-:W-:-:S02]  /*4b60*/  FFMA.FTZ R168, R175, c[0x0][0x2d0], -R178 ;  /* 0x0000b400afa87a23 */ /* 0x000fc400000108b2 */
[--C-:B------:R-:W-:Y:S01]  /*4b70*/  FFMA.FTZ R166, R173, c[0x0][0x2d0], -R178.reuse ;  /* 0x0000b400ada67a23 */ /* 0x100fe200000108b2 */
[----:B------:R-:W-:Y:S01]  /*4b80*/  MUFU.EX2 R163, R163 ;  /* 0x000000a300a37308 */ /* 0x000fe20000000800 */
[--C-:B------:R-:W-:Y:S02]  /*4b90*/  FFMA.FTZ R165, R165, c[0x0][0x2d0], -R178.reuse ;  /* 0x0000b400a5a57a23 */ /* 0x100fe400000108b2 */
[----:B------:R-:W-:Y:S02]  /*4ba0*/  FFMA.FTZ R167, R167, c[0x0][0x2d0], -R178 ;  /* 0x0000b400a7a77a23 */ /* 0x000fe400000108b2 */
[--C-:B------:R-:W-:Y:S02]  /*4bb0*/  FFMA.FTZ R172, R172, c[0x0][0x2d0], -R169.reuse ;  /* 0x0000b400acac7a23 */ /* 0x100fe400000108a9 */
        /* <DEDUP_REMOVED lines=8> */
[----:B------:R-:W-:Y:S02]  /*4c40*/  FFMA.FTZ R177, R143, c[0x0][0x2d0], -R178 ;  /* 0x0000b4008fb17a23 */ /* 0x000fe400000108b2 */
[--C-:B------:R-:W-:Y:S02]  /*4c50*/  FFMA.FTZ R176, R176, c[0x0][0x2d0], -R169.reuse ;  /* 0x0000b400b0b07a23 */ /* 0x100fe400000108a9 */
[--C-:B------:R-:W-:Y:S01]  /*4c60*/  FFMA.FTZ R181, R142, c[0x0][0x2d0], -R169.reuse ;  /* 0x0000b4008eb57a23 */ /* 0x100fe200000108a9 */
[----:B------:R-:W4:Y:S01]  /*4c70*/  MUFU.EX2 R155, R155 ;  /* 0x0000009b009b7308 */ /* 0x000f220000000800 */
[----:B-----5:R-:W-:Y:S01]  /*4c80*/  F2FP.PACK_AB R97, R160, R163 ;  /* 0x000000a3a061723e */ /* 0x020fe200000000ff */
[----:B------:R-:W-:-:S02]  /*4c90*/  FFMA.FTZ R182, R140, c[0x0][0x2d0], -R169 ;  /* 0x0000b4008cb67a23 */ /* 0x000fc400000108a9 */
[----:B------:R-:W-:Y:S02]  /*4ca0*/  FFMA.FTZ R178, R141, c[0x0][0x2d0], -R178 ;  /* 0x0000b4008db27a23 */ /* 0x000fe400000108b2 */
[----:B------:R-:W-:Y:S01]  /*4cb0*/  FFMA.FTZ R169, R170, c[0x0][0x2d0], -R169 ;  /* 0x0000b400aaa97a23 */ /* 0x000fe200000108a9 */
[----:B------:R-:W-:Y:S01]  /*4cc0*/  LDSM.16.MT88.4 R140, [R171+0x3900] ;  /* 0x00390000ab8c783b */ /* 0x000fe20000004200 */
[----:B------:R-:W-:Y:S01]  /*4cd0*/  MUFU.EX2 R157, R157 ;  /* 0x0000009d009d7308 */ /* 0x000fe20000000800 */
[----:B------:R-:W-:Y:S02]  /*4ce0*/  FADD.FTZ R158, R161, R158 ;  /* 0x0000009ea19e7221 */ /* 0x000fe40000010000 */
[----:B------:R-:W-:Y:S02]  /*4cf0*/  FADD.FTZ R163, R163, R160 ;  /* 0x000000a0a3a37221 */ /* 0x000fe40000010000 */
[----:B------:R-:W-:Y:S01]  /*4d00*/  FADD.FTZ R159, R159, R158 ;  /* 0x0000009e9f9f7221 */ /* 0x000fe20000010000 */
[----:B----4-:R-:W-:-:S02]  /*4d10*/  F2FP.PACK_AB R99, R155, R162 ;  /* 0x000000a29b63723e */ /* 0x010fc400000000ff */
        /* <DEDUP_REMOVED lines=104> */
[----:B------:R-:W-:Y:S01]  /*53a0*/  FADD.FTZ R165, R168, R165 ;  /* 0x000000a5a8a57221 */ /* 0x000fe20000010000 */
[----:B------:R-:W-:Y:S01]  /*53b0*/  IADD3 R3, R149, -0x3, RZ ;  /* 0xfffffffd95037810 */ /* 0x000fe20007ffe0ff */
[----:B------:R-:W-:Y:S02]  /*53c0*/  FADD.FTZ R173, R173, R172 ;  /* 0x000000acadad7221 */ /* 0x000fe40000010000 */
[----:B------:R-:W-:Y:S01]  /*53d0*/  FADD.FTZ R166, R166, R165 ;  /* 0x000000a5a6a67221 */ /* 0x000fe20000010000 */
[----:B------:R-:W-:Y:S01]  /*53e0*/  ISETP.GE.AND P0, PT, R3, R194, PT ;  /* 0x000000c20300720c */ /* 0x000fe20003f06270 */
        /* <DEDUP_REMOVED lines=92> */
[----:B------:R-:W-:Y:S02]  /*59b0*/  IADD3 R14, -R211, 0x10, RZ ;  /* 0x00000010d30e7810 */ /* 0x000fe40007ffe1ff */
[----:B------:R-:W-:Y:S01]  /*59c0*/  SHF.L.U64.HI R7, R209, 0x1, R132 ;  /* 0x00000001d1077819 */ /* 0x000fe20000010284 */
[----:B------:R-:W-:Y:S01]  /*59d0*/  IMAD R200, R3, c[0x0][0x2b8], R200 ;  /* 0x0000ae0003c87a24 */ /* 0x000fe200078e02c8 */
[----:B------:R-:W-:-:S03]  /*59e0*/  LOP3.LUT R14, R14, 0xf, RZ, 0xc0, !PT ;  /* 0x0000000f0e0e7812 */ /* 0x000fc600078ec0ff */
[----:B------:R-:W-:Y:S01]  /*59f0*/  IMAD.WIDE.U32 R10, R200, c[0x0][0x1e0], RZ ;  /* 0x00007800c80a7a25 */ /* 0x000fe200078e00ff */
[----:B------:R-:W-:-:S05]  /*5a00*/  SHF.R.S32.HI R3, RZ, 0x1f, R200 ;  /* 0x0000001fff037819 */ /* 0x000fca00000114c8 */
[----:B------:R-:W-:-:S04]  /*5a10*/  IMAD R3, R3, c[0x0][0x1e0], RZ ;  /* 0x0000780003037a24 */ /* 0x000fc800078e02ff */
[----:B------:R-:W-:Y:S02]  /*5a20*/  IMAD R8, R200, c[0x0][0x1e4], R3 ;  /* 0x00007900c8087a24 */ /* 0x000fe400078e0203 */
[----:B------:R-:W-:Y:S02]  /*5a30*/  IMAD.SHL.U32 R3, R192, 0x2, RZ ;  /* 0x00000002c0037824 */ /* 0x000fe400078e00ff */
[----:B------:R-:W-:Y:S02]  /*5a40*/  IMAD.IADD R9, R11, 0x1, R8 ;  /* 0x000000010b097824 */ /* 0x000fe400078e0208 */
[----:B------:R-:W-:Y:S01]  /*5a50*/  IMAD.MOV.U32 R8, RZ, RZ, R10 ;  /* 0x000000ffff087224 */ /* 0x000fe200078e000a */
[----:B------:R-:W-:Y:S02]  /*5a60*/  SHF.L.U64.HI R10, R210, 0x1, R145 ;  /* 0x00000001d20a7819 */ /* 0x000fe40000010291 */
[----:B--2---:R-:W-:Y:S01]  /*5a70*/  SHF.R.S32.HI R6, RZ, 0x1f, R199 ;  /* 0x0000001fff067819 */ /* 0x004fe200000114c7 */
        /* <DEDUP_REMOVED lines=9> */
[----:B------:R-:W-:Y:S02]  /*5b10*/  IADD3.X R11, R5, UR18, R11, P0, !PT ;  /* 0x00000012050b7c10 */ /* 0x000fe400087fe40b */
[----:B------:R-:W-:-:S02]  /*5b20*/  LEA R12, P0, R4, c[0x0][0x1c8], 0x1 ;  /* 0x00007200040c7a11 */ /* 0x000fc400078008ff */
[----:B------:R-:W-:Y:S02]  /*5b30*/  SEL R5, RZ, 0x10, P4 ;  /* 0x00000010ff057807 */ /* 0x000fe40002000000 */
[----:B------:R-:W-:Y:S01]  /*5b40*/  LEA.HI.X R11, R4, c[0x0][0x1cc], R11, 0x1, P0 ;  /* 0x00007300040b7a11 */ /* 0x000fe200000f0c0b */
[----:B------:R-:W1:Y:S01]  /*5b50*/  SHFL.IDX PT, R13, R12, 0x1, 0x181f ;  /* 0x00381f000c0d7f89 */ /* 0x000e6200000e0000 */
[----:B------:R-:W-:Y:S02]  /*5b60*/  IADD3 R16, -R5, 0x10, RZ ;  /* 0x0000001005107810 */ /* 0x000fe40007ffe1ff */
[----:B------:R-:W-:Y:S01]  /*5b70*/  SHF.L.U64.HI R4, R192, 0x1, R133 ;  /* 0x00000001c0047819 */ /* 0x000fe20000010285 */
        /* <DEDUP_REMOVED lines=25> */
.L_x_1002:
[----:B------:R-:W-:Y:S01]  /*5d10*/  ULDC.64 UR4, c[0x0][0x2c8] ;  /* 0x0000b20000047ab9 */ /* 0x000fe20000000a00 */
[----:B------:R-:W0:Y:S01]  /*5d20*/  LDGDEPBAR ;  /* 0x00000000000079af */ /* 0x000e220000000000 */
[----:B------:R-:W-:Y:S01]  /*5d30*/  UIMAD.WIDE.U32 UR20, UR7, UR4, URZ ;  /* 0x00000004071472a5 */ /* 0x000fe2000f8e003f */
[----:B------:R-:W-:-:S03]  /*5d40*/  IADD3 R213, R149, -0x2, RZ ;  /* 0xfffffffe95d57810 */ /* 0x000fc60007ffe0ff */
[----:B------:R-:W-:-:S06]  /*5d50*/  @UP1 USHF.R.U32.HI UR7, URZ, UR5, UR21 ;  /* 0x000000053f071299 */ /* 0x000fcc0008011615 */
[----:B------:R-:W-:-:S04]  /*5d60*/  IADD3 R147, R147, UR7, RZ ;  /* 0x0000000793937c10 */ /* 0x000fc8000fffe0ff */
[----:B------:R-:W-:Y:S01]  /*5d70*/  IADD3 R4, R147, c[0x0][0x328], RZ ;  /* 0x0000ca0093047a10 */ /* 0x000fe20007ffe0ff */
[----:B------:R-:W-:Y:S05]  /*5d80*/  @!P3 BRA `(.L_x_1003) ;  /* 0x000001100000b947 */ /* 0x000fea0003800000 */
[C---:B------:R-:W-:Y:S02]  /*5d90*/  ISETP.GT.AND P0, PT, R147.reuse, RZ, PT ;  /* 0x000000ff9300720c */ /* 0x040fe40003f04270 */
[----:B------:R-:W-:-:S11]  /*5da0*/  IADD3 R3, R147, -0x1, RZ ;  /* 0xffffffff93037810 */ /* 0x000fd60007ffe0ff */
[----:B------:R-:W-:Y:S05]  /*5db0*/  @P0 BRA `(.L_x_1004) ;  /* 0x0000007000000947 */ /* 0x000fea0003800000 */
[----:B------:R-:W-:Y:S02]  /*5dc0*/  IMAD.MOV.U32 R3, RZ, RZ, 0x1 ;  /* 0x00000001ff037424 */ /* 0x000fe400078e00ff */
[----:B------:R-:W-:-:S03]  /*5dd0*/  IMAD.MOV R147, RZ, RZ, -R147 ;  /* 0x000000ffff937224 */ /* 0x000fc600078e0a93 */
[----:B------:R-:W-:-:S13]  /*5de0*/  ISETP.NE.AND P0, PT, R3, c[0x0][0x32c], PT ;  /* 0x0000cb0003007a0c */ /* 0x000fda0003f05270 */
[----:B------:R-:W-:-:S05]  /*5df0*/  @P0 IMAD.HI.U32 R3, R147, c[0x0][0x330], RZ ;  /* 0x0000cc0093030a27 */ /* 0x000fca00078e00ff */
[----:B------:R-:W-:-:S04]  /*5e00*/  @P0 SHF.R.U32.HI R147, RZ, c[0x0][0x334], R3 ;  /* 0x0000cd00ff930a19 */ /* 0x000fc80000011603 */
[----:B------:R-:W-:Y:S01]  /*5e10*/  LOP3.LUT R3, RZ, R147, RZ, 0x33, !PT ;  /* 0x00000093ff037212 */ /* 0x000fe200078e33ff */
[----:B------:R-:W-:Y:S05]  /*5e20*/  BRA `(.L_x_1005) ;  /* 0x0000004000007947 */ /* 0x000fea0003800000 */
.L_x_1004:
[----:B------:R-:W-:-:S04]  /*5e30*/  MOV R5, 0x1 ;  /* 0x0000000100057802 */ /* 0x000fc80000000f00 */
[----:B------:R-:W-:-:S13]  /*5e40*/  ISETP.NE.AND P0, PT, R5, c[0x0][0x32c], PT ;  /* 0x0000cb0005007a0c */ /* 0x000fda0003f05270 */
[----:B------:R-:W-:-:S05]  /*5e50*/  @P0 IMAD.HI.U32 R5, R3, c[0x0][0x330], RZ ;  /* 0x0000cc0003050a27 */ /* 0x000fca00078e00ff */
[----:B------:R-:W-:Y:S02]  /*5e60*/  @P0 SHF.R.U32.HI R3, RZ, c[0x0][0x334], R5 ;  /* 0x0000cd00ff030a19 */ /* 0x000fe40000011605 */
.L_x_1005:
[----:B-1----:R-:W-:-:S05]  /*5e70*/  MOV R6, c[0x0][0x32c] ;  /* 0x0000cb0000067a02 */ /* 0x002fca0000000f00 */
[----:B------:R-:W-:-:S05]  /*5e80*/  IMAD R3, R3, R6, c[0x0][0x32c] ;  /* 0x0000cb0003037624 */ /* 0x000fca00078e0206 */
[----:B------:R-:W-:-:S04]  /*5e90*/  IMNMX R4, R4, R3, PT ;  /* 0x0000000304047217 */ /* 0x000fc80003800200 */
.L_x_1003:
        /* <DEDUP_REMOVED lines=13> */
[C---:B------:R-:W-:Y:S01]  /*5f70*/  SHF.L.U64.HI R221, R210.reuse, 0x1, R145 ;  /* 0x00000001d2dd7819 */ /* 0x040fe20000010291 */
[----:B------:R-:W-:Y:S01]  /*5f80*/  IMAD.SHL.U32 R220, R210, 0x2, RZ ;  /* 0x00000002d2dc7824 */ /* 0x000fe200078e00ff */
[C---:B------:R-:W-:Y:S01]  /*5f90*/  SHF.L.U64.HI R215, R192.reuse, 0x1, R133 ;  /* 0x00000001c0d77819 */ /* 0x040fe20000010285 */
[----:B------:R-:W-:Y:S01]  /*5fa0*/  IMAD.SHL.U32 R217, R209, 0x2, RZ ;  /* 0x00000002d1d97824 */ /* 0x000fe200078e00ff */
[----:B------:R-:W-:Y:S01]  /*5fb0*/  SEL R219, RZ, 0x10, P5 ;  /* 0x00000010ffdb7807 */ /* 0x000fe20002800000 */
[----:B------:R-:W-:Y:S01]  /*5fc0*/  IMAD.SHL.U32 R214, R192, 0x2, RZ ;  /* 0x00000002c0d67824 */ /* 0x000fe200078e00ff */
[----:B------:R-:W-:Y:S01]  /*5fd0*/  SEL R216, RZ, 0x10, P4 ;  /* 0x00000010ffd87807 */ /* 0x000fe20002000000 */
[----:B------:R-:W-:Y:S01]  /*5fe0*/  UMOV UR20, URZ ;  /* 0x0000003f00147c82 */ /* 0x000fe20008000000 */
[----:B------:R-:W-:Y:S01]  /*5ff0*/  SEL R186, R186, 0xffffffe0, !P1 ;  /* 0xffffffe0baba7807 */ /* 0x000fe20004800000 */
[----:B------:R-:W-:-:S02]  /*6000*/  UMOV UR5, 0x1 ;  /* 0x0000000100057882 */ /* 0x000fc40000000000 */
.L_x_1017:
[----:B------:R-:W-:Y:S04]  /*6010*/  DEPBAR.LE SB0, 0x2 ;  /* 0x000080800000791a */ /* 0x000fe80000000000 */
[----:B------:R-:W-:Y:S01]  /*6020*/  BAR.SYNC.DEFER_BLOCKING 0x0 ;  /* 0x0000000000007b1d */ /* 0x000fe20000010000 */
[----:B------:R-:W-:Y:S01]  /*6030*/  UIMAD UR4, UR5, 0x6000, URZ ;  /* 0x00006000050478a4 */ /* 0x000fe2000f8e023f */
[----:B------:R-:W-:Y:S05]  /*6040*/  ISETP.GE.AND P0, PT, R194, R213, PT ;  /* 0x000000d5c200720c */ /* 0x000fea0003f06270 */
        /* <DEDUP_REMOVED lines=23> */
[----:B------:R-:W-:Y:S02]  /*61c0*/  IMAD R5, R199, c[0x0][0x21c], R5 ;  /* 0x00008700c7057a24 */ /* 0x000fe400078e0205 */
[----:B------:R-:W-:Y:S04]  /*61d0*/  IMAD.IADD R7, R7, 0x1, R9 ;  /* 0x0000000107077824 */ /* 0x000fe800078e0209 */
[----:B------:R-:W-:Y:S05]  /*61e0*/  IMAD.WIDE.U32 R6, R199, c[0x0][0x218], R6 ;  /* 0x00008600c7067a25 */ /* 0x000fea00078e0006 */
[----:B------:R-:W-:Y:S04]  /*61f0*/  IADD3 R4, P0, R6, UR16, RZ ;  /* 0x0000001006047c10 */ /* 0x000fe8000ff1e0ff */
[----:B------:R-:W-:Y:S02]  /*6200*/  IADD3.X R5, R7, UR9, R5, P0, !PT ;  /* 0x0000000907057c10 */ /* 0x000fe400087fe405 */
[C---:B------:R-:W-:Y:S02]  /*6210*/  LEA R2, P0, R4.reuse, c[0x0][0x1f8], 0x1 ;  /* 0x00007e0004027a11 */ /* 0x040fe400078008ff */
[----:B------:R-:W-:Y:S02]  /*6220*/  IADD3 R7, -R211, 0x10, RZ ;  /* 0x00000010d3077810 */ /* 0x000fe40007ffe1ff */
[----:B------:R-:W-:Y:S01]  /*6230*/  LEA.HI.X R0, R4, c[0x0][0x1fc], R5, 0x1, P0 ;  /* 0x00007f0004007a11 */ /* 0x000fe200000f0c05 */
[----:B------:R-:W5:Y:S01]  /*6240*/  SHFL.IDX PT, R6, R2, 0x1, 0x181f ;  /* 0x00381f0002067f89 */ /* 0x000f6200000e0000 */
[----:B------:R-:W-:Y:S03]  /*6250*/  LOP3.LUT R7, R7, 0xf, RZ, 0xc0, !PT ;  /* 0x0000000f07077812 */ /* 0x000fe600078ec0ff */
[----:B------:R-:W2:Y:S04]  /*6260*/  SHFL.IDX PT, R4, R0, 0x1, 0x181f ;  /* 0x00381f0000047f89 */ /* 0x000ea800000e0000 */
[----:B------:R-:W4:Y:S04]  /*6270*/  SHFL.IDX PT, R5, R2, RZ, 0x181f ;  /* 0x00181fff02057589 */ /* 0x000f2800000e0000 */
[----:B------:R-:W3:Y:S01]  /*6280*/  SHFL.IDX PT, R0, R0, RZ, 0x181f ;  /* 0x00181fff00007589 */ /* 0x000ee200000e0000 */
[----:B-----5:R-:W-:Y:S04]  /*6290*/  IADD3 R12, P1, P0, R13, R6, R220 ;  /* 0x000000060d0c7210 */ /* 0x020fe8000783e0dc */
[----:B--2---:R-:W-:Y:S02]  /*62a0*/  IADD3.X R13, RZ, R4, R221, P1, P0 ;  /* 0x00000004ff0d7210 */ /* 0x004fe40000fe04dd */
[----:B------:R-:W-:Y:S04]  /*62b0*/  IADD3 R8, P1, P0, R8, R6, R217 ;  /* 0x0000000608087210 */ /* 0x000fe8000783e0d9 */
[----:B------:R-:W-:Y:S02]  /*62c0*/  IADD3.X R9, RZ, R4, R218, P1, P0 ;  /* 0x00000004ff097210 */ /* 0x000fe40000fe04da */
[----:B------:R-:W-:Y:S04]  /*62d0*/  IADD3 R6, P1, P0, R7, R6, R214 ;  /* 0x0000000607067210 */ /* 0x000fe8000783e0d6 */
[----:B------:R-:W-:Y:S02]  /*62e0*/  IADD3.X R7, RZ, R4, R215, P1, P0 ;  /* 0x00000004ff077210 */ /* 0x000fe40000fe04d7 */
[C---:B----4-:R-:W-:Y:S05]  /*62f0*/  IADD3 R16, P0, R5.reuse, R220, RZ ;  /* 0x000000dc05107210 */ /* 0x050fea0007f1e0ff */
[C---:B---3--:R-:W-:Y:S01]  /*6300*/  IMAD.X R17, R0.reuse, 0x1, R221, P0 ;  /* 0x0000000100117824 */ /* 0x048fe200000e06dd */
        /* <DEDUP_REMOVED lines=17> */
.L_x_1007:
[C---:B--234-:R-:W-:Y:S01]  /*6420*/  HMMA.16816.F32 R4, R136.reuse, R140, RZ ;  /* 0x0000008c8804723c */ /* 0x05cfe200000018ff */
[----:B------:R-:W-:Y:S01]  /*6430*/  LDSM.16.M88.4 R180, [R189+UR4+0x10100] ;  /* 0x01010004bdb4783b */ /* 0x000fe20008000200 */
[----:B------:R-:W-:Y:S01]  /*6440*/  PLOP3.LUT P0, PT, PT, PT, UP1, 0x80, 0x0 ;  /* 0x000000000000781c */ /* 0x000fe20003f0f018 */
[----:B------:R-:W-:Y:S01]  /*6450*/  UIADD3 UR7, UR20, 0x1, URZ ;  /* 0x0000000114077890 */ /* 0x000fe2000fffe03f */
[CC--:B------:R-:W-:Y:S01]  /*6460*/  IADD3 R0, R193.reuse, R133.reuse, RZ ;  /* 0x00000085c1007210 */ /* 0x0c0fe20007ffe0ff */
[----:B------:R-:W-:Y:S01]  /*6470*/  UISETP.GE.AND UP0, UPT, UR20, 0x1, UPT ;  /* 0x000000011400788c */ /* 0x000fe2000bf06270 */
[----:B------:R-:W-:Y:S02]  /*6480*/  IADD3 R2, R193, R190, RZ ;  /* 0x000000bec1027210 */ /* 0x000fe40007ffe0ff */
[C---:B------:R-:W-:Y:S01]  /*6490*/  HMMA.16816.F32 R8, R136.reuse, R142, RZ ;  /* 0x0000008e8808723c */ /* 0x040fe200000018ff */
[----:B------:R-:W-:Y:S01]  /*64a0*/  LDSM.16.M88.4 R140, [R185] ;  /* 0x00000000b98c783b */ /* 0x000fe20000000200 */
[----:B------:R-:W-:Y:S01]  /*64b0*/  ISETP.GE.AND P3, PT, R197, 0x1, PT ;  /* 0x00000001c500780c */ /* 0x000fe20003f66270 */
[----:B------:R-:W-:Y:S01]  /*64c0*/  USEL UR20, UR7, URZ, !UP0 ;  /* 0x0000003f07147287 */ /* 0x000fe2000c000000 */
[----:B------:R-:W-:Y:S02]  /*64d0*/  IADD3 R133, R186, R133, R193 ;  /* 0x00000085ba857210 */ /* 0x000fe40007ffe0c1 */
[----:B------:R-:W-:Y:S02]  /*64e0*/  MOV R244, R205 ;  /* 0x000000cd00f47202 */ /* 0x000fe40000000f00 */
[C---:B-1----:R-:W-:Y:S01]  /*64f0*/  HMMA.16816.F32 R12, R136.reuse, R144, RZ ;  /* 0x00000090880c723c */ /* 0x042fe200000018ff */
[----:B------:R-:W-:Y:S07]  /*6500*/  LDSM.16.M88.4 R176, [R0+0xe100] ;  /* 0x00e1000000b0783b */ /* 0x000fee0000000200 */
[C---:B------:R-:W-:Y:S01]  /*6510*/  HMMA.16816.F32 R16, R136.reuse, R146, RZ ;  /* 0x000000928810723c */ /* 0x040fe200000018ff */
[----:B------:R-:W1:Y:S07]  /*6520*/  LDSM.16.M88.4 R144, [R0+0xc100] ;  /* 0x00c100000090783b */ /* 0x000e6e0000000200 */
[C---:B------:R-:W-:Y:S01]  /*6530*/  HMMA.16816.F32 R20, R136.reuse, R148, RZ ;  /* 0x000000948814723c */ /* 0x040fe200000018ff */
[----:B------:R-:W0:Y:S07]  /*6540*/  LDGDEPBAR ;  /* 0x00000000000079af */ /* 0x000e2e0000000000 */
[C---:B------:R-:W-:Y:S01]  /*6550*/  HMMA.16816.F32 R24, R136.reuse, R150, RZ ;  /* 0x000000968818723c */ /* 0x040fe200000018ff */
[----:B------:R-:W-:Y:S07]  /*6560*/  LDSM.16.M88.4 R148, [R0+0xd100] ;  /* 0x00d100000094783b */ /* 0x000fee0000000200 */
[C---:B------:R-:W-:Y:S08]  /*6570*/  HMMA.16816.F32 R28, R136.reuse, R152, RZ ;  /* 0x00000098881c723c */ /* 0x040ff000000018ff */
[----:B------:R-:W-:Y:S01]  /*6580*/  HMMA.16816.F32 R32, R136, R154, RZ ;  /* 0x0000009a8820723c */ /* 0x000fe200000018ff */
[----:B------:R-:W2:Y:S07]  /*6590*/  LDSM.16.M88.4 R136, [R0+0xc900] ;  /* 0x00c900000088783b */ /* 0x000eae0000000200 */
        /* <DEDUP_REMOVED lines=13> */
[C---:B-1----:R-:W-:Y:S01]  /*6670*/  HMMA.16816.F32 R4, R140.reuse, R144, R4 ;  /* 0x000000908c04723c */ /* 0x042fe20000001804 */
[----:B------:R-:W-:Y:S07]  /*6680*/  LDSM.16.M88.4 R172, [R190+0xe900] ;  /* 0x00e90000beac783b */ /* 0x000fee0000000200 */
[C---:B------:R-:W-:Y:S01]  /*6690*/  HMMA.16816.F32 R8, R140.reuse, R146, R8 ;  /* 0x000000928c08723c */ /* 0x040fe20000001808 */
[----:B------:R-:W1:Y:S07]  /*66a0*/  LDSM.16.M88.4 R144, [R2+0xd100] ;  /* 0x00d100000290783b */ /* 0x000e6e0000000200 */
[C---:B--2---:R-:W-:Y:S08]  /*66b0*/  HMMA.16816.F32 R12, R140.reuse, R136, R12 ;  /* 0x000000888c0c723c */ /* 0x044ff0000000180c */
[C---:B------:R-:W-:Y:S01]  /*66c0*/  HMMA.16816.F32 R16, R140.reuse, R138, R16 ;  /* 0x0000008a8c10723c */ /* 0x040fe20000001810 */
[----:B------:R-:W2:Y:S07]  /*66d0*/  LDSM.16.M88.4 R136, [R2+0xd900] ;  /* 0x00d900000288783b */ /* 0x000eae0000000200 */
        /* <DEDUP_REMOVED lines=13> */
[C---:B-1----:R-:W-:Y:S08]  /*67b0*/  HMMA.16816.F32 R20, R160.reuse, R144, R20 ;  /* 0x00000090a014723c */ /* 0x042ff00000001814 */
[C---:B------:R-:W-:Y:S01]  /*67c0*/  HMMA.16816.F32 R24, R160.reuse, R146, R24 ;  /* 0x00000092a018723c */ /* 0x040fe20000001818 */
[----:B------:R-:W1:Y:S07]  /*67d0*/  LDSM.16.M88.4 R144, [R187+0x4000] ;  /* 0x00400000bb90783b */ /* 0x000e6e0000000200 */
[C---:B--2---:R-:W-:Y:S08]  /*67e0*/  HMMA.16816.F32 R28, R160.reuse, R136, R28 ;  /* 0x00000088a01c723c */ /* 0x044ff0000000181c */
[----:B------:R-:W-:Y:S01]  /*67f0*/  HMMA.16816.F32 R32, R160, R138, R32 ;  /* 0x0000008aa020723c */ /* 0x000fe20000001820 */
[----:B------:R-:W2:Y:S07]  /*6800*/  LDSM.16.M88.4 R136, [R190+0xf100] ;  /* 0x00f10000be88783b */ /* 0x000eae0000000200 */
        /* <DEDUP_REMOVED lines=13> */
[C---:B-1----:R-:W-:Y:S01]  /*68e0*/  HMMA.16816.F32 R4, R144.reuse, R168, R4 ;  /* 0x000000a89004723c */ /* 0x042fe20000001804 */
[----:B------:R-:W-:Y:S07]  /*68f0*/  LDSM.16.M88.4 R164, [R184+0x4000] ;  /* 0x00400000b8a4783b */ /* 0x000fee0000000200 */
        /* <DEDUP_REMOVED lines=52> */
[C---:B------:R-:W-:Y:S08]  /*6c40*/  HMMA.16816.F32 R8, R160.reuse, R178, R8 ;  /* 0x000000b2a008723c */ /* 0x040ff00000001808 */
[C---:B--2---:R-:W-:Y:S08]  /*6c50*/  HMMA.16816.F32 R12, R160.reuse, R136, R12 ;  /* 0x00000088a00c723c */ /* 0x044ff0000000180c */
[C---:B------:R-:W-:Y:S01]  /*6c60*/  HMMA.16816.F32 R16, R160.reuse, R138, R16 ;  /* 0x0000008aa010723c */ /* 0x040fe20000001810 */
[----:B------:R-:W2:Y:S07]  /*6c70*/  LDSM.16.M88.4 R136, [R133+0x10900] ;  /* 0x010900008588783b */ /* 0x000eae0000000200 */
        /* <DEDUP_REMOVED lines=45> */
[----:B------:R-:W-:Y:S01]  /*6f50*/  @P0 IMAD.HI.U32 R175, R205, c[0x0][0x2c8], RZ ;  /* 0x0000b200cdaf0a27 */ /* 0x000fe200078e00ff */
[----:B------:R-:W-:Y:S02]  /*6f60*/  PLOP3.LUT P0, PT, PT, PT, UP1, 0x80, 0x0 ;  /* 0x000000000000781c */ /* 0x000fe40003f0f018 */
[----:B------:R-:W1:Y:S01]  /*6f70*/  MUFU.TANH R224, R224 ;  /* 0x000000e000e07308 */ /* 0x000e620000002400 */
[----:B------:R-:W-:Y:S02]  /*6f80*/  FMUL.FTZ R230, R22, c[0x0][0x320] ;  /* 0x0000c80016e67a20 */ /* 0x000fe40000410000 */
[----:B------:R-:W-:Y:S02]  /*6f90*/  FMUL.FTZ R229, R23, c[0x0][0x320] ;  /* 0x0000c80017e57a20 */ /* 0x000fe40000410000 */
[----:B------:R-:W-:Y:S02]  /*6fa0*/  FMUL.FTZ R238, R24, c[0x0][0x320] ;  /* 0x0000c80018ee7a20 */ /* 0x000fe40000410000 */
[----:B------:R-:W-:Y:S02]  /*6fb0*/  FMUL.FTZ R237, R25, c[0x0][0x320] ;  /* 0x0000c80019ed7a20 */ /* 0x000fe40000410000 */
[----:B------:R-:W-:Y:S01]  /*6fc0*/  FMUL.FTZ R234, R26, c[0x0][0x320] ;  /* 0x0000c8001aea7a20 */ /* 0x000fe20000410000 */
[----:B------:R-:W1:Y:S01]  /*6fd0*/  MUFU.TANH R178, R178 ;  /* 0x000000b200b27308 */ /* 0x000e620000002400 */
[----:B------:R-:W-:Y:S01]  /*6fe0*/  @P0 SHF.R.U32.HI R244, RZ, c[0x0][0x2cc], R175 ;  /* 0x0000b300fff40a19 */ /* 0x000fe200000116af */
[----:B------:R-:W-:Y:S01]  /*6ff0*/  FMUL.FTZ R233, R27, c[0x0][0x320] ;  /* 0x0000c8001be97a20 */ /* 0x000fe20000410000 */
[----:B------:R-:W-:Y:S01]  /*7000*/  SHF.L.U32 R175, R213, 0x6, RZ ;  /* 0x00000006d5af7819 */ /* 0x000fe200000006ff */
[----:B------:R-:W-:Y:S02]  /*7010*/  FMUL.FTZ R243, R28, c[0x0][0x320] ;  /* 0x0000c8001cf37a20 */ /* 0x000fe40000410000 */
[----:B------:R-:W5:Y:S01]  /*7020*/  SHFL.IDX PT, R251, R244, RZ, 0x1c1f ;  /* 0x001c1ffff4fb7589 */ /* 0x000f6200000e0000 */
[----:B------:R-:W-:Y:S01]  /*7030*/  FMUL.FTZ R242, R29, c[0x0][0x320] ;  /* 0x0000c8001df27a20 */ /* 0x000fe20000410000 */
[----:B------:R-:W-:Y:S01]  /*7040*/  IADD3 R247, -R206, 0x1, -R175 ;  /* 0x00000001cef77810 */ /* 0x000fe20007ffe9af */
[----:B------:R-:W-:Y:S01]  /*7050*/  FMUL.FTZ R239, R30, c[0x0][0x320] ;  /* 0x0000c8001eef7a20 */ /* 0x000fe20000410000 */
[----:B------:R-:W1:Y:S01]  /*7060*/  MUFU.TANH R180, R180 ;  /* 0x000000b400b47308 */ /* 0x000e620000002400 */
[----:B------:R-:W-:Y:S01]  /*7070*/  FMUL.FTZ R174, R31, c[0x0][0x320] ;  /* 0x0000c8001fae7a20 */ /* 0x000fe20000410000 */
[----:B------:R-:W-:Y:S01]  /*7080*/  IADD3 R247, -R204, R247, R195 ;  /* 0x000000f7ccf77210 */ /* 0x000fe20007ffe1c3 */
[----:B------:R-:W-:Y:S02]  /*7090*/  FMUL.FTZ R246, R32, c[0x0][0x320] ;  /* 0x0000c80020f67a20 */ /* 0x000fe40000410000 */
[----:B------:R-:W-:Y:S01]  /*70a0*/  FMUL.FTZ R245, R33, c[0x0][0x320] ;  /* 0x0000c80021f57a20 */ /* 0x000fe20000410000 */
[C---:B------:R-:W-:Y:S01]  /*70b0*/  IADD3 R248, R247.reuse, c[0x0][0x328], RZ ;  /* 0x0000ca00f7f87a10 */ /* 0x040fe20007ffe0ff */
[----:B------:R-:W-:Y:S01]  /*70c0*/  FMUL.FTZ R241, R34, c[0x0][0x320] ;  /* 0x0000c80022f17a20 */ /* 0x000fe20000410000 */
[----:B------:R-:W-:Y:S01]  /*70d0*/  IADD3 R247, R247, UR19, RZ ;  /* 0x00000013f7f77c10 */ /* 0x000fe2000fffe0ff */
[----:B------:R-:W-:Y:S01]  /*70e0*/  FMUL.FTZ R240, R35, c[0x0][0x320] ;  /* 0x0000c80023f07a20 */ /* 0x000fe20000410000 */
[----:B------:R-:W1:Y:S10]  /*70f0*/  MUFU.TANH R228, R228 ;  /* 0x000000e400e47308 */ /* 0x000e740000002400 */
[----:B------:R-:W1:Y:S01]  /*7100*/  MUFU.TANH R227, R227 ;  /* 0x000000e300e37308 */ /* 0x000e620000002400 */
[-C--:B-----5:R-:W-:Y:S02]  /*7110*/  IADD3 R250, R248, R251.reuse, RZ ;  /* 0x000000fbf8fa7210 */ /* 0x0a0fe40007ffe0ff */
[----:B------:R-:W-:Y:S07]  /*7120*/  IADD3 R249, R247, R251, RZ ;  /* 0x000000fbf7f97210 */ /* 0x000fee0007ffe0ff */
        /* <DEDUP_REMOVED lines=23> */
[----:B--234-:R-:W-:Y:S01]  /*72a0*/  IADD3 R2, -R204, R195, R251 ;  /* 0x000000c3cc027210 */ /* 0x01cfe20007ffe1fb */
        /* <DEDUP_REMOVED lines=12> */
.L_x_1010:
[----:B------:R-:W-:Y:S04]  /*7370*/  MOV R0, 0x1 ;  /* 0x0000000100007802 */ /* 0x000fe80000000f00 */
[----:B------:R-:W-:Y:S11]  /*7380*/  ISETP.NE.AND P0, PT, R0, c[0x0][0x32c], PT ;  /* 0x0000cb0000007a0c */ /* 0x000ff60003f05270 */
[----:B------:R-:W-:Y:S02]  /*7390*/  @!UPT UIADD3 URZ, URZ, URZ, URZ ;  /* 0x0000003f3f3ff290 */ /* 0x000fe4000fffe03f */
[----:B------:R-:W-:Y:S05]  /*73a0*/  @P0 IMAD.HI.U32 R0, R2, c[0x0][0x330], RZ ;  /* 0x0000cc0002000a27 */ /* 0x000fea00078e00ff */
[----:B------:R-:W-:Y:S02]  /*73b0*/  @P0 SHF.R.U32.HI R2, RZ, c[0x0][0x334], R0 ;  /* 0x0000cd00ff020a19 */ /* 0x000fe40000011600 */
.L_x_1011:
[----:B------:R-:W-:Y:S05]  /*73c0*/  BSYNC B0 ;  /* 0x0000000000007941 */ /* 0x000fea0003800000 */
.L_x_1009:
[----:B------:R-:W-:Y:S04]  /*73d0*/  IMAD R5, R2, c[0x0][0x32c], -R175 ;  /* 0x0000cb0002057a24 */ /* 0x000fe800078e0aaf */
[----:B------:R-:W-:Y:S05]  /*73e0*/  IMAD.IADD R0, R5, 0x1, -R206 ;  /* 0x0000000105007824 */ /* 0x000fea00078e0ace */
[----:B------:R-:W-:Y:S02]  /*73f0*/  IADD3 R5, R0, c[0x0][0x32c], RZ ;  /* 0x0000cb0000057a10 */ /* 0x000fe40007ffe0ff */
[----:B------:R-:W-:Y:S02]  /*7400*/  IMNMX R249, R249, R0, !PT ;  /* 0x00000000f9f97217 */ /* 0x000fe40007800200 */
[----:B------:R-:W-:Y:S02]  /*7410*/  IMNMX R250, R250, R5, PT ;  /* 0x00000005fafa7217 */ /* 0x000fe40003800200 */
.L_x_1008:
        /* <DEDUP_REMOVED lines=66> */
.L_x_1014:
[----:B------:R-:W-:Y:S04]  /*7840*/  MOV R0, 0x1 ;  /* 0x0000000100007802 */ /* 0x000fe80000000f00 */
[----:B------:R-:W-:Y:S11]  /*7850*/  ISETP.NE.AND P0, PT, R0, c[0x0][0x32c], PT ;  /* 0x0000cb0000007a0c */ /* 0x000ff60003f05270 */
[----:B------:R-:W-:Y:S02]  /*7860*/  @!UPT UIADD3 URZ, URZ, URZ, URZ ;  /* 0x0000003f3f3ff290 */ /* 0x000fe4000fffe03f */
[----:B------:R-:W-:Y:S05]  /*7870*/  @P0 IMAD.HI.U32 R0, R2, c[0x0][0x330], RZ ;  /* 0x0000cc0002000a27 */ /* 0x000fea00078e00ff */
[----:B------:R-:W-:Y:S02]  /*7880*/  @P0 SHF.R.U32.HI R2, RZ, c[0x0][0x334], R0 ;  /* 0x0000cd00ff020a19 */ /* 0x000fe40000011600 */
.L_x_1015:
[----:B------:R-:W-:Y:S05]  /*7890*/  BSYNC B0 ;  /* 0x0000000000007941 */ /* 0x000fea0003800000 */
.L_x_1013:
[----:B------:R-:W-:Y:S04]  /*78a0*/  IMAD R9, R2, c[0x0][0x32c], -R175 ;  /* 0x0000cb0002097a24 */ /* 0x000fe800078e0aaf */
[----:B------:R-:W-:Y:S05]  /*78b0*/  IMAD.IADD R0, R9, 0x1, -R206 ;  /* 0x0000000109007824 */ /* 0x000fea00078e0ace */
[----:B------:R-:W-:Y:S02]  /*78c0*/  IADD3 R9, R0, c[0x0][0x32c], RZ ;  /* 0x0000cb0000097a10 */ /* 0x000fe40007ffe0ff */
[----:B------:R-:W-:Y:S02]  /*78d0*/  IMNMX R247, R247, R0, !PT ;  /* 0x00000000f7f77217 */ /* 0x000fe40007800200 */
[----:B------:R-:W-:Y:S02]  /*78e0*/  IMNMX R248, R248, R9, PT ;  /* 0x00000009f8f87217 */ /* 0x000fe40003800200 */
.L_x_1012:
[----:B------:R-:W-:Y:S01]  /*78f0*/  ISETP.GT.AND P0, PT, R247, RZ, P1 ;  /* 0x000000fff700720c */ /* 0x000fe20000f04270 */
[----:B------:R-:W-:Y:S04]  /*7900*/  DEPBAR.LE SB0, 0x2 ;  /* 0x000080800000791a */ /* 0x000fe80000000000 */
[----:B------:R-:W-:Y:S01]  /*7910*/  BAR.SYNC.DEFER_BLOCKING 0x0 ;  /* 0x0000000000007b1d */ /* 0x000fe20000010000 */
        /* <DEDUP_REMOVED lines=11> */
[----:B------:R-:W-:Y:S01]  /*79d0*/  FMNMX.FTZ R0, R173, R0, !PT ;  /* 0x00000000ad007209 */ /* 0x000fe20007810000 */
[----:B------:R-:W-:Y:S01]  /*79e0*/  LDSM.16.MT88.4 R28, [R134+UR4+0x100] ;  /* 0x00010004861c783b */ /* 0x000fe20008004200 */
        /* <DEDUP_REMOVED lines=56> */
[----:B------:R-:W-:Y:S01]  /*7d70*/  ISETP.GT.AND P0, PT, R247, 0x38, P1 ;  /* 0x00000038f700780c */ /* 0x000fe20000f04270 */
[----:B------:R-:W1:Y:S01]  /*7d80*/  SHFL.BFLY PT, R4, R9, 0x2, 0x1f ;  /* 0x0c401f0009047f89 */ /* 0x000e6200000e0000 */
        /* <DEDUP_REMOVED lines=9> */
[----:B------:R-:W-:Y:S02]  /*7e20*/  IADD3 R17, R134, UR4, RZ ;  /* 0x0000000486117c10 */ /* 0x000fe4000fffe0ff */
[----:B------:R-:W-:Y:S02]  /*7e30*/  FMNMX.FTZ R11, R144, R15, !PT ;  /* 0x0000000f900b7209 */ /* 0x000fe40007810000 */
[----:B------:R-:W-:Y:S02]  /*7e40*/  IADD3 R164, R188, R17, RZ ;  /* 0x00000011bca47210 */ /* 0x000fe40007ffe0ff */
[----:B-1----:R-:W-:Y:S01]  /*7e50*/  FMNMX.FTZ R4, R9, R4, !PT ;  /* 0x0000000409047209 */ /* 0x002fe20007810000 */
[----:B------:R-:W1:Y:S08]  /*7e60*/  SHFL.BFLY PT, R0, R11, 0x2, 0x1f ;  /* 0x0c401f000b007f89 */ /* 0x000e7000000e0000 */
[----:B------:R-:W2:Y:S01]  /*7e70*/  SHFL.BFLY PT, R13, R4, 0x1, 0x1f ;  /* 0x0c201f00040d7f89 */ /* 0x000ea200000e0000 */
[----:B-1----:R-:W-:Y:S07]  /*7e80*/  FMNMX.FTZ R9, R11, R0, !PT ;  /* 0x000000000b097209 */ /* 0x002fee0007810000 */
[----:B------:R-:W1:Y:S01]  /*7e90*/  SHFL.BFLY PT, R0, R9, 0x1, 0x1f ;  /* 0x0c201f0009007f89 */ /* 0x000e6200000e0000 */
[----:B--2---:R-:W-:Y:S04]  /*7ea0*/  FMNMX.FTZ R2, R4, R13, !PT ;  /* 0x0000000d04027209 */ /* 0x004fe80007810000 */
[C---:B------:R-:W-:Y:S01]  /*7eb0*/  FSETP.NEU.FTZ.AND P0, PT, R2.reuse, -INF , PT ;  /* 0xff8000000200780b */ /* 0x040fe20003f1d000 */
[----:B------:R-:W-:Y:S02]  /*7ec0*/  FMUL.FTZ R152, R2, c[0x0][0x2d0] ;  /* 0x0000b40002987a20 */ /* 0x000fe40000410000 */
[----:B------:R-:W2:Y:S03]  /*7ed0*/  LDSM.16.MT88.4 R12, [R135+UR4+0x100] ;  /* 0x00010004870c783b */ /* 0x000ea60008004200 */
[----:B------:R-:W-:Y:S05]  /*7ee0*/  FSEL R152, R152, RZ, P0 ;  /* 0x000000ff98987208 */ /* 0x000fea0000000000 */
[--C-:B------:R-:W-:Y:S01]  /*7ef0*/  FFMA.FTZ R165, R5, c[0x0][0x2d0], -R152.reuse ;  /* 0x0000b40005a57a23 */ /* 0x100fe20000010898 */
[----:B------:R-:W-:Y:S01]  /*7f00*/  FSEL R5, R2, RZ, P0 ;  /* 0x000000ff02057208 */ /* 0x000fe20000000000 */
[--C-:B------:R-:W-:Y:S02]  /*7f10*/  FFMA.FTZ R167, R179, c[0x0][0x2d0], -R152.reuse ;  /* 0x0000b400b3a77a23 */ /* 0x100fe40000010898 */
[----:B------:R-:W-:Y:S01]  /*7f20*/  FFMA.FTZ R166, R181, c[0x0][0x2d0], -R152 ;  /* 0x0000b400b5a67a23 */ /* 0x000fe20000010898 */
[----:B-1----:R-:W-:Y:S01]  /*7f30*/  FMNMX.FTZ R0, R9, R0, !PT ;  /* 0x0000000009007209 */ /* 0x002fe20007810000 */
[----:B------:R-:W-:Y:S02]  /*7f40*/  FADD.FTZ R4, -R5, R132 ;  /* 0x0000008405047221 */ /* 0x000fe40000010100 */
[----:B------:R-:W-:Y:S01]  /*7f50*/  MUFU.EX2 R167, R167 ;  /* 0x000000a700a77308 */ /* 0x000fe20000000800 */
[--C-:B------:R-:W-:Y:S01]  /*7f60*/  FFMA.FTZ R168, R7, c[0x0][0x2d0], -R152.reuse ;  /* 0x0000b40007a87a23 */ /* 0x100fe20000010898 */
[C---:B------:R-:W-:Y:S01]  /*7f70*/  FSETP.NEU.FTZ.AND P0, PT, R0.reuse, -INF , PT ;  /* 0xff8000000000780b */ /* 0x040fe20003f1d000 */
[----:B------:R-:W-:Y:S01]  /*7f80*/  FMUL.FTZ R145, R0, c[0x0][0x2d0] ;  /* 0x0000b40000917a20 */ /* 0x000fe20000410000 */
[----:B------:R-:W-:Y:S01]  /*7f90*/  IADD3 R5, R135, UR4, RZ ;  /* 0x0000000487057c10 */ /* 0x000fe2000fffe0ff */
[----:B------:R-:W-:Y:S01]  /*7fa0*/  FMUL.FTZ R132, R4, c[0x0][0x2d0] ;  /* 0x0000b40004847a20 */ /* 0x000fe20000410000 */
[----:B------:R-:W-:Y:S01]  /*7fb0*/  FSEL R4, R0, RZ, P0 ;  /* 0x000000ff00047208 */ /* 0x000fe20000000000 */
[--C-:B------:R-:W-:Y:S01]  /*7fc0*/  FFMA.FTZ R174, R163, c[0x0][0x2d0], -R152.reuse ;  /* 0x0000b400a3ae7a23 */ /* 0x100fe20000010898 */
[----:B------:R-:W-:Y:S01]  /*7fd0*/  FSEL R145, R145, RZ, P0 ;  /* 0x000000ff91917208 */ /* 0x000fe20000000000 */
[--C-:B------:R-:W-:Y:S01]  /*7fe0*/  FFMA.FTZ R177, R141, c[0x0][0x2d0], -R152.reuse ;  /* 0x0000b4008db17a23 */ /* 0x100fe20000010898 */
[----:B------:R-:W1:Y:S01]  /*7ff0*/  MUFU.EX2 R166, R166 ;  /* 0x000000a600a67308 */ /* 0x000e620000000800 */
[----:B------:R-:W-:Y:S01]  /*8000*/  FADD.FTZ R4, -R4, R3 ;  /* 0x0000000304047221 */ /* 0x000fe20000010100 */
[----:B------:R-:W-:Y:S01]  /*8010*/  IADD3 R133, R188, R5, RZ ;  /* 0x00000005bc857210 */ /* 0x000fe20007ffe0ff */
[--C-:B------:R-:W-:Y:S02]  /*8020*/  FFMA.FTZ R171, R176, c[0x0][0x2d0], -R145.reuse ;  /* 0x0000b400b0ab7a23 */ /* 0x100fe40000010891 */
[--C-:B------:R-:W-:Y:S02]  /*8030*/  FFMA.FTZ R170, R8, c[0x0][0x2d0], -R145.reuse ;  /* 0x0000b40008aa7a23 */ /* 0x100fe40000010891 */
[--C-:B------:R-:W-:Y:S01]  /*8040*/  FFMA.FTZ R169, R6, c[0x0][0x2d0], -R145.reuse ;  /* 0x0000b40006a97a23 */ /* 0x100fe20000010891 */
[----:B------:R-:W3:Y:S01]  /*8050*/  LDSM.16.MT88.4 R20, [R133+0x100] ;  /* 0x000100008514783b */ /* 0x000ee20000004200 */
[--C-:B------:R-:W-:Y:S01]  /*8060*/  FFMA.FTZ R172, R180, c[0x0][0x2d0], -R145.reuse ;  /* 0x0000b400b4ac7a23 */ /* 0x100fe20000010891 */
[----:B------:R-:W4:Y:S01]  /*8070*/  MUFU.EX2 R132, R132 ;  /* 0x0000008400847308 */ /* 0x000f220000000800 */
[----:B------:R-:W-:Y:S02]  /*8080*/  FMUL.FTZ R3, R4, c[0x0][0x2d0] ;  /* 0x0000b40004037a20 */ /* 0x000fe40000410000 */
[--C-:B------:R-:W-:Y:S02]  /*8090*/  FFMA.FTZ R176, R143, c[0x0][0x2d0], -R152.reuse ;  /* 0x0000b4008fb07a23 */ /* 0x100fe40000010898 */
[--C-:B------:R-:W-:Y:S02]  /*80a0*/  FFMA.FTZ R180, R142, c[0x0][0x2d0], -R145.reuse ;  /* 0x0000b4008eb47a23 */ /* 0x100fe40000010891 */
[--C-:B------:R-:W-:Y:S02]  /*80b0*/  FFMA.FTZ R181, R140, c[0x0][0x2d0], -R145.reuse ;  /* 0x0000b4008cb57a23 */ /* 0x100fe40000010891 */
[----:B------:R-:W-:Y:S01]  /*80c0*/  LDSM.16.MT88.4 R140, [R134+UR4+0x2900] ;  /* 0x00290004868c783b */ /* 0x000fe20008004200 */
[----:B------:R-:W5:Y:S01]  /*80d0*/  MUFU.EX2 R3, R3 ;  /* 0x0000000300037308 */ /* 0x000f620000000800 */
[--C-:B------:R-:W-:Y:S02]  /*80e0*/  FFMA.FTZ R182, R161, c[0x0][0x2d0], -R152.reuse ;  /* 0x0000b400a1b67a23 */ /* 0x100fe40000010898 */
[--C-:B------:R-:W-:Y:S01]  /*80f0*/  FFMA.FTZ R183, R159, c[0x0][0x2d0], -R152.reuse ;  /* 0x0000b4009fb77a23 */ /* 0x100fe20000010898 */
[----:B-1----:R-:W-:Y:S01]  /*8100*/  F2FP.PACK_AB R136, R166, R167 ;  /* 0x000000a7a688723e */ /* 0x002fe200000000ff */
[--C-:B------:R-:W-:Y:S02]  /*8110*/  FFMA.FTZ R190, R157, c[0x0][0x2d0], -R152.reuse ;  /* 0x0000b4009dbe7a23 */ /* 0x100fe40000010898 */
[--C-:B------:R-:W-:Y:S02]  /*8120*/  FFMA.FTZ R223, R155, c[0x0][0x2d0], -R152.reuse ;  /* 0x0000b4009bdf7a23 */ /* 0x100fe40000010898 */
[--C-:B------:R-:W-:Y:S01]  /*8130*/  FFMA.FTZ R224, R160, c[0x0][0x2d0], -R145.reuse ;  /* 0x0000b400a0e07a23 */ /* 0x100fe20000010891 */
[----:B------:R-:W-:Y:S01]  /*8140*/  MUFU.EX2 R165, R165 ;  /* 0x000000a500a57308 */ /* 0x000fe20000000800 */
[--C-:B------:R-:W-:Y:S02]  /*8150*/  FFMA.FTZ R225, R158, c[0x0][0x2d0], -R145.reuse ;  /* 0x0000b4009ee17a23 */ /* 0x100fe40000010891 */
[--C-:B------:R-:W-:Y:S02]  /*8160*/  FFMA.FTZ R226, R156, c[0x0][0x2d0], -R145.reuse ;  /* 0x0000b4009ce27a23 */ /* 0x100fe40000010891 */
[C---:B----4-:R-:W-:Y:S01]  /*8170*/  FMUL.FTZ R4, R132.reuse, R128 ;  /* 0x0000008084047220 */ /* 0x050fe20000410000 */
[----:B------:R-:W-:Y:S01]  /*8180*/  LDSM.16.MT88.4 R156, [R164+0x3900] ;  /* 0x00390000a49c783b */ /* 0x000fe20000004200 */
[C---:B------:R-:W-:Y:S02]  /*8190*/  FMUL.FTZ R5, R132.reuse, R129 ;  /* 0x0000008184057220 */ /* 0x040fe40000410000 */
[C---:B------:R-:W-:Y:S01]  /*81a0*/  FMUL.FTZ R8, R132.reuse, R124 ;  /* 0x0000007c84087220 */ /* 0x040fe20000410000 */
[----:B------:R-:W1:Y:S01]  /*81b0*/  MUFU.EX2 R168, R168 ;  /* 0x000000a800a87308 */ /* 0x000e620000000800 */
[C---:B------:R-:W-:Y:S02]  /*81c0*/  FMUL.FTZ R9, R132.reuse, R125 ;  /* 0x0000007d84097220 */ /* 0x040fe40000410000 */
[C---:B------:R-:W-:Y:S02]  /*81d0*/  FMUL.FTZ R16, R132.reuse, R116 ;  /* 0x0000007484107220 */ /* 0x040fe40000410000 */
[C---:B-----5:R-:W-:Y:S02]  /*81e0*/  FMUL.FTZ R6, R3.reuse, R130 ;  /* 0x0000008203067220 */ /* 0x060fe40000410000 */
[C---:B------:R-:W-:Y:S02]  /*81f0*/  FMUL.FTZ R7, R3.reuse, R131 ;  /* 0x0000008303077220 */ /* 0x040fe40000410000 */
        /* <DEDUP_REMOVED lines=8> */
[----:B------:R-:W4:Y:S01]  /*8280*/  MUFU.EX2 R170, R170 ;  /* 0x000000aa00aa7308 */ /* 0x000f220000000800 */
[----:B------:R-:W-:Y:S01]  /*8290*/  LDSM.16.MT88.4 R116, [R134+UR4+0x900] ;  /* 0x000900048674783b */ /* 0x000fe20008004200 */
[----:B------:R-:W-:Y:S01]  /*82a0*/  FMUL.FTZ R25, R132, R109 ;  /* 0x0000006d84197220 */ /* 0x000fe20000410000 */
[----:B-1----:R-:W-:Y:S01]  /*82b0*/  F2FP.PACK_AB R138, R168, R165 ;  /* 0x000000a5a88a723e */ /* 0x002fe200000000ff */
[C---:B------:R-:W-:Y:S02]  /*82c0*/  FMUL.FTZ R26, R3.reuse, R110 ;  /* 0x0000006e031a7220 */ /* 0x040fe40000410000 */
[C---:B------:R-:W-:Y:S03]  /*82d0*/  FMUL.FTZ R27, R3.reuse, R111 ;  /* 0x0000006f031b7220 */ /* 0x040fe60000410000 */
[----:B------:R-:W-:Y:S01]  /*82e0*/  LDSM.16.MT88.4 R108, [R164+0x2100] ;  /* 0x00210000a46c783b */ /* 0x000fe20000004200 */
[----:B------:R-:W-:Y:S01]  /*82f0*/  MUFU.EX2 R169, R169 ;  /* 0x000000a900a97308 */ /* 0x000fe20000000800 */
[C---:B------:R-:W-:Y:S02]  /*8300*/  FMUL.FTZ R32, R132.reuse, R100 ;  /* 0x0000006484207220 */ /* 0x040fe40000410000 */
[----:B------:R-:W-:Y:S02]  /*8310*/  FMUL.FTZ R33, R132, R101 ;  /* 0x0000006584217220 */ /* 0x000fe40000410000 */
[C---:B------:R-:W-:Y:S02]  /*8320*/  FMUL.FTZ R34, R3.reuse, R102 ;  /* 0x0000006603227220 */ /* 0x040fe40000410000 */
[----:B------:R-:W-:Y:S01]  /*8330*/  LDSM.16.MT88.4 R124, [R135+UR4+0x2900] ;  /* 0x00290004877c783b */ /* 0x000fe20008004200 */
[----:B------:R-:W-:Y:S02]  /*8340*/  FMUL.FTZ R35, R3, R103 ;  /* 0x0000006703237220 */ /* 0x000fe40000410000 */
[----:B------:R-:W1:Y:S01]  /*8350*/  MUFU.EX2 R172, R172 ;  /* 0x000000ac00ac7308 */ /* 0x000e620000000800 */
[--C-:B------:R-:W-:Y:S02]  /*8360*/  FFMA.FTZ R227, R154, c[0x0][0x2d0], -R145.reuse ;  /* 0x0000b4009ae37a23 */ /* 0x100fe40000010891 */
[--C-:B------:R-:W-:Y:S01]  /*8370*/  FFMA.FTZ R228, R153, c[0x0][0x2d0], -R152.reuse ;  /* 0x0000b40099e47a23 */ /* 0x100fe20000010898 */
[----:B----4-:R-:W-:Y:S01]  /*8380*/  F2FP.PACK_AB R137, R170, R171 ;  /* 0x000000abaa89723e */ /* 0x010fe200000000ff */
[----:B------:R-:W-:Y:S01]  /*8390*/  LDSM.16.MT88.4 R100, [R134+UR4+0x2100] ;  /* 0x002100048664783b */ /* 0x000fe20008004200 */
[--C-:B------:R-:W-:Y:S02]  /*83a0*/  FFMA.FTZ R229, R151, c[0x0][0x2d0], -R152.reuse ;  /* 0x0000b40097e57a23 */ /* 0x100fe40000010898 */
[--C-:B------:R-:W-:Y:S02]  /*83b0*/  FFMA.FTZ R230, R149, c[0x0][0x2d0], -R152.reuse ;  /* 0x0000b40095e67a23 */ /* 0x100fe40000010898 */
[--C-:B------:R-:W-:Y:S01]  /*83c0*/  FFMA.FTZ R232, R150, c[0x0][0x2d0], -R145.reuse ;  /* 0x0000b40096e87a23 */ /* 0x100fe20000010891 */
[----:B------:R-:W-:Y:S01]  /*83d0*/  MUFU.EX2 R174, R174 ;  /* 0x000000ae00ae7308 */ /* 0x000fe20000000800 */
[--C-:B------:R-:W-:Y:S02]  /*83e0*/  FFMA.FTZ R233, R148, c[0x0][0x2d0], -R145.reuse ;  /* 0x0000b40094e97a23 */ /* 0x100fe40000010891 */
[----:B------:R-:W-:Y:S01]  /*83f0*/  LDSM.16.MT88.4 R148, [R133+0x3900] ;  /* 0x003900008594783b */ /* 0x000fe20000004200 */
[--C-:B------:R-:W-:Y:S02]  /*8400*/  FFMA.FTZ R234, R146, c[0x0][0x2d0], -R145.reuse ;  /* 0x0000b40092ea7a23 */ /* 0x100fe40000010891 */
[C---:B------:R-:W-:Y:S02]  /*8410*/  FMUL.FTZ R36, R132.reuse, R36 ;  /* 0x0000002484247220 */ /* 0x040fe40000410000 */
[----:B------:R-:W-:Y:S02]  /*8420*/  FMUL.FTZ R37, R132, R37 ;  /* 0x0000002584257220 */ /* 0x000fe40000410000 */
[C---:B------:R-:W-:Y:S01]  /*8430*/  FMUL.FTZ R38, R3.reuse, R38 ;  /* 0x0000002603267220 */ /* 0x040fe20000410000 */
[----:B------:R-:W-:Y:S01]  /*8440*/  MUFU.EX2 R176, R176 ;  /* 0x000000b000b07308 */ /* 0x000fe20000000800 */
[C---:B------:R-:W-:Y:S01]  /*8450*/  FMUL.FTZ R39, R3.reuse, R39 ;  /* 0x0000002703277220 */ /* 0x040fe20000410000 */
[----:B-1----:R-:W-:Y:S01]  /*8460*/  F2FP.PACK_AB R139, R172, R169 ;  /* 0x000000a9ac8b723e */ /* 0x002fe200000000ff */
[C---:B------:R-:W-:Y:S02]  /*8470*/  FMUL.FTZ R40, R132.reuse, R40 ;  /* 0x0000002884287220 */ /* 0x040fe40000410000 */
[C---:B------:R-:W-:Y:S02]  /*8480*/  FMUL.FTZ R41, R132.reuse, R41 ;  /* 0x0000002984297220 */ /* 0x040fe40000410000 */
[C---:B------:R-:W-:Y:S02]  /*8490*/  FMUL.FTZ R42, R3.reuse, R42 ;  /* 0x0000002a032a7220 */ /* 0x040fe40000410000 */
[C---:B--2---:R-:W-:Y:S01]  /*84a0*/  HMMA.16816.F32 R4, R136.reuse, R12, R4 ;  /* 0x0000000c8804723c */ /* 0x044fe20000001804 */
[----:B------:R-:W-:Y:S04]  /*84b0*/  MUFU.EX2 R177, R177 ;  /* 0x000000b100b17308 */ /* 0x000fe80000000800 */
        /* <DEDUP_REMOVED lines=23> */
[----:B------:R-:W2:Y:S01]  /*8630*/  LDSM.16.MT88.4 R112, [R135+UR4+0x2100] ;  /* 0x002100048770783b */ /* 0x000ea20008004200 */
        /* <DEDUP_REMOVED lines=14> */
[----:B------:R-:W3:Y:S01]  /*8720*/  LDSM.16.MT88.4 R104, [R133+0x2100] ;  /* 0x002100008568783b */ /* 0x000ee20000004200 */
[C---:B------:R-:W-:Y:S02]  /*8730*/  FMUL.FTZ R55, R3.reuse, R55 ;  /* 0x0000003703377220 */ /* 0x040fe40000410000 */
[C---:B------:R-:W-:Y:S02]  /*8740*/  FMUL.FTZ R56, R132.reuse, R56 ;  /* 0x0000003884387220 */ /* 0x040fe40000410000 */
[C---:B-1----:R-:W-:Y:S02]  /*8750*/  HMMA.16816.F32 R28, R136.reuse, R120, R28 ;  /* 0x00000078881c723c */ /* 0x042fe4000000181c */
        /* <DEDUP_REMOVED lines=9> */
[C---:B--2---:R-:W-:Y:S04]  /*87f0*/  HMMA.16816.F32 R36, R136.reuse, R112, R36 ;  /* 0x000000708824723c */ /* 0x044fe80000001824 */
        /* <DEDUP_REMOVED lines=9> */
[C---:B---3--:R-:W-:Y:S03]  /*8890*/  HMMA.16816.F32 R44, R136.reuse, R104, R44 ;  /* 0x00000068882c723c */ /* 0x048fe6000000182c */
[C---:B------:R-:W-:Y:S02]  /*88a0*/  FMUL.FTZ R67, R3.reuse, R67 ;  /* 0x0000004303437220 */ /* 0x040fe40000410000 */
[C---:B------:R-:W-:Y:S02]  /*88b0*/  FMUL.FTZ R68, R132.reuse, R68 ;  /* 0x0000004484447220 */ /* 0x040fe40000410000 */
[C---:B------:R-:W-:Y:S01]  /*88c0*/  FMUL.FTZ R69, R132.reuse, R69 ;  /* 0x0000004584457220 */ /* 0x040fe20000410000 */
[C---:B------:R-:W-:Y:S01]  /*88d0*/  HMMA.16816.F32 R48, R136.reuse, R106, R48 ;  /* 0x0000006a8830723c */ /* 0x040fe20000001830 */
[----:B------:R-:W1:Y:S01]  /*88e0*/  LDSM.16.MT88.4 R104, [R135+UR4+0x4100] ;  /* 0x004100048768783b */ /* 0x000e620008004200 */
        /* <DEDUP_REMOVED lines=8> */
[----:B------:R-:W2:Y:S03]  /*8970*/  LDSM.16.MT88.4 R100, [R133+0x4100] ;  /* 0x004100008564783b */ /* 0x000ea60000004200 */
[C---:B------:R-:W-:Y:S02]  /*8980*/  FMUL.FTZ R74, R3.reuse, R74 ;  /* 0x0000004a034a7220 */ /* 0x040fe40000410000 */
[C---:B------:R-:W-:Y:S01]  /*8990*/  FMUL.FTZ R75, R3.reuse, R75 ;  /* 0x0000004b034b7220 */ /* 0x040fe20000410000 */
[----:B------:R-:W-:Y:S01]  /*89a0*/  MUFU.EX2 R232, R232 ;  /* 0x000000e800e87308 */ /* 0x000fe20000000800 */
[C---:B------:R-:W-:Y:S04]  /*89b0*/  HMMA.16816.F32 R60, R136.reuse, R108, R60 ;  /* 0x0000006c883c723c */ /* 0x040fe8000000183c */
[C---:B------:R-:W-:Y:S02]  /*89c0*/  FMUL.FTZ R84, R132.reuse, R84 ;  /* 0x0000005484547220 */ /* 0x040fe40000410000 */
[----:B------:R-:W-:Y:S02]  /*89d0*/  FMUL.FTZ R85, R132, R85 ;  /* 0x0000005584557220 */ /* 0x000fe40000410000 */
[C---:B------:R-:W-:Y:S01]  /*89e0*/  HMMA.16816.F32 R64, R136.reuse, R110, R64 ;  /* 0x0000006e8840723c */ /* 0x040fe20000001840 */
[----:B------:R-:W3:Y:S01]  /*89f0*/  LDSM.16.MT88.4 R108, [R134+UR4+0x4100] ;  /* 0x00410004866c783b */ /* 0x000ee20008004200 */
[----:B------:R-:W-:Y:S02]  /*8a00*/  MUFU.EX2 R233, R233 ;  /* 0x000000e900e97308 */ /* 0x000fe40000000800 */
[C---:B------:R-:W-:Y:S02]  /*8a10*/  FMUL.FTZ R86, R3.reuse, R86 ;  /* 0x0000005603567220 */ /* 0x040fe40000410000 */
[----:B------:R-:W-:Y:S02]  /*8a20*/  FMUL.FTZ R87, R3, R87 ;  /* 0x0000005703577220 */ /* 0x000fe40000410000 */
[--C-:B------:R-:W-:Y:S01]  /*8a30*/  FFMA.FTZ R173, R173, c[0x0][0x2d0], -R152.reuse ;  /* 0x0000b400adad7a23 */ /* 0x100fe20000010898 */
[C---:B-1----:R-:W-:Y:S03]  /*8a40*/  HMMA.16816.F32 R68, R136.reuse, R104, R68 ;  /* 0x000000688844723c */ /* 0x042fe60000001844 */
[----:B------:R-:W-:Y:S01]  /*8a50*/  FFMA.FTZ R152, R147, c[0x0][0x2d0], -R152 ;  /* 0x0000b40093987a23 */ /* 0x000fe20000010898 */
        /* <DEDUP_REMOVED lines=8> */
[C---:B------:R-:W-:Y:S01]  /*8ae0*/  FMUL.FTZ R78, R3.reuse, R78 ;  /* 0x0000004e034e7220 */ /* 0x040fe20000410000 */
[----:B------:R-:W-:Y:S03]  /*8af0*/  LDSM.16.MT88.4 R160, [R135+UR4+0x5900] ;  /* 0x0059000487a0783b */ /* 0x000fe60008004200 */
[C---:B------:R-:W-:Y:S02]  /*8b00*/  FMUL.FTZ R79, R3.reuse, R79 ;  /* 0x0000004f034f7220 */ /* 0x040fe40000410000 */
[----:B------:R-:W-:Y:S02]  /*8b10*/  FFMA.FTZ R145, R144, c[0x0][0x2d0], -R145 ;  /* 0x0000b40090917a23 */ /* 0x000fe40000010891 */
[C---:B------:R-:W-:Y:S01]  /*8b20*/  FMUL.FTZ R88, R132.reuse, R88 ;  /* 0x0000005884587220 */ /* 0x040fe20000410000 */
[----:B------:R5:W-:Y:S01]  /*8b30*/  MUFU.EX2 R231, R152 ;  /* 0x0000009800e77308 */ /* 0x000be20000000800 */
[C---:B------:R-:W-:Y:S01]  /*8b40*/  FMUL.FTZ R89, R132.reuse, R89 ;  /* 0x0000005984597220 */ /* 0x040fe20000410000 */
[C---:B--2---:R-:W-:Y:S03]  /*8b50*/  HMMA.16816.F32 R76, R136.reuse, R100, R76 ;  /* 0x00000064884c723c */ /* 0x044fe6000000184c */
[C---:B------:R-:W-:Y:S02]  /*8b60*/  FMUL.FTZ R80, R132.reuse, R80 ;  /* 0x0000005084507220 */ /* 0x040fe40000410000 */
[----:B------:R-:W-:Y:S02]  /*8b70*/  FMUL.FTZ R81, R132, R81 ;  /* 0x0000005184517220 */ /* 0x000fe40000410000 */
[C---:B------:R-:W-:Y:S01]  /*8b80*/  FMUL.FTZ R82, R3.reuse, R82 ;  /* 0x0000005203527220 */ /* 0x040fe20000410000 */
[----:B------:R-:W-:Y:S01]  /*8b90*/  MUFU.EX2 R179, R179 ;  /* 0x000000b300b37308 */ /* 0x000fe20000000800 */
[C---:B------:R-:W-:Y:S03]  /*8ba0*/  FMUL.FTZ R83, R3.reuse, R83 ;  /* 0x0000005303537220 */ /* 0x040fe60000410000 */
[C---:B------:R-:W-:Y:S01]  /*8bb0*/  FMUL.FTZ R90, R3.reuse, R90 ;  /* 0x0000005a035a7220 */ /* 0x040fe20000410000 */
[----:B----4-:R-:W-:Y:S01]  /*8bc0*/  F2FP.PACK_AB R100, R174, R173 ;  /* 0x000000adae64723e */ /* 0x010fe200000000ff */
[C---:B------:R-:W-:Y:S02]  /*8bd0*/  FMUL.FTZ R91, R3.reuse, R91 ;  /* 0x0000005b035b7220 */ /* 0x040fe40000410000 */
[C---:B------:R-:W-:Y:S02]  /*8be0*/  HMMA.16816.F32 R80, R136.reuse, R102, R80 ;  /* 0x000000668850723c */ /* 0x040fe40000001850 */
[----:B------:R2:W-:Y:S01]  /*8bf0*/  MUFU.EX2 R235, R145 ;  /* 0x0000009100eb7308 */ /* 0x0005e20000000800 */
[C---:B------:R-:W-:Y:S02]  /*8c00*/  FMUL.FTZ R92, R132.reuse, R92 ;  /* 0x0000005c845c7220 */ /* 0x040fe40000410000 */
[C---:B------:R-:W-:Y:S01]  /*8c10*/  FMUL.FTZ R93, R132.reuse, R93 ;  /* 0x0000005d845d7220 */ /* 0x040fe20000410000 */
[----:B-----5:R-:W-:Y:S01]  /*8c20*/  LDSM.16.MT88.4 R152, [R134+UR4+0x3900] ;  /* 0x003900048698783b */ /* 0x020fe20008004200 */
[C---:B------:R-:W-:Y:S01]  /*8c30*/  FMUL.FTZ R94, R3.reuse, R94 ;  /* 0x0000005e035e7220 */ /* 0x040fe20000410000 */
[C---:B---3--:R-:W-:Y:S04]  /*8c40*/  HMMA.16816.F32 R84, R136.reuse, R108, R84 ;  /* 0x0000006c8854723c */ /* 0x048fe80000001854 */
[----:B------:R-:W3:Y:S01]  /*8c50*/  MUFU.EX2 R178, R178 ;  /* 0x000000b200b27308 */ /* 0x000ee20000000800 */
[----:B------:R-:W-:Y:S01]  /*8c60*/  FMUL.FTZ R95, R3, R95 ;  /* 0x0000005f035f7220 */ /* 0x000fe20000410000 */
[----:B------:R-:W-:Y:S01]  /*8c70*/  F2FP.PACK_AB R102, R177, R176 ;  /* 0x000000b0b166723e */ /* 0x000fe200000000ff */
[C---:B------:R-:W-:Y:S01]  /*8c80*/  FMUL.FTZ R96, R132.reuse, R96 ;  /* 0x0000006084607220 */ /* 0x040fe20000410000 */
[C---:B------:R-:W-:Y:S01]  /*8c90*/  HMMA.16816.F32 R88, R136.reuse, R110, R88 ;  /* 0x0000006e8858723c */ /* 0x040fe20000001858 */
[----:B------:R-:W4:Y:S03]  /*8ca0*/  LDSM.16.MT88.4 R108, [R133+0x900] ;  /* 0x00090000856c783b */ /* 0x000f260000004200 */
[C---:B------:R-:W-:Y:S01]  /*8cb0*/  FMUL.FTZ R97, R132.reuse, R97 ;  /* 0x0000006184617220 */ /* 0x040fe20000410000 */
[----:B------:R-:W-:Y:S01]  /*8cc0*/  F2FP.PACK_AB R103, R181, R180 ;  /* 0x000000b4b567723e */ /* 0x000fe200000000ff */
[C---:B------:R-:W-:Y:S02]  /*8cd0*/  FMUL.FTZ R98, R3.reuse, R98 ;  /* 0x0000006203627220 */ /* 0x040fe40000410000 */
[C---:B-1----:R-:W-:Y:S01]  /*8ce0*/  HMMA.16816.F32 R92, R136.reuse, R104, R92 ;  /* 0x00000068885c723c */ /* 0x042fe2000000185c */
[----:B--2---:R-:W-:Y:S03]  /*8cf0*/  LDSM.16.MT88.4 R144, [R135+UR4+0x3900] ;  /* 0x003900048790783b */ /* 0x004fe60008004200 */
[C---:B------:R-:W-:Y:S02]  /*8d00*/  FMUL.FTZ R99, R3.reuse, R99 ;  /* 0x0000006303637220 */ /* 0x040fe40000410000 */
[----:B------:R-:W-:Y:S02]  /*8d10*/  FFMA.FTZ R167, R132, R207, R167 ;  /* 0x000000cf84a77223 */ /* 0x000fe400000100a7 */
[----:B------:R-:W-:Y:S03]  /*8d20*/  FFMA.FTZ R171, R3, R208, R171 ;  /* 0x000000d003ab7223 */ /* 0x000fe600000100ab */
[----:B------:R-:W-:Y:S01]  /*8d30*/  HMMA.16816.F32 R96, R136, R106, R96 ;  /* 0x0000006a8860723c */ /* 0x000fe20000001860 */
[----:B------:R-:W1:Y:S02]  /*8d40*/  LDSM.16.MT88.4 R104, [R164+0x2900] ;  /* 0x00290000a468783b */ /* 0x000e640000004200 */
[----:B---3--:R-:W-:Y:S01]  /*8d50*/  F2FP.PACK_AB R101, R178, R179 ;  /* 0x000000b3b265723e */ /* 0x008fe200000000ff */
[----:B------:R-:W-:Y:S02]  /*8d60*/  FADD.FTZ R166, R166, R167 ;  /* 0x000000a7a6a67221 */ /* 0x000fe40000010000 */
[----:B------:R-:W-:Y:S01]  /*8d70*/  FADD.FTZ R170, R170, R171 ;  /* 0x000000abaaaa7221 */ /* 0x000fe20000010000 */
[----:B------:R-:W-:Y:S01]  /*8d80*/  F2FP.PACK_AB R136, R229, R228 ;  /* 0x000000e4e588723e */ /* 0x000fe200000000ff */
[----:B------:R-:W-:Y:S01]  /*8d90*/  FADD.FTZ R165, R165, R166 ;  /* 0x000000a6a5a57221 */ /* 0x000fe20000010000 */
[----:B------:R-:W-:Y:S01]  /*8da0*/  F2FP.PACK_AB R138, R231, R230 ;  /* 0x000000e6e78a723e */ /* 0x000fe200000000ff */
[C---:B------:R-:W-:Y:S05]  /*8db0*/  HMMA.16816.F32 R4, R100.reuse, R112, R4 ;  /* 0x000000706404723c */ /* 0x040fea0000001804 */
[----:B------:R-:W-:Y:S01]  /*8dc0*/  F2FP.PACK_AB R137, R233, R232 ;  /* 0x000000e8e989723e */ /* 0x000fe200000000ff */
[----:B------:R-:W-:Y:S01]  /*8dd0*/  FADD.FTZ R169, R169, R170 ;  /* 0x000000aaa9a97221 */ /* 0x000fe20000010000 */
[----:B------:R-:W-:Y:S01]  /*8de0*/  F2FP.PACK_AB R139, R235, R234 ;  /* 0x000000eaeb8b723e */ /* 0x000fe200000000ff */
        /* <DEDUP_REMOVED lines=8> */
[----:B------:R-:W2:Y:S03]  /*8e70*/  LDSM.16.MT88.4 R108, [R135+UR4+0x4900] ;  /* 0x00490004876c783b */ /* 0x000ea60008004200 */
[----:B------:R-:W-:Y:S02]  /*8e80*/  FADD.FTZ R3, R174, R3 ;  /* 0x00000003ae037221 */ /* 0x000fe40000010000 */
[----:B------:R-:W-:Y:S02]  /*8e90*/  FADD.FTZ R179, R178, R179 ;  /* 0x000000b3b2b37221 */ /* 0x000fe40000010000 */
[C---:B------:R-:W-:Y:S04]  /*8ea0*/  HMMA.16816.F32 R20, R100.reuse, R116, R20 ;  /* 0x000000746414723c */ /* 0x040fe80000001814 */
[----:B------:R-:W-:Y:S01]  /*8eb0*/  FADD.FTZ R176, R176, R3 ;  /* 0x00000003b0b07221 */ /* 0x000fe20000010000 */
[----:B------:R-:W-:Y:S01]  /*8ec0*/  IADD3 R3, R213, -0x2, RZ ;  /* 0xfffffffed5037810 */ /* 0x000fe20007ffe0ff */
[----:B------:R-:W-:Y:S02]  /*8ed0*/  FADD.FTZ R180, R180, R179 ;  /* 0x000000b3b4b47221 */ /* 0x000fe40000010000 */
[C---:B------:R-:W-:Y:S01]  /*8ee0*/  HMMA.16816.F32 R24, R100.reuse, R118, R24 ;  /* 0x000000766418723c */ /* 0x040fe20000001818 */
[----:B------:R-:W-:Y:S02]  /*8ef0*/  LDSM.16.MT88.4 R116, [R164+0x4900] ;  /* 0x00490000a474783b */ /* 0x000fe40000004200 */
[----:B------:R-:W-:Y:S01]  /*8f00*/  ISETP.GE.AND P0, PT, R3, R194, PT ;  /* 0x000000c20300720c */ /* 0x000fe20003f06270 */
        /* <DEDUP_REMOVED lines=13> */
[C---:B-1----:R-:W-:Y:S08]  /*8fe0*/  HMMA.16816.F32 R60, R100.reuse, R104, R60 ;  /* 0x00000068643c723c */ /* 0x042ff0000000183c */
[C---:B------:R-:W-:Y:S01]  /*8ff0*/  HMMA.16816.F32 R64, R100.reuse, R106, R64 ;  /* 0x0000006a6440723c */ /* 0x040fe20000001840 */
[----:B------:R-:W1:Y:S07]  /*9000*/  LDSM.16.MT88.4 R104, [R134+UR4+0x4900] ;  /* 0x004900048668783b */ /* 0x000e6e0008004200 */
[C---:B--2---:R-:W-:Y:S08]  /*9010*/  HMMA.16816.F32 R68, R100.reuse, R108, R68 ;  /* 0x0000006c6444723c */ /* 0x044ff00000001844 */
[C---:B------:R-:W-:Y:S01]  /*9020*/  HMMA.16816.F32 R72, R100.reuse, R110, R72 ;  /* 0x0000006e6448723c */ /* 0x040fe20000001848 */
[----:B------:R-:W2:Y:S07]  /*9030*/  LDSM.16.MT88.4 R108, [R135+UR4+0x1100] ;  /* 0x00110004876c783b */ /* 0x000eae0008004200 */
[C---:B------:R-:W-:Y:S08]  /*9040*/  HMMA.16816.F32 R76, R100.reuse, R112, R76 ;  /* 0x00000070644c723c */ /* 0x040ff0000000184c */
[C---:B------:R-:W-:Y:S01]  /*9050*/  HMMA.16816.F32 R80, R100.reuse, R114, R80 ;  /* 0x000000726450723c */ /* 0x040fe20000001850 */
[----:B------:R-:W3:Y:S07]  /*9060*/  LDSM.16.MT88.4 R112, [R134+UR4+0x1100] ;  /* 0x001100048670783b */ /* 0x000eee0008004200 */
[C---:B-1----:R-:W-:Y:S08]  /*9070*/  HMMA.16816.F32 R84, R100.reuse, R104, R84 ;  /* 0x000000686454723c */ /* 0x042ff00000001854 */
[C---:B------:R-:W-:Y:S01]  /*9080*/  HMMA.16816.F32 R88, R100.reuse, R106, R88 ;  /* 0x0000006a6458723c */ /* 0x040fe20000001858 */
[----:B------:R-:W1:Y:S07]  /*9090*/  LDSM.16.MT88.4 R104, [R135+UR4+0x3100] ;  /* 0x003100048768783b */ /* 0x000e6e0008004200 */
[C---:B------:R-:W-:Y:S08]  /*90a0*/  HMMA.16816.F32 R92, R100.reuse, R116, R92 ;  /* 0x00000074645c723c */ /* 0x040ff0000000185c */
        /* <DEDUP_REMOVED lines=16> */
[----:B------:R-:W2:Y:S03]  /*91b0*/  LDSM.16.MT88.4 R108, [R134+UR4+0x3100] ;  /* 0x00310004866c783b */ /* 0x000ea60008004200 */
        /* <DEDUP_REMOVED lines=8> */
[C---:B---3--:R-:W-:Y:S04]  /*9240*/  HMMA.16816.F32 R20, R100.reuse, R112, R20 ;  /* 0x000000706414723c */ /* 0x048fe80000001814 */
[----:B------:R-:W-:Y:S02]  /*9250*/  FADD.FTZ R207, R231, R230 ;  /* 0x000000e6e7cf7221 */ /* 0x000fe40000010000 */
[----:B------:R-:W-:Y:S02]  /*9260*/  FADD.FTZ R208, R235, R208 ;  /* 0x000000d0ebd07221 */ /* 0x000fe40000010000 */
[C---:B------:R-:W-:Y:S01]  /*9270*/  HMMA.16816.F32 R24, R100.reuse, R114, R24 ;  /* 0x000000726418723c */ /* 0x040fe20000001818 */
[----:B------:R-:W3:Y:S07]  /*9280*/  LDSM.16.MT88.4 R112, [R164+0x3100] ;  /* 0x00310000a470783b */ /* 0x000eee0000004200 */
[C---:B------:R-:W-:Y:S08]  /*9290*/  HMMA.16816.F32 R28, R100.reuse, R124, R28 ;  /* 0x0000007c641c723c */ /* 0x040ff0000000181c */
[C---:B------:R-:W-:Y:S01]  /*92a0*/  HMMA.16816.F32 R32, R100.reuse, R126, R32 ;  /* 0x0000007e6420723c */ /* 0x040fe20000001820 */
[----:B------:R-:W-:Y:S07]  /*92b0*/  LDSM.16.MT88.4 R124, [R135+UR4+0x1900] ;  /* 0x00190004877c783b */ /* 0x000fee0008004200 */
[C---:B-1----:R-:W-:Y:S08]  /*92c0*/  HMMA.16816.F32 R36, R100.reuse, R104, R36 ;  /* 0x000000686424723c */ /* 0x042ff00000001824 */
[C---:B------:R-:W-:Y:S01]  /*92d0*/  HMMA.16816.F32 R40, R100.reuse, R106, R40 ;  /* 0x0000006a6428723c */ /* 0x040fe20000001828 */
[----:B------:R-:W1:Y:S07]  /*92e0*/  LDSM.16.MT88.4 R104, [R135+UR4+0x5100] ;  /* 0x005100048768783b */ /* 0x000e6e0008004200 */
[C---:B----4-:R-:W-:Y:S08]  /*92f0*/  HMMA.16816.F32 R44, R100.reuse, R116, R44 ;  /* 0x00000074642c723c */ /* 0x050ff0000000182c */
[C---:B------:R-:W-:Y:S01]  /*9300*/  HMMA.16816.F32 R48, R100.reuse, R118, R48 ;  /* 0x000000766430723c */ /* 0x040fe20000001830 */
[----:B------:R-:W4:Y:S07]  /*9310*/  LDSM.16.MT88.4 R116, [R133+0x5100] ;  /* 0x005100008574783b */ /* 0x000f2e0000004200 */
[C---:B--2---:R-:W-:Y:S08]  /*9320*/  HMMA.16816.F32 R52, R100.reuse, R108, R52 ;  /* 0x0000006c6434723c */ /* 0x044ff00000001834 */
[C---:B------:R-:W-:Y:S01]  /*9330*/  HMMA.16816.F32 R56, R100.reuse, R110, R56 ;  /* 0x0000006e6438723c */ /* 0x040fe20000001838 */
[----:B------:R-:W2:Y:S07]  /*9340*/  LDSM.16.MT88.4 R108, [R134+UR4+0x5100] ;  /* 0x00510004866c783b */ /* 0x000eae0008004200 */
[C---:B---3--:R-:W-:Y:S08]  /*9350*/  HMMA.16816.F32 R60, R100.reuse, R112, R60 ;  /* 0x00000070643c723c */ /* 0x048ff0000000183c */
[C---:B------:R-:W-:Y:S01]  /*9360*/  HMMA.16816.F32 R64, R100.reuse, R114, R64 ;  /* 0x000000726440723c */ /* 0x040fe20000001840 */
[----:B------:R-:W3:Y:S07]  /*9370*/  LDSM.16.MT88.4 R112, [R164+0x5100] ;  /* 0x00510000a470783b */ /* 0x000eee0000004200 */
[C---:B-1----:R-:W-:Y:S08]  /*9380*/  HMMA.16816.F32 R68, R100.reuse, R104, R68 ;  /* 0x000000686444723c */ /* 0x042ff00000001844 */
[C---:B------:R-:W-:Y:S01]  /*9390*/  HMMA.16816.F32 R72, R100.reuse, R106, R72 ;  /* 0x0000006a6448723c */ /* 0x040fe20000001848 */
[----:B------:R-:W-:Y:S07]  /*93a0*/  LDSM.16.MT88.4 R104, [R134+UR4+0x1900] ;  /* 0x001900048668783b */ /* 0x000fee0008004200 */
[C---:B----4-:R-:W-:Y:S08]  /*93b0*/  HMMA.16816.F32 R76, R100.reuse, R116, R76 ;  /* 0x00000074644c723c */ /* 0x050ff0000000184c */
[C---:B------:R-:W-:Y:S01]  /*93c0*/  HMMA.16816.F32 R80, R100.reuse, R118, R80 ;  /* 0x000000766450723c */ /* 0x040fe20000001850 */
[----:B------:R-:W1:Y:S07]  /*93d0*/  LDSM.16.MT88.4 R116, [R133+0x1900] ;  /* 0x001900008574783b */ /* 0x000e6e0000004200 */
[C---:B--2---:R-:W-:Y:S08]  /*93e0*/  HMMA.16816.F32 R84, R100.reuse, R108, R84 ;  /* 0x0000006c6454723c */ /* 0x044ff00000001854 */
[C---:B------:R-:W-:Y:S08]  /*93f0*/  HMMA.16816.F32 R88, R100.reuse, R110, R88 ;  /* 0x0000006e6458723c */ /* 0x040ff00000001858 */
[C---:B---3--:R-:W-:Y:S08]  /*9400*/  HMMA.16816.F32 R92, R100.reuse, R112, R92 ;  /* 0x00000070645c723c */ /* 0x048ff0000000185c */
[----:B------:R-:W-:Y:S08]  /*9410*/  HMMA.16816.F32 R96, R100, R114, R96 ;  /* 0x000000726460723c */ /* 0x000ff00000001860 */
[C---:B------:R-:W-:Y:S01]  /*9420*/  HMMA.16816.F32 R128, R136.reuse, R124, R4 ;  /* 0x0000007c8880723c */ /* 0x040fe20000001804 */
[----:B------:R-:W2:Y:S07]  /*9430*/  LDSM.16.MT88.4 R4, [R133+0x5900] ;  /* 0x005900008504783b */ /* 0x000eae0000004200 */
[C---:B------:R-:W-:Y:S01]  /*9440*/  HMMA.16816.F32 R124, R136.reuse, R126, R8 ;  /* 0x0000007e887c723c */ /* 0x040fe20000001808 */
[----:B------:R-:W3:Y:S07]  /*9450*/  LDSM.16.MT88.4 R8, [R134+UR4+0x5900] ;  /* 0x005900048608783b */ /* 0x000eee0008004200 */
        /* <DEDUP_REMOVED lines=36> */
[----:B------:R-:W-:Y:S01]  /*96a0*/  @!P2 LEA.HI.X.SX32 R6, R3, UR8, 0x1, P0 ;  /* 0x000000080306ac11 */ /* 0x000fe200080f0eff */
        /* <DEDUP_REMOVED lines=29> */
[----:B------:R-:W-:Y:S01]  /*9880*/  IADD3.X R9, RZ, R4, R215, P1, P0 ;  /* 0x00000004ff097210 */ /* 0x000fe20000fe04d7 */
[----:B------:R-:W-:Y:S01]  /*9890*/  IMAD.U32 R4, RZ, RZ, UR20 ;  /* 0x00000014ff047e24 */ /* 0x000fe2000f8e00ff */
[C---:B---3--:R-:W-:Y:S03]  /*98a0*/  IADD3 R16, P0, R3.reuse, R220, RZ ;  /* 0x000000dc03107210 */ /* 0x048fe60007f1e0ff */
[----:B------:R-:W-:Y:S02]  /*98b0*/  IMAD R4, R4, 0x3000, R201 ;  /* 0x0000300004047824 */ /* 0x000fe400078e02c9 */
[C---:B----4-:R-:W-:Y:S01]  /*98c0*/  IMAD.X R17, R6.reuse, 0x1, R221, P0 ;  /* 0x0000000106117824 */ /* 0x050fe200000e06dd */
[C---:B------:R-:W-:Y:S05]  /*98d0*/  IADD3 R14, P0, R3.reuse, R217, RZ ;  /* 0x000000d9030e7210 */ /* 0x040fea0007f1e0ff */
[----:B------:R-:W-:Y:S01]  /*98e0*/  IMAD.X R15, R6, 0x1, R218, P0 ;  /* 0x00000001060f7824 */ /* 0x000fe200000e06da */
[----:B------:R-:W-:Y:S01]  /*98f0*/  IADD3 R18, P0, R3, R214, RZ ;  /* 0x000000d603127210 */ /* 0x000fe20007f1e0ff */
[----:B------:R-:W-:Y:S04]  /*9900*/  IMAD.SHL.U32 R3, R4, 0x2, RZ ;  /* 0x0000000204037824 */ /* 0x000fe800078e00ff */
[----:B------:R-:W-:Y:S01]  /*9910*/  IMAD.X R19, R6, 0x1, R215, P0 ;  /* 0x0000000106137824 */ /* 0x000fe200000e06d7 */
[----:B------:R1:W-:Y:S01]  /*9920*/  LDGSTS.E.BYPASS.LTC128B.128 [R3+0xc100], [R16.64], !P5 ;  /* 0x0c10000010037fae */ /* 0x0003e2000e901d4e */
[----:B------:R-:W-:Y:S03]  /*9930*/  ISETP.NE.U32.AND P0, PT, R219, RZ, PT ;  /* 0x000000ffdb00720c */ /* 0x000fe60003f05070 */
[----:B------:R1:W-:Y:S04]  /*9940*/  LDGSTS.E.BYPASS.LTC128B.128 [R3+0xe100], [R14.64], !P4 ;  /* 0x0e1000000e037fae */ /* 0x0003e8000e101d4e */
[----:B------:R1:W-:Y:S06]  /*9950*/  LDGSTS.E.BYPASS.LTC128B.128 [R3+0x10100], [R18.64], !P6 ;  /* 0x1010000012037fae */ /* 0x0003ec000f101d4e */
[----:B------:R1:W-:Y:S01]  /*9960*/  LDGSTS.E.BYPASS.LTC128B.128.ZFILL [R3+0xd100], [R12.64], P0 ;  /* 0x0d1000000c037fae */ /* 0x0003e20008141d4e */
[----:B------:R-:W-:Y:S11]  /*9970*/  ISETP.NE.U32.AND P0, PT, R216, RZ, PT ;  /* 0x000000ffd800720c */ /* 0x000ff60003f05070 */
[----:B------:R-:W-:Y:S02]  /*9980*/  @!UPT UIADD3 URZ, URZ, URZ, URZ ;  /* 0x0000003f3f3ff290 */ /* 0x000fe4000fffe03f */
[----:B------:R1:W-:Y:S01]  /*9990*/  LDGSTS.E.BYPASS.LTC128B.128.ZFILL [R3+0xf100], [R10.64], P0 ;  /* 0x0f1000000a037fae */ /* 0x0003e20008141d4e */
[----:B------:R-:W-:Y:S11]  /*99a0*/  ISETP.NE.U32.AND P0, PT, R211, RZ, PT ;  /* 0x000000ffd300720c */ /* 0x000ff60003f05070 */
[----:B------:R-:W-:Y:S02]  /*99b0*/  @!UPT UIADD3 URZ, URZ, URZ, URZ ;  /* 0x0000003f3f3ff290 */ /* 0x000fe4000fffe03f */
[----:B------:R1:W-:Y:S02]  /*99c0*/  LDGSTS.E.BYPASS.LTC128B.128.ZFILL [R3+0x11100], [R8.64], P0 ;  /* 0x1110000008037fae */ /* 0x0003e40008141d4e */
.L_x_1016:
[----:B------:R-:W-:Y:S01]  /*99d0*/  UIADD3 UR4, UR5, 0x1, URZ ;  /* 0x0000000105047890 */ /* 0x000fe2000fffe03f */
[----:B------:R-:W0:Y:S01]  /*99e0*/  LDGDEPBAR ;  /* 0x00000000000079af */ /* 0x000e220000000000 */
[----:B------:R-:W-:Y:S01]  /*99f0*/  UISETP.GE.AND UP0, UPT, UR5, 0x1, UPT ;  /* 0x000000010500788c */ /* 0x000fe2000bf06270 */
[C---:B------:R-:W-:Y:S01]  /*9a00*/  ISETP.GT.AND P0, PT, R213.reuse, R222, PT ;  /* 0x000000ded500720c */ /* 0x040fe20003f04270 */
[----:B-1----:R-:W-:Y:S01]  /*9a10*/  IMAD.MOV.U32 R3, RZ, RZ, R0 ;  /* 0x000000ffff037224 */ /* 0x002fe200078e0000 */
[----:B------:R-:W-:Y:S01]  /*9a20*/  IADD3 R213, R213, -0x1, RZ ;  /* 0xffffffffd5d57810 */ /* 0x000fe20007ffe0ff */
[----:B------:R-:W-:Y:S01]  /*9a30*/  USEL UR5, UR4, URZ, !UP0 ;  /* 0x0000003f04057287 */ /* 0x000fe2000c000000 */
[----:B------:R-:W-:Y:S09]  /*9a40*/  IMAD.MOV.U32 R132, RZ, RZ, R2 ;  /* 0x000000ffff847224 */ /* 0x000ff200078e0002 */
[----:B------:R-:W-:-:S05]  /*9a50*/  @P0 BRA `(.L_x_1017) ;  /* 0xffffc5b000000947 */ /* 0x000fca000383ffff */
.L_x_1006:
[----:B------:R-:W-:Y:S01]  /*9a60*/  ULEA UR4, UR6, 0x7f, 0x7 ;  /* 0x0000007f06047891 */ /* 0x000fe2000f8e383f */
[----:B------:R-:W-:-:S02]  /*9a70*/  ISETP.GE.AND P0, PT, R197, 0x1, PT ;  /* 0x00000001c500780c */ /* 0x000fc40003f06270 */
[----:B------:R-:W-:Y:S01]  /*9a80*/  ULDC.64 UR6, c[0x0][0x2c8] ;  /* 0x0000b20000067ab9 */ /* 0x000fe20000000a00 */
[----:B------:R-:W-:Y:S01]  /*9a90*/  IADD3 R5, R195, 0x1, -R204 ;  /* 0x00000001c3057810 */ /* 0x000fe20007ffe8cc */
[----:B------:R-:W-:-:S07]  /*9aa0*/  UIMAD.WIDE.U32 UR24, UR4, UR6, URZ ;  /* 0x00000006041872a5 */ /* 0x000fce000f8e003f */
[----:B------:R-:W-:Y:S02]  /*9ab0*/  @UP1 UMOV UR21, UR25 ;  /* 0x0000001900151c82 */ /* 0x000fe40008000000 */
[----:B------:R-:W-:-:S06]  /*9ac0*/  @UP1 USHF.R.U32.HI UR4, URZ, UR7, UR21 ;  /* 0x000000073f041299 */ /* 0x000fcc0008011615 */
[----:B------:R-:W-:-:S04]  /*9ad0*/  IADD3 R5, R5, UR4, RZ ;  /* 0x0000000405057c10 */ /* 0x000fc8000fffe0ff */
[----:B------:R-:W-:Y:S01]  /*9ae0*/  IADD3 R4, R5, -c[0x0][0x324], RZ ;  /* 0x8000c90005047a10 */ /* 0x000fe20007ffe0ff */
[----:B------:R-:W-:Y:S05]  /*9af0*/  @!P0 BRA `(.L_x_1018) ;  /* 0x000000f000008947 */ /* 0x000fea0003800000 */
        /* <DEDUP_REMOVED lines=9> */
.L_x_1019:
[----:B------:R-:W-:-:S04]  /*9b90*/  MOV R3, 0x1 ;  /* 0x0000000100037802 */ /* 0x000fc80000000f00 */
[----:B------:R-:W-:-:S13]  /*9ba0*/  ISETP.NE.AND P0, PT, R3, c[0x0][0x32c], PT ;  /* 0x0000cb0003007a0c */ /* 0x000fda0003f05270 */
[----:B------:R-:W-:-:S05]  /*9bb0*/  @P0 IMAD.HI.U32 R3, R5, c[0x0][0x330], RZ ;  /* 0x0000cc0005030a27 */ /* 0x000fca00078e00ff */
[----:B------:R-:W-:-:S05]  /*9bc0*/  @P0 SHF.R.U32.HI R5, RZ, c[0x0][0x334], R3 ;  /* 0x0000cd00ff050a19 */ /* 0x000fca0000011603 */
.L_x_1020:
[----:B------:R-:W-:-:S05]  /*9bd0*/  IMAD R5, R5, c[0x0][0x32c], RZ ;  /* 0x0000cb0005057a24 */ /* 0x000fca00078e02ff */
[----:B------:R-:W-:-:S04]  /*9be0*/  IMNMX R4, R4, R5, !PT ;  /* 0x0000000504047217 */ /* 0x000fc80007800200 */
.L_x_1018:
        /* <DEDUP_REMOVED lines=13> */
[----:B------:R-:W-:Y:S01]  /*9cc0*/  IMAD.SHL.U32 R220, R210, 0x2, RZ ;  /* 0x00000002d2dc7824 */ /* 0x000fe200078e00ff */
[----:B------:R-:W-:Y:S01]  /*9cd0*/  SHF.R.S32.HI R215, RZ, 0x1f, R192 ;  /* 0x0000001fffd77819 */ /* 0x000fe200000114c0 */
[----:B------:R-:W-:Y:S01]  /*9ce0*/  IMAD.SHL.U32 R217, R209, 0x2, RZ ;  /* 0x00000002d1d97824 */ /* 0x000fe200078e00ff */
[----:B------:R-:W-:Y:S01]  /*9cf0*/  SEL R219, RZ, 0x10, P5 ;  /* 0x00000010ffdb7807 */ /* 0x000fe20002800000 */
[----:B------:R-:W-:Y:S01]  /*9d00*/  IMAD.SHL.U32 R214, R192, 0x2, RZ ;  /* 0x00000002c0d67824 */ /* 0x000fe200078e00ff */
[----:B------:R-:W-:-:S02]  /*9d10*/  SEL R216, RZ, 0x10, P4 ;  /* 0x00000010ffd87807 */ /* 0x000fc40002000000 */
[----:B------:R-:W-:Y:S02]  /*9d20*/  SHF.L.U64.HI R221, R210, 0x1, R221 ;  /* 0x00000001d2dd7819 */ /* 0x000fe400000102dd */
[----:B------:R-:W-:Y:S02]  /*9d30*/  SHF.L.U64.HI R218, R209, 0x1, R218 ;  /* 0x00000001d1da7819 */ /* 0x000fe400000102da */
[----:B------:R-:W-:Y:S02]  /*9d40*/  SHF.L.U64.HI R215, R192, 0x1, R215 ;  /* 0x00000001c0d77819 */ /* 0x000fe400000102d7 */
[----:B------:R-:W-:Y:S02]  /*9d50*/  SEL R186, R186, 0xffffffe0, !P0 ;  /* 0xffffffe0baba7807 */ /* 0x000fe40004000000 */
.L_x_1024:
        /* <DEDUP_REMOVED lines=65> */
.L_x_1022:
        /* <DEDUP_REMOVED lines=10> */
[C---:B-1----:R-:W-:Y:S01]  /*a210*/  HMMA.16816.F32 R12, R136.reuse, R16, RZ ;  /* 0x00000010880c723c */ /* 0x042fe200000018ff */
[----:B------:R-:W1:Y:S07]  /*a220*/  LDSM.16.M88.4 R164, [R0+0xc100] ;  /* 0x00c1000000a4783b */ /* 0x000e6e0000000200 */
[C---:B------:R-:W-:Y:S01]  /*a230*/  HMMA.16816.F32 R16, R136.reuse, R18, RZ ;  /* 0x000000128810723c */ /* 0x040fe200000018ff */
[----:B------:R-:W-:Y:S07]  /*a240*/  LDSM.16.M88.4 R168, [R2+0xc100] ;  /* 0x00c1000002a8783b */ /* 0x000fee0000000200 */
[C---:B------:R-:W-:Y:S01]  /*a250*/  HMMA.16816.F32 R20, R136.reuse, R24, RZ ;  /* 0x000000188814723c */ /* 0x040fe200000018ff */
[----:B------:R-:W-:Y:S07]  /*a260*/  LDSM.16.M88.4 R176, [R0+0xe100] ;  /* 0x00e1000000b0783b */ /* 0x000fee0000000200 */
[C---:B------:R-:W-:Y:S01]  /*a270*/  HMMA.16816.F32 R24, R136.reuse, R26, RZ ;  /* 0x0000001a8818723c */ /* 0x040fe200000018ff */
[----:B------:R-:W-:Y:S07]  /*a280*/  LDSM.16.M88.4 R180, [R189+UR4+0x10100] ;  /* 0x01010004bdb4783b */ /* 0x000fee0008000200 */
[C---:B------:R-:W-:Y:S01]  /*a290*/  HMMA.16816.F32 R28, R136.reuse, R32, RZ ;  /* 0x00000020881c723c */ /* 0x040fe200000018ff */
[----:B------:R-:W0:Y:S07]  /*a2a0*/  LDGDEPBAR ;  /* 0x00000000000079af */ /* 0x000e2e0000000000 */
[----:B------:R-:W-:Y:S01]  /*a2b0*/  HMMA.16816.F32 R32, R136, R34, RZ ;  /* 0x000000228820723c */ /* 0x000fe200000018ff */
[----:B------:R-:W2:Y:S07]  /*a2c0*/  LDSM.16.M88.4 R136, [R0+0xc900] ;  /* 0x00c900000088783b */ /* 0x000eae0000000200 */
        /* <DEDUP_REMOVED lines=12> */
[C---:B-1----:R-:W-:Y:S01]  /*a390*/  HMMA.16816.F32 R4, R140.reuse, R164, R4 ;  /* 0x000000a48c04723c */ /* 0x042fe20000001804 */
[----:B------:R-:W1:Y:S07]  /*a3a0*/  LDSM.16.M88.4 R160, [R2+0xd100] ;  /* 0x00d1000002a0783b */ /* 0x000e6e0000000200 */
[C---:B------:R-:W-:Y:S01]  /*a3b0*/  HMMA.16816.F32 R8, R140.reuse, R166, R8 ;  /* 0x000000a68c08723c */ /* 0x040fe20000001808 */
[----:B------:R-:W-:Y:S07]  /*a3c0*/  LDSM.16.M88.4 R164, [R189+UR4+0xf900] ;  /* 0x00f90004bda4783b */ /* 0x000fee0008000200 */
[C---:B--2---:R-:W-:Y:S08]  /*a3d0*/  HMMA.16816.F32 R12, R140.reuse, R136, R12 ;  /* 0x000000888c0c723c */ /* 0x044ff0000000180c */
[C---:B------:R-:W-:Y:S01]  /*a3e0*/  HMMA.16816.F32 R16, R140.reuse, R138, R16 ;  /* 0x0000008a8c10723c */ /* 0x040fe20000001810 */
[----:B------:R-:W2:Y:S07]  /*a3f0*/  LDSM.16.M88.4 R136, [R2+0xd900] ;  /* 0x00d900000288783b */ /* 0x000eae0000000200 */
        /* <DEDUP_REMOVED lines=106> */
[C---:B------:R-:W-:Y:S04]  /*aaa0*/  HMMA.16816.F32 R16, R172.reuse, R138, R16 ;  /* 0x0000008aac10723c */ /* 0x040fe80000001810 */
[----:B------:R-:W-:Y:S02]  /*aab0*/  FMUL.FTZ R165, R4, c[0x0][0x320] ;  /* 0x0000c80004a57a20 */ /* 0x000fe40000410000 */
[----:B------:R-:W-:Y:S02]  /*aac0*/  FMUL.FTZ R145, R5, c[0x0][0x320] ;  /* 0x0000c80005917a20 */ /* 0x000fe40000410000 */
[C---:B---3--:R-:W-:Y:S02]  /*aad0*/  HMMA.16816.F32 R20, R172.reuse, R140, R20 ;  /* 0x0000008cac14723c */ /* 0x048fe40000001814 */
[----:B------:R-:W1:Y:S02]  /*aae0*/  MUFU.TANH R165, R165 ;  /* 0x000000a500a57308 */ /* 0x000e640000002400 */
        /* <DEDUP_REMOVED lines=11> */
[----:B------:R-:W-:Y:S01]  /*aba0*/  FMUL.FTZ R14, R14, c[0x0][0x320] ;  /* 0x0000c8000e0e7a20 */ /* 0x000fe20000410000 */
[----:B-1----:R-:W-:Y:S01]  /*abb0*/  FMNMX.FTZ R0, R165, R133, !PT ;  /* 0x00000085a5007209 */ /* 0x002fe20007810000 */
        /* <DEDUP_REMOVED lines=16> */
[----:B-1----:R-:W1:Y:S01]  /*acc0*/  LDSM.16.M88.4 R8, [R190+0x11900] ;  /* 0x01190000be08783b */ /* 0x002e620000000200 */
[----:B------:R-:W-:Y:S08]  /*acd0*/  DEPBAR.LE SB0, 0x2 ;  /* 0x000080800000791a */ /* 0x000ff00000000000 */
[----:B------:R3:W-:Y:S01]  /*ace0*/  MUFU.TANH R179, R13 ;  /* 0x0000000d00b37308 */ /* 0x0007e20000002400 */
[----:B------:R-:W-:Y:S01]  /*acf0*/  BAR.SYNC.DEFER_BLOCKING 0x0 ;  /* 0x0000000000007b1d */ /* 0x000fe20000010000 */
[----:B--2---:R-:W-:Y:S02]  /*ad00*/  FMNMX.FTZ R0, R145, R0, !PT ;  /* 0x0000000091007209 */ /* 0x004fe40007810000 */
[----:B---3--:R-:W-:Y:S05]  /*ad10*/  FMNMX.FTZ R13, R166, R3, !PT ;  /* 0x00000003a60d7209 */ /* 0x008fea0007810000 */
[----:B------:R-:W-:Y:S01]  /*ad20*/  LDSM.16.MT88.4 R140, [R134+UR4+0x2900] ;  /* 0x00290004868c783b */ /* 0x000fe20008004200 */
[----:B------:R-:W2:Y:S01]  /*ad30*/  MUFU.TANH R164, R164 ;  /* 0x000000a400a47308 */ /* 0x000ea20000002400 */
[C---:B-1----:R-:W-:Y:S09]  /*ad40*/  HMMA.16816.F32 R28, R172.reuse, R8, R28 ;  /* 0x00000008ac1c723c */ /* 0x042ff2000000181c */
[----:B------:R-:W1:Y:S01]  /*ad50*/  MUFU.TANH R167, R167 ;  /* 0x000000a700a77308 */ /* 0x000e620000002400 */
[----:B------:R-:W-:Y:S09]  /*ad60*/  HMMA.16816.F32 R32, R172, R10, R32 ;  /* 0x0000000aac20723c */ /* 0x000ff20000001820 */
[----:B------:R-:W3:Y:S03]  /*ad70*/  MUFU.TANH R181, R181 ;  /* 0x000000b500b57308 */ /* 0x000ee60000002400 */
[----:B--2---:R-:W-:Y:S04]  /*ad80*/  FMNMX.FTZ R13, R164, R13, !PT ;  /* 0x0000000da40d7209 */ /* 0x004fe80007810000 */
[----:B------:R-:W-:Y:S03]  /*ad90*/  FMNMX.FTZ R13, R224, R13, !PT ;  /* 0x0000000de00d7209 */ /* 0x000fe60007810000 */
[----:B------:R-:W2:Y:S01]  /*ada0*/  MUFU.TANH R178, R14 ;  /* 0x0000000e00b27308 */ /* 0x000ea20000002400 */
[----:B------:R-:W-:Y:S01]  /*adb0*/  FMUL.FTZ R28, R28, c[0x0][0x320] ;  /* 0x0000c8001c1c7a20 */ /* 0x000fe20000410000 */
[----:B------:R-:W-:Y:S01]  /*adc0*/  FMNMX.FTZ R13, R182, R13, !PT ;  /* 0x0000000db60d7209 */ /* 0x000fe20007810000 */
[----:B------:R-:W-:Y:S01]  /*add0*/  FMUL.FTZ R29, R29, c[0x0][0x320] ;  /* 0x0000c8001d1d7a20 */ /* 0x000fe20000410000 */
[----:B-1----:R-:W-:Y:S01]  /*ade0*/  FMNMX.FTZ R0, R167, R0, !PT ;  /* 0x00000000a7007209 */ /* 0x002fe20007810000 */
[----:B------:R-:W-:Y:S02]  /*adf0*/  FMUL.FTZ R30, R30, c[0x0][0x320] ;  /* 0x0000c8001e1e7a20 */ /* 0x000fe40000410000 */
[----:B------:R-:W-:Y:S01]  /*ae00*/  FMUL.FTZ R31, R31, c[0x0][0x320] ;  /* 0x0000c8001f1f7a20 */ /* 0x000fe20000410000 */
[----:B------:R-:W-:Y:S01]  /*ae10*/  FMNMX.FTZ R0, R169, R0, !PT ;  /* 0x00000000a9007209 */ /* 0x000fe20007810000 */
[----:B------:R-:W-:Y:S01]  /*ae20*/  FMUL.FTZ R32, R32, c[0x0][0x320] ;  /* 0x0000c80020207a20 */ /* 0x000fe20000410000 */
[----:B------:R-:W1:Y:S01]  /*ae30*/  MUFU.TANH R176, R15 ;  /* 0x0000000f00b07308 */ /* 0x000e620000002400 */
[----:B------:R-:W-:Y:S02]  /*ae40*/  FMUL.FTZ R33, R33, c[0x0][0x320] ;  /* 0x0000c80021217a20 */ /* 0x000fe40000410000 */
[----:B------:R-:W-:Y:S01]  /*ae50*/  FMUL.FTZ R34, R34, c[0x0][0x320] ;  /* 0x0000c80022227a20 */ /* 0x000fe20000410000 */
[----:B---3--:R-:W-:Y:S01]  /*ae60*/  FMNMX.FTZ R0, R181, R0, !PT ;  /* 0x00000000b5007209 */ /* 0x008fe20007810000 */
[----:B------:R-:W-:Y:S03]  /*ae70*/  FMUL.FTZ R35, R35, c[0x0][0x320] ;  /* 0x0000c80023237a20 */ /* 0x000fe60000410000 */
[----:B------:R-:W-:Y:S02]  /*ae80*/  FMNMX.FTZ R0, R179, R0, !PT ;  /* 0x00000000b3007209 */ /* 0x000fe40007810000 */
[----:B------:R-:W3:Y:S01]  /*ae90*/  MUFU.TANH R177, R16 ;  /* 0x0000001000b17308 */ /* 0x000ee20000002400 */
[----:B--2---:R-:W-:Y:S09]  /*aea0*/  FMNMX.FTZ R13, R178, R13, !PT ;  /* 0x0000000db20d7209 */ /* 0x004ff20007810000 */
[----:B------:R-:W2:Y:S01]  /*aeb0*/  MUFU.TANH R163, R17 ;  /* 0x0000001100a37308 */ /* 0x000ea20000002400 */
[----:B-1----:R-:W-:Y:S09]  /*aec0*/  FMNMX.FTZ R13, R176, R13, !PT ;  /* 0x0000000db00d7209 */ /* 0x002ff20007810000 */
[----:B------:R-:W1:Y:S01]  /*aed0*/  MUFU.TANH R180, R18 ;  /* 0x0000001200b47308 */ /* 0x000e620000002400 */
[----:B---3--:R-:W-:Y:S09]  /*aee0*/  FMNMX.FTZ R0, R177, R0, !PT ;  /* 0x00000000b1007209 */ /* 0x008ff20007810000 */
[----:B------:R-:W3:Y:S01]  /*aef0*/  MUFU.TANH R162, R19 ;  /* 0x0000001300a27308 */ /* 0x000ee20000002400 */
[----:B--2---:R-:W-:Y:S02]  /*af00*/  FMNMX.FTZ R0, R163, R0, !PT ;  /* 0x00000000a3007209 */ /* 0x004fe40007810000 */
[----:B------:R-:W-:Y:S07]  /*af10*/  IADD3 R17, R134, UR4, RZ ;  /* 0x0000000486117c10 */ /* 0x000fee000fffe0ff */
        /* <DEDUP_REMOVED lines=40> */
[----:B------:R-:W-:Y:S01]  /*b1a0*/  LDSM.16.MT88.4 R12, [R135+UR4+0x100] ;  /* 0x00010004870c783b */ /* 0x000fe20008004200 */
[----:B-1----:R-:W-:Y:S07]  /*b1b0*/  FMNMX.FTZ R2, R11, R2, !PT ;  /* 0x000000020b027209 */ /* 0x002fee0007810000 */
        /* <DEDUP_REMOVED lines=15> */
[--C-:B------:R-:W-:Y:S02]  /*b2b0*/  FFMA.FTZ R231, R149, c[0x0][0x2d0], -R148.reuse ;  /* 0x0000b40095e77a23 */ /* 0x100fe40000010894 */
        /* <DEDUP_REMOVED lines=30> */
[--C-:B------:R-:W-:Y:S02]  /*b4a0*/  FFMA.FTZ R225, R156, c[0x0][0x2d0], -R145.reuse ;  /* 0x0000b4009ce17a23 */ /* 0x100fe40000010891 */
[----:B------:R-:W-:Y:S01]  /*b4b0*/  LDSM.16.MT88.4 R156, [R164+0x3900] ;  /* 0x00390000a49c783b */ /* 0x000fe20000004200 */
[--C-:B------:R-:W-:Y:S02]  /*b4c0*/  FFMA.FTZ R226, R154, c[0x0][0x2d0], -R145.reuse ;  /* 0x0000b4009ae27a23 */ /* 0x100fe40000010891 */
[----:B------:R-:W-:Y:S01]  /*b4d0*/  MUFU.EX2 R168, R168 ;  /* 0x000000a800a87308 */ /* 0x000fe20000000800 */
[--C-:B------:R-:W-:Y:S02]  /*b4e0*/  FFMA.FTZ R229, R152, c[0x0][0x2d0], -R145.reuse ;  /* 0x0000b40098e57a23 */ /* 0x100fe40000010891 */
[--C-:B------:R-:W-:Y:S02]  /*b4f0*/  FFMA.FTZ R230, R150, c[0x0][0x2d0], -R145.reuse ;  /* 0x0000b40096e67a23 */ /* 0x100fe40000010891 */
[C---:B--2---:R-:W-:Y:S01]  /*b500*/  FMUL.FTZ R6, R3.reuse, R130 ;  /* 0x0000008203067220 */ /* 0x044fe20000410000 */
[----:B------:R-:W-:Y:S01]  /*b510*/  LDSM.16.MT88.4 R152, [R134+UR4+0x3900] ;  /* 0x003900048698783b */ /* 0x000fe20008004200 */
[C---:B------:R-:W-:Y:S02]  /*b520*/  FMUL.FTZ R7, R3.reuse, R131 ;  /* 0x0000008303077220 */ /* 0x040fe40000410000 */
[C---:B------:R-:W-:Y:S01]  /*b530*/  FMUL.FTZ R10, R3.reuse, R126 ;  /* 0x0000007e030a7220 */ /* 0x040fe20000410000 */
[----:B------:R-:W2:Y:S01]  /*b540*/  MUFU.EX2 R167, R167 ;  /* 0x000000a700a77308 */ /* 0x000ea20000000800 */
[C---:B------:R-:W-:Y:S02]  /*b550*/  FMUL.FTZ R11, R3.reuse, R127 ;  /* 0x0000007f030b7220 */ /* 0x040fe40000410000 */
[----:B------:R-:W-:Y:S01]  /*b560*/  FMUL.FTZ R18, R3, R118 ;  /* 0x0000007603127220 */ /* 0x000fe20000410000 */
[----:B-1----:R-:W-:Y:S01]  /*b570*/  F2FP.PACK_AB R130, R169, R170 ;  /* 0x000000aaa982723e */ /* 0x002fe200000000ff */
[C---:B------:R-:W-:Y:S01]  /*b580*/  FMUL.FTZ R19, R3.reuse, R119 ;  /* 0x0000007703137220 */ /* 0x040fe20000410000 */
[----:B------:R-:W-:Y:S01]  /*b590*/  LDSM.16.MT88.4 R124, [R135+UR4+0x2900] ;  /* 0x00290004877c783b */ /* 0x000fe20008004200 */
[C---:B------:R-:W-:Y:S02]  /*b5a0*/  FMUL.FTZ R26, R3.reuse, R110 ;  /* 0x0000006e031a7220 */ /* 0x040fe40000410000 */
[C---:B------:R-:W-:Y:S01]  /*b5b0*/  FMUL.FTZ R27, R3.reuse, R111 ;  /* 0x0000006f031b7220 */ /* 0x040fe20000410000 */
[----:B------:R-:W-:Y:S01]  /*b5c0*/  MUFU.EX2 R166, R166 ;  /* 0x000000a600a67308 */ /* 0x000fe20000000800 */
[C---:B------:R-:W-:Y:S02]  /*b5d0*/  FMUL.FTZ R34, R3.reuse, R102 ;  /* 0x0000006603227220 */ /* 0x040fe40000410000 */
[C---:B------:R-:W-:Y:S01]  /*b5e0*/  FMUL.FTZ R35, R3.reuse, R103 ;  /* 0x0000006703237220 */ /* 0x040fe20000410000 */
[----:B------:R-:W-:Y:S01]  /*b5f0*/  LDSM.16.MT88.4 R108, [R164+0x2100] ;  /* 0x00210000a46c783b */ /* 0x000fe20000004200 */
[--C-:B------:R-:W-:Y:S02]  /*b600*/  FFMA.FTZ R233, R146, c[0x0][0x2d0], -R145.reuse ;  /* 0x0000b40092e97a23 */ /* 0x100fe40000010891 */
[C---:B------:R-:W-:Y:S02]  /*b610*/  FMUL.FTZ R36, R132.reuse, R36 ;  /* 0x0000002484247220 */ /* 0x040fe40000410000 */
[C---:B------:R-:W-:Y:S01]  /*b620*/  FMUL.FTZ R37, R132.reuse, R37 ;  /* 0x0000002584257220 */ /* 0x040fe20000410000 */
[----:B------:R-:W1:Y:S01]  /*b630*/  MUFU.EX2 R165, R165 ;  /* 0x000000a500a57308 */ /* 0x000e620000000800 */
[C---:B------:R-:W-:Y:S01]  /*b640*/  FMUL.FTZ R38, R3.reuse, R38 ;  /* 0x0000002603267220 */ /* 0x040fe20000410000 */
[----:B------:R-:W-:Y:S01]  /*b650*/  LDSM.16.MT88.4 R100, [R134+UR4+0x2100] ;  /* 0x002100048664783b */ /* 0x000fe20008004200 */
[----:B------:R-:W-:Y:S01]  /*b660*/  FMUL.FTZ R39, R3, R39 ;  /* 0x0000002703277220 */ /* 0x000fe20000410000 */
        /* <DEDUP_REMOVED lines=18> */
[C---:B------:R-:W-:Y:S01]  /*b790*/  HMMA.16816.F32 R4, R128.reuse, R12, R4 ;  /* 0x0000000c8004723c */ /* 0x040fe20000001804 */
        /* <DEDUP_REMOVED lines=61> */
[C---:B---3--:R-:W-:Y:S03]  /*bb70*/  HMMA.16816.F32 R44, R128.reuse, R104, R44 ;  /* 0x00000068802c723c */ /* 0x048fe6000000182c */
[----:B------:R-:W-:Y:S02]  /*bb80*/  FMUL.FTZ R85, R132, R85 ;  /* 0x0000005584557220 */ /* 0x000fe40000410000 */
[C---:B------:R-:W-:Y:S02]  /*bb90*/  FMUL.FTZ R86, R3.reuse, R86 ;  /* 0x0000005603567220 */ /* 0x040fe40000410000 */
[----:B------:R-:W-:Y:S01]  /*bba0*/  FMUL.FTZ R87, R3, R87 ;  /* 0x0000005703577220 */ /* 0x000fe20000410000 */
[C---:B------:R-:W-:Y:S01]  /*bbb0*/  HMMA.16816.F32 R48, R128.reuse, R106, R48 ;  /* 0x0000006a8030723c */ /* 0x040fe20000001830 */
[----:B------:R-:W1:Y:S03]  /*bbc0*/  LDSM.16.MT88.4 R104, [R135+UR4+0x4100] ;  /* 0x004100048768783b */ /* 0x000e660008004200 */
[--C-:B------:R-:W-:Y:S02]  /*bbd0*/  FFMA.FTZ R173, R181, c[0x0][0x2d0], -R148.reuse ;  /* 0x0000b400b5ad7a23 */ /* 0x100fe40000010894 */
[--C-:B------:R-:W-:Y:S02]  /*bbe0*/  FFMA.FTZ R181, R161, c[0x0][0x2d0], -R148.reuse ;  /* 0x0000b400a1b57a23 */ /* 0x100fe40000010894 */
[C---:B------:R-:W-:Y:S02]  /*bbf0*/  HMMA.16816.F32 R52, R128.reuse, R100, R52 ;  /* 0x000000648034723c */ /* 0x040fe40000001834 */
[----:B------:R-:W-:Y:S02]  /*bc00*/  MUFU.EX2 R173, R173 ;  /* 0x000000ad00ad7308 */ /* 0x000fe40000000800 */
[--C-:B------:R-:W-:Y:S02]  /*bc10*/  FFMA.FTZ R174, R179, c[0x0][0x2d0], -R148.reuse ;  /* 0x0000b400b3ae7a23 */ /* 0x100fe40000010894 */
[--C-:B------:R-:W-:Y:S02]  /*bc20*/  FFMA.FTZ R175, R178, c[0x0][0x2d0], -R145.reuse ;  /* 0x0000b400b2af7a23 */ /* 0x100fe40000010891 */
[C---:B------:R-:W-:Y:S01]  /*bc30*/  HMMA.16816.F32 R56, R128.reuse, R102, R56 ;  /* 0x000000668038723c */ /* 0x040fe20000001838 */
[----:B------:R-:W2:Y:S03]  /*bc40*/  LDSM.16.MT88.4 R100, [R133+0x4100] ;  /* 0x004100008564783b */ /* 0x000ea60000004200 */
[--C-:B------:R-:W-:Y:S01]  /*bc50*/  FFMA.FTZ R178, R163, c[0x0][0x2d0], -R148.reuse ;  /* 0x0000b400a3b27a23 */ /* 0x100fe20000010894 */
[----:B------:R-:W3:Y:S01]  /*bc60*/  MUFU.EX2 R174, R174 ;  /* 0x000000ae00ae7308 */ /* 0x000ee20000000800 */
[--C-:B------:R-:W-:Y:S02]  /*bc70*/  FFMA.FTZ R176, R176, c[0x0][0x2d0], -R145.reuse ;  /* 0x0000b400b0b07a23 */ /* 0x100fe40000010891 */
[C---:B------:R-:W-:Y:S04]  /*bc80*/  HMMA.16816.F32 R60, R128.reuse, R108, R60 ;  /* 0x0000006c803c723c */ /* 0x040fe8000000183c */
[--C-:B------:R-:W-:Y:S02]  /*bc90*/  FFMA.FTZ R177, R177, c[0x0][0x2d0], -R148.reuse ;  /* 0x0000b400b1b17a23 */ /* 0x100fe40000010894 */
[----:B------:R-:W-:Y:S01]  /*bca0*/  FFMA.FTZ R148, R147, c[0x0][0x2d0], -R148 ;  /* 0x0000b40093947a23 */ /* 0x000fe20000010894 */
[----:B------:R-:W-:Y:S01]  /*bcb0*/  MUFU.EX2 R175, R175 ;  /* 0x000000af00af7308 */ /* 0x000fe20000000800 */
[C---:B------:R-:W-:Y:S01]  /*bcc0*/  HMMA.16816.F32 R64, R128.reuse, R110, R64 ;  /* 0x0000006e8040723c */ /* 0x040fe20000001840 */
[----:B------:R-:W4:Y:S03]  /*bcd0*/  LDSM.16.MT88.4 R108, [R134+UR4+0x4100] ;  /* 0x00410004866c783b */ /* 0x000f260008004200 */
[--C-:B------:R-:W-:Y:S02]  /*bce0*/  FFMA.FTZ R179, R180, c[0x0][0x2d0], -R145.reuse ;  /* 0x0000b400b4b37a23 */ /* 0x100fe40000010891 */
[--C-:B------:R-:W-:Y:S02]  /*bcf0*/  FFMA.FTZ R180, R162, c[0x0][0x2d0], -R145.reuse ;  /* 0x0000b400a2b47a23 */ /* 0x100fe40000010891 */
[----:B------:R-:W-:Y:S01]  /*bd00*/  FFMA.FTZ R145, R144, c[0x0][0x2d0], -R145 ;  /* 0x0000b40090917a23 */ /* 0x000fe20000010891 */
[C---:B-1----:R-:W-:Y:S01]  /*bd10*/  HMMA.16816.F32 R68, R128.reuse, R104, R68 ;  /* 0x000000688044723c */ /* 0x042fe20000001844 */
[----:B------:R-:W-:Y:S01]  /*bd20*/  LDSM.16.MT88.4 R160, [R135+UR4+0x5900] ;  /* 0x0059000487a0783b */ /* 0x000fe20008004200 */
[----:B------:R1:W-:Y:S01]  /*bd30*/  MUFU.EX2 R232, R148 ;  /* 0x0000009400e87308 */ /* 0x0003e20000000800 */
[C---:B------:R-:W-:Y:S02]  /*bd40*/  FMUL.FTZ R88, R132.reuse, R88 ;  /* 0x0000005884587220 */ /* 0x040fe40000410000 */
[C---:B------:R-:W-:Y:S02]  /*bd50*/  FMUL.FTZ R89, R132.reuse, R89 ;  /* 0x0000005984597220 */ /* 0x040fe40000410000 */
[C---:B------:R-:W-:Y:S01]  /*bd60*/  FMUL.FTZ R90, R3.reuse, R90 ;  /* 0x0000005a035a7220 */ /* 0x040fe20000410000 */
[C---:B------:R-:W-:Y:S01]  /*bd70*/  HMMA.16816.F32 R72, R128.reuse, R106, R72 ;  /* 0x0000006a8048723c */ /* 0x040fe20000001848 */
[----:B------:R-:W5:Y:S03]  /*bd80*/  LDSM.16.MT88.4 R104, [R164+0x4100] ;  /* 0x00410000a468783b */ /* 0x000f660000004200 */
[C---:B------:R-:W-:Y:S01]  /*bd90*/  FMUL.FTZ R76, R132.reuse, R76 ;  /* 0x0000004c844c7220 */ /* 0x040fe20000410000 */
[----:B------:R-:W4:Y:S01]  /*bda0*/  MUFU.EX2 R176, R176 ;  /* 0x000000b000b07308 */ /* 0x000f220000000800 */
[C---:B------:R-:W-:Y:S02]  /*bdb0*/  FMUL.FTZ R77, R132.reuse, R77 ;  /* 0x0000004d844d7220 */ /* 0x040fe40000410000 */
[C---:B------:R-:W-:Y:S04]  /*bdc0*/  FMUL.FTZ R78, R3.reuse, R78 ;  /* 0x0000004e034e7220 */ /* 0x040fe80000410000 */
[C---:B------:R-:W-:Y:S02]  /*bdd0*/  FMUL.FTZ R79, R3.reuse, R79 ;  /* 0x0000004f034f7220 */ /* 0x040fe40000410000 */
[C---:B------:R-:W-:Y:S01]  /*bde0*/  FMUL.FTZ R91, R3.reuse, R91 ;  /* 0x0000005b035b7220 */ /* 0x040fe20000410000 */
[----:B------:R5:W-:Y:S01]  /*bdf0*/  MUFU.EX2 R234, R145 ;  /* 0x0000009100ea7308 */ /* 0x000be20000000800 */
[C---:B------:R-:W-:Y:S01]  /*be00*/  FMUL.FTZ R92, R132.reuse, R92 ;  /* 0x0000005c845c7220 */ /* 0x040fe20000410000 */
[----:B-1----:R-:W-:Y:S02]  /*be10*/  LDSM.16.MT88.4 R148, [R133+0x3900] ;  /* 0x003900008594783b */ /* 0x002fe40000004200 */
[C---:B--2---:R-:W-:Y:S03]  /*be20*/  HMMA.16816.F32 R76, R128.reuse, R100, R76 ;  /* 0x00000064804c723c */ /* 0x044fe6000000184c */
[C---:B------:R-:W-:Y:S02]  /*be30*/  FMUL.FTZ R80, R132.reuse, R80 ;  /* 0x0000005084507220 */ /* 0x040fe40000410000 */
[----:B------:R-:W-:Y:S01]  /*be40*/  FMUL.FTZ R81, R132, R81 ;  /* 0x0000005184517220 */ /* 0x000fe20000410000 */
[----:B------:R-:W-:Y:S01]  /*be50*/  MUFU.EX2 R177, R177 ;  /* 0x000000b100b17308 */ /* 0x000fe20000000800 */
[C---:B------:R-:W-:Y:S01]  /*be60*/  FMUL.FTZ R82, R3.reuse, R82 ;  /* 0x0000005203527220 */ /* 0x040fe20000410000 */
[----:B---3--:R-:W-:Y:S01]  /*be70*/  F2FP.PACK_AB R100, R174, R173 ;  /* 0x000000adae64723e */ /* 0x008fe200000000ff */
[C---:B------:R-:W-:Y:S03]  /*be80*/  FMUL.FTZ R83, R3.reuse, R83 ;  /* 0x0000005303537220 */ /* 0x040fe60000410000 */
[----:B------:R-:W-:Y:S01]  /*be90*/  FMUL.FTZ R93, R132, R93 ;  /* 0x0000005d845d7220 */ /* 0x000fe20000410000 */
[----:B----4-:R-:W-:Y:S01]  /*bea0*/  F2FP.PACK_AB R101, R176, R175 ;  /* 0x000000afb065723e */ /* 0x010fe200000000ff */
[C---:B------:R-:W-:Y:S02]  /*beb0*/  FMUL.FTZ R94, R3.reuse, R94 ;  /* 0x0000005e035e7220 */ /* 0x040fe40000410000 */
[C---:B------:R-:W-:Y:S01]  /*bec0*/  HMMA.16816.F32 R80, R128.reuse, R102, R80 ;  /* 0x000000668050723c */ /* 0x040fe20000001850 */
[----:B------:R-:W1:Y:S02]  /*bed0*/  MUFU.EX2 R178, R178 ;  /* 0x000000b200b27308 */ /* 0x000e640000000800 */
[C---:B------:R-:W-:Y:S01]  /*bee0*/  FMUL.FTZ R95, R3.reuse, R95 ;  /* 0x0000005f035f7220 */ /* 0x040fe20000410000 */
[----:B-----5:R-:W-:Y:S01]  /*bef0*/  LDSM.16.MT88.4 R144, [R135+UR4+0x3900] ;  /* 0x003900048790783b */ /* 0x020fe20008004200 */
[C---:B------:R-:W-:Y:S02]  /*bf00*/  FMUL.FTZ R96, R132.reuse, R96 ;  /* 0x0000006084607220 */ /* 0x040fe40000410000 */
[C---:B------:R-:W-:Y:S01]  /*bf10*/  FMUL.FTZ R97, R132.reuse, R97 ;  /* 0x0000006184617220 */ /* 0x040fe20000410000 */
[C---:B------:R-:W-:Y:S03]  /*bf20*/  HMMA.16816.F32 R84, R128.reuse, R108, R84 ;  /* 0x0000006c8054723c */ /* 0x040fe60000001854 */
[----:B------:R-:W-:Y:S01]  /*bf30*/  MUFU.EX2 R179, R179 ;  /* 0x000000b300b37308 */ /* 0x000fe20000000800 */
[C---:B------:R-:W-:Y:S02]  /*bf40*/  FMUL.FTZ R98, R3.reuse, R98 ;  /* 0x0000006203627220 */ /* 0x040fe40000410000 */
[C---:B------:R-:W-:Y:S02]  /*bf50*/  FMUL.FTZ R99, R3.reuse, R99 ;  /* 0x0000006303637220 */ /* 0x040fe40000410000 */
[C---:B------:R-:W-:Y:S01]  /*bf60*/  HMMA.16816.F32 R88, R128.reuse, R110, R88 ;  /* 0x0000006e8058723c */ /* 0x040fe20000001858 */
[----:B------:R-:W2:Y:S03]  /*bf70*/  LDSM.16.MT88.4 R108, [R133+0x900] ;  /* 0x00090000856c783b */ /* 0x000ea60000004200 */
[----:B------:R-:W-:Y:S01]  /*bf80*/  FFMA.FTZ R172, R132, R207, R172 ;  /* 0x000000cf84ac7223 */ /* 0x000fe200000100ac */
[----:B------:R-:W3:Y:S01]  /*bf90*/  MUFU.EX2 R180, R180 ;  /* 0x000000b400b47308 */ /* 0x000ee20000000800 */
[----:B------:R-:W-:Y:S01]  /*bfa0*/  FFMA.FTZ R168, R3, R208, R168 ;  /* 0x000000d003a87223 */ /* 0x000fe200000100a8 */
[----:B------:R-:W-:Y:S01]  /*bfb0*/  IADD3 R3, R213, -0x2, RZ ;  /* 0xfffffffed5037810 */ /* 0x000fe20007ffe0ff */
[C---:B------:R-:W-:Y:S03]  /*bfc0*/  HMMA.16816.F32 R92, R128.reuse, R104, R92 ;  /* 0x00000068805c723c */ /* 0x040fe6000000185c */
[----:B------:R-:W-:Y:S01]  /*bfd0*/  ISETP.GE.AND P0, PT, R3, R194, PT ;  /* 0x000000c20300720c */ /* 0x000fe20003f06270 */
[----:B------:R-:W-:Y:S01]  /*bfe0*/  FADD.FTZ R171, R171, R172 ;  /* 0x000000acabab7221 */ /* 0x000fe20000010000 */
[----:B-1----:R-:W-:Y:S01]  /*bff0*/  F2FP.PACK_AB R102, R178, R177 ;  /* 0x000000b1b266723e */ /* 0x002fe200000000ff */
[----:B------:R-:W-:Y:S01]  /*c000*/  FADD.FTZ R167, R167, R168 ;  /* 0x000000a8a7a77221 */ /* 0x000fe20000010000 */
[----:B------:R-:W1:Y:S01]  /*c010*/  MUFU.EX2 R181, R181 ;  /* 0x000000b500b57308 */ /* 0x000e620000000800 */
[----:B------:R-:W-:Y:S01]  /*c020*/  HMMA.16816.F32 R96, R128, R106, R96 ;  /* 0x0000006a8060723c */ /* 0x000fe20000001860 */
[----:B------:R-:W4:Y:S03]  /*c030*/  LDSM.16.MT88.4 R104, [R164+0x2900] ;  /* 0x00290000a468783b */ /* 0x000f260000004200 */
[----:B---3--:R-:W-:Y:S07]  /*c040*/  F2FP.PACK_AB R103, R180, R179 ;  /* 0x000000b3b467723e */ /* 0x008fee00000000ff */
[C---:B------:R-:W-:Y:S08]  /*c050*/  HMMA.16816.F32 R4, R100.reuse, R112, R4 ;  /* 0x000000706404723c */ /* 0x040ff00000001804 */
[C---:B------:R-:W-:Y:S01]  /*c060*/  HMMA.16816.F32 R8, R100.reuse, R114, R8 ;  /* 0x000000726408723c */ /* 0x040fe20000001808 */
[----:B------:R-:W-:Y:S07]  /*c070*/  LDSM.16.MT88.4 R112, [R133+0x4900] ;  /* 0x004900008570783b */ /* 0x000fee0000004200 */
[C---:B--2---:R-:W-:Y:S08]  /*c080*/  HMMA.16816.F32 R12, R100.reuse, R108, R12 ;  /* 0x0000006c640c723c */ /* 0x044ff0000000180c */
[C---:B------:R-:W-:Y:S01]  /*c090*/  HMMA.16816.F32 R16, R100.reuse, R110, R16 ;  /* 0x0000006e6410723c */ /* 0x040fe20000001810 */
[----:B------:R-:W2:Y:S07]  /*c0a0*/  LDSM.16.MT88.4 R108, [R135+UR4+0x4900] ;  /* 0x00490004876c783b */ /* 0x000eae0008004200 */
        /* <DEDUP_REMOVED lines=15> */
[----:B------:R-:W-:Y:S04]  /*c1a0*/  F2FP.PACK_AB R139, R234, R233 ;  /* 0x000000e9ea8b723e */ /* 0x000fe800000000ff */
[C---:B------:R-:W-:Y:S01]  /*c1b0*/  HMMA.16816.F32 R56, R100.reuse, R142, R56 ;  /* 0x0000008e6438723c */ /* 0x040fe20000001838 */
[----:B------:R-:W-:Y:S07]  /*c1c0*/  LDSM.16.MT88.4 R140, [R164+0x1900] ;  /* 0x00190000a48c783b */ /* 0x000fee0000004200 */
[C---:B----4-:R-:W-:Y:S08]  /*c1d0*/  HMMA.16816.F32 R60, R100.reuse, R104, R60 ;  /* 0x00000068643c723c */ /* 0x050ff0000000183c */
[C---:B------:R-:W-:Y:S01]  /*c1e0*/  HMMA.16816.F32 R64, R100.reuse, R106, R64 ;  /* 0x0000006a6440723c */ /* 0x040fe20000001840 */
[----:B------:R-:W3:Y:S07]  /*c1f0*/  LDSM.16.MT88.4 R104, [R134+UR4+0x4900] ;  /* 0x004900048668783b */ /* 0x000eee0008004200 */
[C---:B--2---:R-:W-:Y:S08]  /*c200*/  HMMA.16816.F32 R68, R100.reuse, R108, R68 ;  /* 0x0000006c6444723c */ /* 0x044ff00000001844 */
[C---:B------:R-:W-:Y:S01]  /*c210*/  HMMA.16816.F32 R72, R100.reuse, R110, R72 ;  /* 0x0000006e6448723c */ /* 0x040fe20000001848 */
[----:B------:R-:W2:Y:S07]  /*c220*/  LDSM.16.MT88.4 R108, [R135+UR4+0x1100] ;  /* 0x00110004876c783b */ /* 0x000eae0008004200 */
[C---:B------:R-:W-:Y:S08]  /*c230*/  HMMA.16816.F32 R76, R100.reuse, R112, R76 ;  /* 0x00000070644c723c */ /* 0x040ff0000000184c */
[C---:B------:R-:W-:Y:S01]  /*c240*/  HMMA.16816.F32 R80, R100.reuse, R114, R80 ;  /* 0x000000726450723c */ /* 0x040fe20000001850 */
[----:B------:R-:W4:Y:S07]  /*c250*/  LDSM.16.MT88.4 R112, [R134+UR4+0x1100] ;  /* 0x001100048670783b */ /* 0x000f2e0008004200 */
[C---:B---3--:R-:W-:Y:S08]  /*c260*/  HMMA.16816.F32 R84, R100.reuse, R104, R84 ;  /* 0x000000686454723c */ /* 0x048ff00000001854 */
[C---:B------:R-:W-:Y:S01]  /*c270*/  HMMA.16816.F32 R88, R100.reuse, R106, R88 ;  /* 0x0000006a6458723c */ /* 0x040fe20000001858 */
[----:B------:R-:W3:Y:S07]  /*c280*/  LDSM.16.MT88.4 R104, [R135+UR4+0x3100] ;  /* 0x003100048768783b */ /* 0x000eee0008004200 */
[C---:B------:R-:W-:Y:S08]  /*c290*/  HMMA.16816.F32 R92, R100.reuse, R116, R92 ;  /* 0x00000074645c723c */ /* 0x040ff0000000185c */
[----:B------:R-:W-:Y:S01]  /*c2a0*/  HMMA.16816.F32 R96, R100, R118, R96 ;  /* 0x000000766460723c */ /* 0x000fe20000001860 */
[----:B------:R-:W5:Y:S06]  /*c2b0*/  LDSM.16.MT88.4 R116, [R133+0x3100] ;  /* 0x003100008574783b */ /* 0x000f6c0000004200 */
[----:B-1----:R-:W-:Y:S02]  /*c2c0*/  F2FP.PACK_AB R100, R182, R181 ;  /* 0x000000b5b664723e */ /* 0x002fe400000000ff */
[----:B------:R-:W-:Y:S03]  /*c2d0*/  F2FP.PACK_AB R101, R190, R183 ;  /* 0x000000b7be65723e */ /* 0x000fe600000000ff */
[----:B------:R-:W-:Y:S02]  /*c2e0*/  F2FP.PACK_AB R102, R224, R223 ;  /* 0x000000dfe066723e */ /* 0x000fe400000000ff */
[----:B------:R-:W-:Y:S07]  /*c2f0*/  F2FP.PACK_AB R103, R226, R225 ;  /* 0x000000e1e267723e */ /* 0x000fee00000000ff */
[C---:B--2---:R-:W-:Y:S08]  /*c300*/  HMMA.16816.F32 R4, R100.reuse, R108, R4 ;  /* 0x0000006c6404723c */ /* 0x044ff00000001804 */
[C---:B------:R-:W-:Y:S01]  /*c310*/  HMMA.16816.F32 R8, R100.reuse, R110, R8 ;  /* 0x0000006e6408723c */ /* 0x040fe20000001808 */
[----:B------:R-:W1:Y:S07]  /*c320*/  LDSM.16.MT88.4 R108, [R134+UR4+0x3100] ;  /* 0x00310004866c783b */ /* 0x000e6e0008004200 */
[C---:B------:R-:W-:Y:S08]  /*c330*/  HMMA.16816.F32 R12, R100.reuse, R120, R12 ;  /* 0x00000078640c723c */ /* 0x040ff0000000180c */
[C---:B------:R-:W-:Y:S08]  /*c340*/  HMMA.16816.F32 R16, R100.reuse, R122, R16 ;  /* 0x0000007a6410723c */ /* 0x040ff00000001810 */
[C---:B----4-:R-:W-:Y:S08]  /*c350*/  HMMA.16816.F32 R20, R100.reuse, R112, R20 ;  /* 0x000000706414723c */ /* 0x050ff00000001814 */
        /* <DEDUP_REMOVED lines=8> */
[C---:B-----5:R-:W-:Y:S08]  /*c3e0*/  HMMA.16816.F32 R44, R100.reuse, R116, R44 ;  /* 0x00000074642c723c */ /* 0x060ff0000000182c */
        /* <DEDUP_REMOVED lines=19> */
[C---:B------:R-:W-:Y:S01]  /*c520*/  HMMA.16816.F32 R124, R136.reuse, R126, R8 ;  /* 0x0000007e887c723c */ /* 0x040fe20000001808 */
[----:B------:R-:W1:Y:S07]  /*c530*/  LDSM.16.MT88.4 R8, [R133+0x5900] ;  /* 0x005900008508783b */ /* 0x000e6e0000004200 */
[C---:B---3--:R-:W-:Y:S01]  /*c540*/  HMMA.16816.F32 R120, R136.reuse, R116, R12 ;  /* 0x000000748878723c */ /* 0x048fe2000000180c */
[----:B------:R-:W2:Y:S07]  /*c550*/  LDSM.16.MT88.4 R12, [R134+UR4+0x5900] ;  /* 0x00590004860c783b */ /* 0x000eae0008004200 */
[C---:B------:R-:W-:Y:S01]  /*c560*/  HMMA.16816.F32 R116, R136.reuse, R118, R16 ;  /* 0x000000768874723c */ /* 0x040fe20000001810 */
[----:B------:R-:W3:Y:S07]  /*c570*/  LDSM.16.MT88.4 R16, [R164+0x5900] ;  /* 0x00590000a410783b */ /* 0x000eee0000004200 */
[C---:B------:R-:W-:Y:S07]  /*c580*/  HMMA.16816.F32 R112, R136.reuse, R104, R20 ;  /* 0x000000688870723c */ /* 0x040fee0000001814 */
[----:B------:R-:W-:Y:S01]  /*c590*/  FADD.FTZ R20, R166, R167 ;  /* 0x000000a7a6147221 */ /* 0x000fe20000010000 */
[C---:B------:R-:W-:Y:S04]  /*c5a0*/  HMMA.16816.F32 R108, R136.reuse, R106, R24 ;  /* 0x0000006a886c723c */ /* 0x040fe80000001818 */
[----:B------:R-:W-:Y:S04]  /*c5b0*/  FADD.FTZ R20, R165, R20 ;  /* 0x00000014a5147221 */ /* 0x000fe80000010000 */
        /* <DEDUP_REMOVED lines=24> */
[C---:B-1----:R-:W-:Y:S07]  /*c740*/  HMMA.16816.F32 R76, R136.reuse, R8, R76 ;  /* 0x00000008884c723c */ /* 0x042fee000000184c */
[----:B------:R-:W-:Y:S01]  /*c750*/  FADD.FTZ R8, R170, R171 ;  /* 0x000000abaa087221 */ /* 0x000fe20000010000 */
[C---:B------:R-:W-:Y:S04]  /*c760*/  HMMA.16816.F32 R80, R136.reuse, R10, R80 ;  /* 0x0000000a8850723c */ /* 0x040fe80000001850 */
[----:B------:R-:W-:Y:S04]  /*c770*/  FADD.FTZ R8, R169, R8 ;  /* 0x00000008a9087221 */ /* 0x000fe80000010000 */
[C---:B--2---:R-:W-:Y:S04]  /*c780*/  HMMA.16816.F32 R84, R136.reuse, R12, R84 ;  /* 0x0000000c8854723c */ /* 0x044fe80000001854 */
[----:B------:R-:W-:Y:S04]  /*c790*/  FADD.FTZ R173, R173, R8 ;  /* 0x00000008adad7221 */ /* 0x000fe80000010000 */
[C---:B------:R-:W-:Y:S04]  /*c7a0*/  HMMA.16816.F32 R88, R136.reuse, R14, R88 ;  /* 0x0000000e8858723c */ /* 0x040fe80000001858 */
[----:B------:R-:W-:Y:S04]  /*c7b0*/  FADD.FTZ R174, R174, R173 ;  /* 0x000000adaeae7221 */ /* 0x000fe80000010000 */
[----:B------:R-:W-:Y:S01]  /*c7c0*/  FADD.FTZ R177, R177, R174 ;  /* 0x000000aeb1b17221 */ /* 0x000fe20000010000 */
[C---:B---3--:R-:W-:Y:S03]  /*c7d0*/  HMMA.16816.F32 R92, R136.reuse, R16, R92 ;  /* 0x00000010885c723c */ /* 0x048fe6000000185c */
        /* <DEDUP_REMOVED lines=10> */
[----:B------:R-:W-:-:S05]  /*c880*/  @!P0 BRA `(.L_x_1023) ;  /* 0x000003f000008947 */ /* 0x000fca0003800000 */
        /* <DEDUP_REMOVED lines=63> */
.L_x_1023:
        /* <DEDUP_REMOVED lines=9> */
.L_x_1021:
[----:B------:R-:W-:-:S13]  /*cd10*/  ISETP.GE.AND P0, PT, R213, R194, PT ;  /* 0x000000c2d500720c */ /* 0x000fda0003f06270 */
[----:B------:R-:W-:Y:S05]  /*cd20*/  @!P0 BRA `(.L_x_1025) ;  /* 0x000039e000008947 */ /* 0x000fea0003800000 */
[----:B------:R-:W-:Y:S01]  /*cd30*/  SHF.R.S32.HI R193, RZ, 0x1f, R210 ;  /* 0x0000001fffc17819 */ /* 0x000fe200000114d2 */
[----:B------:R-:W-:Y:S01]  /*cd40*/  IMAD.MOV.U32 R3, RZ, RZ, R0 ;  /* 0x000000ffff037224 */ /* 0x000fe200078e0000 */
[----:B------:R-:W-:Y:S01]  /*cd50*/  SHF.R.S32.HI R0, RZ, 0x1f, R209 ;  /* 0x0000001fff007819 */ /* 0x000fe200000114d1 */
[----:B------:R-:W-:Y:S01]  /*cd60*/  IMAD.MOV.U32 R190, RZ, RZ, 0x40 ;  /* 0x00000040ffbe7424 */ /* 0x000fe200078e00ff */
[----:B------:R-:W-:Y:S01]  /*cd70*/  LOP3.LUT P0, RZ, R212, 0x4, RZ, 0xc0, !PT ;  /* 0x00000004d4ff7812 */ /* 0x000fe2000780c0ff */
[C---:B------:R-:W-:Y:S01]  /*cd80*/  IMAD.SHL.U32 R211, R210.reuse, 0x2, RZ ;  /* 0x00000002d2d37824 */ /* 0x040fe200078e00ff */
[----:B------:R-:W-:Y:S01]  /*cd90*/  SHF.R.S32.HI R5, RZ, 0x1f, R192 ;  /* 0x0000001fff057819 */ /* 0x000fe200000114c0 */
[C---:B------:R-:W-:Y:S01]  /*cda0*/  IMAD.SHL.U32 R212, R209.reuse, 0x2, RZ ;  /* 0x00000002d1d47824 */ /* 0x040fe200078e00ff */
[----:B------:R-:W-:Y:S01]  /*cdb0*/  SHF.L.U64.HI R193, R210, 0x1, R193 ;  /* 0x00000001d2c17819 */ /* 0x000fe200000102c1 */
[----:B------:R-:W-:Y:S01]  /*cdc0*/  IMAD.MOV.U32 R132, RZ, RZ, R2 ;  /* 0x000000ffff847224 */ /* 0x000fe200078e0002 */
[----:B------:R-:W-:Y:S01]  /*cdd0*/  SHF.L.U64.HI R210, R209, 0x1, R0 ;  /* 0x00000001d1d27819 */ /* 0x000fe20000010200 */
[C---:B------:R-:W-:Y:S01]  /*cde0*/  IMAD.SHL.U32 R214, R192.reuse, 0x2, RZ ;  /* 0x00000002c0d67824 */ /* 0x040fe200078e00ff */
[----:B------:R-:W-:-:S02]  /*cdf0*/  SHF.L.U64.HI R209, R192, 0x1, R5 ;  /* 0x00000001c0d17819 */ /* 0x000fc40000010205 */
[----:B------:R-:W-:Y:S02]  /*ce00*/  SEL R190, R190, 0xffffffc0, !P0 ;  /* 0xffffffc0bebe7807 */ /* 0x000fe40004000000 */
.L_x_1036:
        /* <DEDUP_REMOVED lines=23> */
[----:B------:R-:W-:Y:S02]  /*cf80*/  IMAD R2, R199, c[0x0][0x21c], R2 ;  /* 0x00008700c7027a24 */ /* 0x000fe400078e0202 */
[----:B------:R-:W-:Y:S02]  /*cf90*/  IMAD.IADD R9, R9, 0x1, R5 ;  /* 0x0000000109097824 */ /* 0x000fe400078e0205 */
[----:B------:R-:W-:Y:S02]  /*cfa0*/  IMAD.U32 R5, RZ, RZ, UR20 ;  /* 0x00000014ff057e24 */ /* 0x000fe4000f8e00ff */
[----:B------:R-:W-:Y:S05]  /*cfb0*/  IMAD.WIDE.U32 R8, R199, c[0x0][0x218], R8 ;  /* 0x00008600c7087a25 */ /* 0x000fea00078e0008 */
[----:B------:R-:W-:Y:S04]  /*cfc0*/  IADD3 R0, P0, R8, UR16, RZ ;  /* 0x0000001008007c10 */ /* 0x000fe8000ff1e0ff */
[----:B------:R-:W-:Y:S02]  /*cfd0*/  IADD3.X R9, R9, UR9, R2, P0, !PT ;  /* 0x0000000909097c10 */ /* 0x000fe400087fe402 */
[C---:B------:R-:W-:Y:S04]  /*cfe0*/  LEA R4, P0, R0.reuse, c[0x0][0x1f8], 0x1 ;  /* 0x00007e0000047a11 */ /* 0x040fe800078008ff */
[----:B------:R-:W-:Y:S01]  /*cff0*/  LEA.HI.X R6, R0, c[0x0][0x1fc], R9, 0x1, P0 ;  /* 0x00007f0000067a11 */ /* 0x000fe200000f0c09 */
[----:B------:R-:W5:Y:S04]  /*d000*/  SHFL.IDX PT, R11, R4, RZ, 0x181f ;  /* 0x00181fff040b7589 */ /* 0x000f6800000e0000 */
[----:B------:R-:W2:Y:S04]  /*d010*/  SHFL.IDX PT, R2, R6, RZ, 0x181f ;  /* 0x00181fff06027589 */ /* 0x000ea800000e0000 */
[----:B------:R-:W4:Y:S04]  /*d020*/  SHFL.IDX PT, R7, R4, 0x1, 0x181f ;  /* 0x00381f0004077f89 */ /* 0x000f2800000e0000 */
[----:B------:R-:W3:Y:S01]  /*d030*/  SHFL.IDX PT, R0, R6, 0x1, 0x181f ;  /* 0x00381f0006007f89 */ /* 0x000ee200000e0000 */
[CC--:B-----5:R-:W-:Y:S05]  /*d040*/  IADD3 R14, P0, R11.reuse, R211.reuse, RZ ;  /* 0x000000d30b0e7210 */ /* 0x0e0fea0007f1e0ff */
[C---:B--2---:R-:W-:Y:S01]  /*d050*/  IMAD.X R15, R2.reuse, 0x1, R193, P0 ;  /* 0x00000001020f7824 */ /* 0x044fe200000e06c1 */
[C---:B------:R-:W-:Y:S04]  /*d060*/  IADD3 R12, P0, R11.reuse, R212, RZ ;  /* 0x000000d40b0c7210 */ /* 0x040fe80007f1e0ff */
[C---:B------:R-:W-:Y:S02]  /*d070*/  IADD3.X R13, R2.reuse, R210, RZ, P0, !PT ;  /* 0x000000d2020d7210 */ /* 0x040fe400007fe4ff */
[----:B------:R-:W-:Y:S05]  /*d080*/  IADD3 R10, P0, R11, R214, RZ ;  /* 0x000000d60b0a7210 */ /* 0x000fea0007f1e0ff */
[----:B------:R-:W-:Y:S01]  /*d090*/  IMAD.X R11, R2, 0x1, R209, P0 ;  /* 0x00000001020b7824 */ /* 0x000fe200000e06d1 */
[----:B----4-:R-:W-:Y:S01]  /*d0a0*/  IADD3 R8, P0, R7, R211, RZ ;  /* 0x000000d307087210 */ /* 0x010fe20007f1e0ff */
[----:B------:R-:W-:Y:S03]  /*d0b0*/  IMAD R2, R5, 0x6000, R198 ;  /* 0x0000600005027824 */ /* 0x000fe600078e02c6 */
[C---:B---3--:R-:W-:Y:S02]  /*d0c0*/  IADD3.X R9, R0.reuse, R193, RZ, P0, !PT ;  /* 0x000000c100097210 */ /* 0x048fe400007fe4ff */
[----:B------:R2:W-:Y:S01]  /*d0d0*/  LDGSTS.E.BYPASS.LTC128B.128 [R2], [R14.64], !P5 ;  /* 0x000000000e027fae */ /* 0x0005e2000e901d4e */
[C---:B------:R-:W-:Y:S03]  /*d0e0*/  IADD3 R4, P0, R7.reuse, R212, RZ ;  /* 0x000000d407047210 */ /* 0x040fe60007f1e0ff */
[----:B------:R2:W-:Y:S02]  /*d0f0*/  LDGSTS.E.BYPASS.LTC128B.128 [R2+0x2000], [R12.64], !P4 ;  /* 0x020000000c027fae */ /* 0x0005e4000e101d4e */
[C---:B------:R-:W-:Y:S01]  /*d100*/  IMAD.X R5, R0.reuse, 0x1, R210, P0 ;  /* 0x0000000100057824 */ /* 0x040fe200000e06d2 */
[----:B------:R-:W-:Y:S01]  /*d110*/  IADD3 R6, P0, R7, R214, RZ ;  /* 0x000000d607067210 */ /* 0x000fe20007f1e0ff */
[----:B------:R2:W-:Y:S03]  /*d120*/  LDGSTS.E.BYPASS.LTC128B.128 [R2+0x4000], [R10.64], !P6 ;  /* 0x040000000a027fae */ /* 0x0005e6000f101d4e */
[----:B------:R-:W-:Y:S01]  /*d130*/  IADD3.X R7, R0, R209, RZ, P0, !PT ;  /* 0x000000d100077210 */ /* 0x000fe200007fe4ff */
[----:B------:R2:W-:Y:S04]  /*d140*/  LDGSTS.E.BYPASS.LTC128B.128 [R2+0x1000], [R8.64], !P5 ;  /* 0x0100000008027fae */ /* 0x0005e8000e901d4e */
[----:B------:R2:W-:Y:S04]  /*d150*/  LDGSTS.E.BYPASS.LTC128B.128 [R2+0x3000], [R4.64], !P4 ;  /* 0x0300000004027fae */ /* 0x0005e8000e101d4e */
[----:B------:R2:W-:Y:S02]  /*d160*/  LDGSTS.E.BYPASS.LTC128B.128 [R2+0x5000], [R6.64], !P6 ;  /* 0x0500000006027fae */ /* 0x0005e4000f101d4e */
.L_x_1026:
[C---:B--234-:R-:W-:Y:S01]  /*d170*/  HMMA.16816.F32 R4, R136.reuse, R140, RZ ;  /* 0x0000008c8804723c */ /* 0x05cfe200000018ff */
[----:B------:R-:W-:Y:S01]  /*d180*/  LDSM.16.M88.4 R172, [R133+0xf900] ;  /* 0x00f9000085ac783b */ /* 0x000fe20000000200 */
[----:B------:R-:W-:Y:S01]  /*d190*/  PLOP3.LUT P0, PT, PT, PT, UP1, 0x80, 0x0 ;  /* 0x000000000000781c */ /* 0x000fe20003f0f018 */
[----:B------:R-:W-:Y:S01]  /*d1a0*/  UIADD3 UR6, UR20, 0x1, URZ ;  /* 0x0000000114067890 */ /* 0x000fe2000fffe03f */
[C---:B------:R-:W-:Y:S01]  /*d1b0*/  IADD3 R0, R190.reuse, R165, RZ ;  /* 0x000000a5be007210 */ /* 0x040fe20007ffe0ff */
[----:B------:R-:W-:Y:S01]  /*d1c0*/  UISETP.GE.AND UP0, UPT, UR20, 0x1, UPT ;  /* 0x000000011400788c */ /* 0x000fe2000bf06270 */
[C---:B------:R-:W-:Y:S02]  /*d1d0*/  IADD3 R2, R190.reuse, R133, RZ ;  /* 0x00000085be027210 */ /* 0x040fe40007ffe0ff */
[C---:B------:R-:W-:Y:S01]  /*d1e0*/  HMMA.16816.F32 R8, R136.reuse, R142, RZ ;  /* 0x0000008e8808723c */ /* 0x040fe200000018ff */
[----:B------:R-:W-:Y:S01]  /*d1f0*/  LDSM.16.M88.4 R140, [R0+0xc100] ;  /* 0x00c10000008c783b */ /* 0x000fe20000000200 */
[----:B------:R-:W-:Y:S01]  /*d200*/  ISETP.GE.AND P3, PT, R197, 0x1, PT ;  /* 0x00000001c500780c */ /* 0x000fe20003f66270 */
[----:B------:R-:W-:Y:S05]  /*d210*/  USEL UR20, UR6, URZ, !UP0 ;  /* 0x0000003f06147287 */ /* 0x000fea000c000000 */
[C---:B-1----:R-:W-:Y:S01]  /*d220*/  HMMA.16816.F32 R12, R136.reuse, R16, RZ ;  /* 0x00000010880c723c */ /* 0x042fe200000018ff */
[----:B------:R-:W-:Y:S07]  /*d230*/  LDSM.16.M88.4 R164, [R0+0xc900] ;  /* 0x00c9000000a4783b */ /* 0x000fee0000000200 */
        /* <DEDUP_REMOVED lines=123> */
[C---:B------:R-:W-:Y:S07]  /*d9f0*/  HMMA.16816.F32 R28, R152.reuse, R164, R28 ;  /* 0x000000a4981c723c */ /* 0x040fee000000181c */
[----:B------:R-:W-:Y:S01]  /*da00*/  SHF.L.U32 R165, R213, 0x6, RZ ;  /* 0x00000006d5a57819 */ /* 0x000fe200000006ff */
        /* <DEDUP_REMOVED lines=44> */
[----:B------:R1:W1:Y:S01]  /*dcd0*/  MUFU.TANH R161, R20 ;  /* 0x0000001400a17308 */ /* 0x0002620000002400 */
[----:B----4-:R-:W4:Y:S09]  /*dce0*/  LDSM.16.M88.4 R8, [R192+0x11900] ;  /* 0x01190000c008783b */ /* 0x010f320000000200 */
[----:B------:R2:W2:Y:S01]  /*dcf0*/  MUFU.TANH R159, R21 ;  /* 0x00000015009f7308 */ /* 0x0004a20000002400 */
[----:B-----5:R-:W-:Y:S09]  /*dd00*/  FMUL.FTZ R13, R19, c[0x0][0x320] ;  /* 0x0000c800130d7a20 */ /* 0x020ff20000410000 */
[----:B------:R-:W3:Y:S01]  /*dd10*/  MUFU.TANH R160, R22 ;  /* 0x0000001600a07308 */ /* 0x000ee20000002400 */
[----:B-1----:R-:W-:Y:S04]  /*dd20*/  IADD3 R20, -R206, 0x1, -R165 ;  /* 0x00000001ce147810 */ /* 0x002fe80007ffe9a5 */
[----:B------:R-:W-:Y:S05]  /*dd30*/  IADD3 R20, -R204, R20, R195 ;  /* 0x00000014cc147210 */ /* 0x000fea0007ffe1c3 */
[----:B------:R1:W1:Y:S01]  /*dd40*/  MUFU.TANH R158, R23 ;  /* 0x00000017009e7308 */ /* 0x0002620000002400 */
[C---:B--2---:R-:W-:Y:S02]  /*dd50*/  IADD3 R21, R20.reuse, c[0x0][0x328], RZ ;  /* 0x0000ca0014157a10 */ /* 0x044fe40007ffe0ff */
[----:B------:R-:W-:Y:S07]  /*dd60*/  IADD3 R20, R20, UR19, RZ ;  /* 0x0000001314147c10 */ /* 0x000fee000fffe0ff */
[----:B------:R-:W2:Y:S01]  /*dd70*/  MUFU.TANH R146, R146 ;  /* 0x0000009200927308 */ /* 0x000ea20000002400 */
[C---:B----4-:R-:W-:Y:S09]  /*dd80*/  HMMA.16816.F32 R28, R176.reuse, R8, R28 ;  /* 0x00000008b01c723c */ /* 0x050ff2000000181c */
[----:B------:R-:W4:Y:S03]  /*dd90*/  MUFU.TANH R0, R0 ;  /* 0x0000000000007308 */ /* 0x000f260000002400 */
[----:B------:R-:W-:Y:S01]  /*dda0*/  @P0 IMAD.HI.U32 R9, R205, c[0x0][0x2c8], RZ ;  /* 0x0000b200cd090a27 */ /* 0x000fe200078e00ff */
[----:B------:R-:W-:Y:S01]  /*ddb0*/  HMMA.16816.F32 R32, R176, R10, R32 ;  /* 0x0000000ab020723c */ /* 0x000fe20000001820 */
[----:B------:R-:W-:Y:S06]  /*ddc0*/  PLOP3.LUT P0, PT, PT, PT, UP1, 0x80, 0x0 ;  /* 0x000000000000781c */ /* 0x000fec0003f0f018 */
[----:B------:R-:W-:Y:S01]  /*ddd0*/  MOV R10, R205 ;  /* 0x000000cd000a7202 */ /* 0x000fe20000000f00 */
[----:B------:R-:W1:Y:S06]  /*dde0*/  MUFU.TANH R2, R2 ;  /* 0x0000000200027308 */ /* 0x000e6c0000002400 */
[----:B------:R-:W-:Y:S01]  /*ddf0*/  @P0 SHF.R.U32.HI R10, RZ, c[0x0][0x2cc], R9 ;  /* 0x0000b300ff0a0a19 */ /* 0x000fe20000011609 */
[----:B------:R-:W-:Y:S03]  /*de00*/  FMUL.FTZ R8, R31, c[0x0][0x320] ;  /* 0x0000c8001f087a20 */ /* 0x000fe60000410000 */
[----:B------:R-:W1:Y:S01]  /*de10*/  MUFU.TANH R147, R147 ;  /* 0x0000009300937308 */ /* 0x000e620000002400 */
[----:B------:R-:W1:Y:S01]  /*de20*/  SHFL.IDX PT, R9, R10, RZ, 0x1c1f ;  /* 0x001c1fff0a097589 */ /* 0x000e6200000e0000 */
[----:B------:R-:W-:Y:S02]  /*de30*/  FMUL.FTZ R28, R28, c[0x0][0x320] ;  /* 0x0000c8001c1c7a20 */ /* 0x000fe40000410000 */
[----:B------:R-:W-:Y:S02]  /*de40*/  FMUL.FTZ R29, R29, c[0x0][0x320] ;  /* 0x0000c8001d1d7a20 */ /* 0x000fe40000410000 */
[----:B------:R-:W-:Y:S02]  /*de50*/  FMUL.FTZ R19, R33, c[0x0][0x320] ;  /* 0x0000c80021137a20 */ /* 0x000fe40000410000 */
[----:B------:R-:W-:Y:S02]  /*de60*/  FMUL.FTZ R18, R34, c[0x0][0x320] ;  /* 0x0000c80022127a20 */ /* 0x000fe40000410000 */
[----:B------:R-:W2:Y:S01]  /*de70*/  MUFU.TANH R175, R175 ;  /* 0x000000af00af7308 */ /* 0x000ea20000002400 */
[----:B------:R-:W-:Y:S02]  /*de80*/  FMUL.FTZ R17, R35, c[0x0][0x320] ;  /* 0x0000c80023117a20 */ /* 0x000fe40000410000 */
[----:B------:R-:W-:Y:S02]  /*de90*/  FMUL.FTZ R30, R30, c[0x0][0x320] ;  /* 0x0000c8001e1e7a20 */ /* 0x000fe40000410000 */
[----:B------:R-:W-:Y:S05]  /*dea0*/  FMUL.FTZ R32, R32, c[0x0][0x320] ;  /* 0x0000c80020207a20 */ /* 0x000fea0000410000 */
[----:B------:R-:W2:Y:S01]  /*deb0*/  MUFU.TANH R12, R12 ;  /* 0x0000000c000c7308 */ /* 0x000ea20000002400 */
[-C--:B-1----:R-:W-:Y:S02]  /*dec0*/  IADD3 R23, R21, R9.reuse, RZ ;  /* 0x0000000915177210 */ /* 0x082fe40007ffe0ff */
[----:B------:R-:W-:Y:S07]  /*ded0*/  IADD3 R22, R20, R9, RZ ;  /* 0x0000000914167210 */ /* 0x000fee0007ffe0ff */
[----:B------:R-:W1:Y:S10]  /*dee0*/  MUFU.TANH R162, R162 ;  /* 0x000000a200a27308 */ /* 0x000e740000002400 */
[----:B------:R-:W1:Y:S10]  /*def0*/  MUFU.TANH R15, R15 ;  /* 0x0000000f000f7308 */ /* 0x000e740000002400 */
[----:B------:R-:W1:Y:S10]  /*df00*/  MUFU.TANH R16, R16 ;  /* 0x0000001000107308 */ /* 0x000e740000002400 */
[----:B------:R-:W1:Y:S10]  /*df10*/  MUFU.TANH R14, R14 ;  /* 0x0000000e000e7308 */ /* 0x000e740000002400 */
[----:B------:R-:W1:Y:S10]  /*df20*/  MUFU.TANH R13, R13 ;  /* 0x0000000d000d7308 */ /* 0x000e740000002400 */
[----:B------:R1:W1:Y:S10]  /*df30*/  MUFU.TANH R157, R24 ;  /* 0x00000018009d7308 */ /* 0x0002740000002400 */
[----:B------:R1:W1:Y:S10]  /*df40*/  MUFU.TANH R155, R25 ;  /* 0x00000019009b7308 */ /* 0x0002740000002400 */
[----:B------:R1:W1:Y:S10]  /*df50*/  MUFU.TANH R156, R26 ;  /* 0x0000001a009c7308 */ /* 0x0002740000002400 */
[----:B------:R1:W1:Y:S10]  /*df60*/  MUFU.TANH R154, R27 ;  /* 0x0000001b009a7308 */ /* 0x0002740000002400 */
[----:B------:R1:W1:Y:S10]  /*df70*/  MUFU.TANH R153, R28 ;  /* 0x0000001c00997308 */ /* 0x0002740000002400 */
[----:B------:R1:W1:Y:S10]  /*df80*/  MUFU.TANH R151, R29 ;  /* 0x0000001d00977308 */ /* 0x0002740000002400 */
[----:B------:R1:W1:Y:S10]  /*df90*/  MUFU.TANH R150, R30 ;  /* 0x0000001e00967308 */ /* 0x0002740000002400 */
[----:B------:R-:W1:Y:S10]  /*dfa0*/  MUFU.TANH R8, R8 ;  /* 0x0000000800087308 */ /* 0x000e740000002400 */
[----:B------:R1:W1:Y:S10]  /*dfb0*/  MUFU.TANH R149, R32 ;  /* 0x0000002000957308 */ /* 0x0002740000002400 */
        /* <DEDUP_REMOVED lines=17> */
.L_x_1029:
[----:B------:R-:W-:Y:S04]  /*e0d0*/  MOV R4, 0x1 ;  /* 0x0000000100047802 */ /* 0x000fe80000000f00 */
[----:B------:R-:W-:Y:S11]  /*e0e0*/  ISETP.NE.AND P0, PT, R4, c[0x0][0x32c], PT ;  /* 0x0000cb0004007a0c */ /* 0x000ff60003f05270 */
[----:B------:R-:W-:Y:S02]  /*e0f0*/  @!UPT UIADD3 URZ, URZ, URZ, URZ ;  /* 0x0000003f3f3ff290 */ /* 0x000fe4000fffe03f */
[----:B------:R-:W-:Y:S05]  /*e100*/  @P0 IMAD.HI.U32 R4, R6, c[0x0][0x330], RZ ;  /* 0x0000cc0006040a27 */ /* 0x000fea00078e00ff */
[----:B------:R-:W-:Y:S02]  /*e110*/  @P0 SHF.R.U32.HI R6, RZ, c[0x0][0x334], R4 ;  /* 0x0000cd00ff060a19 */ /* 0x000fe40000011604 */
.L_x_1030:
[----:B------:R-:W-:Y:S05]  /*e120*/  BSYNC B0 ;  /* 0x0000000000007941 */ /* 0x000fea0003800000 */
.L_x_1028:
[----:B------:R-:W-:Y:S04]  /*e130*/  IMAD R5, R6, c[0x0][0x32c], -R165 ;  /* 0x0000cb0006057a24 */ /* 0x000fe800078e0aa5 */
[----:B------:R-:W-:Y:S05]  /*e140*/  IMAD.IADD R5, R5, 0x1, -R206 ;  /* 0x0000000105057824 */ /* 0x000fea00078e0ace */
[----:B------:R-:W-:Y:S02]  /*e150*/  IADD3 R4, R5, c[0x0][0x32c], RZ ;  /* 0x0000cb0005047a10 */ /* 0x000fe40007ffe0ff */
[----:B------:R-:W-:Y:S02]  /*e160*/  IMNMX R22, R22, R5, !PT ;  /* 0x0000000516167217 */ /* 0x000fe40007800200 */
[----:B------:R-:W-:Y:S02]  /*e170*/  IMNMX R23, R23, R4, PT ;  /* 0x0000000417177217 */ /* 0x000fe40003800200 */
.L_x_1027:
        /* <DEDUP_REMOVED lines=66> */
.L_x_1033:
[----:B------:R-:W-:Y:S04]  /*e5a0*/  MOV R6, 0x1 ;  /* 0x0000000100067802 */ /* 0x000fe80000000f00 */
[----:B------:R-:W-:Y:S11]  /*e5b0*/  ISETP.NE.AND P0, PT, R6, c[0x0][0x32c], PT ;  /* 0x0000cb0006007a0c */ /* 0x000ff60003f05270 */
[----:B------:R-:W-:Y:S02]  /*e5c0*/  @!UPT UIADD3 URZ, URZ, URZ, URZ ;  /* 0x0000003f3f3ff290 */ /* 0x000fe4000fffe03f */
[----:B------:R-:W-:Y:S05]  /*e5d0*/  @P0 IMAD.HI.U32 R6, R10, c[0x0][0x330], RZ ;  /* 0x0000cc000a060a27 */ /* 0x000fea00078e00ff */
[----:B------:R-:W-:Y:S02]  /*e5e0*/  @P0 SHF.R.U32.HI R10, RZ, c[0x0][0x334], R6 ;  /* 0x0000cd00ff0a0a19 */ /* 0x000fe40000011606 */
.L_x_1034:
[----:B------:R-:W-:Y:S05]  /*e5f0*/  BSYNC B0 ;  /* 0x0000000000007941 */ /* 0x000fea0003800000 */
.L_x_1032:
[----:B------:R-:W-:Y:S04]  /*e600*/  IMAD R15, R10, c[0x0][0x32c], -R165 ;  /* 0x0000cb000a0f7a24 */ /* 0x000fe800078e0aa5 */
[----:B------:R-:W-:Y:S05]  /*e610*/  IMAD.IADD R15, R15, 0x1, -R206 ;  /* 0x000000010f0f7824 */ /* 0x000fea00078e0ace */
[----:B------:R-:W-:Y:S02]  /*e620*/  IADD3 R6, R15, c[0x0][0x32c], RZ ;  /* 0x0000cb000f067a10 */ /* 0x000fe40007ffe0ff */
[----:B------:R-:W-:Y:S02]  /*e630*/  IMNMX R4, R4, R15, !PT ;  /* 0x0000000f04047217 */ /* 0x000fe40007800200 */
[----:B------:R-:W-:Y:S02]  /*e640*/  IMNMX R21, R21, R6, PT ;  /* 0x0000000615157217 */ /* 0x000fe40003800200 */
.L_x_1031:
[----:B------:R-:W-:Y:S01]  /*e650*/  ISETP.GT.AND P0, PT, R4, RZ, P1 ;  /* 0x000000ff0400720c */ /* 0x000fe20000f04270 */
[----:B------:R-:W-:Y:S04]  /*e660*/  DEPBAR.LE SB0, 0x2 ;  /* 0x000080800000791a */ /* 0x000fe80000000000 */
[----:B------:R-:W-:Y:S01]  /*e670*/  BAR.SYNC.DEFER_BLOCKING 0x0 ;  /* 0x0000000000007b1d */ /* 0x000fe20000010000 */
[----:B------:R-:W-:Y:S04]  /*e680*/  ISETP.LT.OR P0, PT, R21, 0x1, P0 ;  /* 0x000000011500780c */ /* 0x000fe80000701670 */
[----:B------:R-:W-:Y:S02]  /*e690*/  FSEL R20, R0, -INF , !P0 ;  /* 0xff80000000147808 */ /* 0x000fe40004000000 */
[----:B------:R-:W-:Y:S02]  /*e6a0*/  ISETP.GT.AND P0, PT, R4, 0x1, P1 ;  /* 0x000000010400780c */ /* 0x000fe40000f04270 */
[----:B------:R-:W-:Y:S02]  /*e6b0*/  FMNMX.FTZ R0, R11, R132, !PT ;  /* 0x000000840b007209 */ /* 0x000fe40007810000 */
[----:B------:R-:W-:Y:S02]  /*e6c0*/  ISETP.LT.OR P0, PT, R21, 0x2, P0 ;  /* 0x000000021500780c */ /* 0x000fe40000701670 */
[----:B------:R-:W-:Y:S02]  /*e6d0*/  FMNMX.FTZ R0, R9, R0, !PT ;  /* 0x0000000009007209 */ /* 0x000fe40007810000 */
[----:B------:R-:W-:Y:S02]  /*e6e0*/  FSEL R16, R2, -INF , !P0 ;  /* 0xff80000002107808 */ /* 0x000fe40004000000 */
[C---:B------:R-:W-:Y:S02]  /*e6f0*/  ISETP.GT.AND P0, PT, R4.reuse, 0x8, P1 ;  /* 0x000000080400780c */ /* 0x040fe40000f04270 */
[----:B------:R-:W-:Y:S02]  /*e700*/  FMNMX.FTZ R0, R5, R0, !PT ;  /* 0x0000000005007209 */ /* 0x000fe40007810000 */
[----:B------:R-:W-:Y:S02]  /*e710*/  ISETP.LT.OR P0, PT, R21, 0x9, P0 ;  /* 0x000000091500780c */ /* 0x000fe40000701670 */
[----:B------:R-:W-:Y:S01]  /*e720*/  FMNMX.FTZ R0, R7, R0, !PT ;  /* 0x0000000007007209 */ /* 0x000fe20007810000 */
[----:B------:R-:W-:Y:S01]  /*e730*/  LDSM.16.MT88.4 R28, [R134+UR4+0x100] ;  /* 0x00010004861c783b */ /* 0x000fe20008004200 */
[----:B------:R-:W-:Y:S02]  /*e740*/  FSEL R10, R133, -INF , !P0 ;  /* 0xff800000850a7808 */ /* 0x000fe40004000000 */
        /* <DEDUP_REMOVED lines=53> */
[----:B------:R-:W-:Y:S01]  /*eaa0*/  FMNMX.FTZ R19, R158, R19, !PT ;  /* 0x000000139e137209 */ /* 0x000fe20007810000 */
[----:B------:R-:W1:Y:S01]  /*eab0*/  SHFL.BFLY PT, R0, R13, 0x2, 0x1f ;  /* 0x0c401f000d007f89 */ /* 0x000e6200000e0000 */
[----:B------:R-:W-:Y:S02]  /*eac0*/  FSEL R148, R8, -INF , !P0 ;  /* 0xff80000008947808 */ /* 0x000fe40004000000 */
[----:B------:R-:W-:Y:S02]  /*ead0*/  FMNMX.FTZ R19, R156, R19, !PT ;  /* 0x000000139c137209 */ /* 0x000fe40007810000 */
        /* <DEDUP_REMOVED lines=14> */
[----:B-1----:R-:W-:Y:S02]  /*ebc0*/  FMNMX.FTZ R2, R4, R17, !PT ;  /* 0x0000001104027209 */ /* 0x002fe40007810000 */
[----:B------:R-:W-:Y:S02]  /*ebd0*/  IADD3 R17, R134, UR4, RZ ;  /* 0x0000000486117c10 */ /* 0x000fe4000fffe0ff */
[C---:B------:R-:W-:Y:S01]  /*ebe0*/  FSETP.NEU.FTZ.AND P0, PT, R2.reuse, -INF , PT ;  /* 0xff8000000200780b */ /* 0x040fe20003f1d000 */
[----:B------:R-:W-:Y:S01]  /*ebf0*/  FMUL.FTZ R152, R2, c[0x0][0x2d0] ;  /* 0x0000b40002987a20 */ /* 0x000fe20000410000 */
[----:B------:R-:W-:Y:S02]  /*ec00*/  IADD3 R164, R188, R17, RZ ;  /* 0x00000011bca47210 */ /* 0x000fe40007ffe0ff */
[----:B--2---:R-:W-:Y:S02]  /*ec10*/  FMNMX.FTZ R13, R15, R0, !PT ;  /* 0x000000000f0d7209 */ /* 0x004fe40007810000 */
[----:B------:R-:W-:Y:S03]  /*ec20*/  FSEL R152, R152, RZ, P0 ;  /* 0x000000ff98987208 */ /* 0x000fe60000000000 */
[----:B------:R-:W1:Y:S02]  /*ec30*/  SHFL.BFLY PT, R0, R13, 0x1, 0x1f ;  /* 0x0c201f000d007f89 */ /* 0x000e6400000e0000 */
[--C-:B------:R-:W-:Y:S01]  /*ec40*/  FFMA.FTZ R166, R5, c[0x0][0x2d0], -R152.reuse ;  /* 0x0000b40005a67a23 */ /* 0x100fe20000010898 */
[----:B------:R-:W-:Y:S01]  /*ec50*/  FSEL R5, R2, RZ, P0 ;  /* 0x000000ff02057208 */ /* 0x000fe20000000000 */
[--C-:B------:R-:W-:Y:S02]  /*ec60*/  FFMA.FTZ R168, R11, c[0x0][0x2d0], -R152.reuse ;  /* 0x0000b4000ba87a23 */ /* 0x100fe40000010898 */
[----:B------:R-:W-:Y:S02]  /*ec70*/  FFMA.FTZ R167, R9, c[0x0][0x2d0], -R152 ;  /* 0x0000b40009a77a23 */ /* 0x000fe40000010898 */
[----:B------:R-:W-:Y:S01]  /*ec80*/  FADD.FTZ R4, -R5, R132 ;  /* 0x0000008405047221 */ /* 0x000fe20000010100 */
[----:B------:R-:W-:Y:S01]  /*ec90*/  MUFU.EX2 R166, R166 ;  /* 0x000000a600a67308 */ /* 0x000fe20000000800 */
[--C-:B------:R-:W-:Y:S01]  /*eca0*/  FFMA.FTZ R169, R7, c[0x0][0x2d0], -R152.reuse ;  /* 0x0000b40007a97a23 */ /* 0x100fe20000010898 */
[----:B------:R-:W-:Y:S01]  /*ecb0*/  IADD3 R5, R135, UR4, RZ ;  /* 0x0000000487057c10 */ /* 0x000fe2000fffe0ff */
[----:B------:R-:W-:Y:S02]  /*ecc0*/  FMUL.FTZ R132, R4, c[0x0][0x2d0] ;  /* 0x0000b40004847a20 */ /* 0x000fe40000410000 */
[--C-:B------:R-:W-:Y:S01]  /*ecd0*/  FFMA.FTZ R176, R143, c[0x0][0x2d0], -R152.reuse ;  /* 0x0000b4008fb07a23 */ /* 0x100fe20000010898 */
[----:B------:R-:W-:Y:S01]  /*ece0*/  IADD3 R133, R188, R5, RZ ;  /* 0x00000005bc857210 */ /* 0x000fe20007ffe0ff */
[--C-:B------:R-:W-:Y:S02]  /*ecf0*/  FFMA.FTZ R177, R141, c[0x0][0x2d0], -R152.reuse ;  /* 0x0000b4008db17a23 */ /* 0x100fe40000010898 */
[--C-:B------:R-:W-:Y:S01]  /*ed00*/  FFMA.FTZ R182, R161, c[0x0][0x2d0], -R152.reuse ;  /* 0x0000b400a1b67a23 */ /* 0x100fe20000010898 */
[----:B------:R-:W2:Y:S01]  /*ed10*/  MUFU.EX2 R132, R132 ;  /* 0x0000008400847308 */ /* 0x000ea20000000800 */
[--C-:B------:R-:W-:Y:S02]  /*ed20*/  FFMA.FTZ R183, R159, c[0x0][0x2d0], -R152.reuse ;  /* 0x0000b4009fb77a23 */ /* 0x100fe40000010898 */
[--C-:B------:R-:W-:Y:S01]  /*ed30*/  FFMA.FTZ R192, R157, c[0x0][0x2d0], -R152.reuse ;  /* 0x0000b4009dc07a23 */ /* 0x100fe20000010898 */
[----:B-1----:R-:W-:Y:S01]  /*ed40*/  FMNMX.FTZ R0, R13, R0, !PT ;  /* 0x000000000d007209 */ /* 0x002fe20007810000 */
[--C-:B------:R-:W-:Y:S01]  /*ed50*/  FFMA.FTZ R215, R155, c[0x0][0x2d0], -R152.reuse ;  /* 0x0000b4009bd77a23 */ /* 0x100fe20000010898 */
[----:B------:R-:W1:Y:S01]  /*ed60*/  LDSM.16.MT88.4 R12, [R135+UR4+0x100] ;  /* 0x00010004870c783b */ /* 0x000e620008004200 */
[--C-:B------:R-:W-:Y:S01]  /*ed70*/  FFMA.FTZ R220, R153, c[0x0][0x2d0], -R152.reuse ;  /* 0x0000b40099dc7a23 */ /* 0x100fe20000010898 */
[C---:B------:R-:W-:Y:S01]  /*ed80*/  FSETP.NEU.FTZ.AND P0, PT, R0.reuse, -INF , PT ;  /* 0xff8000000000780b */ /* 0x040fe20003f1d000 */
[C---:B------:R-:W-:Y:S01]  /*ed90*/  FMUL.FTZ R145, R0.reuse, c[0x0][0x2d0] ;  /* 0x0000b40000917a20 */ /* 0x040fe20000410000 */
[----:B------:R-:W-:Y:S01]  /*eda0*/  MUFU.EX2 R168, R168 ;  /* 0x000000a800a87308 */ /* 0x000fe20000000800 */
[--C-:B------:R-:W-:Y:S01]  /*edb0*/  FFMA.FTZ R221, R151, c[0x0][0x2d0], -R152.reuse ;  /* 0x0000b40097dd7a23 */ /* 0x100fe20000010898 */
[----:B------:R-:W-:Y:S01]  /*edc0*/  FSEL R4, R0, RZ, P0 ;  /* 0x000000ff00047208 */ /* 0x000fe20000000000 */
[--C-:B------:R-:W-:Y:S01]  /*edd0*/  FFMA.FTZ R222, R149, c[0x0][0x2d0], -R152.reuse ;  /* 0x0000b40095de7a23 */ /* 0x100fe20000010898 */
[----:B------:R-:W-:Y:S01]  /*ede0*/  FSEL R145, R145, RZ, P0 ;  /* 0x000000ff91917208 */ /* 0x000fe20000000000 */
[--C-:B------:R-:W-:Y:S02]  /*edf0*/  FFMA.FTZ R174, R175, c[0x0][0x2d0], -R152.reuse ;  /* 0x0000b400afae7a23 */ /* 0x100fe40000010898 */
[----:B------:R-:W-:Y:S02]  /*ee00*/  FADD.FTZ R4, -R4, R3 ;  /* 0x0000000304047221 */ /* 0x000fe40000010100 */
[--C-:B------:R-:W-:Y:S01]  /*ee10*/  FFMA.FTZ R172, R20, c[0x0][0x2d0], -R145.reuse ;  /* 0x0000b40014ac7a23 */ /* 0x100fe20000010891 */
[----:B------:R-:W3:Y:S01]  /*ee20*/  MUFU.EX2 R167, R167 ;  /* 0x000000a700a77308 */ /* 0x000ee20000000800 */
[--C-:B------:R-:W-:Y:S01]  /*ee30*/  FFMA.FTZ R171, R16, c[0x0][0x2d0], -R145.reuse ;  /* 0x0000b40010ab7a23 */ /* 0x100fe20000010891 */
[----:B------:R-:W4:Y:S01]  /*ee40*/  LDSM.16.MT88.4 R20, [R133+0x100] ;  /* 0x000100008514783b */ /* 0x000f220000004200 */
[--C-:B------:R-:W-:Y:S02]  /*ee50*/  FFMA.FTZ R170, R10, c[0x0][0x2d0], -R145.reuse ;  /* 0x0000b4000aaa7a23 */ /* 0x100fe40000010891 */
[--C-:B------:R-:W-:Y:S02]  /*ee60*/  FFMA.FTZ R173, R6, c[0x0][0x2d0], -R145.reuse ;  /* 0x0000b40006ad7a23 */ /* 0x100fe40000010891 */
[----:B------:R-:W-:Y:S02]  /*ee70*/  FMUL.FTZ R3, R4, c[0x0][0x2d0] ;  /* 0x0000b40004037a20 */ /* 0x000fe40000410000 */
[C---:B--2---:R-:W-:Y:S01]  /*ee80*/  FMUL.FTZ R4, R132.reuse, R128 ;  /* 0x0000008084047220 */ /* 0x044fe20000410000 */
[----:B------:R-:W2:Y:S01]  /*ee90*/  MUFU.EX2 R169, R169 ;  /* 0x000000a900a97308 */ /* 0x000ea20000000800 */
[C---:B------:R-:W-:Y:S02]  /*eea0*/  FMUL.FTZ R5, R132.reuse, R129 ;  /* 0x0000008184057220 */ /* 0x040fe40000410000 */
[C---:B------:R-:W-:Y:S02]  /*eeb0*/  FMUL.FTZ R8, R132.reuse, R124 ;  /* 0x0000007c84087220 */ /* 0x040fe40000410000 */
[C---:B------:R-:W-:Y:S02]  /*eec0*/  FMUL.FTZ R9, R132.reuse, R125 ;  /* 0x0000007d84097220 */ /* 0x040fe40000410000 */
[C---:B------:R-:W-:Y:S02]  /*eed0*/  FMUL.FTZ R16, R132.reuse, R116 ;  /* 0x0000007484107220 */ /* 0x040fe40000410000 */
[C---:B------:R-:W-:Y:S01]  /*eee0*/  FMUL.FTZ R17, R132.reuse, R117 ;  /* 0x0000007584117220 */ /* 0x040fe20000410000 */
[----:B------:R-:W5:Y:S01]  /*eef0*/  MUFU.EX2 R3, R3 ;  /* 0x0000000300037308 */ /* 0x000f620000000800 */
[C---:B------:R-:W-:Y:S02]  /*ef00*/  FMUL.FTZ R24, R132.reuse, R108 ;  /* 0x0000006c84187220 */ /* 0x040fe40000410000 */
[C---:B------:R-:W-:Y:S01]  /*ef10*/  FMUL.FTZ R25, R132.reuse, R109 ;  /* 0x0000006d84197220 */ /* 0x040fe20000410000 */
[----:B---3--:R-:W-:Y:S01]  /*ef20*/  F2FP.PACK_AB R136, R167, R168 ;  /* 0x000000a8a788723e */ /* 0x008fe200000000ff */
[C---:B------:R-:W-:Y:S02]  /*ef30*/  FMUL.FTZ R32, R132.reuse, R100 ;  /* 0x0000006484207220 */ /* 0x040fe40000410000 */
[----:B------:R-:W-:Y:S02]  /*ef40*/  FMUL.FTZ R33, R132, R101 ;  /* 0x0000006584217220 */ /* 0x000fe40000410000 */
[--C-:B------:R-:W-:Y:S01]  /*ef50*/  FFMA.FTZ R175, R163, c[0x0][0x2d0], -R152.reuse ;  /* 0x0000b400a3af7a23 */ /* 0x100fe20000010898 */
[----:B------:R-:W-:Y:S01]  /*ef60*/  MUFU.EX2 R172, R172 ;  /* 0x000000ac00ac7308 */ /* 0x000fe20000000800 */
[--C-:B------:R-:W-:Y:S02]  /*ef70*/  FFMA.FTZ R180, R142, c[0x0][0x2d0], -R145.reuse ;  /* 0x0000b4008eb47a23 */ /* 0x100fe40000010891 */
[--C-:B------:R-:W-:Y:S01]  /*ef80*/  FFMA.FTZ R181, R140, c[0x0][0x2d0], -R145.reuse ;  /* 0x0000b4008cb57a23 */ /* 0x100fe20000010891 */
[----:B--2---:R-:W-:Y:S01]  /*ef90*/  F2FP.PACK_AB R138, R169, R166 ;  /* 0x000000a6a98a723e */ /* 0x004fe200000000ff */
[----:B------:R-:W-:Y:S01]  /*efa0*/  LDSM.16.MT88.4 R140, [R134+UR4+0x2900] ;  /* 0x00290004868c783b */ /* 0x000fe20008004200 */
[--C-:B------:R-:W-:Y:S02]  /*efb0*/  FFMA.FTZ R216, R160, c[0x0][0x2d0], -R145.reuse ;  /* 0x0000b400a0d87a23 */ /* 0x100fe40000010891 */
[--C-:B------:R-:W-:Y:S02]  /*efc0*/  FFMA.FTZ R217, R158, c[0x0][0x2d0], -R145.reuse ;  /* 0x0000b4009ed97a23 */ /* 0x100fe40000010891 */
[----:B------:R-:W2:Y:S01]  /*efd0*/  MUFU.EX2 R171, R171 ;  /* 0x000000ab00ab7308 */ /* 0x000ea20000000800 */
[--C-:B------:R-:W-:Y:S02]  /*efe0*/  FFMA.FTZ R218, R156, c[0x0][0x2d0], -R145.reuse ;  /* 0x0000b4009cda7a23 */ /* 0x100fe40000010891 */
[----:B------:R-:W-:Y:S01]  /*eff0*/  LDSM.16.MT88.4 R156, [R164+0x3900] ;  /* 0x00390000a49c783b */ /* 0x000fe20000004200 */
[C---:B-----5:R-:W-:Y:S02]  /*f000*/  FMUL.FTZ R6, R3.reuse, R130 ;  /* 0x0000008203067220 */ /* 0x060fe40000410000 */
[C---:B------:R-:W-:Y:S02]  /*f010*/  FMUL.FTZ R7, R3.reuse, R131 ;  /* 0x0000008303077220 */ /* 0x040fe40000410000 */
[C---:B------:R-:W-:Y:S02]  /*f020*/  FMUL.FTZ R10, R3.reuse, R126 ;  /* 0x0000007e030a7220 */ /* 0x040fe40000410000 */
[----:B------:R-:W-:Y:S01]  /*f030*/  MUFU.EX2 R170, R170 ;  /* 0x000000aa00aa7308 */ /* 0x000fe20000000800 */
[C---:B------:R-:W-:Y:S01]  /*f040*/  FMUL.FTZ R11, R3.reuse, R127 ;  /* 0x0000007f030b7220 */ /* 0x040fe20000410000 */
[----:B------:R-:W-:Y:S01]  /*f050*/  LDSM.16.MT88.4 R128, [R133+0x2900] ;  /* 0x002900008580783b */ /* 0x000fe20000004200 */
[C---:B------:R-:W-:Y:S02]  /*f060*/  FMUL.FTZ R18, R3.reuse, R118 ;  /* 0x0000007603127220 */ /* 0x040fe40000410000 */
[C---:B------:R-:W-:Y:S02]  /*f070*/  FMUL.FTZ R19, R3.reuse, R119 ;  /* 0x0000007703137220 */ /* 0x040fe40000410000 */
[C---:B------:R-:W-:Y:S02]  /*f080*/  FMUL.FTZ R26, R3.reuse, R110 ;  /* 0x0000006e031a7220 */ /* 0x040fe40000410000 */
[C---:B------:R-:W-:Y:S01]  /*f090*/  FMUL.FTZ R27, R3.reuse, R111 ;  /* 0x0000006f031b7220 */ /* 0x040fe20000410000 */
[----:B------:R-:W3:Y:S01]  /*f0a0*/  MUFU.EX2 R173, R173 ;  /* 0x000000ad00ad7308 */ /* 0x000ee20000000800 */
[----:B------:R-:W-:Y:S01]  /*f0b0*/  LDSM.16.MT88.4 R108, [R164+0x2100] ;  /* 0x00210000a46c783b */ /* 0x000fe20000004200 */
[----:B------:R-:W-:Y:S01]  /*f0c0*/  FMUL.FTZ R34, R3, R102 ;  /* 0x0000006603227220 */ /* 0x000fe20000410000 */
[----:B--2---:R-:W-:Y:S01]  /*f0d0*/  F2FP.PACK_AB R137, R171, R172 ;  /* 0x000000acab89723e */ /* 0x004fe200000000ff */
[----:B------:R-:W-:Y:S02]  /*f0e0*/  FMUL.FTZ R35, R3, R103 ;  /* 0x0000006703237220 */ /* 0x000fe40000410000 */
[--C-:B------:R-:W-:Y:S03]  /*f0f0*/  FFMA.FTZ R219, R154, c[0x0][0x2d0], -R145.reuse ;  /* 0x0000b4009adb7a23 */ /* 0x100fe60000010891 */
[----:B------:R-:W-:Y:S01]  /*f100*/  LDSM.16.MT88.4 R100, [R134+UR4+0x2100] ;  /* 0x002100048664783b */ /* 0x000fe20008004200 */
[--C-:B------:R-:W-:Y:S01]  /*f110*/  FFMA.FTZ R224, R150, c[0x0][0x2d0], -R145.reuse ;  /* 0x0000b40096e07a23 */ /* 0x100fe20000010891 */
[----:B------:R-:W-:Y:S01]  /*f120*/  MUFU.EX2 R174, R174 ;  /* 0x000000ae00ae7308 */ /* 0x000fe20000000800 */
[--C-:B------:R-:W-:Y:S02]  /*f130*/  FFMA.FTZ R225, R148, c[0x0][0x2d0], -R145.reuse ;  /* 0x0000b40094e17a23 */ /* 0x100fe40000010891 */
[--C-:B------:R-:W-:Y:S02]  /*f140*/  FFMA.FTZ R226, R146, c[0x0][0x2d0], -R145.reuse ;  /* 0x0000b40092e27a23 */ /* 0x100fe40000010891 */
[----:B------:R-:W-:Y:S01]  /*f150*/  FFMA.FTZ R152, R147, c[0x0][0x2d0], -R152 ;  /* 0x0000b40093987a23 */ /* 0x000fe20000010898 */
[----:B------:R-:W-:Y:S01]  /*f160*/  LDSM.16.MT88.4 R116, [R134+UR4+0x900] ;  /* 0x000900048674783b */ /* 0x000fe20008004200 */
[C---:B------:R-:W-:Y:S02]  /*f170*/  FMUL.FTZ R36, R132.reuse, R36 ;  /* 0x0000002484247220 */ /* 0x040fe40000410000 */
[C---:B------:R-:W-:Y:S01]  /*f180*/  FMUL.FTZ R37, R132.reuse, R37 ;  /* 0x0000002584257220 */ /* 0x040fe20000410000 */
[----:B------:R2:W-:Y:S01]  /*f190*/  MUFU.EX2 R223, R152 ;  /* 0x0000009800df7308 */ /* 0x0005e20000000800 */
[----:B------:R-:W-:Y:S01]  /*f1a0*/  FMUL.FTZ R38, R3, R38 ;  /* 0x0000002603267220 */ /* 0x000fe20000410000 */
[----:B---3--:R-:W-:Y:S02]  /*f1b0*/  F2FP.PACK_AB R139, R173, R170 ;  /* 0x000000aaad8b723e */ /* 0x008fe400000000ff */
[----:B------:R-:W-:Y:S01]  /*f1c0*/  LDSM.16.MT88.4 R124, [R135+UR4+0x2900] ;  /* 0x00290004877c783b */ /* 0x000fe20008004200 */
[C---:B------:R-:W-:Y:S02]  /*f1d0*/  FMUL.FTZ R39, R3.reuse, R39 ;  /* 0x0000002703277220 */ /* 0x040fe40000410000 */
[C---:B------:R-:W-:Y:S02]  /*f1e0*/  FMUL.FTZ R40, R132.reuse, R40 ;  /* 0x0000002884287220 */ /* 0x040fe40000410000 */
[C---:B------:R-:W-:Y:S01]  /*f1f0*/  FMUL.FTZ R41, R132.reuse, R41 ;  /* 0x0000002984297220 */ /* 0x040fe20000410000 */
[C---:B-1----:R-:W-:Y:S01]  /*f200*/  HMMA.16816.F32 R4, R136.reuse, R12, R4 ;  /* 0x0000000c8804723c */ /* 0x042fe20000001804 */
[----:B------:R-:W1:Y:S01]  /*f210*/  MUFU.EX2 R175, R175 ;  /* 0x000000af00af7308 */ /* 0x000e620000000800 */
[----:B------:R-:W-:Y:S03]  /*f220*/  LDSM.16.MT88.4 R148, [R133+0x3900] ;  /* 0x003900008594783b */ /* 0x000fe60000004200 */
[C---:B------:R-:W-:Y:S02]  /*f230*/  FMUL.FTZ R42, R3.reuse, R42 ;  /* 0x0000002a032a7220 */ /* 0x040fe40000410000 */
[C---:B------:R-:W-:Y:S01]  /*f240*/  FMUL.FTZ R12, R132.reuse, R120 ;  /* 0x00000078840c7220 */ /* 0x040fe20000410000 */
[C---:B------:R-:W-:Y:S03]  /*f250*/  HMMA.16816.F32 R8, R136.reuse, R14, R8 ;  /* 0x0000000e8808723c */ /* 0x040fe60000001808 */
[----:B------:R-:W-:Y:S01]  /*f260*/  MUFU.EX2 R176, R176 ;  /* 0x000000b000b07308 */ /* 0x000fe20000000800 */
[C---:B------:R-:W-:Y:S01]  /*f270*/  FMUL.FTZ R13, R132.reuse, R121 ;  /* 0x00000079840d7220 */ /* 0x040fe20000410000 */
[----:B--2---:R-:W-:Y:S02]  /*f280*/  LDSM.16.MT88.4 R152, [R134+UR4+0x3900] ;  /* 0x003900048698783b */ /* 0x004fe40008004200 */
[C---:B------:R-:W-:Y:S02]  /*f290*/  FMUL.FTZ R14, R3.reuse, R122 ;  /* 0x0000007a030e7220 */ /* 0x040fe40000410000 */
[C---:B------:R-:W-:Y:S03]  /*f2a0*/  FMUL.FTZ R15, R3.reuse, R123 ;  /* 0x0000007b030f7220 */ /* 0x040fe60000410000 */
[C---:B------:R-:W-:Y:S01]  /*f2b0*/  FMUL.FTZ R43, R3.reuse, R43 ;  /* 0x0000002b032b7220 */ /* 0x040fe20000410000 */
[----:B------:R-:W2:Y:S01]  /*f2c0*/  MUFU.EX2 R177, R177 ;  /* 0x000000b100b17308 */ /* 0x000ea20000000800 */
[----:B------:R-:W3:Y:S01]  /*f2d0*/  LDSM.16.MT88.4 R120, [R164+0x100] ;  /* 0x00010000a478783b */ /* 0x000ee20000004200 */
[C---:B------:R-:W-:Y:S01]  /*f2e0*/  FMUL.FTZ R44, R132.reuse, R44 ;  /* 0x0000002c842c7220 */ /* 0x040fe20000410000 */
[C---:B----4-:R-:W-:Y:S03]  /*f2f0*/  HMMA.16816.F32 R12, R136.reuse, R20, R12 ;  /* 0x00000014880c723c */ /* 0x050fe6000000180c */
        /* <DEDUP_REMOVED lines=10> */
[----:B------:R-:W4:Y:S01]  /*f3a0*/  LDSM.16.MT88.4 R112, [R135+UR4+0x2100] ;  /* 0x002100048770783b */ /* 0x000f220008004200 */
        /* <DEDUP_REMOVED lines=13> */
[----:B------:R-:W5:Y:S01]  /*f480*/  LDSM.16.MT88.4 R104, [R133+0x2100] ;  /* 0x002100008568783b */ /* 0x000f620000004200 */
        /* <DEDUP_REMOVED lines=9> */
[----:B------:R-:W-:Y:S02]  /*f520*/  MUFU.EX2 R215, R215 ;  /* 0x000000d700d77308 */ /* 0x000fe40000000800 */
[C---:B------:R-:W-:Y:S02]  /*f530*/  FMUL.FTZ R58, R3.reuse, R58 ;  /* 0x0000003a033a7220 */ /* 0x040fe40000410000 */
[C---:B------:R-:W-:Y:S02]  /*f540*/  FMUL.FTZ R59, R3.reuse, R59 ;  /* 0x0000003b033b7220 */ /* 0x040fe40000410000 */
[C---:B----4-:R-:W-:Y:S04]  /*f550*/  HMMA.16816.F32 R36, R136.reuse, R112, R36 ;  /* 0x000000708824723c */ /* 0x050fe80000001824 */
[C---:B------:R-:W-:Y:S01]  /*f560*/  FMUL.FTZ R60, R132.reuse, R60 ;  /* 0x0000003c843c7220 */ /* 0x040fe20000410000 */
[----:B------:R-:W-:Y:S01]  /*f570*/  MUFU.EX2 R216, R216 ;  /* 0x000000d800d87308 */ /* 0x000fe20000000800 */
[C---:B------:R-:W-:Y:S02]  /*f580*/  FMUL.FTZ R61, R132.reuse, R61 ;  /* 0x0000003d843d7220 */ /* 0x040fe40000410000 */
[C---:B------:R-:W-:Y:S01]  /*f590*/  HMMA.16816.F32 R40, R136.reuse, R114, R40 ;  /* 0x000000728828723c */ /* 0x040fe20000001828 */
[----:B------:R-:W-:Y:S03]  /*f5a0*/  LDSM.16.MT88.4 R112, [R135+UR4+0x900] ;  /* 0x000900048770783b */ /* 0x000fe60008004200 */
[C---:B------:R-:W-:Y:S02]  /*f5b0*/  FMUL.FTZ R62, R3.reuse, R62 ;  /* 0x0000003e033e7220 */ /* 0x040fe40000410000 */
[C---:B------:R-:W-:Y:S01]  /*f5c0*/  FMUL.FTZ R63, R3.reuse, R63 ;  /* 0x0000003f033f7220 */ /* 0x040fe20000410000 */
[----:B------:R-:W-:Y:S01]  /*f5d0*/  MUFU.EX2 R217, R217 ;  /* 0x000000d900d97308 */ /* 0x000fe20000000800 */
[C---:B------:R-:W-:Y:S01]  /*f5e0*/  FMUL.FTZ R64, R132.reuse, R64 ;  /* 0x0000004084407220 */ /* 0x040fe20000410000 */
[C---:B-----5:R-:W-:Y:S03]  /*f5f0*/  HMMA.16816.F32 R44, R136.reuse, R104, R44 ;  /* 0x00000068882c723c */ /* 0x060fe6000000182c */
[C---:B------:R-:W-:Y:S02]  /*f600*/  FMUL.FTZ R65, R132.reuse, R65 ;  /* 0x0000004184417220 */ /* 0x040fe40000410000 */
[C---:B------:R-:W-:Y:S03]  /*f610*/  FMUL.FTZ R66, R3.reuse, R66 ;  /* 0x0000004203427220 */ /* 0x040fe60000410000 */
[----:B------:R-:W-:Y:S01]  /*f620*/  MUFU.EX2 R218, R218 ;  /* 0x000000da00da7308 */ /* 0x000fe20000000800 */
[C---:B------:R-:W-:Y:S01]  /*f630*/  FMUL.FTZ R67, R3.reuse, R67 ;  /* 0x0000004303437220 */ /* 0x040fe20000410000 */
[C---:B------:R-:W-:Y:S01]  /*f640*/  HMMA.16816.F32 R48, R136.reuse, R106, R48 ;  /* 0x0000006a8830723c */ /* 0x040fe20000001830 */
[----:B------:R-:W3:Y:S02]  /*f650*/  LDSM.16.MT88.4 R104, [R135+UR4+0x4100] ;  /* 0x004100048768783b */ /* 0x000ee40008004200 */
[C---:B------:R-:W-:Y:S02]  /*f660*/  FMUL.FTZ R68, R132.reuse, R68 ;  /* 0x0000004484447220 */ /* 0x040fe40000410000 */
[C---:B------:R-:W-:Y:S03]  /*f670*/  FMUL.FTZ R69, R132.reuse, R69 ;  /* 0x0000004584457220 */ /* 0x040fe60000410000 */
[C---:B------:R-:W-:Y:S01]  /*f680*/  HMMA.16816.F32 R52, R136.reuse, R100, R52 ;  /* 0x000000648834723c */ /* 0x040fe20000001834 */
[----:B------:R-:W-:Y:S03]  /*f690*/  MUFU.EX2 R219, R219 ;  /* 0x000000db00db7308 */ /* 0x000fe60000000800 */
[C---:B------:R-:W-:Y:S02]  /*f6a0*/  FMUL.FTZ R70, R3.reuse, R70 ;  /* 0x0000004603467220 */ /* 0x040fe40000410000 */
[C---:B------:R-:W-:Y:S02]  /*f6b0*/  FMUL.FTZ R71, R3.reuse, R71 ;  /* 0x0000004703477220 */ /* 0x040fe40000410000 */
[C---:B------:R-:W-:Y:S01]  /*f6c0*/  HMMA.16816.F32 R56, R136.reuse, R102, R56 ;  /* 0x000000668838723c */ /* 0x040fe20000001838 */
[----:B------:R-:W4:Y:S02]  /*f6d0*/  LDSM.16.MT88.4 R100, [R133+0x4100] ;  /* 0x004100008564783b */ /* 0x000f240000004200 */
[----:B------:R-:W-:Y:S01]  /*f6e0*/  MUFU.EX2 R220, R220 ;  /* 0x000000dc00dc7308 */ /* 0x000fe20000000800 */
[C---:B------:R-:W-:Y:S02]  /*f6f0*/  FMUL.FTZ R72, R132.reuse, R72 ;  /* 0x0000004884487220 */ /* 0x040fe40000410000 */
[C---:B------:R-:W-:Y:S02]  /*f700*/  FMUL.FTZ R73, R132.reuse, R73 ;  /* 0x0000004984497220 */ /* 0x040fe40000410000 */
[C---:B------:R-:W-:Y:S04]  /*f710*/  HMMA.16816.F32 R60, R136.reuse, R108, R60 ;  /* 0x0000006c883c723c */ /* 0x040fe8000000183c */
[C---:B------:R-:W-:Y:S01]  /*f720*/  FMUL.FTZ R74, R3.reuse, R74 ;  /* 0x0000004a034a7220 */ /* 0x040fe20000410000 */
[----:B------:R-:W-:Y:S01]  /*f730*/  MUFU.EX2 R221, R221 ;  /* 0x000000dd00dd7308 */ /* 0x000fe20000000800 */
[C---:B------:R-:W-:Y:S02]  /*f740*/  FMUL.FTZ R75, R3.reuse, R75 ;  /* 0x0000004b034b7220 */ /* 0x040fe40000410000 */
[C---:B------:R-:W-:Y:S01]  /*f750*/  HMMA.16816.F32 R64, R136.reuse, R110, R64 ;  /* 0x0000006e8840723c */ /* 0x040fe20000001840 */
[----:B------:R-:W5:Y:S03]  /*f760*/  LDSM.16.MT88.4 R108, [R134+UR4+0x4100] ;  /* 0x00410004866c783b */ /* 0x000f660008004200 */
[C---:B------:R-:W-:Y:S02]  /*f770*/  FMUL.FTZ R84, R132.reuse, R84 ;  /* 0x0000005484547220 */ /* 0x040fe40000410000 */
[----:B------:R-:W-:Y:S01]  /*f780*/  FMUL.FTZ R85, R132, R85 ;  /* 0x0000005584557220 */ /* 0x000fe20000410000 */
[----:B------:R-:W-:Y:S01]  /*f790*/  MUFU.EX2 R222, R222 ;  /* 0x000000de00de7308 */ /* 0x000fe20000000800 */
[C---:B------:R-:W-:Y:S01]  /*f7a0*/  FMUL.FTZ R86, R3.reuse, R86 ;  /* 0x0000005603567220 */ /* 0x040fe20000410000 */
[C---:B---3--:R-:W-:Y:S03]  /*f7b0*/  HMMA.16816.F32 R68, R136.reuse, R104, R68 ;  /* 0x000000688844723c */ /* 0x048fe60000001844 */
[C---:B------:R-:W-:Y:S02]  /*f7c0*/  FMUL.FTZ R87, R3.reuse, R87 ;  /* 0x0000005703577220 */ /* 0x040fe40000410000 */
[--C-:B------:R-:W-:Y:S02]  /*f7d0*/  FFMA.FTZ R179, R178, c[0x0][0x2d0], -R145.reuse ;  /* 0x0000b400b2b37a23 */ /* 0x100fe40000010891 */
[--C-:B------:R-:W-:Y:S01]  /*f7e0*/  FFMA.FTZ R178, R162, c[0x0][0x2d0], -R145.reuse ;  /* 0x0000b400a2b27a23 */ /* 0x100fe20000010891 */
[C---:B------:R-:W-:Y:S01]  /*f7f0*/  HMMA.16816.F32 R72, R136.reuse, R106, R72 ;  /* 0x0000006a8848723c */ /* 0x040fe20000001848 */
[----:B------:R-:W3:Y:S01]  /*f800*/  LDSM.16.MT88.4 R104, [R164+0x4100] ;  /* 0x00410000a468783b */ /* 0x000ee20000004200 */
[----:B------:R-:W-:Y:S02]  /*f810*/  MUFU.EX2 R224, R224 ;  /* 0x000000e000e07308 */ /* 0x000fe40000000800 */
[C---:B------:R-:W-:Y:S02]  /*f820*/  FMUL.FTZ R76, R132.reuse, R76 ;  /* 0x0000004c844c7220 */ /* 0x040fe40000410000 */
[----:B------:R-:W-:Y:S02]  /*f830*/  FMUL.FTZ R77, R132, R77 ;  /* 0x0000004d844d7220 */ /* 0x000fe40000410000 */
[C---:B------:R-:W-:Y:S01]  /*f840*/  FMUL.FTZ R78, R3.reuse, R78 ;  /* 0x0000004e034e7220 */ /* 0x040fe20000410000 */
[----:B------:R-:W-:Y:S03]  /*f850*/  LDSM.16.MT88.4 R160, [R135+UR4+0x5900] ;  /* 0x0059000487a0783b */ /* 0x000fe60008004200 */
[C---:B------:R-:W-:Y:S01]  /*f860*/  FMUL.FTZ R79, R3.reuse, R79 ;  /* 0x0000004f034f7220 */ /* 0x040fe20000410000 */
[----:B------:R-:W-:Y:S01]  /*f870*/  MUFU.EX2 R179, R179 ;  /* 0x000000b300b37308 */ /* 0x000fe20000000800 */
[----:B------:R-:W-:Y:S02]  /*f880*/  FFMA.FTZ R145, R144, c[0x0][0x2d0], -R145 ;  /* 0x0000b40090917a23 */ /* 0x000fe40000010891 */
[C---:B------:R-:W-:Y:S02]  /*f890*/  FMUL.FTZ R88, R132.reuse, R88 ;  /* 0x0000005884587220 */ /* 0x040fe40000410000 */
[C---:B------:R-:W-:Y:S01]  /*f8a0*/  FMUL.FTZ R89, R132.reuse, R89 ;  /* 0x0000005984597220 */ /* 0x040fe20000410000 */
[C---:B----4-:R-:W-:Y:S03]  /*f8b0*/  HMMA.16816.F32 R76, R136.reuse, R100, R76 ;  /* 0x00000064884c723c */ /* 0x050fe6000000184c */
[C---:B------:R-:W-:Y:S01]  /*f8c0*/  FMUL.FTZ R80, R132.reuse, R80 ;  /* 0x0000005084507220 */ /* 0x040fe20000410000 */
[----:B------:R-:W4:Y:S01]  /*f8d0*/  MUFU.EX2 R178, R178 ;  /* 0x000000b200b27308 */ /* 0x000f220000000800 */
[C---:B------:R-:W-:Y:S02]  /*f8e0*/  FMUL.FTZ R81, R132.reuse, R81 ;  /* 0x0000005184517220 */ /* 0x040fe40000410000 */
[----:B------:R-:W-:Y:S01]  /*f8f0*/  FMUL.FTZ R82, R3, R82 ;  /* 0x0000005203527220 */ /* 0x000fe20000410000 */
[----:B-1----:R-:W-:Y:S01]  /*f900*/  F2FP.PACK_AB R100, R175, R174 ;  /* 0x000000aeaf64723e */ /* 0x002fe200000000ff */
[C---:B------:R-:W-:Y:S03]  /*f910*/  FMUL.FTZ R83, R3.reuse, R83 ;  /* 0x0000005303537220 */ /* 0x040fe60000410000 */
[C---:B------:R-:W-:Y:S02]  /*f920*/  FMUL.FTZ R90, R3.reuse, R90 ;  /* 0x0000005a035a7220 */ /* 0x040fe40000410000 */
[----:B------:R1:W-:Y:S01]  /*f930*/  MUFU.EX2 R227, R145 ;  /* 0x0000009100e37308 */ /* 0x0003e20000000800 */
[C---:B------:R-:W-:Y:S01]  /*f940*/  FMUL.FTZ R91, R3.reuse, R91 ;  /* 0x0000005b035b7220 */ /* 0x040fe20000410000 */
[C---:B------:R-:W-:Y:S03]  /*f950*/  HMMA.16816.F32 R80, R136.reuse, R102, R80 ;  /* 0x000000668850723c */ /* 0x040fe60000001850 */
[C---:B------:R-:W-:Y:S02]  /*f960*/  FMUL.FTZ R92, R132.reuse, R92 ;  /* 0x0000005c845c7220 */ /* 0x040fe40000410000 */
[C---:B------:R-:W-:Y:S02]  /*f970*/  FMUL.FTZ R93, R132.reuse, R93 ;  /* 0x0000005d845d7220 */ /* 0x040fe40000410000 */
[C---:B------:R-:W-:Y:S01]  /*f980*/  FMUL.FTZ R94, R3.reuse, R94 ;  /* 0x0000005e035e7220 */ /* 0x040fe20000410000 */
[C---:B-----5:R-:W-:Y:S01]  /*f990*/  HMMA.16816.F32 R84, R136.reuse, R108, R84 ;  /* 0x0000006c8854723c */ /* 0x060fe20000001854 */
[----:B------:R-:W5:Y:S03]  /*f9a0*/  MUFU.EX2 R225, R225 ;  /* 0x000000e100e17308 */ /* 0x000f660000000800 */
[----:B------:R-:W-:Y:S01]  /*f9b0*/  FMUL.FTZ R95, R3, R95 ;  /* 0x0000005f035f7220 */ /* 0x000fe20000410000 */
[----:B--2---:R-:W-:Y:S01]  /*f9c0*/  F2FP.PACK_AB R102, R177, R176 ;  /* 0x000000b0b166723e */ /* 0x004fe200000000ff */
[----:B------:R-:W-:Y:S01]  /*f9d0*/  FMUL.FTZ R96, R132, R96 ;  /* 0x0000006084607220 */ /* 0x000fe20000410000 */
[----:B----4-:R-:W-:Y:S01]  /*f9e0*/  F2FP.PACK_AB R101, R178, R179 ;  /* 0x000000b3b265723e */ /* 0x010fe200000000ff */
[C---:B------:R-:W-:Y:S01]  /*f9f0*/  HMMA.16816.F32 R88, R136.reuse, R110, R88 ;  /* 0x0000006e8858723c */ /* 0x040fe20000001858 */
[----:B------:R-:W2:Y:S02]  /*fa00*/  LDSM.16.MT88.4 R108, [R133+0x900] ;  /* 0x00090000856c783b */ /* 0x000ea40000004200 */
[----:B------:R-:W4:Y:S01]  /*fa10*/  MUFU.EX2 R226, R226 ;  /* 0x000000e200e27308 */ /* 0x000f220000000800 */
[C---:B------:R-:W-:Y:S01]  /*fa20*/  FMUL.FTZ R97, R132.reuse, R97 ;  /* 0x0000006184617220 */ /* 0x040fe20000410000 */
[----:B------:R-:W-:Y:S01]  /*fa30*/  F2FP.PACK_AB R103, R181, R180 ;  /* 0x000000b4b567723e */ /* 0x000fe200000000ff */
[C---:B------:R-:W-:Y:S02]  /*fa40*/  FMUL.FTZ R98, R3.reuse, R98 ;  /* 0x0000006203627220 */ /* 0x040fe40000410000 */
[C---:B---3--:R-:W-:Y:S01]  /*fa50*/  HMMA.16816.F32 R92, R136.reuse, R104, R92 ;  /* 0x00000068885c723c */ /* 0x048fe2000000185c */
[----:B-1----:R-:W-:Y:S03]  /*fa60*/  LDSM.16.MT88.4 R144, [R135+UR4+0x3900] ;  /* 0x003900048790783b */ /* 0x002fe60008004200 */
[C---:B------:R-:W-:Y:S02]  /*fa70*/  FMUL.FTZ R99, R3.reuse, R99 ;  /* 0x0000006303637220 */ /* 0x040fe40000410000 */
[----:B------:R-:W-:Y:S02]  /*fa80*/  FFMA.FTZ R168, R132, R207, R168 ;  /* 0x000000cf84a87223 */ /* 0x000fe400000100a8 */
[----:B------:R-:W-:Y:S01]  /*fa90*/  FFMA.FTZ R172, R3, R208, R172 ;  /* 0x000000d003ac7223 */ /* 0x000fe200000100ac */
[----:B------:R-:W-:Y:S02]  /*faa0*/  IADD3 R3, R213, -0x2, RZ ;  /* 0xfffffffed5037810 */ /* 0x000fe40007ffe0ff */
[----:B------:R-:W-:Y:S01]  /*fab0*/  HMMA.16816.F32 R96, R136, R106, R96 ;  /* 0x0000006a8860723c */ /* 0x000fe20000001860 */
[----:B------:R-:W1:Y:S02]  /*fac0*/  LDSM.16.MT88.4 R104, [R164+0x2900] ;  /* 0x00290000a468783b */ /* 0x000e640000004200 */
[----:B------:R-:W-:Y:S01]  /*fad0*/  FADD.FTZ R167, R167, R168 ;  /* 0x000000a8a7a77221 */ /* 0x000fe20000010000 */
[----:B------:R-:W-:Y:S01]  /*fae0*/  ISETP.GE.AND P0, PT, R3, R194, PT ;  /* 0x000000c20300720c */ /* 0x000fe20003f06270 */
[----:B------:R-:W-:Y:S02]  /*faf0*/  FADD.FTZ R171, R171, R172 ;  /* 0x000000acabab7221 */ /* 0x000fe40000010000 */
[----:B------:R-:W-:Y:S01]  /*fb00*/  F2FP.PACK_AB R136, R221, R220 ;  /* 0x000000dcdd88723e */ /* 0x000fe200000000ff */
[C---:B------:R-:W-:Y:S05]  /*fb10*/  HMMA.16816.F32 R4, R100.reuse, R112, R4 ;  /* 0x000000706404723c */ /* 0x040fea0000001804 */
[----:B------:R-:W-:Y:S01]  /*fb20*/  F2FP.PACK_AB R138, R223, R222 ;  /* 0x000000dedf8a723e */ /* 0x000fe200000000ff */
[----:B------:R-:W-:Y:S01]  /*fb30*/  FADD.FTZ R166, R166, R167 ;  /* 0x000000a7a6a67221 */ /* 0x000fe20000010000 */
[----:B-----5:R-:W-:Y:S01]  /*fb40*/  F2FP.PACK_AB R137, R225, R224 ;  /* 0x000000e0e189723e */ /* 0x020fe200000000ff */
[C---:B------:R-:W-:Y:S01]  /*fb50*/  HMMA.16816.F32 R8, R100.reuse, R114, R8 ;  /* 0x000000726408723c */ /* 0x040fe20000001808 */
[----:B------:R-:W-:Y:S03]  /*fb60*/  LDSM.16.MT88.4 R112, [R133+0x4900] ;  /* 0x004900008570783b */ /* 0x000fe60000004200 */
[----:B----4-:R-:W-:Y:S01]  /*fb70*/  F2FP.PACK_AB R139, R227, R226 ;  /* 0x000000e2e38b723e */ /* 0x010fe200000000ff */
[----:B------:R-:W-:Y:S02]  /*fb80*/  FADD.FTZ R170, R170, R171 ;  /* 0x000000abaaaa7221 */ /* 0x000fe40000010000 */
[----:B------:R-:W-:Y:S01]  /*fb90*/  FADD.FTZ R169, R169, R166 ;  /* 0x000000a6a9a97221 */ /* 0x000fe20000010000 */
[C---:B--2---:R-:W-:Y:S04]  /*fba0*/  HMMA.16816.F32 R12, R100.reuse, R108, R12 ;  /* 0x0000006c640c723c */ /* 0x044fe8000000180c */
[----:B------:R-:W-:Y:S02]  /*fbb0*/  FADD.FTZ R170, R173, R170 ;  /* 0x000000aaadaa7221 */ /* 0x000fe40000010000 */
[----:B------:R-:W-:Y:S02]  /*fbc0*/  FADD.FTZ R174, R174, R169 ;  /* 0x000000a9aeae7221 */ /* 0x000fe40000010000 */
[C---:B------:R-:W-:Y:S01]  /*fbd0*/  HMMA.16816.F32 R16, R100.reuse, R110, R16 ;  /* 0x0000006e6410723c */ /* 0x040fe20000001810 */
[----:B------:R-:W2:Y:S03]  /*fbe0*/  LDSM.16.MT88.4 R108, [R135+UR4+0x4900] ;  /* 0x00490004876c783b */ /* 0x000ea60008004200 */
        /* <DEDUP_REMOVED lines=144> */
[----:B------:R-:W1:Y:S01]  /*104f0*/  SHFL.IDX PT, R11, R7, RZ, 0x181f ;  /* 0x00181fff070b7589 */ /* 0x000e6200000e0000 */
[----:B------:R-:W-:Y:S03]  /*10500*/  MOV R4, UR20 ;  /* 0x0000001400047c02 */ /* 0x000fe60008000f00 */
[----:B------:R-:W2:Y:S02]  /*10510*/  SHFL.IDX PT, R8, R5, RZ, 0x181f ;  /* 0x00181fff05087589 */ /* 0x000ea400000e0000 */
[----:B------:R-:W-:Y:S02]  /*10520*/  IMAD R4, R4, 0x3000, R201 ;  /* 0x0000300004047824 */ /* 0x000fe400078e02c9 */
[----:B------:R3:W-:Y:S04]  /*10530*/  SHFL.IDX PT, R6, R5, 0x1, 0x181f ;  /* 0x00381f0005067f89 */ /* 0x0007e800000e0000 */
[----:B------:R-:W4:Y:S01]  /*10540*/  SHFL.IDX PT, R3, R7, 0x1, 0x181f ;  /* 0x00381f0007037f89 */ /* 0x000f2200000e0000 */
[CC--:B-1----:R-:W-:Y:S05]  /*10550*/  IADD3 R14, P0, R11.reuse, R211.reuse, RZ ;  /* 0x000000d30b0e7210 */ /* 0x0c2fea0007f1e0ff */
[----:B--2---:R-:W-:Y:S01]  /*10560*/  IMAD.X R15, R8, 0x1, R193, P0 ;  /* 0x00000001080f7824 */ /* 0x004fe200000e06c1 */
[C---:B------:R-:W-:Y:S01]  /*10570*/  IADD3 R12, P0, R11.reuse, R212, RZ ;  /* 0x000000d40b0c7210 */ /* 0x040fe20007f1e0ff */
[----:B---3--:R-:W-:Y:S04]  /*10580*/  IMAD.SHL.U32 R5, R4, 0x2, RZ ;  /* 0x0000000204057824 */ /* 0x008fe800078e00ff */
[C---:B------:R-:W-:Y:S01]  /*10590*/  IMAD.X R13, R8.reuse, 0x1, R210, P0 ;  /* 0x00000001080d7824 */ /* 0x040fe200000e06d2 */
[----:B------:R1:W-:Y:S01]  /*105a0*/  LDGSTS.E.BYPASS.LTC128B.128 [R5+0xc100], [R14.64], !P5 ;  /* 0x0c1000000e057fae */ /* 0x0003e2000e901d4e */
[----:B------:R-:W-:Y:S03]  /*105b0*/  IADD3 R10, P0, R11, R214, RZ ;  /* 0x000000d60b0a7210 */ /* 0x000fe60007f1e0ff */
[----:B------:R1:W-:Y:S02]  /*105c0*/  LDGSTS.E.BYPASS.LTC128B.128 [R5+0xe100], [R12.64], !P4 ;  /* 0x0e1000000c057fae */ /* 0x0003e4000e101d4e */
[----:B------:R-:W-:Y:S01]  /*105d0*/  IMAD.X R11, R8, 0x1, R209, P0 ;  /* 0x00000001080b7824 */ /* 0x000fe200000e06d1 */
[C---:B----4-:R-:W-:Y:S04]  /*105e0*/  IADD3 R8, P0, R3.reuse, R211, RZ ;  /* 0x000000d303087210 */ /* 0x050fe80007f1e0ff */
[----:B------:R1:W-:Y:S01]  /*105f0*/  LDGSTS.E.BYPASS.LTC128B.128 [R5+0x10100], [R10.64], !P6 ;  /* 0x101000000a057fae */ /* 0x0003e2000f101d4e */
[C---:B------:R-:W-:Y:S01]  /*10600*/  IMAD.X R9, R6.reuse, 0x1, R193, P0 ;  /* 0x0000000106097824 */ /* 0x040fe200000e06c1 */
[C---:B------:R-:W-:Y:S04]  /*10610*/  IADD3 R16, P0, R3.reuse, R212, RZ ;  /* 0x000000d403107210 */ /* 0x040fe80007f1e0ff */
[----:B------:R1:W-:Y:S01]  /*10620*/  LDGSTS.E.BYPASS.LTC128B.128 [R5+0xd100], [R8.64], !P5 ;  /* 0x0d10000008057fae */ /* 0x0003e2000e901d4e */
[C---:B------:R-:W-:Y:S02]  /*10630*/  IADD3.X R17, R6.reuse, R210, RZ, P0, !PT ;  /* 0x000000d206117210 */ /* 0x040fe400007fe4ff */
[----:B------:R-:W-:Y:S03]  /*10640*/  IADD3 R18, P0, R3, R214, RZ ;  /* 0x000000d603127210 */ /* 0x000fe60007f1e0ff */
[----:B------:R1:W-:Y:S02]  /*10650*/  LDGSTS.E.BYPASS.LTC128B.128 [R5+0xf100], [R16.64], !P4 ;  /* 0x0f10000010057fae */ /* 0x0003e4000e101d4e */
[----:B------:R-:W-:Y:S05]  /*10660*/  IMAD.X R19, R6, 0x1, R209, P0 ;  /* 0x0000000106137824 */ /* 0x000fea00000e06d1 */
[----:B------:R1:W-:Y:S03]  /*10670*/  LDGSTS.E.BYPASS.LTC128B.128 [R5+0x11100], [R18.64], !P6 ;  /* 0x1110000012057fae */ /* 0x0003e6000f101d4e */
.L_x_1035:
[----:B------:R-:W-:Y:S01]  /*10680*/  UIADD3 UR4, UR5, 0x1, URZ ;  /* 0x0000000105047890 */ /* 0x000fe2000fffe03f */
[----:B------:R-:W0:Y:S01]  /*10690*/  LDGDEPBAR ;  /* 0x00000000000079af */ /* 0x000e220000000000 */
[----:B------:R-:W-:Y:S01]  /*106a0*/  UISETP.GE.AND UP0, UPT, UR5, 0x1, UPT ;  /* 0x000000010500788c */ /* 0x000fe2000bf06270 */
[----:B------:R-:W-:Y:S01]  /*106b0*/  ISETP.GE.AND P0, PT, R194, R213, PT ;  /* 0x000000d5c200720c */ /* 0x000fe20003f06270 */
[----:B------:R-:W-:Y:S01]  /*106c0*/  IMAD.MOV.U32 R3, RZ, RZ, R0 ;  /* 0x000000ffff037224 */ /* 0x000fe200078e0000 */
[----:B------:R-:W-:Y:S01]  /*106d0*/  IADD3 R213, R213, -0x1, RZ ;  /* 0xffffffffd5d57810 */ /* 0x000fe20007ffe0ff */
[----:B------:R-:W-:Y:S01]  /*106e0*/  USEL UR5, UR4, URZ, !UP0 ;  /* 0x0000003f04057287 */ /* 0x000fe2000c000000 */
[----:B------:R-:W-:Y:S09]  /*106f0*/  IMAD.MOV.U32 R132, RZ, RZ, R2 ;  /* 0x000000ffff847224 */ /* 0x000ff200078e0002 */
[----:B------:R-:W-:-:S05]  /*10700*/  @!P0 BRA `(.L_x_1036) ;  /* 0xffffc70000008947 */ /* 0x000fca000383ffff */
.L_x_1025:
[----:B------:R-:W2:Y:S01]  /*10710*/  SHFL.BFLY PT, R4, R207, 0x2, 0x1f ;  /* 0x0c401f00cf047f89 */ /* 0x000ea200000e0000 */
[----:B------:R-:W-:-:S03]  /*10720*/  PLOP3.LUT P2, PT, PT, PT, PT, 0x8, 0x0 ;  /* 0x000000000000781c */ /* 0x000fc60003f4e170 */
[----:B------:R-:W3:Y:S01]  /*10730*/  SHFL.BFLY PT, R3, R208, 0x2, 0x1f ;  /* 0x0c401f00d0037f89 */ /* 0x000ee200000e0000 */
[----:B-12---:R-:W-:Y:S02]  /*10740*/  FADD.FTZ R7, R4, R207 ;  /* 0x000000cf04077221 */ /* 0x006fe40000010000 */
[----:B------:R-:W-:Y:S01]  /*10750*/  CS2R R4, SRZ ;  /* 0x0000000000047805 */ /* 0x000fe2000001ff00 */
[----:B---3--:R-:W-:Y:S02]  /*10760*/  FADD.FTZ R8, R3, R208 ;  /* 0x000000d003087221 */ /* 0x008fe40000010000 */
        /* <DEDUP_REMOVED lines=10> */
[----:B------:R-:W-:-:S04]  /*10810*/  @P0 MOV R10, 0x3f317218 ;  /* 0x3f317218000a0802 */ /* 0x000fc80000000f00 */
[----:B------:R-:W2:Y:S08]  /*10820*/  @P1 MUFU.LG2 R6, R6 ;  /* 0x0000000600061308 */ /* 0x000eb00000000c00 */
[----:B------:R-:W-:Y:S01]  /*10830*/  @P0 MUFU.RCP R4, R3 ;  /* 0x0000000300040308 */ /* 0x000fe20000001000 */
[C---:B-1----:R-:W-:Y:S02]  /*10840*/  FMUL.FTZ R128, R5.reuse, R128 ;  /* 0x0000008005807220 */ /* 0x042fe40000410000 */
[----:B------:R-:W-:-:S02]  /*10850*/  FMUL.FTZ R129, R5, R129 ;  /* 0x0000008105817220 */ /* 0x000fc40000410000 */
[C---:B------:R-:W-:Y:S02]  /*10860*/  FMUL.FTZ R124, R5.reuse, R124 ;  /* 0x0000007c057c7220 */ /* 0x040fe40000410000 */
[C---:B------:R-:W-:Y:S01]  /*10870*/  FMUL.FTZ R125, R5.reuse, R125 ;  /* 0x0000007d057d7220 */ /* 0x040fe20000410000 */
[----:B------:R-:W1:Y:S01]  /*10880*/  @P0 MUFU.LG2 R3, R3 ;  /* 0x0000000300030308 */ /* 0x000e620000000c00 */
        /* <DEDUP_REMOVED lines=43> */
[----:B------:R-:W-:Y:S02]  /*10b40*/  FMUL.FTZ R97, R5, R97 ;  /* 0x0000006105617220 */ /* 0x000fe40000410000 */
[----:B--2---:R-:W-:Y:S02]  /*10b50*/  @P1 FMUL.FTZ R5, R6, 0.69314718246459960938 ;  /* 0x3f31721806051820 */ /* 0x004fe40000410000 */
[----:B------:R-:W-:-:S02]  /*10b60*/  @P1 FMUL.FTZ R6, R9, c[0x0][0x2d0] ;  /* 0x0000b40009061a20 */ /* 0x000fc40000410000 */
        /* <DEDUP_REMOVED lines=52> */
.L_x_985:
        /* <DEDUP_REMOVED lines=165> */
.L_x_1038:
        /* <DEDUP_REMOVED lines=9> */
[----:B------:R-:W-:Y:S01]  /*11990*/  UMOV UR13, UR17 ;  /* 0x00000011000d7c82 */ /* 0x000fe20008000000 */
        /* <DEDUP_REMOVED lines=13> */
[----:B------:R-:W-:Y:S01]  /*11a70*/  UIMAD UR17, UR16, UR5, UR17 ;  /* 0x00000005101172a4 */ /* 0x000fe2000f8e0211 */
[CC--:B------:R-:W-:Y:S01]  /*11a80*/  LEA.HI R4, R3.reuse, R0.reuse, RZ, 0x3 ;  /* 0x0000000003047211 */ /* 0x0c0fe200078f18ff */
[----:B------:R-:W-:Y:S01]  /*11a90*/  USHF.R.S32.HI UR16, URZ, 0x1f, UR11 ;  /* 0x0000001f3f107899 */ /* 0x000fe2000801140b */
[----:B------:R-:W-:Y:S01]  /*11aa0*/  LEA.HI R3, R3, R0, RZ, 0x6 ;  /* 0x0000000003037211 */ /* 0x000fe200078f30ff */
[----:B------:R-:W-:Y:S01]  /*11ab0*/  IMAD R2, R2, 0x10, R11 ;  /* 0x0000001002027824 */ /* 0x000fe200078e020b */
[----:B------:R-:W-:-:S02]  /*11ac0*/  UIMAD UR9, UR8, UR6, URZ ;  /* 0x00000006080972a4 */ /* 0x000fc4000f8e023f */
[----:B------:R-:W-:Y:S01]  /*11ad0*/  USEL UR16, UR16, URZ, !UP1 ;  /* 0x0000003f10107287 */ /* 0x000fe2000c800000 */
[----:B------:R-:W-:Y:S01]  /*11ae0*/  IMAD R6, R9, 0x8, R2 ;  /* 0x0000000809067824 */ /* 0x000fe200078e0202 */
[----:B------:R-:W-:Y:S01]  /*11af0*/  UIMAD.WIDE.U32 UR12, UR10, UR6, UR12 ;  /* 0x000000060a0c72a5 */ /* 0x000fe2000f8e000c */
[----:B------:R-:W-:Y:S01]  /*11b00*/  IMAD.SHL.U32 R3, R3, 0x8, RZ ;  /* 0x0000000803037824 */ /* 0x000fe200078e00ff */
[----:B------:R-:W-:Y:S02]  /*11b10*/  UIMAD UR9, UR10, UR7, UR9 ;  /* 0x000000070a0972a4 */ /* 0x000fe4000f8e0209 */
[----:B-1----:R-:W-:Y:S01]  /*11b20*/  LEA R6, R57, R6, 0x7 ;  /* 0x0000000639067211 */ /* 0x002fe200078e38ff */
[----:B------:R-:W-:Y:S02]  /*11b30*/  ULDC.64 UR6, c[0x0][0x498] ;  /* 0x0001260000067ab9 */ /* 0x000fe40000000a00 */
[----:B------:R-:W-:Y:S02]  /*11b40*/  USEL UR11, UR11, URZ, !UP1 ;  /* 0x0000003f0b0b7287 */ /* 0x000fe4000c800000 */
        /* <DEDUP_REMOVED lines=9> */
[----:B------:R-:W-:Y:S01]  /*11be0*/  IMAD.MOV R11, RZ, RZ, -R14 ;  /* 0x000000ffff0b7224 */ /* 0x000fe200078e0a0e */
[----:B------:R-:W-:Y:S01]  /*11bf0*/  ULDC.64 UR4, c[0x0][0x3e8] ;  /* 0x0000fa0000047ab9 */ /* 0x000fe20000000a00 */
[----:B------:R-:W-:Y:S01]  /*11c00*/  IMAD.IADD R9, R0, 0x1, -R9 ;  /* 0x0000000100097824 */ /* 0x000fe200078e0a09 */
[----:B------:R-:W-:Y:S01]  /*11c10*/  UIMAD UR8, UR8, UR4, URZ ;  /* 0x00000004080872a4 */ /* 0x000fe2000f8e023f */
[----:B------:R-:W-:Y:S01]  /*11c20*/  IMAD R6, R11, c[0x0][0x4e8], R6 ;  /* 0x00013a000b067a24 */ /* 0x000fe200078e0206 */
[----:B------:R-:W-:Y:S01]  /*11c30*/  SHF.R.S32.HI R11, RZ, 0x1f, R14 ;  /* 0x0000001fff0b7819 */ /* 0x000fe2000001140e */
[----:B------:R-:W-:Y:S01]  /*11c40*/  IMAD.U32 R0, RZ, RZ, UR7 ;  /* 0x00000007ff007e24 */ /* 0x000fe2000f8e00ff */
[----:B------:R-:W-:Y:S01]  /*11c50*/  IADD3 R14, P0, R14, UR12, RZ ;  /* 0x0000000c0e0e7c10 */ /* 0x000fe2000ff1e0ff */
[----:B------:R-:W-:Y:S01]  /*11c60*/  UIADD3 UR19, UR19, UR17, URZ ;  /* 0x0000001113137290 */ /* 0x000fe2000fffe03f */
[----:B------:R-:W-:Y:S01]  /*11c70*/  SHF.R.S32.HI R17, RZ, 0x1f, R6 ;  /* 0x0000001fff117819 */ /* 0x000fe20000011406 */
[----:B------:R-:W-:Y:S01]  /*11c80*/  UIMAD UR5, UR10, UR5, UR8 ;  /* 0x000000050a0572a4 */ /* 0x000fe2000f8e0208 */
[----:B------:R-:W-:Y:S01]  /*11c90*/  IADD3.X R15, R11, UR13, R0, P0, !PT ;  /* 0x0000000d0b0f7c10 */ /* 0x000fe200087fe400 */
[----:B------:R-:W-:Y:S01]  /*11ca0*/  IMAD.SHL.U32 R11, R4, 0x40, RZ ;  /* 0x00000040040b7824 */ /* 0x000fe200078e00ff */
        /* <DEDUP_REMOVED lines=12> */
[----:B------:R-:W-:Y:S01]  /*11d70*/  SHF.R.U32.HI R6, RZ, 0x3, R11 ;  /* 0x00000003ff067819 */ /* 0x000fe2000001160b */
[----:B------:R-:W-:Y:S01]  /*11d80*/  UIMAD UR7, UR11, UR7, UR16 ;  /* 0x000000070b0772a4 */ /* 0x000fe2000f8e0210 */
[----:B------:R-:W-:Y:S01]  /*11d90*/  SHFL.IDX PT, R50, R16, RZ, 0x1c1f ;  /* 0x001c1fff10327589 */ /* 0x000fe200000e0000 */
[----:B------:R-:W-:Y:S01]  /*11da0*/  IMAD.IADD R12, R15, 0x1, R17 ;  /* 0x000000010f0c7824 */ /* 0x000fe200078e0211 */
[----:B------:R-:W-:Y:S01]  /*11db0*/  UIMAD.WIDE.U32 UR18, UR11, UR6, UR18 ;  /* 0x000000060b1272a5 */ /* 0x000fe2000f8e0012 */
[----:B------:R-:W-:Y:S01]  /*11dc0*/  IMAD.SHL.U32 R0, R9, 0x8, RZ ;  /* 0x0000000809007824 */ /* 0x000fe200078e00ff */
[----:B------:R-:W-:Y:S01]  /*11dd0*/  SHFL.IDX PT, R48, R16, 0x1, 0x1c1f ;  /* 0x003c1f0010307f89 */ /* 0x000fe200000e0000 */
[----:B------:R-:W-:Y:S01]  /*11de0*/  IMAD.MOV.U32 R9, RZ, RZ, R13 ;  /* 0x000000ffff097224 */ /* 0x000fe200078e000d */
[----:B------:R-:W-:Y:S01]  /*11df0*/  @P1 SHF.R.U32.HI R9, RZ, c[0x0][0x4f0], R10 ;  /* 0x00013c00ff091a19 */ /* 0x000fe2000001160a */
[----:B------:R-:W-:Y:S01]  /*11e00*/  UIADD3 UR7, UR19, UR7, URZ ;  /* 0x0000000713077290 */ /* 0x000fe2000fffe03f */
[----:B------:R-:W-:Y:S01]  /*11e10*/  LEA.HI.X R12, R14, c[0x0][0x454], R12, 0x2, P0 ;  /* 0x000115000e0c7a11 */ /* 0x000fe200000f140c */
[----:B------:R-:W-:Y:S01]  /*11e20*/  IMAD.U32 R15, RZ, RZ, UR19 ;  /* 0x00000013ff0f7e24 */ /* 0x000fe2000f8e00ff */
[----:B------:R-:W-:Y:S01]  /*11e30*/  LOP3.LUT R11, R11, 0x38, R0, 0xf8, !PT ;  /* 0x000000380b0b7812 */ /* 0x000fe200078ef800 */
[----:B------:R-:W-:Y:S01]  /*11e40*/  IMAD.MOV R10, RZ, RZ, -R9 ;  /* 0x000000ffff0a7224 */ /* 0x000fe200078e0a09 */
[----:B------:R-:W-:Y:S01]  /*11e50*/  MOV R14, UR18 ;  /* 0x00000012000e7c02 */ /* 0x000fe20008000f00 */
[----:B------:R-:W1:Y:S01]  /*11e60*/  SHFL.IDX PT, R51, R12, RZ, 0x1c1f ;  /* 0x001c1fff0c337589 */ /* 0x000e6200000e0000 */
[----:B------:R-:W-:Y:S01]  /*11e70*/  LOP3.LUT R6, R11, R6, RZ, 0x3c, !PT ;  /* 0x000000060b067212 */ /* 0x000fe200078e3cff */
[----:B------:R-:W-:Y:S01]  /*11e80*/  IMAD R10, R10, c[0x0][0x4e8], R13 ;  /* 0x00013a000a0a7a24 */ /* 0x000fe200078e020d */
[----:B------:R-:W-:Y:S01]  /*11e90*/  SHF.R.S32.HI R11, RZ, 0x1f, R9 ;  /* 0x0000001fff0b7819 */ /* 0x000fe20000011409 */
[----:B------:R-:W2:Y:S01]  /*11ea0*/  SHFL.IDX PT, R49, R12, 0x1, 0x1c1f ;  /* 0x003c1f000c317f89 */ /* 0x000ea200000e0000 */
[----:B------:R-:W-:Y:S01]  /*11eb0*/  IMAD R13, R57, 0x80, R2 ;  /* 0x00000080390d7824 */ /* 0x000fe200078e0202 */
[----:B------:R-:W-:Y:S01]  /*11ec0*/  LOP3.LUT R6, R6, 0x7ffffe00, R3, 0xf8, !PT ;  /* 0x7ffffe0006067812 */ /* 0x000fe200078ef803 */
[----:B-----5:R-:W-:-:S02]  /*11ed0*/  IMAD R2, R5, c[0x0][0x4e8], RZ ;  /* 0x00013a0005027a24 */ /* 0x020fc400078e02ff */
[----:B------:R-:W-:Y:S01]  /*11ee0*/  IMAD.U32 R15, RZ, RZ, UR7 ;  /* 0x00000007ff0f7e24 */ /* 0x000fe2000f8e00ff */
[----:B------:R-:W-:Y:S01]  /*11ef0*/  IADD3 R5, R13, 0x8, RZ ;  /* 0x000000080d057810 */ /* 0x000fe20007ffe0ff */
[----:B------:R-:W-:Y:S01]  /*11f00*/  IMAD R18, R11, c[0x0][0x3e0], RZ ;  /* 0x0000f8000b127a24 */ /* 0x000fe200078e02ff */
[-C--:B------:R-:W-:Y:S01]  /*11f10*/  ISETP.GE.OR P1, PT, R13, R2.reuse, P2 ;  /* 0x000000020d00720c */ /* 0x080fe20001726670 */
[----:B------:R-:W-:Y:S01]  /*11f20*/  IMAD.WIDE.U32 R14, R9, c[0x0][0x3e0], R14 ;  /* 0x0000f800090e7a25 */ /* 0x000fe200078e000e */
[----:B------:R-:W-:-:S03]  /*11f30*/  ISETP.GE.OR P0, PT, R5, R2, P2 ;  /* 0x000000020500720c */ /* 0x000fc60001706670 */
[----:B------:R-:W-:Y:S01]  /*11f40*/  IMAD R18, R9, c[0x0][0x3e4], R18 ;  /* 0x0000f90009127a24 */ /* 0x000fe200078e0212 */
[----:B------:R-:W-:Y:S01]  /*11f50*/  SHF.R.S32.HI R9, RZ, 0x1f, R10 ;  /* 0x0000001fff097819 */ /* 0x000fe2000001140a */
[----:B------:R-:W-:Y:S02]  /*11f60*/  IMAD.SHL.U32 R58, R6, 0x2, RZ ;  /* 0x00000002063a7824 */ /* 0x000fe400078e00ff */
[----:B------:R-:W-:Y:S01]  /*11f70*/  IMAD R57, R57, 0x80, R4 ;  /* 0x0000008039397824 */ /* 0x000fe200078e0204 */
[----:B------:R-:W-:Y:S01]  /*11f80*/  IADD3 R15, R15, R18, RZ ;  /* 0x000000120f0f7210 */ /* 0x000fe20007ffe0ff */
[----:B------:R-:W-:Y:S02]  /*11f90*/  IMAD R9, R9, c[0x0][0x3d8], RZ ;  /* 0x0000f60009097a24 */ /* 0x000fe400078e02ff */
[----:B-1----:R1:W-:Y:S02]  /*11fa0*/  @!P1 ST.E [R50.64], R7 ;  /* 0x0000000732009985 */ /* 0x0023e4000c10190e */
[----:B------:R-:W-:-:S02]  /*11fb0*/  IMAD R3, R10, c[0x0][0x3dc], R9 ;  /* 0x0000f7000a037a24 */ /* 0x000fc400078e0209 */
        /* <DEDUP_REMOVED lines=38> */
.L_x_1040:
[----:B--2---:R-:W-:Y:S05]  /*12220*/  BSYNC B0 ;  /* 0x0000000000007941 */ /* 0x004fea0003800000 */
.L_x_1039:
        /* <DEDUP_REMOVED lines=23> */
.L_x_1042:
[----:B------:R-:W-:Y:S05]  /*123a0*/  BSYNC B0 ;  /* 0x0000000000007941 */ /* 0x000fea0003800000 */
.L_x_1041:
        /* <DEDUP_REMOVED lines=23> */
.L_x_1044:
[----:B------:R-:W-:Y:S05]  /*12520*/  BSYNC B0 ;  /* 0x0000000000007941 */ /* 0x000fea0003800000 */
.L_x_1043:
        /* <DEDUP_REMOVED lines=24> */
.L_x_1037:
        /* <DEDUP_REMOVED lines=31> */
.L_x_1045:
        /* <DEDUP_REMOVED lines=43> */
.L_x_1047:
[----:B------:R-:W-:Y:S05]  /*12b50*/  BSYNC B0 ;  /* 0x0000000000007941 */ /* 0x000fea0003800000 */
.L_x_1046:
        /* <DEDUP_REMOVED lines=70> */
.L_x_1049:
[----:B------:R-:W-:Y:S05]  /*12fc0*/  BSYNC B0 ;  /* 0x0000000000007941 */ /* 0x000fea0003800000 */
.L_x_1048:
        /* <DEDUP_REMOVED lines=21> */
.L_x_1051:
[----:B------:R-:W-:Y:S05]  /*13120*/  BSYNC B0 ;  /* 0x0000000000007941 */ /* 0x000fea0003800000 */
.L_x_1050:
        /* <DEDUP_REMOVED lines=21> */
.L_x_1053:
[----:B------:R-:W-:Y:S05]  /*13280*/  BSYNC B0 ;  /* 0x0000000000007941 */ /* 0x000fea0003800000 */
.L_x_1052:
        /* <DEDUP_REMOVED lines=22> */
.L_x_1054:
        /* <DEDUP_REMOVED lines=9> */
.L_x_3003:


//--------------------- .text._ZN7cutlass13device_kernelIN5flash19enable_sm80_to_sm89INS1_16FlashAttnFwdSm80INS1_25CollectiveMainloopFwdSm80ILi8ELi2ELb0EN4cute5tupleIJNS5_1CILi128EEENS7_ILi64EEENS7_ILi192EEEEEELi192ENS_6half_tEfNS_4arch4Sm80ELb0ELb1ELb1ELb1ELb1ELb1ELb1ELb0EEENS1_21CollectiveEpilogueFwdINS6_IJS8_SA_S9_EEENS6_IJNS7_ILi1EEESI_SI_EEESC_SE_Li256ELb1ELb1ELb0ELb0EEENS1_19SingleTileSchedulerILb1ELb0ELb1ELi128EEEEEEEEEvNT_6ParamsE --------------------------
	.section	.text._ZN7cutlass13device_kernelIN5flash19enable_sm80_to_sm89INS1_16FlashAttnFwdSm80INS1_25CollectiveMainloopFwdSm80ILi8ELi2ELb0EN4cute5tupleIJNS5_1CILi128EEENS7_ILi64EEENS7_ILi192EEEEEELi192ENS_6half_tEfNS_4arch4Sm80ELb0ELb1ELb1ELb1ELb1ELb1ELb1ELb0EEENS1_21CollectiveEpilogueFwdINS6_IJS8_SA_S9_EEENS6_IJNS7_ILi1EEESI_SI_EEESC_SE_Li256ELb1ELb1ELb0ELb0EEENS1_19SingleTileSchedulerILb1ELb0ELb1ELi128EEEEEEEEEvNT_6ParamsE,"ax",@progbits
	.sectioninfo	@"SHI_REGISTERS=241"
	.align	128
.text._ZN7cutlass13device_kernelIN5flash19enable_sm80_to_sm89INS1_16FlashAttnFwdSm80INS1_25CollectiveMainloopFwdSm80ILi8ELi2ELb0EN4cute5tupleIJNS5_1CILi128EEENS7_ILi64EEENS7_ILi192EEEEEELi192ENS_6half_tEfNS_4arch4Sm80ELb0ELb1ELb1ELb1ELb1ELb1ELb1ELb0EEENS1_21CollectiveEpilogueFwdINS6_IJS8_SA_S9_EEENS6_IJNS7_ILi1EEESI_SI_EEESC_SE_Li256ELb1ELb1ELb0ELb0EEENS1_19SingleTileSchedulerILb1ELb0ELb1ELi128EEEEEEEEEvNT_6ParamsE:
        .type           _ZN7cutlass13device_kernelIN5flash19enable_sm80_to_sm89INS1_16FlashAttnFwdSm80INS1_25CollectiveMainloopFwdSm80ILi8ELi2ELb0EN4cute5tupleIJNS5_1CILi128EEENS7_ILi64EEENS7_ILi192EEEEEELi192ENS_6half_tEfNS_4arch4Sm80ELb0ELb1ELb1ELb1ELb1ELb1ELb1ELb0EEENS1_21CollectiveEpilogueFwdINS6_IJS8_SA_S9_EEENS6_IJNS7_ILi1EEESI_SI_EEESC_SE_Li256ELb1ELb1ELb0ELb0EEENS1_19SingleTileSchedulerILb1ELb0ELb1ELi128EEEEEEEEEvNT_6ParamsE,@function
        .size           _ZN7cutlass13device_kernelIN5flash19enable_sm80_to_sm89INS1_16FlashAttnFwdSm80INS1_25CollectiveMainloopFwdSm80ILi8ELi2ELb0EN4cute5tupleIJNS5_1CILi128EEENS7_ILi64EEENS7_ILi192EEEEEELi192ENS_6half_tEfNS_4arch4Sm80ELb0ELb1ELb1ELb1ELb1ELb1ELb1ELb0EEENS1_21CollectiveEpilogueFwdINS6_IJS8_SA_S9_EEENS6_IJNS7_ILi1EEESI_SI_EEESC_SE_Li256ELb1ELb1ELb0ELb0EEENS1_19SingleTileSchedulerILb1ELb0ELb1ELi128EEEEEEEEEvNT_6ParamsE,(.L_x_3004 - _ZN7cutlass13device_kernelIN5flash19enable_sm80_to_sm89INS1_16FlashAttnFwdSm80INS1_25CollectiveMainloopFwdSm80ILi8ELi2ELb0EN4cute5tupleIJNS5_1CILi128EEENS7_ILi64EEENS7_ILi192EEEEEELi192ENS_6half_tEfNS_4arch4Sm80ELb0ELb1ELb1ELb1ELb1ELb1ELb1ELb0EEENS1_21CollectiveEpilogueFwdINS6_IJS8_SA_S9_EEENS6_IJNS7_ILi1EEESI_SI_EEESC_SE_Li256ELb1ELb1ELb0ELb0EEENS1_19SingleTileSchedulerILb1ELb0ELb1ELi128EEEEEEEEEvNT_6ParamsE)
        .other          _ZN7cutlass13device_kernelIN5flash19enable_sm80_to_sm89INS1_16FlashAttnFwdSm80INS1_25CollectiveMainloopFwdSm80ILi8ELi2ELb0EN4cute5tupleIJNS5_1CILi128EEENS7_ILi64EEENS7_ILi192EEEEEELi192ENS_6half_tEfNS_4arch4Sm80ELb0ELb1ELb1ELb1ELb1ELb1ELb1ELb0EEENS1_21CollectiveEpilogueFwdINS6_IJS8_SA_S9_EEENS6_IJNS7_ILi1EEESI_SI_EEESC_SE_Li256ELb1ELb1ELb0ELb0EEENS1_19SingleTileSchedulerILb1ELb0ELb1ELi128EEEEEEEEEvNT_6ParamsE,@"STO_CUDA_ENTRY STV_DEFAULT"
_ZN7cutlass13device_kernelIN5flash19enable_sm80_to_sm89INS1_16FlashAttnFwdSm80INS1_25CollectiveMainloopFwdSm80ILi8ELi2ELb0EN4cute5tupleIJNS5_1CILi128EEENS7_ILi64EEENS7_ILi192EEEEEELi192ENS_6half_tEfNS_4arch4Sm80ELb0ELb1ELb1ELb1ELb1ELb1ELb1ELb0EEENS1_21CollectiveEpilogueFwdINS6_IJS8_SA_S9_EEENS6_IJNS7_ILi1EEESI_SI_EEESC_SE_Li256ELb1ELb1ELb0ELb0EEENS1_19SingleTileSchedulerILb1ELb0ELb1ELi128EEEEEEEEEvNT_6ParamsE:
        /* <DEDUP_REMOVED lines=20> */
.L_x_1056:
        /* <DEDUP_REMOVED lines=13> */
.L_x_1058:
[----:B------:R-:W-:Y:S02]  /*0210*/  ULDC UR5, c[0x0][0x54c] ;  /* 0x0001530000057ab9 */ /* 0x000fe40000000800 */
.L_x_1057:
[----:B------:R-:W-:Y:S02]  /*0220*/  ULDC UR4, c[0x0][0x548] ;  /* 0x0001520000047ab9 */ /* 0x000fe40000000800 */
[----:B------:R-:W-:-:S02]  /*0230*/  USHF.L.U32 UR15, UR12, 0x7, URZ ;  /* 0x000000070c0f7899 */ /* 0x000fc4000800063f */
[----:B------:R-:W-:-:S04]  /*0240*/  UIMAD UR4, UR5, UR4, URZ ;  /* 0x00000004050472a4 */ /* 0x000fc8000f8e023f */
[----:B------:R-:W-:-:S04]  /*0250*/  UISETP.GE.AND UP0, UPT, UR15, UR4, UPT ;  /* 0x000000040f00728c */ /* 0x000fc8000bf06270 */
[----:B------:R-:W-:Y:S01]  /*0260*/  USEL UR9, UR9, 0xffffffff, !UP0 ;  /* 0xffffffff09097887 */ /* 0x000fe2000c000000 */
[----:B------:R-:W-:Y:S05]  /*0270*/  BRA `(.L_x_1059) ;  /* 0x000001b000007947 */ /* 0x000fea0003800000 */
.L_x_1055:
        /* <DEDUP_REMOVED lines=8> */
.L_x_1060:
        /* <DEDUP_REMOVED lines=13> */
.L_x_1062:
[----:B------:R-:W-:Y:S02]  /*03d0*/  ULDC UR5, c[0x0][0x54c] ;  /* 0x0001530000057ab9 */ /* 0x000fe40000000800 */
.L_x_1061:
[----:B------:R-:W-:Y:S02]  /*03e0*/  ULDC UR4, c[0x0][0x548] ;  /* 0x0001520000047ab9 */ /* 0x000fe40000000800 */
[----:B------:R-:W-:-:S02]  /*03f0*/  USHF.L.U32 UR15, UR12, 0x7, URZ ;  /* 0x000000070c0f7899 */ /* 0x000fc4000800063f */
[----:B------:R-:W-:-:S04]  /*0400*/  UIMAD UR4, UR5, UR4, URZ ;  /* 0x00000004050472a4 */ /* 0x000fc8000f8e023f */
[----:B------:R-:W-:-:S04]  /*0410*/  UISETP.GE.AND UP0, UPT, UR15, UR4, UPT ;  /* 0x000000040f00728c */ /* 0x000fc8000bf06270 */
[----:B------:R-:W-:-:S06]  /*0420*/  USEL UR9, UR9, 0xffffffff, !UP0 ;  /* 0xffffffff09097887 */ /* 0x000fcc000c000000 */
.L_x_1059:
        /* <DEDUP_REMOVED lines=24> */
[----:B------:R-:W-:-:S02]  /*05b0*/  PLOP3.LUT P1, PT, PT, PT, UP0, 0x80, 0x0 ;  /* 0x000000000000781c */ /* 0x000fc40003f2f008 */
[----:B------:R-:W-:Y:S01]  /*05c0*/  PLOP3.LUT P0, PT, PT, PT, UP1, 0x80, 0x0 ;  /* 0x000000000000781c */ /* 0x000fe20003f0f018 */
[----:B------:R-:W-:Y:S01]  /*05d0*/  UIMAD.WIDE UR18, UR9, UR6, UR18 ;  /* 0x00000006091272a5 */ /* 0x000fe2000f8e0212 */
[----:B------:R-:W2:Y:S01]  /*05e0*/  @P3 LDG.E R3, [R6.64] ;  /* 0x0000000a06033981 */ /* 0x000ea2000c1e1900 */
[----:B------:R-:W-:Y:S01]  /*05f0*/  @UP2 UIMAD.WIDE UR20, UR9, UR6, UR20 ;  /* 0x00000006091422a5 */ /* 0x000fe2000f8e0214 */
[----:B------:R-:W-:Y:S01]  /*0600*/  IMAD.MOV.U32 R196, RZ, RZ, RZ ;  /* 0x000000ffffc47224 */ /* 0x000fe200078e00ff */
[----:B------:R-:W-:Y:S01]  /*0610*/  @UP0 UIMAD.WIDE UR4, UR9, UR6, UR4 ;  /* 0x00000006090402a5 */ /* 0x000fe2000f8e0204 */
[----:B------:R-:W-:Y:S01]  /*0620*/  MOV R197, c[0x0][0x168] ;  /* 0x00005a0000c57a02 */ /* 0x000fe20000000f00 */
[----:B------:R-:W-:Y:S01]  /*0630*/  UIMAD.WIDE UR16, UR9, UR6, UR16 ;  /* 0x00000006091072a5 */ /* 0x000fe2000f8e0210 */
[----:B------:R-:W-:Y:S01]  /*0640*/  IMAD.MOV.U32 R95, RZ, RZ, RZ ;  /* 0x000000ffff5f7224 */ /* 0x000fe200078e00ff */
[----:B------:R-:W-:Y:S01]  /*0650*/  MOV R12, UR20 ;  /* 0x00000014000c7c02 */ /* 0x000fe20008000f00 */
[----:B------:R-:W-:Y:S01]  /*0660*/  IMAD.MOV.U32 R0, RZ, RZ, RZ ;  /* 0x000000ffff007224 */ /* 0x000fe200078e00ff */
[----:B------:R-:W-:Y:S01]  /*0670*/  MOV R11, UR5 ;  /* 0x00000005000b7c02 */ /* 0x000fe20008000f00 */
[----:B------:R-:W-:Y:S01]  /*0680*/  IMAD.U32 R13, RZ, RZ, UR21 ;  /* 0x00000015ff0d7e24 */ /* 0x000fe2000f8e00ff */
[----:B------:R-:W-:Y:S01]  /*0690*/  MOV R8, UR16 ;  /* 0x0000001000087c02 */ /* 0x000fe20008000f00 */
[----:B------:R-:W-:-:S02]  /*06a0*/  IMAD.U32 R10, RZ, RZ, UR4 ;  /* 0x00000004ff0a7e24 */ /* 0x000fc4000f8e00ff */
[----:B------:R-:W-:Y:S01]  /*06b0*/  IMAD.U32 R4, RZ, RZ, UR18 ;  /* 0x00000012ff047e24 */ /* 0x000fe2000f8e00ff */
[----:B------:R1:W5:Y:S01]  /*06c0*/  @P2 LDG.E R196, [R12.64] ;  /* 0x0000000a0cc42981 */ /* 0x000362000c1e1900 */
[----:B------:R-:W-:Y:S02]  /*06d0*/  IMAD.U32 R5, RZ, RZ, UR19 ;  /* 0x00000013ff057e24 */ /* 0x000fe4000f8e00ff */
[----:B------:R-:W-:Y:S01]  /*06e0*/  IMAD.U32 R9, RZ, RZ, UR17 ;  /* 0x00000011ff097e24 */ /* 0x000fe2000f8e00ff */
[----:B------:R1:W5:Y:S04]  /*06f0*/  @P1 LDG.E R197, [R10.64] ;  /* 0x0000000a0ac51981 */ /* 0x000368000c1e1900 */
[----:B------:R1:W5:Y:S04]  /*0700*/  @P4 LDG.E R95, [R4.64] ;  /* 0x0000000a045f4981 */ /* 0x000368000c1e1900 */
[----:B------:R1:W5:Y:S01]  /*0710*/  @P0 LDG.E R0, [R8.64] ;  /* 0x0000000a08000981 */ /* 0x000362000c1e1900 */
[----:B------:R-:W3:Y:S01]  /*0720*/  S2UR UR8, SR_CTAID.Y ;  /* 0x00000000000879c3 */ /* 0x000ee20000002600 */
[----:B------:R-:W-:-:S02]  /*0730*/  ULDC UR5, c[0x0][0x2ac] ;  /* 0x0000ab0000057ab9 */ /* 0x000fc40000000800 */
[----:B------:R-:W-:Y:S02]  /*0740*/  ULDC UR4, c[0x0][0x1d0] ;  /* 0x0000740000047ab9 */ /* 0x000fe40000000800 */
[----:B------:R-:W-:Y:S02]  /*0750*/  UIMAD UR4, UR5, UR4, URZ ;  /* 0x00000004050472a4 */ /* 0x000fe4000f8e023f */
[----:B------:R-:W-:Y:S02]  /*0760*/  UMOV UR16, URZ ;  /* 0x0000003f00107c82 */ /* 0x000fe40008000000 */
[----:B------:R-:W-:Y:S02]  /*0770*/  ULDC UR17, c[0x0][0x228] ;  /* 0x00008a0000117ab9 */ /* 0x000fe40000000800 */
[----:B------:R-:W-:Y:S01]  /*0780*/  MOV R2, UR4 ;  /* 0x0000000400027c02 */ /* 0x000fe20008000f00 */
[----:B---3--:R-:W-:Y:S01]  /*0790*/  USHF.R.S32.HI UR14, URZ, 0x1f, UR8 ;  /* 0x0000001f3f0e7899 */ /* 0x008fe20008011408 */
[----:B--2---:R1:W2:Y:S01]  /*07a0*/  @P3 R2UR UR16, R3 ;  /* 0x00000000031033c2 */ /* 0x0042a200000e0000 */
[----:B------:R-:W-:Y:S07]  /*07b0*/  @P1 BRA `(.L_x_1063) ;  /* 0x0000004000001947 */ /* 0x000fee0003800000 */
[----:B------:R-:W-:Y:S05]  /*07c0*/  @!P3 BRA `(.L_x_1063) ;  /* 0x000000300000b947 */ /* 0x000fea0003800000 */
[----:B-----5:R-:W3:Y:S04]  /*07d0*/  LDG.E R197, [R6.64] ;  /* 0x0000000a06c57981 */ /* 0x020ee8000c1e1900 */
[----:B-1----:R-:W3:Y:S02]  /*07e0*/  LDG.E R10, [R6.64+0x4] ;  /* 0x0000040a060a7981 */ /* 0x002ee4000c1e1900 */
[----:B---3--:R-:W-:-:S02]  /*07f0*/  IADD3 R197, -R197, R10, RZ ;  /* 0x0000000ac5c57210 */ /* 0x008fc40007ffe1ff */
.L_x_1063:
[----:B------:R-:W-:-:S04]  /*0800*/  ISETP.NE.U32.AND P1, PT, RZ, c[0x0][0x368], PT ;  /* 0x0000da00ff007a0c */ /* 0x000fc80003f25070 */
[----:B------:R-:W-:-:S13]  /*0810*/  ISETP.NE.AND.EX P1, PT, RZ, c[0x0][0x36c], PT, P1 ;  /* 0x0000db00ff007a0c */ /* 0x000fda0003f25310 */
[----:B------:R-:W-:Y:S05]  /*0820*/  @!P1 BRA `(.L_x_1064) ;  /* 0x0000006000009947 */ /* 0x000fea0003800000 */
[----:B------:R-:W-:Y:S02]  /*0830*/  ULDC.64 UR4, c[0x0][0x368] ;  /* 0x0000da0000047ab9 */ /* 0x000fe40000000a00 */
[----:B------:R-:W-:-:S06]  /*0840*/  UIMAD.WIDE UR4, UR9, UR6, UR4 ;  /* 0x00000006090472a5 */ /* 0x000fcc000f8e0204 */
[----:B------:R-:W-:Y:S02]  /*0850*/  MOV R2, UR4 ;  /* 0x0000000400027c02 */ /* 0x000fe40008000f00 */
[----:B-1----:R-:W-:-:S05]  /*0860*/  MOV R3, UR5 ;  /* 0x0000000500037c02 */ /* 0x002fca0008000f00 */
[----:B------:R1:W5:Y:S01]  /*0870*/  LDG.E R2, [R2.64] ;  /* 0x0000000a02027981 */ /* 0x000362000c1e1900 */
[----:B------:R-:W-:Y:S05]  /*0880*/  BRA `(.L_x_1065) ;  /* 0x0000004000007947 */ /* 0x000fea0003800000 */
.L_x_1064:
[----:B------:R-:W-:Y:S05]  /*0890*/  @!P4 BRA `(.L_x_1065) ;  /* 0x000000300000c947 */ /* 0x000fea0003800000 */
[----:B------:R-:W3:Y:S04]  /*08a0*/  LDG.E R2, [R4.64] ;  /* 0x0000000a04027981 */ /* 0x000ee8000c1e1900 */
[----:B-1----:R-:W3:Y:S02]  /*08b0*/  LDG.E R3, [R4.64+0x4] ;  /* 0x0000040a04037981 */ /* 0x002ee4000c1e1900 */
[----:B---3--:R-:W-:Y:S02]  /*08c0*/  IADD3 R2, -R2, R3, RZ ;  /* 0x0000000302027210 */ /* 0x008fe40007ffe1ff */
.L_x_1065:
[----:B-1----:R-:W3:Y:S01]  /*08d0*/  @P0 LDG.E R5, [R8.64] ;  /* 0x0000000a08050981 */ /* 0x002ee2000c1e1900 */
[----:B------:R-:W-:-:S03]  /*08e0*/  ULDC.64 UR4, c[0x0][0x378] ;  /* 0x0000de0000047ab9 */ /* 0x000fc60000000a00 */
[----:B------:R-:W4:Y:S01]  /*08f0*/  @P0 LDG.E R4, [R8.64+0x4] ;  /* 0x0000040a08040981 */ /* 0x000f22000c1e1900 */
[----:B------:R-:W-:Y:S01]  /*0900*/  UISETP.NE.U32.AND UP0, UPT, URZ, UR4, UPT ;  /* 0x000000043f00728c */ /* 0x000fe2000bf05070 */
[----:B-----5:R-:W-:-:S03]  /*0910*/  IMAD.MOV.U32 R83, RZ, RZ, R2 ;  /* 0x000000ffff537224 */ /* 0x020fc600078e0002 */
[----:B------:R-:W-:-:S03]  /*0920*/  UISETP.NE.AND.EX UP0, UPT, URZ, UR5, UPT, UP0 ;  /* 0x000000053f00728c */ /* 0x000fc6000bf05300 */
[----:B------:R-:W-:Y:S01]  /*0930*/  ULDC.64 UR4, c[0x0][0x378] ;  /* 0x0000de0000047ab9 */ /* 0x000fe20000000a00 */
[----:B------:R-:W-:Y:S02]  /*0940*/  IMAD.MOV.U32 R195, RZ, RZ, c[0x0][0x32c] ;  /* 0x0000cb00ffc37624 */ /* 0x000fe400078e00ff */
[----:B------:R-:W-:Y:S01]  /*0950*/  IMAD.IADD R3, R2, 0x1, -R196 ;  /* 0x0000000102037824 */ /* 0x000fe200078e0ac4 */
[----:B------:R-:W-:-:S04]  /*0960*/  PLOP3.LUT P1, PT, PT, PT, UP0, 0x80, 0x0 ;  /* 0x000000000000781c */ /* 0x000fc80003f2f008 */
[----:B------:R-:W-:-:S06]  /*0970*/  @UP0 UIMAD.WIDE UR4, UR9, UR6, UR4 ;  /* 0x00000006090402a5 */ /* 0x000fcc000f8e0204 */
[----:B------:R-:W-:Y:S01]  /*0980*/  IMAD.U32 R6, RZ, RZ, UR4 ;  /* 0x00000004ff067e24 */ /* 0x000fe2000f8e00ff */
[----:B------:R-:W-:Y:S01]  /*0990*/  ULDC UR4, c[0x0][0x2c4] ;  /* 0x0000b10000047ab9 */ /* 0x000fe20000000800 */
[----:B------:R-:W-:Y:S01]  /*09a0*/  IMAD.U32 R7, RZ, RZ, UR5 ;  /* 0x00000005ff077e24 */ /* 0x000fe2000f8e00ff */
[----:B------:R-:W-:Y:S01]  /*09b0*/  UISETP.NE.AND UP2, UPT, UR4, 0x1, UPT ;  /* 0x000000010400788c */ /* 0x000fe2000bf45270 */
[----:B------:R-:W-:Y:S02]  /*09c0*/  ISETP.GE.AND P2, PT, R195, 0x1, PT ;  /* 0x00000001c300780c */ /* 0x000fe40003f46270 */
[----:B------:R-:W-:Y:S01]  /*09d0*/  ULDC.64 UR4, c[0x0][0x2c8] ;  /* 0x0000b20000047ab9 */ /* 0x000fe20000000a00 */
[----:B------:R-:W-:Y:S01]  /*09e0*/  LOP3.LUT R84, R84, 0xffffff7f, RZ, 0xc0, !PT ;  /* 0xffffff7f54547812 */ /* 0x000fe200078ec0ff */
[----:B------:R1:W5:Y:S06]  /*09f0*/  @P1 LDG.E R83, [R6.64] ;  /* 0x0000000a06531981 */ /* 0x00036c000c1e1900 */
[----:B------:R-:W-:-:S03]  /*0a00*/  @UP2 UIADD3 UR13, UR15, 0x7f, URZ ;  /* 0x0000007f0f0d2890 */ /* 0x000fc6000fffe03f */
[----:B------:R-:W-:Y:S01]  /*0a10*/  @P2 LOP3.LUT R84, R84, 0x80, RZ, 0xfc, !PT ;  /* 0x0000008054542812 */ /* 0x000fe200078efcff */
[----:B---3--:R-:W3:Y:S08]  /*0a20*/  @P0 R2UR UR7, R5 ;  /* 0x00000000050703c2 */ /* 0x008ef000000e0000 */
[----:B----4-:R-:W3:Y:S02]  /*0a30*/  @P0 R2UR UR18, R4 ;  /* 0x00000000041203c2 */ /* 0x010ee400000e0000 */
[----:B---3--:R-:W-:-:S02]  /*0a40*/  @UP1 UIADD3 UR17, -UR7, UR18, URZ ;  /* 0x0000001207111290 */ /* 0x008fc4000fffe13f */
[----:B------:R-:W-:Y:S02]  /*0a50*/  UIMAD.WIDE.U32 UR18, UR13, UR4, URZ ;  /* 0x000000040d1272a5 */ /* 0x000fe4000f8e003f */
[----:B------:R-:W-:Y:S02]  /*0a60*/  UIADD3 UR4, UR15, 0x7f, URZ ;  /* 0x0000007f0f047890 */ /* 0x000fe4000fffe03f */
[----:B------:R-:W-:Y:S01]  /*0a70*/  IADD3 R194, R3, UR17, RZ ;  /* 0x0000001103c27c10 */ /* 0x000fe2000fffe0ff */
[----:B------:R-:W-:-:S03]  /*0a80*/  @UP2 USHF.R.U32.HI UR4, URZ, UR5, UR19 ;  /* 0x000000053f042299 */ /* 0x000fc60008011613 */
[----:B------:R-:W-:-:S04]  /*0a90*/  IADD3 R87, R194, 0x1, -R197 ;  /* 0x00000001c2577810 */ /* 0x000fc80007ffe8c5 */
[----:B------:R-:W-:-:S04]  /*0aa0*/  IADD3 R5, R87, UR4, RZ ;  /* 0x0000000457057c10 */ /* 0x000fc8000fffe0ff */
[----:B-1----:R-:W-:Y:S01]  /*0ab0*/  IADD3 R6, R5, c[0x0][0x328], RZ ;  /* 0x0000ca0005067a10 */ /* 0x002fe20007ffe0ff */
        /* <DEDUP_REMOVED lines=10> */
.L_x_1067:
[----:B------:R-:W-:-:S13]  /*0b60*/  ISETP.NE.AND P0, PT, R195, 0x1, PT ;  /* 0x00000001c300780c */ /* 0x000fda0003f05270 */
[----:B------:R-:W-:-:S05]  /*0b70*/  @P0 IMAD.HI.U32 R5, R4, c[0x0][0x330], RZ ;  /* 0x0000cc0004050a27 */ /* 0x000fca00078e00ff */
[----:B------:R-:W-:-:S05]  /*0b80*/  @P0 SHF.R.U32.HI R4, RZ, c[0x0][0x334], R5 ;  /* 0x0000cd00ff040a19 */ /* 0x000fca0000011605 */
.L_x_1068:
[----:B------:R-:W-:-:S05]  /*0b90*/  IMAD R5, R4, R195, c[0x0][0x32c] ;  /* 0x0000cb0004057624 */ /* 0x000fca00078e02c3 */
[----:B------:R-:W-:Y:S02]  /*0ba0*/  IMNMX R6, R6, R5, PT ;  /* 0x0000000506067217 */ /* 0x000fe40003800200 */
.L_x_1066:
[----:B------:R-:W-:Y:S01]  /*0bb0*/  ULDC.64 UR4, c[0x0][0x2c8] ;  /* 0x0000b20000047ab9 */ /* 0x000fe20000000a00 */
[C---:B------:R-:W-:Y:S01]  /*0bc0*/  IADD3 R4, R194.reuse, 0x3f, RZ ;  /* 0x0000003fc2047810 */ /* 0x040fe20007ffe0ff */
[----:B------:R-:W-:Y:S01]  /*0bd0*/  UIMAD.WIDE.U32 UR18, UR15, UR4, URZ ;  /* 0x000000040f1272a5 */ /* 0x000fe2000f8e003f */
[----:B------:R-:W-:Y:S02]  /*0be0*/  IMAD.IADD R86, R194, 0x1, -R197 ;  /* 0x00000001c2567824 */ /* 0x000fe400078e0ac5 */
[----:B------:R-:W-:Y:S01]  /*0bf0*/  UMOV UR4, UR15 ;  /* 0x0000000f00047c82 */ /* 0x000fe20008000000 */
[----:B------:R-:W-:-:S03]  /*0c00*/  SHF.R.S32.HI R85, RZ, 0x1f, R4 ;  /* 0x0000001fff557819 */ /* 0x000fc60000011404 */
[----:B------:R-:W-:Y:S01]  /*0c10*/  @UP2 UMOV UR7, UR19 ;  /* 0x0000001300072c82 */ /* 0x000fe20008000000 */
[----:B------:R-:W-:Y:S01]  /*0c20*/  LEA.HI R85, R85, R4, RZ, 0x6 ;  /* 0x0000000455557211 */ /* 0x000fe200078f30ff */
[----:B------:R-:W-:-:S03]  /*0c30*/  @UP2 USHF.R.U32.HI UR4, URZ, UR5, UR7 ;  /* 0x000000053f042299 */ /* 0x000fc60008011607 */
[----:B------:R-:W-:-:S03]  /*0c40*/  SHF.R.S32.HI R85, RZ, 0x6, R85 ;  /* 0x00000006ff557819 */ /* 0x000fc60000011455 */
[----:B------:R-:W-:-:S04]  /*0c50*/  IADD3 R5, R86, UR4, RZ ;  /* 0x0000000456057c10 */ /* 0x000fc8000fffe0ff */
        /* <DEDUP_REMOVED lines=10> */
.L_x_1070:
[----:B------:R-:W-:-:S13]  /*0d00*/  ISETP.NE.AND P0, PT, R195, 0x1, PT ;  /* 0x00000001c300780c */ /* 0x000fda0003f05270 */
[----:B------:R-:W-:-:S05]  /*0d10*/  @P0 IMAD.HI.U32 R4, R5, c[0x0][0x330], RZ ;  /* 0x0000cc0005040a27 */ /* 0x000fca00078e00ff */
[----:B------:R-:W-:-:S05]  /*0d20*/  @P0 SHF.R.U32.HI R5, RZ, c[0x0][0x334], R4 ;  /* 0x0000cd00ff050a19 */ /* 0x000fca0000011604 */
.L_x_1071:
[----:B------:R-:W-:-:S05]  /*0d30*/  IMAD R4, R5, c[0x0][0x32c], RZ ;  /* 0x0000cb0005047a24 */ /* 0x000fca00078e02ff */
[----:B------:R-:W-:Y:S02]  /*0d40*/  IMNMX R7, R7, R4, !PT ;  /* 0x0000000407077217 */ /* 0x000fe40007800200 */
.L_x_1069:
[----:B------:R-:W-:Y:S02]  /*0d50*/  IADD3 R6, R6, 0x3f, RZ ;  /* 0x0000003f06067810 */ /* 0x000fe40007ffe0ff */
[----:B------:R-:W-:Y:S02]  /*0d60*/  SHF.R.S32.HI R4, RZ, 0x1f, R7 ;  /* 0x0000001fff047819 */ /* 0x000fe40000011407 */
[----:B------:R-:W-:Y:S02]  /*0d70*/  SHF.R.S32.HI R5, RZ, 0x1f, R6 ;  /* 0x0000001fff057819 */ /* 0x000fe40000011406 */
[----:B------:R-:W-:Y:S02]  /*0d80*/  LEA.HI R4, R4, R7, RZ, 0x6 ;  /* 0x0000000704047211 */ /* 0x000fe400078f30ff */
[----:B------:R-:W-:Y:S02]  /*0d90*/  LEA.HI R5, R5, R6, RZ, 0x6 ;  /* 0x0000000605057211 */ /* 0x000fe400078f30ff */
[----:B------:R-:W-:-:S02]  /*0da0*/  SHF.R.S32.HI R4, RZ, 0x6, R4 ;  /* 0x00000006ff047819 */ /* 0x000fc40000011404 */
[----:B------:R-:W-:Y:S02]  /*0db0*/  SHF.R.S32.HI R6, RZ, 0x6, R5 ;  /* 0x00000006ff067819 */ /* 0x000fe40000011405 */
[----:B------:R-:W-:Y:S02]  /*0dc0*/  IMNMX R4, RZ, R4, !PT ;  /* 0x00000004ff047217 */ /* 0x000fe40007800200 */
[----:B------:R-:W-:-:S03]  /*0dd0*/  IMNMX R6, R6, R85, PT ;  /* 0x0000005506067217 */ /* 0x000fc60003800200 */
[--C-:B------:R-:W-:Y:S02]  /*0de0*/  IMAD R4, R4, 0x40, -R3.reuse ;  /* 0x0000004004047824 */ /* 0x100fe400078e0a03 */
[----:B------:R-:W-:-:S03]  /*0df0*/  IMAD R6, R6, 0x40, -R3 ;  /* 0x0000004006067824 */ /* 0x000fc600078e0a03 */
[----:B------:R-:W-:Y:S02]  /*0e00*/  IMNMX R11, RZ, R4, !PT ;  /* 0x00000004ff0b7217 */ /* 0x000fe40007800200 */
[----:B------:R-:W-:-:S04]  /*0e10*/  IMNMX R6, R6, UR17, PT ;  /* 0x0000001106067c17 */ /* 0x000fc8000b800200 */
        /* <DEDUP_REMOVED lines=9> */
[----:B------:R-:W-:Y:S02]  /*0eb0*/  ULDC.64 UR4, c[0x0][0x340] ;  /* 0x0000d00000047ab9 */ /* 0x000fe40000000a00 */
[----:B------:R-:W-:-:S04]  /*0ec0*/  UISETP.NE.U32.AND UP0, UPT, URZ, UR4, UPT ;  /* 0x000000043f00728c */ /* 0x000fc8000bf05070 */
[----:B------:R-:W-:-:S03]  /*0ed0*/  UISETP.NE.AND.EX UP0, UPT, URZ, UR5, UPT, UP0 ;  /* 0x000000053f00728c */ /* 0x000fc6000bf05300 */
[----:B------:R-:W-:-:S03]  /*0ee0*/  ULDC.64 UR4, c[0x0][0x340] ;  /* 0x0000d00000047ab9 */ /* 0x000fc60000000a00 */
[----:B------:R-:W-:-:S05]  /*0ef0*/  PLOP3.LUT P4, PT, PT, PT, UP0, 0x80, 0x0 ;  /* 0x000000000000781c */ /* 0x000fca0003f8f008 */
[----:B------:R-:W-:Y:S01]  /*0f00*/  @UP0 UIMAD.WIDE UR4, UR9, UR6, UR4 ;  /* 0x00000006090402a5 */ /* 0x000fe2000f8e0204 */
[----:B------:R-:W-:Y:S02]  /*0f10*/  SHF.R.S32.HI R7, RZ, 0x1f, R82 ;  /* 0x0000001fff077819 */ /* 0x000fe40000011452 */
[----:B------:R-:W-:Y:S01]  /*0f20*/  SHF.R.S32.HI R6, RZ, 0x1f, R0 ;  /* 0x0000001fff067819 */ /* 0x000fe20000011400 */
[----:B------:R-:W-:Y:S02]  /*0f30*/  USHF.R.S32.HI UR13, URZ, 0x1f, UR9 ;  /* 0x0000001f3f0d7899 */ /* 0x000fe40008011409 */
[----:B------:R-:W-:Y:S01]  /*0f40*/  IMAD.U32 R8, RZ, RZ, UR4 ;  /* 0x00000004ff087e24 */ /* 0x000fe2000f8e00ff */
[----:B------:R-:W-:Y:S01]  /*0f50*/  USEL UR19, UR9, URZ, !UP1 ;  /* 0x0000003f09137287 */ /* 0x000fe2000c800000 */
[----:B------:R-:W-:Y:S01]  /*0f60*/  IMAD.U32 R9, RZ, RZ, UR5 ;  /* 0x00000005ff097e24 */ /* 0x000fe2000f8e00ff */
[----:B------:R-:W-:Y:S01]  /*0f70*/  LEA.HI R3, R7, R82, RZ, 0x3 ;  /* 0x0000005207037211 */ /* 0x000fe200078f18ff */
[----:B------:R-:W-:Y:S01]  /*0f80*/  ULDC.64 UR4, c[0x0][0x240] ;  /* 0x0000900000047ab9 */ /* 0x000fe20000000a00 */
[----:B------:R-:W-:Y:S01]  /*0f90*/  IMAD.U32 R16, RZ, RZ, UR8 ;  /* 0x00000008ff107e24 */ /* 0x000fe2000f8e00ff */
[----:B------:R-:W-:Y:S01]  /*0fa0*/  ULDC.64 UR6, c[0x0][0x260] ;  /* 0x0000980000067ab9 */ /* 0x000fe20000000a00 */
[----:B------:R-:W-:Y:S01]  /*0fb0*/  SHF.R.S32.HI R15, RZ, 0x3, R3 ;  /* 0x00000003ff0f7819 */ /* 0x000fe20000011403 */
[----:B------:R1:W3:Y:S01]  /*0fc0*/  @P4 LDG.E R13, [R8.64] ;  /* 0x0000000a080d4981 */ /* 0x0002e2000c1e1900 */
[----:B------:R-:W-:Y:S01]  /*0fd0*/  LOP3.LUT R3, R3, 0x1ffffff8, RZ, 0xc0, !PT ;  /* 0x1ffffff803037812 */ /* 0x000fe200078ec0ff */
[----:B------:R-:W-:Y:S01]  /*0fe0*/  UIMAD UR4, UR14, UR4, URZ ;  /* 0x000000040e0472a4 */ /* 0x000fe2000f8e023f */
[C---:B------:R-:W-:Y:S01]  /*0ff0*/  IADD3 R5, P0, R15.reuse, R0, RZ ;  /* 0x000000000f057210 */ /* 0x040fe20007f1e0ff */
[----:B------:R-:W-:Y:S01]  /*1000*/  IMAD.MOV.U32 R92, RZ, RZ, c[0x0][0x238] ;  /* 0x00008e00ff5c7624 */ /* 0x000fe200078e00ff */
[----:B------:R-:W-:Y:S01]  /*1010*/  USEL UR18, UR13, URZ, !UP1 ;  /* 0x0000003f0d127287 */ /* 0x000fe2000c800000 */
[----:B------:R-:W-:Y:S01]  /*1020*/  IMAD.IADD R24, R82, 0x1, -R3 ;  /* 0x0000000152187824 */ /* 0x000fe200078e0a03 */
[----:B------:R-:W-:Y:S01]  /*1030*/  LEA.HI.X.SX32 R6, R15, R6, 0x1, P0 ;  /* 0x000000060f067211 */ /* 0x000fe200000f0eff */
[----:B------:R-:W-:Y:S01]  /*1040*/  UIMAD UR20, UR8, UR5, UR4 ;  /* 0x00000005081472a4 */ /* 0x000fe2000f8e0204 */
[----:B------:R-:W-:Y:S01]  /*1050*/  IMAD.MOV.U32 R101, RZ, RZ, 0x6 ;  /* 0x00000006ff657424 */ /* 0x000fe200078e00ff */
[----:B------:R-:W-:Y:S01]  /*1060*/  UIMAD UR6, UR14, UR6, URZ ;  /* 0x000000060e0672a4 */ /* 0x000fe2000f8e023f */
[----:B------:R-:W-:Y:S01]  /*1070*/  IMAD.SHL.U32 R24, R24, 0x8, RZ ;  /* 0x0000000818187824 */ /* 0x000fe200078e00ff */
[----:B------:R-:W-:Y:S01]  /*1080*/  ULDC.64 UR4, c[0x0][0x248] ;  /* 0x0000920000047ab9 */ /* 0x000fe20000000a00 */
[----:B------:R-:W-:Y:S01]  /*1090*/  IMAD R0, R6, c[0x0][0x238], RZ ;  /* 0x00008e0006007a24 */ /* 0x000fe200078e02ff */
[----:B------:R-:W-:Y:S01]  /*10a0*/  SHF.L.U64.HI R89, R92, R101, c[0x0][0x23c] ;  /* 0x00008f005c597619 */ /* 0x000fe20000010265 */
[----:B------:R-:W-:Y:S01]  /*10b0*/  IMAD R6, R6, c[0x0][0x258], RZ ;  /* 0x0000960006067a24 */ /* 0x000fe200078e02ff */
[----:B------:R-:W-:Y:S01]  /*10c0*/  SHF.R.S32.HI R25, RZ, 0x1f, R24 ;  /* 0x0000001fff197819 */ /* 0x000fe20000011418 */
[C---:B------:R-:W-:Y:S01]  /*10d0*/  IMAD R3, R5.reuse, c[0x0][0x23c], R0 ;  /* 0x00008f0005037a24 */ /* 0x040fe200078e0200 */
[----:B------:R-:W-:Y:S01]  /*10e0*/  UIMAD UR4, UR18, UR4, URZ ;  /* 0x00000004120472a4 */ /* 0x000fe2000f8e023f */
[----:B------:R-:W-:Y:S01]  /*10f0*/  IMAD.U32 R0, RZ, RZ, UR8 ;  /* 0x00000008ff007e24 */ /* 0x000fe2000f8e00ff */
[----:B------:R-:W-:Y:S01]  /*1100*/  UIMAD UR6, UR8, UR7, UR6 ;  /* 0x00000007080672a4 */ /* 0x000fe2000f8e0206 */
[----:B------:R-:W-:Y:S01]  /*1110*/  IMAD.WIDE.U32 R18, R5, c[0x0][0x258], R24 ;  /* 0x0000960005127a25 */ /* 0x000fe200078e0018 */
[----:B------:R-:W-:Y:S01]  /*1120*/  UIMAD UR4, UR19, UR5, UR4 ;  /* 0x00000005130472a4 */ /* 0x000fe2000f8e0204 */
[----:B------:R-:W-:-:S02]  /*1130*/  LEA.HI R10, R7, R82, RZ, 0x6 ;  /* 0x00000052070a7211 */ /* 0x000fc400078f30ff */
[----:B-1----:R-:W-:-:S04]  /*1140*/  IMAD.WIDE.U32 R8, R5, c[0x0][0x238], R24 ;  /* 0x00008e0005087a25 */ /* 0x002fc800078e0018 */
[----:B------:R-:W-:Y:S02]  /*1150*/  IMAD.IADD R9, R9, 0x1, R3 ;  /* 0x0000000109097824 */ /* 0x000fe400078e0203 */
[----:B------:R-:W-:Y:S02]  /*1160*/  IMAD R3, R5, c[0x0][0x25c], R6 ;  /* 0x0000970005037a24 */ /* 0x000fe400078e0206 */
[----:B------:R-:W-:-:S04]  /*1170*/  IMAD.WIDE.U32 R152, R0, c[0x0][0x240], R8 ;  /* 0x0000900000987a25 */ /* 0x000fc800078e0008 */
[----:B------:R-:W-:Y:S01]  /*1180*/  IMAD.IADD R19, R19, 0x1, R3 ;  /* 0x0000000113137824 */ /* 0x000fe200078e0203 */
[----:B------:R-:W-:Y:S01]  /*1190*/  IADD3 R153, R153, UR20, RZ ;  /* 0x0000001499997c10 */ /* 0x000fe2000fffe0ff */
[----:B------:R-:W-:Y:S02]  /*11a0*/  IMAD.MOV.U32 R6, RZ, RZ, c[0x0][0x258] ;  /* 0x00009600ff067624 */ /* 0x000fe400078e00ff */
[----:B------:R-:W-:Y:S01]  /*11b0*/  IMAD.WIDE.U32 R16, R16, c[0x0][0x260], R18 ;  /* 0x0000980010107a25 */ /* 0x000fe200078e0012 */
[----:B------:R-:W-:Y:S02]  /*11c0*/  IADD3 R18, R4, -0x1, RZ ;  /* 0xffffffff04127810 */ /* 0x000fe40007ffe0ff */
[----:B------:R-:W-:Y:S01]  /*11d0*/  SHF.L.U64.HI R88, R6, R101, c[0x0][0x25c] ;  /* 0x0000970006587619 */ /* 0x000fe20000010265 */
[C---:B------:R-:W-:Y:S01]  /*11e0*/  IMAD.SHL.U32 R3, R15.reuse, 0x40, RZ ;  /* 0x000000400f037824 */ /* 0x040fe200078e00ff */
[----:B------:R-:W-:Y:S01]  /*11f0*/  IADD3 R15, -R15, UR17, RZ ;  /* 0x000000110f0f7c10 */ /* 0x000fe2000fffe1ff */
[----:B------:R-:W-:Y:S01]  /*1200*/  IMAD.U32 R150, RZ, RZ, UR19 ;  /* 0x00000013ff967e24 */ /* 0x000fe2000f8e00ff */
[----:B------:R-:W-:Y:S01]  /*1210*/  SHF.R.S32.HI R5, RZ, 0x1f, R18 ;  /* 0x0000001fff057819 */ /* 0x000fe20000011412 */
[----:B------:R-:W-:Y:S01]  /*1220*/  IMAD.SHL.U32 R91, R92, 0x40, RZ ;  /* 0x000000405c5b7824 */ /* 0x000fe200078e00ff */
[----:B------:R-:W-:Y:S01]  /*1230*/  LOP3.LUT R3, R3, 0x1c0, RZ, 0xc0, !PT ;  /* 0x000001c003037812 */ /* 0x000fe200078ec0ff */
[----:B------:R-:W-:Y:S01]  /*1240*/  IMAD R8, R89, R18, RZ ;  /* 0x0000001259087224 */ /* 0x000fe200078e02ff */
[----:B------:R-:W-:Y:S01]  /*1250*/  IADD3 R17, R17, UR6, RZ ;  /* 0x0000000611117c10 */ /* 0x000fe2000fffe0ff */
[----:B------:R-:W-:-:S04]  /*1260*/  IMAD.WIDE.U32 R152, R150, c[0x0][0x248], R152 ;  /* 0x0000920096987a25 */ /* 0x000fc800078e0098 */
[----:B------:R-:W-:Y:S01]  /*1270*/  IMAD R0, R18, -0x40, R15 ;  /* 0xffffffc012007824 */ /* 0x000fe200078e020f */
[----:B------:R-:W-:Y:S01]  /*1280*/  IADD3 R157, R153, UR4, RZ ;  /* 0x00000004999d7c10 */ /* 0x000fe2000fffe0ff */
[----:B------:R-:W-:Y:S01]  /*1290*/  IMAD R15, R5, R91, R8 ;  /* 0x0000005b050f7224 */ /* 0x000fe200078e0208 */
[----:B------:R-:W-:Y:S01]  /*12a0*/  LOP3.LUT R8, R3, 0x38, R24, 0xf8, !PT ;  /* 0x0000003803087812 */ /* 0x000fe200078ef818 */
[----:B------:R-:W-:Y:S01]  /*12b0*/  IMAD.SHL.U32 R90, R6, 0x40, RZ ;  /* 0x00000040065a7824 */ /* 0x000fe200078e00ff */
[----:B------:R-:W-:Y:S01]  /*12c0*/  SHF.R.U32.HI R3, RZ, 0x3, R3 ;  /* 0x00000003ff037819 */ /* 0x000fe20000011603 */
[----:B------:R-:W-:Y:S01]  /*12d0*/  IMAD R9, R88, R18, RZ ;  /* 0x0000001258097224 */ /* 0x000fe200078e02ff */
[----:B------:R-:W-:Y:S01]  /*12e0*/  ISETP.GE.AND P1, PT, R0, 0x21, PT ;  /* 0x000000210000780c */ /* 0x000fe20003f26270 */
[----:B------:R-:W-:Y:S01]  /*12f0*/  IMAD.MOV.U32 R156, RZ, RZ, R152 ;  /* 0x000000ffff9c7224 */ /* 0x000fe200078e0098 */
[----:B------:R-:W-:Y:S01]  /*1300*/  LOP3.LUT R3, R8, R3, RZ, 0x3c, !PT ;  /* 0x0000000308037212 */ /* 0x000fe200078e3cff */
[----:B------:R-:W-:Y:S01]  /*1310*/  IMAD R5, R5, R90, R9 ;  /* 0x0000005a05057224 */ /* 0x000fe200078e0209 */
[----:B------:R-:W-:Y:S01]  /*1320*/  ISETP.GE.AND P2, PT, R0, 0x1, PT ;  /* 0x000000010000780c */ /* 0x000fe20003f46270 */
[----:B------:R-:W-:Y:S01]  /*1330*/  IMAD.WIDE.U32 R8, R18, R91, R156 ;  /* 0x0000005b12087225 */ /* 0x000fe200078e009c */
[----:B------:R-:W-:-:S02]  /*1340*/  ULDC.64 UR4, c[0x0][0x268] ;  /* 0x00009a0000047ab9 */ /* 0x000fc40000000a00 */
[----:B------:R-:W-:Y:S01]  /*1350*/  UIMAD UR4, UR18, UR4, URZ ;  /* 0x00000004120472a4 */ /* 0x000fe2000f8e023f */
[----:B------:R-:W-:Y:S02]  /*1360*/  IMAD.IADD R15, R9, 0x1, R15 ;  /* 0x00000001090f7824 */ /* 0x000fe400078e020f */
[----:B------:R-:W-:Y:S01]  /*1370*/  IMAD.SHL.U32 R93, R92, 0x20, RZ ;  /* 0x000000205c5d7824 */ /* 0x000fe200078e00ff */
[----:B------:R-:W-:Y:S01]  /*1380*/  UIMAD UR4, UR19, UR5, UR4 ;  /* 0x00000005130472a4 */ /* 0x000fe2000f8e0204 */
[----:B------:R-:W-:Y:S02]  /*1390*/  IMAD.MOV.U32 R9, RZ, RZ, 0x5 ;  /* 0x00000005ff097424 */ /* 0x000fe400078e00ff */
[----:B------:R-:W-:Y:S01]  /*13a0*/  IMAD.WIDE.U32 R150, R150, c[0x0][0x268], R16 ;  /* 0x00009a0096967a25 */ /* 0x000fe200078e0010 */
[----:B------:R-:W-:Y:S02]  /*13b0*/  @P1 IADD3 R17, P3, R93, R8, RZ ;  /* 0x000000085d111210 */ /* 0x000fe40007f7e0ff */
[----:B------:R-:W-:Y:S01]  /*13c0*/  SHF.L.U64.HI R92, R92, R9, c[0x0][0x23c] ;  /* 0x00008f005c5c7619 */ /* 0x000fe20000010209 */
[----:B------:R-:W-:Y:S01]  /*13d0*/  IMAD.SHL.U32 R10, R10, 0x8, RZ ;  /* 0x000000080a0a7824 */ /* 0x000fe200078e00ff */
[----:B------:R-:W-:Y:S01]  /*13e0*/  @P2 LEA R22, P0, R8, c[0x0][0x220], 0x1 ;  /* 0x0000880008162a11 */ /* 0x000fe200078008ff */
[----:B------:R-:W-:Y:S01]  /*13f0*/  IMAD.MOV.U32 R154, RZ, RZ, R150 ;  /* 0x000000ffff9a7224 */ /* 0x000fe200078e0096 */
[----:B------:R-:W-:Y:S01]  /*1400*/  IADD3 R155, R151, UR4, RZ ;  /* 0x00000004979b7c10 */ /* 0x000fe2000fffe0ff */
[--C-:B------:R-:W-:Y:S01]  /*1410*/  @P1 IMAD.X R0, R92, 0x1, R15.reuse, P3 ;  /* 0x000000015c001824 */ /* 0x100fe200018e060f */
[C---:B------:R-:W-:Y:S01]  /*1420*/  @P1 LEA R20, P3, R17.reuse, c[0x0][0x220], 0x1 ;  /* 0x0000880011141a11 */ /* 0x040fe200078608ff */
[----:B------:R-:W-:Y:S01]  /*1430*/  IMAD.SHL.U32 R105, R6, 0x20, RZ ;  /* 0x0000002006697824 */ /* 0x000fe200078e00ff */
[----:B------:R-:W-:Y:S01]  /*1440*/  @P2 LEA.HI.X R23, R8, c[0x0][0x224], R15, 0x1, P0 ;  /* 0x0000890008172a11 */ /* 0x000fe200000f0c0f */
[----:B------:R-:W-:Y:S01]  /*1450*/  IMAD.WIDE.U32 R14, R18, R90, R154 ;  /* 0x0000005a120e7225 */ /* 0x000fe200078e009a */
[C---:B------:R-:W-:Y:S01]  /*1460*/  IADD3 R8, R24.reuse, 0x40, RZ ;  /* 0x0000004018087810 */ /* 0x040fe20007ffe0ff */
[----:B------:R-:W-:Y:S01]  /*1470*/  ULDC.64 UR4, c[0x0][0x210] ;  /* 0x0000840000047ab9 */ /* 0x000fe20000000a00 */
[----:B------:R-:W-:Y:S01]  /*1480*/  @P1 LEA.HI.X R21, R17, c[0x0][0x224], R0, 0x1, P3 ;  /* 0x0000890011151a11 */ /* 0x000fe200018f0c00 */
[----:B------:R-:W-:Y:S01]  /*1490*/  IMAD.IADD R5, R15, 0x1, R5 ;  /* 0x000000010f057824 */ /* 0x000fe200078e0205 */
[----:B------:R-:W-:Y:S01]  /*14a0*/  IADD3 R0, R24, 0x80, RZ ;  /* 0x0000008018007810 */ /* 0x000fe20007ffe0ff */
[----:B------:R-:W-:Y:S01]  /*14b0*/  IMAD.IADD R95, R95, 0x1, R2 ;  /* 0x000000015f5f7824 */ /* 0x000fe200078e0202 */
[----:B------:R-:W-:Y:S01]  /*14c0*/  ISETP.GE.AND P6, PT, R8, c[0x0][0x1d4], PT ;  /* 0x0000750008007a0c */ /* 0x000fe20003fc6270 */
[----:B------:R-:W-:Y:S01]  /*14d0*/  UIMAD UR7, UR14, UR4, URZ ;  /* 0x000000040e0772a4 */ /* 0x000fe2000f8e023f */
[----:B------:R-:W-:Y:S01]  /*14e0*/  ISETP.GE.AND P5, PT, R0, c[0x0][0x1d4], PT ;  /* 0x0000750000007a0c */ /* 0x000fe20003fa6270 */
[----:B------:R-:W-:Y:S01]  /*14f0*/  UIMAD.WIDE.U32 UR18, UR8, UR4, URZ ;  /* 0x00000004081272a5 */ /* 0x000fe2000f8e003f */
[----:B------:R-:W-:Y:S01]  /*1500*/  LOP3.LUT R10, R3, 0xfffffe00, R10, 0xf8, !PT ;  /* 0xfffffe00030a7812 */ /* 0x000fe200078ef80a */
[----:B------:R-:W-:Y:S01]  /*1510*/  UIMAD UR7, UR8, UR5, UR7 ;  /* 0x00000005080772a4 */ /* 0x000fe2000f8e0207 */
[----:B------:R-:W-:Y:S01]  /*1520*/  ISETP.GT.AND P0, PT, R18, R11, PT ;  /* 0x0000000b1200720c */ /* 0x000fe20003f04270 */
[----:B------:R-:W-:Y:S01]  /*1530*/  IMAD.MOV.U32 R126, RZ, RZ, c[0x0][0x27c] ;  /* 0x00009f00ff7e7624 */ /* 0x000fe200078e00ff */
[----:B------:R-:W-:Y:S01]  /*1540*/  @P2 LEA R16, P3, R14, c[0x0][0x250], 0x1 ;  /* 0x000094000e102a11 */ /* 0x000fe200078608ff */
[C---:B------:R-:W-:Y:S01]  /*1550*/  @P2 IMAD.SHL.U32 R15, R10.reuse, 0x2, RZ ;  /* 0x000000020a0f2824 */ /* 0x040fe200078e00ff */
[----:B------:R-:W-:Y:S01]  /*1560*/  LEA.HI R0, R7, R82, RZ, 0x2 ;  /* 0x0000005207007211 */ /* 0x000fe200078f10ff */
[----:B------:R-:W-:Y:S01]  /*1570*/  @P1 IMAD.SHL.U32 R2, R10, 0x2, RZ ;  /* 0x000000020a021824 */ /* 0x000fe200078e00ff */
[----:B------:R-:W-:Y:S01]  /*1580*/  @P2 LEA.HI.X R17, R14, c[0x0][0x254], R5, 0x1, P3 ;  /* 0x000095000e112a11 */ /* 0x000fe200018f0c05 */
[----:B------:R-:W-:Y:S01]  /*1590*/  ULDC.64 UR4, c[0x0][0x1e8] ;  /* 0x00007a0000047ab9 */ /* 0x000fe20000000a00 */
[----:B------:R-:W-:Y:S01]  /*15a0*/  LOP3.LUT R19, R0, 0xfffffffc, RZ, 0xc0, !PT ;  /* 0xfffffffc00137812 */ /* 0x000fe200078ec0ff */
[----:B------:R-:W-:Y:S01]  /*15b0*/  UIMAD UR20, UR14, UR4, URZ ;  /* 0x000000040e1472a4 */ /* 0x000fe2000f8e023f */
[----:B------:R-:W-:Y:S01]  /*15c0*/  SHF.L.U64.HI R96, R6, R9, c[0x0][0x25c] ;  /* 0x0000970006607619 */ /* 0x000fe20000010209 */
[----:B------:R-:W-:Y:S01]  /*15d0*/  IMAD.MOV.U32 R131, RZ, RZ, 0x1 ;  /* 0x00000001ff837424 */ /* 0x000fe200078e00ff */
[--C-:B------:R-:W-:Y:S01]  /*15e0*/  SHF.R.S32.HI R123, RZ, 0x2, R0.reuse ;  /* 0x00000002ff7b7819 */ /* 0x100fe20000011400 */
[----:B------:R-:W-:Y:S01]  /*15f0*/  IMAD.IADD R116, R82, 0x1, -R19 ;  /* 0x0000000152747824 */ /* 0x000fe200078e0a13 */
[----:B------:R-:W-:Y:S01]  /*1600*/  @P0 IADD3 R8, R4, -0x2, RZ ;  /* 0xfffffffe04080810 */ /* 0x000fe20007ffe0ff */
[----:B------:R-:W-:Y:S01]  /*1610*/  UIMAD.WIDE.U32 UR22, UR8, UR4, URZ ;  /* 0x00000004081672a5 */ /* 0x000fe2000f8e003f */
[----:B------:R-:W-:Y:S01]  /*1620*/  SHF.R.S32.HI R118, RZ, 0x1f, R0 ;  /* 0x0000001fff767819 */ /* 0x000fe20000011400 */
[----:B------:R-:W-:Y:S01]  /*1630*/  @P0 IMAD.SHL.U32 R0, R10, 0x2, RZ ;  /* 0x000000020a000824 */ /* 0x000fe200078e00ff */
[----:B------:R-:W-:Y:S01]  /*1640*/  @P0 SHF.R.S32.HI R12, RZ, 0x1f, R8 ;  /* 0x0000001fff0c0819 */ /* 0x000fe20000011408 */
[----:B------:R-:W-:Y:S01]  /*1650*/  @P0 IMAD R4, R89, R8, RZ ;  /* 0x0000000859040224 */ /* 0x000fe200078e02ff */
[----:B------:R-:W-:Y:S01]  /*1660*/  LEA.HI R118, R118, R123, RZ, 0x3 ;  /* 0x0000007b76767211 */ /* 0x000fe200078f18ff */
[----:B------:R-:W-:Y:S01]  /*1670*/  @P0 IMAD.WIDE.U32 R8, R8, R91, R156 ;  /* 0x0000005b08080225 */ /* 0x000fe200078e009c */
[----:B------:R-:W-:-:S02]  /*1680*/  UIMAD UR20, UR8, UR5, UR20 ;  /* 0x00000005081472a4 */ /* 0x000fc4000f8e0214 */
[----:B------:R-:W-:Y:S01]  /*1690*/  LOP3.LUT R118, R118, 0xfffffff8, RZ, 0xc0, !PT ;  /* 0xfffffff876767812 */ /* 0x000fe200078ec0ff */
[----:B------:R-:W-:Y:S01]  /*16a0*/  @P0 IMAD R3, R12, R91, R4 ;  /* 0x0000005b0c030224 */ /* 0x000fe200078e0204 */
[----:B------:R-:W-:Y:S01]  /*16b0*/  SHF.R.S32.HI R4, RZ, 0x1f, R123 ;  /* 0x0000001fff047819 */ /* 0x000fe2000001147b */
[----:B------:R-:W-:Y:S01]  /*16c0*/  @P2 IMAD.SHL.U32 R12, R10, 0x2, RZ ;  /* 0x000000020a0c2824 */ /* 0x000fe200078e00ff */
[----:B------:R-:W-:Y:S01]  /*16d0*/  ULDC.64 UR4, c[0x0][0x2b0] ;  /* 0x0000ac0000047ab9 */ /* 0x000fe20000000a00 */
[----:B------:R-:W-:Y:S01]  /*16e0*/  @P0 IMAD.IADD R3, R9, 0x1, R3 ;  /* 0x0000000109030824 */ /* 0x000fe200078e0203 */
[----:B------:R-:W-:Y:S01]  /*16f0*/  UIADD3 UR7, UR19, UR7, URZ ;  /* 0x0000000713077290 */ /* 0x000fe2000fffe03f */
[C---:B------:R-:W-:Y:S01]  /*1700*/  IMAD R160, R4.reuse, c[0x0][0x290], RZ ;  /* 0x0000a40004a07a24 */ /* 0x040fe200078e02ff */
[----:B------:R-:W-:Y:S01]  /*1710*/  UIADD3 UR20, UR23, UR20, URZ ;  /* 0x0000001417147290 */ /* 0x000fe2000fffe03f */
[----:B------:R-:W-:Y:S02]  /*1720*/  IMAD R158, R4, c[0x0][0x280], RZ ;  /* 0x0000a000049e7a24 */ /* 0x000fe400078e02ff */
[----:B------:R-:W-:-:S02]  /*1730*/  IMAD R160, R123, c[0x0][0x294], R160 ;  /* 0x0000a5007ba07a24 */ /* 0x000fc400078e02a0 */
[C---:B------:R-:W-:Y:S02]  /*1740*/  IMAD R158, R123.reuse, c[0x0][0x284], R158 ;  /* 0x0000a1007b9e7a24 */ /* 0x040fe400078e029e */
[----:B------:R-:W-:Y:S02]  /*1750*/  IMAD.IADD R118, R123, 0x1, -R118 ;  /* 0x000000017b767824 */ /* 0x000fe400078e0a76 */
[----:B------:R-:W-:Y:S02]  /*1760*/  IMAD.MOV.U32 R104, RZ, RZ, c[0x0][0x27c] ;  /* 0x00009f00ff687624 */ /* 0x000fe400078e00ff */
[----:B------:R-:W-:Y:S02]  /*1770*/  IMAD.SHL.U32 R117, R118, 0x40, RZ ;  /* 0x0000004076757824 */ /* 0x000fe400078e00ff */
[----:B------:R-:W-:Y:S02]  /*1780*/  IMAD.MOV.U32 R53, RZ, RZ, RZ ;  /* 0x000000ffff357224 */ /* 0x000fe400078e00ff */
[----:B------:R-:W-:Y:S01]  /*1790*/  IMAD.MOV.U32 R67, RZ, RZ, 0x1 ;  /* 0x00000001ff437424 */ /* 0x000fe200078e00ff */
[----:B------:R-:W-:Y:S01]  /*17a0*/  LOP3.LUT R117, R117, 0x1c0, RZ, 0xc0, !PT ;  /* 0x000001c075757812 */ /* 0x000fe200078ec0ff */
[----:B------:R-:W-:-:S03]  /*17b0*/  IMAD.SHL.U32 R104, R104, 0x2, RZ ;  /* 0x0000000268687824 */ /* 0x000fc600078e00ff */
[----:B------:R-:W-:Y:S01]  /*17c0*/  SHF.R.U32.HI R106, RZ, 0x3, R117 ;  /* 0x00000003ff6a7819 */ /* 0x000fe20000011675 */
[----:B---3--:R-:W1:Y:S01]  /*17d0*/  @P4 R2UR UR6, R13 ;  /* 0x000000000d0643c2 */ /* 0x008e6200000e0000 */
[----:B------:R-:W-:Y:S01]  /*17e0*/  ISETP.GE.AND P4, PT, R24, c[0x0][0x1d4], PT ;  /* 0x0000750018007a0c */ /* 0x000fe20003f86270 */
[----:B------:R-:W-:-:S03]  /*17f0*/  IMAD.SHL.U32 R24, R116, 0x8, RZ ;  /* 0x0000000874187824 */ /* 0x000fc600078e00ff */
[----:B------:R-:W-:Y:S02]  /*1800*/  P2R R94, PR, RZ, 0x10 ;  /* 0x00000010ff5e7803 */ /* 0x000fe40000000000 */
[C---:B------:R-:W-:Y:S02]  /*1810*/  ISETP.GE.AND P3, PT, R24.reuse, c[0x0][0x27c], PT ;  /* 0x00009f0018007a0c */ /* 0x040fe40003f66270 */
[--C-:B------:R-:W-:Y:S02]  /*1820*/  SHF.R.S32.HI R25, RZ, 0x1f, R24.reuse ;  /* 0x0000001fff197819 */ /* 0x100fe40000011418 */
[C---:B------:R-:W-:Y:S02]  /*1830*/  IADD3 R121, R24.reuse, 0x60, RZ ;  /* 0x0000006018797810 */ /* 0x040fe40007ffe0ff */
[C---:B------:R-:W-:Y:S01]  /*1840*/  IADD3 R120, R24.reuse, 0x80, RZ ;  /* 0x0000008018787810 */ /* 0x040fe20007ffe0ff */
[----:B------:R-:W-:Y:S01]  /*1850*/  @!PT LDS RZ, [RZ] ;  /* 0x00000000fffff984 */ /* 0x000fe20000000800 */
[----:B------:R-:W-:Y:S01]  /*1860*/  @!PT LDS RZ, [RZ] ;  /* 0x00000000fffff984 */ /* 0x000fe20000000800 */
[----:B------:R-:W-:Y:S01]  /*1870*/  @!PT LDS RZ, [RZ] ;  /* 0x00000000fffff984 */ /* 0x000fe20000000800 */
[----:B------:R3:W-:Y:S01]  /*1880*/  @P2 LDGSTS.E.BYPASS.LTC128B.128 [R15+0xc100], [R22.64], !P4 ;  /* 0x0c100000160f2fae */ /* 0x0007e2000e101d4a */
[----:B------:R-:W-:Y:S01]  /*1890*/  IMAD.WIDE.U32 R162, R123, c[0x0][0x280], R24 ;  /* 0x0000a0007ba27a25 */ /* 0x000fe200078e0018 */
[----:B------:R-:W-:-:S02]  /*18a0*/  IADD3 R119, R24, 0xa0, RZ ;  /* 0x000000a018777810 */ /* 0x000fc40007ffe0ff */
[----:B------:R3:W-:Y:S01]  /*18b0*/  @P2 LDGSTS.E.BYPASS.LTC128B.128 [R15+0xe100], [R22.64+0x80], !P6 ;  /* 0x0e100080160f2fae */ /* 0x0007e2000f101d4a */
[----:B------:R-:W-:Y:S01]  /*18c0*/  IMAD.IADD R163, R163, 0x1, R158 ;  /* 0x00000001a3a37824 */ /* 0x000fe200078e029e */
[----:B------:R-:W-:Y:S01]  /*18d0*/  SHF.R.S32.HI R109, RZ, 0x1f, R120 ;  /* 0x0000001fff6d7819 */ /* 0x000fe20000011478 */
[----:B------:R-:W-:Y:S01]  /*18e0*/  IMAD.WIDE.U32 R164, R123, c[0x0][0x290], R24 ;  /* 0x0000a4007ba47a25 */ /* 0x000fe200078e0018 */
[----:B------:R3:W-:Y:S01]  /*18f0*/  @P2 LDGSTS.E.BYPASS.LTC128B.128 [R15+0x10100], [R22.64+0x100], !P5 ;  /* 0x10100100160f2fae */ /* 0x0007e2000e901d4a */
[----:B------:R-:W-:Y:S01]  /*1900*/  P2R R125, PR, RZ, 0x8 ;  /* 0x00000008ff7d7803 */ /* 0x000fe20000000000 */
[----:B-1----:R-:W-:Y:S01]  /*1910*/  @UP0 USHF.R.S32.HI UR25, URZ, 0x1f, UR6 ;  /* 0x0000001f3f190899 */ /* 0x002fe20008011406 */
[----:B------:R-:W-:Y:S01]  /*1920*/  @P1 IMAD.SHL.U32 R13, R10, 0x2, RZ ;  /* 0x000000020a0d1824 */ /* 0x000fe200078e00ff */
[----:B------:R-:W-:Y:S01]  /*1930*/  LEA.HI R109, R109, R120, RZ, 0x3 ;  /* 0x000000786d6d7211 */ /* 0x000fe200078f18ff */
[----:B------:R-:W-:Y:S01]  /*1940*/  IMAD.IADD R165, R165, 0x1, R160 ;  /* 0x00000001a5a57824 */ /* 0x000fe200078e02a0 */
[----:B------:R-:W-:Y:S01]  /*1950*/  @UP0 UMOV UR24, UR6 ;  /* 0x0000000600180c82 */ /* 0x000fe20008000000 */
[----:B-----5:R-:W-:Y:S01]  /*1960*/  IMAD.WIDE.U32 R162, R83, c[0x0][0x280], R162 ;  /* 0x0000a00053a27a25 */ /* 0x020fe200078e00a2 */
[----:B------:R1:W-:Y:S01]  /*1970*/  @P1 LDGSTS.E.BYPASS.LTC128B.128 [R13+0xd100], [R20.64], !P4 ;  /* 0x0d100000140d1fae */ /* 0x0003e2000e101d4a */
[----:B------:R-:W-:Y:S01]  /*1980*/  @!UP0 UMOV UR25, UR13 ;  /* 0x0000000d00198c82 */ /* 0x000fe20008000000 */
[----:B------:R-:W-:Y:S01]  /*1990*/  LOP3.LUT R109, R109, 0xfffffff8, RZ, 0xc0, !PT ;  /* 0xfffffff86d6d7812 */ /* 0x000fe200078ec0ff */
[----:B------:R-:W-:Y:S01]  /*19a0*/  UIMAD UR6, UR25, UR4, URZ ;  /* 0x00000004190672a4 */ /* 0x000fe2000f8e023f */
[----:B------:R1:W-:Y:S01]  /*19b0*/  @P1 LDGSTS.E.BYPASS.LTC128B.128 [R13+0xf100], [R20.64+0x80], !P6 ;  /* 0x0f100080140d1fae */ /* 0x0003e2000f101d4a */
[----:B------:R-:W-:Y:S01]  /*19c0*/  IMAD.WIDE.U32 R164, R83, c[0x0][0x290], R164 ;  /* 0x0000a40053a47a25 */ /* 0x000fe200078e00a4 */
[----:B------:R-:W-:Y:S01]  /*19d0*/  @!UP0 UMOV UR24, UR9 ;  /* 0x0000000900188c82 */ /* 0x000fe20008000000 */
[----:B------:R-:W-:Y:S01]  /*19e0*/  SHF.R.S32.HI R100, RZ, 0x1f, R109 ;  /* 0x0000001fff647819 */ /* 0x000fe2000001146d */
[----:B------:R1:W-:Y:S01]  /*19f0*/  @P1 LDGSTS.E.BYPASS.LTC128B.128 [R13+0x11100], [R20.64+0x100], !P5 ;  /* 0x11100100140d1fae */ /* 0x0003e2000e901d4a */
[----:B------:R-:W-:-:S02]  /*1a00*/  UIMAD.WIDE.U32 UR26, UR24, UR4, URZ ;  /* 0x00000004181a72a5 */ /* 0x000fc4000f8e003f */
[----:B------:R-:W-:Y:S01]  /*1a10*/  UIMAD UR5, UR24, UR5, UR6 ;  /* 0x00000005180572a4 */ /* 0x000fe2000f8e0206 */
[----:B------:R-:W0:Y:S01]  /*1a20*/  LDGDEPBAR ;  /* 0x00000000000079af */ /* 0x000e220000000000 */
[----:B------:R-:W-:Y:S02]  /*1a30*/  ULDC.U8 UR4, c[0x0][0x298] ;  /* 0x0000a60000047ab9 */ /* 0x000fe40000000000 */
[----:B------:R-:W-:Y:S01]  /*1a40*/  UIADD3 UR5, UR27, UR5, URZ ;  /* 0x000000051b057290 */ /* 0x000fe2000fffe03f */
[----:B------:R-:W-:Y:S01]  /*1a50*/  BAR.SYNC.DEFER_BLOCKING 0x0 ;  /* 0x0000000000007b1d */ /* 0x000fe20000010000 */
[C---:B---3--:R-:W-:Y:S02]  /*1a60*/  IMAD.SHL.U32 R22, R116.reuse, 0x4, RZ ;  /* 0x0000000474167824 */ /* 0x048fe400078e00ff */
[----:B------:R-:W-:-:S03]  /*1a70*/  IMAD R116, R116, 0x40, R123 ;  /* 0x0000004074747824 */ /* 0x000fc600078e027b */
[C---:B------:R-:W-:Y:S02]  /*1a80*/  IADD3 R19, R22.reuse, 0x40, RZ ;  /* 0x0000004016137810 */ /* 0x040fe40007ffe0ff */
[--C-:B------:R-:W-:Y:S02]  /*1a90*/  SHF.R.S32.HI R23, RZ, 0x1f, R22.reuse ;  /* 0x0000001fff177819 */ /* 0x100fe40000011416 */
[----:B-1----:R-:W-:Y:S01]  /*1aa0*/  IADD3 R20, R22, 0x20, RZ ;  /* 0x0000002016147810 */ /* 0x002fe20007ffe0ff */
[----:B------:R-:W-:Y:S01]  /*1ab0*/  @!PT LDS RZ, [RZ] ;  /* 0x00000000fffff984 */ /* 0x000fe20000000800 */
[----:B------:R-:W-:Y:S01]  /*1ac0*/  @!PT LDS RZ, [RZ] ;  /* 0x00000000fffff984 */ /* 0x000fe20000000800 */
[----:B------:R-:W-:Y:S01]  /*1ad0*/  @!PT LDS RZ, [RZ] ;  /* 0x00000000fffff984 */ /* 0x000fe20000000800 */
[----:B------:R1:W-:Y:S04]  /*1ae0*/  @P2 LDGSTS.E.BYPASS.LTC128B.128 [R12+0x100], [R16.64], !P4 ;  /* 0x00100000100c2fae */ /* 0x0003e8000e101d4a */
[----:B------:R1:W-:Y:S04]  /*1af0*/  @P2 LDGSTS.E.BYPASS.LTC128B.128 [R12+0x2100], [R16.64+0x80], !P6 ;  /* 0x02100080100c2fae */ /* 0x0003e8000f101d4a */
[----:B------:R1:W-:Y:S01]  /*1b00*/  @P2 LDGSTS.E.BYPASS.LTC128B.128 [R12+0x4100], [R16.64+0x100], !P5 ;  /* 0x04100100100c2fae */ /* 0x0003e2000e901d4a */
[----:B------:R-:W-:Y:S01]  /*1b10*/  @P1 IADD3 R6, P2, R105, R14, RZ ;  /* 0x0000000e69061210 */ /* 0x000fe20007f5e0ff */
[----:B------:R-:W-:-:S04]  /*1b20*/  IMAD.WIDE.U32 R14, R123, c[0x0][0x290], R22 ;  /* 0x0000a4007b0e7a25 */ /* 0x000fc800078e0016 */
[----:B------:R-:W-:Y:S01]  /*1b30*/  @P1 IMAD.X R5, R96, 0x1, R5, P2 ;  /* 0x0000000160051824 */ /* 0x000fe200010e0605 */
[----:B------:R-:W-:Y:S01]  /*1b40*/  @P1 LEA R26, P2, R6, c[0x0][0x250], 0x1 ;  /* 0x00009400061a1a11 */ /* 0x000fe200078408ff */
[----:B------:R-:W-:Y:S01]  /*1b50*/  IMAD.IADD R161, R160, 0x1, R15 ;  /* 0x00000001a0a17824 */ /* 0x000fe200078e020f */
[----:B------:R-:W-:Y:S01]  /*1b60*/  LEA.HI R15, R7, R82, RZ, 0x5 ;  /* 0x00000052070f7211 */ /* 0x000fe200078f28ff */
[----:B------:R-:W-:Y:S01]  /*1b70*/  IMAD.MOV.U32 R160, RZ, RZ, R14 ;  /* 0x000000ffffa07224 */ /* 0x000fe200078e000e */
[----:B------:R-:W-:Y:S01]  /*1b80*/  @P1 LEA.HI.X R27, R6, c[0x0][0x254], R5, 0x1, P2 ;  /* 0x00009500061b1a11 */ /* 0x000fe200010f0c05 */
[----:B------:R-:W-:Y:S01]  /*1b90*/  IMAD.WIDE.U32 R4, R123, c[0x0][0x280], R22 ;  /* 0x0000a0007b047a25 */ /* 0x000fe200078e0016 */
[----:B------:R-:W-:-:S03]  /*1ba0*/  IADD3 R14, R22, 0x50, RZ ;  /* 0x00000050160e7810 */ /* 0x000fc60007ffe0ff */
[----:B------:R3:W-:Y:S01]  /*1bb0*/  @P1 LDGSTS.E.BYPASS.LTC128B.128 [R2+0x1100], [R26.64], !P4 ;  /* 0x011000001a021fae */ /* 0x0007e2000e101d4a */
[----:B------:R-:W-:Y:S02]  /*1bc0*/  IMAD.IADD R159, R158, 0x1, R5 ;  /* 0x000000019e9f7824 */ /* 0x000fe400078e0205 */
[----:B------:R-:W-:Y:S01]  /*1bd0*/  IMAD.MOV.U32 R158, RZ, RZ, R4 ;  /* 0x000000ffff9e7224 */ /* 0x000fe200078e0004 */
[----:B------:R3:W-:Y:S01]  /*1be0*/  @P1 LDGSTS.E.BYPASS.LTC128B.128 [R2+0x3100], [R26.64+0x80], !P6 ;  /* 0x031000801a021fae */ /* 0x0007e2000f101d4a */
[----:B------:R-:W-:Y:S02]  /*1bf0*/  IMAD.SHL.U32 R15, R15, 0x10, RZ ;  /* 0x000000100f0f7824 */ /* 0x000fe400078e00ff */
[----:B------:R-:W-:Y:S01]  /*1c00*/  IMAD.WIDE.U32 R160, R83, c[0x0][0x290], R160 ;  /* 0x0000a40053a07a25 */ /* 0x000fe200078e00a0 */
[----:B------:R3:W-:Y:S02]  /*1c10*/  @P1 LDGSTS.E.BYPASS.LTC128B.128 [R2+0x5100], [R26.64+0x100], !P5 ;  /* 0x051001001a021fae */ /* 0x0007e4000e901d4a */
[----:B------:R-:W-:Y:S01]  /*1c20*/  LOP3.LUT R15, R15, 0xfffffe00, RZ, 0xc0, !PT ;  /* 0xfffffe000f0f7812 */ /* 0x000fe200078ec0ff */
[----:B-1----:R-:W-:Y:S01]  /*1c30*/  IMAD.IADD R16, R22, 0x1, R19 ;  /* 0x0000000116107824 */ /* 0x002fe200078e0213 */
[----:B------:R-:W-:Y:S01]  /*1c40*/  @P0 LEA R12, P2, R8, c[0x0][0x220], 0x1 ;  /* 0x00008800080c0a11 */ /* 0x000fe200078408ff */
[----:B------:R-:W0:Y:S01]  /*1c50*/  LDGDEPBAR ;  /* 0x00000000000079af */ /* 0x000e220000000000 */
[----:B------:R-:W-:-:S02]  /*1c60*/  IMAD.IADD R17, R22, 0x1, R20 ;  /* 0x0000000116117824 */ /* 0x000fc400078e0214 */
[----:B------:R-:W-:Y:S01]  /*1c70*/  @P0 LEA.HI.X R13, R8, c[0x0][0x224], R3, 0x1, P2 ;  /* 0x00008900080d0a11 */ /* 0x000fe200010f0c03 */
[----:B------:R-:W-:Y:S01]  /*1c80*/  IMAD.WIDE.U32 R158, R83, c[0x0][0x280], R158 ;  /* 0x0000a000539e7a25 */ /* 0x000fe200078e009e */
[C---:B------:R-:W-:Y:S02]  /*1c90*/  @P0 LEA R8, P1, R93.reuse, R12, 0x1 ;  /* 0x0000000c5d080211 */ /* 0x040fe400078208ff */
[----:B------:R-:W-:Y:S01]  /*1ca0*/  SEL R3, RZ, c[0x0][0x27c], !P3 ;  /* 0x00009f00ff037a07 */ /* 0x000fe20005800000 */
[----:B------:R1:W-:Y:S01]  /*1cb0*/  @P0 LDGSTS.E.BYPASS.LTC128B.128 [R0+0x12100], [R12.64], !P4 ;  /* 0x121000000c000fae */ /* 0x0003e2000e101d4a */
[----:B------:R-:W-:Y:S02]  /*1cc0*/  @P0 LEA.HI.X R9, R93, R13, R92, 0x1, P1 ;  /* 0x0000000d5d090211 */ /* 0x000fe400008f0c5c */
[----:B------:R-:W-:Y:S01]  /*1cd0*/  ISETP.GE.AND P1, PT, R16, c[0x0][0x27c], PT ;  /* 0x00009f0010007a0c */ /* 0x000fe20003f26270 */
[----:B------:R1:W-:Y:S01]  /*1ce0*/  @P0 LDGSTS.E.BYPASS.LTC128B.128 [R0+0x14100], [R12.64+0x80], !P6 ;  /* 0x141000800c000fae */ /* 0x0003e2000f101d4a */
[----:B------:R-:W-:-:S02]  /*1cf0*/  ISETP.GE.AND P2, PT, R17, c[0x0][0x27c], PT ;  /* 0x00009f0011007a0c */ /* 0x000fc40003f46270 */
[----:B------:R-:W-:Y:S01]  /*1d00*/  SEL R7, RZ, c[0x0][0x27c], !P1 ;  /* 0x00009f00ff077a07 */ /* 0x000fe20004800000 */
[----:B------:R1:W-:Y:S01]  /*1d10*/  @P0 LDGSTS.E.BYPASS.LTC128B.128 [R0+0x16100], [R12.64+0x100], !P5 ;  /* 0x161001000c000fae */ /* 0x0003e2000e901d4a */
[----:B------:R-:W-:Y:S02]  /*1d20*/  SEL R6, RZ, c[0x0][0x27c], !P2 ;  /* 0x00009f00ff067a07 */ /* 0x000fe40005000000 */
[----:B------:R-:W-:Y:S01]  /*1d30*/  P2R R122, PR, RZ, 0x2 ;  /* 0x00000002ff7a7803 */ /* 0x000fe20000000000 */
[----:B------:R-:W-:Y:S01]  /*1d40*/  IMAD.IADD R7, R7, 0x1, R16 ;  /* 0x0000000107077824 */ /* 0x000fe200078e0210 */
[----:B------:R4:W-:Y:S01]  /*1d50*/  @P0 LDGSTS.E.BYPASS.LTC128B.128 [R0+0x13100], [R8.64], !P4 ;  /* 0x1310000008000fae */ /* 0x0009e2000e101d4a */
[----:B---3--:R-:W-:Y:S01]  /*1d60*/  IMAD.IADD R2, R24, 0x1, R3 ;  /* 0x0000000118027824 */ /* 0x008fe200078e0203 */
[----:B------:R-:W-:Y:S01]  /*1d70*/  ISETP.NE.AND P1, PT, R131, c[0x0][0x2b8], PT ;  /* 0x0000ae0083007a0c */ /* 0x000fe20003f25270 */
[----:B------:R-:W-:Y:S01]  /*1d80*/  IMAD.IADD R6, R6, 0x1, R17 ;  /* 0x0000000106067824 */ /* 0x000fe200078e0211 */
[----:B------:R4:W-:Y:S01]  /*1d90*/  @P0 LDGSTS.E.BYPASS.LTC128B.128 [R0+0x15100], [R8.64+0x80], !P6 ;  /* 0x1510008008000fae */ /* 0x0009e2000f101d4a */
[----:B------:R-:W-:-:S02]  /*1da0*/  P2R R124, PR, RZ, 0x4 ;  /* 0x00000004ff7c7803 */ /* 0x000fc40000000000 */
[----:B------:R-:W-:Y:S01]  /*1db0*/  SHF.R.S32.HI R5, RZ, 0x1f, R2 ;  /* 0x0000001fff057819 */ /* 0x000fe20000011402 */
[----:B------:R4:W-:Y:S01]  /*1dc0*/  @P0 LDGSTS.E.BYPASS.LTC128B.128 [R0+0x17100], [R8.64+0x100], !P5 ;  /* 0x1710010008000fae */ /* 0x0009e2000e901d4a */
[----:B------:R-:W-:Y:S02]  /*1dd0*/  SHF.R.S32.HI R3, RZ, 0x1f, R6 ;  /* 0x0000001fff037819 */ /* 0x000fe40000011406 */
[CC--:B------:R-:W-:Y:S01]  /*1de0*/  LEA.HI R4, R5.reuse, R2.reuse, RZ, 0x3 ;  /* 0x0000000205047211 */ /* 0x0c0fe200078f18ff */
[----:B------:R-:W0:Y:S01]  /*1df0*/  LDGDEPBAR ;  /* 0x00000000000079af */ /* 0x000e220000000000 */
[----:B------:R-:W-:Y:S02]  /*1e00*/  LEA.HI R5, R5, R2, RZ, 0x6 ;  /* 0x0000000205057211 */ /* 0x000fe400078f30ff */
[CC--:B------:R-:W-:Y:S02]  /*1e10*/  LEA.HI R2, R3.reuse, R6.reuse, RZ, 0x3 ;  /* 0x0000000603027211 */ /* 0x0c0fe400078f18ff */
[----:B------:R-:W-:Y:S01]  /*1e20*/  LEA.HI R3, R3, R6, RZ, 0x6 ;  /* 0x0000000603037211 */ /* 0x000fe200078f30ff */
[----:B------:R-:W-:Y:S01]  /*1e30*/  IMAD.SHL.U32 R5, R5, 0x40, RZ ;  /* 0x0000004005057824 */ /* 0x000fe200078e00ff */
[----:B------:R-:W-:-:S02]  /*1e40*/  LOP3.LUT P0, RZ, R118, 0x4, RZ, 0xc0, !PT ;  /* 0x0000000476ff7812 */ /* 0x000fc4000780c0ff */
[----:B------:R-:W-:Y:S01]  /*1e50*/  LOP3.LUT R133, R4, 0xfffffff8, RZ, 0xc0, !PT ;  /* 0xfffffff804857812 */ /* 0x000fe200078ec0ff */
[----:B------:R-:W-:Y:S01]  /*1e60*/  IMAD.SHL.U32 R3, R3, 0x40, RZ ;  /* 0x0000004003037824 */ /* 0x000fe200078e00ff */
[----:B------:R-:W-:Y:S01]  /*1e70*/  LOP3.LUT R5, R5, 0xfffff000, RZ, 0xc0, !PT ;  /* 0xfffff00005057812 */ /* 0x000fe200078ec0ff */
[----:B-1----:R-:W-:Y:S01]  /*1e80*/  IMAD.MOV.U32 R12, RZ, RZ, c[0x0][0x290] ;  /* 0x0000a400ff0c7624 */ /* 0x002fe200078e00ff */
[----:B------:R-:W-:Y:S02]  /*1e90*/  LOP3.LUT R135, R2, 0xfffffff8, RZ, 0xc0, !PT ;  /* 0xfffffff802877812 */ /* 0x000fe400078ec0ff */
[----:B------:R-:W-:Y:S01]  /*1ea0*/  LOP3.LUT R3, R3, 0xfffff000, RZ, 0xc0, !PT ;  /* 0xfffff00003037812 */ /* 0x000fe200078ec0ff */
[----:B------:R-:W-:Y:S01]  /*1eb0*/  IMAD.SHL.U32 R99, R12, 0x40, RZ ;  /* 0x000000400c637824 */ /* 0x000fe200078e00ff */
[----:B------:R-:W-:Y:S02]  /*1ec0*/  SHF.R.S32.HI R141, RZ, 0x3, R2 ;  /* 0x00000003ff8d7819 */ /* 0x000fe40000011402 */
[----:B------:R-:W-:-:S02]  /*1ed0*/  SHF.R.S32.HI R132, RZ, 0x1f, R133 ;  /* 0x0000001fff847819 */ /* 0x000fc40000011485 */
[----:B------:R-:W-:Y:S02]  /*1ee0*/  SHF.R.S32.HI R134, RZ, 0x1f, R135 ;  /* 0x0000001fff867819 */ /* 0x000fe40000011487 */
[----:B----4-:R-:W-:Y:S01]  /*1ef0*/  SHF.R.S32.HI R0, RZ, 0x1f, R7 ;  /* 0x0000001fff007819 */ /* 0x010fe20000011407 */
[----:B------:R-:W-:Y:S01]  /*1f00*/  IMAD.MOV.U32 R8, RZ, RZ, c[0x0][0x280] ;  /* 0x0000a000ff087624 */ /* 0x000fe200078e00ff */
[----:B------:R-:W-:Y:S02]  /*1f10*/  LOP3.LUT R9, R117, 0x38, R4, 0xf8, !PT ;  /* 0x0000003875097812 */ /* 0x000fe400078ef804 */
[-C--:B------:R-:W-:Y:S01]  /*1f20*/  LEA.HI R140, R0, R7.reuse, RZ, 0x3 ;  /* 0x00000007008c7211 */ /* 0x080fe200078f18ff */
[----:B------:R-:W-:Y:S01]  /*1f30*/  IMAD.SHL.U32 R103, R8, 0x40, RZ ;  /* 0x0000004008677824 */ /* 0x000fe200078e00ff */
[----:B------:R-:W-:Y:S02]  /*1f40*/  LEA.HI R0, R0, R7, RZ, 0x6 ;  /* 0x0000000700007211 */ /* 0x000fe400078f30ff */
[----:B------:R-:W-:-:S02]  /*1f50*/  LOP3.LUT R112, R9, R106, RZ, 0x3c, !PT ;  /* 0x0000006a09707212 */ /* 0x000fc400078e3cff */
[C---:B------:R-:W-:Y:S01]  /*1f60*/  LOP3.LUT R7, R117.reuse, 0x38, R2, 0xf8, !PT ;  /* 0x0000003875077812 */ /* 0x040fe200078ef802 */
[----:B------:R-:W-:Y:S01]  /*1f70*/  IMAD.SHL.U32 R0, R0, 0x40, RZ ;  /* 0x0000004000007824 */ /* 0x000fe200078e00ff */
[----:B------:R-:W-:Y:S02]  /*1f80*/  IADD3 R112, R112, R5, R15 ;  /* 0x0000000570707210 */ /* 0x000fe40007ffe00f */
[----:B------:R-:W-:Y:S02]  /*1f90*/  LOP3.LUT R5, R117, 0x38, R140, 0xf8, !PT ;  /* 0x0000003875057812 */ /* 0x000fe400078ef88c */
[----:B------:R-:W-:Y:S02]  /*1fa0*/  LOP3.LUT R0, R0, 0xfffff000, RZ, 0xc0, !PT ;  /* 0xfffff00000007812 */ /* 0x000fe400078ec0ff */
[-C--:B------:R-:W-:Y:S02]  /*1fb0*/  LOP3.LUT R108, R5, R106.reuse, RZ, 0x3c, !PT ;  /* 0x0000006a056c7212 */ /* 0x080fe400078e3cff */
[----:B------:R-:W-:-:S02]  /*1fc0*/  LOP3.LUT R110, R7, R106, RZ, 0x3c, !PT ;  /* 0x0000006a076e7212 */ /* 0x000fc400078e3cff */
[----:B------:R-:W-:Y:S02]  /*1fd0*/  IADD3 R108, R108, R0, R15 ;  /* 0x000000006c6c7210 */ /* 0x000fe40007ffe00f */
[----:B------:R-:W-:Y:S02]  /*1fe0*/  SHF.R.S32.HI R0, RZ, 0x1f, R83 ;  /* 0x0000001fff007819 */ /* 0x000fe40000011453 */
[----:B------:R-:W-:Y:S02]  /*1ff0*/  IADD3 R110, R110, R3, R15 ;  /* 0x000000036e6e7210 */ /* 0x000fe40007ffe00f */
[----:B------:R-:W-:Y:S01]  /*2000*/  SHF.R.S32.HI R5, RZ, 0x1f, R16 ;  /* 0x0000001fff057819 */ /* 0x000fe20000011410 */
[----:B------:R-:W-:Y:S01]  /*2010*/  IMAD R6, R0, c[0x0][0x290], RZ ;  /* 0x0000a40000067a24 */ /* 0x000fe200078e02ff */
[----:B------:R-:W-:Y:S01]  /*2020*/  LOP3.LUT R137, R140, 0xfffffff8, RZ, 0xc0, !PT ;  /* 0xfffffff88c897812 */ /* 0x000fe200078ec0ff */
[----:B------:R-:W-:Y:S01]  /*2030*/  IMAD R0, R0, c[0x0][0x280], RZ ;  /* 0x0000a00000007a24 */ /* 0x000fe200078e02ff */
[----:B------:R-:W-:Y:S01]  /*2040*/  LEA.HI R114, R5, R16, RZ, 0x3 ;  /* 0x0000001005727211 */ /* 0x000fe200078f18ff */
[C---:B------:R-:W-:Y:S01]  /*2050*/  IMAD R3, R83.reuse, c[0x0][0x294], R6 ;  /* 0x0000a50053037a24 */ /* 0x040fe200078e0206 */
[----:B------:R-:W-:Y:S01]  /*2060*/  SHF.R.S32.HI R6, RZ, 0x1f, R119 ;  /* 0x0000001fff067819 */ /* 0x000fe20000011477 */
[----:B------:R-:W-:Y:S01]  /*2070*/  IMAD R127, R83, c[0x0][0x284], R0 ;  /* 0x0000a100537f7a24 */ /* 0x000fe200078e0200 */
[----:B------:R-:W-:Y:S01]  /*2080*/  SHF.R.S32.HI R0, RZ, 0x1f, R121 ;  /* 0x0000001fff007819 */ /* 0x000fe20000011479 */
[----:B------:R-:W-:Y:S01]  /*2090*/  IMAD.IADD R130, R165, 0x1, R3 ;  /* 0x00000001a5827824 */ /* 0x000fe200078e0203 */
[----:B------:R-:W-:Y:S01]  /*20a0*/  LOP3.LUT R5, R117, 0x18, R24, 0xf8, !PT ;  /* 0x0000001875057812 */ /* 0x000fe200078ef818 */
[----:B------:R-:W-:Y:S01]  /*20b0*/  IMAD.IADD R129, R163, 0x1, R127 ;  /* 0x00000001a3817824 */ /* 0x000fe200078e027f */
[----:B------:R-:W-:Y:S01]  /*20c0*/  LEA.HI R111, R0, R121, RZ, 0x3 ;  /* 0x00000079006f7211 */ /* 0x000fe200078f18ff */
[----:B------:R-:W-:Y:S01]  /*20d0*/  IMAD.IADD R128, R3, 0x1, R161 ;  /* 0x0000000103807824 */ /* 0x000fe200078e02a1 */
[----:B------:R-:W-:Y:S01]  /*20e0*/  SHF.R.S32.HI R0, RZ, 0x1f, R17 ;  /* 0x0000001fff007819 */ /* 0x000fe20000011411 */
[----:B------:R-:W-:Y:S01]  /*20f0*/  IMAD.IADD R127, R127, 0x1, R159 ;  /* 0x000000017f7f7824 */ /* 0x000fe200078e029f */
[----:B------:R-:W-:-:S02]  /*2100*/  LEA.HI R107, R6, R119, RZ, 0x3 ;  /* 0x00000077066b7211 */ /* 0x000fc400078f18ff */
[----:B------:R-:W-:Y:S02]  /*2110*/  LEA.HI R115, R0, R17, RZ, 0x3 ;  /* 0x0000001100737211 */ /* 0x000fe400078f18ff */
[----:B------:R-:W-:Y:S02]  /*2120*/  P2R R2, PR, RZ, 0x1 ;  /* 0x00000001ff027803 */ /* 0x000fe40000000000 */
[----:B------:R-:W-:Y:S02]  /*2130*/  LOP3.LUT R0, R5, R106, RZ, 0x3c, !PT ;  /* 0x0000006a05007212 */ /* 0x000fe400078e3cff */
[----:B------:R-:W-:Y:S02]  /*2140*/  SHF.R.S32.HI R136, RZ, 0x1f, R137 ;  /* 0x0000001fff887819 */ /* 0x000fe40000011489 */
[----:B------:R-:W-:Y:S01]  /*2150*/  ISETP.GE.AND P0, PT, R126, 0x1, PT ;  /* 0x000000017e00780c */ /* 0x000fe20003f06270 */
[----:B------:R-:W-:Y:S01]  /*2160*/  IMAD.IADD R0, R0, 0x1, R15 ;  /* 0x0000000100007824 */ /* 0x000fe200078e020f */
[----:B------:R-:W-:-:S02]  /*2170*/  LOP3.LUT R111, R111, 0xfffffff8, RZ, 0xc0, !PT ;  /* 0xfffffff86f6f7812 */ /* 0x000fc400078ec0ff */
[----:B------:R-:W-:Y:S02]  /*2180*/  LOP3.LUT R107, R107, 0xfffffff8, RZ, 0xc0, !PT ;  /* 0xfffffff86b6b7812 */ /* 0x000fe400078ec0ff */
[----:B------:R-:W-:Y:S02]  /*2190*/  LOP3.LUT R115, R115, 0xfffffff8, RZ, 0xc0, !PT ;  /* 0xfffffff873737812 */ /* 0x000fe400078ec0ff */
[----:B------:R-:W-:Y:S02]  /*21a0*/  LOP3.LUT R114, R114, 0xfffffff8, RZ, 0xc0, !PT ;  /* 0xfffffff872727812 */ /* 0x000fe400078ec0ff */
[----:B------:R-:W-:Y:S02]  /*21b0*/  SHF.L.U64.HI R97, R12, R101, c[0x0][0x294] ;  /* 0x0000a5000c617619 */ /* 0x000fe40000010265 */
[C---:B------:R-:W-:Y:S01]  /*21c0*/  SHF.L.U64.HI R132, R133.reuse, 0x1, R132 ;  /* 0x0000000185847819 */ /* 0x040fe20000010284 */
[----:B------:R-:W-:Y:S01]  /*21d0*/  IMAD.SHL.U32 R133, R133, 0x2, RZ ;  /* 0x0000000285857824 */ /* 0x000fe200078e00ff */
[C---:B------:R-:W-:Y:S01]  /*21e0*/  SHF.L.U64.HI R134, R135.reuse, 0x1, R134 ;  /* 0x0000000187867819 */ /* 0x040fe20000010286 */
[----:B------:R-:W-:Y:S01]  /*21f0*/  IMAD.SHL.U32 R135, R135, 0x2, RZ ;  /* 0x0000000287877824 */ /* 0x000fe200078e00ff */
[C---:B------:R-:W-:Y:S01]  /*2200*/  SHF.L.U64.HI R136, R137.reuse, 0x1, R136 ;  /* 0x0000000189887819 */ /* 0x040fe20000010288 */
[----:B------:R-:W-:Y:S01]  /*2210*/  IMAD.SHL.U32 R137, R137, 0x2, RZ ;  /* 0x0000000289897824 */ /* 0x000fe200078e00ff */
[----:B------:R-:W-:-:S02]  /*2220*/  P2R R2, PR, RZ, 0x1 ;  /* 0x00000001ff027803 */ /* 0x000fc40000000000 */
[----:B------:R-:W-:Y:S02]  /*2230*/  SHF.L.U64.HI R101, R8, R101, c[0x0][0x284] ;  /* 0x0000a10008657619 */ /* 0x000fe40000010265 */
[C---:B------:R-:W-:Y:S02]  /*2240*/  IADD3 R13, R22.reuse, 0x10, RZ ;  /* 0x00000010160d7810 */ /* 0x040fe40007ffe0ff */
[----:B------:R-:W-:Y:S02]  /*2250*/  IADD3 R12, R22, 0x30, RZ ;  /* 0x00000030160c7810 */ /* 0x000fe40007ffe0ff */
[----:B------:R-:W-:Y:S02]  /*2260*/  SHF.R.S32.HI R102, RZ, 0x1f, R111 ;  /* 0x0000001fff667819 */ /* 0x000fe4000001146f */
[----:B------:R-:W-:Y:S02]  /*2270*/  SHF.R.S32.HI R98, RZ, 0x1f, R107 ;  /* 0x0000001fff627819 */ /* 0x000fe4000001146b */
[----:B------:R-:W-:-:S02]  /*2280*/  SHF.R.S32.HI R113, RZ, 0x3, R4 ;  /* 0x00000003ff717819 */ /* 0x000fc40000011404 */
[----:B------:R-:W-:Y:S02]  /*2290*/  SHF.R.S32.HI R138, RZ, 0x1f, R115 ;  /* 0x0000001fff8a7819 */ /* 0x000fe40000011473 */
[----:B------:R-:W-:Y:S02]  /*22a0*/  SHF.R.S32.HI R139, RZ, 0x1f, R114 ;  /* 0x0000001fff8b7819 */ /* 0x000fe40000011472 */
[----:B------:R-:W-:Y:S02]  /*22b0*/  SHF.R.S32.HI R140, RZ, 0x3, R140 ;  /* 0x00000003ff8c7819 */ /* 0x000fe4000001148c */
[----:B------:R-:W-:Y:S02]  /*22c0*/  P2R R2, PR, RZ, 0x2 ;  /* 0x00000002ff027803 */ /* 0x000fe40000000000 */
.L_x_1097:
[----:B------:R-:W-:Y:S01]  /*22d0*/  ISETP.NE.AND P1, PT, R131, c[0x0][0x2b8], PT ;  /* 0x0000ae0083007a0c */ /* 0x000fe20003f25270 */
[----:B-1----:R-:W-:Y:S01]  /*22e0*/  IMAD.SHL.U32 R7, R18, 0x40, RZ ;  /* 0x0000004012077824 */ /* 0x002fe200078e00ff */
[----:B------:R-:W-:Y:S01]  /*22f0*/  LOP3.LUT P2, RZ, R118, 0x4, RZ, 0xc0, !PT ;  /* 0x0000000476ff7812 */ /* 0x000fe2000784c0ff */
[----:B------:R-:W-:Y:S01]  /*2300*/  IMAD.MOV.U32 R143, RZ, RZ, RZ ;  /* 0x000000ffff8f7224 */ /* 0x000fe200078e00ff */
[----:B------:R-:W-:Y:S04]  /*2310*/  DEPBAR.LE SB0, 0x2 ;  /* 0x000080800000791a */ /* 0x000fe80000000000 */
[----:B------:R-:W-:Y:S01]  /*2320*/  IMAD.IADD R4, R116, 0x1, R7 ;  /* 0x0000000174047824 */ /* 0x000fe200078e0207 */
[----:B------:R-:W-:Y:S01]  /*2330*/  BSSY B1, `(.L_x_1073) ;  /* 0x00003f5000017945 */ /* 0x000fe20003800000 */
[----:B------:R-:W-:Y:S02]  /*2340*/  IMAD R2, R53, 0x3000, R0 ;  /* 0x0000300035027824 */ /* 0x000fe400078e0200 */
[----:B------:R-:W-:Y:S01]  /*2350*/  IMAD.IADD R142, R95, 0x1, R4 ;  /* 0x000000015f8e7824 */ /* 0x000fe200078e0204 */
[----:B------:R-:W-:Y:S02]  /*2360*/  ISETP.GE.AND P0, PT, R4, UR17, PT ;  /* 0x0000001104007c0c */ /* 0x000fe4000bf06270 */
[----:B------:R-:W-:Y:S01]  /*2370*/  IADD3 R145, R2, 0x20, RZ ;  /* 0x0000002002917810 */ /* 0x000fe20007ffe0ff */
[----:B------:R-:W-:Y:S01]  /*2380*/  @P1 IMAD.HI.U32 R4, R142, c[0x0][0x2bc], RZ ;  /* 0x0000af008e041a27 */ /* 0x000fe200078e00ff */
[----:B------:R-:W-:Y:S02]  /*2390*/  ISETP.GT.OR P0, PT, R116, 0x3f, P0 ;  /* 0x0000003f7400780c */ /* 0x000fe40000704670 */
[----:B------:R-:W-:Y:S01]  /*23a0*/  @P2 IADD3 R145, R2, -0x20, RZ ;  /* 0xffffffe002912810 */ /* 0x000fe20007ffe0ff */
[----:B------:R-:W-:Y:S01]  /*23b0*/  IMAD.MOV.U32 R3, RZ, RZ, R142 ;  /* 0x000000ffff037224 */ /* 0x000fe200078e008e */
[----:B------:R-:W-:Y:S02]  /*23c0*/  @P1 SHF.R.U32.HI R3, RZ, c[0x0][0x2c0], R4 ;  /* 0x0000b000ff031a19 */ /* 0x000fe40000011604 */
[----:B------:R-:W-:Y:S02]  /*23d0*/  ISETP.GE.AND P2, PT, R126, 0x1, PT ;  /* 0x000000017e00780c */ /* 0x000fe40003f46270 */
[----:B------:R-:W-:Y:S02]  /*23e0*/  LEA R146, R2, 0x100, 0x1 ;  /* 0x0000010002927811 */ /* 0x000fe400078e08ff */
[----:B------:R-:W-:Y:S03]  /*23f0*/  LEA R145, R145, 0x100, 0x1 ;  /* 0x0000010091917811 */ /* 0x000fe600078e08ff */
[C---:B------:R-:W-:Y:S04]  /*2400*/  @!P0 IADD3 R5, P1, R3.reuse, UR26, RZ ;  /* 0x0000001a03058c10 */ /* 0x040fe8000ff3e0ff */
[----:B------:R-:W-:Y:S01]  /*2410*/  @!P0 LEA.HI.X.SX32 R4, R3, UR5, 0x1, P1 ;  /* 0x0000000503048c11 */ /* 0x000fe200088f0eff */
[----:B------:R-:W-:Y:S01]  /*2420*/  IMAD.MOV R3, RZ, RZ, -R3 ;  /* 0x000000ffff037224 */ /* 0x000fe200078e0a03 */
[----:B------:R-:W-:Y:S03]  /*2430*/  @!P0 LEA R8, P1, R5, c[0x0][0x2a0], 0x2 ;  /* 0x0000a80005088a11 */ /* 0x000fe600078210ff */
[----:B------:R-:W-:Y:S01]  /*2440*/  IMAD R142, R3, c[0x0][0x2b8], R142 ;  /* 0x0000ae00038e7a24 */ /* 0x000fe200078e028e */
[----:B------:R-:W-:Y:S05]  /*2450*/  @!P0 LEA.HI.X R9, R5, c[0x0][0x2a4], R4, 0x2, P1 ;  /* 0x0000a90005098a11 */ /* 0x000fea00008f1404 */
[----:B------:R1:W5:Y:S04]  /*2460*/  @!P0 LDG.E R143, [R8.64] ;  /* 0x0000000a088f8981 */ /* 0x000368000c1e1900 */
[----:B------:R-:W-:Y:S06]  /*2470*/  BAR.SYNC.DEFER_BLOCKING 0x0 ;  /* 0x0000000000007b1d */ /* 0x000fec0000010000 */
[----:B------:R-:W-:-:S05]  /*2480*/  @!P2 BRA `(.L_x_1074) ;  /* 0x00003ad00000a947 */ /* 0x000fca0003800000 */
[----:B-1----:R-:W-:Y:S01]  /*2490*/  IMAD.WIDE.U32 R8, R142, c[0x0][0x1e0], RZ ;  /* 0x000078008e087a25 */ /* 0x002fe200078e00ff */
[----:B------:R-:W-:Y:S02]  /*24a0*/  SHF.R.S32.HI R148, RZ, 0x1f, R142 ;  /* 0x0000001fff947819 */ /* 0x000fe4000001148e */
[----:B-----5:R-:W-:Y:S01]  /*24b0*/  SHF.R.S32.HI R147, RZ, 0x1f, R143 ;  /* 0x0000001fff937819 */ /* 0x020fe2000001148f */
[-C--:B------:R-:W-:Y:S01]  /*24c0*/  IMAD R5, R101, R18.reuse, RZ ;  /* 0x0000001265057224 */ /* 0x080fe200078e02ff */
[----:B------:R-:W-:Y:S01]  /*24d0*/  IADD3 R144, -R7, UR17, RZ ;  /* 0x0000001107907c10 */ /* 0x000fe2000fffe1ff */
[----:B------:R-:W-:Y:S02]  /*24e0*/  IMAD R2, R148, c[0x0][0x1e0], RZ ;  /* 0x0000780094027a24 */ /* 0x000fe400078e02ff */
[----:B------:R-:W-:Y:S01]  /*24f0*/  IMAD R4, R147, c[0x0][0x1f0], RZ ;  /* 0x00007c0093047a24 */ /* 0x000fe200078e02ff */
[----:B------:R-:W-:Y:S01]  /*2500*/  IMNMX R144, R144, 0x40, PT ;  /* 0x0000004090907817 */ /* 0x000fe20003800200 */
[----:B------:R-:W-:Y:S02]  /*2510*/  IMAD R2, R142, c[0x0][0x1e4], R2 ;  /* 0x000079008e027a24 */ /* 0x000fe400078e0202 */
[----:B------:R-:W-:Y:S02]  /*2520*/  IMAD R4, R143, c[0x0][0x1f4], R4 ;  /* 0x00007d008f047a24 */ /* 0x000fe400078e0204 */
[----:B------:R-:W-:Y:S01]  /*2530*/  IMAD.WIDE.U32 R6, R99, R18, RZ ;  /* 0x0000001263067225 */ /* 0x000fe200078e00ff */
[----:B------:R-:W-:Y:S02]  /*2540*/  IADD3 R9, R9, R2, RZ ;  /* 0x0000000209097210 */ /* 0x000fe40007ffe0ff */
[----:B------:R-:W-:Y:S03]  /*2550*/  SHF.R.S32.HI R2, RZ, 0x1f, R18 ;  /* 0x0000001fff027819 */ /* 0x000fe60000011412 */
[----:B------:R-:W-:Y:S04]  /*2560*/  IMAD.WIDE.U32 R8, R143, c[0x0][0x1f0], R8 ;  /* 0x00007c008f087a25 */ /* 0x000fe800078e0008 */
[----:B------:R-:W-:Y:S01]  /*2570*/  IMAD R5, R2, R103, R5 ;  /* 0x0000006702057224 */ /* 0x000fe200078e0205 */
[----:B------:R-:W-:Y:S04]  /*2580*/  IADD3 R3, P0, R8, UR22, RZ ;  /* 0x0000001608037c10 */ /* 0x000fe8000ff1e0ff */
[----:B------:R-:W-:Y:S01]  /*2590*/  IADD3.X R4, R9, UR20, R4, P0, !PT ;  /* 0x0000001409047c10 */ /* 0x000fe200087fe404 */
[-C--:B------:R-:W-:Y:S01]  /*25a0*/  IMAD.WIDE.U32 R8, R103, R18.reuse, RZ ;  /* 0x0000001267087225 */ /* 0x080fe200078e00ff */
[C---:B------:R-:W-:Y:S04]  /*25b0*/  LEA R66, P0, R3.reuse, c[0x0][0x1c8], 0x1 ;  /* 0x0000720003427a11 */ /* 0x040fe800078008ff */
[----:B------:R-:W-:Y:S01]  /*25c0*/  LEA.HI.X R4, R3, c[0x0][0x1cc], R4, 0x1, P0 ;  /* 0x0000730003047a11 */ /* 0x000fe200000f0c04 */
[----:B------:R-:W-:Y:S01]  /*25d0*/  IMAD R3, R97, R18, RZ ;  /* 0x0000001261037224 */ /* 0x000fe200078e02ff */
[----:B------:R-:W-:Y:S03]  /*25e0*/  ISETP.NE.AND P0, PT, RZ, UR4, PT ;  /* 0x00000004ff007c0c */ /* 0x000fe6000bf05270 */
[----:B------:R-:W-:Y:S01]  /*25f0*/  IMAD R3, R2, R99, R3 ;  /* 0x0000006302037224 */ /* 0x000fe200078e0203 */
[----:B------:R-:W-:Y:S04]  /*2600*/  IADD3 R2, R9, R5, RZ ;  /* 0x0000000509027210 */ /* 0x000fe80007ffe0ff */
        /* <DEDUP_REMOVED lines=61> */
.L_x_1077:
[----:B------:R-:W-:Y:S05]  /*29e0*/  BSYNC B0 ;  /* 0x0000000000007941 */ /* 0x000fea0003800000 */
.L_x_1076:
[----:B------:R3:W4:Y:S04]  /*29f0*/  SHFL.IDX PT, R73, R4, RZ, 0x1c1f ;  /* 0x001c1fff04497589 */ /* 0x00072800000e0000 */
[----:B------:R-:W1:Y:S01]  /*2a00*/  SHFL.IDX PT, R66, R66, RZ, 0x1c1f ;  /* 0x001c1fff42427589 */ /* 0x000e6200000e0000 */
[----:B------:R-:W-:-:S05]  /*2a10*/  @P1 BRA `(.L_x_1078) ;  /* 0x0000386000001947 */ /* 0x000fca0003800000 */
[----:B------:R-:W-:Y:S01]  /*2a20*/  ISETP.GE.AND P0, PT, R24, c[0x0][0x1d4], PT ;  /* 0x0000750018007a0c */ /* 0x000fe20003f06270 */
[----:B-----5:R-:W-:Y:S01]  /*2a30*/  IMAD.MOV.U32 R29, RZ, RZ, R58 ;  /* 0x000000ffff1d7224 */ /* 0x020fe200078e003a */
[----:B------:R-:W-:Y:S01]  /*2a40*/  MOV R28, R59 ;  /* 0x0000003b001c7202 */ /* 0x000fe20000000f00 */
[----:B-1----:R-:W-:Y:S01]  /*2a50*/  IMAD.MOV.U32 R3, RZ, RZ, R26 ;  /* 0x000000ffff037224 */ /* 0x002fe200078e001a */
        /* <DEDUP_REMOVED lines=9> */
[----:B---3--:R-:W-:Y:S01]  /*2af0*/  IMAD.MOV.U32 R4, RZ, RZ, R33 ;  /* 0x000000ffff047224 */ /* 0x008fe200078e0021 */
        /* <DEDUP_REMOVED lines=20> */
[----:B------:R-:W1:Y:S01]  /*2c40*/  LDS.128 R28, [R146+0xc000] ;  /* 0x00c00000921c7984 */ /* 0x000e620000000c00 */
[----:B------:R-:W-:Y:S01]  /*2c50*/  MOV R40, R38 ;  /* 0x0000002600287202 */ /* 0x000fe20000000f00 */
[----:B------:R-:W-:Y:S01]  /*2c60*/  IMAD.MOV.U32 R46, RZ, RZ, R48 ;  /* 0x000000ffff2e7224 */ /* 0x000fe200078e0030 */
[----:B----4-:R-:W-:Y:S02]  /*2c70*/  LEA.HI.X R77, R24, R73, R25, 0x1, P0 ;  /* 0x00000049184d7211 */ /* 0x010fe400000f0c19 */
        /* <DEDUP_REMOVED lines=52> */
.L_x_1080:
[----:B------:R-:W-:Y:S05]  /*2fc0*/  BSYNC B0 ;  /* 0x0000000000007941 */ /* 0x000fea0003800000 */
.L_x_1079:
[----:B------:R-:W-:Y:S01]  /*2fd0*/  ISETP.GE.AND P0, PT, R17, c[0x0][0x1d4], PT ;  /* 0x0000750011007a0c */ /* 0x000fe20003f06270 */
[----:B------:R-:W-:Y:S01]  /*2fe0*/  @!UPT UIADD3 URZ, URZ, URZ, URZ ;  /* 0x0000003f3f3ff290 */ /* 0x000fe2000fffe03f */
[----:B------:R-:W-:Y:S11]  /*2ff0*/  BSSY B0, `(.L_x_1081) ;  /* 0x0000038000007945 */ /* 0x000ff60003800000 */
[----:B------:R-:W-:-:S05]  /*3000*/  @P0 BRA `(.L_x_1082) ;  /* 0x0000036000000947 */ /* 0x000fca0003800000 */
[C---:B------:R-:W-:Y:S01]  /*3010*/  LEA R74, P0, R115.reuse, R66, 0x1 ;  /* 0x00000042734a7211 */ /* 0x040fe200078008ff */
[----:B-1----:R-:W1:Y:S03]  /*3020*/  LDS.128 R28, [R145+0xc000] ;  /* 0x00c00000911c7984 */ /* 0x002e660000000c00 */
        /* <DEDUP_REMOVED lines=52> */
.L_x_1082:
[----:B------:R-:W-:Y:S05]  /*3370*/  BSYNC B0 ;  /* 0x0000000000007941 */ /* 0x000fea0003800000 */
.L_x_1081:
        /* <DEDUP_REMOVED lines=58> */
.L_x_1084:
[----:B------:R-:W-:Y:S05]  /*3720*/  BSYNC B0 ;  /* 0x0000000000007941 */ /* 0x000fea0003800000 */
.L_x_1083:
        /* <DEDUP_REMOVED lines=58> */
.L_x_1086:
[----:B------:R-:W-:Y:S05]  /*3ad0*/  BSYNC B0 ;  /* 0x0000000000007941 */ /* 0x000fea0003800000 */
.L_x_1085:
        /* <DEDUP_REMOVED lines=58> */
.L_x_1088:
[----:B------:R-:W-:Y:S05]  /*3e80*/  BSYNC B0 ;  /* 0x0000000000007941 */ /* 0x000fea0003800000 */
.L_x_1087:
[----:B------:R-:W-:Y:S11]  /*3e90*/  ISETP.GE.AND P0, PT, R119, c[0x0][0x1d4], PT ;  /* 0x0000750077007a0c */ /* 0x000ff60003f06270 */
[----:B------:R-:W-:Y:S02]  /*3ea0*/  @!UPT UIADD3 URZ, URZ, URZ, URZ ;  /* 0x0000003f3f3ff290 */ /* 0x000fe4000fffe03f */
[----:B------:R-:W-:-:S05]  /*3eb0*/  @P0 BRA `(.L_x_1078) ;  /* 0x000023c000000947 */ /* 0x000fca0003800000 */
[C---:B------:R-:W-:Y:S01]  /*3ec0*/  LEA R40, P0, R107.reuse, R66, 0x1 ;  /* 0x000000426b287211 */ /* 0x040fe200078008ff */
[----:B-1----:R-:W1:Y:S03]  /*3ed0*/  LDS.128 R28, [R145+0x10000] ;  /* 0x01000000911c7984 */ /* 0x002e660000000c00 */
[----:B----4-:R-:W-:Y:S02]  /*3ee0*/  LEA.HI.X R41, R107, R73, R98, 0x1, P0 ;  /* 0x000000496b297211 */ /* 0x010fe400000f0c62 */
        /* <DEDUP_REMOVED lines=52> */
.L_x_1075:
        /* <DEDUP_REMOVED lines=47> */
.L_x_1090:
[----:B------:R-:W-:Y:S05]  /*4520*/  BSYNC B0 ;  /* 0x0000000000007941 */ /* 0x000fea0003800000 */
.L_x_1089:
[----:B------:R3:W4:Y:S04]  /*4530*/  SHFL.IDX PT, R167, R4, RZ, 0x1c1f ;  /* 0x001c1fff04a77589 */ /* 0x00072800000e0000 */
[----:B------:R3:W1:Y:S01]  /*4540*/  SHFL.IDX PT, R166, R66, RZ, 0x1c1f ;  /* 0x001c1fff42a67589 */ /* 0x00066200000e0000 */
[----:B------:R-:W-:-:S05]  /*4550*/  @P1 BRA `(.L_x_1078) ;  /* 0x00001d2000001947 */ /* 0x000fca0003800000 */
[----:B------:R-:W-:Y:S01]  /*4560*/  ISETP.GE.AND P0, PT, R24, c[0x0][0x1d4], PT ;  /* 0x0000750018007a0c */ /* 0x000fe20003f06270 */
[----:B-1---5:R-:W-:Y:S01]  /*4570*/  IMAD.MOV.U32 R9, RZ, RZ, R70 ;  /* 0x000000ffff097224 */ /* 0x022fe200078e0046 */
[----:B------:R-:W-:Y:S01]  /*4580*/  MOV R6, R69 ;  /* 0x0000004500067202 */ /* 0x000fe20000000f00 */
[----:B------:R-:W-:Y:S01]  /*4590*/  IMAD.MOV.U32 R8, RZ, RZ, R71 ;  /* 0x000000ffff087224 */ /* 0x000fe200078e0047 */
[----:B---3--:R-:W-:Y:S01]  /*45a0*/  MOV R4, R31 ;  /* 0x0000001f00047202 */ /* 0x008fe20000000f00 */
        /* <DEDUP_REMOVED lines=25> */
[----:B------:R-:W-:Y:S01]  /*4740*/  ISETP.NE.AND P2, PT, R125, RZ, PT ;  /* 0x000000ff7d00720c */ /* 0x000fe20003f45270 */
        /* <DEDUP_REMOVED lines=24> */
[----:B------:R-:W-:Y:S02]  /*48d0*/  @!P0 SHF.R.U64 R60, R58, 0x10, R59 ;  /* 0x000000103a3c8819 */ /* 0x000fe4000000123b */
        /* <DEDUP_REMOVED lines=97> */
[----:B------:R-:W-:Y:S04]  /*4ef0*/  IADD3 R170, P0, R166, R133, RZ ;  /* 0x00000085a6aa7210 */ /* 0x000fe80007f1e0ff */
[----:B----4-:R-:W-:Y:S02]  /*4f00*/  IADD3.X R171, R167, R132, RZ, P0, !PT ;  /* 0x00000084a7ab7210 */ /* 0x010fe400007fe4ff */
[C---:B------:R-:W-:Y:S03]  /*4f10*/  ISETP.GE.AND P0, PT, R168.reuse, c[0x0][0x1d4], PT ;  /* 0x00007500a8007a0c */ /* 0x040fe60003f06270 */
[----:B------:R1:W-:Y:S10]  /*4f20*/  ST.E.128 [R170.64], R32 ;  /* 0x00000020aa007985 */ /* 0x0003f4000c101d0a */
[----:B------:R-:W-:Y:S05]  /*4f30*/  @!P0 IMAD.WIDE R172, R168, 0x2, R166 ;  /* 0x00000002a8ac8825 */ /* 0x000fea00078e02a6 */
[----:B------:R1:W-:Y:S02]  /*4f40*/  @!P0 ST.E.128 [R172.64], R76 ;  /* 0x0000004cac008985 */ /* 0x0003e4000c101d0a */
.L_x_1092:
[----:B------:R-:W-:Y:S05]  /*4f50*/  BSYNC B0 ;  /* 0x0000000000007941 */ /* 0x000fea0003800000 */
.L_x_1091:
[----:B------:R-:W-:Y:S01]  /*4f60*/  ISETP.GE.AND P0, PT, R17, c[0x0][0x1d4], PT ;  /* 0x0000750011007a0c */ /* 0x000fe20003f06270 */
[----:B------:R-:W-:Y:S01]  /*4f70*/  @!UPT UIADD3 URZ, URZ, URZ, URZ ;  /* 0x0000003f3f3ff290 */ /* 0x000fe2000fffe03f */
[----:B------:R-:W-:Y:S11]  /*4f80*/  BSSY B0, `(.L_x_1093) ;  /* 0x000007c000007945 */ /* 0x000ff60003800000 */
[----:B------:R-:W-:-:S05]  /*4f90*/  @P0 BRA `(.L_x_1094) ;  /* 0x000007a000000947 */ /* 0x000fca0003800000 */
[----:B------:R-:W-:Y:S02]  /*4fa0*/  ISETP.NE.AND P1, PT, R124, RZ, PT ;  /* 0x000000ff7c00720c */ /* 0x000fe40003f25270 */
[----:B------:R-:W-:Y:S02]  /*4fb0*/  ISETP.GE.AND P0, PT, R17, c[0x0][0x27c], PT ;  /* 0x00009f0011007a0c */ /* 0x000fe40003f06270 */
[----:B------:R-:W-:Y:S04]  /*4fc0*/  SEL R59, R104, R169, !P1 ;  /* 0x000000a9683b7207 */ /* 0x000fe80004800000 */
[----:B------:R-:W-:Y:S04]  /*4fd0*/  SHF.R.S32.HI R58, RZ, 0x1f, R59 ;  /* 0x0000001fff3a7819 */ /* 0x000fe8000001143b */
[----:B------:R-:W-:Y:S03]  /*4fe0*/  LEA.HI R58, R58, R59, RZ, 0x4 ;  /* 0x0000003b3a3a7211 */ /* 0x000fe600078f20ff */
[----:B------:R-:W-:Y:S01]  /*4ff0*/  @!P0 SHF.R.U64 R40, R36, 0x10, R37 ;  /* 0x0000001024288819 */ /* 0x000fe20000001225 */
[----:B------:R-:W-:Y:S01]  /*5000*/  @!P0 HADD2.F32 R42, -RZ, R44.H1_H1 ;  /* 0x3000002cff2a8230 */ /* 0x000fe20000004100 */
[----:B-1----:R-:W-:Y:S01]  /*5010*/  LEA.HI.SX32 R76, R58, R141, 0x1c ;  /* 0x0000008d3a4c7211 */ /* 0x002fe200078fe2ff */
        /* <DEDUP_REMOVED lines=114> */
.L_x_1094:
[----:B------:R-:W-:Y:S05]  /*5740*/  BSYNC B0 ;  /* 0x0000000000007941 */ /* 0x000fea0003800000 */
.L_x_1093:
[----:B------:R-:W-:Y:S11]  /*5750*/  ISETP.GE.AND P0, PT, R16, c[0x0][0x1d4], PT ;  /* 0x0000750010007a0c */ /* 0x000ff60003f06270 */
[----:B------:R-:W-:Y:S02]  /*5760*/  @!UPT UIADD3 URZ, URZ, URZ, URZ ;  /* 0x0000003f3f3ff290 */ /* 0x000fe4000fffe03f */
[----:B------:R-:W-:-:S05]  /*5770*/  @P0 BRA `(.L_x_1078) ;  /* 0x00000b0000000947 */ /* 0x000fca0003800000 */
[----:B------:R-:W-:Y:S02]  /*5780*/  ISETP.NE.AND P1, PT, R122, RZ, PT ;  /* 0x000000ff7a00720c */ /* 0x000fe40003f25270 */
[----:B------:R-:W-:Y:S02]  /*5790*/  IADD3 R54, P0, R166, R137, RZ ;  /* 0x00000089a6367210 */ /* 0x000fe40007f1e0ff */
[----:B------:R-:W-:Y:S02]  /*57a0*/  SEL R52, R104, R169, !P1 ;  /* 0x000000a968347207 */ /* 0x000fe40004800000 */
[----:B----4-:R-:W-:Y:S02]  /*57b0*/  IADD3.X R55, R167, R136, RZ, P0, !PT ;  /* 0x00000088a7377210 */ /* 0x010fe400007fe4ff */
[----:B------:R-:W-:Y:S02]  /*57c0*/  SHF.R.S32.HI R51, RZ, 0x1f, R52 ;  /* 0x0000001fff337819 */ /* 0x000fe40000011434 */
[----:B------:R-:W-:Y:S02]  /*57d0*/  ISETP.GE.AND P0, PT, R16, c[0x0][0x27c], PT ;  /* 0x00009f0010007a0c */ /* 0x000fe40003f06270 */
[----:B------:R-:W-:Y:S04]  /*57e0*/  LEA.HI R51, R51, R52, RZ, 0x4 ;  /* 0x0000003433337211 */ /* 0x000fe800078f20ff */
[----:B------:R-:W-:Y:S04]  /*57f0*/  LEA.HI.SX32 R52, R51, R140, 0x1c ;  /* 0x0000008c33347211 */ /* 0x000fe800078fe2ff */
[----:B-1----:R-:W-:Y:S01]  /*5800*/  SHF.R.S32.HI R61, RZ, 0x1f, R52 ;  /* 0x0000001fff3d7819 */ /* 0x002fe20000011434 */
        /* <DEDUP_REMOVED lines=26> */
[----:B------:R-:W3:Y:S01]  /*59b0*/  LDS.128 R56, [R52+0xc100] ;  /* 0x00c1000034387984 */ /* 0x000ee20000000c00 */
[----:B------:R-:W-:Y:S02]  /*59c0*/  @!P0 SHF.R.U64 R46, R70, 0x10, R71 ;  /* 0x00000010462e8819 */ /* 0x000fe40000001247 */
[----:B------:R-:W-:Y:S03]  /*59d0*/  @!P0 HADD2.F32 R49, -RZ, R49.H0_H0 ;  /* 0x20000031ff318230 */ /* 0x000fe60000004100 */
[----:B------:R-:W-:Y:S01]  /*59e0*/  @!P0 HADD2.F32 R46, -RZ, R46.H0_H0 ;  /* 0x2000002eff2e8230 */ /* 0x000fe20000004100 */
[----:B-1----:R-:W-:Y:S05]  /*59f0*/  @!P0 IMAD.MOV.U32 R38, RZ, RZ, R32 ;  /* 0x000000ffff268224 */ /* 0x002fea00078e0020 */
[--C-:B------:R-:W-:Y:S02]  /*5a00*/  @!P0 HADD2.F32 R30, -RZ, R38.reuse.H0_H0 ;  /* 0x20000026ff1e8230 */ /* 0x100fe40000004100 */
[----:B------:R-:W-:Y:S01]  /*5a10*/  @!P0 HADD2.F32 R36, -RZ, R38.H1_H1 ;  /* 0x30000026ff248230 */ /* 0x000fe20000004100 */
[----:B---3--:R-:W-:Y:S01]  /*5a20*/  @!P0 IMAD.MOV.U32 R45, RZ, RZ, R58 ;  /* 0x000000ffff2d8224 */ /* 0x008fe200078e003a */
        /* <DEDUP_REMOVED lines=83> */
.L_x_1074:
[----:B-1----:R-:W-:Y:S01]  /*5f60*/  IMAD.WIDE.U32 R8, R142, c[0x0][0x1e0], RZ ;  /* 0x000078008e087a25 */ /* 0x002fe200078e00ff */
[----:B------:R-:W-:Y:S02]  /*5f70*/  SHF.R.S32.HI R148, RZ, 0x1f, R142 ;  /* 0x0000001fff947819 */ /* 0x000fe4000001148e */
[----:B-----5:R-:W-:Y:S02]  /*5f80*/  SHF.R.S32.HI R147, RZ, 0x1f, R143 ;  /* 0x0000001fff937819 */ /* 0x020fe4000001148f */
[----:B------:R-:W-:Y:S01]  /*5f90*/  IADD3 R7, -R7, UR17, RZ ;  /* 0x0000001107077c10 */ /* 0x000fe2000fffe1ff */
[----:B------:R-:W-:Y:S02]  /*5fa0*/  IMAD R2, R148, c[0x0][0x1e0], RZ ;  /* 0x0000780094027a24 */ /* 0x000fe400078e02ff */
[----:B------:R-:W-:Y:S01]  /*5fb0*/  IMAD R4, R147, c[0x0][0x1f0], RZ ;  /* 0x00007c0093047a24 */ /* 0x000fe200078e02ff */
[----:B------:R-:W-:Y:S01]  /*5fc0*/  IMNMX R144, R7, 0x40, PT ;  /* 0x0000004007907817 */ /* 0x000fe20003800200 */
[----:B------:R-:W-:Y:S02]  /*5fd0*/  IMAD R2, R142, c[0x0][0x1e4], R2 ;  /* 0x000079008e027a24 */ /* 0x000fe400078e0202 */
[----:B------:R-:W-:Y:S02]  /*5fe0*/  IMAD R4, R143, c[0x0][0x1f4], R4 ;  /* 0x00007d008f047a24 */ /* 0x000fe400078e0204 */
[----:B------:R-:W-:Y:S04]  /*5ff0*/  IMAD.IADD R9, R9, 0x1, R2 ;  /* 0x0000000109097824 */ /* 0x000fe800078e0202 */
[----:B------:R-:W-:Y:S05]  /*6000*/  IMAD.WIDE.U32 R8, R143, c[0x0][0x1f0], R8 ;  /* 0x00007c008f087a25 */ /* 0x000fea00078e0008 */
[----:B------:R-:W-:Y:S04]  /*6010*/  IADD3 R5, P0, R8, UR22, RZ ;  /* 0x0000001608057c10 */ /* 0x000fe8000ff1e0ff */
[----:B------:R-:W-:Y:S02]  /*6020*/  IADD3.X R4, R9, UR20, R4, P0, !PT ;  /* 0x0000001409047c10 */ /* 0x000fe400087fe404 */
[C---:B------:R-:W-:Y:S04]  /*6030*/  LEA R2, P0, R5.reuse, c[0x0][0x1c8], 0x1 ;  /* 0x0000720005027a11 */ /* 0x040fe800078008ff */
[----:B------:R-:W-:Y:S02]  /*6040*/  LEA.HI.X R3, R5, c[0x0][0x1cc], R4, 0x1, P0 ;  /* 0x0000730005037a11 */ /* 0x000fe400000f0c04 */
[----:B------:R-:W1:Y:S01]  /*6050*/  SHFL.IDX PT, R2, R2, RZ, 0x1c1f ;  /* 0x001c1fff02027589 */ /* 0x000e6200000e0000 */
[----:B------:R-:W-:Y:S07]  /*6060*/  ISETP.GT.AND P0, PT, R144, R123, PT ;  /* 0x0000007b9000720c */ /* 0x000fee0003f04270 */
[----:B------:R-:W3:Y:S06]  /*6070*/  SHFL.IDX PT, R3, R3, RZ, 0x1c1f ;  /* 0x001c1fff03037589 */ /* 0x000eec00000e0000 */
[----:B------:R-:W-:-:S05]  /*6080*/  @!P0 BRA `(.L_x_1078) ;  /* 0x000001f000008947 */ /* 0x000fca0003800000 */
[----:B------:R-:W-:Y:S02]  /*6090*/  ISETP.GE.AND P2, PT, R24, c[0x0][0x1d4], PT ;  /* 0x0000750018007a0c */ /* 0x000fe40003f46270 */
[----:B------:R-:W-:Y:S02]  /*60a0*/  ISETP.GE.AND P1, PT, R17, c[0x0][0x1d4], PT ;  /* 0x0000750011007a0c */ /* 0x000fe40003f26270 */
[----:B------:R-:W-:Y:S02]  /*60b0*/  ISETP.GE.AND P4, PT, R16, c[0x0][0x1d4], PT ;  /* 0x0000750010007a0c */ /* 0x000fe40003f86270 */
[----:B------:R-:W-:Y:S07]  /*60c0*/  ISETP.GE.AND P3, PT, R121, c[0x0][0x1d4], PT ;  /* 0x0000750079007a0c */ /* 0x000fee0003f66270 */
[----:B------:R-:W4:Y:S01]  /*60d0*/  @!P2 LDS.128 R28, [R146+0xc000] ;  /* 0x00c00000921ca984 */ /* 0x000f220000000c00 */
[CC--:B-1----:R-:W-:Y:S04]  /*60e0*/  @!P2 LEA R32, P0, R24.reuse, R2.reuse, 0x1 ;  /* 0x000000021820a211 */ /* 0x0c2fe800078008ff */
[-C--:B---3--:R-:W-:Y:S02]  /*60f0*/  @!P2 LEA.HI.X R33, R24, R3.reuse, R25, 0x1, P0 ;  /* 0x000000031821a211 */ /* 0x088fe400000f0c19 */
[CC--:B------:R-:W-:Y:S04]  /*6100*/  @!P1 LEA R42, P0, R115.reuse, R2.reuse, 0x1 ;  /* 0x00000002732a9211 */ /* 0x0c0fe800078008ff */
[-C--:B------:R-:W-:Y:S02]  /*6110*/  @!P1 LEA.HI.X R43, R115, R3.reuse, R138, 0x1, P0 ;  /* 0x00000003732b9211 */ /* 0x080fe400000f0c8a */
[CC--:B------:R-:W-:Y:S04]  /*6120*/  @!P4 LEA R40, P0, R114.reuse, R2.reuse, 0x1 ;  /* 0x000000027228c211 */ /* 0x0c0fe800078008ff */
[-C--:B------:R-:W-:Y:S02]  /*6130*/  @!P4 LEA.HI.X R41, R114, R3.reuse, R139, 0x1, P0 ;  /* 0x000000037229c211 */ /* 0x080fe400000f0c8b */
[CC--:B------:R-:W-:Y:S04]  /*6140*/  @!P3 LEA R26, P0, R111.reuse, R2.reuse, 0x1 ;  /* 0x000000026f1ab211 */ /* 0x0c0fe800078008ff */
[-C--:B------:R-:W-:Y:S01]  /*6150*/  @!P3 LEA.HI.X R27, R111, R3.reuse, R102, 0x1, P0 ;  /* 0x000000036f1bb211 */ /* 0x080fe200000f0c66 */
[----:B----4-:R-:W-:Y:S04]  /*6160*/  @!P2 ST.E.128 [R32.64], R28 ;  /* 0x0000001c2000a985 */ /* 0x010fe8000c101d0a */
        /* <DEDUP_REMOVED lines=17> */
.L_x_1078:
[----:B------:R-:W-:Y:S05]  /*6280*/  BSYNC B1 ;  /* 0x0000000000017941 */ /* 0x000fea0003800000 */
.L_x_1073:
[----:B------:R-:W-:Y:S01]  /*6290*/  ISETP.GT.AND P0, PT, R18, R11, PT ;  /* 0x0000000b1200720c */ /* 0x000fe20003f04270 */
[----:B------:R-:W-:Y:S01]  /*62a0*/  BSSY B0, `(.L_x_1095) ;  /* 0x000004d000007945 */ /* 0x000fe20003800000 */
[C---:B------:R-:W-:Y:S02]  /*62b0*/  ISETP.GE.AND P1, PT, R67.reuse, 0x1, PT ;  /* 0x000000014300780c */ /* 0x040fe40003f26270 */
[C---:B-1-3--:R-:W-:Y:S02]  /*62c0*/  IADD3 R3, R67.reuse, 0x1, RZ ;  /* 0x0000000143037810 */ /* 0x04afe40007ffe0ff */
[----:B------:R-:W-:Y:S07]  /*62d0*/  ISETP.NE.AND P2, PT, R94, RZ, PT ;  /* 0x000000ff5e00720c */ /* 0x000fee0003f45270 */
        /* <DEDUP_REMOVED lines=10> */
[----:B------:R-:W-:Y:S01]  /*6380*/  @P0 LEA R6, P1, R8, c[0x0][0x250], 0x1 ;  /* 0x0000940008060a11 */ /* 0x000fe200078208ff */
[----:B------:R-:W-:Y:S03]  /*6390*/  @P0 IMAD.SHL.U32 R5, R2, 0x2, RZ ;  /* 0x0000000202050824 */ /* 0x000fe600078e00ff */
[----:B------:R-:W-:Y:S01]  /*63a0*/  @P0 LEA.HI.X R7, R8, c[0x0][0x254], R3, 0x1, P1 ;  /* 0x0000950008070a11 */ /* 0x000fe200008f0c03 */
[----:B------:R-:W-:Y:S02]  /*63b0*/  IMAD R3, R148, c[0x0][0x208], RZ ;  /* 0x0000820094037a24 */ /* 0x000fe400078e02ff */
[C---:B------:R-:W-:Y:S02]  /*63c0*/  IMAD.WIDE.U32 R8, R142.reuse, c[0x0][0x208], RZ ;  /* 0x000082008e087a25 */ /* 0x040fe400078e00ff */
[----:B------:R-:W-:Y:S01]  /*63d0*/  @!PT LDS RZ, [RZ] ;  /* 0x00000000fffff984 */ /* 0x000fe20000000800 */
[----:B------:R-:W-:Y:S01]  /*63e0*/  @!PT LDS RZ, [RZ] ;  /* 0x00000000fffff984 */ /* 0x000fe20000000800 */
[----:B------:R-:W-:Y:S01]  /*63f0*/  @!PT LDS RZ, [RZ] ;  /* 0x00000000fffff984 */ /* 0x000fe20000000800 */
[----:B------:R1:W-:Y:S02]  /*6400*/  @P0 LDGSTS.E.BYPASS.LTC128B.128 [R5+0x100], [R6.64], !P2 ;  /* 0x0010000006050fae */ /* 0x0003e4000d101d4a */
[----:B------:R-:W-:Y:S02]  /*6410*/  IMAD R3, R142, c[0x0][0x20c], R3 ;  /* 0x000083008e037a24 */ /* 0x000fe400078e0203 */
[----:B------:R1:W-:Y:S02]  /*6420*/  @P0 LDGSTS.E.BYPASS.LTC128B.128 [R5+0x2100], [R6.64+0x80], !P6 ;  /* 0x0210008006050fae */ /* 0x0003e4000f101d4a */
[----:B------:R-:W-:Y:S02]  /*6430*/  IMAD.IADD R9, R9, 0x1, R3 ;  /* 0x0000000109097824 */ /* 0x000fe400078e0203 */
[----:B------:R1:W-:Y:S01]  /*6440*/  @P0 LDGSTS.E.BYPASS.LTC128B.128 [R5+0x4100], [R6.64+0x100], !P5 ;  /* 0x0410010006050fae */ /* 0x0003e2000e901d4a */
[----:B------:R-:W-:Y:S02]  /*6450*/  IMAD R3, R147, c[0x0][0x218], RZ ;  /* 0x0000860093037a24 */ /* 0x000fe400078e02ff */
[C---:B------:R-:W-:Y:S04]  /*6460*/  IMAD.WIDE.U32 R8, R143.reuse, c[0x0][0x218], R8 ;  /* 0x000086008f087a25 */ /* 0x040fe800078e0008 */
[----:B------:R-:W-:Y:S01]  /*6470*/  IMAD R3, R143, c[0x0][0x21c], R3 ;  /* 0x000087008f037a24 */ /* 0x000fe200078e0203 */
[----:B------:R-:W-:Y:S04]  /*6480*/  IADD3 R4, P1, R8, UR18, RZ ;  /* 0x0000001208047c10 */ /* 0x000fe8000ff3e0ff */
[----:B------:R-:W-:Y:S02]  /*6490*/  IADD3.X R3, R9, UR7, R3, P1, !PT ;  /* 0x0000000709037c10 */ /* 0x000fe40008ffe403 */
[C---:B-----5:R-:W-:Y:S04]  /*64a0*/  @P0 LEA R26, P1, R105.reuse, R6, 0x1 ;  /* 0x00000006691a0211 */ /* 0x060fe800078208ff */
        /* <DEDUP_REMOVED lines=8> */
[----:B------:R-:W3:Y:S04]  /*6530*/  SHFL.IDX PT, R8, R8, RZ, 0x1c1f ;  /* 0x001c1fff08087589 */ /* 0x000ee800000e0000 */
        /* <DEDUP_REMOVED lines=35> */
.L_x_1096:
[----:B-1-34-:R-:W-:Y:S05]  /*6770*/  BSYNC B0 ;  /* 0x0000000000007941 */ /* 0x01afea0003800000 */
.L_x_1095:
[C---:B------:R-:W-:Y:S02]  /*6780*/  ISETP.GE.AND P0, PT, R53.reuse, 0x1, PT ;  /* 0x000000013500780c */ /* 0x040fe40003f06270 */
[----:B------:R-:W-:Y:S02]  /*6790*/  IADD3 R2, R18, -0x2, RZ ;  /* 0xfffffffe12027810 */ /* 0x000fe40007ffe0ff */
[----:B------:R-:W-:Y:S02]  /*67a0*/  IADD3 R4, R53, 0x1, RZ ;  /* 0x0000000135047810 */ /* 0x000fe40007ffe0ff */
[----:B------:R-:W-:Y:S02]  /*67b0*/  ISETP.NE.AND P2, PT, R94, RZ, PT ;  /* 0x000000ff5e00720c */ /* 0x000fe40003f45270 */
        /* <DEDUP_REMOVED lines=30> */
.L_x_1072:
[----:B------:R-:W-:Y:S01]  /*69a0*/  UIADD3 UR6, UR15, 0x7f, URZ ;  /* 0x0000007f0f067890 */ /* 0x000fe2000fffe03f */
[----:B------:R-:W-:Y:S01]  /*69b0*/  ISETP.GE.AND P1, PT, R195, 0x1, PT ;  /* 0x00000001c300780c */ /* 0x000fe20003f26270 */
[----:B------:R-:W-:-:S02]  /*69c0*/  ULDC.64 UR4, c[0x0][0x2c8] ;  /* 0x0000b20000047ab9 */ /* 0x000fc40000000a00 */
[----:B------:R-:W-:-:S04]  /*69d0*/  UIMAD.WIDE.U32 UR18, UR6, UR4, URZ ;  /* 0x00000004061272a5 */ /* 0x000fc8000f8e003f */
        /* <DEDUP_REMOVED lines=14> */
.L_x_1099:
[----:B------:R-:W-:-:S04]  /*6ac0*/  MOV R0, 0x1 ;  /* 0x0000000100007802 */ /* 0x000fc80000000f00 */
[----:B------:R-:W-:-:S13]  /*6ad0*/  ISETP.NE.AND P0, PT, R0, c[0x0][0x32c], PT ;  /* 0x0000cb0000007a0c */ /* 0x000fda0003f05270 */
[----:B------:R-:W-:-:S05]  /*6ae0*/  @P0 IMAD.HI.U32 R0, R3, c[0x0][0x330], RZ ;  /* 0x0000cc0003000a27 */ /* 0x000fca00078e00ff */
[----:B------:R-:W-:Y:S02]  /*6af0*/  @P0 SHF.R.U32.HI R3, RZ, c[0x0][0x334], R0 ;  /* 0x0000cd00ff030a19 */ /* 0x000fe40000011600 */
.L_x_1100:
[----:B------:R-:W-:-:S05]  /*6b00*/  MOV R0, c[0x0][0x32c] ;  /* 0x0000cb0000007a02 */ /* 0x000fca0000000f00 */
[----:B------:R-:W-:-:S05]  /*6b10*/  IMAD R3, R3, R0, c[0x0][0x32c] ;  /* 0x0000cb0003037624 */ /* 0x000fca00078e0200 */
[----:B------:R-:W-:-:S03]  /*6b20*/  IMNMX R2, R2, R3, PT ;  /* 0x0000000302027217 */ /* 0x000fc60003800200 */
.L_x_1098:
[----:B------:R-:W-:Y:S01]  /*6b30*/  ULDC.64 UR4, c[0x0][0x2c8] ;  /* 0x0000b20000047ab9 */ /* 0x000fe20000000a00 */
[----:B------:R-:W-:Y:S01]  /*6b40*/  IADD3 R3, R2, 0x3f, RZ ;  /* 0x0000003f02037810 */ /* 0x000fe20007ffe0ff */
[----:B------:R-:W-:-:S03]  /*6b50*/  UIMAD.WIDE.U32 UR6, UR15, UR4, URZ ;  /* 0x000000040f0672a5 */ /* 0x000fc6000f8e003f */
        /* <DEDUP_REMOVED lines=18> */
.L_x_1102:
[----:B------:R-:W-:-:S04]  /*6c80*/  MOV R0, c[0x0][0x32c] ;  /* 0x0000cb0000007a02 */ /* 0x000fc80000000f00 */
[----:B------:R-:W-:-:S13]  /*6c90*/  ISETP.NE.AND P0, PT, R0, 0x1, PT ;  /* 0x000000010000780c */ /* 0x000fda0003f05270 */
[----:B------:R-:W-:-:S05]  /*6ca0*/  @P0 IMAD.HI.U32 R0, R2, c[0x0][0x330], RZ ;  /* 0x0000cc0002000a27 */ /* 0x000fca00078e00ff */
[----:B------:R-:W-:-:S05]  /*6cb0*/  @P0 SHF.R.U32.HI R2, RZ, c[0x0][0x334], R0 ;  /* 0x0000cd00ff020a19 */ /* 0x000fca0000011600 */
.L_x_1103:
[----:B------:R-:W-:-:S05]  /*6cc0*/  IMAD R3, R2, c[0x0][0x32c], RZ ;  /* 0x0000cb0002037a24 */ /* 0x000fca00078e02ff */
[----:B------:R-:W-:-:S04]  /*6cd0*/  IMNMX R198, R198, R3, !PT ;  /* 0x00000003c6c67217 */ /* 0x000fc80007800200 */
.L_x_1101:
[----:B------:R-:W-:Y:S01]  /*6ce0*/  SHF.R.S32.HI R3, RZ, 0x1f, R198 ;  /* 0x0000001fff037819 */ /* 0x000fe200000114c6 */
[----:B------:R-:W-:Y:S01]  /*6cf0*/  CS2R R98, SRZ ;  /* 0x0000000000627805 */ /* 0x000fe2000001ff00 */
[----:B------:R-:W-:Y:S01]  /*6d00*/  PLOP3.LUT P2, PT, PT, PT, PT, 0x80, 0x0 ;  /* 0x000000000000781c */ /* 0x000fe20003f4f070 */
[----:B-1----:R-:W-:Y:S01]  /*6d10*/  IMAD.MOV.U32 R5, RZ, RZ, RZ ;  /* 0x000000ffff057224 */ /* 0x002fe200078e00ff */
[----:B------:R-:W-:Y:S01]  /*6d20*/  LEA.HI R198, R3, R198, RZ, 0x6 ;  /* 0x000000c603c67211 */ /* 0x000fe200078f30ff */
[----:B------:R-:W-:Y:S01]  /*6d30*/  IMAD.MOV.U32 R96, RZ, RZ, RZ ;  /* 0x000000ffff607224 */ /* 0x000fe200078e00ff */
        /* <DEDUP_REMOVED lines=8> */
[----:B------:R-:W-:Y:S01]  /*6dc0*/  IMAD.MOV.U32 R7, RZ, RZ, RZ ;  /* 0x000000ffff077224 */ /* 0x000fe200078e00ff */
        /* <DEDUP_REMOVED lines=53> */
[----:B--2---:R-:W-:Y:S02]  /*7120*/  USHF.R.S32.HI UR6, URZ, 0x1f, UR16 ;  /* 0x0000001f3f067899 */ /* 0x004fe40008011410 */
[----:B------:R-:W-:Y:S01]  /*7130*/  ULDC.64 UR4, c[0x0][0x178] ;  /* 0x00005e0000047ab9 */ /* 0x000fe20000000a00 */
[----:B------:R1:W2:Y:S01]  /*7140*/  @P2 LDG.E R0, [R2.64] ;  /* 0x0000000a02002981 */ /* 0x0002a2000c1e1900 */
[CC--:B------:R-:W-:Y:S01]  /*7150*/  LEA.HI R8, R45.reuse, R82.reuse, RZ, 0x3 ;  /* 0x000000522d087211 */ /* 0x0c0fe200078f18ff */
[----:B------:R-:W-:Y:S01]  /*7160*/  UIMAD UR6, UR6, UR4, URZ ;  /* 0x00000004060672a4 */ /* 0x000fe2000f8e023f */
[----:B------:R-:W-:Y:S01]  /*7170*/  PLOP3.LUT P1, PT, PT, PT, UP2, 0x80, 0x0 ;  /* 0x000000000000781c */ /* 0x000fe20003f2f028 */
[----:B------:R-:W-:Y:S01]  /*7180*/  UIMAD.WIDE.U32 UR18, UR16, UR4, URZ ;  /* 0x00000004101272a5 */ /* 0x000fe2000f8e003f */
[----:B------:R-:W-:Y:S01]  /*7190*/  SHF.R.S32.HI R11, RZ, 0x3, R8 ;  /* 0x00000003ff0b7819 */ /* 0x000fe20000011408 */
[----:B------:R-:W-:Y:S01]  /*71a0*/  UIMAD UR16, UR16, UR5, UR6 ;  /* 0x00000005101072a4 */ /* 0x000fe2000f8e0206 */
[----:B------:R-:W-:Y:S01]  /*71b0*/  PLOP3.LUT P0, PT, PT, PT, UP2, 0x80, 0x0 ;  /* 0x000000000000781c */ /* 0x000fe20003f0f028 */
[----:B------:R-:W-:Y:S01]  /*71c0*/  BSSY B0, `(.L_x_1105) ;  /* 0x0000077000007945 */ /* 0x000fe20003800000 */
[----:B------:R-:W-:Y:S01]  /*71d0*/  ULDC.64 UR6, c[0x0][0x348] ;  /* 0x0000d20000067ab9 */ /* 0x000fe20000000a00 */
[-C--:B------:R-:W-:Y:S01]  /*71e0*/  LEA.HI R14, R45, R82.reuse, RZ, 0x4 ;  /* 0x000000522d0e7211 */ /* 0x080fe200078f20ff */
[----:B------:R-:W-:Y:S01]  /*71f0*/  UISETP.NE.U32.AND UP0, UPT, URZ, UR6, UPT ;  /* 0x000000063f00728c */ /* 0x000fe2000bf05070 */
[----:B------:R-:W-:Y:S01]  /*7200*/  LOP3.LUT R84, R84, 0xfffffffb, RZ, 0xc0, !PT ;  /* 0xfffffffb54547812 */ /* 0x000fe200078ec0ff */
[----:B------:R-:W-:Y:S01]  /*7210*/  ULDC.64 UR4, c[0x0][0x1b8] ;  /* 0x00006e0000047ab9 */ /* 0x000fe20000000a00 */
[----:B------:R-:W-:Y:S01]  /*7220*/  LOP3.LUT R5, R14, 0xfffffff0, RZ, 0xc0, !PT ;  /* 0xfffffff00e057812 */ /* 0x000fe200078ec0ff */
[----:B------:R-:W-:Y:S01]  /*7230*/  UISETP.NE.AND.EX UP0, UPT, URZ, UR7, UPT, UP0 ;  /* 0x000000073f00728c */ /* 0x000fe2000bf05300 */
[----:B------:R-:W-:Y:S01]  /*7240*/  SHF.R.S32.HI R7, RZ, 0x4, R14 ;  /* 0x00000004ff077819 */ /* 0x000fe2000001140e */
[----:B------:R-:W-:Y:S01]  /*7250*/  UIADD3 UR17, UR19, UR16, URZ ;  /* 0x0000001013117290 */ /* 0x000fe2000fffe03f */
[----:B------:R-:W-:Y:S01]  /*7260*/  IMAD.SHL.U32 R13, R11, 0x40, RZ ;  /* 0x000000400b0d7824 */ /* 0x000fe200078e00ff */
[----:B------:R-:W-:Y:S01]  /*7270*/  UIMAD UR6, UR14, UR4, URZ ;  /* 0x000000040e0672a4 */ /* 0x000fe2000f8e023f */
[----:B------:R-:W-:Y:S01]  /*7280*/  IMAD.IADD R5, R82, 0x1, -R5 ;  /* 0x0000000152057824 */ /* 0x000fe200078e0a05 */
[----:B------:R-:W-:Y:S01]  /*7290*/  USHF.R.S32.HI UR7, URZ, 0x1f, UR9 ;  /* 0x0000001f3f077899 */ /* 0x000fe20008011409 */
[----:B------:R-:W-:Y:S01]  /*72a0*/  LEA.HI R14, R14, R7, RZ, 0x1 ;  /* 0x000000070e0e7211 */ /* 0x000fe200078f08ff */
[----:B------:R-:W-:Y:S01]  /*72b0*/  UMOV UR16, UR18 ;  /* 0x0000001200107c82 */ /* 0x000fe20008000000 */
[----:B------:R-:W-:Y:S01]  /*72c0*/  LOP3.LUT R13, R13, 0x1c0, RZ, 0xc0, !PT ;  /* 0x000001c00d0d7812 */ /* 0x000fe200078ec0ff */
[----:B------:R-:W-:Y:S01]  /*72d0*/  UIMAD UR6, UR8, UR5, UR6 ;  /* 0x00000005080672a4 */ /* 0x000fe2000f8e0206 */
[----:B-1----:R-:W-:Y:S01]  /*72e0*/  LOP3.LUT R3, R8, 0xfffffff8, RZ, 0xc0, !PT ;  /* 0xfffffff808037812 */ /* 0x002fe200078ec0ff */
[----:B------:R-:W-:Y:S01]  /*72f0*/  UIMAD.WIDE.U32 UR16, UR8, UR4, UR16 ;  /* 0x00000004081072a5 */ /* 0x000fe2000f8e0010 */
[----:B------:R-:W-:Y:S01]  /*7300*/  SHF.R.S32.HI R12, RZ, 0x1f, R5 ;  /* 0x0000001fff0c7819 */ /* 0x000fe20000011405 */
[----:B------:R-:W-:Y:S01]  /*7310*/  USEL UR7, UR7, URZ, !UP0 ;  /* 0x0000003f07077287 */ /* 0x000fe2000c000000 */
[----:B------:R-:W-:Y:S01]  /*7320*/  LOP3.LUT R14, R14, 0xfffffffe, RZ, 0xc0, !PT ;  /* 0xfffffffe0e0e7812 */ /* 0x000fe200078ec0ff */
[----:B------:R-:W-:Y:S01]  /*7330*/  IMAD.IADD R132, R82, 0x1, -R3 ;  /* 0x0000000152847824 */ /* 0x000fe200078e0a03 */
[----:B------:R-:W-:Y:S01]  /*7340*/  ULDC.64 UR4, c[0x0][0x1c0] ;  /* 0x0000700000047ab9 */ /* 0x000fe20000000a00 */
[----:B------:R-:W-:Y:S01]  /*7350*/  LEA.HI R12, R12, R5, RZ, 0x3 ;  /* 0x000000050c0c7211 */ /* 0x000fe200078f18ff */
[----:B------:R-:W-:Y:S01]  /*7360*/  USEL UR13, UR9, URZ, !UP0 ;  /* 0x0000003f090d7287 */ /* 0x000fe2000c000000 */
[C---:B------:R-:W-:Y:S01]  /*7370*/  IMAD R205, R132.reuse, 0x20, R11 ;  /* 0x0000002084cd7824 */ /* 0x040fe200078e020b */
[----:B------:R-:W-:Y:S01]  /*7380*/  UIMAD UR7, UR7, UR4, URZ ;  /* 0x00000004070772a4 */ /* 0x000fe2000f8e023f */
[----:B------:R-:W-:Y:S01]  /*7390*/  IMAD.IADD R14, R7, 0x1, -R14 ;  /* 0x00000001070e7824 */ /* 0x000fe200078e0a0e */
[----:B------:R-:W-:Y:S01]  /*73a0*/  UIADD3 UR17, UR17, UR6, URZ ;  /* 0x0000000611117290 */ /* 0x000fe2000fffe03f */
[----:B------:R-:W-:Y:S01]  /*73b0*/  IMAD.SHL.U32 R214, R132, 0x8, RZ ;  /* 0x0000000884d67824 */ /* 0x000fe200078e00ff */
[----:B------:R-:W-:Y:S01]  /*73c0*/  IADD3 R2, R205, UR15, RZ ;  /* 0x0000000fcd027c10 */ /* 0x000fe2000fffe0ff */
[----:B------:R-:W-:Y:S01]  /*73d0*/  UIMAD UR5, UR13, UR5, UR7 ;  /* 0x000000050d0572a4 */ /* 0x000fe2000f8e0207 */
[----:B------:R-:W-:Y:S01]  /*73e0*/  IMAD.SHL.U32 R6, R14, 0x8, RZ ;  /* 0x000000080e067824 */ /* 0x000fe200078e00ff */
[----:B------:R-:W-:Y:S01]  /*73f0*/  UIMAD.WIDE.U32 UR16, UR13, UR4, UR16 ;  /* 0x000000040d1072a5 */ /* 0x000fe2000f8e0010 */
[----:B------:R-:W-:Y:S01]  /*7400*/  LEA.HI R203, R45, R82, RZ, 0x6 ;  /* 0x000000522dcb7211 */ /* 0x000fe200078f30ff */
[----:B------:R-:W-:Y:S01]  /*7410*/  @P1 IMAD.HI.U32 R4, R2, c[0x0][0x2c8], RZ ;  /* 0x0000b20002041a27 */ /* 0x000fe200078e00ff */
[----:B------:R-:W-:Y:S01]  /*7420*/  SHF.R.U32.HI R16, RZ, 0x3, R13 ;  /* 0x00000003ff107819 */ /* 0x000fe2000001160d */
[----:B------:R-:W-:Y:S01]  /*7430*/  UIADD3 UR5, UR17, UR5, URZ ;  /* 0x0000000511057290 */ /* 0x000fe2000fffe03f */
[----:B------:R-:W-:Y:S01]  /*7440*/  LOP3.LUT R13, R13, 0x38, R214, 0xf8, !PT ;  /* 0x000000380d0d7812 */ /* 0x000fe200078ef8d6 */
[----:B------:R-:W-:Y:S01]  /*7450*/  IMAD.MOV.U32 R3, RZ, RZ, R2 ;  /* 0x000000ffff037224 */ /* 0x000fe200078e0002 */
[----:B------:R-:W-:Y:S01]  /*7460*/  @P0 SHF.R.U32.HI R3, RZ, c[0x0][0x2cc], R4 ;  /* 0x0000b300ff030a19 */ /* 0x000fe20000011604 */
[----:B------:R-:W-:Y:S01]  /*7470*/  IMAD.U32 R19, RZ, RZ, UR17 ;  /* 0x00000011ff137e24 */ /* 0x000fe2000f8e00ff */
[----:B------:R-:W-:Y:S01]  /*7480*/  LOP3.LUT P0, RZ, R132, 0x2, RZ, 0xc0, !PT ;  /* 0x0000000284ff7812 */ /* 0x000fe2000780c0ff */
[----:B------:R-:W-:Y:S01]  /*7490*/  IMAD.U32 R18, RZ, RZ, UR16 ;  /* 0x00000010ff127e24 */ /* 0x000fe2000f8e00ff */
[----:B------:R-:W-:Y:S01]  /*74a0*/  SHF.R.S32.HI R4, RZ, 0x1f, R3 ;  /* 0x0000001fff047819 */ /* 0x000fe20000011403 */
[----:B------:R-:W-:Y:S01]  /*74b0*/  IMAD.U32 R19, RZ, RZ, UR5 ;  /* 0x00000005ff137e24 */ /* 0x000fe2000f8e00ff */
[----:B------:R-:W-:Y:S01]  /*74c0*/  LOP3.LUT R16, R13, R16, RZ, 0x3c, !PT ;  /* 0x000000100d107212 */ /* 0x000fe200078e3cff */
[----:B------:R-:W-:Y:S01]  /*74d0*/  IMAD.SHL.U32 R203, R203, 0x8, RZ ;  /* 0x00000008cbcb7824 */ /* 0x000fe200078e00ff */
[----:B------:R-:W-:Y:S01]  /*74e0*/  IADD3 R17, R214, 0x40, RZ ;  /* 0x00000040d6117810 */ /* 0x000fe20007ffe0ff */
[----:B------:R-:W-:Y:S01]  /*74f0*/  IMAD R4, R4, c[0x0][0x1b0], RZ ;  /* 0x00006c0004047a24 */ /* 0x000fe200078e02ff */
[----:B------:R-:W-:Y:S01]  /*7500*/  IADD3 R204, R214, 0x80, RZ ;  /* 0x00000080d6cc7810 */ /* 0x000fe20007ffe0ff */
[----:B------:R-:W-:Y:S01]  /*7510*/  IMAD.WIDE.U32 R18, R3, c[0x0][0x1b0], R18 ;  /* 0x00006c0003127a25 */ /* 0x000fe200078e0012 */
[----:B------:R-:W-:-:S02]  /*7520*/  LOP3.LUT P1, RZ, R132, 0x4, RZ, 0xc0, !PT ;  /* 0x0000000484ff7812 */ /* 0x000fc4000782c0ff */
[----:B------:R-:W-:Y:S01]  /*7530*/  ISETP.GE.AND P3, PT, R214, c[0x0][0x198], PT ;  /* 0x00006600d6007a0c */ /* 0x000fe20003f66270 */
[----:B------:R-:W-:Y:S01]  /*7540*/  IMAD R9, R3, c[0x0][0x1b4], R4 ;  /* 0x00006d0003097a24 */ /* 0x000fe200078e0204 */
[----:B------:R-:W-:Y:S01]  /*7550*/  LOP3.LUT R4, R12, 0xfffffff8, RZ, 0xc0, !PT ;  /* 0xfffffff80c047812 */ /* 0x000fe200078ec0ff */
[----:B------:R-:W-:Y:S01]  /*7560*/  IMAD.MOV R3, RZ, RZ, -R3 ;  /* 0x000000ffff037224 */ /* 0x000fe200078e0a03 */
[----:B------:R-:W-:Y:S01]  /*7570*/  @P0 LOP3.LUT R84, R84, 0x4, RZ, 0xfc, !PT ;  /* 0x0000000454540812 */ /* 0x000fe200078efcff */
[----:B------:R-:W-:Y:S01]  /*7580*/  IMAD.IADD R19, R19, 0x1, R9 ;  /* 0x0000000113137824 */ /* 0x000fe200078e0209 */
[----:B------:R-:W-:Y:S01]  /*7590*/  LOP3.LUT R203, R16, 0xfffffe00, R203, 0xf8, !PT ;  /* 0xfffffe0010cb7812 */ /* 0x000fe200078ef8cb */
[----:B------:R-:W-:Y:S02]  /*75a0*/  IMAD R2, R3, c[0x0][0x2c4], R2 ;  /* 0x0000b10003027a24 */ /* 0x000fe400078e0202 */
[----:B------:R-:W-:Y:S02]  /*75b0*/  IMAD.IADD R4, R5, 0x1, -R4 ;  /* 0x0000000105047824 */ /* 0x000fe400078e0a04 */
[----:B------:R-:W-:Y:S01]  /*75c0*/  IMAD.SHL.U32 R5, R132, 0x40, RZ ;  /* 0x0000004084057824 */ /* 0x000fe200078e00ff */
[----:B------:R-:W-:Y:S01]  /*75d0*/  SHF.R.S32.HI R7, RZ, 0x1f, R2 ;  /* 0x0000001fff077819 */ /* 0x000fe20000011402 */
[C---:B------:R-:W-:Y:S01]  /*75e0*/  IMAD.SHL.U32 R9, R4.reuse, 0x40, RZ ;  /* 0x0000004004097824 */ /* 0x040fe200078e00ff */
[----:B------:R-:W-:Y:S01]  /*75f0*/  LOP3.LUT P5, RZ, R4, 0x4, RZ, 0xc0, !PT ;  /* 0x0000000404ff7812 */ /* 0x000fe200078ac0ff */
[----:B------:R-:W-:Y:S01]  /*7600*/  IMAD.SHL.U32 R12, R12, 0x40, RZ ;  /* 0x000000400c0c7824 */ /* 0x000fe200078e00ff */
[----:B------:R-:W-:Y:S01]  /*7610*/  LOP3.LUT R5, R5, 0x1c0, RZ, 0xc0, !PT ;  /* 0x000001c005057812 */ /* 0x000fe200078ec0ff */
[----:B------:R-:W-:Y:S01]  /*7620*/  IMAD R7, R7, c[0x0][0x1a8], RZ ;  /* 0x00006a0007077a24 */ /* 0x000fe200078e02ff */
[----:B------:R-:W-:-:S02]  /*7630*/  LOP3.LUT R9, R9, 0x1c0, RZ, 0xc0, !PT ;  /* 0x000001c009097812 */ /* 0x000fc400078ec0ff */
[----:B------:R-:W-:Y:S01]  /*7640*/  LOP3.LUT R8, R5, 0x8, R8, 0xf8, !PT ;  /* 0x0000000805087812 */ /* 0x000fe200078ef808 */
[C---:B------:R-:W-:Y:S01]  /*7650*/  IMAD R7, R2.reuse, c[0x0][0x1ac], R7 ;  /* 0x00006b0002077a24 */ /* 0x040fe200078e0207 */
[----:B------:R-:W-:Y:S01]  /*7660*/  SHF.R.U32.HI R5, RZ, 0x3, R5 ;  /* 0x00000003ff057819 */ /* 0x000fe20000011605 */
[----:B------:R-:W-:Y:S01]  /*7670*/  IMAD.WIDE.U32 R2, R2, c[0x0][0x1a8], R18 ;  /* 0x00006a0002027a25 */ /* 0x000fe200078e0012 */
[----:B------:R-:W-:Y:S02]  /*7680*/  LOP3.LUT R6, R9, 0x8, R6, 0xf8, !PT ;  /* 0x0000000809067812 */ /* 0x000fe400078ef806 */
[----:B------:R-:W-:Y:S01]  /*7690*/  SHF.R.U32.HI R9, RZ, 0x3, R9 ;  /* 0x00000003ff097819 */ /* 0x000fe20000011609 */
[----:B------:R-:W-:Y:S01]  /*76a0*/  IMAD.IADD R7, R3, 0x1, R7 ;  /* 0x0000000103077824 */ /* 0x000fe200078e0207 */
[----:B------:R-:W-:Y:S01]  /*76b0*/  LOP3.LUT R5, R8, R5, RZ, 0x3c, !PT ;  /* 0x0000000508057212 */ /* 0x000fe200078e3cff */
[----:B------:R-:W-:Y:S01]  /*76c0*/  IMAD R8, R197, c[0x0][0x2c4], RZ ;  /* 0x0000b100c5087a24 */ /* 0x000fe200078e02ff */
[----:B------:R-:W-:-:S02]  /*76d0*/  LOP3.LUT R3, R6, R9, RZ, 0x3c, !PT ;  /* 0x0000000906037212 */ /* 0x000fc400078e3cff */
[----:B------:R-:W-:Y:S01]  /*76e0*/  LEA R15, P0, R2, c[0x0][0x160], 0x1 ;  /* 0x00005800020f7a11 */ /* 0x000fe200078008ff */
[----:B------:R-:W-:Y:S01]  /*76f0*/  IMAD R5, R14, 0x200, R5 ;  /* 0x000002000e057824 */ /* 0x000fe200078e0205 */
[----:B------:R-:W-:Y:S02]  /*7700*/  IADD3 R9, R11, UR15, RZ ;  /* 0x0000000f0b097c10 */ /* 0x000fe4000fffe0ff */
[----:B------:R-:W-:Y:S01]  /*7710*/  LEA.HI.X R10, R2, c[0x0][0x164], R7, 0x1, P0 ;  /* 0x00005900020a7a11 */ /* 0x000fe200000f0c07 */
[----:B------:R-:W-:Y:S01]  /*7720*/  IMAD.MOV.U32 R2, RZ, RZ, 0x10 ;  /* 0x00000010ff027424 */ /* 0x000fe200078e00ff */
[----:B------:R-:W-:Y:S01]  /*7730*/  LEA.HI R7, R45, R82, RZ, 0x5 ;  /* 0x000000522d077211 */ /* 0x000fe200078f28ff */
[----:B------:R1:W3:Y:S01]  /*7740*/  SHFL.IDX PT, R18, R15, RZ, 0x181f ;  /* 0x00181fff0f127589 */ /* 0x0002e200000e0000 */
[----:B------:R-:W-:Y:S02]  /*7750*/  LOP3.LUT R12, R12, 0xfffffe00, RZ, 0xc0, !PT ;  /* 0xfffffe000c0c7812 */ /* 0x000fe400078ec0ff */
[----:B------:R-:W-:Y:S01]  /*7760*/  SHF.R.S32.HI R6, RZ, 0x5, R7 ;  /* 0x00000005ff067819 */ /* 0x000fe20000011407 */
[----:B------:R1:W4:Y:S01]  /*7770*/  SHFL.IDX PT, R19, R10, RZ, 0x181f ;  /* 0x00181fff0a137589 */ /* 0x00032200000e0000 */
[----:B------:R-:W-:Y:S01]  /*7780*/  LOP3.LUT P4, RZ, R4, 0x2, RZ, 0xc0, !PT ;  /* 0x0000000204ff7812 */ /* 0x000fe2000788c0ff */
[----:B------:R-:W-:Y:S01]  /*7790*/  IMAD.MOV.U32 R4, RZ, RZ, 0x20 ;  /* 0x00000020ff047424 */ /* 0x000fe200078e00ff */
[----:B------:R-:W-:-:S02]  /*77a0*/  ISETP.GE.AND P0, PT, R17, c[0x0][0x198], PT ;  /* 0x0000660011007a0c */ /* 0x000fc40003f06270 */
[----:B------:R-:W-:Y:S02]  /*77b0*/  SEL R2, R2, 0xfffffff0, !P4 ;  /* 0xfffffff002027807 */ /* 0x000fe40006000000 */
[----:B------:R-:W-:Y:S02]  /*77c0*/  SEL R4, R4, 0xffffffe0, !P5 ;  /* 0xffffffe004047807 */ /* 0x000fe40006800000 */
[----:B------:R-:W-:Y:S01]  /*77d0*/  ISETP.GE.AND P4, PT, R204, c[0x0][0x198], PT ;  /* 0x00006600cc007a0c */ /* 0x000fe20003f86270 */
[----:B--2---:R2:W1:Y:S01]  /*77e0*/  @P2 R2UR UR7, R0 ;  /* 0x00000000000723c2 */ /* 0x00446200000e0000 */
[----:B------:R-:W-:Y:S01]  /*77f0*/  ISETP.GE.AND P2, PT, R9, R8, PT ;  /* 0x000000080900720c */ /* 0x000fe20003f46270 */
[----:B-1----:R-:W-:Y:S01]  /*7800*/  @!UP1 UMOV UR7, UR9 ;  /* 0x0000000900079c82 */ /* 0x002fe20008000000 */
[----:B--2---:R-:W-:-:S04]  /*7810*/  IMAD R0, R6, 0x400, R12 ;  /* 0x0000040006007824 */ /* 0x004fc800078e020c */
[----:B------:R-:W-:Y:S01]  /*7820*/  IMAD.IADD R0, R0, 0x1, R3 ;  /* 0x0000000100007824 */ /* 0x000fe200078e0203 */
[----:B------:R-:W-:-:S06]  /*7830*/  LOP3.LUT R3, R3, R12, RZ, 0xfc, !PT ;  /* 0x0000000c03037212 */ /* 0x000fcc00078efcff */
[----:B------:R-:W-:Y:S05]  /*7840*/  @P2 BRA `(.L_x_1106) ;  /* 0x000000e000002947 */ /* 0x000fea0003800000 */
[----:B---34-:R-:W-:Y:S01]  /*7850*/  SHF.R.S32.HI R12, RZ, 0x1f, R17 ;  /* 0x0000001fff0c7819 */ /* 0x018fe20000011411 */
        /* <DEDUP_REMOVED lines=13> */
.L_x_1106:
[----:B---34-:R-:W-:Y:S05]  /*7930*/  BSYNC B0 ;  /* 0x0000000000007941 */ /* 0x018fea0003800000 */
.L_x_1105:
[----:B-1----:R-:W-:Y:S01]  /*7940*/  IADD3 R13, R9, 0x20, RZ ;  /* 0x00000020090d7810 */ /* 0x002fe20007ffe0ff */
[----:B------:R1:W2:Y:S01]  /*7950*/  SHFL.IDX PT, R19, R10, 0x1, 0x181f ;  /* 0x00381f000a137f89 */ /* 0x0002a200000e0000 */
[----:B------:R-:W-:Y:S02]  /*7960*/  BSSY B0, `(.L_x_1107) ;  /* 0x0000012000007945 */ /* 0x000fe40003800000 */
[----:B------:R-:W-:Y:S01]  /*7970*/  ISETP.GE.AND P2, PT, R13, R8, PT ;  /* 0x000000080d00720c */ /* 0x000fe20003f46270 */
        /* <DEDUP_REMOVED lines=16> */
.L_x_1108:
[----:B------:R-:W-:Y:S05]  /*7a80*/  BSYNC B0 ;  /* 0x0000000000007941 */ /* 0x000fea0003800000 */
.L_x_1107:
        /* <DEDUP_REMOVED lines=20> */
.L_x_1110:
[----:B------:R-:W-:Y:S05]  /*7bd0*/  BSYNC B0 ;  /* 0x0000000000007941 */ /* 0x000fea0003800000 */
.L_x_1109:
[----:B---3--:R-:W-:Y:S01]  /*7be0*/  SHFL.IDX PT, R18, R15, 0x3, 0x181f ;  /* 0x00781f000f127f89 */ /* 0x008fe200000e0000 */
[----:B------:R-:W-:Y:S01]  /*7bf0*/  IADD3 R9, R9, 0x60, RZ ;  /* 0x0000006009097810 */ /* 0x000fe20007ffe0ff */
[----:B------:R-:W-:Y:S01]  /*7c00*/  IMAD.MOV.U32 R199, RZ, RZ, c[0x0][0x2b8] ;  /* 0x0000ae00ffc77624 */ /* 0x000fe200078e00ff */
[----:B------:R-:W-:Y:S01]  /*7c10*/  SHF.R.S32.HI R210, RZ, 0x1f, R17 ;  /* 0x0000001fffd27819 */ /* 0x000fe20000011411 */
[----:B----4-:R-:W3:Y:S01]  /*7c20*/  SHFL.IDX PT, R19, R10, 0x3, 0x181f ;  /* 0x00781f000a137f89 */ /* 0x010ee200000e0000 */
[----:B------:R-:W-:Y:S01]  /*7c30*/  ISETP.GE.AND P2, PT, R9, R8, PT ;  /* 0x000000080900720c */ /* 0x000fe20003f46270 */
[----:B------:R-:W-:Y:S01]  /*7c40*/  IMAD.SHL.U32 R133, R203, 0x2, RZ ;  /* 0x00000002cb857824 */ /* 0x000fe200078e00ff */
[----:B------:R-:W-:Y:S01]  /*7c50*/  LEA.HI R210, R210, R17, RZ, 0x3 ;  /* 0x00000011d2d27211 */ /* 0x000fe200078f18ff */
[----:B------:R-:W-:Y:S01]  /*7c60*/  USHF.R.S32.HI UR6, URZ, 0x1f, UR7 ;  /* 0x0000001f3f067899 */ /* 0x000fe20008011407 */
[----:B------:R-:W-:Y:S01]  /*7c70*/  IADD3 R9, R147, -0x1, RZ ;  /* 0xffffffff93097810 */ /* 0x000fe20007ffe0ff */
[----:B------:R-:W-:Y:S01]  /*7c80*/  ULDC.64 UR4, c[0x0][0x2b0] ;  /* 0x0000ac0000047ab9 */ /* 0x000fe20000000a00 */
[----:B------:R-:W-:Y:S01]  /*7c90*/  LOP3.LUT R210, R210, 0xfffffff8, RZ, 0xc0, !PT ;  /* 0xfffffff8d2d27812 */ /* 0x000fe200078ec0ff */
[----:B------:R-:W-:Y:S01]  /*7ca0*/  UIMAD UR6, UR6, UR4, URZ ;  /* 0x00000004060672a4 */ /* 0x000fe2000f8e023f */
[----:B------:R-:W-:Y:S01]  /*7cb0*/  ISETP.NE.AND P5, PT, R199, 0x1, PT ;  /* 0x00000001c700780c */ /* 0x000fe20003fa5270 */
[----:B------:R-:W-:Y:S01]  /*7cc0*/  IMAD.SHL.U32 R145, R9, 0x40, RZ ;  /* 0x0000004009917824 */ /* 0x000fe200078e00ff */
[----:B------:R-:W-:Y:S01]  /*7cd0*/  UIMAD.WIDE.U32 UR16, UR7, UR4, URZ ;  /* 0x00000004071072a5 */ /* 0x000fe2000f8e003f */
[----:B------:R-:W-:Y:S01]  /*7ce0*/  IMAD.MOV.U32 R201, RZ, RZ, RZ ;  /* 0x000000ffffc97224 */ /* 0x000fe200078e00ff */
[----:B------:R-:W-:Y:S01]  /*7cf0*/  UIMAD UR6, UR7, UR5, UR6 ;  /* 0x00000005070672a4 */ /* 0x000fe2000f8e0206 */
[----:B------:R-:W-:Y:S01]  /*7d00*/  IMAD.IADD R13, R205, 0x1, R145 ;  /* 0x00000001cd0d7824 */ /* 0x000fe200078e0291 */
[----:B------:R-:W-:Y:S01]  /*7d10*/  LOP3.LUT R84, R84, 0xfffffffd, RZ, 0xc0, !PT ;  /* 0xfffffffd54547812 */ /* 0x000fe200078ec0ff */
[----:B------:R-:W-:-:S02]  /*7d20*/  ULDC.64 UR4, c[0x0][0x210] ;  /* 0x0000840000047ab9 */ /* 0x000fc40000000a00 */
[----:B------:R-:W-:Y:S01]  /*7d30*/  IMAD.IADD R202, R13, 0x1, R196 ;  /* 0x000000010dca7824 */ /* 0x000fe200078e02c4 */
[----:B------:R-:W-:-:S03]  /*7d40*/  UIADD3 UR6, UR17, UR6, URZ ;  /* 0x0000000611067290 */ /* 0x000fc6000fffe03f */
[----:B------:R-:W-:-:S04]  /*7d50*/  @P5 IMAD.HI.U32 R12, R202, c[0x0][0x2bc], RZ ;  /* 0x0000af00ca0c5a27 */ /* 0x000fc800078e00ff */
[----:B---3--:R-:W-:-:S04]  /*7d60*/  @!P2 IMAD.WIDE R20, R214, 0x2, R18 ;  /* 0x00000002d614a825 */ /* 0x008fc800078e0212 */
[----:B-12---:R-:W-:Y:S01]  /*7d70*/  @!P2 IMAD.WIDE R14, R210, 0x2, R18 ;  /* 0x00000002d20ea825 */ /* 0x006fe200078e0212 */
[----:B------:R-:W-:Y:S01]  /*7d80*/  @!PT LDS RZ, [RZ] ;  /* 0x00000000fffff984 */ /* 0x000fe20000000800 */
[----:B------:R1:W-:Y:S03]  /*7d90*/  @!P2 LDGSTS.E.BYPASS.LTC128B.128 [R133+0x1b100], [R20.64], !P3 ;  /* 0x1b1000001485afae */ /* 0x0003e6000d901d4a */
[----:B------:R-:W-:Y:S01]  /*7da0*/  IMAD.WIDE R26, R214, 0x2, RZ ;  /* 0x00000002d61a7825 */ /* 0x000fe200078e02ff */
[----:B------:R2:W-:Y:S01]  /*7db0*/  @!P2 LDGSTS.E.BYPASS.LTC128B.128 [R133+0x1f100], [R14.64], !P0 ;  /* 0x1f1000000e85afae */ /* 0x0005e2000c101d4a */
[-C--:B------:R-:W-:Y:S02]  /*7dc0*/  ISETP.GE.AND P0, PT, R13, R194.reuse, PT ;  /* 0x000000c20d00720c */ /* 0x080fe40003f06270 */
[----:B------:R-:W-:Y:S01]  /*7dd0*/  IMAD.MOV.U32 R10, RZ, RZ, R202 ;  /* 0x000000ffff0a7224 */ /* 0x000fe200078e00ca */
[----:B------:R-:W-:Y:S02]  /*7de0*/  @P5 SHF.R.U32.HI R10, RZ, c[0x0][0x2c0], R12 ;  /* 0x0000b000ff0a5a19 */ /* 0x000fe4000001160c */
[----:B------:R-:W-:Y:S01]  /*7df0*/  ISETP.GT.OR P0, PT, R205, 0x3f, P0 ;  /* 0x0000003fcd00780c */ /* 0x000fe20000704670 */
[----:B------:R-:W-:Y:S01]  /*7e00*/  IMAD.WIDE R24, R210, 0x2, RZ ;  /* 0x00000002d2187825 */ /* 0x000fe200078e02ff */
[----:B------:R-:W-:-:S02]  /*7e10*/  IADD3 R11, -R11, R194, -R145 ;  /* 0x000000c20b0b7210 */ /* 0x000fc40007ffe991 */
[----:B------:R-:W-:-:S09]  /*7e20*/  @P5 LOP3.LUT R84, R84, 0x2, RZ, 0xfc, !PT ;  /* 0x0000000254545812 */ /* 0x000fd200078efcff */
[----:B------:R-:W-:-:S04]  /*7e30*/  @!P0 IADD3 R13, P3, R10, UR16, RZ ;  /* 0x000000100a0d8c10 */ /* 0x000fc8000ff7e0ff */
[----:B------:R-:W-:Y:S02]  /*7e40*/  @!P0 LEA.HI.X.SX32 R12, R10, UR6, 0x1, P3 ;  /* 0x000000060a0c8c11 */ /* 0x000fe400098f0eff */
[----:B--2---:R-:W-:-:S04]  /*7e50*/  @!P0 LEA R14, P3, R13, c[0x0][0x2a0], 0x2 ;  /* 0x0000a8000d0e8a11 */ /* 0x004fc800078610ff */
[----:B------:R-:W-:Y:S02]  /*7e60*/  @!P0 LEA.HI.X R15, R13, c[0x0][0x2a4], R12, 0x2, P3 ;  /* 0x0000a9000d0f8a11 */ /* 0x000fe400018f140c */
[----:B------:R-:W-:-:S04]  /*7e70*/  SHF.R.S32.HI R13, RZ, 0x1f, R204 ;  /* 0x0000001fff0d7819 */ /* 0x000fc800000114cc */
[----:B------:R-:W-:-:S04]  /*7e80*/  LEA.HI R192, R13, R204, RZ, 0x3 ;  /* 0x000000cc0dc07211 */ /* 0x000fc800078f18ff */
[----:B------:R-:W-:-:S05]  /*7e90*/  LOP3.LUT R192, R192, 0xfffffff8, RZ, 0xc0, !PT ;  /* 0xfffffff8c0c07812 */ /* 0x000fca00078ec0ff */
[----:B-1----:R-:W-:-:S05]  /*7ea0*/  @!P2 IMAD.WIDE R20, R192, 0x2, R18 ;  /* 0x00000002c014a825 */ /* 0x002fca00078e0212 */
[----:B------:R1:W-:Y:S04]  /*7eb0*/  @!P2 LDGSTS.E.BYPASS.LTC128B.128 [R133+0x23100], [R20.64], !P4 ;  /* 0x231000001485afae */ /* 0x0003e8000e101d4a */
[----:B------:R-:W0:Y:S04]  /*7ec0*/  LDGDEPBAR ;  /* 0x00000000000079af */ /* 0x000e280000000000 */
        /* <DEDUP_REMOVED lines=8> */
[----:B------:R-:W-:-:S02]  /*7f50*/  ISETP.GE.AND P4, PT, R17, c[0x0][0x1d4], PT ;  /* 0x0000750011007a0c */ /* 0x000fc40003f86270 */
[----:B------:R-:W-:Y:S01]  /*7f60*/  IMAD.WIDE.U32 R18, R202, c[0x0][0x208], RZ ;  /* 0x00008200ca127a25 */ /* 0x000fe200078e00ff */
[----:B------:R-:W-:Y:S01]  /*7f70*/  SHF.R.S32.HI R10, RZ, 0x1f, R202 ;  /* 0x0000001fff0a7819 */ /* 0x000fe200000114ca */
[----:B------:R-:W-:Y:S01]  /*7f80*/  UIADD3 UR7, UR19, UR7, URZ ;  /* 0x0000000713077290 */ /* 0x000fe2000fffe03f */
[----:B------:R-:W-:Y:S01]  /*7f90*/  ISETP.GE.AND P6, PT, R204, c[0x0][0x1d4], PT ;  /* 0x00007500cc007a0c */ /* 0x000fe20003fc6270 */
[----:B------:R-:W-:Y:S01]  /*7fa0*/  ULDC.64 UR4, c[0x0][0x1e8] ;  /* 0x00007a0000047ab9 */ /* 0x000fe20000000a00 */
[----:B------:R-:W-:Y:S01]  /*7fb0*/  LOP3.LUT R84, R84, 0xfffffffe, RZ, 0xc0, !PT ;  /* 0xfffffffe54547812 */ /* 0x000fe200078ec0ff */
[----:B------:R-:W-:Y:S01]  /*7fc0*/  IMAD R13, R10, c[0x0][0x208], RZ ;  /* 0x000082000a0d7a24 */ /* 0x000fe200078e02ff */
[----:B------:R-:W-:Y:S01]  /*7fd0*/  UIMAD UR14, UR14, UR4, URZ ;  /* 0x000000040e0e72a4 */ /* 0x000fe2000f8e023f */
[----:B------:R-:W-:Y:S01]  /*7fe0*/  SHF.R.S32.HI R211, RZ, 0x1f, R214 ;  /* 0x0000001fffd37819 */ /* 0x000fe200000114d6 */
[----:B------:R-:W-:Y:S01]  /*7ff0*/  UIMAD.WIDE.U32 UR20, UR8, UR4, URZ ;  /* 0x00000004081472a5 */ /* 0x000fe2000f8e003f */
[----:B------:R-:W-:Y:S01]  /*8000*/  IMAD R22, R202, c[0x0][0x20c], R13 ;  /* 0x00008300ca167a24 */ /* 0x000fe200078e020d */
[----:B------:R-:W-:Y:S01]  /*8010*/  UIMAD UR14, UR8, UR5, UR14 ;  /* 0x00000005080e72a4 */ /* 0x000fe2000f8e020e */
[----:B------:R-:W-:-:S02]  /*8020*/  IADD3 R200, R133, 0x100, RZ ;  /* 0x0000010085c87810 */ /* 0x000fc40007ffe0ff */
[----:B------:R-:W-:Y:S01]  /*8030*/  IMAD.IADD R23, R19, 0x1, R22 ;  /* 0x0000000113177824 */ /* 0x000fe200078e0216 */
[----:B------:R-:W-:Y:S01]  /*8040*/  UIADD3 UR14, UR21, UR14, URZ ;  /* 0x0000000e150e7290 */ /* 0x000fe2000fffe03f */
[----:B------:R-:W-:Y:S01]  /*8050*/  IMAD.MOV.U32 R22, RZ, RZ, R18 ;  /* 0x000000ffff167224 */ /* 0x000fe200078e0012 */
[----:B------:R-:W-:Y:S01]  /*8060*/  @P6 LOP3.LUT R84, R84, 0x1, RZ, 0xfc, !PT ;  /* 0x0000000154546812 */ /* 0x000fe200078efcff */
[----:B--2---:R-:W-:Y:S01]  /*8070*/  IMAD R15, R10, c[0x0][0x1e0], RZ ;  /* 0x000078000a0f7a24 */ /* 0x004fe200078e02ff */
[----:B------:R-:W-:Y:S01]  /*8080*/  SHF.R.S32.HI R215, RZ, 0x1f, R210 ;  /* 0x0000001fffd77819 */ /* 0x000fe200000114d2 */
[----:B------:R-:W-:Y:S01]  /*8090*/  IMAD.WIDE.U32 R18, R202, c[0x0][0x1e0], RZ ;  /* 0x00007800ca127a25 */ /* 0x000fe200078e00ff */
[----:B------:R-:W-:-:S03]  /*80a0*/  SHF.R.S32.HI R213, RZ, 0x1f, R192 ;  /* 0x0000001fffd57819 */ /* 0x000fc600000114c0 */
[----:B------:R-:W-:-:S04]  /*80b0*/  IMAD R15, R202, c[0x0][0x1e4], R15 ;  /* 0x00007900ca0f7a24 */ /* 0x000fc800078e020f */
[----:B------:R-:W-:Y:S01]  /*80c0*/  IMAD.IADD R19, R19, 0x1, R15 ;  /* 0x0000000113137824 */ /* 0x000fe200078e020f */
[----:B---3--:R-:W-:Y:S01]  /*80d0*/  SHF.R.S32.HI R12, RZ, 0x1f, R201 ;  /* 0x0000001fff0c7819 */ /* 0x008fe200000114c9 */
[----:B------:R-:W-:-:S04]  /*80e0*/  IMAD.WIDE.U32 R22, R201, c[0x0][0x218], R22 ;  /* 0x00008600c9167a25 */ /* 0x000fc800078e0016 */
[----:B-1----:R-:W-:Y:S01]  /*80f0*/  IMAD R20, R12, c[0x0][0x218], RZ ;  /* 0x000086000c147a24 */ /* 0x002fe200078e02ff */
        /* <DEDUP_REMOVED lines=14> */
[----:B------:R-:W2:Y:S03]  /*81e0*/  SHFL.IDX PT, R16, R20, RZ, 0x181f ;  /* 0x00181fff14107589 */ /* 0x000ea600000e0000 */
[----:B------:R-:W-:Y:S01]  /*81f0*/  LEA.HI.X R10, R10, c[0x0][0x1cc], R19, 0x1, P0 ;  /* 0x000073000a0a7a11 */ /* 0x000fe200000f0c13 */
[----:B------:R3:W4:Y:S04]  /*8200*/  SHFL.IDX PT, R14, R20, 0x1, 0x181f ;  /* 0x00381f00140e7f89 */ /* 0x00072800000e0000 */
[----:B------:R-:W-:Y:S04]  /*8210*/  SHFL.IDX PT, R18, R12, RZ, 0x181f ;  /* 0x00181fff0c127589 */ /* 0x000fe800000e0000 */
[----:B------:R-:W4:Y:S01]  /*8220*/  SHFL.IDX PT, R19, R10, RZ, 0x181f ;  /* 0x00181fff0a137589 */ /* 0x000f2200000e0000 */
[----:B-1----:R-:W-:-:S03]  /*8230*/  IADD3 R28, P3, R15, R24, RZ ;  /* 0x000000180f1c7210 */ /* 0x002fc60007f7e0ff */
[----:B------:R-:W-:Y:S04]  /*8240*/  SHFL.IDX PT, R34, R12, 0x1, 0x181f ;  /* 0x00381f000c227f89 */ /* 0x000fe800000e0000 */
[----:B------:R-:W1:Y:S01]  /*8250*/  SHFL.IDX PT, R35, R10, 0x1, 0x181f ;  /* 0x00381f000a237f89 */ /* 0x000e6200000e0000 */
        /* <DEDUP_REMOVED lines=12> */
[----:B------:R-:W-:Y:S01]  /*8320*/  IMAD.X R23, R23, 0x1, R14, P2 ;  /* 0x0000000117177824 */ /* 0x000fe200010e060e */
[----:B------:R-:W-:-:S03]  /*8330*/  ISETP.GE.AND P2, PT, R17, c[0x0][0x1d4], PT ;  /* 0x0000750011007a0c */ /* 0x000fc60003f46270 */
[----:B------:R-:W-:-:S04]  /*8340*/  @P0 IMAD.WIDE R32, R214, 0x2, R18 ;  /* 0x00000002d6200825 */ /* 0x000fc800078e0212 */
[--C-:B------:R-:W-:Y:S01]  /*8350*/  @P0 IMAD.WIDE R14, R210, 0x2, R18.reuse ;  /* 0x00000002d20e0825 */ /* 0x100fe200078e0212 */
[----:B------:R2:W-:Y:S03]  /*8360*/  @P0 LDGSTS.E.BYPASS.LTC128B.128 [R133+0xc100], [R32.64], !P5 ;  /* 0x0c10000020850fae */ /* 0x0005e6000e901d4a */
[----:B------:R-:W-:Y:S01]  /*8370*/  @P0 IMAD.WIDE R18, R192, 0x2, R18 ;  /* 0x00000002c0120825 */ /* 0x000fe200078e0212 */
[----:B------:R2:W-:Y:S04]  /*8380*/  @P0 LDGSTS.E.BYPASS.LTC128B.128 [R133+0xe100], [R14.64], !P4 ;  /* 0x0e1000000e850fae */ /* 0x0005e8000e101d4a */
[----:B------:R2:W-:Y:S01]  /*8390*/  @P0 LDGSTS.E.BYPASS.LTC128B.128 [R133+0x10100], [R18.64], !P6 ;  /* 0x1010000012850fae */ /* 0x0005e2000f101d4a */
[----:B------:R-:W-:-:S13]  /*83a0*/  ISETP.GT.AND P0, PT, R11, 0x20, PT ;  /* 0x000000200b00780c */ /* 0x000fda0003f04270 */
[----:B-1----:R-:W-:-:S04]  /*83b0*/  @P0 IMAD.WIDE R38, R214, 0x2, R34 ;  /* 0x00000002d6260825 */ /* 0x002fc800078e0222 */
[--C-:B------:R-:W-:Y:S01]  /*83c0*/  @P0 IMAD.WIDE R36, R210, 0x2, R34.reuse ;  /* 0x00000002d2240825 */ /* 0x100fe200078e0222 */
[----:B------:R2:W-:Y:S03]  /*83d0*/  @P0 LDGSTS.E.BYPASS.LTC128B.128 [R133+0xd100], [R38.64], !P5 ;  /* 0x0d10000026850fae */ /* 0x0005e6000e901d4a */
[----:B------:R-:W-:Y:S01]  /*83e0*/  @P0 IMAD.WIDE R34, R192, 0x2, R34 ;  /* 0x00000002c0220825 */ /* 0x000fe200078e0222 */
[----:B------:R2:W-:Y:S04]  /*83f0*/  @P0 LDGSTS.E.BYPASS.LTC128B.128 [R133+0xf100], [R36.64], !P4 ;  /* 0x0f10000024850fae */ /* 0x0005e8000e101d4a */
[----:B------:R2:W-:Y:S01]  /*8400*/  @P0 LDGSTS.E.BYPASS.LTC128B.128 [R133+0x11100], [R34.64], !P6 ;  /* 0x1110000022850fae */ /* 0x0005e2000f101d4a */
[----:B------:R-:W-:-:S02]  /*8410*/  ISETP.LT.OR P0, PT, R11, 0x1, P3 ;  /* 0x000000010b00780c */ /* 0x000fc40001f01670 */
[C---:B------:R-:W-:Y:S01]  /*8420*/  ISETP.LT.OR P3, PT, R11.reuse, 0x21, P3 ;  /* 0x000000210b00780c */ /* 0x040fe20001f61670 */
[----:B------:R-:W0:Y:S10]  /*8430*/  LDGDEPBAR ;  /* 0x00000000000079af */ /* 0x000e340000000000 */
[----:B------:R2:W-:Y:S01]  /*8440*/  LDGSTS.E.BYPASS.LTC128B.128 [R133+0x100], [R20.64], !P0 ;  /* 0x0010000014857fae */ /* 0x0005e2000c101d4a */
[----:B------:R-:W-:-:S02]  /*8450*/  ISETP.LT.OR P0, PT, R11, 0x1, P2 ;  /* 0x000000010b00780c */ /* 0x000fc40001701670 */
[----:B------:R-:W-:-:S11]  /*8460*/  ISETP.LT.OR P2, PT, R11, 0x21, P2 ;  /* 0x000000210b00780c */ /* 0x000fd60001741670 */
[----:B------:R2:W-:Y:S01]  /*8470*/  LDGSTS.E.BYPASS.LTC128B.128 [R133+0x2100], [R28.64], !P0 ;  /* 0x021000001c857fae */ /* 0x0005e2000c101d4a */
[----:B------:R-:W-:-:S04]  /*8480*/  ISETP.GE.AND P0, PT, R204, c[0x0][0x1d4], PT ;  /* 0x00007500cc007a0c */ /* 0x000fc80003f06270 */
[C---:B------:R-:W-:Y:S02]  /*8490*/  ISETP.LT.OR P6, PT, R11.reuse, 0x1, P0 ;  /* 0x000000010b00780c */ /* 0x040fe400007c1670 */
[----:B------:R-:W-:-:S11]  /*84a0*/  ISETP.LT.OR P0, PT, R11, 0x21, P0 ;  /* 0x000000210b00780c */ /* 0x000fd60000701670 */
[----:B------:R2:W-:Y:S01]  /*84b0*/  LDGSTS.E.BYPASS.LTC128B.128 [R133+0x4100], [R30.64], !P6 ;  /* 0x041000001e857fae */ /* 0x0005e2000f101d4a */
[----:B------:R-:W-:-:S03]  /*84c0*/  ISETP.GE.AND P6, PT, R204, c[0x0][0x1d4], PT ;  /* 0x00007500cc007a0c */ /* 0x000fc60003fc6270 */
[----:B------:R2:W-:Y:S01]  /*84d0*/  LDGSTS.E.BYPASS.LTC128B.128 [R133+0x1100], [R26.64], !P3 ;  /* 0x011000001a857fae */ /* 0x0005e2000d901d4a */
[----:B------:R-:W-:Y:S02]  /*84e0*/  SEL R212, RZ, 0x10, P6 ;  /* 0x00000010ffd47807 */ /* 0x000fe40003000000 */
[----:B------:R-:W-:Y:S01]  /*84f0*/  ISETP.GT.AND P6, PT, R9, R198, PT ;  /* 0x000000c60900720c */ /* 0x000fe20003fc4270 */
[----:B------:R2:W-:Y:S01]  /*8500*/  LDGSTS.E.BYPASS.LTC128B.128 [R133+0x3100], [R24.64], !P2 ;  /* 0x0310000018857fae */ /* 0x0005e2000d101d4a */
[----:B------:R-:W-:-:S03]  /*8510*/  ISETP.GT.AND P3, PT, R205, 0x3f, PT ;  /* 0x0000003fcd00780c */ /* 0x000fc60003f64270 */
[----:B------:R2:W-:Y:S04]  /*8520*/  LDGSTS.E.BYPASS.LTC128B.128 [R133+0x5100], [R22.64], !P0 ;  /* 0x0510000016857fae */ /* 0x0005e8000c101d4a */
[----:B------:R-:W0:Y:S04]  /*8530*/  LDGDEPBAR ;  /* 0x00000000000079af */ /* 0x000e280000000000 */
        /* <DEDUP_REMOVED lines=12> */
[----:B------:R-:W3:Y:S01]  /*8600*/  @!P3 LDG.E R201, [R10.64] ;  /* 0x0000000a0ac9b981 */ /* 0x000ee2000c1e1900 */
[----:B------:R-:W-:Y:S01]  /*8610*/  IMAD.MOV R9, RZ, RZ, -R9 ;  /* 0x000000ffff097224 */ /* 0x000fe200078e0a09 */
[----:B------:R-:W-:Y:S02]  /*8620*/  SHF.L.U64.HI R16, R214, 0x1, R211 ;  /* 0x00000001d6107819 */ /* 0x000fe400000102d3 */
[----:B--2---:R-:W-:Y:S01]  /*8630*/  IADD3 R20, -R212, 0x10, RZ ;  /* 0x00000010d4147810 */ /* 0x004fe20007ffe1ff */
        /* <DEDUP_REMOVED lines=8> */
[----:B---3--:R-:W-:-:S03]  /*86c0*/  SHF.R.S32.HI R12, RZ, 0x1f, R201 ;  /* 0x0000001fff0c7819 */ /* 0x008fc600000114c9 */
        /* <DEDUP_REMOVED lines=27> */
[----:B---3--:R-:W-:Y:S02]  /*8880*/  IADD3 R26, P0, R18, R15, RZ ;  /* 0x0000000f121a7210 */ /* 0x008fe40007f1e0ff */
[----:B------:R-:W-:-:S03]  /*8890*/  ISETP.GE.AND P2, PT, R204, c[0x0][0x1d4], PT ;  /* 0x00007500cc007a0c */ /* 0x000fc60003f46270 */
        /* <DEDUP_REMOVED lines=14> */
.L_x_1111:
[----:B------:R-:W-:Y:S01]  /*8980*/  ISETP.LT.AND P0, PT, RZ, c[0x0][0x27c], PT ;  /* 0x00009f00ff007a0c */ /* 0x000fe20003f01270 */
[----:B------:R-:W0:-:S12]  /*8990*/  LDGDEPBAR ;  /* 0x00000000000079af */ /* 0x000e180000000000 */
[----:B------:R-:W-:Y:S05]  /*89a0*/  @P0 BRA `(.L_x_1112) ;  /* 0x0000002000000947 */ /* 0x000fea0003800000 */
[----:B------:R-:W-:-:S04]  /*89b0*/  DEPBAR.LE SB0, 0x3 ;  /* 0x000080c00000791a */ /* 0x000fc80000000000 */
[----:B------:R-:W-:Y:S05]  /*89c0*/  BRA `(.L_x_1113) ;  /* 0x00006e6000007947 */ /* 0x000fea0003800000 */
.L_x_1112:
[----:B------:R-:W-:Y:S01]  /*89d0*/  ULDC.U8 UR4, c[0x0][0x298] ;  /* 0x0000a60000047ab9 */ /* 0x000fe20000000000 */
[----:B-----5:R-:W-:Y:S01]  /*89e0*/  SHF.R.S32.HI R10, RZ, 0x1f, R83 ;  /* 0x0000001fff0a7819 */ /* 0x020fe20000011453 */
[----:B------:R-:W-:Y:S01]  /*89f0*/  IMAD.WIDE.U32 R16, R83, c[0x0][0x280], RZ ;  /* 0x0000a00053107a25 */ /* 0x000fe200078e00ff */
[----:B------:R-:W-:Y:S01]  /*8a00*/  ISETP.NE.AND P0, PT, RZ, UR4, PT ;  /* 0x00000004ff007c0c */ /* 0x000fe2000bf05270 */
[----:B------:R-:W-:Y:S01]  /*8a10*/  BSSY B2, `(.L_x_1113) ;  /* 0x00006e1000027945 */ /* 0x000fe20003800000 */
[-C--:B------:R-:W-:Y:S01]  /*8a20*/  LEA.HI R78, R45, R82.reuse, RZ, 0x2 ;  /* 0x000000522d4e7211 */ /* 0x080fe200078f10ff */
[C---:B-1----:R-:W-:Y:S02]  /*8a30*/  IMAD R12, R10.reuse, c[0x0][0x280], RZ ;  /* 0x0000a0000a0c7a24 */ /* 0x042fe400078e02ff */
[----:B------:R-:W-:Y:S01]  /*8a40*/  IMAD R10, R10, c[0x0][0x290], RZ ;  /* 0x0000a4000a0a7a24 */ /* 0x000fe200078e02ff */
[----:B------:R-:W-:Y:S01]  /*8a50*/  LOP3.LUT R9, R78, 0xfffffffc, RZ, 0xc0, !PT ;  /* 0xfffffffc4e097812 */ /* 0x000fe200078ec0ff */
[C---:B--2---:R-:W-:Y:S01]  /*8a60*/  IMAD R19, R83.reuse, c[0x0][0x284], R12 ;  /* 0x0000a10053137a24 */ /* 0x044fe200078e020c */
        /* <DEDUP_REMOVED lines=12> */
[----:B------:R-:W-:Y:S01]  /*8b30*/  BSSY B0, `(.L_x_1115) ;  /* 0x0000067000007945 */ /* 0x000fe20003800000 */
[----:B------:R-:W-:Y:S01]  /*8b40*/  IMAD.MOV.U32 R14, RZ, RZ, R12 ;  /* 0x000000ffff0e7224 */ /* 0x000fe200078e000c */
        /* <DEDUP_REMOVED lines=10> */
[----:B------:R-:W-:Y:S01]  /*8bf0*/  PLOP3.LUT P0, PT, PT, PT, UP2, 0x80, 0x0 ;  /* 0x000000000000781c */ /* 0x000fe20003f0f028 */
[----:B------:R-:W-:Y:S01]  /*8c00*/  CS2R R86, SRZ ;  /* 0x0000000000567805 */ /* 0x000fe2000001ff00 */
[----:B------:R-:W-:Y:S01]  /*8c10*/  CS2R R96, SRZ ;  /* 0x0000000000607805 */ /* 0x000fe2000001ff00 */
[----:B------:R-:W-:-:S10]  /*8c20*/  CS2R R80, SRZ ;  /* 0x0000000000507805 */ /* 0x000fd4000001ff00 */
[----:B------:R-:W-:-:S04]  /*8c30*/  @P0 SHF.R.U32.HI R10, RZ, c[0x0][0x2cc], R11 ;  /* 0x0000b300ff0a0a19 */ /* 0x000fc8000001160b */
[----:B------:R-:W-:Y:S01]  /*8c40*/  SHF.R.S32.HI R11, RZ, 0x1f, R10 ;  /* 0x0000001fff0b7819 */ /* 0x000fe2000001140a */
[----:B------:R-:W-:-:S04]  /*8c50*/  IMAD.WIDE.U32 R18, R10, c[0x0][0x280], R18 ;  /* 0x0000a0000a127a25 */ /* 0x000fc800078e0012 */
[C---:B------:R-:W-:Y:S01]  /*8c60*/  IMAD R13, R11.reuse, c[0x0][0x280], RZ ;  /* 0x0000a0000b0d7a24 */ /* 0x040fe200078e02ff */
[----:B------:R-:W-:Y:S01]  /*8c70*/  LEA R20, P0, R18, c[0x0][0x270], 0x1 ;  /* 0x00009c0012147a11 */ /* 0x000fe200078008ff */
[----:B------:R-:W-:Y:S02]  /*8c80*/  IMAD R11, R11, c[0x0][0x290], RZ ;  /* 0x0000a4000b0b7a24 */ /* 0x000fe400078e02ff */
[C---:B------:R-:W-:Y:S02]  /*8c90*/  IMAD R13, R10.reuse, c[0x0][0x284], R13 ;  /* 0x0000a1000a0d7a24 */ /* 0x040fe400078e020d */
[----:B------:R-:W-:Y:S01]  /*8ca0*/  IMAD.WIDE.U32 R14, R10, c[0x0][0x290], R14 ;  /* 0x0000a4000a0e7a25 */ /* 0x000fe200078e000e */
[----:B------:R1:W2:Y:S03]  /*8cb0*/  SHFL.IDX PT, R26, R20, RZ, 0x1c1f ;  /* 0x001c1fff141a7589 */ /* 0x0002a600000e0000 */
[----:B------:R-:W-:-:S02]  /*8cc0*/  IMAD.IADD R22, R19, 0x1, R13 ;  /* 0x0000000113167824 */ /* 0x000fc400078e020d */
[----:B------:R-:W-:-:S03]  /*8cd0*/  IMAD R11, R10, c[0x0][0x294], R11 ;  /* 0x0000a5000a0b7a24 */ /* 0x000fc600078e020b */
[----:B------:R-:W-:Y:S02]  /*8ce0*/  LEA.HI.X R22, R18, c[0x0][0x274], R22, 0x1, P0 ;  /* 0x00009d0012167a11 */ /* 0x000fe400000f0c16 */
[----:B------:R-:W-:Y:S01]  /*8cf0*/  IADD3 R17, R15, R11, RZ ;  /* 0x0000000b0f117210 */ /* 0x000fe20007ffe0ff */
[----:B------:R-:W-:Y:S01]  /*8d00*/  CS2R R18, SRZ ;  /* 0x0000000000127805 */ /* 0x000fe2000001ff00 */
[C---:B------:R-:W-:Y:S01]  /*8d10*/  LEA R12, P0, R14.reuse, c[0x0][0x288], 0x1 ;  /* 0x0000a2000e0c7a11 */ /* 0x040fe200078008ff */
[----:B------:R1:W3:Y:S01]  /*8d20*/  SHFL.IDX PT, R27, R22, RZ, 0x1c1f ;  /* 0x001c1fff161b7589 */ /* 0x0002e200000e0000 */
[----:B------:R-:W-:Y:S02]  /*8d30*/  LEA.HI R15, R45, R82, RZ, 0x2 ;  /* 0x000000522d0f7211 */ /* 0x000fe400078f10ff */
[----:B------:R-:W-:Y:S01]  /*8d40*/  LEA.HI.X R17, R14, c[0x0][0x28c], R17, 0x1, P0 ;  /* 0x0000a3000e117a11 */ /* 0x000fe200000f0c11 */
[----:B------:R1:W4:Y:S01]  /*8d50*/  SHFL.IDX PT, R24, R12, RZ, 0x1c1f ;  /* 0x001c1fff0c187589 */ /* 0x00032200000e0000 */
[----:B------:R-:W-:-:S02]  /*8d60*/  ISETP.GE.AND P0, PT, R9, R8, PT ;  /* 0x000000080900720c */ /* 0x000fc40003f06270 */
[----:B------:R-:W-:Y:S01]  /*8d70*/  LOP3.LUT R15, R15, 0xfffffffc, RZ, 0xc0, !PT ;  /* 0xfffffffc0f0f7812 */ /* 0x000fe200078ec0ff */
[----:B------:R1:W1:Y:S04]  /*8d80*/  SHFL.IDX PT, R25, R17, RZ, 0x1c1f ;  /* 0x001c1fff11197589 */ /* 0x00026800000e0000 */
[----:B------:R-:W-:-:S05]  /*8d90*/  IMAD.IADD R15, R82, 0x1, -R15 ;  /* 0x00000001520f7824 */ /* 0x000fca00078e0a0f */
[----:B------:R-:W-:Y:S01]  /*8da0*/  SHF.L.U32 R15, R15, 0x2, RZ ;  /* 0x000000020f0f7819 */ /* 0x000fe200000006ff */
[----:B------:R-:W-:Y:S05]  /*8db0*/  @P0 BRA `(.L_x_1116) ;  /* 0x000003e000000947 */ /* 0x000fea0003800000 */
[C---:B--2---:R-:W-:Y:S01]  /*8dc0*/  ISETP.GE.AND P0, PT, R15.reuse, c[0x0][0x27c], PT ;  /* 0x00009f000f007a0c */ /* 0x044fe20003f06270 */
[----:B------:R-:W-:Y:S01]  /*8dd0*/  CS2R R84, SRZ ;  /* 0x0000000000547805 */ /* 0x000fe2000001ff00 */
[----:B------:R-:W-:Y:S01]  /*8de0*/  CS2R R80, SRZ ;  /* 0x0000000000507805 */ /* 0x000fe2000001ff00 */
[----:B------:R-:W-:-:S10]  /*8df0*/  IADD3 R10, R15, 0x10, RZ ;  /* 0x000000100f0a7810 */ /* 0x000fd40007ffe0ff */
[----:B---3--:R-:W-:-:S04]  /*8e00*/  @!P0 IMAD.WIDE R30, R15, 0x2, R26 ;  /* 0x000000020f1e8825 */ /* 0x008fc800078e021a */
[----:B-1--4-:R-:W-:Y:S01]  /*8e10*/  @!P0 IMAD.WIDE R28, R15, 0x2, R24 ;  /* 0x000000020f1c8825 */ /* 0x012fe200078e0218 */
        /* <DEDUP_REMOVED lines=20> */
[----:B--2---:R-:W-:-:S04]  /*8f60*/  @!P0 IMAD.WIDE R28, R11, 0x2, R26 ;  /* 0x000000020b1c8825 */ /* 0x004fc800078e021a */
[----:B-1----:R-:W-:Y:S01]  /*8f70*/  @!P0 IMAD.WIDE R30, R11, 0x2, R24 ;  /* 0x000000020b1e8825 */ /* 0x002fe200078e0218 */
        /* <DEDUP_REMOVED lines=9> */
[----:B---3--:R-:W-:-:S04]  /*9010*/  @!P0 IMAD.WIDE R32, R11, 0x2, R26 ;  /* 0x000000020b208825 */ /* 0x008fc800078e021a */
[----:B----4-:R-:W-:Y:S01]  /*9020*/  @!P0 IMAD.WIDE R34, R11, 0x2, R24 ;  /* 0x000000020b228825 */ /* 0x010fe200078e0218 */
[----:B------:R3:W5:Y:S04]  /*9030*/  @!P0 LD.E.64 R74, [R32.64] ;  /* 0x0000000a204a8980 */ /* 0x000768000c101b00 */
[----:B------:R3:W5:Y:S01]  /*9040*/  @!P0 LD.E.64 R72, [R34.64] ;  /* 0x0000000a22488980 */ /* 0x000762000c101b00 */
[----:B------:R-:W-:Y:S01]  /*9050*/  ISETP.GE.AND P0, PT, R10, c[0x0][0x27c], PT ;  /* 0x00009f000a007a0c */ /* 0x000fe20003f06270 */
[----:B------:R-:W-:Y:S01]  /*9060*/  CS2R R68, SRZ ;  /* 0x0000000000447805 */ /* 0x000fe2000001ff00 */
[----:B------:R-:W-:-:S11]  /*9070*/  CS2R R64, SRZ ;  /* 0x0000000000407805 */ /* 0x000fd6000001ff00 */
[----:B------:R-:W-:-:S04]  /*9080*/  @!P0 SHF.R.S32.HI R11, RZ, 0x1f, R10 ;  /* 0x0000001fff0b8819 */ /* 0x000fc8000001140a */
[----:B------:R-:W-:-:S04]  /*9090*/  @!P0 LEA.HI R10, R11, R10, RZ, 0x2 ;  /* 0x0000000a0b0a8211 */ /* 0x000fc800078f10ff */
[----:B------:R-:W-:-:S05]  /*90a0*/  @!P0 LOP3.LUT R10, R10, 0xfffffffc, RZ, 0xc0, !PT ;  /* 0xfffffffc0a0a8812 */ /* 0x000fca00078ec0ff */
[----:B-1----:R-:W-:-:S04]  /*90b0*/  @!P0 IMAD.WIDE R28, R10, 0x2, R26 ;  /* 0x000000020a1c8825 */ /* 0x002fc800078e021a */
[----:B--2---:R-:W-:Y:S01]  /*90c0*/  @!P0 IMAD.WIDE R30, R10, 0x2, R24 ;  /* 0x000000020a1e8825 */ /* 0x004fe200078e0218 */
[----:B------:R-:W-:Y:S01]  /*90d0*/  IADD3 R10, R15, 0x50, RZ ;  /* 0x000000500f0a7810 */ /* 0x000fe20007ffe0ff */
        /* <DEDUP_REMOVED lines=12> */
.L_x_1116:
[----:B--2---:R-:W-:Y:S05]  /*91a0*/  BSYNC B0 ;  /* 0x0000000000007941 */ /* 0x004fea0003800000 */
.L_x_1115:
[----:B---3-5:R-:W-:Y:S01]  /*91b0*/  IMAD.MOV.U32 R11, RZ, RZ, R60 ;  /* 0x000000ffff0b7224 */ /* 0x028fe200078e003c */
[----:B------:R-:W-:Y:S01]  /*91c0*/  IADD3 R9, R9, 0x40, RZ ;  /* 0x0000004009097810 */ /* 0x000fe20007ffe0ff */
[----:B------:R-:W-:Y:S01]  /*91d0*/  IMAD.MOV.U32 R10, RZ, RZ, R61 ;  /* 0x000000ffff0a7224 */ /* 0x000fe200078e003d */
[----:B------:R-:W2:Y:S01]  /*91e0*/  SHFL.IDX PT, R21, R22, 0x1, 0x1c1f ;  /* 0x003c1f0016157f89 */ /* 0x000ea200000e0000 */
[----:B------:R-:W-:Y:S01]  /*91f0*/  IMAD.MOV.U32 R14, RZ, RZ, R68 ;  /* 0x000000ffff0e7224 */ /* 0x000fe200078e0044 */
[----:B------:R-:W-:Y:S01]  /*9200*/  ISETP.GE.AND P0, PT, R9, R8, PT ;  /* 0x000000080900720c */ /* 0x000fe20003f06270 */
        /* <DEDUP_REMOVED lines=9> */
[----:B------:R-:W-:Y:S01]  /*92a0*/  MOV R11, R100 ;  /* 0x00000064000b7202 */ /* 0x000fe20000000f00 */
[----:B------:R-:W-:Y:S01]  /*92b0*/  IMAD.MOV.U32 R13, RZ, RZ, R89 ;  /* 0x000000ffff0d7224 */ /* 0x000fe200078e0059 */
[----:B-1----:R-:W1:Y:S01]  /*92c0*/  SHFL.IDX PT, R20, R20, 0x1, 0x1c1f ;  /* 0x003c1f0014147f89 */ /* 0x002e6200000e0000 */
[----:B------:R-:W-:Y:S01]  /*92d0*/  BSSY B0, `(.L_x_1117) ;  /* 0x0000063000007945 */ /* 0x000fe20003800000 */
[----:B------:R-:W-:Y:S01]  /*92e0*/  PRMT R71, R10, 0x5410, R11 ;  /* 0x000054100a477816 */ /* 0x000fe2000000000b */
[----:B------:R-:W-:Y:S01]  /*92f0*/  IMAD.MOV.U32 R10, RZ, RZ, R59 ;  /* 0x000000ffff0a7224 */ /* 0x000fe200078e003b */
[----:B------:R-:W-:Y:S01]  /*9300*/  MOV R11, R58 ;  /* 0x0000003a000b7202 */ /* 0x000fe20000000f00 */
[----:B------:R-:W3:Y:S01]  /*9310*/  SHFL.IDX PT, R12, R12, 0x1, 0x1c1f ;  /* 0x003c1f000c0c7f89 */ /* 0x000ee200000e0000 */
[----:B------:R-:W-:Y:S01]  /*9320*/  PRMT R67, R13, 0x5410, R14 ;  /* 0x000054100d437816 */ /* 0x000fe2000000000e */
[----:B------:R-:W-:Y:S01]  /*9330*/  IMAD.MOV.U32 R14, RZ, RZ, R84 ;  /* 0x000000ffff0e7224 */ /* 0x000fe200078e0054 */
[----:B------:R-:W-:Y:S01]  /*9340*/  PRMT R48, R10, 0x5410, R11 ;  /* 0x000054100a307816 */ /* 0x000fe2000000000b */
[----:B------:R-:W-:Y:S01]  /*9350*/  IMAD.MOV.U32 R13, RZ, RZ, R85 ;  /* 0x000000ffff0d7224 */ /* 0x000fe200078e0055 */
[----:B------:R-:W-:Y:S01]  /*9360*/  MOV R11, R72 ;  /* 0x00000048000b7202 */ /* 0x000fe20000000f00 */
        /* <DEDUP_REMOVED lines=16> */
[----:B------:R4:W1:Y:S01]  /*9470*/  SHFL.IDX PT, R13, R17, 0x1, 0x1c1f ;  /* 0x003c1f00110d7f89 */ /* 0x00086200000e0000 */
[----:B------:R-:W-:Y:S01]  /*9480*/  PRMT R70, R14, 0x5410, R16 ;  /* 0x000054100e467816 */ /* 0x000fe20000000010 */
[----:B------:R-:W-:Y:S01]  /*9490*/  CS2R R56, SRZ ;  /* 0x0000000000387805 */ /* 0x000fe2000001ff00 */
[----:B------:R-:W-:Y:S01]  /*94a0*/  PRMT R76, R10, 0x5410, R11 ;  /* 0x000054100a4c7816 */ /* 0x000fe2000000000b */
[----:B----4-:R-:W-:Y:S01]  /*94b0*/  CS2R R24, SRZ ;  /* 0x0000000000187805 */ /* 0x010fe2000001ff00 */
[----:B------:R-:W-:Y:S01]  /*94c0*/  CS2R R30, SRZ ;  /* 0x00000000001e7805 */ /* 0x000fe2000001ff00 */
[----:B------:R-:W-:Y:S01]  /*94d0*/  CS2R R36, SRZ ;  /* 0x0000000000247805 */ /* 0x000fe2000001ff00 */
[----:B------:R-:W-:Y:S01]  /*94e0*/  CS2R R42, SRZ ;  /* 0x00000000002a7805 */ /* 0x000fe2000001ff00 */
[----:B------:R-:W-:Y:S01]  /*94f0*/  CS2R R54, SRZ ;  /* 0x0000000000367805 */ /* 0x000fe2000001ff00 */
[----:B------:R-:W-:Y:S01]  /*9500*/  CS2R R16, SRZ ;  /* 0x0000000000107805 */ /* 0x000fe2000001ff00 */
[----:B------:R-:W-:Y:S05]  /*9510*/  @P0 BRA `(.L_x_1118) ;  /* 0x000003e000000947 */ /* 0x000fea0003800000 */
[C---:B-123--:R-:W-:Y:S01]  /*9520*/  ISETP.GE.AND P0, PT, R15.reuse, c[0x0][0x27c], PT ;  /* 0x00009f000f007a0c */ /* 0x04efe20003f06270 */
        /* <DEDUP_REMOVED lines=52> */
[----:B----4-:R-:W-:Y:S01]  /*9870*/  CS2R R18, SRZ ;  /* 0x0000000000127805 */ /* 0x010fe2000001ff00 */
[----:B---3--:R-:W-:-:S11]  /*9880*/  CS2R R16, SRZ ;  /* 0x0000000000107805 */ /* 0x008fd6000001ff00 */
[----:B------:R-:W-:-:S04]  /*9890*/  @!P0 SHF.R.S32.HI R9, RZ, 0x1f, R10 ;  /* 0x0000001fff098819 */ /* 0x000fc8000001140a */
[----:B------:R-:W-:-:S04]  /*98a0*/  @!P0 LEA.HI R9, R9, R10, RZ, 0x2 ;  /* 0x0000000a09098211 */ /* 0x000fc800078f10ff */
[----:B------:R-:W-:-:S05]  /*98b0*/  @!P0 LOP3.LUT R9, R9, 0xfffffffc, RZ, 0xc0, !PT ;  /* 0xfffffffc09098812 */ /* 0x000fca00078ec0ff */
[----:B------:R-:W-:-:S04]  /*98c0*/  @!P0 IMAD.WIDE R20, R9, 0x2, R20 ;  /* 0x0000000209148825 */ /* 0x000fc800078e0214 */
[----:B------:R-:W-:Y:S01]  /*98d0*/  @!P0 IMAD.WIDE R12, R9, 0x2, R12 ;  /* 0x00000002090c8825 */ /* 0x000fe200078e020c */
[----:B------:R1:W5:Y:S04]  /*98e0*/  @!P0 LD.E.64 R18, [R20.64] ;  /* 0x0000000a14128980 */ /* 0x000368000c101b00 */
[----:B------:R1:W5:Y:S02]  /*98f0*/  @!P0 LD.E.64 R16, [R12.64] ;  /* 0x0000000a0c108980 */ /* 0x000364000c101b00 */
.L_x_1118:
[----:B-123--:R-:W-:Y:S05]  /*9900*/  BSYNC B0 ;  /* 0x0000000000007941 */ /* 0x00efea0003800000 */
.L_x_1117:
[----:B------:R-:W-:Y:S01]  /*9910*/  SHF.R.S32.HI R9, RZ, 0x1f, R78 ;  /* 0x0000001fff097819 */ /* 0x000fe2000001144e */
[----:B-----5:R-:W-:Y:S01]  /*9920*/  IMAD.MOV.U32 R13, RZ, RZ, R19 ;  /* 0x000000ffff0d7224 */ /* 0x020fe200078e0013 */
[----:B------:R-:W-:Y:S01]  /*9930*/  IADD3 R49, R8, -UR15, RZ ;  /* 0x8000000f08317c10 */ /* 0x000fe2000fffe0ff */
[----:B------:R-:W-:Y:S01]  /*9940*/  IMAD.MOV.U32 R11, RZ, RZ, R26 ;  /* 0x000000ffff0b7224 */ /* 0x000fe200078e001a */
[----:B------:R-:W-:Y:S01]  /*9950*/  LEA.HI R9, R9, R78, RZ, 0x3 ;  /* 0x0000004e09097211 */ /* 0x000fe200078f18ff */
[----:B------:R-:W-:Y:S01]  /*9960*/  IMAD.MOV.U32 R21, RZ, RZ, R17 ;  /* 0x000000ffff157224 */ /* 0x000fe200078e0011 */
[----:B------:R-:W-:Y:S01]  /*9970*/  IMNMX R49, R49, 0x80, PT ;  /* 0x0000008031317817 */ /* 0x000fe20003800200 */
[----:B------:R-:W-:Y:S01]  /*9980*/  IMAD.MOV.U32 R29, RZ, RZ, R31 ;  /* 0x000000ffff1d7224 */ /* 0x000fe200078e001f */
[----:B------:R-:W-:Y:S01]  /*9990*/  LOP3.LUT R9, R9, 0xfffffff8, RZ, 0xc0, !PT ;  /* 0xfffffff809097812 */ /* 0x000fe200078ec0ff */
[----:B------:R-:W-:Y:S01]  /*99a0*/  IMAD.MOV.U32 R8, RZ, RZ, R55 ;  /* 0x000000ffff087224 */ /* 0x000fe200078e0037 */
[----:B------:R-:W-:-:S04]  /*99b0*/  DEPBAR.LE SB0, 0x3 ;  /* 0x000080c00000791a */ /* 0x000fc80000000000 */
[----:B------:R-:W-:Y:S01]  /*99c0*/  IMAD.IADD R9, R78, 0x1, -R9 ;  /* 0x000000014e097824 */ /* 0x000fe200078e0a09 */
[----:B------:R-:W-:Y:S03]  /*99d0*/  BSSY B1, `(.L_x_1119) ;  /* 0x000014a000017945 */ /* 0x000fe60003800000 */
[C---:B------:R-:W-:Y:S01]  /*99e0*/  IMAD.SHL.U32 R10, R9.reuse, 0x40, RZ ;  /* 0x00000040090a7824 */ /* 0x040fe200078e00ff */
[----:B------:R-:W-:Y:S01]  /*99f0*/  BAR.SYNC.DEFER_BLOCKING 0x0 ;  /* 0x0000000000007b1d */ /* 0x000fe20000010000 */
[----:B------:R-:W-:Y:S01]  /*9a00*/  LOP3.LUT P0, RZ, R9, 0x4, RZ, 0xc0, !PT ;  /* 0x0000000409ff7812 */ /* 0x000fe2000780c0ff */
[----:B------:R-:W-:Y:S02]  /*9a10*/  IMAD.MOV.U32 R9, RZ, RZ, R18 ;  /* 0x000000ffff097224 */ /* 0x000fe400078e0012 */
[----:B------:R-:W-:-:S03]  /*9a20*/  LOP3.LUT R10, R10, 0x1c0, RZ, 0xc0, !PT ;  /* 0x000001c00a0a7812 */ /* 0x000fc600078ec0ff */
[----:B------:R-:W-:Y:S01]  /*9a30*/  PRMT R14, R13, 0x5410, R9 ;  /* 0x000054100d0e7816 */ /* 0x000fe20000000009 */
[----:B------:R-:W-:Y:S01]  /*9a40*/  IMAD.MOV.U32 R9, RZ, RZ, R32 ;  /* 0x000000ffff097224 */ /* 0x000fe200078e0020 */
[----:B------:R-:W-:Y:S01]  /*9a50*/  LOP3.LUT R53, R10, 0x18, R53, 0xf8, !PT ;  /* 0x000000180a357812 */ /* 0x000fe200078ef835 */
[----:B------:R-:W-:Y:S01]  /*9a60*/  IMAD.MOV.U32 R13, RZ, RZ, R33 ;  /* 0x000000ffff0d7224 */ /* 0x000fe200078e0021 */
[----:B------:R-:W-:Y:S02]  /*9a70*/  SHF.R.U32.HI R10, RZ, 0x3, R10 ;  /* 0x00000003ff0a7819 */ /* 0x000fe4000001160a */
[----:B------:R-:W-:Y:S01]  /*9a80*/  PRMT R28, R28, 0x5410, R9 ;  /* 0x000054101c1c7816 */ /* 0x000fe20000000009 */
[----:B------:R-:W-:Y:S01]  /*9a90*/  IMAD.MOV.U32 R9, RZ, RZ, R46 ;  /* 0x000000ffff097224 */ /* 0x000fe200078e002e */
[----:B------:R-:W-:Y:S01]  /*9aa0*/  LOP3.LUT R53, R53, R10, RZ, 0x3c, !PT ;  /* 0x0000000a35357212 */ /* 0x000fe200078e3cff */
        /* <DEDUP_REMOVED lines=10> */
[----:B------:R-:W-:-:S02]  /*9b50*/  IMAD R20, R6, 0x200, R53 ;  /* 0x0000020006147824 */ /* 0x000fc400078e0235 */
[----:B------:R-:W-:Y:S01]  /*9b60*/  IMAD.MOV.U32 R9, RZ, RZ, R30 ;  /* 0x000000ffff097224 */ /* 0x000fe200078e001e */
[----:B------:R-:W-:Y:S01]  /*9b70*/  PRMT R34, R10, 0x5410, R11 ;  /* 0x000054100a227816 */ /* 0x000fe2000000000b */
[----:B------:R-:W-:Y:S01]  /*9b80*/  IMAD.MOV.U32 R11, RZ, RZ, R56 ;  /* 0x000000ffff0b7224 */ /* 0x000fe200078e0038 */
[C---:B------:R-:W-:Y:S01]  /*9b90*/  IADD3 R12, R20.reuse, 0x20, RZ ;  /* 0x00000020140c7810 */ /* 0x040fe20007ffe0ff */
[----:B------:R-:W-:Y:S01]  /*9ba0*/  IMAD.MOV.U32 R10, RZ, RZ, R57 ;  /* 0x000000ffff0a7224 */ /* 0x000fe200078e0039 */
[----:B------:R-:W-:Y:S02]  /*9bb0*/  @P0 IADD3 R12, R20, -0x20, RZ ;  /* 0xffffffe0140c0810 */ /* 0x000fe40007ffe0ff */
[----:B------:R-:W-:Y:S02]  /*9bc0*/  ISETP.GE.AND P0, PT, R78, R49, PT ;  /* 0x000000314e00720c */ /* 0x000fe40003f06270 */
[----:B------:R-:W-:Y:S01]  /*9bd0*/  PRMT R41, R10, 0x5410, R11 ;  /* 0x000054100a297816 */ /* 0x000fe2000000000b */
[----:B------:R-:W-:Y:S01]  /*9be0*/  IMAD.MOV.U32 R11, RZ, RZ, R24 ;  /* 0x000000ffff0b7224 */ /* 0x000fe200078e0018 */
[----:B------:R-:W-:Y:S01]  /*9bf0*/  PRMT R13, R21, 0x7610, R13 ;  /* 0x00007610150d7816 */ /* 0x000fe2000000000d */
[----:B------:R-:W-:Y:S01]  /*9c00*/  IMAD.MOV.U32 R10, RZ, RZ, R25 ;  /* 0x000000ffff0a7224 */ /* 0x000fe200078e0019 */
[----:B------:R-:W-:Y:S01]  /*9c10*/  PRMT R23, R23, 0x5410, R9 ;  /* 0x0000541017177816 */ /* 0x000fe20000000009 */
[----:B------:R-:W-:Y:S01]  /*9c20*/  IMAD.MOV.U32 R9, RZ, RZ, R42 ;  /* 0x000000ffff097224 */ /* 0x000fe200078e002a */
[----:B------:R-:W-:-:S02]  /*9c30*/  LEA R20, R20, 0x18100, 0x1 ;  /* 0x0001810014147811 */ /* 0x000fc400078e08ff */
[----:B------:R-:W-:Y:S01]  /*9c40*/  PRMT R21, R10, 0x5410, R11 ;  /* 0x000054100a157816 */ /* 0x000fe2000000000b */
[----:B------:R-:W-:Y:S01]  /*9c50*/  IMAD.MOV.U32 R11, RZ, RZ, R36 ;  /* 0x000000ffff0b7224 */ /* 0x000fe200078e0024 */
[----:B------:R-:W-:Y:S01]  /*9c60*/  PRMT R23, R29, 0x7610, R23 ;  /* 0x000076101d177816 */ /* 0x000fe20000000017 */
[----:B------:R-:W-:Y:S01]  /*9c70*/  IMAD.MOV.U32 R10, RZ, RZ, R37 ;  /* 0x000000ffff0a7224 */ /* 0x000fe200078e0025 */
[----:B------:R-:W-:Y:S01]  /*9c80*/  PRMT R35, R9, 0x7610, R35 ;  /* 0x0000761009237816 */ /* 0x000fe20000000023 */
[----:B------:R-:W-:Y:S01]  /*9c90*/  IMAD.MOV.U32 R9, RZ, RZ, R54 ;  /* 0x000000ffff097224 */ /* 0x000fe200078e0036 */
[----:B------:R-:W-:Y:S02]  /*9ca0*/  LEA R12, R12, 0x18100, 0x1 ;  /* 0x000181000c0c7811 */ /* 0x000fe400078e08ff */
[----:B------:R-:W-:Y:S01]  /*9cb0*/  PRMT R29, R10, 0x5410, R11 ;  /* 0x000054100a1d7816 */ /* 0x000fe2000000000b */
[----:B------:R-:W-:Y:S01]  /*9cc0*/  IMAD.MOV.U32 R10, RZ, RZ, R43 ;  /* 0x000000ffff0a7224 */ /* 0x000fe200078e002b */
[----:B------:R-:W-:-:S04]  /*9cd0*/  PRMT R44, R8, 0x5410, R9 ;  /* 0x00005410082c7816 */ /* 0x000fc80000000009 */
[----:B------:R-:W-:Y:S01]  /*9ce0*/  PRMT R40, R40, 0x5410, R10 ;  /* 0x0000541028287816 */ /* 0x000fe2000000000a */
[----:B------:R-:W-:Y:S05]  /*9cf0*/  @P0 BRA `(.L_x_1120) ;  /* 0x0000117000000947 */ /* 0x000fea0003800000 */
[----:B------:R-:W-:Y:S01]  /*9d00*/  ISETP.GE.AND P0, PT, R15, c[0x0][0x27c], PT ;  /* 0x00009f000f007a0c */ /* 0x000fe20003f06270 */
[----:B------:R-:W-:-:S12]  /*9d10*/  BSSY B0, `(.L_x_1121) ;  /* 0x000002c000007945 */ /* 0x000fd80003800000 */
[----:B------:R-:W-:Y:S05]  /*9d20*/  @P0 BRA `(.L_x_1122) ;  /* 0x000002a000000947 */ /* 0x000fea0003800000 */
[----:B------:R-:W1:Y:S01]  /*9d30*/  LDS.128 R8, [R20] ;  /* 0x0000000014087984 */ /* 0x000e620000000c00 */
[--C-:B------:R-:W-:Y:S01]  /*9d40*/  SHF.R.U64 R80, R80, 0x10, R81.reuse ;  /* 0x0000001050507819 */ /* 0x100fe20000001251 */
[----:B------:R-:W-:Y:S01]  /*9d50*/  HADD2.F32 R91, -RZ, R76.H1_H1 ;  /* 0x3000004cff5b7230 */ /* 0x000fe20000004100 */
[----:B------:R-:W-:Y:S02]  /*9d60*/  SHF.R.U32.HI R81, RZ, 0x10, R81 ;  /* 0x00000010ff517819 */ /* 0x000fe40000011651 */
[--C-:B------:R-:W-:Y:S01]  /*9d70*/  SHF.R.U32.HI R79, RZ, 0x10, R85.reuse ;  /* 0x00000010ff4f7819 */ /* 0x100fe20000011655 */
[----:B------:R-:W-:Y:S01]  /*9d80*/  HADD2.F32 R80, -RZ, R80.H0_H0 ;  /* 0x20000050ff507230 */ /* 0x000fe20000004100 */
[----:B------:R-:W-:Y:S01]  /*9d90*/  SHF.R.U64 R53, R84, 0x10, R85 ;  /* 0x0000001054357819 */ /* 0x000fe20000001255 */
[----:B------:R-:W-:Y:S02]  /*9da0*/  HADD2.F32 R90, -RZ, R81.H0_H0 ;  /* 0x20000051ff5a7230 */ /* 0x000fe40000004100 */
[----:B------:R-:W-:-:S02]  /*9db0*/  HADD2.F32 R94, -RZ, R79.H0_H0 ;  /* 0x2000004fff5e7230 */ /* 0x000fc40000004100 */
[--C-:B------:R-:W-:Y:S02]  /*9dc0*/  HADD2.F32 R79, -RZ, R77.reuse.H1_H1 ;  /* 0x3000004dff4f7230 */ /* 0x100fe40000004100 */
        /* <DEDUP_REMOVED lines=9> */
[----:B------:R-:W-:Y:S01]  /*9e60*/  FFMA.FTZ R92, R83, R94, -R92 ;  /* 0x0000005e535c7223 */ /* 0x000fe2000001085c */
[----:B------:R-:W-:Y:S01]  /*9e70*/  HADD2.F32 R10, -RZ, R10.H1_H1 ;  /* 0x3000000aff0a7230 */ /* 0x000fe20000004100 */
[CC--:B------:R-:W-:Y:S01]  /*9e80*/  FMUL.FTZ R93, R85.reuse, R91.reuse ;  /* 0x0000005b555d7220 */ /* 0x0c0fe20000410000 */
[----:B------:R-:W-:Y:S01]  /*9e90*/  HADD2.F32 R9, -RZ, R9.H1_H1 ;  /* 0x30000009ff097230 */ /* 0x000fe20000004100 */
[C---:B------:R-:W-:Y:S01]  /*9ea0*/  FMUL.FTZ R98, R84.reuse, R91 ;  /* 0x0000005b54627220 */ /* 0x040fe20000410000 */
        /* <DEDUP_REMOVED lines=8> */
[----:B------:R-:W-:Y:S02]  /*9f30*/  FFMA.FTZ R11, R11, R94, R90 ;  /* 0x0000005e0b0b7223 */ /* 0x000fe4000001005a */
[----:B------:R-:W-:Y:S01]  /*9f40*/  FFMA.FTZ R53, R8, R77, -R53 ;  /* 0x0000004d08357223 */ /* 0x000fe20000010835 */
[----:B------:R-:W-:Y:S01]  /*9f50*/  F2FP.PACK_AB R8, R98, R93 ;  /* 0x0000005d6208723e */ /* 0x000fe200000000ff */
[----:B------:R-:W-:Y:S01]  /*9f60*/  FFMA.FTZ R10, R10, R77, R83 ;  /* 0x0000004d0a0a7223 */ /* 0x000fe20000010053 */
[----:B------:R-:W-:Y:S01]  /*9f70*/  F2FP.PACK_AB R11, R11, R92 ;  /* 0x0000005c0b0b723e */ /* 0x000fe200000000ff */
[----:B------:R-:W-:-:S02]  /*9f80*/  FFMA.FTZ R79, R81, R76, -R79 ;  /* 0x0000004c514f7223 */ /* 0x000fc4000001084f */
[----:B------:R-:W-:Y:S01]  /*9f90*/  FFMA.FTZ R80, R9, R76, R80 ;  /* 0x0000004c09507223 */ /* 0x000fe20000010050 */
[----:B------:R-:W-:-:S04]  /*9fa0*/  F2FP.PACK_AB R10, R10, R53 ;  /* 0x000000350a0a723e */ /* 0x000fc800000000ff */
[----:B------:R-:W-:-:S05]  /*9fb0*/  F2FP.PACK_AB R9, R80, R79 ;  /* 0x0000004f5009723e */ /* 0x000fca00000000ff */
[----:B------:R1:W-:Y:S02]  /*9fc0*/  STS.128 [R20], R8 ;  /* 0x0000000814007388 */ /* 0x0003e40000000c00 */
.L_x_1122:
[----:B------:R-:W-:Y:S05]  /*9fd0*/  BSYNC B0 ;  /* 0x0000000000007941 */ /* 0x000fea0003800000 */
.L_x_1121:
[----:B-1----:R-:W-:Y:S01]  /*9fe0*/  IADD3 R8, R15, 0x10, RZ ;  /* 0x000000100f087810 */ /* 0x002fe20007ffe0ff */
[----:B------:R-:W-:Y:S03]  /*9ff0*/  BSSY B0, `(.L_x_1123) ;  /* 0x000002d000007945 */ /* 0x000fe60003800000 */
[----:B------:R-:W-:-:S13]  /*a000*/  ISETP.GE.AND P0, PT, R8, c[0x0][0x27c], PT ;  /* 0x00009f0008007a0c */ /* 0x000fda0003f06270 */
[----:B------:R-:W-:Y:S05]  /*a010*/  @P0 BRA `(.L_x_1124) ;  /* 0x000002a000000947 */ /* 0x000fea0003800000 */
[----:B------:R-:W1:Y:S01]  /*a020*/  LDS.128 R8, [R12] ;  /* 0x000000000c087984 */ /* 0x000e620000000c00 */
[--C-:B------:R-:W-:Y:S01]  /*a030*/  SHF.R.U64 R76, R96, 0x10, R97.reuse ;  /* 0x00000010604c7819 */ /* 0x100fe20000001261 */
[----:B------:R-:W-:Y:S01]  /*a040*/  HADD2.F32 R83, -RZ, R70.H1_H1 ;  /* 0x30000046ff537230 */ /* 0x000fe20000004100 */
[----:B------:R-:W-:Y:S01]  /*a050*/  SHF.R.U32.HI R96, RZ, 0x10, R97 ;  /* 0x00000010ff607819 */ /* 0x000fe20000011661 */
[--C-:B------:R-:W-:Y:S01]  /*a060*/  HADD2.F32 R85, -RZ, R71.reuse.H1_H1 ;  /* 0x30000047ff557230 */ /* 0x100fe20000004100 */
        /* <DEDUP_REMOVED lines=13> */
[--C-:B------:R-:W-:Y:S01]  /*a140*/  HADD2.F32 R81, -RZ, R9.reuse.H0_H0 ;  /* 0x20000009ff517230 */ /* 0x100fe20000004100 */
[----:B------:R-:W-:Y:S01]  /*a150*/  FFMA.FTZ R84, R77, R100, -R84 ;  /* 0x000000644d547223 */ /* 0x000fe20000010854 */
[----:B------:R-:W-:Y:S01]  /*a160*/  HADD2.F32 R10, -RZ, R10.H1_H1 ;  /* 0x3000000aff0a7230 */ /* 0x000fe20000004100 */
        /* <DEDUP_REMOVED lines=8> */
[----:B------:R-:W-:Y:S02]  /*a1f0*/  FMUL.FTZ R77, R8, R77 ;  /* 0x0000004d084d7220 */ /* 0x000fe40000410000 */
        /* <DEDUP_REMOVED lines=12> */
.L_x_1124:
[----:B------:R-:W-:Y:S05]  /*a2c0*/  BSYNC B0 ;  /* 0x0000000000007941 */ /* 0x000fea0003800000 */
.L_x_1123:
        /* <DEDUP_REMOVED lines=45> */
[----:B------:R1:W-:Y:S02]  /*a5a0*/  STS.128 [R20+0x4000], R8 ;  /* 0x0040000814007388 */ /* 0x0003e40000000c00 */
.L_x_1126:
[----:B------:R-:W-:Y:S05]  /*a5b0*/  BSYNC B0 ;  /* 0x0000000000007941 */ /* 0x000fea0003800000 */
.L_x_1125:
        /* <DEDUP_REMOVED lines=10> */
[----:B------:R-:W-:Y:S01]  /*a660*/  HADD2.F32 R66, -RZ, R66.H0_H0 ;  /* 0x20000042ff427230 */ /* 0x000fe20000004100 */
[----:B------:R-:W-:Y:S01]  /*a670*/  SHF.R.U32.HI R74, RZ, 0x10, R75 ;  /* 0x00000010ff4a7819 */ /* 0x000fe2000001164b */
[----:B------:R-:W-:Y:S02]  /*a680*/  HADD2.F32 R72, -RZ, R72.H0_H0 ;  /* 0x20000048ff487230 */ /* 0x000fe40000004100 */
[----:B------:R-:W-:-:S02]  /*a690*/  HADD2.F32 R75, -RZ, R62.H1_H1 ;  /* 0x3000003eff4b7230 */ /* 0x000fc40000004100 */
        /* <DEDUP_REMOVED lines=32> */
.L_x_1128:
[----:B------:R-:W-:Y:S05]  /*a8a0*/  BSYNC B0 ;  /* 0x0000000000007941 */ /* 0x000fea0003800000 */
.L_x_1127:
[----:B-1----:R-:W-:Y:S01]  /*a8b0*/  IADD3 R8, R15, 0x40, RZ ;  /* 0x000000400f087810 */ /* 0x002fe20007ffe0ff */
[----:B------:R-:W-:Y:S03]  /*a8c0*/  BSSY B0, `(.L_x_1129) ;  /* 0x000002d000007945 */ /* 0x000fe60003800000 */
[----:B------:R-:W-:-:S13]  /*a8d0*/  ISETP.GE.AND P0, PT, R8, c[0x0][0x27c], PT ;  /* 0x00009f0008007a0c */ /* 0x000fda0003f06270 */
[----:B------:R-:W-:Y:S05]  /*a8e0*/  @P0 BRA `(.L_x_1130) ;  /* 0x000002a000000947 */ /* 0x000fea0003800000 */
[----:B------:R-:W1:Y:S01]  /*a8f0*/  LDS.128 R8, [R20+0x8000] ;  /* 0x0080000014087984 */ /* 0x000e620000000c00 */
[--C-:B------:R-:W-:Y:S01]  /*a900*/  SHF.R.U64 R62, R64, 0x10, R65.reuse ;  /* 0x00000010403e7819 */ /* 0x100fe20000001241 */
[----:B------:R-:W-:Y:S01]  /*a910*/  HADD2.F32 R71, -RZ, R52.H1_H1 ;  /* 0x30000034ff477230 */ /* 0x000fe20000004100 */
[----:B------:R-:W-:Y:S02]  /*a920*/  SHF.R.U32.HI R64, RZ, 0x10, R65 ;  /* 0x00000010ff407819 */ /* 0x000fe40000011641 */
[--C-:B------:R-:W-:Y:S01]  /*a930*/  SHF.R.U64 R53, R68, 0x10, R69.reuse ;  /* 0x0000001044357819 */ /* 0x100fe20000001245 */
[----:B------:R-:W-:Y:S01]  /*a940*/  HADD2.F32 R62, -RZ, R62.H0_H0 ;  /* 0x2000003eff3e7230 */ /* 0x000fe20000004100 */
[----:B------:R-:W-:Y:S01]  /*a950*/  SHF.R.U32.HI R68, RZ, 0x10, R69 ;  /* 0x00000010ff447819 */ /* 0x000fe20000011645 */
[----:B------:R-:W-:Y:S02]  /*a960*/  HADD2.F32 R64, -RZ, R64.H0_H0 ;  /* 0x20000040ff407230 */ /* 0x000fe40000004100 */
[----:B------:R-:W-:-:S02]  /*a970*/  HADD2.F32 R69, -RZ, R51.H1_H1 ;  /* 0x30000033ff457230 */ /* 0x000fc40000004100 */
[----:B------:R-:W-:Y:S02]  /*a980*/  HADD2.F32 R70, -RZ, R68.H0_H0 ;  /* 0x20000044ff467230 */ /* 0x000fe40000004100 */
        /* <DEDUP_REMOVED lines=13> */
[----:B------:R-:W-:Y:S01]  /*aa60*/  FMUL.FTZ R72, R66, R69 ;  /* 0x0000004542487220 */ /* 0x000fe20000410000 */
        /* <DEDUP_REMOVED lines=18> */
.L_x_1130:
[----:B------:R-:W-:Y:S05]  /*ab90*/  BSYNC B0 ;  /* 0x0000000000007941 */ /* 0x000fea0003800000 */
.L_x_1129:
[----:B-1----:R-:W-:-:S04]  /*aba0*/  IADD3 R8, R15, 0x50, RZ ;  /* 0x000000500f087810 */ /* 0x002fc80007ffe0ff */
        /* <DEDUP_REMOVED lines=44> */
.L_x_1120:
[----:B------:R-:W-:Y:S05]  /*ae70*/  BSYNC B1 ;  /* 0x0000000000017941 */ /* 0x000fea0003800000 */
.L_x_1119:
        /* <DEDUP_REMOVED lines=37> */
[C---:B------:R-:W-:Y:S02]  /*b0d0*/  FMUL.FTZ R44, R53.reuse, R44 ;  /* 0x0000002c352c7220 */ /* 0x040fe40000410000 */
        /* <DEDUP_REMOVED lines=10> */
.L_x_1133:
[----:B------:R-:W-:Y:S05]  /*b180*/  BSYNC B0 ;  /* 0x0000000000007941 */ /* 0x000fea0003800000 */
.L_x_1132:
        /* <DEDUP_REMOVED lines=28> */
[----:B------:R-:W-:Y:S01]  /*b350*/  HADD2.F32 R11, -RZ, R40.H1_H1 ;  /* 0x30000028ff0b7230 */ /* 0x000fe20000004100 */
[----:B------:R-:W-:Y:S01]  /*b360*/  FMUL.FTZ R55, R47, R50 ;  /* 0x000000322f377220 */ /* 0x000fe20000410000 */
[----:B------:R-:W-:Y:S01]  /*b370*/  HADD2.F32 R44, -RZ, R41.H0_H0 ;  /* 0x20000029ff2c7230 */ /* 0x000fe20000004100 */
[----:B------:R-:W-:-:S02]  /*b380*/  FMUL.FTZ R41, R9, R42 ;  /* 0x0000002a09297220 */ /* 0x000fc40000410000 */
[-C--:B------:R-:W-:Y:S02]  /*b390*/  FMUL.FTZ R40, R10, R11.reuse ;  /* 0x0000000b0a287220 */ /* 0x080fe40000410000 */
[C---:B------:R-:W-:Y:S02]  /*b3a0*/  FMUL.FTZ R11, R8.reuse, R11 ;  /* 0x0000000b080b7220 */ /* 0x040fe40000410000 */
[----:B------:R-:W-:Y:S02]  /*b3b0*/  FMUL.FTZ R42, R49, R42 ;  /* 0x0000002a312a7220 */ /* 0x000fe40000410000 */
[----:B------:R-:W-:Y:S02]  /*b3c0*/  FFMA.FTZ R40, R8, R35, -R40 ;  /* 0x0000002308287223 */ /* 0x000fe40000010828 */
[-C--:B------:R-:W-:Y:S02]  /*b3d0*/  FFMA.FTZ R53, R47, R52.reuse, -R53 ;  /* 0x000000342f357223 */ /* 0x080fe40000010835 */
[----:B------:R-:W-:-:S02]  /*b3e0*/  FFMA.FTZ R48, R48, R52, R55 ;  /* 0x0000003430307223 */ /* 0x000fc40000010037 */
        /* <DEDUP_REMOVED lines=8> */
.L_x_1135:
[----:B------:R-:W-:Y:S05]  /*b470*/  BSYNC B0 ;  /* 0x0000000000007941 */ /* 0x000fea0003800000 */
.L_x_1134:
        /* <DEDUP_REMOVED lines=46> */
.L_x_1137:
[----:B------:R-:W-:Y:S05]  /*b760*/  BSYNC B0 ;  /* 0x0000000000007941 */ /* 0x000fea0003800000 */
.L_x_1136:
        /* <DEDUP_REMOVED lines=46> */
.L_x_1139:
[----:B------:R-:W-:Y:S05]  /*ba50*/  BSYNC B0 ;  /* 0x0000000000007941 */ /* 0x000fea0003800000 */
.L_x_1138:
        /* <DEDUP_REMOVED lines=46> */
.L_x_1141:
[----:B------:R-:W-:Y:S05]  /*bd40*/  BSYNC B0 ;  /* 0x0000000000007941 */ /* 0x000fea0003800000 */
.L_x_1140:
        /* <DEDUP_REMOVED lines=46> */
.L_x_1114:
[----:B------:R-:W-:Y:S01]  /*c030*/  PLOP3.LUT P0, PT, PT, PT, UP2, 0x80, 0x0 ;  /* 0x000000000000781c */ /* 0x000fe20003f0f028 */
        /* <DEDUP_REMOVED lines=24> */
[----:B------:R-:W-:Y:S01]  /*c1c0*/  IMAD R11, R10, c[0x0][0x294], R11 ;  /* 0x0000a5000a0b7a24 */ /* 0x000fe200078e020b */
[----:B------:R1:W2:Y:S02]  /*c1d0*/  SHFL.IDX PT, R20, R14, RZ, 0x1c1f ;  /* 0x001c1fff0e147589 */ /* 0x0002a400000e0000 */
[----:B------:R-:W-:Y:S02]  /*c1e0*/  IADD3 R19, R17, R13, RZ ;  /* 0x0000000d11137210 */ /* 0x000fe40007ffe0ff */
[----:B------:R-:W-:-:S02]  /*c1f0*/  MOV R17, R15 ;  /* 0x0000000f00117202 */ /* 0x000fc40000000f00 */
[----:B------:R-:W-:Y:S01]  /*c200*/  LEA.HI.X R19, R16, c[0x0][0x274], R19, 0x1, P0 ;  /* 0x00009d0010137a11 */ /* 0x000fe200000f0c13 */
[----:B------:R-:W-:-:S04]  /*c210*/  IMAD.MOV.U32 R16, RZ, RZ, R12 ;  /* 0x000000ffff107224 */ /* 0x000fc800078e000c */
[----:B------:R-:W-:Y:S01]  /*c220*/  IMAD.WIDE.U32 R16, R10, c[0x0][0x290], R16 ;  /* 0x0000a4000a107a25 */ /* 0x000fe200078e0010 */
[----:B------:R1:W3:Y:S03]  /*c230*/  SHFL.IDX PT, R21, R19, RZ, 0x1c1f ;  /* 0x001c1fff13157589 */ /* 0x0002e600000e0000 */
[----:B------:R-:W-:Y:S01]  /*c240*/  IMAD.IADD R11, R17, 0x1, R11 ;  /* 0x00000001110b7824 */ /* 0x000fe200078e020b */
[----:B------:R-:W-:-:S04]  /*c250*/  LEA R12, P0, R16, c[0x0][0x288], 0x1 ;  /* 0x0000a200100c7a11 */ /* 0x000fc800078008ff */
[----:B------:R-:W-:Y:S02]  /*c260*/  LEA.HI.X R18, R16, c[0x0][0x28c], R11, 0x1, P0 ;  /* 0x0000a30010127a11 */ /* 0x000fe400000f0c0b */
[----:B------:R-:W-:Y:S01]  /*c270*/  ISETP.GE.AND P0, PT, R9, R8, PT ;  /* 0x000000080900720c */ /* 0x000fe20003f06270 */
[----:B------:R1:W4:Y:S04]  /*c280*/  SHFL.IDX PT, R16, R12, RZ, 0x1c1f ;  /* 0x001c1fff0c107589 */ /* 0x00032800000e0000 */
[----:B------:R1:W1:Y:S08]  /*c290*/  SHFL.IDX PT, R17, R18, RZ, 0x1c1f ;  /* 0x001c1fff12117589 */ /* 0x00027000000e0000 */
[----:B------:R-:W-:Y:S05]  /*c2a0*/  @P0 BRA `(.L_x_1143) ;  /* 0x0000023000000947 */ /* 0x000fea0003800000 */
[C---:B--2---:R-:W-:Y:S01]  /*c2b0*/  ISETP.GE.AND P0, PT, R53.reuse, c[0x0][0x27c], PT ;  /* 0x00009f0035007a0c */ /* 0x044fe20003f06270 */
[----:B------:R-:W-:Y:S01]  /*c2c0*/  CS2R R74, SRZ ;  /* 0x00000000004a7805 */ /* 0x000fe2000001ff00 */
[----:B------:R-:W-:Y:S01]  /*c2d0*/  CS2R R72, SRZ ;  /* 0x0000000000487805 */ /* 0x000fe2000001ff00 */
[----:B------:R-:W-:Y:S01]  /*c2e0*/  CS2R R70, SRZ ;  /* 0x0000000000467805 */ /* 0x000fe2000001ff00 */
[----:B------:R-:W-:Y:S01]  /*c2f0*/  CS2R R68, SRZ ;  /* 0x0000000000447805 */ /* 0x000fe2000001ff00 */
[----:B------:R-:W-:-:S08]  /*c300*/  IADD3 R11, R53, 0x20, RZ ;  /* 0x00000020350b7810 */ /* 0x000fd00007ffe0ff */
[----:B---3--:R-:W-:-:S04]  /*c310*/  @!P0 IMAD.WIDE R22, R53, 0x2, R20 ;  /* 0x0000000235168825 */ /* 0x008fc800078e0214 */
[----:B-1--4-:R-:W-:Y:S01]  /*c320*/  @!P0 IMAD.WIDE R24, R53, 0x2, R16 ;  /* 0x0000000235188825 */ /* 0x012fe200078e0210 */
[----:B------:R1:W5:Y:S04]  /*c330*/  @!P0 LD.E.128 R72, [R22.64] ;  /* 0x0000000a16488980 */ /* 0x000368000c101d00 */
[----:B------:R2:W5:Y:S01]  /*c340*/  @!P0 LD.E.128 R68, [R24.64] ;  /* 0x0000000a18448980 */ /* 0x000562000c101d00 */
[----:B------:R-:W-:Y:S01]  /*c350*/  ISETP.GE.AND P0, PT, R11, c[0x0][0x27c], PT ;  /* 0x00009f000b007a0c */ /* 0x000fe20003f06270 */
[----:B------:R-:W-:Y:S01]  /*c360*/  CS2R R62, SRZ ;  /* 0x00000000003e7805 */ /* 0x000fe2000001ff00 */
[----:B------:R-:W-:Y:S01]  /*c370*/  CS2R R60, SRZ ;  /* 0x00000000003c7805 */ /* 0x000fe2000001ff00 */
[----:B------:R-:W-:Y:S01]  /*c380*/  CS2R R58, SRZ ;  /* 0x00000000003a7805 */ /* 0x000fe2000001ff00 */
[----:B------:R-:W-:-:S09]  /*c390*/  CS2R R56, SRZ ;  /* 0x0000000000387805 */ /* 0x000fd2000001ff00 */
[----:B------:R-:W-:-:S04]  /*c3a0*/  @!P0 SHF.R.S32.HI R10, RZ, 0x1f, R11 ;  /* 0x0000001fff0a8819 */ /* 0x000fc8000001140b */
[----:B------:R-:W-:-:S04]  /*c3b0*/  @!P0 LEA.HI R10, R10, R11, RZ, 0x3 ;  /* 0x0000000b0a0a8211 */ /* 0x000fc800078f18ff */
[----:B------:R-:W-:Y:S02]  /*c3c0*/  @!P0 LOP3.LUT R10, R10, 0xfffffff8, RZ, 0xc0, !PT ;  /* 0xfffffff80a0a8812 */ /* 0x000fe400078ec0ff */
[----:B------:R-:W-:-:S03]  /*c3d0*/  IADD3 R11, R53, 0x40, RZ ;  /* 0x00000040350b7810 */ /* 0x000fc60007ffe0ff */
[----:B-1----:R-:W-:-:S04]  /*c3e0*/  @!P0 IMAD.WIDE R22, R10, 0x2, R20 ;  /* 0x000000020a168825 */ /* 0x002fc800078e0214 */
[----:B--2---:R-:W-:Y:S01]  /*c3f0*/  @!P0 IMAD.WIDE R24, R10, 0x2, R16 ;  /* 0x000000020a188825 */ /* 0x004fe200078e0210 */
        /* <DEDUP_REMOVED lines=9> */
[----:B------:R-:W-:-:S05]  /*c490*/  @!P0 LOP3.LUT R10, R10, 0xfffffff8, RZ, 0xc0, !PT ;  /* 0xfffffff80a0a8812 */ /* 0x000fca00078ec0ff */
[----:B------:R-:W-:-:S04]  /*c4a0*/  @!P0 IMAD.WIDE R20, R10, 0x2, R20 ;  /* 0x000000020a148825 */ /* 0x000fc800078e0214 */
[----:B------:R-:W-:Y:S01]  /*c4b0*/  @!P0 IMAD.WIDE R10, R10, 0x2, R16 ;  /* 0x000000020a0a8825 */ /* 0x000fe200078e0210 */
[----:B------:R1:W5:Y:S04]  /*c4c0*/  @!P0 LD.E.128 R48, [R20.64] ;  /* 0x0000000a14308980 */ /* 0x000368000c101d00 */
[----:B------:R1:W5:Y:S02]  /*c4d0*/  @!P0 LD.E.128 R40, [R10.64] ;  /* 0x0000000a0a288980 */ /* 0x000364000c101d00 */
.L_x_1143:
[----:B--2---:R-:W-:Y:S05]  /*c4e0*/  BSYNC B0 ;  /* 0x0000000000007941 */ /* 0x004fea0003800000 */
.L_x_1142:
[----:B-1---5:R-:W-:Y:S01]  /*c4f0*/  IMAD.MOV.U32 R11, RZ, RZ, R50 ;  /* 0x000000ffff0b7224 */ /* 0x022fe200078e0032 */
[----:B------:R-:W-:Y:S01]  /*c500*/  IADD3 R9, R9, 0x40, RZ ;  /* 0x0000004009097810 */ /* 0x000fe20007ffe0ff */
[----:B------:R-:W-:Y:S01]  /*c510*/  IMAD.MOV.U32 R10, RZ, RZ, R51 ;  /* 0x000000ffff0a7224 */ /* 0x000fe200078e0033 */
[----:B------:R-:W1:Y:S01]  /*c520*/  SHFL.IDX PT, R14, R14, 0x1, 0x1c1f ;  /* 0x003c1f000e0e7f89 */ /* 0x000e6200000e0000 */
        /* <DEDUP_REMOVED lines=13> */
[----:B------:R-:W2:Y:S01]  /*c600*/  SHFL.IDX PT, R12, R12, 0x1, 0x1c1f ;  /* 0x003c1f000c0c7f89 */ /* 0x000ea200000e0000 */
[----:B----4-:R-:W-:Y:S01]  /*c610*/  IMAD.MOV.U32 R16, RZ, RZ, R71 ;  /* 0x000000ffff107224 */ /* 0x010fe200078e0047 */
        /* <DEDUP_REMOVED lines=8> */
[----:B------:R-:W-:Y:S01]  /*c6a0*/  MOV R11, R58 ;  /* 0x0000003a000b7202 */ /* 0x000fe20000000f00 */
[----:B------:R-:W-:Y:S01]  /*c6b0*/  IMAD.MOV.U32 R13, RZ, RZ, R73 ;  /* 0x000000ffff0d7224 */ /* 0x000fe200078e0049 */
[----:B------:R-:W-:Y:S01]  /*c6c0*/  PRMT R93, R16, 0x5410, R17 ;  /* 0x00005410105d7816 */ /* 0x000fe20000000011 */
        /* <DEDUP_REMOVED lines=12> */
[----:B------:R-:W-:Y:S01]  /*c790*/  CS2R R38, SRZ ;  /* 0x0000000000267805 */ /* 0x000fe2000001ff00 */
[----:B------:R-:W-:Y:S01]  /*c7a0*/  MOV R11, R68 ;  /* 0x00000044000b7202 */ /* 0x000fe20000000f00 */
[----:B------:R-:W4:Y:S01]  /*c7b0*/  SHFL.IDX PT, R15, R19, 0x1, 0x1c1f ;  /* 0x003c1f00130f7f89 */ /* 0x000f2200000e0000 */
[----:B------:R-:W-:Y:S01]  /*c7c0*/  CS2R R36, SRZ ;  /* 0x0000000000247805 */ /* 0x000fe2000001ff00 */
[----:B------:R-:W-:Y:S01]  /*c7d0*/  CS2R R22, SRZ ;  /* 0x0000000000167805 */ /* 0x000fe2000001ff00 */
[----:B------:R-:W-:Y:S01]  /*c7e0*/  PRMT R92, R10, 0x5410, R11 ;  /* 0x000054100a5c7816 */ /* 0x000fe2000000000b */
[----:B------:R3:W1:Y:S02]  /*c7f0*/  SHFL.IDX PT, R13, R18, 0x1, 0x1c1f ;  /* 0x003c1f00120d7f89 */ /* 0x00066400000e0000 */
[----:B---3--:R-:W-:Y:S01]  /*c800*/  CS2R R20, SRZ ;  /* 0x0000000000147805 */ /* 0x008fe2000001ff00 */
[----:B------:R-:W-:Y:S01]  /*c810*/  CS2R R16, SRZ ;  /* 0x0000000000107805 */ /* 0x000fe2000001ff00 */
[----:B------:R-:W-:Y:S01]  /*c820*/  CS2R R34, SRZ ;  /* 0x0000000000227805 */ /* 0x000fe2000001ff00 */
[----:B------:R-:W-:Y:S01]  /*c830*/  CS2R R32, SRZ ;  /* 0x0000000000207805 */ /* 0x000fe2000001ff00 */
[----:B------:R-:W-:Y:S01]  /*c840*/  CS2R R18, SRZ ;  /* 0x0000000000127805 */ /* 0x000fe2000001ff00 */
[----:B------:R-:W-:Y:S05]  /*c850*/  @P0 BRA `(.L_x_1145) ;  /* 0x0000023000000947 */ /* 0x000fea0003800000 */
[C---:B-12-4-:R-:W-:Y:S01]  /*c860*/  ISETP.GE.AND P0, PT, R53.reuse, c[0x0][0x27c], PT ;  /* 0x00009f0035007a0c */ /* 0x056fe20003f06270 */
        /* <DEDUP_REMOVED lines=19> */
[----:B------:R-:W-:Y:S01]  /*c9a0*/  @!P0 IMAD.WIDE R46, R9, 0x2, R12 ;  /* 0x00000002092e8825 */ /* 0x000fe200078e020c */
[----:B------:R1:W5:Y:S04]  /*c9b0*/  @!P0 LD.E.128 R24, [R20.64] ;  /* 0x0000000a14188980 */ /* 0x000368000c101d00 */
[----:B------:R3:W5:Y:S01]  /*c9c0*/  @!P0 LD.E.128 R16, [R46.64] ;  /* 0x0000000a2e108980 */ /* 0x000762000c101d00 */
[----:B------:R-:W-:Y:S01]  /*c9d0*/  ISETP.GE.AND P0, PT, R10, c[0x0][0x27c], PT ;  /* 0x00009f000a007a0c */ /* 0x000fe20003f06270 */
[----:B------:R-:W-:Y:S01]  /*c9e0*/  CS2R R30, SRZ ;  /* 0x00000000001e7805 */ /* 0x000fe2000001ff00 */
[----:B------:R-:W-:Y:S01]  /*c9f0*/  CS2R R28, SRZ ;  /* 0x00000000001c7805 */ /* 0x000fe2000001ff00 */
[----:B--2---:R-:W-:-:S10]  /*ca00*/  CS2R R22, SRZ ;  /* 0x0000000000167805 */ /* 0x004fd4000001ff00 */
[----:B------:R-:W-:-:S04]  /*ca10*/  @!P0 SHF.R.S32.HI R9, RZ, 0x1f, R10 ;  /* 0x0000001fff098819 */ /* 0x000fc8000001140a */
[----:B------:R-:W-:Y:S01]  /*ca20*/  @!P0 LEA.HI R9, R9, R10, RZ, 0x3 ;  /* 0x0000000a09098211 */ /* 0x000fe200078f18ff */
[----:B-1----:R-:W-:-:S03]  /*ca30*/  CS2R R20, SRZ ;  /* 0x0000000000147805 */ /* 0x002fc6000001ff00 */
[----:B------:R-:W-:-:S05]  /*ca40*/  @!P0 LOP3.LUT R9, R9, 0xfffffff8, RZ, 0xc0, !PT ;  /* 0xfffffff809098812 */ /* 0x000fca00078ec0ff */
[----:B------:R-:W-:-:S04]  /*ca50*/  @!P0 IMAD.WIDE R14, R9, 0x2, R14 ;  /* 0x00000002090e8825 */ /* 0x000fc800078e020e */
[----:B------:R-:W-:Y:S01]  /*ca60*/  @!P0 IMAD.WIDE R12, R9, 0x2, R12 ;  /* 0x00000002090c8825 */ /* 0x000fe200078e020c */
[----:B------:R3:W5:Y:S04]  /*ca70*/  @!P0 LD.E.128 R28, [R14.64] ;  /* 0x0000000a0e1c8980 */ /* 0x000768000c101d00 */
[----:B------:R3:W5:Y:S02]  /*ca80*/  @!P0 LD.E.128 R20, [R12.64] ;  /* 0x0000000a0c148980 */ /* 0x000764000c101d00 */
.L_x_1145:
[----:B-12-4-:R-:W-:Y:S05]  /*ca90*/  BSYNC B0 ;  /* 0x0000000000007941 */ /* 0x016fea0003800000 */
.L_x_1144:
[----:B-----5:R-:W-:Y:S01]  /*caa0*/  IMAD.MOV.U32 R11, RZ, RZ, R30 ;  /* 0x000000ffff0b7224 */ /* 0x020fe200078e001e */
[----:B------:R-:W-:Y:S01]  /*cab0*/  IADD3 R79, R8, -UR15, RZ ;  /* 0x8000000f084f7c10 */ /* 0x000fe2000fffe0ff */
[----:B------:R-:W-:Y:S01]  /*cac0*/  IMAD.MOV.U32 R10, RZ, RZ, R31 ;  /* 0x000000ffff0a7224 */ /* 0x000fe200078e001f */
[----:B------:R-:W-:-:S04]  /*cad0*/  DEPBAR.LE SB0, 0x3 ;  /* 0x000080c00000791a */ /* 0x000fc80000000000 */
[----:B------:R-:W-:Y:S01]  /*cae0*/  IMAD.MOV.U32 R9, RZ, RZ, R28 ;  /* 0x000000ffff097224 */ /* 0x000fe200078e001c */
[----:B------:R-:W-:Y:S01]  /*caf0*/  PRMT R52, R10, 0x5410, R11 ;  /* 0x000054100a347816 */ /* 0x000fe2000000000b */
[----:B------:R-:W-:Y:S01]  /*cb00*/  IMAD.MOV.U32 R11, RZ, RZ, R26 ;  /* 0x000000ffff0b7224 */ /* 0x000fe200078e001a */
[----:B------:R-:W-:Y:S01]  /*cb10*/  IMNMX R79, R79, 0x80, PT ;  /* 0x000000804f4f7817 */ /* 0x000fe20003800200 */
[----:B------:R-:W-:Y:S01]  /*cb20*/  IMAD.MOV.U32 R10, RZ, RZ, R27 ;  /* 0x000000ffff0a7224 */ /* 0x000fe200078e001b */
[----:B---3--:R-:W-:Y:S01]  /*cb30*/  PRMT R47, R47, 0x5410, R9 ;  /* 0x000054102f2f7816 */ /* 0x008fe20000000009 */
        /* <DEDUP_REMOVED lines=17> */
[----:B------:R-:W-:-:S02]  /*cc50*/  ISETP.GE.AND P0, PT, R78, R79, PT ;  /* 0x0000004f4e00720c */ /* 0x000fc40003f06270 */
[----:B------:R-:W-:Y:S01]  /*cc60*/  PRMT R46, R10, 0x5410, R11 ;  /* 0x000054100a2e7816 */ /* 0x000fe2000000000b */
[----:B------:R-:W-:Y:S01]  /*cc70*/  IMAD.MOV.U32 R11, RZ, RZ, R18 ;  /* 0x000000ffff0b7224 */ /* 0x000fe200078e0012 */
[----:B------:R-:W-:Y:S01]  /*cc80*/  PRMT R44, R44, 0x5410, R9 ;  /* 0x000054102c2c7816 */ /* 0x000fe20000000009 */
[----:B------:R-:W-:Y:S01]  /*cc90*/  IMAD.MOV.U32 R10, RZ, RZ, R19 ;  /* 0x000000ffff0a7224 */ /* 0x000fe200078e0013 */
[----:B------:R-:W-:Y:S01]  /*cca0*/  PRMT R64, R12, 0x7610, R64 ;  /* 0x000076100c407816 */ /* 0x000fe20000000040 */
[----:B------:R-:W-:Y:S02]  /*ccb0*/  IMAD.MOV.U32 R9, RZ, RZ, R16 ;  /* 0x000000ffff097224 */ /* 0x000fe400078e0010 */
[----:B------:R-:W-:Y:S01]  /*ccc0*/  IMAD.MOV.U32 R12, RZ, RZ, R37 ;  /* 0x000000ffff0c7224 */ /* 0x000fe200078e0025 */
[----:B------:R-:W-:Y:S01]  /*ccd0*/  PRMT R55, R10, 0x5410, R11 ;  /* 0x000054100a377816 */ /* 0x000fe2000000000b */
[----:B------:R-:W-:Y:S01]  /*cce0*/  IMAD.MOV.U32 R10, RZ, RZ, R17 ;  /* 0x000000ffff0a7224 */ /* 0x000fe200078e0011 */
[----:B------:R-:W-:-:S02]  /*ccf0*/  PRMT R54, R54, 0x5410, R9 ;  /* 0x0000541036367816 */ /* 0x000fc40000000009 */
[----:B------:R-:W-:Y:S02]  /*cd00*/  MOV R9, R34 ;  /* 0x0000002200097202 */ /* 0x000fe40000000f00 */
[----:B------:R-:W-:Y:S01]  /*cd10*/  PRMT R76, R12, 0x7610, R76 ;  /* 0x000076100c4c7816 */ /* 0x000fe2000000004c */
[----:B------:R-:W-:Y:S01]  /*cd20*/  IMAD.MOV.U32 R12, RZ, RZ, R21 ;  /* 0x000000ffff0c7224 */ /* 0x000fe200078e0015 */
[----:B------:R-:W-:Y:S01]  /*cd30*/  PRMT R54, R10, 0x7610, R54 ;  /* 0x000076100a367816 */ /* 0x000fe20000000036 */
[----:B------:R-:W-:Y:S01]  /*cd40*/  IMAD.MOV.U32 R10, RZ, RZ, R35 ;  /* 0x000000ffff0a7224 */ /* 0x000fe200078e0023 */
[----:B------:R-:W-:Y:S01]  /*cd50*/  PRMT R67, R67, 0x5410, R9 ;  /* 0x0000541043437816 */ /* 0x000fe20000000009 */
[----:B------:R-:W-:Y:S01]  /*cd60*/  IMAD.MOV.U32 R9, RZ, RZ, R32 ;  /* 0x000000ffff097224 */ /* 0x000fe200078e0020 */
[----:B------:R-:W-:Y:S02]  /*cd70*/  PRMT R44, R12, 0x7610, R44 ;  /* 0x000076100c2c7816 */ /* 0x000fe4000000002c */
[----:B------:R-:W-:-:S02]  /*cd80*/  PRMT R67, R10, 0x7610, R67 ;  /* 0x000076100a437816 */ /* 0x000fc40000000043 */
        /* <DEDUP_REMOVED lines=107> */
.L_x_1149:
[----:B------:R-:W-:Y:S05]  /*d440*/  BSYNC B0 ;  /* 0x0000000000007941 */ /* 0x000fea0003800000 */
.L_x_1148:
        /* <DEDUP_REMOVED lines=114> */
.L_x_1151:
[----:B------:R-:W-:Y:S05]  /*db70*/  BSYNC B0 ;  /* 0x0000000000007941 */ /* 0x000fea0003800000 */
.L_x_1150:
        /* <DEDUP_REMOVED lines=33> */
[----:B------:R-:W-:Y:S01]  /*dd90*/  SHF.R.U64 R40, R40, 0x10, R41 ;  /* 0x0000001028287819 */ /* 0x000fe20000001229 */
[----:B------:R-:W-:Y:S01]  /*dda0*/  IMAD.IADD R12, R12, 0x1, R15 ;  /* 0x000000010c0c7824 */ /* 0x000fe200078e020f */
[----:B------:R-:W-:Y:S02]  /*ddb0*/  SHF.R.U32.HI R58, RZ, 0x10, R41 ;  /* 0x00000010ff3a7819 */ /* 0x000fe40000011629 */
[----:B------:R-:W-:-:S02]  /*ddc0*/  IADD3 R8, R9, R8, RZ ;  /* 0x0000000809087210 */ /* 0x000fc40007ffe0ff */
[----:B------:R-:W-:Y:S01]  /*ddd0*/  SHF.L.U32 R57, R12, 0x1, RZ ;  /* 0x000000010c397819 */ /* 0x000fe200000006ff */
[----:B------:R-:W-:Y:S01]  /*dde0*/  HADD2.F32 R58, -RZ, R58.H0_H0 ;  /* 0x2000003aff3a7230 */ /* 0x000fe20000004100 */
[--C-:B------:R-:W-:Y:S01]  /*ddf0*/  SHF.R.U64 R41, R50, 0x10, R51.reuse ;  /* 0x0000001032297819 */ /* 0x100fe20000001233 */
[----:B------:R-:W-:Y:S01]  /*de00*/  IMAD.SHL.U32 R56, R8, 0x2, RZ ;  /* 0x0000000208387824 */ /* 0x000fe200078e00ff */
[----:B------:R-:W-:Y:S01]  /*de10*/  SHF.R.U32.HI R50, RZ, 0x10, R51 ;  /* 0x00000010ff327819 */ /* 0x000fe20000011633 */
[----:B------:R-:W1:Y:S01]  /*de20*/  LDS.128 R12, [R57+0x18100] ;  /* 0x01810000390c7984 */ /* 0x000e620000000c00 */
[--C-:B------:R-:W-:Y:S02]  /*de30*/  SHF.R.U64 R48, R48, 0x10, R49.reuse ;  /* 0x0000001030307819 */ /* 0x100fe40000001231 */
[----:B------:R-:W-:Y:S01]  /*de40*/  SHF.R.U32.HI R49, RZ, 0x10, R49 ;  /* 0x00000010ff317819 */ /* 0x000fe20000011631 */
[----:B------:R-:W2:Y:S01]  /*de50*/  LDS.128 R8, [R56+0x18100] ;  /* 0x0181000038087984 */ /* 0x000ea20000000c00 */
[--C-:B------:R-:W-:Y:S01]  /*de60*/  SHF.R.U64 R42, R42, 0x10, R43.reuse ;  /* 0x000000102a2a7819 */ /* 0x100fe2000000122b */
[----:B------:R-:W-:Y:S01]  /*de70*/  HADD2.F32 R94, -RZ, R50.H0_H0 ;  /* 0x20000032ff5e7230 */ /* 0x000fe20000004100 */
[----:B------:R-:W-:Y:S01]  /*de80*/  SHF.R.U32.HI R43, RZ, 0x10, R43 ;  /* 0x00000010ff2b7819 */ /* 0x000fe2000001162b */
[----:B------:R-:W-:-:S02]  /*de90*/  HADD2.F32 R88, -RZ, R49.H0_H0 ;  /* 0x20000031ff587230 */ /* 0x000fc40000004100 */
        /* <DEDUP_REMOVED lines=21> */
[----:B------:R-:W-:Y:S01]  /*dff0*/  HADD2.F32 R8, -RZ, R10.H0_H0 ;  /* 0x2000000aff087230 */ /* 0x000fe20000004100 */
[----:B------:R-:W-:Y:S01]  /*e000*/  FFMA.FTZ R49, R68, R88, R49 ;  /* 0x0000005844317223 */ /* 0x000fe20000010031 */
[----:B------:R-:W-:Y:S01]  /*e010*/  HADD2.F32 R68, -RZ, R43.H0_H0 ;  /* 0x2000002bff447230 */ /* 0x000fe20000004100 */
[----:B------:R-:W-:Y:S01]  /*e020*/  FFMA.FTZ R69, R69, R84, R9 ;  /* 0x0000005445457223 */ /* 0x000fe20000010009 */
[----:B------:R-:W-:Y:S01]  /*e030*/  HADD2.F32 R15, -RZ, R15.H1_H1 ;  /* 0x3000000fff0f7230 */ /* 0x000fe20000004100 */
[----:B------:R-:W-:Y:S01]  /*e040*/  FFMA.FTZ R72, R63, R74, R72 ;  /* 0x0000004a3f487223 */ /* 0x000fe20000010048 */
[----:B------:R-:W-:Y:S01]  /*e050*/  HADD2.F32 R14, -RZ, R14.H1_H1 ;  /* 0x3000000eff0e7230 */ /* 0x000fe20000004100 */
[----:B------:R-:W-:Y:S01]  /*e060*/  FMUL.FTZ R9, R12, R83 ;  /* 0x000000530c097220 */ /* 0x000fe20000410000 */
[----:B------:R-:W-:Y:S01]  /*e070*/  HADD2.F32 R43, -RZ, R40.H0_H0 ;  /* 0x20000028ff2b7230 */ /* 0x000fe20000004100 */
[----:B------:R-:W-:Y:S01]  /*e080*/  FMUL.FTZ R50, R15, R68 ;  /* 0x000000440f327220 */ /* 0x000fe20000410000 */
[----:B------:R-:W-:Y:S01]  /*e090*/  HADD2.F32 R63, -RZ, R42.H0_H0 ;  /* 0x2000002aff3f7230 */ /* 0x000fe20000004100 */
[C---:B------:R-:W-:Y:S01]  /*e0a0*/  FFMA.FTZ R40, R8.reuse, R85, R9 ;  /* 0x0000005508287223 */ /* 0x040fe20000010009 */
[----:B------:R-:W-:Y:S01]  /*e0b0*/  HADD2.F32 R11, -RZ, R11.H1_H1 ;  /* 0x3000000bff0b7230 */ /* 0x000fe20000004100 */
[----:B------:R-:W-:Y:S01]  /*e0c0*/  FMUL.FTZ R83, R8, R83 ;  /* 0x0000005308537220 */ /* 0x000fe20000410000 */
[----:B------:R-:W-:Y:S01]  /*e0d0*/  HADD2.F32 R10, -RZ, R10.H1_H1 ;  /* 0x3000000aff0a7230 */ /* 0x000fe20000004100 */
        /* <DEDUP_REMOVED lines=19> */
[----:B------:R-:W-:Y:S01]  /*e210*/  F2FP.PACK_AB R14, R14, R83 ;  /* 0x000000530e0e723e */ /* 0x000fe200000000ff */
[----:B------:R-:W-:Y:S01]  /*e220*/  FFMA.FTZ R41, R10, R9, R41 ;  /* 0x000000090a297223 */ /* 0x000fe20000010029 */
[----:B------:R-:W-:-:S02]  /*e230*/  F2FP.PACK_AB R11, R11, R90 ;  /* 0x0000005a0b0b723e */ /* 0x000fc400000000ff */
[----:B------:R-:W-:Y:S01]  /*e240*/  F2FP.PACK_AB R9, R49, R72 ;  /* 0x000000483109723e */ /* 0x000fe200000000ff */
[----:B------:R1:W-:Y:S01]  /*e250*/  STS.128 [R57+0x18100], R12 ;  /* 0x0181000c39007388 */ /* 0x0003e20000000c00 */
[----:B------:R-:W-:Y:S02]  /*e260*/  F2FP.PACK_AB R8, R8, R69 ;  /* 0x000000450808723e */ /* 0x000fe400000000ff */
[----:B------:R-:W-:-:S05]  /*e270*/  F2FP.PACK_AB R10, R41, R40 ;  /* 0x00000028290a723e */ /* 0x000fca00000000ff */
[----:B------:R1:W-:Y:S02]  /*e280*/  STS.128 [R56+0x18100], R8 ;  /* 0x0181000838007388 */ /* 0x0003e40000000c00 */
.L_x_1147:
[----:B------:R-:W-:Y:S05]  /*e290*/  BSYNC B1 ;  /* 0x0000000000017941 */ /* 0x000fea0003800000 */
.L_x_1146:
        /* <DEDUP_REMOVED lines=111> */
.L_x_1153:
[----:B------:R-:W-:Y:S05]  /*e990*/  BSYNC B0 ;  /* 0x0000000000007941 */ /* 0x000fea0003800000 */
.L_x_1152:
        /* <DEDUP_REMOVED lines=116> */
.L_x_1155:
[----:B------:R-:W-:Y:S05]  /*f0e0*/  BSYNC B0 ;  /* 0x0000000000007941 */ /* 0x000fea0003800000 */
.L_x_1154:
        /* <DEDUP_REMOVED lines=12> */
[--C-:B------:R-:W-:Y:S01]  /*f1b0*/  HADD2.F32 R42, -RZ, R47.reuse.H0_H0 ;  /* 0x2000002fff2a7230 */ /* 0x100fe20000004100 */
        /* <DEDUP_REMOVED lines=102> */
.L_x_1131:
[----:B------:R-:W-:Y:S05]  /*f820*/  BSYNC B2 ;  /* 0x0000000000027941 */ /* 0x000fea0003800000 */
.L_x_1113:
[----:B------:R-:W-:-:S04]  /*f830*/  DEPBAR.LE SB0, 0x2 ;  /* 0x000080800000791a */ /* 0x000fc80000000000 */
[----:B------:R-:W-:Y:S01]  /*f840*/  IMAD.MOV.U32 R186, RZ, RZ, 0x20 ;  /* 0x00000020ffba7424 */ /* 0x000fe200078e00ff */
[----:B------:R-:W-:Y:S01]  /*f850*/  BAR.SYNC.DEFER_BLOCKING 0x0 ;  /* 0x0000000000007b1d */ /* 0x000fe20000010000 */
[----:B------:R-:W-:Y:S01]  /*f860*/  LOP3.LUT P0, RZ, R132, 0x2, RZ, 0xc0, !PT ;  /* 0x0000000284ff7812 */ /* 0x000fe2000780c0ff */
[----:B------:R-:W-:Y:S01]  /*f870*/  IMAD.SHL.U32 R189, R5, 0x2, RZ ;  /* 0x0000000205bd7824 */ /* 0x000fe200078e00ff */
[----:B------:R-:W-:Y:S01]  /*f880*/  SHF.L.U32 R188, R2, 0x1, RZ ;  /* 0x0000000102bc7819 */ /* 0x000fe200000006ff */
[----:B-12---:R-:W-:Y:S01]  /*f890*/  IMAD.SHL.U32 R28, R0, 0x2, RZ ;  /* 0x00000002001c7824 */ /* 0x006fe200078e00ff */
[----:B------:R-:W-:Y:S02]  /*f8a0*/  SEL R186, R186, 0xffffffe0, !P0 ;  /* 0xffffffe0baba7807 */ /* 0x000fe40004000000 */
[----:B------:R-:W-:-:S03]  /*f8b0*/  LEA R191, R0, 0x18100, 0x1 ;  /* 0x0001810000bf7811 */ /* 0x000fc600078e08ff */
[----:B------:R-:W-:Y:S01]  /*f8c0*/  IMAD.IADD R88, R189, 0x1, R186 ;  /* 0x00000001bd587824 */ /* 0x000fe200078e02ba */
[----:B------:R-:W-:Y:S01]  /*f8d0*/  IADD3 R187, R191, R188, RZ ;  /* 0x000000bcbfbb7210 */ /* 0x000fe20007ffe0ff */
[----:B------:R-:W1:Y:S04]  /*f8e0*/  LDSM.16.M88.4 R28, [R28+0x18100] ;  /* 0x018100001c1c783b */ /* 0x000e680000000200 */
[----:B------:R2:W3:Y:S04]  /*f8f0*/  LDSM.16.M88.4 R48, [R189+0xc100] ;  /* 0x00c10000bd30783b */ /* 0x0004e80000000200 */
        /* <DEDUP_REMOVED lines=18> */
[----:B------:R-:W-:Y:S01]  /*fa20*/  SEL R5, RZ, 0x10, P4 ;  /* 0x00000010ff057807 */ /* 0x000fe20002000000 */
[----:B------:R-:W-:Y:S01]  /*fa30*/  IMAD R0, R201, c[0x0][0x21c], R0 ;  /* 0x00008700c9007a24 */ /* 0x000fe200078e0200 */
[----:B------:R-:W-:Y:S01]  /*fa40*/  LOP3.LUT R36, R36, 0xf, RZ, 0xc0, !PT ;  /* 0x0000000f24247812 */ /* 0x000fe200078ec0ff */
[----:B------:R-:W-:Y:S01]  /*fa50*/  IMAD.IADD R9, R9, 0x1, R2 ;  /* 0x0000000109097824 */ /* 0x000fe200078e0202 */
[----:B------:R-:W-:Y:S01]  /*fa60*/  IADD3 R19, -R5, 0x10, RZ ;  /* 0x0000001005137810 */ /* 0x000fe20007ffe1ff */
[----:B------:R-:W-:Y:S01]  /*fa70*/  IMAD.SHL.U32 R11, R214, 0x2, RZ ;  /* 0x00000002d60b7824 */ /* 0x000fe200078e00ff */
[----:B------:R-:W-:Y:S01]  /*fa80*/  IADD3 R15, -R212, 0x10, RZ ;  /* 0x00000010d40f7810 */ /* 0x000fe20007ffe1ff */
[----:B------:R-:W-:Y:S01]  /*fa90*/  IMAD.WIDE.U32 R8, R201, c[0x0][0x218], R8 ;  /* 0x00008600c9087a25 */ /* 0x000fe200078e0008 */
[----:B------:R-:W-:-:S02]  /*faa0*/  LOP3.LUT R19, R19, 0xf, RZ, 0xc0, !PT ;  /* 0x0000000f13137812 */ /* 0x000fc400078ec0ff */
[----:B------:R-:W-:Y:S02]  /*fab0*/  LOP3.LUT R15, R15, 0xf, RZ, 0xc0, !PT ;  /* 0x0000000f0f0f7812 */ /* 0x000fe400078ec0ff */
[----:B------:R-:W-:Y:S01]  /*fac0*/  IADD3 R13, P0, R8, UR18, RZ ;  /* 0x00000012080d7c10 */ /* 0x000fe2000ff1e0ff */
[----:B------:R-:W-:Y:S01]  /*fad0*/  IMAD.SHL.U32 R8, R210, 0x2, RZ ;  /* 0x00000002d2087824 */ /* 0x000fe200078e00ff */
[----:B------:R-:W-:Y:S02]  /*fae0*/  SHF.L.U64.HI R2, R192, 0x1, R213 ;  /* 0x00000001c0027819 */ /* 0x000fe400000102d5 */
[----:B------:R-:W-:Y:S02]  /*faf0*/  IADD3.X R0, R9, UR7, R0, P0, !PT ;  /* 0x0000000709007c10 */ /* 0x000fe400087fe400 */
[----:B------:R-:W-:Y:S02]  /*fb00*/  LEA R14, P0, R13, c[0x0][0x1f8], 0x1 ;  /* 0x00007e000d0e7a11 */ /* 0x000fe400078008ff */
[----:B------:R-:W-:-:S02]  /*fb10*/  SHF.L.U64.HI R9, R210, 0x1, R215 ;  /* 0x00000001d2097819 */ /* 0x000fc400000102d7 */
[----:B------:R-:W-:Y:S01]  /*fb20*/  LEA.HI.X R13, R13, c[0x0][0x1fc], R0, 0x1, P0 ;  /* 0x00007f000d0d7a11 */ /* 0x000fe200000f0c00 */
[----:B------:R-:W2:Y:S01]  /*fb30*/  SHFL.IDX PT, R16, R14, 0x1, 0x181f ;  /* 0x00381f000e107f89 */ /* 0x000ea200000e0000 */
[----:B------:R-:W-:Y:S01]  /*fb40*/  IMAD.SHL.U32 R0, R192, 0x2, RZ ;  /* 0x00000002c0007824 */ /* 0x000fe200078e00ff */
[----:B------:R-:W-:Y:S02]  /*fb50*/  ISETP.GE.AND P6, PT, R204, c[0x0][0x1d4], PT ;  /* 0x00007500cc007a0c */ /* 0x000fe40003fc6270 */
[----:B------:R-:W4:Y:S04]  /*fb60*/  SHFL.IDX PT, R17, R13, 0x1, 0x181f ;  /* 0x00381f000d117f89 */ /* 0x000f2800000e0000 */
[----:B------:R-:W-:Y:S01]  /*fb70*/  SHFL.IDX PT, R13, R13, RZ, 0x181f ;  /* 0x00181fff0d0d7589 */ /* 0x000fe200000e0000 */
[----:B--2---:R-:W-:-:S04]  /*fb80*/  IADD3 R36, P2, P0, R36, R16, R11 ;  /* 0x0000001024247210 */ /* 0x004fc8000785e00b */
[----:B----4-:R-:W-:Y:S02]  /*fb90*/  IADD3.X R37, RZ, R17, R12, P2, P0 ;  /* 0x00000011ff257210 */ /* 0x010fe400017e040c */
[----:B------:R-:W-:-:S04]  /*fba0*/  IADD3 R18, P2, P0, R19, R16, R8 ;  /* 0x0000001013127210 */ /* 0x000fc8000785e008 */
[-C--:B------:R-:W-:Y:S02]  /*fbb0*/  IADD3.X R19, RZ, R17.reuse, R9, P2, P0 ;  /* 0x00000011ff137210 */ /* 0x080fe400017e0409 */
[----:B------:R-:W-:Y:S02]  /*fbc0*/  IADD3 R16, P2, P0, R15, R16, R0 ;  /* 0x000000100f107210 */ /* 0x000fe4000785e000 */
[----:B------:R-:W2:Y:S02]  /*fbd0*/  SHFL.IDX PT, R15, R14, RZ, 0x181f ;  /* 0x00181fff0e0f7589 */ /* 0x000ea400000e0000 */
[----:B------:R-:W-:Y:S02]  /*fbe0*/  IADD3.X R17, RZ, R17, R2, P2, P0 ;  /* 0x00000011ff117210 */ /* 0x000fe400017e0402 */
[----:B--2---:R-:W-:-:S05]  /*fbf0*/  IADD3 R38, P0, R15, R11, RZ ;  /* 0x0000000b0f267210 */ /* 0x004fca0007f1e0ff */
        /* <DEDUP_REMOVED lines=14> */
.L_x_1156:
[----:B--2---:R-:W-:Y:S01]  /*fce0*/  LOP3.LUT R9, R7, 0xffffffe0, RZ, 0xc0, !PT ;  /* 0xffffffe007097812 */ /* 0x004fe200078ec0ff */
[----:B------:R-:W-:Y:S01]  /*fcf0*/  IMAD.MOV.U32 R0, RZ, RZ, 0x40 ;  /* 0x00000040ff007424 */ /* 0x000fe200078e00ff */
[----:B------:R-:W-:Y:S01]  /*fd00*/  LEA.HI R5, R45, R82, RZ, 0x2 ;  /* 0x000000522d057211 */ /* 0x000fe200078f10ff */
[C---:B-1-3--:R-:W-:Y:S01]  /*fd10*/  HMMA.16816.F32 R16, R28.reuse, R48, RZ ;  /* 0x000000301c10723c */ /* 0x04afe200000018ff */
[----:B------:R-:W-:Y:S01]  /*fd20*/  SHF.R.S32.HI R7, RZ, 0x1f, R6 ;  /* 0x0000001fff077819 */ /* 0x000fe20000011406 */
[----:B------:R-:W-:Y:S01]  /*fd30*/  IMAD.IADD R2, R82, 0x1, -R9 ;  /* 0x0000000152027824 */ /* 0x000fe200078e0a09 */
[----:B------:R-:W-:Y:S01]  /*fd40*/  SEL R193, R0, 0xffffffc0, !P1 ;  /* 0xffffffc000c17807 */ /* 0x000fe20004800000 */
[C---:B------:R-:W-:Y:S01]  /*fd50*/  IMAD R185, R4.reuse, 0x2, R191 ;  /* 0x0000000204b97824 */ /* 0x040fe200078e02bf */
[----:B------:R-:W-:Y:S01]  /*fd60*/  LOP3.LUT R5, R5, 0xfffffffc, RZ, 0xc0, !PT ;  /* 0xfffffffc05057812 */ /* 0x000fe200078ec0ff */
[----:B------:R-:W-:Y:S01]  /*fd70*/  IMAD R184, R4, 0x2, R187 ;  /* 0x0000000204b87824 */ /* 0x000fe200078e02bb */
[----:B------:R-:W-:Y:S01]  /*fd80*/  LEA.HI R0, R7, R6, RZ, 0x3 ;  /* 0x0000000607007211 */ /* 0x000fe200078f18ff */
[C---:B------:R-:W-:Y:S01]  /*fd90*/  HMMA.16816.F32 R48, R28.reuse, R50, RZ ;  /* 0x000000321c30723c */ /* 0x040fe200000018ff */
[----:B------:R-:W-:Y:S01]  /*fda0*/  SHF.R.S32.HI R7, RZ, 0x1f, R2 ;  /* 0x0000001fff077819 */ /* 0x000fe20000011402 */
[----:B------:R-:W-:Y:S01]  /*fdb0*/  LDSM.16.M88.4 R12, [R185] ;  /* 0x00000000b90c783b */ /* 0x000fe20000000200 */
[----:B------:R-:W-:Y:S01]  /*fdc0*/  IADD3 R82, -R5, R82, RZ ;  /* 0x0000005205527210 */ /* 0x000fe20007ffe1ff */
[----:B------:R-:W-:Y:S01]  /*fdd0*/  ULDC UR4, c[0x0][0x324] ;  /* 0x0000c90000047ab9 */ /* 0x000fe20000000800 */
[----:B------:R-:W-:Y:S01]  /*fde0*/  LOP3.LUT R5, R0, 0xffffff8, RZ, 0xc0, !PT ;  /* 0x0ffffff800057812 */ /* 0x000fe200078ec0ff */
[----:B------:R-:W-:Y:S01]  /*fdf0*/  LDSM.16.M88.4 R84, [R88+0x10100] ;  /* 0x010100005854783b */ /* 0x000fe20000000200 */
[----:B------:R-:W-:Y:S01]  /*fe00*/  LEA.HI R7, R7, R2, RZ, 0x2 ;  /* 0x0000000207077211 */ /* 0x000fe200078f10ff */
[C---:B----4-:R-:W-:Y:S01]  /*fe10*/  HMMA.16816.F32 R44, R28.reuse, R40, RZ ;  /* 0x000000281c2c723c */ /* 0x050fe200000018ff */
[----:B------:R-:W-:Y:S01]  /*fe20*/  LEA.HI R0, R82, R82, RZ, 0x1 ;  /* 0x0000005252007211 */ /* 0x000fe200078f08ff */
[----:B------:R-:W-:Y:S01]  /*fe30*/  IMAD.IADD R6, R6, 0x1, -R5 ;  /* 0x0000000106067824 */ /* 0x000fe200078e0a05 */
[----:B------:R-:W-:Y:S01]  /*fe40*/  LEA.HI.SX32 R5, R7, UR15, 0x1e ;  /* 0x0000000f07057c11 */ /* 0x000fe2000f8ff2ff */
[----:B------:R-:W-:Y:S01]  /*fe50*/  ULOP3.LUT UR4, URZ, UR4, URZ, 0x33, !UPT ;  /* 0x000000043f047292 */ /* 0x000fe2000f8e333f */
[----:B------:R-:W-:Y:S01]  /*fe60*/  LOP3.LUT R9, R0, 0x1ffffffe, RZ, 0xc0, !PT ;  /* 0x1ffffffe00097812 */ /* 0x000fe200078ec0ff */
[----:B------:R-:W0:Y:S01]  /*fe70*/  LDGDEPBAR ;  /* 0x00000000000079af */ /* 0x000e220000000000 */
[----:B------:R-:W-:Y:S01]  /*fe80*/  PLOP3.LUT P0, PT, PT, PT, UP2, 0x80, 0x0 ;  /* 0x000000000000781c */ /* 0x000fe20003f0f028 */
[----:B------:R-:W-:Y:S01]  /*fe90*/  IMAD R5, R6, 0x10, R5 ;  /* 0x0000001006057824 */ /* 0x000fe200078e0205 */
[----:B------:R-:W-:Y:S01]  /*fea0*/  IADD3 R6, R189, R193, RZ ;  /* 0x000000c1bd067210 */ /* 0x000fe20007ffe0ff */
[----:B------:R-:W-:Y:S01]  /*feb0*/  HMMA.16816.F32 R40, R28, R42, RZ ;  /* 0x0000002a1c28723c */ /* 0x000fe200000018ff */
[----:B------:R-:W-:-:S02]  /*fec0*/  IADD3 R206, R82, -R9, RZ ;  /* 0x8000000952ce7210 */ /* 0x000fc40007ffe0ff */
[----:B-----5:R-:W-:Y:S01]  /*fed0*/  LDSM.16.M88.4 R80, [R88+0xf100] ;  /* 0x00f100005850783b */ /* 0x020fe20000000200 */
[----:B------:R-:W-:Y:S02]  /*fee0*/  LOP3.LUT R207, R7, 0x7ffffffc, RZ, 0xc0, !PT ;  /* 0x7ffffffc07cf7812 */ /* 0x000fe400078ec0ff */
[----:B------:R-:W-:Y:S01]  /*fef0*/  IMAD R206, R206, 0x8, R5 ;  /* 0x00000008cece7824 */ /* 0x000fe200078e0205 */
[----:B------:R-:W1:Y:S01]  /*ff00*/  LDSM.16.M88.4 R8, [R6+0xc100] ;  /* 0x00c100000608783b */ /* 0x000e620000000200 */
[----:B------:R-:W-:Y:S01]  /*ff10*/  HMMA.16816.F32 R36, R28, R32, RZ ;  /* 0x000000201c24723c */ /* 0x000fe200000018ff */
[----:B------:R-:W-:Y:S01]  /*ff20*/  IMAD.IADD R207, R2, 0x1, -R207 ;  /* 0x0000000102cf7824 */ /* 0x000fe200078e0acf */
[----:B------:R-:W-:Y:S01]  /*ff30*/  IADD3 R2, R194, 0x1, -R145 ;  /* 0x00000001c2027810 */ /* 0x000fe20007ffe891 */
[----:B------:R-:W-:Y:S01]  /*ff40*/  @P0 IMAD.HI.U32 R5, R206, c[0x0][0x2c8], RZ ;  /* 0x0000b200ce050a27 */ /* 0x000fe200078e00ff */
[----:B------:R-:W-:Y:S01]  /*ff50*/  PLOP3.LUT P0, PT, PT, PT, UP2, 0x80, 0x0 ;  /* 0x000000000000781c */ /* 0x000fe20003f0f028 */
[----:B------:R-:W-:Y:S01]  /*ff60*/  LDSM.16.M88.4 R64, [R6+0xd900] ;  /* 0x00d900000640783b */ /* 0x000fe20000000200 */
[----:B------:R-:W-:-:S02]  /*ff70*/  MOV R0, R206 ;  /* 0x000000ce00007202 */ /* 0x000fc40000000f00 */
[C---:B------:R-:W-:Y:S01]  /*ff80*/  HMMA.16816.F32 R32, R28.reuse, R34, RZ ;  /* 0x000000221c20723c */ /* 0x040fe200000018ff */
[----:B------:R-:W-:Y:S01]  /*ff90*/  LDSM.16.M88.4 R76, [R6+0xe900] ;  /* 0x00e90000064c783b */ /* 0x000fe20000000200 */
[----:B------:R-:W-:Y:S02]  /*ffa0*/  SHF.L.U32 R207, R207, 0x1, RZ ;  /* 0x00000001cfcf7819 */ /* 0x000fe400000006ff */
[----:B------:R-:W-:Y:S02]  /*ffb0*/  ISETP.GE.AND P2, PT, R195, 0x1, PT ;  /* 0x00000001c300780c */ /* 0x000fe40003f46270 */
[----:B------:R-:W-:Y:S02]  /*ffc0*/  IADD3 R7, -R197, R2, -R207 ;  /* 0x00000002c5077210 */ /* 0x000fe40007ffe9cf */
[----:B------:R-:W-:Y:S01]  /*ffd0*/  HMMA.16816.F32 R72, R28, R24, RZ ;  /* 0x000000181c48723c */ /* 0x000fe200000018ff */
[----:B------:R-:W-:Y:S02]  /*ffe0*/  @P0 SHF.R.U32.HI R0, RZ, c[0x0][0x2cc], R5 ;  /* 0x0000b300ff000a19 */ /* 0x000fe40000011605 */
[----:B------:R-:W-:-:S02]  /*fff0*/  IADD3 R5, R193, R88, RZ ;  /* 0x00000058c1057210 */ /* 0x000fc40007ffe0ff */
[----:B------:R-:W-:-:S03]  /*10000*/  IADD3 R2, -R207, R194, -R145 ;  /* 0x000000c2cf027210 */ /* 0x000fc60007ffe991 */
[----:B------:R-:W-:Y:S01]  /*10010*/  HMMA.16816.F32 R28, R28, R26, RZ ;  /* 0x0000001a1c1c723c */ /* 0x000fe200000018ff */
[----:B------:R-:W2:Y:S07]  /*10020*/  LDSM.16.M88.4 R24, [R6+0xc900] ;  /* 0x00c900000618783b */ /* 0x000eae0000000200 */
[C---:B------:R-:W-:Y:S08]  /*10030*/  HMMA.16816.F32 R16, R68.reuse, R20, R16 ;  /* 0x000000144410723c */ /* 0x040ff00000001810 */
[C---:B------:R-:W-:Y:S01]  /*10040*/  HMMA.16816.F32 R48, R68.reuse, R22, R48 ;  /* 0x000000164430723c */ /* 0x040fe20000001830 */
[----:B------:R-:W3:Y:S07]  /*10050*/  LDSM.16.M88.4 R20, [R6+0xd100] ;  /* 0x00d100000614783b */ /* 0x000eee0000000200 */
        /* <DEDUP_REMOVED lines=9> */
[----:B------:R-:W-:Y:S03]  /*100f0*/  LDSM.16.M88.4 R28, [R5+0xd100] ;  /* 0x00d10000051c783b */ /* 0x000fe60000000200 */
[C---:B-1----:R-:W-:Y:S08]  /*10100*/  HMMA.16816.F32 R16, R12.reuse, R8, R16 ;  /* 0x000000080c10723c */ /* 0x042ff00000001810 */
[C---:B------:R-:W-:Y:S01]  /*10110*/  HMMA.16816.F32 R48, R12.reuse, R10, R48 ;  /* 0x0000000a0c30723c */ /* 0x040fe20000001830 */
[----:B------:R-:W1:Y:S07]  /*10120*/  LDSM.16.M88.4 R8, [R184] ;  /* 0x00000000b808783b */ /* 0x000e6e0000000200 */
        /* <DEDUP_REMOVED lines=8> */
[----:B------:R-:W4:Y:S04]  /*101b0*/  LDSM.16.M88.4 R12, [R189+0xe900] ;  /* 0x00e90000bd0c783b */ /* 0x000f280000000200 */
[----:B------:R-:W2:Y:S03]  /*101c0*/  LDSM.16.M88.4 R64, [R189+0xf100] ;  /* 0x00f10000bd40783b */ /* 0x000ea60000000200 */
[C---:B-1----:R-:W-:Y:S08]  /*101d0*/  HMMA.16816.F32 R16, R8.reuse, R60, R16 ;  /* 0x0000003c0810723c */ /* 0x042ff00000001810 */
        /* <DEDUP_REMOVED lines=8> */
[C---:B--2---:R-:W-:Y:S08]  /*10260*/  HMMA.16816.F32 R72, R8.reuse, R24, R72 ;  /* 0x000000180848723c */ /* 0x044ff00000001848 */
[----:B------:R-:W-:Y:S01]  /*10270*/  HMMA.16816.F32 R68, R8, R26, R68 ;  /* 0x0000001a0844723c */ /* 0x000fe20000001844 */
[----:B------:R-:W1:Y:S04]  /*10280*/  LDSM.16.M88.4 R24, [R88+0xe100] ;  /* 0x00e100005818783b */ /* 0x000e680000000200 */
[----:B------:R-:W2:Y:S03]  /*10290*/  LDSM.16.M88.4 R8, [R88+0xe900] ;  /* 0x00e900005808783b */ /* 0x000ea60000000200 */
[C---:B---3--:R-:W-:Y:S08]  /*102a0*/  HMMA.16816.F32 R16, R56.reuse, R20, R16 ;  /* 0x000000143810723c */ /* 0x048ff00000001810 */
[C---:B------:R-:W-:Y:S01]  /*102b0*/  HMMA.16816.F32 R48, R56.reuse, R22, R48 ;  /* 0x000000163830723c */ /* 0x040fe20000001830 */
[----:B------:R-:W-:Y:S07]  /*102c0*/  LDSM.16.M88.4 R20, [R6+0xe100] ;  /* 0x00e100000614783b */ /* 0x000fee0000000200 */
[C---:B----4-:R-:W-:Y:S08]  /*102d0*/  HMMA.16816.F32 R44, R56.reuse, R12, R44 ;  /* 0x0000000c382c723c */ /* 0x050ff0000000182c */
[C---:B------:R-:W-:Y:S01]  /*102e0*/  HMMA.16816.F32 R40, R56.reuse, R14, R40 ;  /* 0x0000000e3828723c */ /* 0x040fe20000001828 */
[----:B------:R-:W3:Y:S07]  /*102f0*/  LDSM.16.M88.4 R12, [R185+0x4000] ;  /* 0x00400000b90c783b */ /* 0x000eee0000000200 */
[C---:B------:R-:W-:Y:S08]  /*10300*/  HMMA.16816.F32 R36, R56.reuse, R64, R36 ;  /* 0x000000403824723c */ /* 0x040ff00000001824 */
[----:B------:R-:W-:Y:S01]  /*10310*/  HMMA.16816.F32 R32, R56, R66, R32 ;  /* 0x000000423820723c */ /* 0x000fe20000001820 */
[----:B------:R-:W4:Y:S07]  /*10320*/  LDSM.16.M88.4 R64, [R6+0xf100] ;  /* 0x00f100000640783b */ /* 0x000f2e0000000200 */
[C---:B-1----:R-:W-:Y:S08]  /*10330*/  HMMA.16816.F32 R16, R28.reuse, R24, R16 ;  /* 0x000000181c10723c */ /* 0x042ff00000001810 */
[----:B------:R-:W-:Y:S01]  /*10340*/  HMMA.16816.F32 R48, R28, R26, R48 ;  /* 0x0000001a1c30723c */ /* 0x000fe20000001830 */
[----:B------:R-:W-:Y:S07]  /*10350*/  LDSM.16.M88.4 R24, [R184+0x4000] ;  /* 0x00400000b818783b */ /* 0x000fee0000000200 */
[C---:B------:R-:W-:Y:S08]  /*10360*/  HMMA.16816.F32 R72, R56.reuse, R60, R72 ;  /* 0x0000003c3848723c */ /* 0x040ff00000001848 */
[----:B------:R-:W-:Y:S01]  /*10370*/  HMMA.16816.F32 R68, R56, R62, R68 ;  /* 0x0000003e3844723c */ /* 0x000fe20000001844 */
[----:B------:R-:W-:Y:S04]  /*10380*/  LDSM.16.M88.4 R60, [R6+0xf900] ;  /* 0x00f90000063c783b */ /* 0x000fe80000000200 */
[----:B------:R-:W-:Y:S03]  /*10390*/  LDSM.16.M88.4 R56, [R5+0xe900] ;  /* 0x00e900000538783b */ /* 0x000fe60000000200 */
[C---:B--2---:R-:W-:Y:S08]  /*103a0*/  HMMA.16816.F32 R44, R28.reuse, R8, R44 ;  /* 0x000000081c2c723c */ /* 0x044ff0000000182c */
[C---:B------:R-:W-:Y:S01]  /*103b0*/  HMMA.16816.F32 R40, R28.reuse, R10, R40 ;  /* 0x0000000a1c28723c */ /* 0x040fe20000001828 */
[----:B------:R-:W1:Y:S07]  /*103c0*/  LDSM.16.M88.4 R8, [R5+0xe100] ;  /* 0x00e100000508783b */ /* 0x000e6e0000000200 */
[C---:B------:R-:W-:Y:S08]  /*103d0*/  HMMA.16816.F32 R36, R28.reuse, R80, R36 ;  /* 0x000000501c24723c */ /* 0x040ff00000001824 */
[----:B------:R-:W-:Y:S01]  /*103e0*/  HMMA.16816.F32 R32, R28, R82, R32 ;  /* 0x000000521c20723c */ /* 0x000fe20000001820 */
[----:B------:R-:W-:Y:S07]  /*103f0*/  LDSM.16.M88.4 R80, [R191+0x8000] ;  /* 0x00800000bf50783b */ /* 0x000fee0000000200 */
[C---:B---3--:R-:W-:Y:S08]  /*10400*/  HMMA.16816.F32 R16, R12.reuse, R20, R16 ;  /* 0x000000140c10723c */ /* 0x048ff00000001810 */
[----:B------:R-:W-:Y:S01]  /*10410*/  HMMA.16816.F32 R48, R12, R22, R48 ;  /* 0x000000160c30723c */ /* 0x000fe20000001830 */
[----:B------:R-:W-:Y:S07]  /*10420*/  LDSM.16.M88.4 R20, [R189+0x10100] ;  /* 0x01010000bd14783b */ /* 0x000fee0000000200 */
[C---:B------:R-:W-:Y:S08]  /*10430*/  HMMA.16816.F32 R72, R28.reuse, R52, R72 ;  /* 0x000000341c48723c */ /* 0x040ff00000001848 */
[----:B------:R-:W-:Y:S01]  /*10440*/  HMMA.16816.F32 R68, R28, R54, R68 ;  /* 0x000000361c44723c */ /* 0x000fe20000001844 */
[----:B------:R-:W2:Y:S04]  /*10450*/  LDSM.16.M88.4 R52, [R5+0xf100] ;  /* 0x00f100000534783b */ /* 0x000ea80000000200 */
[----:B------:R-:W3:Y:S03]  /*10460*/  LDSM.16.M88.4 R28, [R5+0xf900] ;  /* 0x00f90000051c783b */ /* 0x000ee60000000200 */
[C---:B------:R-:W-:Y:S08]  /*10470*/  HMMA.16816.F32 R44, R12.reuse, R76, R44 ;  /* 0x0000004c0c2c723c */ /* 0x040ff0000000182c */
[C---:B------:R-:W-:Y:S01]  /*10480*/  HMMA.16816.F32 R40, R12.reuse, R78, R40 ;  /* 0x0000004e0c28723c */ /* 0x040fe20000001828 */
[----:B------:R-:W-:Y:S07]  /*10490*/  LDSM.16.M88.4 R76, [R189+0x11900] ;  /* 0x01190000bd4c783b */ /* 0x000fee0000000200 */
[C---:B----4-:R-:W-:Y:S08]  /*104a0*/  HMMA.16816.F32 R36, R12.reuse, R64, R36 ;  /* 0x000000400c24723c */ /* 0x050ff00000001824 */
        /* <DEDUP_REMOVED lines=8> */
[----:B------:R-:W4:Y:S03]  /*10530*/  LDSM.16.M88.4 R60, [R88+0x10900] ;  /* 0x01090000583c783b */ /* 0x000f260000000200 */
[C---:B------:R-:W-:Y:S08]  /*10540*/  HMMA.16816.F32 R44, R24.reuse, R56, R44 ;  /* 0x00000038182c723c */ /* 0x040ff0000000182c */
[C---:B------:R-:W-:Y:S01]  /*10550*/  HMMA.16816.F32 R40, R24.reuse, R58, R40 ;  /* 0x0000003a1828723c */ /* 0x040fe20000001828 */
[----:B------:R-:W1:Y:S07]  /*10560*/  LDSM.16.M88.4 R56, [R88+0x11100] ;  /* 0x011100005838783b */ /* 0x000e6e0000000200 */
[C---:B--2---:R-:W-:Y:S08]  /*10570*/  HMMA.16816.F32 R36, R24.reuse, R52, R36 ;  /* 0x000000341824723c */ /* 0x044ff00000001824 */
[----:B------:R-:W-:Y:S01]  /*10580*/  HMMA.16816.F32 R32, R24, R54, R32 ;  /* 0x000000361820723c */ /* 0x000fe20000001820 */
[----:B------:R-:W-:Y:S07]  /*10590*/  LDSM.16.M88.4 R52, [R88+0x11900] ;  /* 0x011900005834783b */ /* 0x000fee0000000200 */
[C---:B------:R-:W-:Y:S08]  /*105a0*/  HMMA.16816.F32 R16, R80.reuse, R20, R16 ;  /* 0x000000145010723c */ /* 0x040ff00000001810 */
[----:B------:R-:W-:Y:S01]  /*105b0*/  HMMA.16816.F32 R48, R80, R22, R48 ;  /* 0x000000165030723c */ /* 0x000fe20000001830 */
[----:B------:R-:W-:Y:S07]  /*105c0*/  LDSM.16.M88.4 R20, [R6+0x10900] ;  /* 0x010900000614783b */ /* 0x000fee0000000200 */
[C---:B---3--:R-:W-:Y:S08]  /*105d0*/  HMMA.16816.F32 R72, R24.reuse, R28, R72 ;  /* 0x0000001c1848723c */ /* 0x048ff00000001848 */
[----:B------:R-:W-:Y:S01]  /*105e0*/  HMMA.16816.F32 R68, R24, R30, R68 ;  /* 0x0000001e1844723c */ /* 0x000fe20000001844 */
[----:B------:R-:W-:Y:S04]  /*105f0*/  LDSM.16.M88.4 R28, [R185+0x8000] ;  /* 0x00800000b91c783b */ /* 0x000fe80000000200 */
[----:B------:R-:W2:Y:S03]  /*10600*/  LDSM.16.M88.4 R24, [R6+0x10100] ;  /* 0x010100000618783b */ /* 0x000ea60000000200 */
[C---:B-1----:R-:W-:Y:S08]  /*10610*/  HMMA.16816.F32 R44, R80.reuse, R12, R44 ;  /* 0x0000000c502c723c */ /* 0x042ff0000000182c */
[C---:B------:R-:W-:Y:S01]  /*10620*/  HMMA.16816.F32 R40, R80.reuse, R14, R40 ;  /* 0x0000000e5028723c */ /* 0x040fe20000001828 */
[----:B------:R-:W-:Y:S07]  /*10630*/  LDSM.16.M88.4 R12, [R184+0x8000] ;  /* 0x00800000b80c783b */ /* 0x000fee0000000200 */
[----:B------:R-:W-:Y:S08]  /*10640*/  HMMA.16816.F32 R36, R80, R8, R36 ;  /* 0x000000085024723c */ /* 0x000ff00000001824 */
[----:B------:R-:W-:Y:S08]  /*10650*/  HMMA.16816.F32 R16, R64, R84, R16 ;  /* 0x000000544010723c */ /* 0x000ff00000001810 */
[----:B------:R-:W-:Y:S01]  /*10660*/  HMMA.16816.F32 R32, R80, R10, R32 ;  /* 0x0000000a5020723c */ /* 0x000fe20000001820 */
[----:B------:R-:W1:Y:S07]  /*10670*/  LDSM.16.M88.4 R8, [R5+0x10100] ;  /* 0x010100000508783b */ /* 0x000e6e0000000200 */
[----:B------:R-:W-:Y:S08]  /*10680*/  HMMA.16816.F32 R48, R64, R86, R48 ;  /* 0x000000564030723c */ /* 0x000ff00000001830 */
[C---:B------:R-:W-:Y:S08]  /*10690*/  HMMA.16816.F32 R72, R80.reuse, R76, R72 ;  /* 0x0000004c5048723c */ /* 0x040ff00000001848 */
[----:B------:R-:W-:Y:S08]  /*106a0*/  HMMA.16816.F32 R68, R80, R78, R68 ;  /* 0x0000004e5044723c */ /* 0x000ff00000001844 */
[C---:B----4-:R-:W-:Y:S08]  /*106b0*/  HMMA.16816.F32 R44, R64.reuse, R60, R44 ;  /* 0x0000003c402c723c */ /* 0x050ff0000000182c */
[C---:B------:R-:W-:Y:S01]  /*106c0*/  HMMA.16816.F32 R40, R64.reuse, R62, R40 ;  /* 0x0000003e4028723c */ /* 0x040fe20000001828 */
[----:B------:R-:W3:Y:S07]  /*106d0*/  LDSM.16.M88.4 R60, [R6+0x11100] ;  /* 0x01110000063c783b */ /* 0x000eee0000000200 */
[----:B------:R-:W-:Y:S08]  /*106e0*/  HMMA.16816.F32 R36, R64, R56, R36 ;  /* 0x000000384024723c */ /* 0x000ff00000001824 */
[----:B--2---:R-:W-:Y:S08]  /*106f0*/  HMMA.16816.F32 R16, R28, R24, R16 ;  /* 0x000000181c10723c */ /* 0x004ff00000001810 */
[----:B------:R-:W-:Y:S01]  /*10700*/  HMMA.16816.F32 R32, R64, R58, R32 ;  /* 0x0000003a4020723c */ /* 0x000fe20000001820 */
[----:B------:R2:W4:Y:S07]  /*10710*/  LDSM.16.M88.4 R56, [R6+0x11900] ;  /* 0x011900000638783b */ /* 0x00052e0000000200 */
[----:B------:R-:W-:Y:S01]  /*10720*/  HMMA.16816.F32 R48, R28, R26, R48 ;  /* 0x0000001a1c30723c */ /* 0x000fe20000001830 */
[----:B------:R-:W-:Y:S07]  /*10730*/  LDSM.16.M88.4 R24, [R5+0x11100] ;  /* 0x011100000518783b */ /* 0x000fee0000000200 */
[C---:B------:R-:W-:Y:S01]  /*10740*/  HMMA.16816.F32 R76, R64.reuse, R52, R72 ;  /* 0x00000034404c723c */ /* 0x040fe20000001848 */
[----:B------:R-:W2:Y:S07]  /*10750*/  LDSM.16.M88.4 R72, [R5+0x10900] ;  /* 0x010900000548783b */ /* 0x000eae0000000200 */
[----:B------:R-:W-:Y:S08]  /*10760*/  HMMA.16816.F32 R68, R64, R54, R68 ;  /* 0x000000364044723c */ /* 0x000ff00000001844 */
[C---:B-1----:R-:W-:Y:S08]  /*10770*/  HMMA.16816.F32 R16, R12.reuse, R8, R16 ;  /* 0x000000080c10723c */ /* 0x042ff00000001810 */
[----:B------:R-:W-:Y:S01]  /*10780*/  HMMA.16816.F32 R48, R12, R10, R48 ;  /* 0x0000000a0c30723c */ /* 0x000fe20000001830 */
[----:B------:R1:W4:Y:S07]  /*10790*/  LDSM.16.M88.4 R8, [R5+0x11900] ;  /* 0x011900000508783b */ /* 0x00032e0000000200 */
[C---:B------:R-:W-:Y:S08]  /*107a0*/  HMMA.16816.F32 R44, R28.reuse, R20, R44 ;  /* 0x000000141c2c723c */ /* 0x040ff0000000182c */
[----:B------:R-:W-:Y:S01]  /*107b0*/  HMMA.16816.F32 R40, R28, R22, R40 ;  /* 0x000000161c28723c */ /* 0x000fe20000001828 */
[----:B--2---:R-:W-:-:S02]  /*107c0*/  FMUL.FTZ R6, R16, c[0x0][0x320] ;  /* 0x0000c80010067a20 */ /* 0x004fc40000410000 */
[----:B------:R-:W-:Y:S02]  /*107d0*/  FMUL.FTZ R16, R18, c[0x0][0x320] ;  /* 0x0000c80012107a20 */ /* 0x000fe40000410000 */
[----:B------:R-:W-:Y:S02]  /*107e0*/  FMUL.FTZ R17, R17, c[0x0][0x320] ;  /* 0x0000c80011117a20 */ /* 0x000fe40000410000 */
[----:B------:R-:W2:Y:S01]  /*107f0*/  MUFU.TANH R6, R6 ;  /* 0x0000000600067308 */ /* 0x000ea20000002400 */
[----:B---3--:R-:W-:Y:S01]  /*10800*/  HMMA.16816.F32 R36, R28, R60, R36 ;  /* 0x0000003c1c24723c */ /* 0x008fe20000001824 */
[----:B------:R-:W-:Y:S02]  /*10810*/  FMUL.FTZ R18, R48, c[0x0][0x320] ;  /* 0x0000c80030127a20 */ /* 0x000fe40000410000 */
[----:B-1----:R-:W-:-:S04]  /*10820*/  FMUL.FTZ R5, R49, c[0x0][0x320] ;  /* 0x0000c80031057a20 */ /* 0x002fc80000410000 */
[----:B------:R-:W1:Y:S01]  /*10830*/  MUFU.TANH R17, R17 ;  /* 0x0000001100117308 */ /* 0x000e620000002400 */
[C---:B------:R-:W-:Y:S07]  /*10840*/  HMMA.16816.F32 R32, R28.reuse, R62, R32 ;  /* 0x0000003e1c20723c */ /* 0x040fee0000001820 */
[----:B------:R-:W3:Y:S01]  /*10850*/  MUFU.TANH R16, R16 ;  /* 0x0000001000107308 */ /* 0x000ee20000002400 */
[C---:B----4-:R-:W-:Y:S07]  /*10860*/  HMMA.16816.F32 R76, R28.reuse, R56, R76 ;  /* 0x000000381c4c723c */ /* 0x050fee000000184c */
[----:B------:R-:W4:Y:S01]  /*10870*/  MUFU.TANH R18, R18 ;  /* 0x0000001200127308 */ /* 0x000f220000002400 */
[----:B------:R-:W-:Y:S07]  /*10880*/  HMMA.16816.F32 R68, R28, R58, R68 ;  /* 0x0000003a1c44723c */ /* 0x000fee0000001844 */
[----:B------:R-:W1:Y:S01]  /*10890*/  MUFU.TANH R5, R5 ;  /* 0x0000000500057308 */ /* 0x000e620000002400 */
[C---:B------:R-:W-:Y:S08]  /*108a0*/  HMMA.16816.F32 R44, R12.reuse, R72, R44 ;  /* 0x000000480c2c723c */ /* 0x040ff0000000182c */
[C---:B------:R-:W-:Y:S08]  /*108b0*/  HMMA.16816.F32 R40, R12.reuse, R74, R40 ;  /* 0x0000004a0c28723c */ /* 0x040ff00000001828 */
[C---:B------:R-:W-:Y:S08]  /*108c0*/  HMMA.16816.F32 R36, R12.reuse, R24, R36 ;  /* 0x000000180c24723c */ /* 0x040ff00000001824 */
[----:B------:R-:W-:Y:S01]  /*108d0*/  HMMA.16816.F32 R32, R12, R26, R32 ;  /* 0x0000001a0c20723c */ /* 0x000fe20000001820 */
[----:B------:R-:W-:-:S02]  /*108e0*/  FMUL.FTZ R23, R44, c[0x0][0x320] ;  /* 0x0000c8002c177a20 */ /* 0x000fc40000410000 */
[----:B------:R-:W-:-:S04]  /*108f0*/  FMUL.FTZ R22, R45, c[0x0][0x320] ;  /* 0x0000c8002d167a20 */ /* 0x000fc80000410000 */
[----:B------:R-:W1:Y:S01]  /*10900*/  MUFU.TANH R23, R23 ;  /* 0x0000001700177308 */ /* 0x000e620000002400 */
[----:B------:R-:W-:Y:S01]  /*10910*/  HMMA.16816.F32 R76, R12, R8, R76 ;  /* 0x000000080c4c723c */ /* 0x000fe2000000184c */
[----:B------:R-:W-:-:S06]  /*10920*/  FMUL.FTZ R40, R40, c[0x0][0x320] ;  /* 0x0000c80028287a20 */ /* 0x000fcc0000410000 */
[----:B------:R-:W-:Y:S01]  /*10930*/  FMUL.FTZ R9, R41, c[0x0][0x320] ;  /* 0x0000c80029097a20 */ /* 0x000fe20000410000 */
[----:B------:R-:W-:Y:S01]  /*10940*/  HMMA.16816.F32 R68, R12, R10, R68 ;  /* 0x0000000a0c44723c */ /* 0x000fe20000001844 */
[----:B------:R-:W1:Y:S01]  /*10950*/  SHFL.IDX PT, R10, R0, RZ, 0x1c1f ;  /* 0x001c1fff000a7589 */ /* 0x000e6200000e0000 */
[----:B------:R-:W-:Y:S01]  /*10960*/  FMUL.FTZ R36, R36, c[0x0][0x320] ;  /* 0x0000c80024247a20 */ /* 0x000fe20000410000 */
[----:B------:R-:W1:Y:S01]  /*10970*/  MUFU.TANH R22, R22 ;  /* 0x0000001600167308 */ /* 0x000e620000002400 */
[----:B------:R-:W-:-:S03]  /*10980*/  FMUL.FTZ R37, R37, c[0x0][0x320] ;  /* 0x0000c80025257a20 */ /* 0x000fc60000410000 */
[C---:B------:R-:W-:Y:S01]  /*10990*/  IADD3 R11, R7.reuse, c[0x0][0x328], RZ ;  /* 0x0000ca00070b7a10 */ /* 0x040fe20007ffe0ff */
[----:B------:R-:W-:Y:S01]  /*109a0*/  FMUL.FTZ R32, R32, c[0x0][0x320] ;  /* 0x0000c80020207a20 */ /* 0x000fe20000410000 */
[----:B------:R-:W-:Y:S01]  /*109b0*/  IADD3 R7, R7, UR4, RZ ;  /* 0x0000000407077c10 */ /* 0x000fe2000fffe0ff */
[----:B------:R-:W-:Y:S01]  /*109c0*/  FMUL.FTZ R33, R33, c[0x0][0x320] ;  /* 0x0000c80021217a20 */ /* 0x000fe20000410000 */
[----:B------:R2:W2:Y:S05]  /*109d0*/  MUFU.TANH R8, R40 ;  /* 0x0000002800087308 */ /* 0x0004aa0000002400 */
[----:B------:R-:W-:Y:S02]  /*109e0*/  FMUL.FTZ R76, R76, c[0x0][0x320] ;  /* 0x0000c8004c4c7a20 */ /* 0x000fe40000410000 */
[----:B------:R-:W-:Y:S01]  /*109f0*/  FMUL.FTZ R77, R77, c[0x0][0x320] ;  /* 0x0000c8004d4d7a20 */ /* 0x000fe20000410000 */
[----:B------:R-:W2:Y:S05]  /*10a00*/  MUFU.TANH R9, R9 ;  /* 0x0000000900097308 */ /* 0x000eaa0000002400 */
[----:B------:R-:W-:Y:S01]  /*10a10*/  FMUL.FTZ R68, R68, c[0x0][0x320] ;  /* 0x0000c80044447a20 */ /* 0x000fe20000410000 */
[----:B-1----:R-:W-:Y:S01]  /*10a20*/  IADD3 R13, R7, R10, RZ ;  /* 0x0000000a070d7210 */ /* 0x002fe20007ffe0ff */
[----:B------:R-:W-:Y:S01]  /*10a30*/  FMUL.FTZ R69, R69, c[0x0][0x320] ;  /* 0x0000c80045457a20 */ /* 0x000fe20000410000 */
[----:B------:R1:W1:Y:S01]  /*10a40*/  MUFU.TANH R162, R36 ;  /* 0x0000002400a27308 */ /* 0x0002620000002400 */
[----:B------:R-:W-:-:S05]  /*10a50*/  IMAD.IADD R15, R11, 0x1, R10 ;  /* 0x000000010b0f7824 */ /* 0x000fca00078e020a */
[----:B------:R-:W-:Y:S02]  /*10a60*/  IMNMX R15, R15, R2, PT ;  /* 0x000000020f0f7217 */ /* 0x000fe40003800200 */
[----:B------:R1:W1:Y:S08]  /*10a70*/  MUFU.TANH R168, R32 ;  /* 0x0000002000a87308 */ /* 0x0002700000002400 */
[----:B------:R1:W1:Y:S08]  /*10a80*/  MUFU.TANH R164, R33 ;  /* 0x0000002100a47308 */ /* 0x0002700000002400 */
[----:B------:R1:W1:Y:S08]  /*10a90*/  MUFU.TANH R174, R76 ;  /* 0x0000004c00ae7308 */ /* 0x0002700000002400 */
[----:B------:R1:W1:Y:S08]  /*10aa0*/  MUFU.TANH R172, R77 ;  /* 0x0000004d00ac7308 */ /* 0x0002700000002400 */
[----:B------:R1:W1:Y:S08]  /*10ab0*/  MUFU.TANH R142, R68 ;  /* 0x00000044008e7308 */ /* 0x0002700000002400 */
[----:B------:R1:W1:Y:S08]  /*10ac0*/  MUFU.TANH R140, R69 ;  /* 0x00000045008c7308 */ /* 0x0002700000002400 */
[----:B------:R1:W1:Y:S01]  /*10ad0*/  MUFU.TANH R170, R37 ;  /* 0x0000002500aa7308 */ /* 0x0002620000002400 */
        /* <DEDUP_REMOVED lines=12> */
.L_x_1159:
[----:B------:R-:W-:-:S04]  /*10ba0*/  MOV R10, 0x1 ;  /* 0x00000001000a7802 */ /* 0x000fc80000000f00 */
[----:B------:R-:W-:-:S13]  /*10bb0*/  ISETP.NE.AND P0, PT, R10, c[0x0][0x32c], PT ;  /* 0x0000cb000a007a0c */ /* 0x000fda0003f05270 */
[----:B------:R-:W-:-:S05]  /*10bc0*/  @P0 IMAD.HI.U32 R10, R12, c[0x0][0x330], RZ ;  /* 0x0000cc000c0a0a27 */ /* 0x000fca00078e00ff */
[----:B------:R-:W-:Y:S02]  /*10bd0*/  @P0 SHF.R.U32.HI R12, RZ, c[0x0][0x334], R10 ;  /* 0x0000cd00ff0c0a19 */ /* 0x000fe4000001160a */
.L_x_1160:
[----:B------:R-:W-:Y:S05]  /*10be0*/  BSYNC B0 ;  /* 0x0000000000007941 */ /* 0x000fea0003800000 */
.L_x_1158:
[----:B------:R-:W-:-:S04]  /*10bf0*/  IMAD R12, R12, c[0x0][0x32c], -R145 ;  /* 0x0000cb000c0c7a24 */ /* 0x000fc800078e0a91 */
[----:B------:R-:W-:-:S05]  /*10c00*/  IMAD.IADD R12, R12, 0x1, -R207 ;  /* 0x000000010c0c7824 */ /* 0x000fca00078e0acf */
[----:B------:R-:W-:Y:S02]  /*10c10*/  IADD3 R10, R12, c[0x0][0x32c], RZ ;  /* 0x0000cb000c0a7a10 */ /* 0x000fe40007ffe0ff */
[----:B------:R-:W-:Y:S02]  /*10c20*/  IMNMX R13, R13, R12, !PT ;  /* 0x0000000c0d0d7217 */ /* 0x000fe40007800200 */
[----:B------:R-:W-:Y:S02]  /*10c30*/  IMNMX R15, R15, R10, PT ;  /* 0x0000000a0f0f7217 */ /* 0x000fe40003800200 */
.L_x_1157:
[----:B--234-:R-:W-:Y:S01]  /*10c40*/  ISETP.GT.AND P1, PT, R147, RZ, PT ;  /* 0x000000ff9300720c */ /* 0x01cfe20003f24270 */
[----:B------:R-:W-:Y:S02]  /*10c50*/  FMUL.FTZ R39, R39, c[0x0][0x320] ;  /* 0x0000c80027277a20 */ /* 0x000fe40000410000 */
[----:B------:R-:W-:Y:S01]  /*10c60*/  FMUL.FTZ R34, R34, c[0x0][0x320] ;  /* 0x0000c80022227a20 */ /* 0x000fe20000410000 */
        /* <DEDUP_REMOVED lines=10> */
[----:B------:R-:W-:Y:S01]  /*10d10*/  FMUL.FTZ R38, R38, c[0x0][0x320] ;  /* 0x0000c80026267a20 */ /* 0x000fe20000410000 */
[----:B------:R2:W4:Y:S02]  /*10d20*/  MUFU.TANH R179, R34 ;  /* 0x0000002200b37308 */ /* 0x0005240000002400 */
        /* <DEDUP_REMOVED lines=12> */
[----:B------:R-:W-:Y:S01]  /*10df0*/  FMUL.FTZ R5, R51, c[0x0][0x320] ;  /* 0x0000c80033057a20 */ /* 0x000fe20000410000 */
[----:B------:R-:W-:Y:S01]  /*10e00*/  ISETP.GT.AND P0, PT, R13, 0x10, P1 ;  /* 0x000000100d00780c */ /* 0x000fe20000f04270 */
[----:B------:R2:W1:Y:S03]  /*10e10*/  MUFU.TANH R173, R78 ;  /* 0x0000004e00ad7308 */ /* 0x0004660000002400 */
[----:B------:R-:W-:-:S04]  /*10e20*/  ISETP.LT.OR P0, PT, R15, 0x11, P0 ;  /* 0x000000110f00780c */ /* 0x000fc80000701670 */
[----:B------:R-:W-:Y:S01]  /*10e30*/  FSEL R12, R23, -INF , !P0 ;  /* 0xff800000170c7808 */ /* 0x000fe20004000000 */
[----:B------:R-:W-:Y:S01]  /*10e40*/  FMUL.FTZ R23, R50, c[0x0][0x320] ;  /* 0x0000c80032177a20 */ /* 0x000fe20000410000 */
[----:B------:R-:W-:Y:S01]  /*10e50*/  ISETP.GT.AND P0, PT, R13, 0x11, P1 ;  /* 0x000000110d00780c */ /* 0x000fe20000f04270 */
[----:B------:R-:W1:Y:S03]  /*10e60*/  MUFU.TANH R5, R5 ;  /* 0x0000000500057308 */ /* 0x000e660000002400 */
[----:B------:R-:W-:-:S04]  /*10e70*/  ISETP.LT.OR P0, PT, R15, 0x12, P0 ;  /* 0x000000120f00780c */ /* 0x000fc80000701670 */
[----:B------:R-:W-:Y:S01]  /*10e80*/  FSEL R10, R22, -INF , !P0 ;  /* 0xff800000160a7808 */ /* 0x000fe20004000000 */
[----:B------:R2:W1:Y:S01]  /*10e90*/  MUFU.TANH R143, R79 ;  /* 0x0000004f008f7308 */ /* 0x0004620000002400 */
[----:B------:R-:W-:Y:S01]  /*10ea0*/  ISETP.GT.AND P0, PT, R13, 0x18, P1 ;  /* 0x000000180d00780c */ /* 0x000fe20000f04270 */
[----:B------:R-:W5:Y:S03]  /*10eb0*/  SHFL.IDX PT, R22, R0, 0x1, 0x1c1f ;  /* 0x003c1f0000167f89 */ /* 0x000f6600000e0000 */
[----:B------:R-:W-:-:S03]  /*10ec0*/  ISETP.LT.OR P0, PT, R15, 0x19, P0 ;  /* 0x000000190f00780c */ /* 0x000fc60000701670 */
[----:B------:R-:W1:Y:S01]  /*10ed0*/  MUFU.TANH R19, R19 ;  /* 0x0000001300137308 */ /* 0x000e620000002400 */
        /* <DEDUP_REMOVED lines=8> */
[----:B------:R-:W-:Y:S01]  /*10f60*/  ISETP.LT.OR P0, PT, R15, 0x21, P0 ;  /* 0x000000210f00780c */ /* 0x000fe20000701670 */
[--C-:B-----5:R-:W-:Y:S02]  /*10f70*/  IMAD.IADD R11, R11, 0x1, R22.reuse ;  /* 0x000000010b0b7824 */ /* 0x120fe400078e0216 */
[----:B------:R-:W-:Y:S01]  /*10f80*/  IMAD.IADD R0, R7, 0x1, R22 ;  /* 0x0000000107007824 */ /* 0x000fe200078e0216 */
[----:B-1----:R-:W-:Y:S02]  /*10f90*/  FSEL R162, R162, -INF , !P0 ;  /* 0xff800000a2a27808 */ /* 0x002fe40004000000 */
[----:B------:R-:W-:Y:S01]  /*10fa0*/  ISETP.GT.AND P0, PT, R13, 0x21, P1 ;  /* 0x000000210d00780c */ /* 0x000fe20000f04270 */
[----:B------:R-:W1:Y:S01]  /*10fb0*/  MUFU.TANH R9, R9 ;  /* 0x0000000900097308 */ /* 0x000e620000002400 */
[----:B------:R-:W-:Y:S02]  /*10fc0*/  IMNMX R2, R11, R2, PT ;  /* 0x000000020b027217 */ /* 0x000fe40003800200 */
        /* <DEDUP_REMOVED lines=20> */
[----:B------:R-:W-:-:S03]  /*11110*/  FMUL.FTZ R13, R47, c[0x0][0x320] ;  /* 0x0000c8002f0d7a20 */ /* 0x000fc60000410000 */
[----:B------:R-:W-:Y:S01]  /*11120*/  ISETP.LT.OR P0, PT, R15, 0x3a, P0 ;  /* 0x0000003a0f00780c */ /* 0x000fe20000701670 */
[----:B------:R-:W-:Y:S02]  /*11130*/  FMUL.FTZ R15, R46, c[0x0][0x320] ;  /* 0x0000c8002e0f7a20 */ /* 0x000fe40000410000 */
[----:B------:R-:W1:Y:S01]  /*11140*/  MUFU.TANH R13, R13 ;  /* 0x0000000d000d7308 */ /* 0x000e620000002400 */
[----:B------:R-:W-:-:S07]  /*11150*/  FSEL R140, R140, -INF , !P0 ;  /* 0xff8000008c8c7808 */ /* 0x000fce0004000000 */
[----:B------:R-:W1:Y:S01]  /*11160*/  MUFU.TANH R15, R15 ;  /* 0x0000000f000f7308 */ /* 0x000e620000002400 */
        /* <DEDUP_REMOVED lines=12> */
.L_x_1163:
[----:B------:R-:W-:-:S04]  /*11230*/  MOV R7, 0x1 ;  /* 0x0000000100077802 */ /* 0x000fc80000000f00 */
[----:B------:R-:W-:-:S13]  /*11240*/  ISETP.NE.AND P0, PT, R7, c[0x0][0x32c], PT ;  /* 0x0000cb0007007a0c */ /* 0x000fda0003f05270 */
[----:B------:R-:W-:-:S05]  /*11250*/  @P0 IMAD.HI.U32 R7, R22, c[0x0][0x330], RZ ;  /* 0x0000cc0016070a27 */ /* 0x000fca00078e00ff */
[----:B------:R-:W-:Y:S02]  /*11260*/  @P0 SHF.R.U32.HI R22, RZ, c[0x0][0x334], R7 ;  /* 0x0000cd00ff160a19 */ /* 0x000fe40000011607 */
.L_x_1164:
[----:B------:R-:W-:Y:S05]  /*11270*/  BSYNC B0 ;  /* 0x0000000000007941 */ /* 0x000fea0003800000 */
.L_x_1162:
[----:B------:R-:W-:-:S04]  /*11280*/  IMAD R22, R22, c[0x0][0x32c], -R145 ;  /* 0x0000cb0016167a24 */ /* 0x000fc800078e0a91 */
[----:B------:R-:W-:-:S05]  /*11290*/  IMAD.IADD R11, R22, 0x1, -R207 ;  /* 0x00000001160b7824 */ /* 0x000fca00078e0acf */
[----:B------:R-:W-:Y:S02]  /*112a0*/  IADD3 R7, R11, c[0x0][0x32c], RZ ;  /* 0x0000cb000b077a10 */ /* 0x000fe40007ffe0ff */
[----:B------:R-:W-:Y:S02]  /*112b0*/  IMNMX R0, R0, R11, !PT ;  /* 0x0000000b00007217 */ /* 0x000fe40007800200 */
[----:B------:R-:W-:Y:S02]  /*112c0*/  IMNMX R2, R2, R7, PT ;  /* 0x0000000702027217 */ /* 0x000fe40003800200 */
.L_x_1161:
[----:B--234-:R-:W-:Y:S01]  /*112d0*/  ISETP.GT.AND P0, PT, R0, 0x1, P1 ;  /* 0x000000010000780c */ /* 0x01cfe20000f04270 */
        /* <DEDUP_REMOVED lines=11> */
[----:B-1----:R-:W-:Y:S02]  /*11390*/  FSEL R7, R23, -INF , !P0 ;  /* 0xff80000017077808 */ /* 0x002fe40004000000 */
[----:B------:R-:W-:-:S04]  /*113a0*/  ISETP.GT.AND P0, PT, R0, 0x9, P1 ;  /* 0x000000090000780c */ /* 0x000fc80000f04270 */
[----:B------:R-:W-:Y:S01]  /*113b0*/  ISETP.LT.OR P0, PT, R2, 0xa, P0 ;  /* 0x0000000a0200780c */ /* 0x000fe20000701670 */
        /* <DEDUP_REMOVED lines=29> */
[----:B------:R-:W-:Y:S01]  /*11590*/  ISETP.LT.OR P0, PT, R2, 0x21, P0 ;  /* 0x000000210200780c */ /* 0x000fe20000701670 */
[----:B------:R-:W-:Y:S01]  /*115a0*/  LDSM.16.MT88.4 R32, [R134+0x900] ;  /* 0x000900008620783b */ /* 0x000fe20000004200 */
[----:B------:R-:W-:Y:S02]  /*115b0*/  FMNMX.FTZ R19, R12, R19, !PT ;  /* 0x000000130c137209 */ /* 0x000fe40007810000 */
[----:B------:R-:W-:Y:S01]  /*115c0*/  FSEL R181, R181, -INF , !P0 ;  /* 0xff800000b5b57808 */ /* 0x000fe20004000000 */
[----:B------:R-:W-:Y:S01]  /*115d0*/  LDSM.16.MT88.4 R28, [R160+0x900] ;  /* 0x00090000a01c783b */ /* 0x000fe20000004200 */
[----:B------:R-:W-:Y:S02]  /*115e0*/  ISETP.GT.AND P0, PT, R0, 0x21, P1 ;  /* 0x000000210000780c */ /* 0x000fe40000f04270 */
[----:B------:R-:W-:Y:S01]  /*115f0*/  FMNMX.FTZ R19, R10, R19, !PT ;  /* 0x000000130a137209 */ /* 0x000fe20007810000 */
[----:B------:R-:W-:Y:S01]  /*11600*/  LDSM.16.MT88.4 R24, [R169+0x2900] ;  /* 0x00290000a918783b */ /* 0x000fe20000004200 */
[----:B------:R-:W-:-:S02]  /*11610*/  ISETP.LT.OR P0, PT, R2, 0x22, P0 ;  /* 0x000000220200780c */ /* 0x000fc40000701670 */
[----:B------:R-:W-:Y:S02]  /*11620*/  FMNMX.FTZ R19, R8, R19, !PT ;  /* 0x0000001308137209 */ /* 0x000fe40007810000 */
[----:B------:R-:W-:Y:S02]  /*11630*/  FSEL R171, R171, -INF , !P0 ;  /* 0xff800000abab7808 */ /* 0x000fe40004000000 */
[----:B------:R-:W-:Y:S02]  /*11640*/  ISETP.GT.AND P0, PT, R0, 0x28, P1 ;  /* 0x000000280000780c */ /* 0x000fe40000f04270 */
        /* <DEDUP_REMOVED lines=9> */
[----:B------:R-:W-:Y:S02]  /*116e0*/  ISETP.GT.AND P0, PT, R0, 0x30, P1 ;  /* 0x000000300000780c */ /* 0x000fe40000f04270 */
[----:B------:R-:W-:Y:S02]  /*116f0*/  FMNMX.FTZ R19, R164, R19, !PT ;  /* 0x00000013a4137209 */ /* 0x000fe40007810000 */
[----:B------:R-:W-:Y:S02]  /*11700*/  ISETP.LT.OR P0, PT, R2, 0x31, P0 ;  /* 0x000000310200780c */ /* 0x000fe40000701670 */
[----:B------:R-:W-:Y:S02]  /*11710*/  FMNMX.FTZ R19, R174, R19, !PT ;  /* 0x00000013ae137209 */ /* 0x000fe40007810000 */
[----:B------:R-:W-:Y:S02]  /*11720*/  FSEL R173, R173, -INF , !P0 ;  /* 0xff800000adad7808 */ /* 0x000fe40004000000 */
[----:B------:R-:W-:-:S02]  /*11730*/  ISETP.GT.AND P0, PT, R0, 0x31, P1 ;  /* 0x000000310000780c */ /* 0x000fc40000f04270 */
[----:B------:R-:W-:Y:S02]  /*11740*/  FMNMX.FTZ R19, R172, R19, !PT ;  /* 0x00000013ac137209 */ /* 0x000fe40007810000 */
[----:B------:R-:W-:Y:S02]  /*11750*/  ISETP.LT.OR P0, PT, R2, 0x32, P0 ;  /* 0x000000320200780c */ /* 0x000fe40000701670 */
[----:B------:R-:W-:Y:S02]  /*11760*/  FMNMX.FTZ R19, R142, R19, !PT ;  /* 0x000000138e137209 */ /* 0x000fe40007810000 */
        /* <DEDUP_REMOVED lines=11> */
[----:B------:R-:W-:Y:S01]  /*11820*/  ISETP.LT.OR P0, PT, R2, 0x3a, P0 ;  /* 0x0000003a0200780c */ /* 0x000fe20000701670 */
[----:B------:R-:W1:Y:S01]  /*11830*/  SHFL.BFLY PT, R19, R0, 0x2, 0x1f ;  /* 0x0c401f0000137f89 */ /* 0x000e6200000e0000 */
[----:B------:R-:W-:-:S02]  /*11840*/  FMNMX.FTZ R22, R5, R22, !PT ;  /* 0x0000001605167209 */ /* 0x000fc40007810000 */
[----:B------:R-:W-:Y:S02]  /*11850*/  FSEL R167, R167, -INF , !P0 ;  /* 0xff800000a7a77808 */ /* 0x000fe40004000000 */
        /* <DEDUP_REMOVED lines=14> */
[----:B-1----:R-:W-:-:S03]  /*11940*/  FMNMX.FTZ R2, R19, R2, !PT ;  /* 0x0000000213027209 */ /* 0x002fc60007810000 */
[----:B------:R-:W1:Y:S01]  /*11950*/  SHFL.BFLY PT, R19, R22, 0x2, 0x1f ;  /* 0x0c401f0016137f89 */ /* 0x000e6200000e0000 */
        /* <DEDUP_REMOVED lines=21> */
[--C-:B------:R-:W-:Y:S02]  /*11ab0*/  FFMA.FTZ R174, R174, c[0x0][0x2d0], -R177.reuse ;  /* 0x0000b400aeae7a23 */ /* 0x100fe400000108b1 */
[----:B------:R-:W-:-:S05]  /*11ac0*/  FFMA.FTZ R209, R140, c[0x0][0x2d0], -R177 ;  /* 0x0000b4008cd17a23 */ /* 0x000fca00000108b1 */
        /* <DEDUP_REMOVED lines=14> */
[--C-:B------:R-:W-:Y:S02]  /*11bb0*/  FFMA.FTZ R158, R17, c[0x0][0x2d0], -R166.reuse ;  /* 0x0000b400119e7a23 */ /* 0x100fe400000108a6 */
[--C-:B------:R-:W-:Y:S01]  /*11bc0*/  FFMA.FTZ R161, R7, c[0x0][0x2d0], -R166.reuse ;  /* 0x0000b40007a17a23 */ /* 0x100fe200000108a6 */
[----:B------:R-:W-:Y:S01]  /*11bd0*/  LDSM.16.MT88.4 R16, [R134+0x2900] ;  /* 0x002900008610783b */ /* 0x000fe20000004200 */
[--C-:B------:R-:W-:Y:S02]  /*11be0*/  FFMA.FTZ R152, R5, c[0x0][0x2d0], -R166.reuse ;  /* 0x0000b40005987a23 */ /* 0x100fe400000108a6 */
[--C-:B------:R-:W-:Y:S01]  /*11bf0*/  FFMA.FTZ R146, R11, c[0x0][0x2d0], -R166.reuse ;  /* 0x0000b4000b927a23 */ /* 0x100fe200000108a6 */
[----:B------:R-:W1:Y:S01]  /*11c00*/  LDSM.16.MT88.4 R4, [R4+0x4100] ;  /* 0x004100000404783b */ /* 0x000e620000004200 */
[----:B------:R-:W-:Y:S01]  /*11c10*/  MUFU.EX2 R159, R159 ;  /* 0x0000009f009f7308 */ /* 0x000fe20000000800 */
[----:B------:R-:W-:-:S02]  /*11c20*/  FFMA.FTZ R3, R9, c[0x0][0x2d0], -R166 ;  /* 0x0000b40009037a23 */ /* 0x000fc400000108a6 */
[----:B------:R-:W2:Y:S01]  /*11c30*/  LDSM.16.MT88.4 R8, [R135+0x2900] ;  /* 0x002900008708783b */ /* 0x000ea20000004200 */
[--C-:B------:R-:W-:Y:S02]  /*11c40*/  FFMA.FTZ R153, R15, c[0x0][0x2d0], -R166.reuse ;  /* 0x0000b4000f997a23 */ /* 0x100fe400000108a6 */
[--C-:B------:R-:W-:Y:S02]  /*11c50*/  FFMA.FTZ R148, R13, c[0x0][0x2d0], -R166.reuse ;  /* 0x0000b4000d947a23 */ /* 0x100fe400000108a6 */
[----:B------:R-:W3:Y:S01]  /*11c60*/  MUFU.EX2 R158, R158 ;  /* 0x0000009e009e7308 */ /* 0x000ee20000000800 */
[----:B------:R-:W4:Y:S01]  /*11c70*/  LDSM.16.MT88.4 R12, [R160+0x2900] ;  /* 0x00290000a00c783b */ /* 0x000f220000004200 */
[--C-:B------:R-:W-:Y:S02]  /*11c80*/  FFMA.FTZ R168, R181, c[0x0][0x2d0], -R166.reuse ;  /* 0x0000b400b5a87a23 */ /* 0x100fe400000108a6 */
[--C-:B------:R-:W-:Y:S02]  /*11c90*/  FFMA.FTZ R171, R171, c[0x0][0x2d0], -R166.reuse ;  /* 0x0000b400abab7a23 */ /* 0x100fe400000108a6 */
[----:B------:R-:W-:-:S02]  /*11ca0*/  FFMA.FTZ R170, R179, c[0x0][0x2d0], -R166 ;  /* 0x0000b400b3aa7a23 */ /* 0x000fc400000108a6 */
[----:B------:R-:W-:Y:S01]  /*11cb0*/  MUFU.EX2 R161, R161 ;  /* 0x000000a100a17308 */ /* 0x000fe20000000800 */
[--C-:B------:R-:W-:Y:S02]  /*11cc0*/  FFMA.FTZ R175, R175, c[0x0][0x2d0], -R166.reuse ;  /* 0x0000b400afaf7a23 */ /* 0x100fe400000108a6 */
[--C-:B------:R-:W-:Y:S02]  /*11cd0*/  FFMA.FTZ R179, R172, c[0x0][0x2d0], -R177.reuse ;  /* 0x0000b400acb37a23 */ /* 0x100fe400000108b1 */
[----:B------:R-:W-:Y:S02]  /*11ce0*/  FFMA.FTZ R172, R142, c[0x0][0x2d0], -R177 ;  /* 0x0000b4008eac7a23 */ /* 0x000fe400000108b1 */
[--C-:B------:R-:W-:Y:S01]  /*11cf0*/  FFMA.FTZ R173, R173, c[0x0][0x2d0], -R166.reuse ;  /* 0x0000b400adad7a23 */ /* 0x100fe200000108a6 */
[----:B------:R-:W5:Y:S01]  /*11d00*/  MUFU.EX2 R152, R152 ;  /* 0x0000009800987308 */ /* 0x000f620000000800 */
[----:B---3--:R-:W-:Y:S01]  /*11d10*/  F2FP.PACK_AB R97, R158, R159 ;  /* 0x0000009f9e61723e */ /* 0x008fe200000000ff */
[----:B------:R-:W-:-:S02]  /*11d20*/  FFMA.FTZ R176, R143, c[0x0][0x2d0], -R166 ;  /* 0x0000b4008fb07a23 */ /* 0x000fc400000108a6 */
[--C-:B------:R-:W-:Y:S02]  /*11d30*/  FFMA.FTZ R177, R141, c[0x0][0x2d0], -R166.reuse ;  /* 0x0000b4008db17a23 */ /* 0x100fe400000108a6 */
[----:B------:R-:W-:Y:S01]  /*11d40*/  FFMA.FTZ R208, R167, c[0x0][0x2d0], -R166 ;  /* 0x0000b400a7d07a23 */ /* 0x000fe200000108a6 */
[----:B------:R-:W-:Y:S01]  /*11d50*/  LDSM.16.MT88.4 R140, [R169+0x3900] ;  /* 0x00390000a98c783b */ /* 0x000fe20000004200 */
[----:B------:R-:W-:Y:S01]  /*11d60*/  MUFU.EX2 R144, R144 ;  /* 0x0000009000907308 */ /* 0x000fe20000000800 */
[----:B------:R-:W-:Y:S01]  /*11d70*/  FADD.FTZ R158, R159, R158 ;  /* 0x0000009e9f9e7221 */ /* 0x000fe20000010000 */
[----:B-----5:R-:W-:-:S06]  /*11d80*/  F2FP.PACK_AB R99, R152, R161 ;  /* 0x000000a19863723e */ /* 0x020fcc00000000ff */
        /* <DEDUP_REMOVED lines=200> */
[----:B------:R-:W-:Y:S02]  /*12a10*/  LOP3.LUT R14, R14, 0xf, RZ, 0xc0, !PT ;  /* 0x0000000f0e0e7812 */ /* 0x000fe400078ec0ff */
[----:B------:R-:W-:Y:S01]  /*12a20*/  ISETP.GE.AND P6, PT, R204, c[0x0][0x1d4], PT ;  /* 0x00007500cc007a0c */ /* 0x000fe20003fc6270 */
        /* <DEDUP_REMOVED lines=50> */
.L_x_1165:
[----:B------:R-:W-:Y:S01]  /*12d50*/  ULDC.64 UR4, c[0x0][0x2c8] ;  /* 0x0000b20000047ab9 */ /* 0x000fe20000000a00 */
[----:B------:R-:W-:Y:S01]  /*12d60*/  IMAD.IADD R3, R194, 0x1, -R197 ;  /* 0x00000001c2037824 */ /* 0x000fe200078e0ac5 */
[----:B------:R-:W-:Y:S01]  /*12d70*/  UIMAD.WIDE.U32 UR22, UR15, UR4, URZ ;  /* 0x000000040f1672a5 */ /* 0x000fe2000f8e003f */
[----:B------:R-:W0:Y:S01]  /*12d80*/  LDGDEPBAR ;  /* 0x00000000000079af */ /* 0x000e220000000000 */
[----:B------:R-:W-:-:S05]  /*12d90*/  IADD3 R217, R147, -0x2, RZ ;  /* 0xfffffffe93d97810 */ /* 0x000fca0007ffe0ff */
[----:B------:R-:W-:Y:S02]  /*12da0*/  @UP2 UMOV UR13, UR23 ;  /* 0x00000017000d2c82 */ /* 0x000fe40008000000 */
        /* <DEDUP_REMOVED lines=14> */
.L_x_1167:
[----:B------:R-:W-:-:S04]  /*12e90*/  MOV R3, 0x1 ;  /* 0x0000000100037802 */ /* 0x000fc80000000f00 */
[----:B------:R-:W-:-:S13]  /*12ea0*/  ISETP.NE.AND P0, PT, R3, c[0x0][0x32c], PT ;  /* 0x0000cb0003007a0c */ /* 0x000fda0003f05270 */
[----:B------:R-:W-:-:S05]  /*12eb0*/  @P0 IMAD.HI.U32 R3, R4, c[0x0][0x330], RZ ;  /* 0x0000cc0004030a27 */ /* 0x000fca00078e00ff */
[----:B------:R-:W-:Y:S02]  /*12ec0*/  @P0 SHF.R.U32.HI R4, RZ, c[0x0][0x334], R3 ;  /* 0x0000cd00ff040a19 */ /* 0x000fe40000011603 */
.L_x_1168:
[----:B------:R-:W-:-:S05]  /*12ed0*/  MOV R3, c[0x0][0x32c] ;  /* 0x0000cb0000037a02 */ /* 0x000fca0000000f00 */
[----:B------:R-:W-:-:S05]  /*12ee0*/  IMAD R4, R4, R3, c[0x0][0x32c] ;  /* 0x0000cb0004047624 */ /* 0x000fca00078e0203 */
[----:B------:R-:W-:-:S04]  /*12ef0*/  IMNMX R5, R5, R4, PT ;  /* 0x0000000405057217 */ /* 0x000fc80003800200 */
.L_x_1166:
        /* <DEDUP_REMOVED lines=11> */
[----:B------:R-:W-:Y:S01]  /*12fb0*/  MOV R132, R2 ;  /* 0x0000000200847202 */ /* 0x000fe20000000f00 */
[----:B------:R-:W-:Y:S01]  /*12fc0*/  IMAD.SHL.U32 R216, R192, 0x2, RZ ;  /* 0x00000002c0d87824 */ /* 0x000fe200078e00ff */
[----:B------:R-:W-:Y:S01]  /*12fd0*/  SEL R186, R186, 0xffffffe0, !P1 ;  /* 0xffffffe0baba7807 */ /* 0x000fe20004800000 */
[----:B------:R-:W-:Y:S02]  /*12fe0*/  ULDC UR13, c[0x0][0x324] ;  /* 0x0000c900000d7ab9 */ /* 0x000fe40000000800 */
[----:B------:R-:W-:Y:S02]  /*12ff0*/  UMOV UR15, URZ ;  /* 0x0000003f000f7c82 */ /* 0x000fe40008000000 */
[----:B------:R-:W-:-:S02]  /*13000*/  ULOP3.LUT UR13, URZ, UR13, URZ, 0x33, !UPT ;  /* 0x0000000d3f0d7292 */ /* 0x000fc4000f8e333f */
[----:B------:R-:W-:Y:S02]  /*13010*/  UMOV UR5, 0x1 ;  /* 0x0000000100057882 */ /* 0x000fe40000000000 */
.L_x_1180:
[----:B------:R-:W-:Y:S04]  /*13020*/  DEPBAR.LE SB0, 0x2 ;  /* 0x000080800000791a */ /* 0x000fe80000000000 */
[----:B------:R-:W-:Y:S01]  /*13030*/  BAR.SYNC.DEFER_BLOCKING 0x0 ;  /* 0x0000000000007b1d */ /* 0x000fe20000010000 */
[----:B------:R-:W-:Y:S01]  /*13040*/  UIMAD UR4, UR5, 0x6000, URZ ;  /* 0x00006000050478a4 */ /* 0x000fe2000f8e023f */
[----:B------:R-:W-:Y:S05]  /*13050*/  ISETP.GE.AND P0, PT, R198, R217, PT ;  /* 0x000000d9c600720c */ /* 0x000fea0003f06270 */
[----:B-1----:R-:W-:Y:S05]  /*13060*/  IADD3 R133, R189, UR4, RZ ;  /* 0x00000004bd857c10 */ /* 0x002fea000fffe0ff */
[----:B------:R-:W-:Y:S01]  /*13070*/  IMAD.IADD R190, R186, 0x1, R133 ;  /* 0x00000001babe7824 */ /* 0x000fe200078e0285 */
[----:B------:R1:W2:Y:S04]  /*13080*/  LDSM.16.M88.4 R136, [R191] ;  /* 0x00000000bf88783b */ /* 0x0002a80000000200 */
        /* <DEDUP_REMOVED lines=15> */
[----:B------:R-:W-:Y:S01]  /*13180*/  SHF.L.U64.HI R8, R192, 0x1, R213 ;  /* 0x00000001c0087819 */ /* 0x000fe200000102d5 */
[----:B------:R-:W-:Y:S01]  /*13190*/  IMAD R2, R2, c[0x0][0x218], RZ ;  /* 0x0000860002027a24 */ /* 0x000fe200078e02ff */
[----:B------:R-:W-:Y:S01]  /*131a0*/  LOP3.LUT R11, R11, 0xf, RZ, 0xc0, !PT ;  /* 0x0000000f0b0b7812 */ /* 0x000fe200078ec0ff */
[----:B------:R-:W-:Y:S01]  /*131b0*/  IMAD R7, R202, c[0x0][0x20c], R7 ;  /* 0x00008300ca077a24 */ /* 0x000fe200078e0207 */
[----:B------:R-:W-:Y:S01]  /*131c0*/  ISETP.GE.AND P2, PT, R204, c[0x0][0x1d4], PT ;  /* 0x00007500cc007a0c */ /* 0x000fe20003f46270 */
[----:B------:R-:W-:Y:S02]  /*131d0*/  IMAD R2, R201, c[0x0][0x21c], R2 ;  /* 0x00008700c9027a24 */ /* 0x000fe400078e0202 */
[----:B------:R-:W-:Y:S01]  /*131e0*/  IMAD.IADD R5, R5, 0x1, R7 ;  /* 0x0000000105057824 */ /* 0x000fe200078e0207 */
[C---:B------:R-:W-:Y:S01]  /*131f0*/  SHF.L.U64.HI R7, R214.reuse, 0x1, R211 ;  /* 0x00000001d6077819 */ /* 0x040fe200000102d3 */
[----:B------:R-:W-:Y:S02]  /*13200*/  IMAD.SHL.U32 R6, R214, 0x2, RZ ;  /* 0x00000002d6067824 */ /* 0x000fe400078e00ff */
[----:B------:R-:W-:Y:S05]  /*13210*/  IMAD.WIDE.U32 R4, R201, c[0x0][0x218], R4 ;  /* 0x00008600c9047a25 */ /* 0x000fea00078e0004 */
[----:B------:R-:W-:Y:S02]  /*13220*/  IADD3 R0, P0, R4, UR18, RZ ;  /* 0x0000001204007c10 */ /* 0x000fe4000ff1e0ff */
[C---:B------:R-:W-:Y:S02]  /*13230*/  SHF.L.U64.HI R4, R210.reuse, 0x1, R215 ;  /* 0x00000001d2047819 */ /* 0x040fe400000102d7 */
[----:B------:R-:W-:Y:S01]  /*13240*/  IADD3.X R5, R5, UR7, R2, P0, !PT ;  /* 0x0000000705057c10 */ /* 0x000fe200087fe402 */
[----:B------:R-:W-:Y:S01]  /*13250*/  IMAD.SHL.U32 R2, R210, 0x2, RZ ;  /* 0x00000002d2027824 */ /* 0x000fe200078e00ff */
[C---:B------:R-:W-:Y:S04]  /*13260*/  LEA R10, P0, R0.reuse, c[0x0][0x1f8], 0x1 ;  /* 0x00007e00000a7a11 */ /* 0x040fe800078008ff */
[----:B------:R-:W-:Y:S01]  /*13270*/  LEA.HI.X R9, R0, c[0x0][0x1fc], R5, 0x1, P0 ;  /* 0x00007f0000097a11 */ /* 0x000fe200000f0c05 */
[----:B------:R-:W5:Y:S01]  /*13280*/  SHFL.IDX PT, R13, R10, 0x1, 0x181f ;  /* 0x00381f000a0d7f89 */ /* 0x000f6200000e0000 */
[----:B------:R-:W-:Y:S02]  /*13290*/  SEL R5, RZ, 0x10, P5 ;  /* 0x00000010ff057807 */ /* 0x000fe40002800000 */
[----:B------:R-:W-:Y:S01]  /*132a0*/  SEL R0, RZ, 0x10, P4 ;  /* 0x00000010ff007807 */ /* 0x000fe20002000000 */
[----:B------:R-:W4:Y:S01]  /*132b0*/  SHFL.IDX PT, R15, R9, 0x1, 0x181f ;  /* 0x00381f00090f7f89 */ /* 0x000f2200000e0000 */
[----:B------:R-:W-:Y:S02]  /*132c0*/  IADD3 R18, -R5, 0x10, RZ ;  /* 0x0000001005127810 */ /* 0x000fe40007ffe1ff */
[----:B------:R-:W-:Y:S01]  /*132d0*/  IADD3 R16, -R0, 0x10, RZ ;  /* 0x0000001000107810 */ /* 0x000fe20007ffe1ff */
[----:B------:R-:W-:Y:S01]  /*132e0*/  SHFL.IDX PT, R9, R9, RZ, 0x181f ;  /* 0x00181fff09097589 */ /* 0x000fe200000e0000 */
[----:B------:R-:W-:Y:S02]  /*132f0*/  LOP3.LUT R18, R18, 0xf, RZ, 0xc0, !PT ;  /* 0x0000000f12127812 */ /* 0x000fe400078ec0ff */
[----:B------:R-:W-:Y:S02]  /*13300*/  LOP3.LUT R16, R16, 0xf, RZ, 0xc0, !PT ;  /* 0x0000000f10107812 */ /* 0x000fe400078ec0ff */
[----:B-----5:R-:W-:Y:S04]  /*13310*/  IADD3 R18, P1, P0, R18, R13, R6 ;  /* 0x0000000d12127210 */ /* 0x020fe8000783e006 */
[--C-:B----4-:R-:W-:Y:S02]  /*13320*/  IADD3.X R19, RZ, R15, R7.reuse, P1, P0 ;  /* 0x0000000fff137210 */ /* 0x110fe40000fe0407 */
[----:B------:R-:W-:Y:S04]  /*13330*/  IADD3 R16, P1, P0, R16, R13, R2 ;  /* 0x0000000d10107210 */ /* 0x000fe8000783e002 */
[----:B------:R-:W-:Y:S02]  /*13340*/  IADD3.X R17, RZ, R15, R4, P1, P0 ;  /* 0x0000000fff117210 */ /* 0x000fe40000fe0404 */
[----:B------:R-:W-:Y:S02]  /*13350*/  IADD3 R12, P1, P0, R11, R13, R216 ;  /* 0x0000000d0b0c7210 */ /* 0x000fe4000783e0d8 */
[----:B------:R-:W4:Y:S02]  /*13360*/  SHFL.IDX PT, R11, R10, RZ, 0x181f ;  /* 0x00181fff0a0b7589 */ /* 0x000f2400000e0000 */
[----:B------:R-:W-:Y:S02]  /*13370*/  IADD3.X R13, RZ, R15, R8, P1, P0 ;  /* 0x0000000fff0d7210 */ /* 0x000fe40000fe0408 */
[----:B----4-:R-:W-:Y:S05]  /*13380*/  IADD3 R14, P0, R11, R6, RZ ;  /* 0x000000060b0e7210 */ /* 0x010fea0007f1e0ff */
[----:B------:R-:W-:Y:S01]  /*13390*/  IMAD.X R15, R9, 0x1, R7, P0 ;  /* 0x00000001090f7824 */ /* 0x000fe200000e0607 */
[----:B------:R-:W-:Y:S01]  /*133a0*/  IADD3 R20, P0, R11, R2, RZ ;  /* 0x000000020b147210 */ /* 0x000fe20007f1e0ff */
[----:B------:R-:W-:Y:S04]  /*133b0*/  IMAD.U32 R7, RZ, RZ, UR15 ;  /* 0x0000000fff077e24 */ /* 0x000fe8000f8e00ff */
[----:B------:R-:W-:Y:S01]  /*133c0*/  IMAD.X R21, R9, 0x1, R4, P0 ;  /* 0x0000000109157824 */ /* 0x000fe200000e0604 */
[----:B------:R-:W-:Y:S05]  /*133d0*/  IADD3 R22, P0, R11, R216, RZ ;  /* 0x000000d80b167210 */ /* 0x000fea0007f1e0ff */
[----:B------:R-:W-:Y:S01]  /*133e0*/  IMAD.X R23, R9, 0x1, R8, P0 ;  /* 0x0000000109177824 */ /* 0x000fe200000e0608 */
[----:B------:R-:W-:Y:S01]  /*133f0*/  ISETP.NE.U32.AND P0, PT, R5, RZ, PT ;  /* 0x000000ff0500720c */ /* 0x000fe20003f05070 */
[----:B------:R-:W-:Y:S05]  /*13400*/  IMAD R5, R7, 0x6000, R200 ;  /* 0x0000600007057824 */ /* 0x000fea00078e02c8 */
        /* <DEDUP_REMOVED lines=10> */
.L_x_1170:
        /* <DEDUP_REMOVED lines=12> */
[----:B------:R-:W-:Y:S02]  /*13570*/  SHF.L.U32 R220, R217, 0x6, RZ ;  /* 0x00000006d9dc7819 */ /* 0x000fe400000006ff */
        /* <DEDUP_REMOVED lines=135> */
[C---:B------:R-:W-:Y:S07]  /*13df0*/  HMMA.16816.F32 R8, R172.reuse, R182, R8 ;  /* 0x000000b6ac08723c */ /* 0x040fee0000001808 */
[----:B------:R-:W-:Y:S01]  /*13e00*/  MOV R182, R206 ;  /* 0x000000ce00b67202 */ /* 0x000fe20000000f00 */
        /* <DEDUP_REMOVED lines=40> */
[----:B------:R-:W-:Y:S01]  /*14090*/  @P0 IMAD.HI.U32 R32, R206, c[0x0][0x2c8], RZ ;  /* 0x0000b200ce200a27 */ /* 0x000fe200078e00ff */
[----:B------:R-:W-:Y:S03]  /*140a0*/  PLOP3.LUT P0, PT, PT, PT, UP2, 0x80, 0x0 ;  /* 0x000000000000781c */ /* 0x000fe60003f0f028 */
[----:B------:R-:W-:Y:S01]  /*140b0*/  FMUL.FTZ R175, R29, c[0x0][0x320] ;  /* 0x0000c8001daf7a20 */ /* 0x000fe20000410000 */
[----:B------:R-:W1:Y:S01]  /*140c0*/  MUFU.TANH R158, R158 ;  /* 0x0000009e009e7308 */ /* 0x000e620000002400 */
[----:B------:R-:W-:Y:S02]  /*140d0*/  FMUL.FTZ R174, R30, c[0x0][0x320] ;  /* 0x0000c8001eae7a20 */ /* 0x000fe40000410000 */
[----:B------:R-:W-:Y:S02]  /*140e0*/  FMUL.FTZ R172, R31, c[0x0][0x320] ;  /* 0x0000c8001fac7a20 */ /* 0x000fe40000410000 */
[----:B------:R-:W-:Y:S02]  /*140f0*/  FMUL.FTZ R183, R33, c[0x0][0x320] ;  /* 0x0000c80021b77a20 */ /* 0x000fe40000410000 */
[----:B------:R-:W-:Y:S01]  /*14100*/  FMUL.FTZ R33, R34, c[0x0][0x320] ;  /* 0x0000c80022217a20 */ /* 0x000fe20000410000 */
[----:B------:R-:W-:Y:S02]  /*14110*/  IADD3 R34, -R207, 0x1, -R220 ;  /* 0x00000001cf227810 */ /* 0x000fe40007ffe9dc */
[----:B------:R-:W1:Y:S01]  /*14120*/  MUFU.TANH R161, R161 ;  /* 0x000000a100a17308 */ /* 0x000e620000002400 */
[----:B------:R-:W-:Y:S01]  /*14130*/  @P0 SHF.R.U32.HI R182, RZ, c[0x0][0x2cc], R32 ;  /* 0x0000b300ffb60a19 */ /* 0x000fe20000011620 */
[----:B------:R-:W-:Y:S01]  /*14140*/  FMUL.FTZ R32, R35, c[0x0][0x320] ;  /* 0x0000c80023207a20 */ /* 0x000fe20000410000 */
[----:B------:R-:W-:Y:S03]  /*14150*/  IADD3 R34, -R197, R34, R194 ;  /* 0x00000022c5227210 */ /* 0x000fe60007ffe1c2 */
[----:B------:R-:W5:Y:S01]  /*14160*/  SHFL.IDX PT, R173, R182, RZ, 0x1c1f ;  /* 0x001c1fffb6ad7589 */ /* 0x000f6200000e0000 */
[C---:B------:R-:W-:Y:S02]  /*14170*/  IADD3 R35, R34.reuse, c[0x0][0x328], RZ ;  /* 0x0000ca0022237a10 */ /* 0x040fe40007ffe0ff */
[----:B------:R-:W-:Y:S01]  /*14180*/  IADD3 R34, R34, UR13, RZ ;  /* 0x0000000d22227c10 */ /* 0x000fe2000fffe0ff */
[----:B------:R-:W1:Y:S10]  /*14190*/  MUFU.TANH R163, R163 ;  /* 0x000000a300a37308 */ /* 0x000e740000002400 */
        /* <DEDUP_REMOVED lines=38> */
.L_x_1173:
[----:B------:R-:W-:Y:S04]  /*14400*/  MOV R0, 0x1 ;  /* 0x0000000100007802 */ /* 0x000fe80000000f00 */
[----:B------:R-:W-:Y:S11]  /*14410*/  ISETP.NE.AND P0, PT, R0, c[0x0][0x32c], PT ;  /* 0x0000cb0000007a0c */ /* 0x000ff60003f05270 */
[----:B------:R-:W-:Y:S02]  /*14420*/  @!UPT UIADD3 URZ, URZ, URZ, URZ ;  /* 0x0000003f3f3ff290 */ /* 0x000fe4000fffe03f */
[----:B------:R-:W-:Y:S05]  /*14430*/  @P0 IMAD.HI.U32 R0, R5, c[0x0][0x330], RZ ;  /* 0x0000cc0005000a27 */ /* 0x000fea00078e00ff */
[----:B------:R-:W-:Y:S02]  /*14440*/  @P0 SHF.R.U32.HI R5, RZ, c[0x0][0x334], R0 ;  /* 0x0000cd00ff050a19 */ /* 0x000fe40000011600 */
.L_x_1174:
[----:B------:R-:W-:Y:S05]  /*14450*/  BSYNC B0 ;  /* 0x0000000000007941 */ /* 0x000fea0003800000 */
.L_x_1172:
[----:B------:R-:W-:Y:S04]  /*14460*/  IMAD R4, R5, c[0x0][0x32c], -R220 ;  /* 0x0000cb0005047a24 */ /* 0x000fe800078e0adc */
[----:B------:R-:W-:Y:S05]  /*14470*/  IMAD.IADD R4, R4, 0x1, -R207 ;  /* 0x0000000104047824 */ /* 0x000fea00078e0acf */
[----:B------:R-:W-:Y:S02]  /*14480*/  IADD3 R0, R4, c[0x0][0x32c], RZ ;  /* 0x0000cb0004007a10 */ /* 0x000fe40007ffe0ff */
[----:B------:R-:W-:Y:S02]  /*14490*/  IMNMX R219, R219, R4, !PT ;  /* 0x00000004dbdb7217 */ /* 0x000fe40007800200 */
[----:B------:R-:W-:Y:S02]  /*144a0*/  IMNMX R221, R221, R0, PT ;  /* 0x00000000dddd7217 */ /* 0x000fe40003800200 */
.L_x_1171:
[----:B--234-:R-:W-:Y:S01]  /*144b0*/  ISETP.GT.AND P1, PT, R217, -0x1, PT ;  /* 0xffffffffd900780c */ /* 0x01cfe20003f24270 */
        /* <DEDUP_REMOVED lines=65> */
.L_x_1177:
[----:B------:R-:W-:Y:S04]  /*148d0*/  MOV R0, 0x1 ;  /* 0x0000000100007802 */ /* 0x000fe80000000f00 */
[----:B------:R-:W-:Y:S11]  /*148e0*/  ISETP.NE.AND P0, PT, R0, c[0x0][0x32c], PT ;  /* 0x0000cb0000007a0c */ /* 0x000ff60003f05270 */
[----:B------:R-:W-:Y:S02]  /*148f0*/  @!UPT UIADD3 URZ, URZ, URZ, URZ ;  /* 0x0000003f3f3ff290 */ /* 0x000fe4000fffe03f */
[----:B------:R-:W-:Y:S05]  /*14900*/  @P0 IMAD.HI.U32 R0, R13, c[0x0][0x330], RZ ;  /* 0x0000cc000d000a27 */ /* 0x000fea00078e00ff */
[----:B------:R-:W-:Y:S02]  /*14910*/  @P0 SHF.R.U32.HI R13, RZ, c[0x0][0x334], R0 ;  /* 0x0000cd00ff0d0a19 */ /* 0x000fe40000011600 */
.L_x_1178:
[----:B------:R-:W-:Y:S05]  /*14920*/  BSYNC B0 ;  /* 0x0000000000007941 */ /* 0x000fea0003800000 */
.L_x_1176:
[----:B------:R-:W-:Y:S04]  /*14930*/  IMAD R220, R13, c[0x0][0x32c], -R220 ;  /* 0x0000cb000ddc7a24 */ /* 0x000fe800078e0adc */
[----:B------:R-:W-:Y:S05]  /*14940*/  IMAD.IADD R13, R220, 0x1, -R207 ;  /* 0x00000001dc0d7824 */ /* 0x000fea00078e0acf */
[----:B------:R-:W-:Y:S02]  /*14950*/  IADD3 R0, R13, c[0x0][0x32c], RZ ;  /* 0x0000cb000d007a10 */ /* 0x000fe40007ffe0ff */
[----:B------:R-:W-:Y:S02]  /*14960*/  IMNMX R34, R34, R13, !PT ;  /* 0x0000000d22227217 */ /* 0x000fe40007800200 */
[----:B------:R-:W-:Y:S02]  /*14970*/  IMNMX R35, R35, R0, PT ;  /* 0x0000000023237217 */ /* 0x000fe40003800200 */
.L_x_1175:
        /* <DEDUP_REMOVED lines=82> */
[----:B------:R-:W-:Y:S04]  /*14ea0*/  FSEL R144, R32, -INF , !P0 ;  /* 0xff80000020907808 */ /* 0x000fe80004000000 */
[----:B------:R-:W-:Y:S05]  /*14eb0*/  FMNMX.FTZ R15, R144, R19, !PT ;  /* 0x00000013900f7209 */ /* 0x000fea0007810000 */
[----:B------:R-:W2:Y:S01]  /*14ec0*/  SHFL.BFLY PT, R0, R15, 0x2, 0x1f ;  /* 0x0c401f000f007f89 */ /* 0x000ea200000e0000 */
[----:B-1----:R-:W-:Y:S07]  /*14ed0*/  FMNMX.FTZ R4, R13, R4, !PT ;  /* 0x000000040d047209 */ /* 0x002fee0007810000 */
[----:B------:R-:W1:Y:S01]  /*14ee0*/  SHFL.BFLY PT, R17, R4, 0x1, 0x1f ;  /* 0x0c201f0004117f89 */ /* 0x000e6200000e0000 */
[----:B--2---:R-:W-:Y:S07]  /*14ef0*/  FMNMX.FTZ R13, R15, R0, !PT ;  /* 0x000000000f0d7209 */ /* 0x004fee0007810000 */
[----:B------:R-:W2:Y:S01]  /*14f00*/  SHFL.BFLY PT, R0, R13, 0x1, 0x1f ;  /* 0x0c201f000d007f89 */ /* 0x000ea200000e0000 */
[----:B-1----:R-:W-:Y:S02]  /*14f10*/  FMNMX.FTZ R2, R4, R17, !PT ;  /* 0x0000001104027209 */ /* 0x002fe40007810000 */
[----:B------:R-:W-:Y:S02]  /*14f20*/  IADD3 R17, R134, UR4, RZ ;  /* 0x0000000486117c10 */ /* 0x000fe4000fffe0ff */
[C---:B------:R-:W-:Y:S01]  /*14f30*/  FSETP.NEU.FTZ.AND P0, PT, R2.reuse, -INF , PT ;  /* 0xff8000000200780b */ /* 0x040fe20003f1d000 */
[----:B------:R-:W-:Y:S01]  /*14f40*/  FMUL.FTZ R152, R2, c[0x0][0x2d0] ;  /* 0x0000b40002987a20 */ /* 0x000fe20000410000 */
[----:B------:R-:W-:Y:S04]  /*14f50*/  IADD3 R164, R188, R17, RZ ;  /* 0x00000011bca47210 */ /* 0x000fe80007ffe0ff */
[----:B------:R-:W-:Y:S05]  /*14f60*/  FSEL R152, R152, RZ, P0 ;  /* 0x000000ff98987208 */ /* 0x000fea0000000000 */
[--C-:B------:R-:W-:Y:S01]  /*14f70*/  FFMA.FTZ R165, R5, c[0x0][0x2d0], -R152.reuse ;  /* 0x0000b40005a57a23 */ /* 0x100fe20000010898 */
[----:B------:R-:W-:Y:S01]  /*14f80*/  FSEL R5, R2, RZ, P0 ;  /* 0x000000ff02057208 */ /* 0x000fe20000000000 */
[--C-:B------:R-:W-:Y:S02]  /*14f90*/  FFMA.FTZ R167, R11, c[0x0][0x2d0], -R152.reuse ;  /* 0x0000b4000ba77a23 */ /* 0x100fe40000010898 */
[----:B------:R-:W-:Y:S01]  /*14fa0*/  FFMA.FTZ R166, R9, c[0x0][0x2d0], -R152 ;  /* 0x0000b40009a67a23 */ /* 0x000fe20000010898 */
[----:B--2---:R-:W-:Y:S01]  /*14fb0*/  FMNMX.FTZ R0, R13, R0, !PT ;  /* 0x000000000d007209 */ /* 0x004fe20007810000 */
[----:B------:R-:W-:Y:S01]  /*14fc0*/  FADD.FTZ R4, -R5, R132 ;  /* 0x0000008405047221 */ /* 0x000fe20000010100 */
        /* <DEDUP_REMOVED lines=10> */
[----:B------:R-:W-:Y:S01]  /*15070*/  MUFU.EX2 R167, R167 ;  /* 0x000000a700a77308 */ /* 0x000fe20000000800 */
[----:B------:R-:W-:Y:S01]  /*15080*/  FADD.FTZ R4, -R4, R3 ;  /* 0x0000000304047221 */ /* 0x000fe20000010100 */
[----:B------:R-:W-:Y:S01]  /*15090*/  IADD3 R133, R188, R5, RZ ;  /* 0x00000005bc857210 */ /* 0x000fe20007ffe0ff */
[--C-:B------:R-:W-:Y:S02]  /*150a0*/  FFMA.FTZ R171, R12, c[0x0][0x2d0], -R145.reuse ;  /* 0x0000b4000cab7a23 */ /* 0x100fe40000010891 */
[----:B------:R-:W1:Y:S01]  /*150b0*/  LDSM.16.MT88.4 R12, [R135+UR4+0x100] ;  /* 0x00010004870c783b */ /* 0x000e620008004200 */
[--C-:B------:R-:W-:Y:S02]  /*150c0*/  FFMA.FTZ R170, R10, c[0x0][0x2d0], -R145.reuse ;  /* 0x0000b4000aaa7a23 */ /* 0x100fe40000010891 */
[--C-:B------:R-:W-:Y:S02]  /*150d0*/  FFMA.FTZ R169, R8, c[0x0][0x2d0], -R145.reuse ;  /* 0x0000b40008a97a23 */ /* 0x100fe40000010891 */
[--C-:B------:R-:W-:Y:S01]  /*150e0*/  FFMA.FTZ R172, R6, c[0x0][0x2d0], -R145.reuse ;  /* 0x0000b40006ac7a23 */ /* 0x100fe20000010891 */
[----:B------:R-:W2:Y:S01]  /*150f0*/  MUFU.EX2 R132, R132 ;  /* 0x0000008400847308 */ /* 0x000ea20000000800 */
[----:B------:R-:W-:Y:S01]  /*15100*/  FMUL.FTZ R3, R4, c[0x0][0x2d0] ;  /* 0x0000b40004037a20 */ /* 0x000fe20000410000 */
[----:B------:R-:W3:Y:S01]  /*15110*/  LDSM.16.MT88.4 R20, [R133+0x100] ;  /* 0x000100008514783b */ /* 0x000ee20000004200 */
[--C-:B------:R-:W-:Y:S02]  /*15120*/  FFMA.FTZ R176, R141, c[0x0][0x2d0], -R152.reuse ;  /* 0x0000b4008db07a23 */ /* 0x100fe40000010898 */
[--C-:B------:R-:W-:Y:S02]  /*15130*/  FFMA.FTZ R177, R162, c[0x0][0x2d0], -R145.reuse ;  /* 0x0000b400a2b17a23 */ /* 0x100fe40000010891 */
[--C-:B------:R-:W-:Y:S02]  /*15140*/  FFMA.FTZ R179, R142, c[0x0][0x2d0], -R145.reuse ;  /* 0x0000b4008eb37a23 */ /* 0x100fe40000010891 */
[--C-:B------:R-:W-:Y:S01]  /*15150*/  FFMA.FTZ R180, R140, c[0x0][0x2d0], -R145.reuse ;  /* 0x0000b4008cb47a23 */ /* 0x100fe20000010891 */
[----:B------:R-:W4:Y:S01]  /*15160*/  MUFU.EX2 R3, R3 ;  /* 0x0000000300037308 */ /* 0x000f220000000800 */
[----:B------:R-:W-:Y:S01]  /*15170*/  LDSM.16.MT88.4 R140, [R134+UR4+0x2900] ;  /* 0x00290004868c783b */ /* 0x000fe20008004200 */
[--C-:B------:R-:W-:Y:S02]  /*15180*/  FFMA.FTZ R181, R161, c[0x0][0x2d0], -R152.reuse ;  /* 0x0000b400a1b57a23 */ /* 0x100fe40000010898 */
[--C-:B------:R-:W-:Y:S02]  /*15190*/  FFMA.FTZ R182, R159, c[0x0][0x2d0], -R152.reuse ;  /* 0x0000b4009fb67a23 */ /* 0x100fe40000010898 */
[--C-:B------:R-:W-:Y:S02]  /*151a0*/  FFMA.FTZ R183, R157, c[0x0][0x2d0], -R152.reuse ;  /* 0x0000b4009db77a23 */ /* 0x100fe40000010898 */
[--C-:B------:R-:W-:Y:S02]  /*151b0*/  FFMA.FTZ R190, R155, c[0x0][0x2d0], -R152.reuse ;  /* 0x0000b4009bbe7a23 */ /* 0x100fe40000010898 */
[----:B------:R-:W5:Y:S01]  /*151c0*/  MUFU.EX2 R166, R166 ;  /* 0x000000a600a67308 */ /* 0x000f620000000800 */
[--C-:B------:R-:W-:Y:S02]  /*151d0*/  FFMA.FTZ R219, R160, c[0x0][0x2d0], -R145.reuse ;  /* 0x0000b400a0db7a23 */ /* 0x100fe40000010891 */
[----:B------:R-:W-:Y:S01]  /*151e0*/  LDSM.16.MT88.4 R160, [R135+UR4+0x5900] ;  /* 0x0059000487a0783b */ /* 0x000fe20008004200 */
[C---:B--2---:R-:W-:Y:S02]  /*151f0*/  FMUL.FTZ R4, R132.reuse, R128 ;  /* 0x0000008084047220 */ /* 0x044fe40000410000 */
[C---:B------:R-:W-:Y:S02]  /*15200*/  FMUL.FTZ R5, R132.reuse, R129 ;  /* 0x0000008184057220 */ /* 0x040fe40000410000 */
[C---:B------:R-:W-:Y:S02]  /*15210*/  FMUL.FTZ R8, R132.reuse, R124 ;  /* 0x0000007c84087220 */ /* 0x040fe40000410000 */
        /* <DEDUP_REMOVED lines=9> */
[----:B------:R-:W-:Y:S01]  /*152b0*/  FMUL.FTZ R17, R132, R117 ;  /* 0x0000007584117220 */ /* 0x000fe20000410000 */
[----:B-----5:R-:W-:Y:S01]  /*152c0*/  F2FP.PACK_AB R136, R166, R167 ;  /* 0x000000a7a688723e */ /* 0x020fe200000000ff */
[C---:B------:R-:W-:Y:S02]  /*152d0*/  FMUL.FTZ R18, R3.reuse, R118 ;  /* 0x0000007603127220 */ /* 0x040fe40000410000 */
[C---:B------:R-:W-:Y:S02]  /*152e0*/  FMUL.FTZ R19, R3.reuse, R119 ;  /* 0x0000007703137220 */ /* 0x040fe40000410000 */
[C---:B------:R-:W-:Y:S01]  /*152f0*/  FMUL.FTZ R24, R132.reuse, R108 ;  /* 0x0000006c84187220 */ /* 0x040fe20000410000 */
[----:B------:R-:W4:Y:S01]  /*15300*/  MUFU.EX2 R170, R170 ;  /* 0x000000aa00aa7308 */ /* 0x000f220000000800 */
[----:B------:R-:W-:Y:S01]  /*15310*/  LDSM.16.MT88.4 R116, [R134+UR4+0x900] ;  /* 0x000900048674783b */ /* 0x000fe20008004200 */
[----:B------:R-:W-:Y:S01]  /*15320*/  FMUL.FTZ R25, R132, R109 ;  /* 0x0000006d84197220 */ /* 0x000fe20000410000 */
        /* <DEDUP_REMOVED lines=10> */
[----:B------:R-:W2:Y:S01]  /*153d0*/  MUFU.EX2 R172, R172 ;  /* 0x000000ac00ac7308 */ /* 0x000ea20000000800 */
        /* <DEDUP_REMOVED lines=12> */
[--C-:B------:R-:W-:Y:S02]  /*154a0*/  FFMA.FTZ R229, R146, c[0x0][0x2d0], -R145.reuse ;  /* 0x0000b40092e57a23 */ /* 0x100fe40000010891 */
[C---:B------:R-:W-:Y:S01]  /*154b0*/  FMUL.FTZ R36, R132.reuse, R36 ;  /* 0x0000002484247220 */ /* 0x040fe20000410000 */
[----:B------:R-:W-:Y:S01]  /*154c0*/  LDSM.16.MT88.4 R148, [R133+0x3900] ;  /* 0x003900008594783b */ /* 0x000fe20000004200 */
[----:B------:R-:W-:Y:S01]  /*154d0*/  FMUL.FTZ R37, R132, R37 ;  /* 0x0000002584257220 */ /* 0x000fe20000410000 */
[----:B------:R-:W-:Y:S01]  /*154e0*/  MUFU.EX2 R175, R175 ;  /* 0x000000af00af7308 */ /* 0x000fe20000000800 */
[----:B--2---:R-:W-:Y:S01]  /*154f0*/  F2FP.PACK_AB R139, R172, R169 ;  /* 0x000000a9ac8b723e */ /* 0x004fe200000000ff */
[C---:B------:R-:W-:Y:S02]  /*15500*/  FMUL.FTZ R38, R3.reuse, R38 ;  /* 0x0000002603267220 */ /* 0x040fe40000410000 */
[C---:B------:R-:W-:Y:S02]  /*15510*/  FMUL.FTZ R39, R3.reuse, R39 ;  /* 0x0000002703277220 */ /* 0x040fe40000410000 */
[C---:B------:R-:W-:Y:S02]  /*15520*/  FMUL.FTZ R40, R132.reuse, R40 ;  /* 0x0000002884287220 */ /* 0x040fe40000410000 */
[C---:B-1----:R-:W-:Y:S02]  /*15530*/  HMMA.16816.F32 R4, R136.reuse, R12, R4 ;  /* 0x0000000c8804723c */ /* 0x042fe40000001804 */
[----:B------:R-:W-:Y:S03]  /*15540*/  MUFU.EX2 R176, R176 ;  /* 0x000000b000b07308 */ /* 0x000fe60000000800 */
        /* <DEDUP_REMOVED lines=23> */
[----:B------:R-:W2:Y:S01]  /*156c0*/  LDSM.16.MT88.4 R112, [R135+UR4+0x2100] ;  /* 0x002100048770783b */ /* 0x000ea20008004200 */
        /* <DEDUP_REMOVED lines=13> */
[----:B------:R-:W3:Y:S01]  /*157a0*/  LDSM.16.MT88.4 R104, [R133+0x2100] ;  /* 0x002100008568783b */ /* 0x000ee20000004200 */
[C---:B------:R-:W-:Y:S01]  /*157b0*/  FMUL.FTZ R53, R132.reuse, R53 ;  /* 0x0000003584357220 */ /* 0x040fe20000410000 */
[----:B------:R-:W-:Y:S01]  /*157c0*/  MUFU.EX2 R190, R190 ;  /* 0x000000be00be7308 */ /* 0x000fe20000000800 */
[C---:B------:R-:W-:Y:S02]  /*157d0*/  FMUL.FTZ R54, R3.reuse, R54 ;  /* 0x0000003603367220 */ /* 0x040fe40000410000 */
[C---:B-1----:R-:W-:Y:S03]  /*157e0*/  HMMA.16816.F32 R28, R136.reuse, R120, R28 ;  /* 0x00000078881c723c */ /* 0x042fe6000000181c */
        /* <DEDUP_REMOVED lines=8> */
[C---:B--2---:R-:W-:Y:S04]  /*15870*/  HMMA.16816.F32 R36, R136.reuse, R112, R36 ;  /* 0x000000708824723c */ /* 0x044fe80000001824 */
        /* <DEDUP_REMOVED lines=9> */
[C---:B---3--:R-:W-:Y:S03]  /*15910*/  HMMA.16816.F32 R44, R136.reuse, R104, R44 ;  /* 0x00000068882c723c */ /* 0x048fe6000000182c */
[C---:B------:R-:W-:Y:S02]  /*15920*/  FMUL.FTZ R65, R132.reuse, R65 ;  /* 0x0000004184417220 */ /* 0x040fe40000410000 */
[C---:B------:R-:W-:Y:S03]  /*15930*/  FMUL.FTZ R66, R3.reuse, R66 ;  /* 0x0000004203427220 */ /* 0x040fe60000410000 */
[----:B------:R-:W-:Y:S01]  /*15940*/  MUFU.EX2 R222, R222 ;  /* 0x000000de00de7308 */ /* 0x000fe20000000800 */
[C---:B------:R-:W-:Y:S01]  /*15950*/  FMUL.FTZ R67, R3.reuse, R67 ;  /* 0x0000004303437220 */ /* 0x040fe20000410000 */
[C---:B------:R-:W-:Y:S01]  /*15960*/  HMMA.16816.F32 R48, R136.reuse, R106, R48 ;  /* 0x0000006a8830723c */ /* 0x040fe20000001830 */
[----:B------:R-:W1:Y:S02]  /*15970*/  LDSM.16.MT88.4 R104, [R135+UR4+0x4100] ;  /* 0x004100048768783b */ /* 0x000e640008004200 */
[C---:B------:R-:W-:Y:S02]  /*15980*/  FMUL.FTZ R68, R132.reuse, R68 ;  /* 0x0000004484447220 */ /* 0x040fe40000410000 */
[C---:B------:R-:W-:Y:S03]  /*15990*/  FMUL.FTZ R69, R132.reuse, R69 ;  /* 0x0000004584457220 */ /* 0x040fe60000410000 */
[C---:B------:R-:W-:Y:S01]  /*159a0*/  HMMA.16816.F32 R52, R136.reuse, R100, R52 ;  /* 0x000000648834723c */ /* 0x040fe20000001834 */
[----:B------:R-:W-:Y:S03]  /*159b0*/  MUFU.EX2 R223, R223 ;  /* 0x000000df00df7308 */ /* 0x000fe60000000800 */
        /* <DEDUP_REMOVED lines=12> */
[----:B------:R-:W3:Y:S03]  /*15a80*/  LDSM.16.MT88.4 R108, [R134+UR4+0x4100] ;  /* 0x00410004866c783b */ /* 0x000ee60008004200 */
[C---:B------:R-:W-:Y:S02]  /*15a90*/  FMUL.FTZ R84, R132.reuse, R84 ;  /* 0x0000005484547220 */ /* 0x040fe40000410000 */
[C---:B------:R-:W-:Y:S01]  /*15aa0*/  FMUL.FTZ R85, R132.reuse, R85 ;  /* 0x0000005584557220 */ /* 0x040fe20000410000 */
[----:B------:R-:W-:Y:S01]  /*15ab0*/  MUFU.EX2 R227, R227 ;  /* 0x000000e300e37308 */ /* 0x000fe20000000800 */
[C---:B------:R-:W-:Y:S01]  /*15ac0*/  FMUL.FTZ R86, R3.reuse, R86 ;  /* 0x0000005603567220 */ /* 0x040fe20000410000 */
[C---:B-1----:R-:W-:Y:S03]  /*15ad0*/  HMMA.16816.F32 R68, R136.reuse, R104, R68 ;  /* 0x000000688844723c */ /* 0x042fe60000001844 */
[----:B------:R-:W-:Y:S02]  /*15ae0*/  FMUL.FTZ R87, R3, R87 ;  /* 0x0000005703577220 */ /* 0x000fe40000410000 */
[--C-:B------:R-:W-:Y:S02]  /*15af0*/  FFMA.FTZ R173, R173, c[0x0][0x2d0], -R152.reuse ;  /* 0x0000b400adad7a23 */ /* 0x100fe40000010898 */
[----:B------:R-:W-:Y:S01]  /*15b00*/  FFMA.FTZ R152, R147, c[0x0][0x2d0], -R152 ;  /* 0x0000b40093987a23 */ /* 0x000fe20000010898 */
[C---:B------:R-:W-:Y:S01]  /*15b10*/  HMMA.16816.F32 R72, R136.reuse, R106, R72 ;  /* 0x0000006a8848723c */ /* 0x040fe20000001848 */
[----:B------:R-:W1:Y:S01]  /*15b20*/  LDSM.16.MT88.4 R104, [R164+0x4100] ;  /* 0x00410000a468783b */ /* 0x000e620000004200 */
[----:B------:R-:W-:Y:S02]  /*15b30*/  MUFU.EX2 R228, R228 ;  /* 0x000000e400e47308 */ /* 0x000fe40000000800 */
[C---:B------:R-:W-:Y:S02]  /*15b40*/  FMUL.FTZ R76, R132.reuse, R76 ;  /* 0x0000004c844c7220 */ /* 0x040fe40000410000 */
[----:B------:R-:W-:Y:S02]  /*15b50*/  FMUL.FTZ R77, R132, R77 ;  /* 0x0000004d844d7220 */ /* 0x000fe40000410000 */
[C---:B------:R-:W-:Y:S04]  /*15b60*/  FMUL.FTZ R78, R3.reuse, R78 ;  /* 0x0000004e034e7220 */ /* 0x040fe80000410000 */
[C---:B------:R-:W-:Y:S01]  /*15b70*/  FMUL.FTZ R79, R3.reuse, R79 ;  /* 0x0000004f034f7220 */ /* 0x040fe20000410000 */
[----:B------:R4:W-:Y:S01]  /*15b80*/  MUFU.EX2 R226, R152 ;  /* 0x0000009800e27308 */ /* 0x0009e20000000800 */
[--C-:B------:R-:W-:Y:S02]  /*15b90*/  FFMA.FTZ R178, R178, c[0x0][0x2d0], -R145.reuse ;  /* 0x0000b400b2b27a23 */ /* 0x100fe40000010891 */
[----:B------:R-:W-:Y:S02]  /*15ba0*/  FFMA.FTZ R145, R144, c[0x0][0x2d0], -R145 ;  /* 0x0000b40090917a23 */ /* 0x000fe40000010891 */
[C---:B------:R-:W-:Y:S01]  /*15bb0*/  FMUL.FTZ R88, R132.reuse, R88 ;  /* 0x0000005884587220 */ /* 0x040fe20000410000 */
[C---:B--2---:R-:W-:Y:S03]  /*15bc0*/  HMMA.16816.F32 R76, R136.reuse, R100, R76 ;  /* 0x00000064884c723c */ /* 0x044fe6000000184c */
[C---:B------:R-:W-:Y:S01]  /*15bd0*/  FMUL.FTZ R80, R132.reuse, R80 ;  /* 0x0000005084507220 */ /* 0x040fe20000410000 */
[----:B------:R-:W2:Y:S01]  /*15be0*/  MUFU.EX2 R173, R173 ;  /* 0x000000ad00ad7308 */ /* 0x000ea20000000800 */
[C---:B------:R-:W-:Y:S02]  /*15bf0*/  FMUL.FTZ R81, R132.reuse, R81 ;  /* 0x0000005184517220 */ /* 0x040fe40000410000 */
[C---:B------:R-:W-:Y:S02]  /*15c00*/  FMUL.FTZ R82, R3.reuse, R82 ;  /* 0x0000005203527220 */ /* 0x040fe40000410000 */
[C---:B------:R-:W-:Y:S03]  /*15c10*/  FMUL.FTZ R83, R3.reuse, R83 ;  /* 0x0000005303537220 */ /* 0x040fe60000410000 */
[C---:B------:R-:W-:Y:S02]  /*15c20*/  FMUL.FTZ R89, R132.reuse, R89 ;  /* 0x0000005984597220 */ /* 0x040fe40000410000 */
[----:B------:R5:W-:Y:S01]  /*15c30*/  MUFU.EX2 R230, R145 ;  /* 0x0000009100e67308 */ /* 0x000be20000000800 */
[C---:B------:R-:W-:Y:S01]  /*15c40*/  FMUL.FTZ R90, R3.reuse, R90 ;  /* 0x0000005a035a7220 */ /* 0x040fe20000410000 */
[C---:B------:R-:W-:Y:S01]  /*15c50*/  HMMA.16816.F32 R80, R136.reuse, R102, R80 ;  /* 0x000000668850723c */ /* 0x040fe20000001850 */
[----:B----4-:R-:W-:Y:S02]  /*15c60*/  LDSM.16.MT88.4 R152, [R134+UR4+0x3900] ;  /* 0x003900048698783b */ /* 0x010fe40008004200 */
[C---:B------:R-:W-:Y:S02]  /*15c70*/  FMUL.FTZ R91, R3.reuse, R91 ;  /* 0x0000005b035b7220 */ /* 0x040fe40000410000 */
[C---:B------:R-:W-:Y:S02]  /*15c80*/  FMUL.FTZ R92, R132.reuse, R92 ;  /* 0x0000005c845c7220 */ /* 0x040fe40000410000 */
[----:B------:R-:W-:Y:S01]  /*15c90*/  FMUL.FTZ R93, R132, R93 ;  /* 0x0000005d845d7220 */ /* 0x000fe20000410000 */
[C---:B---3--:R-:W-:Y:S01]  /*15ca0*/  HMMA.16816.F32 R84, R136.reuse, R108, R84 ;  /* 0x0000006c8854723c */ /* 0x048fe20000001854 */
[----:B------:R-:W3:Y:S03]  /*15cb0*/  MUFU.EX2 R178, R178 ;  /* 0x000000b200b27308 */ /* 0x000ee60000000800 */
[C---:B------:R-:W-:Y:S01]  /*15cc0*/  FMUL.FTZ R94, R3.reuse, R94 ;  /* 0x0000005e035e7220 */ /* 0x040fe20000410000 */
[----:B--2---:R-:W-:Y:S01]  /*15cd0*/  F2FP.PACK_AB R100, R174, R173 ;  /* 0x000000adae64723e */ /* 0x004fe200000000ff */
[C---:B------:R-:W-:Y:S01]  /*15ce0*/  FMUL.FTZ R95, R3.reuse, R95 ;  /* 0x0000005f035f7220 */ /* 0x040fe20000410000 */
[----:B------:R-:W-:Y:S01]  /*15cf0*/  F2FP.PACK_AB R102, R176, R175 ;  /* 0x000000afb066723e */ /* 0x000fe200000000ff */
[C---:B------:R-:W-:Y:S01]  /*15d00*/  HMMA.16816.F32 R88, R136.reuse, R110, R88 ;  /* 0x0000006e8858723c */ /* 0x040fe20000001858 */
[----:B------:R-:W2:Y:S02]  /*15d10*/  LDSM.16.MT88.4 R108, [R133+0x900] ;  /* 0x00090000856c783b */ /* 0x000ea40000004200 */
[----:B------:R-:W4:Y:S01]  /*15d20*/  MUFU.EX2 R229, R229 ;  /* 0x000000e500e57308 */ /* 0x000f220000000800 */
[----:B------:R-:W-:Y:S01]  /*15d30*/  FMUL.FTZ R96, R132, R96 ;  /* 0x0000006084607220 */ /* 0x000fe20000410000 */
[----:B------:R-:W-:Y:S01]  /*15d40*/  F2FP.PACK_AB R103, R180, R179 ;  /* 0x000000b3b467723e */ /* 0x000fe200000000ff */
[C---:B------:R-:W-:Y:S02]  /*15d50*/  FMUL.FTZ R97, R132.reuse, R97 ;  /* 0x0000006184617220 */ /* 0x040fe40000410000 */
[C---:B-1----:R-:W-:Y:S01]  /*15d60*/  HMMA.16816.F32 R92, R136.reuse, R104, R92 ;  /* 0x00000068885c723c */ /* 0x042fe2000000185c */
[----:B-----5:R-:W-:Y:S03]  /*15d70*/  LDSM.16.MT88.4 R144, [R135+UR4+0x3900] ;  /* 0x003900048790783b */ /* 0x020fe60008004200 */
[C---:B------:R-:W-:Y:S02]  /*15d80*/  FMUL.FTZ R98, R3.reuse, R98 ;  /* 0x0000006203627220 */ /* 0x040fe40000410000 */
[----:B------:R-:W-:Y:S02]  /*15d90*/  FMUL.FTZ R99, R3, R99 ;  /* 0x0000006303637220 */ /* 0x000fe40000410000 */
[----:B------:R-:W-:Y:S01]  /*15da0*/  FFMA.FTZ R167, R132, R209, R167 ;  /* 0x000000d184a77223 */ /* 0x000fe200000100a7 */
[----:B---3--:R-:W-:Y:S03]  /*15db0*/  F2FP.PACK_AB R101, R177, R178 ;  /* 0x000000b2b165723e */ /* 0x008fe600000000ff */
[----:B------:R-:W-:Y:S01]  /*15dc0*/  FFMA.FTZ R171, R3, R208, R171 ;  /* 0x000000d003ab7223 */ /* 0x000fe200000100ab */
[----:B------:R-:W-:Y:S01]  /*15dd0*/  HMMA.16816.F32 R96, R136, R106, R96 ;  /* 0x0000006a8860723c */ /* 0x000fe20000001860 */
[----:B------:R-:W1:Y:S02]  /*15de0*/  LDSM.16.MT88.4 R104, [R164+0x2900] ;  /* 0x00290000a468783b */ /* 0x000e640000004200 */
[----:B------:R-:W-:Y:S01]  /*15df0*/  IADD3 R3, R217, -0x2, RZ ;  /* 0xfffffffed9037810 */ /* 0x000fe20007ffe0ff */
[----:B------:R-:W-:Y:S02]  /*15e00*/  FADD.FTZ R166, R166, R167 ;  /* 0x000000a7a6a67221 */ /* 0x000fe40000010000 */
[----:B------:R-:W-:Y:S01]  /*15e10*/  FADD.FTZ R170, R170, R171 ;  /* 0x000000abaaaa7221 */ /* 0x000fe20000010000 */
[----:B------:R-:W-:Y:S01]  /*15e20*/  F2FP.PACK_AB R136, R224, R223 ;  /* 0x000000dfe088723e */ /* 0x000fe200000000ff */
[C---:B------:R-:W-:Y:S05]  /*15e30*/  HMMA.16816.F32 R4, R100.reuse, R112, R4 ;  /* 0x000000706404723c */ /* 0x040fea0000001804 */
[----:B------:R-:W-:Y:S01]  /*15e40*/  F2FP.PACK_AB R138, R226, R225 ;  /* 0x000000e1e28a723e */ /* 0x000fe200000000ff */
[----:B------:R-:W-:Y:S01]  /*15e50*/  FADD.FTZ R165, R165, R166 ;  /* 0x000000a6a5a57221 */ /* 0x000fe20000010000 */
[----:B------:R-:W-:Y:S01]  /*15e60*/  F2FP.PACK_AB R137, R228, R227 ;  /* 0x000000e3e489723e */ /* 0x000fe200000000ff */
[C---:B------:R-:W-:Y:S01]  /*15e70*/  HMMA.16816.F32 R8, R100.reuse, R114, R8 ;  /* 0x000000726408723c */ /* 0x040fe20000001808 */
[----:B------:R-:W-:Y:S02]  /*15e80*/  LDSM.16.MT88.4 R112, [R133+0x4900] ;  /* 0x004900008570783b */ /* 0x000fe40000004200 */
[----:B------:R-:W-:Y:S01]  /*15e90*/  ISETP.GE.AND P0, PT, R3, R198, PT ;  /* 0x000000c60300720c */ /* 0x000fe20003f06270 */
[----:B------:R-:W-:Y:S01]  /*15ea0*/  FADD.FTZ R169, R169, R170 ;  /* 0x000000aaa9a97221 */ /* 0x000fe20000010000 */
[----:B----4-:R-:W-:Y:S01]  /*15eb0*/  F2FP.PACK_AB R139, R230, R229 ;  /* 0x000000e5e68b723e */ /* 0x010fe200000000ff */
        /* <DEDUP_REMOVED lines=124> */
[----:B------:R-:W-:Y:S01]  /*16680*/  IMAD.SHL.U32 R3, R217, 0x40, RZ ;  /* 0x00000040d9037824 */ /* 0x000fe200078e00ff */
[----:B------:R-:W-:Y:S01]  /*16690*/  IADD3 R13, -R212, 0x10, RZ ;  /* 0x00000010d40d7810 */ /* 0x000fe20007ffe1ff */
[----:B------:R-:W-:Y:S01]  /*166a0*/  IMAD.MOV.U32 R201, RZ, RZ, RZ ;  /* 0x000000ffffc97224 */ /* 0x000fe200078e00ff */
[C---:B------:R-:W-:Y:S01]  /*166b0*/  SHF.L.U64.HI R9, R210.reuse, 0x1, R215 ;  /* 0x00000001d2097819 */ /* 0x040fe200000102d7 */
[----:B------:R-:W-:Y:S01]  /*166c0*/  IMAD.SHL.U32 R8, R210, 0x2, RZ ;  /* 0x00000002d2087824 */ /* 0x000fe200078e00ff */
[----:B------:R-:W-:Y:S02]  /*166d0*/  IADD3 R3, R205, R3, R196 ;  /* 0x00000003cd037210 */ /* 0x000fe40007ffe0c4 */
[----:B------:R-:W-:Y:S02]  /*166e0*/  LOP3.LUT R13, R13, 0xf, RZ, 0xc0, !PT ;  /* 0x0000000f0d0d7812 */ /* 0x000fe400078ec0ff */
[----:B------:R-:W-:Y:S05]  /*166f0*/  IADD3 R202, R3, -0x80, RZ ;  /* 0xffffff8003ca7810 */ /* 0x000fea0007ffe0ff */
[----:B------:R-:W-:Y:S04]  /*16700*/  @P2 IMAD.HI.U32 R6, R202, c[0x0][0x2bc], RZ ;  /* 0x0000af00ca062a27 */ /* 0x000fe800078e00ff */
[----:B------:R-:W-:Y:S01]  /*16710*/  IMAD.MOV.U32 R3, RZ, RZ, R202 ;  /* 0x000000ffff037224 */ /* 0x000fe200078e00ca */
[----:B------:R-:W-:Y:S02]  /*16720*/  @P2 SHF.R.U32.HI R3, RZ, c[0x0][0x2c0], R6 ;  /* 0x0000b000ff032a19 */ /* 0x000fe40000011606 */
[----:B------:R-:W-:Y:S02]  /*16730*/  ISETP.GE.AND P2, PT, R204, c[0x0][0x1d4], PT ;  /* 0x00007500cc007a0c */ /* 0x000fe40003f46270 */
[C---:B------:R-:W-:Y:S04]  /*16740*/  @!P3 IADD3 R7, P0, R3.reuse, UR16, RZ ;  /* 0x000000100307bc10 */ /* 0x040fe8000ff1e0ff */
[----:B------:R-:W-:Y:S01]  /*16750*/  @!P3 LEA.HI.X.SX32 R6, R3, UR6, 0x1, P0 ;  /* 0x000000060306bc11 */ /* 0x000fe200080f0eff */
[----:B------:R-:W-:Y:S01]  /*16760*/  IMAD.MOV R3, RZ, RZ, -R3 ;  /* 0x000000ffff037224 */ /* 0x000fe200078e0a03 */
[----:B------:R-:W-:Y:S03]  /*16770*/  @!P3 LEA R4, P0, R7, c[0x0][0x2a0], 0x2 ;  /* 0x0000a8000704ba11 */ /* 0x000fe600078010ff */
[----:B------:R-:W-:Y:S01]  /*16780*/  IMAD R202, R3, c[0x0][0x2b8], R202 ;  /* 0x0000ae0003ca7a24 */ /* 0x000fe200078e02ca */
[----:B------:R-:W-:Y:S02]  /*16790*/  @!P3 LEA.HI.X R5, R7, c[0x0][0x2a4], R6, 0x2, P0 ;  /* 0x0000a9000705ba11 */ /* 0x000fe400000f1406 */
[----:B------:R-:W-:Y:S02]  /*167a0*/  SEL R6, RZ, 0x10, P4 ;  /* 0x00000010ff067807 */ /* 0x000fe40002000000 */
[----:B------:R-:W-:Y:S01]  /*167b0*/  SHF.R.S32.HI R3, RZ, 0x1f, R202 ;  /* 0x0000001fff037819 */ /* 0x000fe200000114ca */
[----:B------:R1:W2:Y:S01]  /*167c0*/  @!P3 LDG.E R201, [R4.64] ;  /* 0x0000000a04c9b981 */ /* 0x0002a2000c1e1900 */
[----:B------:R-:W-:Y:S02]  /*167d0*/  IADD3 R17, -R6, 0x10, RZ ;  /* 0x0000001006117810 */ /* 0x000fe40007ffe1ff */
[----:B------:R-:W-:Y:S01]  /*167e0*/  SHF.L.U64.HI R7, R214, 0x1, R211 ;  /* 0x00000001d6077819 */ /* 0x000fe200000102d3 */
[----:B------:R-:W-:Y:S01]  /*167f0*/  IMAD R3, R3, c[0x0][0x1e0], RZ ;  /* 0x0000780003037a24 */ /* 0x000fe200078e02ff */
[----:B------:R-:W-:Y:S03]  /*16800*/  LOP3.LUT R17, R17, 0xf, RZ, 0xc0, !PT ;  /* 0x0000000f11117812 */ /* 0x000fe600078ec0ff */
        /* <DEDUP_REMOVED lines=9> */
[C---:B------:R-:W-:Y:S02]  /*168a0*/  LEA R11, P0, R4.reuse, c[0x0][0x1c8], 0x1 ;  /* 0x00007200040b7a11 */ /* 0x040fe400078008ff */
[----:B------:R-:W-:Y:S02]  /*168b0*/  SEL R5, RZ, 0x10, P5 ;  /* 0x00000010ff057807 */ /* 0x000fe40002800000 */
[----:B------:R-:W-:Y:S01]  /*168c0*/  LEA.HI.X R10, R4, c[0x0][0x1cc], R3, 0x1, P0 ;  /* 0x00007300040a7a11 */ /* 0x000fe200000f0c03 */
[----:B------:R-:W1:Y:S01]  /*168d0*/  SHFL.IDX PT, R12, R11, 0x1, 0x181f ;  /* 0x00381f000b0c7f89 */ /* 0x000e6200000e0000 */
[----:B------:R-:W-:Y:S01]  /*168e0*/  IMAD.SHL.U32 R3, R214, 0x2, RZ ;  /* 0x00000002d6037824 */ /* 0x000fe200078e00ff */
[----:B------:R-:W-:Y:S02]  /*168f0*/  SHF.L.U64.HI R4, R192, 0x1, R213 ;  /* 0x00000001c0047819 */ /* 0x000fe400000102d5 */
[----:B------:R-:W2:Y:S01]  /*16900*/  SHFL.IDX PT, R14, R10, 0x1, 0x181f ;  /* 0x00381f000a0e7f89 */ /* 0x000ea200000e0000 */
[----:B------:R-:W-:Y:S03]  /*16910*/  IADD3 R18, -R5, 0x10, RZ ;  /* 0x0000001005127810 */ /* 0x000fe60007ffe1ff */
[----:B------:R-:W3:Y:S01]  /*16920*/  SHFL.IDX PT, R11, R11, RZ, 0x181f ;  /* 0x00181fff0b0b7589 */ /* 0x000ee200000e0000 */
[----:B------:R-:W-:Y:S03]  /*16930*/  LOP3.LUT R18, R18, 0xf, RZ, 0xc0, !PT ;  /* 0x0000000f12127812 */ /* 0x000fe600078ec0ff */
[----:B------:R-:W4:Y:S01]  /*16940*/  SHFL.IDX PT, R10, R10, RZ, 0x181f ;  /* 0x00181fff0a0a7589 */ /* 0x000f2200000e0000 */
[----:B-1----:R-:W-:Y:S04]  /*16950*/  IADD3 R18, P1, P0, R18, R12, R3 ;  /* 0x0000000c12127210 */ /* 0x002fe8000783e003 */
[----:B--2---:R-:W-:Y:S02]  /*16960*/  IADD3.X R19, RZ, R14, R7, P1, P0 ;  /* 0x0000000eff137210 */ /* 0x004fe40000fe0407 */
[----:B------:R-:W-:Y:S04]  /*16970*/  IADD3 R16, P1, P0, R17, R12, R8 ;  /* 0x0000000c11107210 */ /* 0x000fe8000783e008 */
[----:B------:R-:W-:Y:S02]  /*16980*/  IADD3.X R17, RZ, R14, R9, P1, P0 ;  /* 0x0000000eff117210 */ /* 0x000fe40000fe0409 */
[----:B------:R-:W-:Y:S04]  /*16990*/  IADD3 R12, P1, P0, R13, R12, R216 ;  /* 0x0000000c0d0c7210 */ /* 0x000fe8000783e0d8 */
[--C-:B------:R-:W-:Y:S02]  /*169a0*/  IADD3.X R13, RZ, R14, R4.reuse, P1, P0 ;  /* 0x0000000eff0d7210 */ /* 0x100fe40000fe0404 */
[C---:B---3--:R-:W-:Y:S05]  /*169b0*/  IADD3 R14, P0, R11.reuse, R3, RZ ;  /* 0x000000030b0e7210 */ /* 0x048fea0007f1e0ff */
[----:B----4-:R-:W-:Y:S01]  /*169c0*/  IMAD.X R15, R10, 0x1, R7, P0 ;  /* 0x000000010a0f7824 */ /* 0x010fe200000e0607 */
[C---:B------:R-:W-:Y:S01]  /*169d0*/  IADD3 R20, P0, R11.reuse, R8, RZ ;  /* 0x000000080b147210 */ /* 0x040fe20007f1e0ff */
[----:B------:R-:W-:Y:S04]  /*169e0*/  IMAD.U32 R8, RZ, RZ, UR15 ;  /* 0x0000000fff087e24 */ /* 0x000fe8000f8e00ff */
[----:B------:R-:W-:Y:S02]  /*169f0*/  IMAD R8, R8, 0x3000, R203 ;  /* 0x0000300008087824 */ /* 0x000fe400078e02cb */
        /* <DEDUP_REMOVED lines=15> */
.L_x_1179:
        /* <DEDUP_REMOVED lines=9> */
.L_x_1169:
[----:B------:R-:W-:Y:S01]  /*16b80*/  ULEA UR4, UR12, 0x7f, 0x7 ;  /* 0x0000007f0c047891 */ /* 0x000fe2000f8e383f */
[----:B------:R-:W-:-:S02]  /*16b90*/  ISETP.GE.AND P0, PT, R195, 0x1, PT ;  /* 0x00000001c300780c */ /* 0x000fc40003f06270 */
[----:B------:R-:W-:Y:S01]  /*16ba0*/  ULDC.64 UR12, c[0x0][0x2c8] ;  /* 0x0000b200000c7ab9 */ /* 0x000fe20000000a00 */
[----:B------:R-:W-:Y:S01]  /*16bb0*/  IADD3 R5, R194, 0x1, -R197 ;  /* 0x00000001c2057810 */ /* 0x000fe20007ffe8c5 */
[----:B------:R-:W-:-:S04]  /*16bc0*/  UIMAD.WIDE.U32 UR22, UR4, UR12, URZ ;  /* 0x0000000c041672a5 */ /* 0x000fc8000f8e003f */
        /* <DEDUP_REMOVED lines=13> */
.L_x_1182:
[----:B------:R-:W-:-:S04]  /*16ca0*/  MOV R3, 0x1 ;  /* 0x0000000100037802 */ /* 0x000fc80000000f00 */
[----:B------:R-:W-:-:S13]  /*16cb0*/  ISETP.NE.AND P0, PT, R3, c[0x0][0x32c], PT ;  /* 0x0000cb0003007a0c */ /* 0x000fda0003f05270 */
[----:B------:R-:W-:-:S05]  /*16cc0*/  @P0 IMAD.HI.U32 R3, R5, c[0x0][0x330], RZ ;  /* 0x0000cc0005030a27 */ /* 0x000fca00078e00ff */
[----:B------:R-:W-:-:S05]  /*16cd0*/  @P0 SHF.R.U32.HI R5, RZ, c[0x0][0x334], R3 ;  /* 0x0000cd00ff050a19 */ /* 0x000fca0000011603 */
.L_x_1183:
[----:B------:R-:W-:-:S05]  /*16ce0*/  IMAD R5, R5, c[0x0][0x32c], RZ ;  /* 0x0000cb0005057a24 */ /* 0x000fca00078e02ff */
[----:B------:R-:W-:-:S04]  /*16cf0*/  IMNMX R4, R4, R5, !PT ;  /* 0x0000000504047217 */ /* 0x000fc80007800200 */
.L_x_1181:
[----:B------:R-:W-:-:S04]  /*16d00*/  IADD3 R4, R4, 0x3f, RZ ;  /* 0x0000003f04047810 */ /* 0x000fc80007ffe0ff */
[----:B------:R-:W-:-:S04]  /*16d10*/  SHF.R.S32.HI R3, RZ, 0x1f, R4 ;  /* 0x0000001fff037819 */ /* 0x000fc80000011404 */
[----:B------:R-:W-:-:S04]  /*16d20*/  LEA.HI R3, R3, R4, RZ, 0x6 ;  /* 0x0000000403037211 */ /* 0x000fc800078f30ff */
[----:B------:R-:W-:-:S04]  /*16d30*/  SHF.R.S32.HI R3, RZ, 0x6, R3 ;  /* 0x00000006ff037819 */ /* 0x000fc80000011403 */
[----:B------:R-:W-:-:S04]  /*16d40*/  IMNMX R226, R198, R3, !PT ;  /* 0x00000003c6e27217 */ /* 0x000fc80007800200 */
[----:B------:R-:W-:-:S13]  /*16d50*/  ISETP.GE.AND P0, PT, R217, R226, PT ;  /* 0x000000e2d900720c */ /* 0x000fda0003f06270 */
[----:B------:R-:W-:Y:S05]  /*16d60*/  @!P0 BRA `(.L_x_1184) ;  /* 0x000030e000008947 */ /* 0x000fea0003800000 */
[----:B------:R-:W2:Y:S01]  /*16d70*/  S2R R3, SR_TID.X ;  /* 0x0000000000037919 */ /* 0x000ea20000002100 */
[----:B------:R-:W-:Y:S01]  /*16d80*/  IMAD.MOV.U32 R186, RZ, RZ, 0x20 ;  /* 0x00000020ffba7424 */ /* 0x000fe200078e00ff */
[C---:B------:R-:W-:Y:S01]  /*16d90*/  SHF.L.U64.HI R224, R214.reuse, 0x1, R211 ;  /* 0x00000001d6e07819 */ /* 0x040fe200000102d3 */
[----:B-1----:R-:W-:Y:S01]  /*16da0*/  IMAD.MOV.U32 R133, RZ, RZ, R2 ;  /* 0x000000ffff857224 */ /* 0x002fe200078e0002 */
[----:B------:R-:W-:Y:S01]  /*16db0*/  SEL R222, RZ, 0x10, P5 ;  /* 0x00000010ffde7807 */ /* 0x000fe20002800000 */
[----:B------:R-:W-:Y:S01]  /*16dc0*/  IMAD.SHL.U32 R223, R214, 0x2, RZ ;  /* 0x00000002d6df7824 */ /* 0x000fe200078e00ff */
[C---:B------:R-:W-:Y:S01]  /*16dd0*/  SHF.L.U64.HI R221, R210.reuse, 0x1, R215 ;  /* 0x00000001d2dd7819 */ /* 0x040fe200000102d7 */
[----:B------:R-:W-:Y:S01]  /*16de0*/  IMAD.SHL.U32 R220, R210, 0x2, RZ ;  /* 0x00000002d2dc7824 */ /* 0x000fe200078e00ff */
[----:B------:R-:W-:Y:S01]  /*16df0*/  SEL R219, RZ, 0x10, P4 ;  /* 0x00000010ffdb7807 */ /* 0x000fe20002000000 */
[C---:B------:R-:W-:Y:S01]  /*16e00*/  IMAD.SHL.U32 R216, R192.reuse, 0x2, RZ ;  /* 0x00000002c0d87824 */ /* 0x040fe200078e00ff */
[----:B------:R-:W-:-:S02]  /*16e10*/  SHF.L.U64.HI R218, R192, 0x1, R213 ;  /* 0x00000001c0da7819 */ /* 0x000fc400000102d5 */
[----:B--2---:R-:W-:-:S04]  /*16e20*/  SHF.R.S32.HI R4, RZ, 0x1f, R3 ;  /* 0x0000001fff047819 */ /* 0x004fc80000011403 */
[----:B------:R-:W-:-:S04]  /*16e30*/  LEA.HI R4, R4, R3, RZ, 0x3 ;  /* 0x0000000304047211 */ /* 0x000fc800078f18ff */
[----:B------:R-:W-:-:S05]  /*16e40*/  LOP3.LUT R4, R4, 0xfffffff8, RZ, 0xc0, !PT ;  /* 0xfffffff804047812 */ /* 0x000fca00078ec0ff */
[----:B------:R-:W-:Y:S02]  /*16e50*/  IMAD.IADD R4, R3, 0x1, -R4 ;  /* 0x0000000103047824 */ /* 0x000fe400078e0a04 */
[----:B------:R-:W-:-:S03]  /*16e60*/  IMAD.MOV.U32 R3, RZ, RZ, R0 ;  /* 0x000000ffff037224 */ /* 0x000fc600078e0000 */
[----:B------:R-:W-:-:S04]  /*16e70*/  LOP3.LUT P0, RZ, R4, 0x2, RZ, 0xc0, !PT ;  /* 0x0000000204ff7812 */ /* 0x000fc8000780c0ff */
[----:B------:R-:W-:Y:S02]  /*16e80*/  SEL R186, R186, 0xffffffe0, !P0 ;  /* 0xffffffe0baba7807 */ /* 0x000fe40004000000 */
.L_x_1187:
[----:B------:R-:W-:Y:S04]  /*16e90*/  DEPBAR.LE SB0, 0x2 ;  /* 0x000080800000791a */ /* 0x000fe80000000000 */
[----:B------:R-:W-:Y:S01]  /*16ea0*/  BAR.SYNC.DEFER_BLOCKING 0x0 ;  /* 0x0000000000007b1d */ /* 0x000fe20000010000 */
[----:B------:R-:W-:Y:S01]  /*16eb0*/  UIMAD UR4, UR5, 0x6000, URZ ;  /* 0x00006000050478a4 */ /* 0x000fe2000f8e023f */
[----:B------:R-:W-:Y:S02]  /*16ec0*/  ISETP.GE.AND P0, PT, R198, R217, PT ;  /* 0x000000d9c600720c */ /* 0x000fe40003f06270 */
[----:B------:R-:W-:Y:S03]  /*16ed0*/  ISETP.GE.AND P2, PT, R204, c[0x0][0x1d4], PT ;  /* 0x00007500cc007a0c */ /* 0x000fe60003f46270 */
[----:B------:R-:W-:Y:S05]  /*16ee0*/  IADD3 R180, R189, UR4, RZ ;  /* 0x00000004bdb47c10 */ /* 0x000fea000fffe0ff */
        /* <DEDUP_REMOVED lines=23> */
[----:B------:R-:W-:Y:S01]  /*17060*/  IMAD.IADD R7, R7, 0x1, R9 ;  /* 0x0000000107077824 */ /* 0x000fe200078e0209 */
[----:B------:R-:W-:Y:S03]  /*17070*/  IADD3 R9, -R212, 0x10, RZ ;  /* 0x00000010d4097810 */ /* 0x000fe60007ffe1ff */
[----:B------:R-:W-:Y:S01]  /*17080*/  IMAD.WIDE.U32 R6, R201, c[0x0][0x218], R6 ;  /* 0x00008600c9067a25 */ /* 0x000fe200078e0006 */
[----:B------:R-:W-:Y:S04]  /*17090*/  LOP3.LUT R9, R9, 0xf, RZ, 0xc0, !PT ;  /* 0x0000000f09097812 */ /* 0x000fe800078ec0ff */
[----:B------:R-:W-:Y:S04]  /*170a0*/  IADD3 R4, P0, R6, UR18, RZ ;  /* 0x0000001206047c10 */ /* 0x000fe8000ff1e0ff */
[----:B------:R-:W-:Y:S02]  /*170b0*/  IADD3.X R5, R7, UR7, R5, P0, !PT ;  /* 0x0000000707057c10 */ /* 0x000fe400087fe405 */
[C---:B------:R-:W-:Y:S04]  /*170c0*/  LEA R2, P0, R4.reuse, c[0x0][0x1f8], 0x1 ;  /* 0x00007e0004027a11 */ /* 0x040fe800078008ff */
[----:B------:R-:W-:Y:S01]  /*170d0*/  LEA.HI.X R0, R4, c[0x0][0x1fc], R5, 0x1, P0 ;  /* 0x00007f0004007a11 */ /* 0x000fe200000f0c05 */
[----:B------:R-:W5:Y:S04]  /*170e0*/  SHFL.IDX PT, R8, R2, 0x1, 0x181f ;  /* 0x00381f0002087f89 */ /* 0x000f6800000e0000 */
[----:B------:R-:W4:Y:S04]  /*170f0*/  SHFL.IDX PT, R5, R0, 0x1, 0x181f ;  /* 0x00381f0000057f89 */ /* 0x000f2800000e0000 */
[----:B------:R-:W-:Y:S01]  /*17100*/  SHFL.IDX PT, R7, R0, RZ, 0x181f ;  /* 0x00181fff00077589 */ /* 0x000fe200000e0000 */
[-C--:B-----5:R-:W-:Y:S04]  /*17110*/  IADD3 R14, P1, P0, R14, R8.reuse, R223 ;  /* 0x000000080e0e7210 */ /* 0x0a0fe8000783e0df */
[-C--:B----4-:R-:W-:Y:S02]  /*17120*/  IADD3.X R15, RZ, R5.reuse, R224, P1, P0 ;  /* 0x00000005ff0f7210 */ /* 0x090fe40000fe04e0 */
[-C--:B------:R-:W-:Y:S04]  /*17130*/  IADD3 R10, P1, P0, R11, R8.reuse, R220 ;  /* 0x000000080b0a7210 */ /* 0x080fe8000783e0dc */
[-CC-:B------:R-:W-:Y:S02]  /*17140*/  IADD3.X R11, RZ, R5.reuse, R221.reuse, P1, P0 ;  /* 0x00000005ff0b7210 */ /* 0x180fe40000fe04dd */
[----:B------:R-:W-:Y:S04]  /*17150*/  IADD3 R8, P1, P0, R9, R8, R216 ;  /* 0x0000000809087210 */ /* 0x000fe8000783e0d8 */
[----:B------:R-:W-:Y:S02]  /*17160*/  IADD3.X R9, RZ, R5, R218, P1, P0 ;  /* 0x00000005ff097210 */ /* 0x000fe40000fe04da */
[----:B------:R-:W4:Y:S02]  /*17170*/  SHFL.IDX PT, R5, R2, RZ, 0x181f ;  /* 0x00181fff02057589 */ /* 0x000f2400000e0000 */
[----:B----4-:R-:W-:Y:S05]  /*17180*/  IADD3 R22, P0, R5, R223, RZ ;  /* 0x000000df05167210 */ /* 0x010fea0007f1e0ff */
[----:B------:R-:W-:Y:S01]  /*17190*/  IMAD.X R23, R7, 0x1, R224, P0 ;  /* 0x0000000107177824 */ /* 0x000fe200000e06e0 */
[----:B------:R-:W-:Y:S05]  /*171a0*/  IADD3 R20, P0, R5, R220, RZ ;  /* 0x000000dc05147210 */ /* 0x000fea0007f1e0ff */
[----:B------:R-:W-:Y:S01]  /*171b0*/  IMAD.X R21, R7, 0x1, R221, P0 ;  /* 0x0000000107157824 */ /* 0x000fe200000e06dd */
        /* <DEDUP_REMOVED lines=15> */
.L_x_1185:
        /* <DEDUP_REMOVED lines=659> */
[----:B------:R-:W-:Y:S01]  /*19be0*/  LOP3.LUT R9, R9, 0xf, RZ, 0xc0, !PT ;  /* 0x0000000f09097812 */ /* 0x000fe200078ec0ff */
[----:B------:R-:W-:Y:S02]  /*19bf0*/  IMAD.U32 R4, RZ, RZ, UR15 ;  /* 0x0000000fff047e24 */ /* 0x000fe4000f8e00ff */
[----:B------:R-:W2:Y:S02]  /*19c00*/  SHFL.IDX PT, R7, R5, 0x1, 0x181f ;  /* 0x00381f0005077f89 */ /* 0x000ea400000e0000 */
[----:B------:R-:W-:Y:S02]  /*19c10*/  IMAD R4, R4, 0x3000, R203 ;  /* 0x0000300004047824 */ /* 0x000fe400078e02cb */
[----:B------:R-:W3:Y:S04]  /*19c20*/  SHFL.IDX PT, R3, R3, RZ, 0x181f ;  /* 0x00181fff03037589 */ /* 0x000ee800000e0000 */
[----:B------:R-:W4:Y:S01]  /*19c30*/  SHFL.IDX PT, R5, R5, RZ, 0x181f ;  /* 0x00181fff05057589 */ /* 0x000f2200000e0000 */
[-C--:B-1----:R-:W-:Y:S04]  /*19c40*/  IADD3 R10, P1, P0, R10, R6.reuse, R223 ;  /* 0x000000060a0a7210 */ /* 0x082fe8000783e0df */
[-C--:B--2---:R-:W-:Y:S02]  /*19c50*/  IADD3.X R11, RZ, R7.reuse, R224, P1, P0 ;  /* 0x00000007ff0b7210 */ /* 0x084fe40000fe04e0 */
[-C--:B------:R-:W-:Y:S04]  /*19c60*/  IADD3 R8, P1, P0, R9, R6.reuse, R220 ;  /* 0x0000000609087210 */ /* 0x080fe8000783e0dc */
[-CC-:B------:R-:W-:Y:S02]  /*19c70*/  IADD3.X R9, RZ, R7.reuse, R221.reuse, P1, P0 ;  /* 0x00000007ff097210 */ /* 0x180fe40000fe04dd */
[----:B------:R-:W-:Y:S04]  /*19c80*/  IADD3 R6, P1, P0, R13, R6, R216 ;  /* 0x000000060d067210 */ /* 0x000fe8000783e0d8 */
[----:B------:R-:W-:Y:S02]  /*19c90*/  IADD3.X R7, RZ, R7, R218, P1, P0 ;  /* 0x00000007ff077210 */ /* 0x000fe40000fe04da */
[----:B---3--:R-:W-:Y:S05]  /*19ca0*/  IADD3 R14, P0, R3, R223, RZ ;  /* 0x000000df030e7210 */ /* 0x008fea0007f1e0ff */
[----:B----4-:R-:W-:Y:S01]  /*19cb0*/  IMAD.X R15, R5, 0x1, R224, P0 ;  /* 0x00000001050f7824 */ /* 0x010fe200000e06e0 */
[----:B------:R-:W-:Y:S05]  /*19cc0*/  IADD3 R12, P0, R3, R220, RZ ;  /* 0x000000dc030c7210 */ /* 0x000fea0007f1e0ff */
        /* <DEDUP_REMOVED lines=15> */
.L_x_1186:
        /* <DEDUP_REMOVED lines=9> */
.L_x_1184:
[----:B------:R-:W-:-:S13]  /*19e50*/  ISETP.GE.AND P0, PT, R217, R198, PT ;  /* 0x000000c6d900720c */ /* 0x000fda0003f06270 */
[----:B------:R-:W-:Y:S05]  /*19e60*/  @!P0 BRA `(.L_x_1188) ;  /* 0x00003a5000008947 */ /* 0x000fea0003800000 */
[----:B------:R-:W2:Y:S01]  /*19e70*/  S2R R4, SR_TID.X ;  /* 0x0000000000047919 */ /* 0x000ea20000002100 */
[----:B------:R-:W-:Y:S01]  /*19e80*/  IMAD.MOV.U32 R190, RZ, RZ, 0x40 ;  /* 0x00000040ffbe7424 */ /* 0x000fe200078e00ff */
[C---:B------:R-:W-:Y:S01]  /*19e90*/  SHF.L.U64.HI R211, R214.reuse, 0x1, R211 ;  /* 0x00000001d6d37819 */ /* 0x040fe200000102d3 */
[----:B------:R-:W-:Y:S01]  /*19ea0*/  IMAD.SHL.U32 R214, R214, 0x2, RZ ;  /* 0x00000002d6d67824 */ /* 0x000fe200078e00ff */
[C---:B------:R-:W-:Y:S01]  /*19eb0*/  SHF.L.U64.HI R215, R210.reuse, 0x1, R215 ;  /* 0x00000001d2d77819 */ /* 0x040fe200000102d7 */
[----:B------:R-:W-:Y:S01]  /*19ec0*/  IMAD.SHL.U32 R210, R210, 0x2, RZ ;  /* 0x00000002d2d27824 */ /* 0x000fe200078e00ff */
[C---:B------:R-:W-:Y:S01]  /*19ed0*/  SHF.L.U64.HI R213, R192.reuse, 0x1, R213 ;  /* 0x00000001c0d57819 */ /* 0x040fe200000102d5 */
[----:B------:R-:W-:Y:S01]  /*19ee0*/  IMAD.SHL.U32 R193, R192, 0x2, RZ ;  /* 0x00000002c0c17824 */ /* 0x000fe200078e00ff */
[----:B------:R-:W-:Y:S01]  /*19ef0*/  ULDC UR12, c[0x0][0x324] ;  /* 0x0000c900000c7ab9 */ /* 0x000fe20000000800 */
[----:B------:R-:W-:Y:S01]  /*19f00*/  IMAD.MOV.U32 R132, RZ, RZ, R2 ;  /* 0x000000ffff847224 */ /* 0x000fe200078e0002 */
[----:B------:R-:W-:Y:S01]  /*19f10*/  ULOP3.LUT UR12, URZ, UR12, URZ, 0x33, !UPT ;  /* 0x0000000c3f0c7292 */ /* 0x000fe2000f8e333f */
[----:B--2---:R-:W-:-:S04]  /*19f20*/  SHF.R.S32.HI R3, RZ, 0x1f, R4 ;  /* 0x0000001fff037819 */ /* 0x004fc80000011404 */
[----:B------:R-:W-:-:S04]  /*19f30*/  LEA.HI R3, R3, R4, RZ, 0x3 ;  /* 0x0000000403037211 */ /* 0x000fc800078f18ff */
[----:B------:R-:W-:-:S05]  /*19f40*/  LOP3.LUT R3, R3, 0xfffffff8, RZ, 0xc0, !PT ;  /* 0xfffffff803037812 */ /* 0x000fca00078ec0ff */
[----:B------:R-:W-:-:S05]  /*19f50*/  IMAD.IADD R3, R4, 0x1, -R3 ;  /* 0x0000000104037824 */ /* 0x000fca00078e0a03 */
[----:B------:R-:W-:Y:S01]  /*19f60*/  LOP3.LUT P0, RZ, R3, 0x4, RZ, 0xc0, !PT ;  /* 0x0000000403ff7812 */ /* 0x000fe2000780c0ff */
[----:B------:R-:W-:-:S03]  /*19f70*/  IMAD.MOV.U32 R3, RZ, RZ, R0 ;  /* 0x000000ffff037224 */ /* 0x000fc600078e0000 */
[----:B------:R-:W-:Y:S02]  /*19f80*/  SEL R190, R190, 0xffffffc0, !P0 ;  /* 0xffffffc0bebe7807 */ /* 0x000fe40004000000 */
.L_x_1199:
[----:B------:R-:W-:Y:S04]  /*19f90*/  DEPBAR.LE SB0, 0x2 ;  /* 0x000080800000791a */ /* 0x000fe80000000000 */
[----:B------:R-:W-:Y:S01]  /*19fa0*/  BAR.SYNC.DEFER_BLOCKING 0x0 ;  /* 0x0000000000007b1d */ /* 0x000fe20000010000 */
[----:B------:R-:W-:Y:S01]  /*19fb0*/  UIMAD UR4, UR5, 0x6000, URZ ;  /* 0x00006000050478a4 */ /* 0x000fe2000f8e023f */
[----:B------:R-:W-:Y:S05]  /*19fc0*/  ISETP.GE.AND P0, PT, R198, R217, PT ;  /* 0x000000d9c600720c */ /* 0x000fea0003f06270 */
[----:B------:R-:W-:Y:S05]  /*19fd0*/  IADD3 R165, R189, UR4, RZ ;  /* 0x00000004bda57c10 */ /* 0x000fea000fffe0ff */
[----:B-1----:R-:W-:Y:S01]  /*19fe0*/  IMAD.IADD R133, R186, 0x1, R165 ;  /* 0x00000001ba857824 */ /* 0x002fe200078e02a5 */
        /* <DEDUP_REMOVED lines=14> */
[----:B------:R-:W-:Y:S01]  /*1a0d0*/  ISETP.GE.AND P1, PT, R204, c[0x0][0x1d4], PT ;  /* 0x00007500cc007a0c */ /* 0x000fe20003f26270 */
[----:B------:R-:W-:Y:S02]  /*1a0e0*/  IMAD R5, R5, c[0x0][0x208], RZ ;  /* 0x0000820005057a24 */ /* 0x000fe400078e02ff */
[----:B------:R-:W-:Y:S02]  /*1a0f0*/  IMAD R2, R2, c[0x0][0x218], RZ ;  /* 0x0000860002027a24 */ /* 0x000fe400078e02ff */
[----:B------:R-:W-:Y:S02]  /*1a100*/  IMAD R5, R202, c[0x0][0x20c], R5 ;  /* 0x00008300ca057a24 */ /* 0x000fe400078e0205 */
[----:B------:R-:W-:Y:S02]  /*1a110*/  IMAD R2, R201, c[0x0][0x21c], R2 ;  /* 0x00008700c9027a24 */ /* 0x000fe400078e0202 */
[----:B------:R-:W-:Y:S01]  /*1a120*/  IMAD.IADD R9, R9, 0x1, R5 ;  /* 0x0000000109097824 */ /* 0x000fe200078e0205 */
[----:B------:R-:W-:Y:S03]  /*1a130*/  MOV R5, UR15 ;  /* 0x0000000f00057c02 */ /* 0x000fe60008000f00 */
[----:B------:R-:W-:Y:S05]  /*1a140*/  IMAD.WIDE.U32 R8, R201, c[0x0][0x218], R8 ;  /* 0x00008600c9087a25 */ /* 0x000fea00078e0008 */
[----:B------:R-:W-:Y:S04]  /*1a150*/  IADD3 R0, P0, R8, UR18, RZ ;  /* 0x0000001208007c10 */ /* 0x000fe8000ff1e0ff */
[----:B------:R-:W-:Y:S02]  /*1a160*/  IADD3.X R9, R9, UR7, R2, P0, !PT ;  /* 0x0000000709097c10 */ /* 0x000fe400087fe402 */
[C---:B------:R-:W-:Y:S04]  /*1a170*/  LEA R4, P0, R0.reuse, c[0x0][0x1f8], 0x1 ;  /* 0x00007e0000047a11 */ /* 0x040fe800078008ff */
[----:B------:R-:W-:Y:S01]  /*1a180*/  LEA.HI.X R6, R0, c[0x0][0x1fc], R9, 0x1, P0 ;  /* 0x00007f0000067a11 */ /* 0x000fe200000f0c09 */
[----:B------:R-:W5:Y:S04]  /*1a190*/  SHFL.IDX PT, R11, R4, RZ, 0x181f ;  /* 0x00181fff040b7589 */ /* 0x000f6800000e0000 */
[----:B------:R-:W4:Y:S04]  /*1a1a0*/  SHFL.IDX PT, R2, R6, RZ, 0x181f ;  /* 0x00181fff06027589 */ /* 0x000f2800000e0000 */
[----:B------:R-:W3:Y:S04]  /*1a1b0*/  SHFL.IDX PT, R7, R4, 0x1, 0x181f ;  /* 0x00381f0004077f89 */ /* 0x000ee800000e0000 */
[----:B------:R-:W2:Y:S01]  /*1a1c0*/  SHFL.IDX PT, R0, R6, 0x1, 0x181f ;  /* 0x00381f0006007f89 */ /* 0x000ea200000e0000 */
[C---:B-----5:R-:W-:Y:S05]  /*1a1d0*/  IADD3 R14, P0, R11.reuse, R214, RZ ;  /* 0x000000d60b0e7210 */ /* 0x060fea0007f1e0ff */
[C---:B----4-:R-:W-:Y:S01]  /*1a1e0*/  IMAD.X R15, R2.reuse, 0x1, R211, P0 ;  /* 0x00000001020f7824 */ /* 0x050fe200000e06d3 */
[C---:B------:R-:W-:Y:S05]  /*1a1f0*/  IADD3 R12, P0, R11.reuse, R210, RZ ;  /* 0x000000d20b0c7210 */ /* 0x040fea0007f1e0ff */
[C---:B------:R-:W-:Y:S01]  /*1a200*/  IMAD.X R13, R2.reuse, 0x1, R215, P0 ;  /* 0x00000001020d7824 */ /* 0x040fe200000e06d7 */
[-C--:B------:R-:W-:Y:S05]  /*1a210*/  IADD3 R10, P0, R11, R193.reuse, RZ ;  /* 0x000000c10b0a7210 */ /* 0x080fea0007f1e0ff */
[----:B------:R-:W-:Y:S01]  /*1a220*/  IMAD.X R11, R2, 0x1, R213, P0 ;  /* 0x00000001020b7824 */ /* 0x000fe200000e06d5 */
[----:B---3--:R-:W-:Y:S01]  /*1a230*/  IADD3 R8, P0, R7, R214, RZ ;  /* 0x000000d607087210 */ /* 0x008fe20007f1e0ff */
[----:B------:R-:W-:Y:S04]  /*1a240*/  IMAD R2, R5, 0x6000, R200 ;  /* 0x0000600005027824 */ /* 0x000fe800078e02c8 */
[C---:B--2---:R-:W-:Y:S01]  /*1a250*/  IMAD.X R9, R0.reuse, 0x1, R211, P0 ;  /* 0x0000000100097824 */ /* 0x044fe200000e06d3 */
        /* <DEDUP_REMOVED lines=10> */
.L_x_1189:
[C---:B--23--:R-:W-:Y:S01]  /*1a300*/  HMMA.16816.F32 R4, R136.reuse, R140, RZ ;  /* 0x0000008c8804723c */ /* 0x04cfe200000018ff */
        /* <DEDUP_REMOVED lines=184> */
[----:B------:R5:W3:Y:S01]  /*1ae90*/  MUFU.TANH R159, R21 ;  /* 0x00000015009f7308 */ /* 0x000ae20000002400 */
[----:B-1----:R-:W-:Y:S09]  /*1aea0*/  SHF.L.U32 R22, R217, 0x6, RZ ;  /* 0x00000006d9167819 */ /* 0x002ff200000006ff */
[----:B------:R-:W1:Y:S01]  /*1aeb0*/  MUFU.TANH R158, R23 ;  /* 0x00000017009e7308 */ /* 0x000e620000002400 */
[----:B--2---:R-:W-:Y:S04]  /*1aec0*/  IADD3 R20, -R207, 0x1, -R22 ;  /* 0x00000001cf147810 */ /* 0x004fe80007ffe916 */
[----:B------:R-:W-:Y:S05]  /*1aed0*/  IADD3 R20, -R197, R20, R194 ;  /* 0x00000014c5147210 */ /* 0x000fea0007ffe1c2 */
[----:B------:R2:W1:Y:S01]  /*1aee0*/  MUFU.TANH R157, R24 ;  /* 0x00000018009d7308 */ /* 0x0004620000002400 */
[C---:B----4-:R-:W-:Y:S03]  /*1aef0*/  HMMA.16816.F32 R28, R176.reuse, R8, R28 ;  /* 0x00000008b01c723c */ /* 0x050fe6000000181c */
[C---:B-----5:R-:W-:Y:S02]  /*1af00*/  IADD3 R21, R20.reuse, c[0x0][0x328], RZ ;  /* 0x0000ca0014157a10 */ /* 0x060fe40007ffe0ff */
[----:B------:R-:W-:Y:S04]  /*1af10*/  IADD3 R20, R20, UR12, RZ ;  /* 0x0000000c14147c10 */ /* 0x000fe8000fffe0ff */
        /* <DEDUP_REMOVED lines=9> */
[----:B------:R-:W2:Y:S01]  /*1afb0*/  SHFL.IDX PT, R9, R10, RZ, 0x1c1f ;  /* 0x001c1fff0a097589 */ /* 0x000ea200000e0000 */
[----:B------:R-:W-:Y:S02]  /*1afc0*/  FMUL.FTZ R28, R28, c[0x0][0x320] ;  /* 0x0000c8001c1c7a20 */ /* 0x000fe40000410000 */
[----:B------:R-:W-:Y:S02]  /*1afd0*/  FMUL.FTZ R29, R29, c[0x0][0x320] ;  /* 0x0000c8001d1d7a20 */ /* 0x000fe40000410000 */
[----:B------:R-:W-:Y:S02]  /*1afe0*/  FMUL.FTZ R19, R33, c[0x0][0x320] ;  /* 0x0000c80021137a20 */ /* 0x000fe40000410000 */
[----:B------:R-:W-:Y:S02]  /*1aff0*/  FMUL.FTZ R18, R34, c[0x0][0x320] ;  /* 0x0000c80022127a20 */ /* 0x000fe40000410000 */
[----:B------:R-:W1:Y:S01]  /*1b000*/  MUFU.TANH R147, R147 ;  /* 0x0000009300937308 */ /* 0x000e620000002400 */
[----:B------:R-:W-:Y:S02]  /*1b010*/  FMUL.FTZ R17, R35, c[0x0][0x320] ;  /* 0x0000c80023117a20 */ /* 0x000fe40000410000 */
[----:B------:R-:W-:Y:S02]  /*1b020*/  FMUL.FTZ R30, R30, c[0x0][0x320] ;  /* 0x0000c8001e1e7a20 */ /* 0x000fe40000410000 */
[----:B------:R-:W-:Y:S05]  /*1b030*/  FMUL.FTZ R32, R32, c[0x0][0x320] ;  /* 0x0000c80020207a20 */ /* 0x000fea0000410000 */
[----:B------:R-:W1:Y:S01]  /*1b040*/  MUFU.TANH R173, R173 ;  /* 0x000000ad00ad7308 */ /* 0x000e620000002400 */
[-C--:B--2---:R-:W-:Y:S02]  /*1b050*/  IADD3 R24, R21, R9.reuse, RZ ;  /* 0x0000000915187210 */ /* 0x084fe40007ffe0ff */
[----:B------:R-:W-:Y:S07]  /*1b060*/  IADD3 R23, R20, R9, RZ ;  /* 0x0000000914177210 */ /* 0x000fee0007ffe0ff */
[----:B------:R-:W2:Y:S10]  /*1b070*/  MUFU.TANH R12, R12 ;  /* 0x0000000c000c7308 */ /* 0x000eb40000002400 */
        /* <DEDUP_REMOVED lines=30> */
.L_x_1192:
[----:B------:R-:W-:Y:S04]  /*1b260*/  MOV R4, 0x1 ;  /* 0x0000000100047802 */ /* 0x000fe80000000f00 */
[----:B------:R-:W-:Y:S11]  /*1b270*/  ISETP.NE.AND P0, PT, R4, c[0x0][0x32c], PT ;  /* 0x0000cb0004007a0c */ /* 0x000ff60003f05270 */
[----:B------:R-:W-:Y:S02]  /*1b280*/  @!UPT UIADD3 URZ, URZ, URZ, URZ ;  /* 0x0000003f3f3ff290 */ /* 0x000fe4000fffe03f */
[----:B------:R-:W-:Y:S05]  /*1b290*/  @P0 IMAD.HI.U32 R4, R5, c[0x0][0x330], RZ ;  /* 0x0000cc0005040a27 */ /* 0x000fea00078e00ff */
[----:B------:R-:W-:Y:S02]  /*1b2a0*/  @P0 SHF.R.U32.HI R5, RZ, c[0x0][0x334], R4 ;  /* 0x0000cd00ff050a19 */ /* 0x000fe40000011604 */
.L_x_1193:
[----:B------:R-:W-:Y:S05]  /*1b2b0*/  BSYNC B0 ;  /* 0x0000000000007941 */ /* 0x000fea0003800000 */
.L_x_1191:
[----:B------:R-:W-:Y:S04]  /*1b2c0*/  IMAD R4, R5, c[0x0][0x32c], -R22 ;  /* 0x0000cb0005047a24 */ /* 0x000fe800078e0a16 */
[----:B------:R-:W-:Y:S05]  /*1b2d0*/  IMAD.IADD R4, R4, 0x1, -R207 ;  /* 0x0000000104047824 */ /* 0x000fea00078e0acf */
[----:B------:R-:W-:Y:S02]  /*1b2e0*/  IADD3 R5, R4, c[0x0][0x32c], RZ ;  /* 0x0000cb0004057a10 */ /* 0x000fe40007ffe0ff */
[----:B------:R-:W-:Y:S02]  /*1b2f0*/  IMNMX R23, R23, R4, !PT ;  /* 0x0000000417177217 */ /* 0x000fe40007800200 */
[----:B------:R-:W-:Y:S02]  /*1b300*/  IMNMX R24, R24, R5, PT ;  /* 0x0000000518187217 */ /* 0x000fe40003800200 */
.L_x_1190:
        /* <DEDUP_REMOVED lines=12> */
[----:B-1----:R-:W-:Y:S02]  /*1b3d0*/  FSEL R5, R147, -INF , !P0 ;  /* 0xff80000093057808 */ /* 0x002fe40004000000 */
        /* <DEDUP_REMOVED lines=53> */
.L_x_1196:
[----:B------:R-:W-:Y:S04]  /*1b730*/  MOV R6, 0x1 ;  /* 0x0000000100067802 */ /* 0x000fe80000000f00 */
[----:B------:R-:W-:Y:S11]  /*1b740*/  ISETP.NE.AND P0, PT, R6, c[0x0][0x32c], PT ;  /* 0x0000cb0006007a0c */ /* 0x000ff60003f05270 */
[----:B------:R-:W-:Y:S02]  /*1b750*/  @!UPT UIADD3 URZ, URZ, URZ, URZ ;  /* 0x0000003f3f3ff290 */ /* 0x000fe4000fffe03f */
[----:B------:R-:W-:Y:S05]  /*1b760*/  @P0 IMAD.HI.U32 R6, R15, c[0x0][0x330], RZ ;  /* 0x0000cc000f060a27 */ /* 0x000fea00078e00ff */
[----:B------:R-:W-:Y:S02]  /*1b770*/  @P0 SHF.R.U32.HI R15, RZ, c[0x0][0x334], R6 ;  /* 0x0000cd00ff0f0a19 */ /* 0x000fe40000011606 */
.L_x_1197:
[----:B------:R-:W-:Y:S05]  /*1b780*/  BSYNC B0 ;  /* 0x0000000000007941 */ /* 0x000fea0003800000 */
.L_x_1195:
[----:B------:R-:W-:Y:S04]  /*1b790*/  IMAD R22, R15, c[0x0][0x32c], -R22 ;  /* 0x0000cb000f167a24 */ /* 0x000fe800078e0a16 */
[----:B------:R-:W-:Y:S05]  /*1b7a0*/  IMAD.IADD R15, R22, 0x1, -R207 ;  /* 0x00000001160f7824 */ /* 0x000fea00078e0acf */
[----:B------:R-:W-:Y:S02]  /*1b7b0*/  IADD3 R6, R15, c[0x0][0x32c], RZ ;  /* 0x0000cb000f067a10 */ /* 0x000fe40007ffe0ff */
[----:B------:R-:W-:Y:S02]  /*1b7c0*/  IMNMX R4, R4, R15, !PT ;  /* 0x0000000f04047217 */ /* 0x000fe40007800200 */
[----:B------:R-:W-:Y:S02]  /*1b7d0*/  IMNMX R21, R21, R6, PT ;  /* 0x0000000615157217 */ /* 0x000fe40003800200 */
.L_x_1194:
        /* <DEDUP_REMOVED lines=140> */
[----:B------:R-:W-:Y:S01]  /*1c0a0*/  FMUL.FTZ R25, R132, R109 ;  /* 0x0000006d84197220 */ /* 0x000fe20000410000 */
        /* <DEDUP_REMOVED lines=26> */
[C---:B------:R-:W-:Y:S01]  /*1c250*/  FMUL.FTZ R34, R3.reuse, R102 ;  /* 0x0000006603227220 */ /* 0x040fe20000410000 */
[----:B--2---:R-:W-:Y:S01]  /*1c260*/  F2FP.PACK_AB R137, R170, R171 ;  /* 0x000000abaa89723e */ /* 0x004fe200000000ff */
[C---:B------:R-:W-:Y:S02]  /*1c270*/  FMUL.FTZ R35, R3.reuse, R103 ;  /* 0x0000006703237220 */ /* 0x040fe40000410000 */
[--C-:B------:R-:W-:Y:S03]  /*1c280*/  FFMA.FTZ R221, R154, c[0x0][0x2d0], -R145.reuse ;  /* 0x0000b4009add7a23 */ /* 0x100fe60000010891 */
[----:B------:R-:W-:Y:S01]  /*1c290*/  LDSM.16.MT88.4 R100, [R134+UR4+0x2100] ;  /* 0x002100048664783b */ /* 0x000fe20008004200 */
[--C-:B------:R-:W-:Y:S01]  /*1c2a0*/  FFMA.FTZ R222, R150, c[0x0][0x2d0], -R145.reuse ;  /* 0x0000b40096de7a23 */ /* 0x100fe20000010891 */
[----:B------:R-:W-:Y:S01]  /*1c2b0*/  MUFU.EX2 R174, R174 ;  /* 0x000000ae00ae7308 */ /* 0x000fe20000000800 */
[--C-:B------:R-:W-:Y:S02]  /*1c2c0*/  FFMA.FTZ R227, R148, c[0x0][0x2d0], -R145.reuse ;  /* 0x0000b40094e37a23 */ /* 0x100fe40000010891 */
[--C-:B------:R-:W-:Y:S02]  /*1c2d0*/  FFMA.FTZ R224, R146, c[0x0][0x2d0], -R145.reuse ;  /* 0x0000b40092e07a23 */ /* 0x100fe40000010891 */
[C---:B------:R-:W-:Y:S01]  /*1c2e0*/  FMUL.FTZ R36, R132.reuse, R36 ;  /* 0x0000002484247220 */ /* 0x040fe20000410000 */
[----:B------:R-:W-:Y:S01]  /*1c2f0*/  LDSM.16.MT88.4 R116, [R134+UR4+0x900] ;  /* 0x000900048674783b */ /* 0x000fe20008004200 */
[----:B------:R-:W-:Y:S02]  /*1c300*/  FMUL.FTZ R37, R132, R37 ;  /* 0x0000002584257220 */ /* 0x000fe40000410000 */
[C---:B------:R-:W-:Y:S01]  /*1c310*/  FMUL.FTZ R38, R3.reuse, R38 ;  /* 0x0000002603267220 */ /* 0x040fe20000410000 */
[----:B------:R-:W-:Y:S01]  /*1c320*/  MUFU.EX2 R175, R175 ;  /* 0x000000af00af7308 */ /* 0x000fe20000000800 */
[C---:B------:R-:W-:Y:S01]  /*1c330*/  FMUL.FTZ R39, R3.reuse, R39 ;  /* 0x0000002703277220 */ /* 0x040fe20000410000 */
[----:B---3--:R-:W-:Y:S02]  /*1c340*/  F2FP.PACK_AB R139, R172, R169 ;  /* 0x000000a9ac8b723e */ /* 0x008fe400000000ff */
[----:B------:R-:W-:Y:S01]  /*1c350*/  LDSM.16.MT88.4 R124, [R135+UR4+0x2900] ;  /* 0x00290004877c783b */ /* 0x000fe20008004200 */
[C---:B------:R-:W-:Y:S02]  /*1c360*/  FMUL.FTZ R40, R132.reuse, R40 ;  /* 0x0000002884287220 */ /* 0x040fe40000410000 */
[C---:B------:R-:W-:Y:S02]  /*1c370*/  FMUL.FTZ R41, R132.reuse, R41 ;  /* 0x0000002984297220 */ /* 0x040fe40000410000 */
[C---:B------:R-:W-:Y:S01]  /*1c380*/  FMUL.FTZ R42, R3.reuse, R42 ;  /* 0x0000002a032a7220 */ /* 0x040fe20000410000 */
[C---:B-1----:R-:W-:Y:S01]  /*1c390*/  HMMA.16816.F32 R4, R136.reuse, R12, R4 ;  /* 0x0000000c8804723c */ /* 0x042fe20000001804 */
[----:B------:R-:W-:Y:S01]  /*1c3a0*/  MUFU.EX2 R176, R176 ;  /* 0x000000b000b07308 */ /* 0x000fe20000000800 */
[----:B------:R-:W-:Y:S03]  /*1c3b0*/  LDSM.16.MT88.4 R148, [R133+0x3900] ;  /* 0x003900008594783b */ /* 0x000fe60000004200 */
[C---:B------:R-:W-:Y:S02]  /*1c3c0*/  FMUL.FTZ R43, R3.reuse, R43 ;  /* 0x0000002b032b7220 */ /* 0x040fe40000410000 */
[C---:B------:R-:W-:Y:S01]  /*1c3d0*/  FMUL.FTZ R12, R132.reuse, R120 ;  /* 0x00000078840c7220 */ /* 0x040fe20000410000 */
[C---:B------:R-:W-:Y:S02]  /*1c3e0*/  HMMA.16816.F32 R8, R136.reuse, R14, R8 ;  /* 0x0000000e8808723c */ /* 0x040fe40000001808 */
[----:B------:R-:W-:Y:S01]  /*1c3f0*/  LDSM.16.MT88.4 R160, [R135+UR4+0x5900] ;  /* 0x0059000487a0783b */ /* 0x000fe20008004200 */
        /* <DEDUP_REMOVED lines=9> */
[C---:B----4-:R-:W-:Y:S03]  /*1c490*/  HMMA.16816.F32 R12, R136.reuse, R20, R12 ;  /* 0x00000014880c723c */ /* 0x050fe6000000180c */
        /* <DEDUP_REMOVED lines=79> */
[----:B------:R-:W-:Y:S01]  /*1c990*/  FFMA.FTZ R145, R144, c[0x0][0x2d0], -R145 ;  /* 0x0000b40090917a23 */ /* 0x000fe20000010891 */
[C---:B------:R-:W-:Y:S01]  /*1c9a0*/  HMMA.16816.F32 R72, R136.reuse, R106, R72 ;  /* 0x0000006a8848723c */ /* 0x040fe20000001848 */
[----:B------:R-:W1:Y:S03]  /*1c9b0*/  LDSM.16.MT88.4 R104, [R164+0x4100] ;  /* 0x00410000a468783b */ /* 0x000e660000004200 */
[C---:B------:R-:W-:Y:S02]  /*1c9c0*/  FMUL.FTZ R76, R132.reuse, R76 ;  /* 0x0000004c844c7220 */ /* 0x040fe40000410000 */
[C---:B------:R-:W-:Y:S01]  /*1c9d0*/  FMUL.FTZ R77, R132.reuse, R77 ;  /* 0x0000004d844d7220 */ /* 0x040fe20000410000 */
[----:B------:R-:W4:Y:S01]  /*1c9e0*/  MUFU.EX2 R173, R173 ;  /* 0x000000ad00ad7308 */ /* 0x000f220000000800 */
[C---:B------:R-:W-:Y:S04]  /*1c9f0*/  FMUL.FTZ R78, R3.reuse, R78 ;  /* 0x0000004e034e7220 */ /* 0x040fe80000410000 */
[C---:B------:R-:W-:Y:S02]  /*1ca00*/  FMUL.FTZ R79, R3.reuse, R79 ;  /* 0x0000004f034f7220 */ /* 0x040fe40000410000 */
[C---:B------:R-:W-:Y:S02]  /*1ca10*/  FMUL.FTZ R88, R132.reuse, R88 ;  /* 0x0000005884587220 */ /* 0x040fe40000410000 */
[C---:B------:R-:W-:Y:S01]  /*1ca20*/  FMUL.FTZ R89, R132.reuse, R89 ;  /* 0x0000005984597220 */ /* 0x040fe20000410000 */
[----:B------:R5:W-:Y:S01]  /*1ca30*/  MUFU.EX2 R225, R152 ;  /* 0x0000009800e17308 */ /* 0x000be20000000800 */
[C---:B------:R-:W-:Y:S01]  /*1ca40*/  FMUL.FTZ R90, R3.reuse, R90 ;  /* 0x0000005a035a7220 */ /* 0x040fe20000410000 */
[C---:B--2---:R-:W-:Y:S03]  /*1ca50*/  HMMA.16816.F32 R76, R136.reuse, R100, R76 ;  /* 0x00000064884c723c */ /* 0x044fe6000000184c */
[C---:B------:R-:W-:Y:S02]  /*1ca60*/  FMUL.FTZ R80, R132.reuse, R80 ;  /* 0x0000005084507220 */ /* 0x040fe40000410000 */
[----:B------:R-:W-:Y:S02]  /*1ca70*/  FMUL.FTZ R81, R132, R81 ;  /* 0x0000005184517220 */ /* 0x000fe40000410000 */
[C---:B------:R-:W-:Y:S01]  /*1ca80*/  FMUL.FTZ R82, R3.reuse, R82 ;  /* 0x0000005203527220 */ /* 0x040fe20000410000 */
[----:B------:R-:W2:Y:S01]  /*1ca90*/  MUFU.EX2 R178, R178 ;  /* 0x000000b200b27308 */ /* 0x000ea20000000800 */
        /* <DEDUP_REMOVED lines=11> */
[----:B------:R-:W-:Y:S01]  /*1cb50*/  FMUL.FTZ R96, R132, R96 ;  /* 0x0000006084607220 */ /* 0x000fe20000410000 */
[----:B------:R-:W-:Y:S01]  /*1cb60*/  F2FP.PACK_AB R102, R176, R175 ;  /* 0x000000afb066723e */ /* 0x000fe200000000ff */
[----:B------:R-:W-:Y:S01]  /*1cb70*/  FMUL.FTZ R97, R132, R97 ;  /* 0x0000006184617220 */ /* 0x000fe20000410000 */
[----:B------:R-:W-:Y:S01]  /*1cb80*/  F2FP.PACK_AB R103, R180, R179 ;  /* 0x000000b3b467723e */ /* 0x000fe200000000ff */
[C---:B------:R-:W-:Y:S01]  /*1cb90*/  HMMA.16816.F32 R88, R136.reuse, R110, R88 ;  /* 0x0000006e8858723c */ /* 0x040fe20000001858 */
[----:B------:R-:W3:Y:S01]  /*1cba0*/  LDSM.16.MT88.4 R108, [R133+0x900] ;  /* 0x00090000856c783b */ /* 0x000ee20000004200 */
[----:B------:R-:W5:Y:S02]  /*1cbb0*/  MUFU.EX2 R224, R224 ;  /* 0x000000e000e07308 */ /* 0x000f640000000800 */
[----:B------:R-:W-:Y:S01]  /*1cbc0*/  FMUL.FTZ R98, R3, R98 ;  /* 0x0000006203627220 */ /* 0x000fe20000410000 */
[----:B--2---:R-:W-:Y:S01]  /*1cbd0*/  F2FP.PACK_AB R101, R177, R178 ;  /* 0x000000b2b165723e */ /* 0x004fe200000000ff */
[C---:B------:R-:W-:Y:S02]  /*1cbe0*/  FMUL.FTZ R99, R3.reuse, R99 ;  /* 0x0000006303637220 */ /* 0x040fe40000410000 */
[C---:B-1----:R-:W-:Y:S01]  /*1cbf0*/  HMMA.16816.F32 R92, R136.reuse, R104, R92 ;  /* 0x00000068885c723c */ /* 0x042fe2000000185c */
[----:B----4-:R-:W-:Y:S03]  /*1cc00*/  LDSM.16.MT88.4 R144, [R135+UR4+0x3900] ;  /* 0x003900048790783b */ /* 0x010fe60008004200 */
[----:B------:R-:W-:Y:S02]  /*1cc10*/  FFMA.FTZ R167, R132, R209, R167 ;  /* 0x000000d184a77223 */ /* 0x000fe400000100a7 */
[----:B------:R-:W-:Y:S02]  /*1cc20*/  FFMA.FTZ R171, R3, R208, R171 ;  /* 0x000000d003ab7223 */ /* 0x000fe400000100ab */
[----:B------:R-:W-:Y:S01]  /*1cc30*/  HMMA.16816.F32 R96, R136, R106, R96 ;  /* 0x0000006a8860723c */ /* 0x000fe20000001860 */
[----:B------:R-:W1:Y:S03]  /*1cc40*/  LDSM.16.MT88.4 R104, [R164+0x2900] ;  /* 0x00290000a468783b */ /* 0x000e660000004200 */
        /* <DEDUP_REMOVED lines=9> */
[----:B-----5:R-:W-:Y:S01]  /*1cce0*/  F2FP.PACK_AB R139, R229, R224 ;  /* 0x000000e0e58b723e */ /* 0x020fe200000000ff */
[----:B------:R-:W-:Y:S02]  /*1ccf0*/  FADD.FTZ R168, R168, R165 ;  /* 0x000000a5a8a87221 */ /* 0x000fe40000010000 */
[----:B------:R-:W-:Y:S01]  /*1cd00*/  FADD.FTZ R169, R169, R170 ;  /* 0x000000aaa9a97221 */ /* 0x000fe20000010000 */
[C---:B---3--:R-:W-:Y:S04]  /*1cd10*/  HMMA.16816.F32 R12, R100.reuse, R108, R12 ;  /* 0x0000006c640c723c */ /* 0x048fe8000000180c */
[----:B------:R-:W-:Y:S02]  /*1cd20*/  FADD.FTZ R173, R173, R168 ;  /* 0x000000a8adad7221 */ /* 0x000fe40000010000 */
[----:B------:R-:W-:Y:S02]  /*1cd30*/  FADD.FTZ R169, R172, R169 ;  /* 0x000000a9aca97221 */ /* 0x000fe40000010000 */
[----:B------:R-:W-:Y:S01]  /*1cd40*/  FADD.FTZ R174, R174, R173 ;  /* 0x000000adaeae7221 */ /* 0x000fe20000010000 */
[C---:B------:R-:W-:Y:S01]  /*1cd50*/  HMMA.16816.F32 R16, R100.reuse, R110, R16 ;  /* 0x0000006e6410723c */ /* 0x040fe20000001810 */
[----:B------:R-:W2:Y:S02]  /*1cd60*/  LDSM.16.MT88.4 R108, [R135+UR4+0x4900] ;  /* 0x00490004876c783b */ /* 0x000ea40008004200 */
[----:B------:R-:W-:Y:S02]  /*1cd70*/  FADD.FTZ R178, R178, R169 ;  /* 0x000000a9b2b27221 */ /* 0x000fe40000010000 */
[----:B------:R-:W-:Y:S03]  /*1cd80*/  FADD.FTZ R175, R175, R174 ;  /* 0x000000aeafaf7221 */ /* 0x000fe60000010000 */
[C---:B------:R-:W-:Y:S04]  /*1cd90*/  HMMA.16816.F32 R20, R100.reuse, R116, R20 ;  /* 0x000000746414723c */ /* 0x040fe80000001814 */
[----:B------:R-:W-:Y:S02]  /*1cda0*/  FADD.FTZ R178, R177, R178 ;  /* 0x000000b2b1b27221 */ /* 0x000fe40000010000 */
[----:B------:R-:W-:Y:S02]  /*1cdb0*/  FADD.FTZ R176, R176, R175 ;  /* 0x000000afb0b07221 */ /* 0x000fe40000010000 */
[C---:B------:R-:W-:Y:S01]  /*1cdc0*/  HMMA.16816.F32 R24, R100.reuse, R118, R24 ;  /* 0x000000766418723c */ /* 0x040fe20000001818 */
[----:B------:R-:W-:Y:S03]  /*1cdd0*/  LDSM.16.MT88.4 R116, [R164+0x4900] ;  /* 0x00490000a474783b */ /* 0x000fe60000004200 */
[----:B------:R-:W-:Y:S04]  /*1cde0*/  FADD.FTZ R179, R179, R178 ;  /* 0x000000b2b3b37221 */ /* 0x000fe80000010000 */
        /* <DEDUP_REMOVED lines=42> */
[----:B------:R-:W-:Y:S01]  /*1d090*/  IADD3 R3, R217, -0x2, RZ ;  /* 0xfffffffed9037810 */ /* 0x000fe20007ffe0ff */
[----:B------:R-:W-:Y:S02]  /*1d0a0*/  FADD.FTZ R221, R221, R216 ;  /* 0x000000d8dddd7221 */ /* 0x000fe40000010000 */
[----:B------:R-:W-:Y:S01]  /*1d0b0*/  FADD.FTZ R223, R223, R218 ;  /* 0x000000dadfdf7221 */ /* 0x000fe20000010000 */
[C---:B------:R-:W-:Y:S03]  /*1d0c0*/  HMMA.16816.F32 R12, R100.reuse, R120, R12 ;  /* 0x00000078640c723c */ /* 0x040fe6000000180c */
[----:B------:R-:W-:Y:S01]  /*1d0d0*/  ISETP.GE.AND P0, PT, R3, R198, PT ;  /* 0x000000c60300720c */ /* 0x000fe20003f06270 */
[----:B------:R-:W-:Y:S02]  /*1d0e0*/  FADD.FTZ R222, R222, R221 ;  /* 0x000000dddede7221 */ /* 0x000fe40000010000 */
[----:B------:R-:W-:Y:S02]  /*1d0f0*/  FADD.FTZ R220, R220, R223 ;  /* 0x000000dfdcdc7221 */ /* 0x000fe40000010000 */
[C---:B------:R-:W-:Y:S04]  /*1d100*/  HMMA.16816.F32 R16, R100.reuse, R122, R16 ;  /* 0x0000007a6410723c */ /* 0x040fe80000001810 */
[----:B------:R-:W-:Y:S02]  /*1d110*/  FADD.FTZ R227, R227, R222 ;  /* 0x000000dee3e37221 */ /* 0x000fe40000010000 */
[----:B------:R-:W-:Y:S02]  /*1d120*/  FADD.FTZ R209, R225, R220 ;  /* 0x000000dce1d17221 */ /* 0x000fe40000010000 */
[C---:B---3--:R-:W-:Y:S04]  /*1d130*/  HMMA.16816.F32 R20, R100.reuse, R112, R20 ;  /* 0x000000706414723c */ /* 0x048fe80000001814 */
[----:B------:R-:W-:Y:S04]  /*1d140*/  FADD.FTZ R208, R224, R227 ;  /* 0x000000e3e0d07221 */ /* 0x000fe80000010000 */
[C---:B------:R-:W-:Y:S01]  /*1d150*/  HMMA.16816.F32 R24, R100.reuse, R114, R24 ;  /* 0x000000726418723c */ /* 0x040fe20000001818 */
[----:B------:R-:W3:Y:S03]  /*1d160*/  LDSM.16.MT88.4 R112, [R164+0x3100] ;  /* 0x00310000a470783b */ /* 0x000ee60000004200 */
[----:B------:R-:W-:Y:S04]  /*1d170*/  FADD.FTZ R208, R229, R208 ;  /* 0x000000d0e5d07221 */ /* 0x000fe80000010000 */
        /* <DEDUP_REMOVED lines=53> */
[----:B------:R-:W-:Y:S01]  /*1d4d0*/  IMAD.SHL.U32 R3, R217, 0x40, RZ ;  /* 0x00000040d9037824 */ /* 0x000fe200078e00ff */
[----:B------:R-:W-:Y:S01]  /*1d4e0*/  ISETP.NE.AND P2, PT, R199, 0x1, PT ;  /* 0x00000001c700780c */ /* 0x000fe20003f45270 */
[----:B------:R-:W-:Y:S03]  /*1d4f0*/  IMAD.MOV.U32 R201, RZ, RZ, RZ ;  /* 0x000000ffffc97224 */ /* 0x000fe600078e00ff */
[----:B------:R-:W-:Y:S04]  /*1d500*/  IADD3 R3, R205, R3, R196 ;  /* 0x00000003cd037210 */ /* 0x000fe80007ffe0c4 */
        /* <DEDUP_REMOVED lines=26> */
[----:B------:R-:W-:Y:S03]  /*1d6b0*/  IMAD.U32 R4, RZ, RZ, UR15 ;  /* 0x0000000fff047e24 */ /* 0x000fe6000f8e00ff */
[----:B------:R-:W2:Y:S01]  /*1d6c0*/  SHFL.IDX PT, R8, R5, RZ, 0x181f ;  /* 0x00181fff05087589 */ /* 0x000ea200000e0000 */
[----:B------:R-:W-:Y:S03]  /*1d6d0*/  IMAD R4, R4, 0x3000, R203 ;  /* 0x0000300004047824 */ /* 0x000fe600078e02cb */
[----:B------:R3:W-:Y:S04]  /*1d6e0*/  SHFL.IDX PT, R6, R5, 0x1, 0x181f ;  /* 0x00381f0005067f89 */ /* 0x0007e800000e0000 */
[----:B------:R-:W4:Y:S01]  /*1d6f0*/  SHFL.IDX PT, R3, R7, 0x1, 0x181f ;  /* 0x00381f0007037f89 */ /* 0x000f2200000e0000 */
[C---:B-1----:R-:W-:Y:S05]  /*1d700*/  IADD3 R14, P0, R11.reuse, R214, RZ ;  /* 0x000000d60b0e7210 */ /* 0x042fea0007f1e0ff */
[----:B--2---:R-:W-:Y:S01]  /*1d710*/  IMAD.X R15, R8, 0x1, R211, P0 ;  /* 0x00000001080f7824 */ /* 0x004fe200000e06d3 */
[C---:B------:R-:W-:Y:S02]  /*1d720*/  IADD3 R12, P0, R11.reuse, R210, RZ ;  /* 0x000000d20b0c7210 */ /* 0x040fe40007f1e0ff */
[----:B---3--:R-:W-:Y:S02]  /*1d730*/  SHF.L.U32 R5, R4, 0x1, RZ ;  /* 0x0000000104057819 */ /* 0x008fe400000006ff */
[C---:B------:R-:W-:Y:S02]  /*1d740*/  IADD3.X R13, R8.reuse, R215, RZ, P0, !PT ;  /* 0x000000d7080d7210 */ /* 0x040fe400007fe4ff */
[-C--:B------:R-:W-:Y:S01]  /*1d750*/  IADD3 R10, P0, R11, R193.reuse, RZ ;  /* 0x000000c10b0a7210 */ /* 0x080fe20007f1e0ff */
[----:B------:R1:W-:Y:S04]  /*1d760*/  LDGSTS.E.BYPASS.LTC128B.128 [R5+0xc100], [R14.64], !P5 ;  /* 0x0c1000000e057fae */ /* 0x0003e8000e901d4a */
[----:B------:R1:W-:Y:S01]  /*1d770*/  LDGSTS.E.BYPASS.LTC128B.128 [R5+0xe100], [R12.64], !P4 ;  /* 0x0e1000000c057fae */ /* 0x0003e2000e101d4a */
[----:B------:R-:W-:Y:S01]  /*1d780*/  IMAD.X R11, R8, 0x1, R213, P0 ;  /* 0x00000001080b7824 */ /* 0x000fe200000e06d5 */
[C---:B----4-:R-:W-:Y:S04]  /*1d790*/  IADD3 R8, P0, R3.reuse, R214, RZ ;  /* 0x000000d603087210 */ /* 0x050fe80007f1e0ff */
[----:B------:R1:W-:Y:S01]  /*1d7a0*/  LDGSTS.E.BYPASS.LTC128B.128 [R5+0x10100], [R10.64], !P2 ;  /* 0x101000000a057fae */ /* 0x0003e2000d101d4a */
[C---:B------:R-:W-:Y:S01]  /*1d7b0*/  IMAD.X R9, R6.reuse, 0x1, R211, P0 ;  /* 0x0000000106097824 */ /* 0x040fe200000e06d3 */
[C---:B------:R-:W-:Y:S04]  /*1d7c0*/  IADD3 R16, P0, R3.reuse, R210, RZ ;  /* 0x000000d203107210 */ /* 0x040fe80007f1e0ff */
[----:B------:R1:W-:Y:S01]  /*1d7d0*/  LDGSTS.E.BYPASS.LTC128B.128 [R5+0xd100], [R8.64], !P5 ;  /* 0x0d10000008057fae */ /* 0x0003e2000e901d4a */
[C---:B------:R-:W-:Y:S01]  /*1d7e0*/  IMAD.X R17, R6.reuse, 0x1, R215, P0 ;  /* 0x0000000106117824 */ /* 0x040fe200000e06d7 */
[----:B------:R-:W-:Y:S04]  /*1d7f0*/  IADD3 R18, P0, R3, R193, RZ ;  /* 0x000000c103127210 */ /* 0x000fe80007f1e0ff */
[----:B------:R1:W-:Y:S01]  /*1d800*/  LDGSTS.E.BYPASS.LTC128B.128 [R5+0xf100], [R16.64], !P4 ;  /* 0x0f10000010057fae */ /* 0x0003e2000e101d4a */
[----:B------:R-:W-:Y:S05]  /*1d810*/  IMAD.X R19, R6, 0x1, R213, P0 ;  /* 0x0000000106137824 */ /* 0x000fea00000e06d5 */
[----:B------:R1:W-:Y:S03]  /*1d820*/  LDGSTS.E.BYPASS.LTC128B.128 [R5+0x11100], [R18.64], !P2 ;  /* 0x1110000012057fae */ /* 0x0003e6000d101d4a */
.L_x_1198:
        /* <DEDUP_REMOVED lines=9> */
.L_x_1188:
[----:B------:R-:W2:Y:S01]  /*1d8c0*/  SHFL.BFLY PT, R4, R209, 0x2, 0x1f ;  /* 0x0c401f00d1047f89 */ /* 0x000ea200000e0000 */
[----:B-1----:R-:W-:-:S02]  /*1d8d0*/  MOV R11, 0xff800000 ;  /* 0xff800000000b7802 */ /* 0x002fc40000000f00 */
[----:B------:R-:W-:Y:S01]  /*1d8e0*/  PLOP3.LUT P2, PT, PT, PT, PT, 0x8, 0x0 ;  /* 0x000000000000781c */ /* 0x000fe20003f4e170 */
[----:B------:R-:W1:Y:S01]  /*1d8f0*/  SHFL.BFLY PT, R3, R208, 0x2, 0x1f ;  /* 0x0c401f00d0037f89 */ /* 0x000e6200000e0000 */
[----:B--2---:R-:W-:Y:S02]  /*1d900*/  FADD.FTZ R7, R4, R209 ;  /* 0x000000d104077221 */ /* 0x004fe40000010000 */
[----:B------:R-:W-:Y:S01]  /*1d910*/  CS2R R4, SRZ ;  /* 0x0000000000047805 */ /* 0x000fe2000001ff00 */
[----:B-1----:R-:W-:Y:S02]  /*1d920*/  FADD.FTZ R8, R3, R208 ;  /* 0x000000d003087221 */ /* 0x002fe40000010000 */
[----:B------:R-:W1:Y:S04]  /*1d930*/  SHFL.BFLY PT, R6, R7, 0x1, 0x1f ;  /* 0x0c201f0007067f89 */ /* 0x000e6800000e0000 */
[----:B------:R-:W2:Y:S01]  /*1d940*/  SHFL.BFLY PT, R3, R8, 0x1, 0x1f ;  /* 0x0c201f0008037f89 */ /* 0x000ea200000e0000 */
[----:B-1----:R-:W-:-:S02]  /*1d950*/  FADD.FTZ R6, R7, R6 ;  /* 0x0000000607067221 */ /* 0x002fc40000010000 */
[----:B--2---:R-:W-:-:S03]  /*1d960*/  FADD.FTZ R3, R3, R8 ;  /* 0x0000000803037221 */ /* 0x004fc60000010000 */
[----:B------:R-:W-:Y:S02]  /*1d970*/  FSETP.NE.FTZ.AND P1, PT, R6, RZ, PT ;  /* 0x000000ff0600720b */ /* 0x000fe40003f35000 */
[----:B------:R-:W-:-:S11]  /*1d980*/  FSETP.NE.FTZ.AND P0, PT, R3, RZ, PT ;  /* 0x000000ff0300720b */ /* 0x000fd60003f15000 */
[----:B------:R-:W1:Y:S01]  /*1d990*/  @P1 MUFU.RCP R5, R6 ;  /* 0x0000000600051308 */ /* 0x000e620000001000 */
[----:B------:R-:W-:Y:S02]  /*1d9a0*/  @P1 MOV R14, 0x3f317218 ;  /* 0x3f317218000e1802 */ /* 0x000fe40000000f00 */
[----:B------:R-:W-:-:S05]  /*1d9b0*/  @P0 MOV R15, 0x3f317218 ;  /* 0x3f317218000f0802 */ /* 0x000fca0000000f00 */
[----:B------:R-:W2:Y:S01]  /*1d9c0*/  @P1 MUFU.LG2 R6, R6 ;  /* 0x0000000600061308 */ /* 0x000ea20000000c00 */
[----:B------:R-:W-:-:S07]  /*1d9d0*/  @P0 FMUL.FTZ R15, R15, c[0x0][0x2d0] ;  /* 0x0000b4000f0f0a20 */ /* 0x000fce0000410000 */
[----:B------:R-:W3:Y:S01]  /*1d9e0*/  @P0 MUFU.LG2 R12, R3 ;  /* 0x00000003000c0308 */ /* 0x000ee20000000c00 */
[C---:B-1----:R-:W-:Y:S02]  /*1d9f0*/  FMUL.FTZ R128, R5.reuse, R128 ;  /* 0x0000008005807220 */ /* 0x042fe40000410000 */
[C---:B------:R-:W-:Y:S02]  /*1da00*/  FMUL.FTZ R129, R5.reuse, R129 ;  /* 0x0000008105817220 */ /* 0x040fe40000410000 */
[C---:B------:R-:W-:Y:S02]  /*1da10*/  FMUL.FTZ R124, R5.reuse, R124 ;  /* 0x0000007c057c7220 */ /* 0x040fe40000410000 */
[----:B------:R-:W-:Y:S01]  /*1da20*/  FMUL.FTZ R125, R5, R125 ;  /* 0x0000007d057d7220 */ /* 0x000fe20000410000 */
[----:B------:R1:W4:Y:S01]  /*1da30*/  @P0 MUFU.RCP R4, R3 ;  /* 0x0000000300040308 */ /* 0x0003220000001000 */
[----:B--2---:R-:W-:Y:S02]  /*1da40*/  @P1 FMUL.FTZ R13, R6, 0.69314718246459960938 ;  /* 0x3f317218060d1820 */ /* 0x004fe40000410000 */
[----:B------:R-:W-:-:S02]  /*1da50*/  @P1 FMUL.FTZ R6, R14, c[0x0][0x2d0] ;  /* 0x0000b4000e061a20 */ /* 0x000fc40000410000 */
        /* <DEDUP_REMOVED lines=96> */
.L_x_1104:
[----:B------:R-:W-:Y:S01]  /*1e060*/  USHF.R.S32.HI UR12, URZ, 0x1f, UR8 ;  /* 0x0000001f3f0c7899 */ /* 0x000fe20008011408 */
[----:B------:R-:W-:Y:S05]  /*1e070*/  @P2 BRA `(.L_x_1200) ;  /* 0x000017e000002947 */ /* 0x000fea0003800000 */
[----:B------:R-:W1:Y:S01]  /*1e080*/  S2R R0, SR_TID.X ;  /* 0x0000000000007919 */ /* 0x000e620000002100 */
[----:B------:R-:W-:Y:S01]  /*1e090*/  F2FP.PACK_AB R7, R8, R7 ;  /* 0x000000070807723e */ /* 0x000fe200000000ff */
[----:B------:R-:W-:Y:S01]  /*1e0a0*/  IMAD.MOV.U32 R8, RZ, RZ, 0x20 ;  /* 0x00000020ff087424 */ /* 0x000fe200078e00ff */
[----:B------:R-:W-:Y:S01]  /*1e0b0*/  F2FP.PACK_AB R96, R5, R96 ;  /* 0x000000600560723e */ /* 0x000fe200000000ff */
[----:B------:R-:W-:Y:S01]  /*1e0c0*/  BAR.SYNC.DEFER_BLOCKING 0x1, 0x100 ;  /* 0x0044000000007b1d */ /* 0x000fe20000010000 */
[----:B------:R-:W-:-:S02]  /*1e0d0*/  F2FP.PACK_AB R128, R129, R128 ;  /* 0x000000808180723e */ /* 0x000fc400000000ff */
[----:B------:R-:W-:Y:S02]  /*1e0e0*/  F2FP.PACK_AB R130, R131, R130 ;  /* 0x000000828382723e */ /* 0x000fe400000000ff */
        /* <DEDUP_REMOVED lines=35> */
[----:B------:R-:W-:Y:S01]  /*1e320*/  ISETP.NE.U32.AND P0, PT, R14, 0x1, PT ;  /* 0x000000010e00780c */ /* 0x000fe20003f05070 */
[----:B------:R-:W-:Y:S01]  /*1e330*/  IMAD.U32 R14, RZ, RZ, UR4 ;  /* 0x00000004ff0e7e24 */ /* 0x000fe2000f8e00ff */
        /* <DEDUP_REMOVED lines=17> */
[--C-:B------:R-:W-:Y:S01]  /*1e450*/  IMAD.IADD R21, R8, 0x1, R5.reuse ;  /* 0x0000000108157824 */ /* 0x100fe200078e0205 */
[----:B------:R-:W-:Y:S01]  /*1e460*/  SEL R6, R6, 0xffffffc0, !P2 ;  /* 0xffffffc006067807 */ /* 0x000fe20005000000 */
[----:B------:R-:W-:Y:S01]  /*1e470*/  STS [R5], R124 ;  /* 0x0000007c05007388 */ /* 0x000fe20000000800 */
[----:B------:R-:W-:Y:S02]  /*1e480*/  F2FP.PACK_AB R46, R47, R46 ;  /* 0x0000002e2f2e723e */ /* 0x000fe400000000ff */
        /* <DEDUP_REMOVED lines=8> */
[----:B------:R-:W-:-:S02]  /*1e510*/  F2FP.PACK_AB R52, R53, R52 ;  /* 0x000000343534723e */ /* 0x000fc400000000ff */
[----:B------:R-:W-:Y:S01]  /*1e520*/  STS [R15+0x480], R122 ;  /* 0x0004807a0f007388 */ /* 0x000fe20000000800 */
[----:B------:R-:W-:Y:S02]  /*1e530*/  F2FP.PACK_AB R54, R55, R54 ;  /* 0x000000363736723e */ /* 0x000fe400000000ff */
        /* <DEDUP_REMOVED lines=30> */
[----:B------:R-:W-:Y:S01]  /*1e720*/  PLOP3.LUT P0, PT, PT, PT, UP1, 0x80, 0x0 ;  /* 0x000000000000781c */ /* 0x000fe20003f0f018 */
        /* <DEDUP_REMOVED lines=34> */
[----:B------:R-:W-:Y:S01]  /*1e950*/  BAR.SYNC.DEFER_BLOCKING 0x1, 0x100 ;  /* 0x0044000000007b1d */ /* 0x000fe20000010000 */
[----:B------:R-:W-:-:S04]  /*1e960*/  UISETP.NE.U32.AND UP0, UPT, URZ, UR4, UPT ;  /* 0x000000043f00728c */ /* 0x000fc8000bf05070 */
[----:B------:R-:W-:Y:S01]  /*1e970*/  UISETP.NE.AND.EX UP0, UPT, URZ, UR5, UPT, UP0 ;  /* 0x000000053f00728c */ /* 0x000fe2000bf05300 */
[----:B--2---:R-:W2:Y:S02]  /*1e980*/  @P0 LDG.E R6, [R14.64] ;  /* 0x0000000a0e060981 */ /* 0x004ea4000c1e1900 */
        /* <DEDUP_REMOVED lines=9> */
[----:B--2---:R-:W1:Y:S02]  /*1ea20*/  @P0 R2UR UR5, R6 ;  /* 0x00000000060503c2 */ /* 0x004e6400000e0000 */
[----:B-1----:R-:W-:Y:S02]  /*1ea30*/  @UP1 USHF.R.S32.HI UR4, URZ, 0x1f, UR5 ;  /* 0x0000001f3f041899 */ /* 0x002fe40008011405 */
[----:B------:R-:W-:-:S05]  /*1ea40*/  @UP1 UMOV UR16, UR5 ;  /* 0x0000000500101c82 */ /* 0x000fca0008000000 */
[----:B------:R-:W-:Y:S01]  /*1ea50*/  @UP1 UMOV UR17, UR4 ;  /* 0x0000000400111c82 */ /* 0x000fe20008000000 */
[----:B------:R-:W-:Y:S05]  /*1ea60*/  @P1 BRA `(.L_x_1201) ;  /* 0x0000004000001947 */ /* 0x000fea0003800000 */
[----:B----4-:R-:W-:Y:S05]  /*1ea70*/  @!P0 BRA `(.L_x_1201) ;  /* 0x0000003000008947 */ /* 0x010fea0003800000 */
[----:B-----5:R-:W2:Y:S04]  /*1ea80*/  LDG.E R5, [R14.64] ;  /* 0x0000000a0e057981 */ /* 0x020ea8000c1e1900 */
[----:B------:R-:W2:Y:S02]  /*1ea90*/  LDG.E R6, [R14.64+0x4] ;  /* 0x0000040a0e067981 */ /* 0x000ea4000c1e1900 */
[----:B--2---:R-:W-:Y:S02]  /*1eaa0*/  IADD3 R5, -R5, R6, RZ ;  /* 0x0000000605057210 */ /* 0x004fe40007ffe1ff */
.L_x_1201:
[----:B----4-:R-:W-:Y:S01]  /*1eab0*/  SHF.R.S32.HI R7, RZ, 0x1f, R2 ;  /* 0x0000001fff077819 */ /* 0x010fe20000011402 */
[----:B------:R-:W1:Y:S01]  /*1eac0*/  S2R R57, SR_CTAID.X ;  /* 0x0000000000397919 */ /* 0x000e620000002500 */
[----:B------:R-:W-:Y:S01]  /*1ead0*/  LOP3.LUT R9, R4, 0xffffffe0, RZ, 0xc0, !PT ;  /* 0xffffffe004097812 */ /* 0x000fe200078ec0ff */
[----:B------:R-:W-:Y:S01]  /*1eae0*/  IMAD.MOV.U32 R4, RZ, RZ, c[0x0][0x4e8] ;  /* 0x00013a00ff047624 */ /* 0x000fe200078e00ff */
[----:B------:R-:W-:Y:S01]  /*1eaf0*/  LEA.HI R7, R7, R2, RZ, 0x3 ;  /* 0x0000000207077211 */ /* 0x000fe200078f18ff */
[----:B------:R-:W-:Y:S01]  /*1eb00*/  ULDC.64 UR4, c[0x0][0x3a0] ;  /* 0x0000e80000047ab9 */ /* 0x000fe20000000a00 */
[----:B------:R-:W-:Y:S01]  /*1eb10*/  LEA.HI R8, R13, R0, RZ, 0x3 ;  /* 0x000000000d087211 */ /* 0x000fe200078f18ff */
        /* <DEDUP_REMOVED lines=17> */
[----:B------:R-:W-:Y:S01]  /*1ec30*/  LOP3.LUT R19, R8, 0xfffffff8, RZ, 0xc0, !PT ;  /* 0xfffffff808137812 */ /* 0x000fe200078ec0ff */
[----:B------:R-:W-:Y:S01]  /*1ec40*/  USHF.R.S32.HI UR16, URZ, 0x1f, UR9 ;  /* 0x0000001f3f107899 */ /* 0x000fe20008011409 */
[----:B------:R-:W-:Y:S01]  /*1ec50*/  LEA.HI R13, R13, R0, RZ, 0x6 ;  /* 0x000000000d0d7211 */ /* 0x000fe200078f30ff */
[----:B------:R-:W-:Y:S01]  /*1ec60*/  IMAD R2, R2, 0x10, R7 ;  /* 0x0000001002027824 */ /* 0x000fe200078e0207 */
[----:B------:R-:W-:Y:S01]  /*1ec70*/  UIMAD UR13, UR12, UR6, URZ ;  /* 0x000000060c0d72a4 */ /* 0x000fe2000f8e023f */
[----:B------:R-:W-:Y:S01]  /*1ec80*/  IMAD.IADD R19, R0, 0x1, -R19 ;  /* 0x0000000100137824 */ /* 0x000fe200078e0a13 */
[----:B------:R-:W-:Y:S01]  /*1ec90*/  USEL UR16, UR16, URZ, !UP1 ;  /* 0x0000003f10107287 */ /* 0x000fe2000c800000 */
[----:B------:R-:W-:Y:S01]  /*1eca0*/  IMAD R4, R17, 0x8, R2 ;  /* 0x0000000811047824 */ /* 0x000fe200078e0202 */
[----:B------:R-:W-:Y:S01]  /*1ecb0*/  UIMAD.WIDE.U32 UR14, UR8, UR6, UR14 ;  /* 0x00000006080e72a5 */ /* 0x000fe2000f8e000e */
[----:B------:R-:W-:Y:S01]  /*1ecc0*/  SHF.R.S32.HI R8, RZ, 0x3, R8 ;  /* 0x00000003ff087819 */ /* 0x000fe20000011408 */
[----:B------:R-:W-:Y:S01]  /*1ecd0*/  UIMAD UR13, UR8, UR7, UR13 ;  /* 0x00000007080d72a4 */ /* 0x000fe2000f8e020d */
[----:B------:R-:W-:Y:S01]  /*1ece0*/  IMAD.SHL.U32 R13, R13, 0x8, RZ ;  /* 0x000000080d0d7824 */ /* 0x000fe200078e00ff */
[----:B-1----:R-:W-:Y:S01]  /*1ecf0*/  LEA R4, R57, R4, 0x7 ;  /* 0x0000000439047211 */ /* 0x002fe200078e38ff */
[----:B------:R-:W-:Y:S01]  /*1ed00*/  ULDC.64 UR6, c[0x0][0x498] ;  /* 0x0001260000067ab9 */ /* 0x000fe20000000a00 */
[----:B------:R-:W-:Y:S01]  /*1ed10*/  BSSY B0, `(.L_x_1202) ;  /* 0x000006c000007945 */ /* 0x000fe20003800000 */
[----:B------:R-:W-:-:S02]  /*1ed20*/  USEL UR9, UR9, URZ, !UP1 ;  /* 0x0000003f09097287 */ /* 0x000fc4000c800000 */
[----:B------:R-:W-:Y:S01]  /*1ed30*/  @P1 IMAD.HI.U32 R6, R4, c[0x0][0x4ec], RZ ;  /* 0x00013b0004061a27 */ /* 0x000fe200078e00ff */
[----:B------:R-:W-:Y:S02]  /*1ed40*/  UIMAD UR20, UR16, UR6, URZ ;  /* 0x00000006101472a4 */ /* 0x000fe4000f8e023f */
[----:B------:R-:W-:Y:S01]  /*1ed50*/  UIADD3 UR15, UR15, UR13, URZ ;  /* 0x0000000d0f0f7290 */ /* 0x000fe2000fffe03f */
[----:B------:R-:W-:Y:S01]  /*1ed60*/  IMAD.MOV.U32 R16, RZ, RZ, R4 ;  /* 0x000000ffff107224 */ /* 0x000fe200078e0004 */
[----:B------:R-:W-:Y:S01]  /*1ed70*/  @P1 SHF.R.U32.HI R16, RZ, c[0x0][0x4f0], R6 ;  /* 0x00013c00ff101a19 */ /* 0x000fe20000011606 */
[----:B------:R-:W-:Y:S02]  /*1ed80*/  UIMAD UR7, UR9, UR7, UR20 ;  /* 0x00000007090772a4 */ /* 0x000fe4000f8e0214 */
[----:B------:R-:W-:Y:S02]  /*1ed90*/  UIMAD.WIDE.U32 UR14, UR9, UR6, UR14 ;  /* 0x00000006090e72a5 */ /* 0x000fe4000f8e000e */
[----:B------:R-:W-:Y:S01]  /*1eda0*/  IMAD.MOV R7, RZ, RZ, -R16 ;  /* 0x000000ffff077224 */ /* 0x000fe200078e0a10 */
[----:B------:R-:W-:Y:S01]  /*1edb0*/  ULDC.64 UR4, c[0x0][0x3e8] ;  /* 0x0000fa0000047ab9 */ /* 0x000fe20000000a00 */
[----:B------:R-:W-:Y:S01]  /*1edc0*/  IMAD.U32 R0, RZ, RZ, UR7 ;  /* 0x00000007ff007e24 */ /* 0x000fe2000f8e00ff */
[----:B------:R-:W-:Y:S01]  /*1edd0*/  UIMAD UR12, UR12, UR4, URZ ;  /* 0x000000040c0c72a4 */ /* 0x000fe2000f8e023f */
[----:B------:R-:W-:Y:S01]  /*1ede0*/  IMAD R4, R7, c[0x0][0x4e8], R4 ;  /* 0x00013a0007047a24 */ /* 0x000fe200078e0204 */
[----:B------:R-:W-:Y:S01]  /*1edf0*/  SHF.R.S32.HI R7, RZ, 0x1f, R16 ;  /* 0x0000001fff077819 */ /* 0x000fe20000011410 */
[----:B------:R-:W-:Y:S01]  /*1ee00*/  UIADD3 UR19, UR19, UR17, URZ ;  /* 0x0000001113137290 */ /* 0x000fe2000fffe03f */
[----:B------:R-:W-:Y:S01]  /*1ee10*/  IADD3 R16, P0, R16, UR14, RZ ;  /* 0x0000000e10107c10 */ /* 0x000fe2000ff1e0ff */
[----:B------:R-:W-:Y:S01]  /*1ee20*/  UIMAD UR5, UR8, UR5, UR12 ;  /* 0x00000005080572a4 */ /* 0x000fe2000f8e020c */
[----:B------:R-:W-:Y:S01]  /*1ee30*/  SHF.R.S32.HI R9, RZ, 0x1f, R4 ;  /* 0x0000001fff097819 */ /* 0x000fe20000011404 */
[----:B------:R-:W-:Y:S01]  /*1ee40*/  UIMAD.WIDE.U32 UR18, UR8, UR4, UR18 ;  /* 0x00000004081272a5 */ /* 0x000fe2000f8e0012 */
[----:B------:R-:W-:Y:S01]  /*1ee50*/  IADD3.X R17, R7, UR15, R0, P0, !PT ;  /* 0x0000000f07117c10 */ /* 0x000fe200087fe400 */
[----:B------:R-:W-:Y:S01]  /*1ee60*/  IMAD.SHL.U32 R7, R8, 0x40, RZ ;  /* 0x0000004008077824 */ /* 0x000fe200078e00ff */
[----:B------:R-:W-:Y:S01]  /*1ee70*/  LEA R0, R19, R8, 0x5 ;  /* 0x0000000813007211 */ /* 0x000fe200078e28ff */
[----:B------:R-:W-:Y:S01]  /*1ee80*/  IMAD R9, R9, c[0x0][0x488], RZ ;  /* 0x0001220009097a24 */ /* 0x000fe200078e02ff */
[----:B------:R-:W-:Y:S01]  /*1ee90*/  ULDC.64 UR6, c[0x0][0x3f0] ;  /* 0x0000fc0000067ab9 */ /* 0x000fe20000000a00 */
[----:B------:R-:W-:Y:S01]  /*1eea0*/  IMAD.WIDE.U32 R16, R4, c[0x0][0x488], R16 ;  /* 0x0001220004107a25 */ /* 0x000fe200078e0010 */
[----:B------:R-:W-:Y:S01]  /*1eeb0*/  LOP3.LUT R7, R7, 0x1c0, RZ, 0xc0, !PT ;  /* 0x000001c007077812 */ /* 0x000fe200078ec0ff */
[----:B------:R-:W-:-:S02]  /*1eec0*/  UIMAD UR16, UR16, UR6, URZ ;  /* 0x00000006101072a4 */ /* 0x000fc4000f8e023f */
        /* <DEDUP_REMOVED lines=10> */
[----:B------:R-:W-:Y:S01]  /*1ef70*/  IMAD.MOV.U32 R6, RZ, RZ, R15 ;  /* 0x000000ffff067224 */ /* 0x000fe200078e000f */
[----:B------:R-:W-:Y:S01]  /*1ef80*/  @P1 SHF.R.U32.HI R6, RZ, c[0x0][0x4f0], R12 ;  /* 0x00013c00ff061a19 */ /* 0x000fe2000001160c */
[----:B------:R-:W-:Y:S01]  /*1ef90*/  IMAD.SHL.U32 R0, R19, 0x8, RZ ;  /* 0x0000000813007824 */ /* 0x000fe200078e00ff */
[----:B------:R-:W-:Y:S01]  /*1efa0*/  LEA.HI.X R9, R16, c[0x0][0x454], R9, 0x2, P0 ;  /* 0x0001150010097a11 */ /* 0x000fe200000f1409 */
[----:B------:R-:W-:Y:S01]  /*1efb0*/  SHFL.IDX PT, R34, R10, 0x1, 0x1c1f ;  /* 0x003c1f000a227f89 */ /* 0x000fe200000e0000 */
[----:B------:R-:W-:Y:S01]  /*1efc0*/  UIADD3 UR7, UR19, UR7, URZ ;  /* 0x0000000713077290 */ /* 0x000fe2000fffe03f */
[----:B------:R-:W-:Y:S01]  /*1efd0*/  IMAD.MOV R32, RZ, RZ, -R6 ;  /* 0x000000ffff207224 */ /* 0x000fe200078e0a06 */
[----:B------:R-:W-:Y:S01]  /*1efe0*/  LOP3.LUT R7, R7, 0x38, R0, 0xf8, !PT ;  /* 0x0000003807077812 */ /* 0x000fe200078ef800 */
[----:B------:R-:W1:Y:S01]  /*1eff0*/  SHFL.IDX PT, R49, R9, RZ, 0x1c1f ;  /* 0x001c1fff09317589 */ /* 0x000e6200000e0000 */
[----:B------:R-:W-:Y:S01]  /*1f000*/  MOV R16, UR18 ;  /* 0x0000001200107c02 */ /* 0x000fe20008000f00 */
[----:B------:R-:W-:Y:S01]  /*1f010*/  IMAD R32, R32, c[0x0][0x4e8], R15 ;  /* 0x00013a0020207a24 */ /* 0x000fe200078e020f */
[----:B------:R-:W-:Y:S01]  /*1f020*/  LOP3.LUT R4, R7, R4, RZ, 0x3c, !PT ;  /* 0x0000000407047212 */ /* 0x000fe200078e3cff */
[----:B------:R2:W3:Y:S01]  /*1f030*/  SHFL.IDX PT, R35, R9, 0x1, 0x1c1f ;  /* 0x003c1f0009237f89 */ /* 0x0004e200000e0000 */
[----:B------:R-:W-:Y:S01]  /*1f040*/  IMAD R15, R57, 0x80, R2 ;  /* 0x00000080390f7824 */ /* 0x000fe200078e0202 */
[----:B------:R-:W-:Y:S01]  /*1f050*/  SHF.R.S32.HI R7, RZ, 0x1f, R6 ;  /* 0x0000001fff077819 */ /* 0x000fe20000011406 */
[----:B-----5:R-:W-:Y:S01]  /*1f060*/  IMAD R2, R5, c[0x0][0x4e8], RZ ;  /* 0x00013a0005027a24 */ /* 0x020fe200078e02ff */
[----:B------:R-:W-:Y:S01]  /*1f070*/  LOP3.LUT R4, R4, 0x7ffffe00, R13, 0xf8, !PT ;  /* 0x7ffffe0004047812 */ /* 0x000fe200078ef80d */
        /* <DEDUP_REMOVED lines=9> */
[----:B------:R-:W-:Y:S02]  /*1f110*/  IMAD.SHL.U32 R58, R4, 0x2, RZ ;  /* 0x00000002043a7824 */ /* 0x000fe400078e00ff */
[----:B------:R-:W-:Y:S01]  /*1f120*/  IMAD R57, R57, 0x80, R8 ;  /* 0x0000008039397824 */ /* 0x000fe200078e0208 */
[----:B------:R-:W-:Y:S01]  /*1f130*/  IADD3 R17, R17, R7, RZ ;  /* 0x0000000711117210 */ /* 0x000fe20007ffe0ff */
[----:B-1----:R1:W-:Y:S01]  /*1f140*/  @!P1 ST.E [R48.64], R3 ;  /* 0x0000000330009985 */ /* 0x0023e2000c10190a */
[----:B--2---:R-:W-:-:S03]  /*1f150*/  IMAD R9, R6, c[0x0][0x3d8], RZ ;  /* 0x0000f60006097a24 */ /* 0x004fc600078e02ff */
[----:B---3--:R1:W-:Y:S01]  /*1f160*/  @!P0 ST.E [R34.64], R11 ;  /* 0x0000000b22008985 */ /* 0x0083e2000c10190a */
[C---:B------:R-:W-:Y:S02]  /*1f170*/  IMAD R9, R32.reuse, c[0x0][0x3dc], R9 ;  /* 0x0000f70020097a24 */ /* 0x040fe400078e0209 */
[----:B------:R-:W-:Y:S01]  /*1f180*/  IMAD.WIDE.U32 R32, R32, c[0x0][0x3d8], R16 ;  /* 0x0000f60020207a25 */ /* 0x000fe200078e0010 */
[----:B------:R1:W2:Y:S03]  /*1f190*/  LDS.128 R44, [R58+0x1080] ;  /* 0x001080003a2c7984 */ /* 0x0002a60000000c00 */
[----:B------:R-:W-:Y:S01]  /*1f1a0*/  IMAD.IADD R9, R33, 0x1, R9 ;  /* 0x0000000121097824 */ /* 0x000fe200078e0209 */
[----:B------:R1:W3:Y:S01]  /*1f1b0*/  LDS.128 R40, [R58+0x2080] ;  /* 0x002080003a287984 */ /* 0x0002e20000000c00 */
[----:B------:R-:W-:-:S03]  /*1f1c0*/  LEA R56, P0, R32, c[0x0][0x380], 0x1 ;  /* 0x0000e00020387a11 */ /* 0x000fc600078008ff */
[----:B------:R1:W4:Y:S01]  /*1f1d0*/  LDS.128 R36, [R58+0x3080] ;  /* 0x003080003a247984 */ /* 0x0003220000000c00 */
[----:B------:R-:W-:Y:S02]  /*1f1e0*/  LEA.HI.X R55, R32, c[0x0][0x384], R9, 0x1, P0 ;  /* 0x0000e10020377a11 */ /* 0x000fe400000f0c09 */
[----:B------:R-:W-:Y:S01]  /*1f1f0*/  ISETP.GE.AND P0, PT, R57, R2, PT ;  /* 0x000000023900720c */ /* 0x000fe20003f06270 */
        /* <DEDUP_REMOVED lines=29> */
.L_x_1203:
[----:B--2---:R-:W-:Y:S05]  /*1f3d0*/  BSYNC B0 ;  /* 0x0000000000007941 */ /* 0x004fea0003800000 */
.L_x_1202:
[----:B-1----:R-:W-:Y:S01]  /*1f3e0*/  IADD3 R3, R57, 0x20, RZ ;  /* 0x0000002039037810 */ /* 0x002fe20007ffe0ff */
[----:B------:R1:W2:Y:S01]  /*1f3f0*/  SHFL.IDX PT, R33, R55, 0x1, 0x181f ;  /* 0x00381f0037217f89 */ /* 0x0002a200000e0000 */
        /* <DEDUP_REMOVED lines=21> */
.L_x_1205:
[----:B------:R-:W-:Y:S05]  /*1f550*/  BSYNC B0 ;  /* 0x0000000000007941 */ /* 0x000fea0003800000 */
.L_x_1204:
        /* <DEDUP_REMOVED lines=23> */
.L_x_1207:
[----:B------:R-:W-:Y:S05]  /*1f6d0*/  BSYNC B0 ;  /* 0x0000000000007941 */ /* 0x000fea0003800000 */
.L_x_1206:
        /* <DEDUP_REMOVED lines=24> */
.L_x_1200:
        /* <DEDUP_REMOVED lines=10> */
[----:B------:R-:W3:Y:S01]  /*1f900*/  @P0 LDG.E R0, [R6.64] ;  /* 0x0000000a06000981 */ /* 0x000ee2000c1e1900 */
        /* <DEDUP_REMOVED lines=11> */
[----:B---3--:R-:W3:Y:S02]  /*1f9c0*/  @P0 R2UR UR5, R0 ;  /* 0x00000000000503c2 */ /* 0x008ee400000e0000 */
[----:B---3--:R-:W-:Y:S02]  /*1f9d0*/  @UP1 USHF.R.S32.HI UR4, URZ, 0x1f, UR5 ;  /* 0x0000001f3f041899 */ /* 0x008fe40008011405 */
[----:B------:R-:W-:-:S05]  /*1f9e0*/  @UP1 UMOV UR14, UR5 ;  /* 0x00000005000e1c82 */ /* 0x000fca0008000000 */
[----:B------:R-:W-:Y:S01]  /*1f9f0*/  @UP1 UMOV UR15, UR4 ;  /* 0x00000004000f1c82 */ /* 0x000fe20008000000 */
[----:B------:R-:W-:Y:S05]  /*1fa00*/  @P1 BRA `(.L_x_1208) ;  /* 0x0000004000001947 */ /* 0x000fea0003800000 */
[----:B-1----:R-:W-:Y:S05]  /*1fa10*/  @!P0 BRA `(.L_x_1208) ;  /* 0x0000003000008947 */ /* 0x002fea0003800000 */
[----:B-----5:R-:W3:Y:S04]  /*1fa20*/  LDG.E R3, [R6.64] ;  /* 0x0000000a06037981 */ /* 0x020ee8000c1e1900 */
[----:B------:R-:W3:Y:S02]  /*1fa30*/  LDG.E R0, [R6.64+0x4] ;  /* 0x0000040a06007981 */ /* 0x000ee4000c1e1900 */
[----:B---3--:R-:W-:Y:S02]  /*1fa40*/  IADD3 R3, -R3, R0, RZ ;  /* 0x0000000003037210 */ /* 0x008fe40007ffe1ff */
.L_x_1208:
        /* <DEDUP_REMOVED lines=17> */
[----:B--2---:R-:W-:Y:S02]  /*1fb60*/  UMOV UR16, UR14 ;  /* 0x0000000e00107c82 */ /* 0x004fe40008000000 */
        /* <DEDUP_REMOVED lines=25> */
.L_x_1210:
[----:B------:R-:W-:Y:S05]  /*1fd00*/  BSYNC B0 ;  /* 0x0000000000007941 */ /* 0x000fea0003800000 */
.L_x_1209:
        /* <DEDUP_REMOVED lines=8> */
[----:B--2---:R-:W-:Y:S01]  /*1fd90*/  UIMAD.WIDE.U32 UR16, UR14, UR4, URZ ;  /* 0x000000040e1072a5 */ /* 0x004fe2000f8e003f */
        /* <DEDUP_REMOVED lines=61> */
.L_x_1212:
[----:B------:R-:W-:Y:S05]  /*20170*/  BSYNC B0 ;  /* 0x0000000000007941 */ /* 0x000fea0003800000 */
.L_x_1211:
        /* <DEDUP_REMOVED lines=21> */
.L_x_1214:
[----:B------:R-:W-:Y:S05]  /*202d0*/  BSYNC B0 ;  /* 0x0000000000007941 */ /* 0x000fea0003800000 */
.L_x_1213:
        /* <DEDUP_REMOVED lines=21> */
.L_x_1216:
[----:B------:R-:W-:Y:S05]  /*20430*/  BSYNC B0 ;  /* 0x0000000000007941 */ /* 0x000fea0003800000 */
.L_x_1215:
        /* <DEDUP_REMOVED lines=22> */
.L_x_1217:
        /* <DEDUP_REMOVED lines=14> */
.L_x_3004:


//--------------------- .text._ZN7cutlass13device_kernelIN5flash19enable_sm80_to_sm89INS1_16FlashAttnFwdSm80INS1_25CollectiveMainloopFwdSm80ILi8ELi2ELb0EN4cute5tupleIJNS5_1CILi128EEENS7_ILi64EEENS7_ILi192EEEEEELi192ENS_6half_tEfNS_4arch4Sm80ELb1ELb0ELb1ELb0ELb1ELb0ELb1ELb0EEENS1_21CollectiveEpilogueFwdINS6_IJS8_SA_S9_EEENS6_IJNS7_ILi1EEESI_SI_EEESC_SE_Li256ELb0ELb1ELb0ELb0EEENS1_30DynamicPersistentTileSchedulerILi256ELi256ELb0ELb1ELb0EEEEEEEEEvNT_6ParamsE --------------------------
	.section	.text._ZN7cutlass13device_kernelIN5flash19enable_sm80_to_sm89INS1_16FlashAttnFwdSm80INS1_25CollectiveMainloopFwdSm80ILi8ELi2ELb0EN4cute5tupleIJNS5_1CILi128EEENS7_ILi64EEENS7_ILi192EEEEEELi192ENS_6half_tEfNS_4arch4Sm80ELb1ELb0ELb1ELb0ELb1ELb0ELb1ELb0EEENS1_21CollectiveEpilogueFwdINS6_IJS8_SA_S9_EEENS6_IJNS7_ILi1EEESI_SI_EEESC_SE_Li256ELb0ELb1ELb0ELb0EEENS1_30DynamicPersistentTileSchedulerILi256ELi256ELb0ELb1ELb0EEEEEEEEEvNT_6ParamsE,"ax",@progbits
	.sectioninfo	@"SHI_REGISTERS=255"
	.align	128
.text._ZN7cutlass13device_kernelIN5flash19enable_sm80_to_sm89INS1_16FlashAttnFwdSm80INS1_25CollectiveMainloopFwdSm80ILi8ELi2ELb0EN4cute5tupleIJNS5_1CILi128EEENS7_ILi64EEENS7_ILi192EEEEEELi192ENS_6half_tEfNS_4arch4Sm80ELb1ELb0ELb1ELb0ELb1ELb0ELb1ELb0EEENS1_21CollectiveEpilogueFwdINS6_IJS8_SA_S9_EEENS6_IJNS7_ILi1EEESI_SI_EEESC_SE_Li256ELb0ELb1ELb0ELb0EEENS1_30DynamicPersistentTileSchedulerILi256ELi256ELb0ELb1ELb0EEEEEEEEEvNT_6ParamsE:
        .type           _ZN7cutlass13device_kernelIN5flash19enable_sm80_to_sm89INS1_16FlashAttnFwdSm80INS1_25CollectiveMainloopFwdSm80ILi8ELi2ELb0EN4cute5tupleIJNS5_1CILi128EEENS7_ILi64EEENS7_ILi192EEEEEELi192ENS_6half_tEfNS_4arch4Sm80ELb1ELb0ELb1ELb0ELb1ELb0ELb1ELb0EEENS1_21CollectiveEpilogueFwdINS6_IJS8_SA_S9_EEENS6_IJNS7_ILi1EEESI_SI_EEESC_SE_Li256ELb0ELb1ELb0ELb0EEENS1_30DynamicPersistentTileSchedulerILi256ELi256ELb0ELb1ELb0EEEEEEEEEvNT_6ParamsE,@function
        .size           _ZN7cutlass13device_kernelIN5flash19enable_sm80_to_sm89INS1_16FlashAttnFwdSm80INS1_25CollectiveMainloopFwdSm80ILi8ELi2ELb0EN4cute5tupleIJNS5_1CILi128EEENS7_ILi64EEENS7_ILi192EEEEEELi192ENS_6half_tEfNS_4arch4Sm80ELb1ELb0ELb1ELb0ELb1ELb0ELb1ELb0EEENS1_21CollectiveEpilogueFwdINS6_IJS8_SA_S9_EEENS6_IJNS7_ILi1EEESI_SI_EEESC_SE_Li256ELb0ELb1ELb0ELb0EEENS1_30DynamicPersistentTileSchedulerILi256ELi256ELb0ELb1ELb0EEEEEEEEEvNT_6ParamsE,(.L_x_3005 - _ZN7cutlass13device_kernelIN5flash19enable_sm80_to_sm89INS1_16FlashAttnFwdSm80INS1_25CollectiveMainloopFwdSm80ILi8ELi2ELb0EN4cute5tupleIJNS5_1CILi128EEENS7_ILi64EEENS7_ILi192EEEEEELi192ENS_6half_tEfNS_4arch4Sm80ELb1ELb0ELb1ELb0ELb1ELb0ELb1ELb0EEENS1_21CollectiveEpilogueFwdINS6_IJS8_SA_S9_EEENS6_IJNS7_ILi1EEESI_SI_EEESC_SE_Li256ELb0ELb1ELb0ELb0EEENS1_30DynamicPersistentTileSchedulerILi256ELi256ELb0ELb1ELb0EEEEEEEEEvNT_6ParamsE)
        .other          _ZN7cutlass13device_kernelIN5flash19enable_sm80_to_sm89INS1_16FlashAttnFwdSm80INS1_25CollectiveMainloopFwdSm80ILi8ELi2ELb0EN4cute5tupleIJNS5_1CILi128EEENS7_ILi64EEENS7_ILi192EEEEEELi192ENS_6half_tEfNS_4arch4Sm80ELb1ELb0ELb1ELb0ELb1ELb0ELb1ELb0EEENS1_21CollectiveEpilogueFwdINS6_IJS8_SA_S9_EEENS6_IJNS7_ILi1EEESI_SI_EEESC_SE_Li256ELb0ELb1ELb0ELb0EEENS1_30DynamicPersistentTileSchedulerILi256ELi256ELb0ELb1ELb0EEEEEEEEEvNT_6ParamsE,@"STO_CUDA_ENTRY STV_DEFAULT"
_ZN7cutlass13device_kernelIN5flash19enable_sm80_to_sm89INS1_16FlashAttnFwdSm80INS1_25CollectiveMainloopFwdSm80ILi8ELi2ELb0EN4cute5tupleIJNS5_1CILi128EEENS7_ILi64EEENS7_ILi192EEEEEELi192ENS_6half_tEfNS_4arch4Sm80ELb1ELb0ELb1ELb0ELb1ELb0ELb1ELb0EEENS1_21CollectiveEpilogueFwdINS6_IJS8_SA_S9_EEENS6_IJNS7_ILi1EEESI_SI_EEESC_SE_Li256ELb0ELb1ELb0ELb0EEENS1_30DynamicPersistentTileSchedulerILi256ELi256ELb0ELb1ELb0EEEEEEEEEvNT_6ParamsE:
        /* <DEDUP_REMOVED lines=13> */
[----:B------:R-:W-:Y:S02]  /*00d0*/  ULDC.64 UR6, c[0x0][0x118] ;  /* 0x0000460000067ab9 */ /* 0x000fe40000000a00 */
[CC--:B------:R-:W-:Y:S02]  /*00e0*/  LEA.HI R2, R16.reuse, R20.reuse, RZ, 0x4 ;  /* 0x0000001410027211 */ /* 0x0c0fe400078f20ff */
[----:B------:R-:W-:Y:S02]  /*00f0*/  LEA.HI R8, R16, R20, RZ, 0x3 ;  /* 0x0000001410087211 */ /* 0x000fe400078f18ff */
[----:B------:R-:W-:Y:S02]  /*0100*/  SHF.R.S32.HI R3, RZ, 0x4, R2 ;  /* 0x00000004ff037819 */ /* 0x000fe40000011402 */
[----:B------:R-:W-:-:S02]  /*0110*/  SHF.R.S32.HI R250, RZ, 0x3, R8 ;  /* 0x00000003fffa7819 */ /* 0x000fc40000011408 */
[----:B------:R-:W-:Y:S02]  /*0120*/  LEA.HI R0, R2, R3, RZ, 0x1 ;  /* 0x0000000302007211 */ /* 0x000fe400078f08ff */
[----:B------:R-:W-:Y:S02]  /*0130*/  LEA.HI R12, R16, R20, RZ, 0x2 ;  /* 0x00000014100c7211 */ /* 0x000fe400078f10ff */
[----:B------:R-:W-:Y:S02]  /*0140*/  LOP3.LUT R0, R0, 0xfffffffe, RZ, 0xc0, !PT ;  /* 0xfffffffe00007812 */ /* 0x000fe400078ec0ff */
[--C-:B------:R-:W-:Y:S02]  /*0150*/  SHF.R.S32.HI R9, RZ, 0x2, R12.reuse ;  /* 0x00000002ff097819 */ /* 0x100fe4000001140c */
[----:B------:R-:W-:Y:S01]  /*0160*/  SHF.R.S32.HI R4, RZ, 0x1f, R12 ;  /* 0x0000001fff047819 */ /* 0x000fe2000001140c */
[----:B------:R-:W-:Y:S01]  /*0170*/  IMAD.IADD R14, R3, 0x1, -R0 ;  /* 0x00000001030e7824 */ /* 0x000fe200078e0a00 */
[----:B------:R-:W-:-:S02]  /*0180*/  LOP3.LUT R3, R8, 0xfffffff8, RZ, 0xc0, !PT ;  /* 0xfffffff808037812 */ /* 0x000fc400078ec0ff */
[----:B------:R-:W-:Y:S01]  /*0190*/  LOP3.LUT R0, R2, 0xfffffff0, RZ, 0xc0, !PT ;  /* 0xfffffff002007812 */ /* 0x000fe200078ec0ff */
[----:B------:R-:W-:Y:S01]  /*01a0*/  IMAD.SHL.U32 R2, R250, 0x40, RZ ;  /* 0x00000040fa027824 */ /* 0x000fe200078e00ff */
[----:B------:R-:W-:Y:S01]  /*01b0*/  LEA.HI R7, R16, R20, RZ, 0x5 ;  /* 0x0000001410077211 */ /* 0x000fe200078f28ff */
[----:B------:R-:W-:Y:S01]  /*01c0*/  IMAD.IADD R218, R20, 0x1, -R3 ;  /* 0x0000000114da7824 */ /* 0x000fe200078e0a03 */
[----:B------:R-:W-:Y:S01]  /*01d0*/  LEA.HI R3, R4, R9, RZ, 0x3 ;  /* 0x0000000904037211 */ /* 0x000fe200078f18ff */
[----:B------:R-:W-:Y:S01]  /*01e0*/  IMAD.IADD R0, R20, 0x1, -R0 ;  /* 0x0000000114007824 */ /* 0x000fe200078e0a00 */
[----:B------:R-:W-:Y:S01]  /*01f0*/  LOP3.LUT R2, R2, 0x1c0, RZ, 0xc0, !PT ;  /* 0x000001c002027812 */ /* 0x000fe200078ec0ff */
[C---:B------:R-:W-:Y:S01]  /*0200*/  IMAD.SHL.U32 R200, R218.reuse, 0x8, RZ ;  /* 0x00000008dac87824 */ /* 0x040fe200078e00ff */
[----:B------:R-:W-:Y:S01]  /*0210*/  LOP3.LUT R3, R3, 0xfffffff8, RZ, 0xc0, !PT ;  /* 0xfffffff803037812 */ /* 0x000fe200078ec0ff */
[C---:B------:R-:W-:Y:S01]  /*0220*/  IMAD.SHL.U32 R5, R218.reuse, 0x40, RZ ;  /* 0x00000040da057824 */ /* 0x040fe200078e00ff */
[----:B------:R-:W-:Y:S01]  /*0230*/  SHF.R.S32.HI R6, RZ, 0x1f, R0 ;  /* 0x0000001fff067819 */ /* 0x000fe20000011400 */
[----:B------:R-:W-:Y:S01]  /*0240*/  IMAD R219, R218, 0x20, R250 ;  /* 0x00000020dadb7824 */ /* 0x000fe200078e02fa */
[----:B------:R-:W-:Y:S01]  /*0250*/  SHF.R.U32.HI R4, RZ, 0x3, R2 ;  /* 0x00000003ff047819 */ /* 0x000fe20000011602 */
[----:B------:R-:W-:Y:S01]  /*0260*/  IMAD.IADD R9, R9, 0x1, -R3 ;  /* 0x0000000109097824 */ /* 0x000fe200078e0a03 */
[----:B------:R-:W-:-:S02]  /*0270*/  LOP3.LUT R2, R2, 0x38, R200, 0xf8, !PT ;  /* 0x0000003802027812 */ /* 0x000fc400078ef8c8 */
[----:B------:R-:W-:Y:S02]  /*0280*/  LEA.HI R11, R6, R0, RZ, 0x3 ;  /* 0x00000000060b7211 */ /* 0x000fe400078f18ff */
[----:B------:R-:W-:Y:S02]  /*0290*/  LOP3.LUT R13, R2, R4, RZ, 0x3c, !PT ;  /* 0x00000004020d7212 */ /* 0x000fe400078e3cff */
[----:B------:R-:W-:Y:S02]  /*02a0*/  LOP3.LUT R4, R11, 0xfffffff8, RZ, 0xc0, !PT ;  /* 0xfffffff80b047812 */ /* 0x000fe400078ec0ff */
[----:B------:R-:W-:Y:S02]  /*02b0*/  LOP3.LUT R2, R5, 0x1c0, RZ, 0xc0, !PT ;  /* 0x000001c005027812 */ /* 0x000fe400078ec0ff */
[----:B------:R-:W-:Y:S01]  /*02c0*/  LOP3.LUT R3, R9, 0x1, RZ, 0xc0, !PT ;  /* 0x0000000109037812 */ /* 0x000fe200078ec0ff */
[----:B------:R-:W-:Y:S01]  /*02d0*/  IMAD.IADD R10, R0, 0x1, -R4 ;  /* 0x00000001000a7824 */ /* 0x000fe200078e0a04 */
[----:B------:R-:W-:-:S02]  /*02e0*/  LOP3.LUT R5, R2, 0x8, R8, 0xf8, !PT ;  /* 0x0000000802057812 */ /* 0x000fc400078ef808 */
[----:B------:R-:W-:Y:S02]  /*02f0*/  LOP3.LUT R0, R7, 0xffffffe0, RZ, 0xc0, !PT ;  /* 0xffffffe007007812 */ /* 0x000fe400078ec0ff */
[----:B------:R-:W-:Y:S02]  /*0300*/  SHF.R.U32.HI R2, RZ, 0x3, R2 ;  /* 0x00000003ff027819 */ /* 0x000fe40000011602 */
[--C-:B------:R-:W-:Y:S01]  /*0310*/  SHF.R.S32.HI R6, RZ, 0x5, R7.reuse ;  /* 0x00000005ff067819 */ /* 0x100fe20000011407 */
[----:B------:R-:W-:Y:S01]  /*0320*/  IMAD.IADD R19, R20, 0x1, -R0 ;  /* 0x0000000114137824 */ /* 0x000fe200078e0a00 */
[----:B------:R-:W-:Y:S02]  /*0330*/  LOP3.LUT R15, R5, R2, RZ, 0x3c, !PT ;  /* 0x00000002050f7212 */ /* 0x000fe400078e3cff */
[----:B------:R-:W-:Y:S01]  /*0340*/  SHF.R.S32.HI R2, RZ, 0x1f, R7 ;  /* 0x0000001fff027819 */ /* 0x000fe20000011407 */
[----:B------:R-:W-:Y:S01]  /*0350*/  IMAD.SHL.U32 R7, R14, 0x8, RZ ;  /* 0x000000080e077824 */ /* 0x000fe200078e00ff */
[----:B------:R-:W-:-:S02]  /*0360*/  ISETP.NE.U32.AND P3, PT, R3, 0x1, PT ;  /* 0x000000010300780c */ /* 0x000fc40003f65070 */
[----:B------:R-:W-:Y:S02]  /*0370*/  LOP3.LUT R3, R12, 0xfffffffc, RZ, 0xc0, !PT ;  /* 0xfffffffc0c037812 */ /* 0x000fe400078ec0ff */
[----:B------:R-:W-:Y:S01]  /*0380*/  LEA.HI R0, R2, R6, RZ, 0x3 ;  /* 0x0000000602007211 */ /* 0x000fe200078f18ff */
[----:B------:R-:W-:Y:S01]  /*0390*/  IMAD.SHL.U32 R2, R10, 0x40, RZ ;  /* 0x000000400a027824 */ /* 0x000fe200078e00ff */
[----:B------:R-:W-:Y:S02]  /*03a0*/  SHF.R.S32.HI R12, RZ, 0x1f, R19 ;  /* 0x0000001fff0c7819 */ /* 0x000fe40000011413 */
[----:B------:R-:W-:Y:S01]  /*03b0*/  LOP3.LUT R4, R0, 0xffffff8, RZ, 0xc0, !PT ;  /* 0x0ffffff800047812 */ /* 0x000fe200078ec0ff */
[----:B------:R-:W-:Y:S01]  /*03c0*/  IMAD.IADD R0, R20, 0x1, -R3 ;  /* 0x0000000114007824 */ /* 0x000fe200078e0a03 */
[----:B------:R-:W-:Y:S02]  /*03d0*/  LEA.HI R12, R12, R19, RZ, 0x2 ;  /* 0x000000130c0c7211 */ /* 0x000fe400078f10ff */
[----:B------:R-:W-:Y:S01]  /*03e0*/  LEA.HI R8, R16, R20, RZ, 0x6 ;  /* 0x0000001410087211 */ /* 0x000fe200078f30ff */
[----:B------:R-:W-:Y:S01]  /*03f0*/  IMAD.IADD R4, R6, 0x1, -R4 ;  /* 0x0000000106047824 */ /* 0x000fe200078e0a04 */
[----:B------:R-:W-:-:S02]  /*0400*/  LOP3.LUT R2, R2, 0x1c0, RZ, 0xc0, !PT ;  /* 0x000001c002027812 */ /* 0x000fc400078ec0ff */
[----:B------:R-:W-:Y:S01]  /*0410*/  SHF.R.S32.HI R3, RZ, 0x2, R12 ;  /* 0x00000002ff037819 */ /* 0x000fe2000001140c */
[----:B------:R-:W-:Y:S01]  /*0420*/  IMAD.SHL.U32 R8, R8, 0x8, RZ ;  /* 0x0000000808087824 */ /* 0x000fe200078e00ff */
[----:B------:R-:W-:Y:S02]  /*0430*/  LOP3.LUT R7, R2, 0x8, R7, 0xf8, !PT ;  /* 0x0000000802077812 */ /* 0x000fe400078ef807 */
[----:B------:R-:W-:Y:S01]  /*0440*/  SHF.R.U32.HI R5, RZ, 0x3, R2 ;  /* 0x00000003ff057819 */ /* 0x000fe20000011602 */
[----:B------:R-:W-:Y:S01]  /*0450*/  IMAD R18, R4, 0x10, R3 ;  /* 0x0000001004127824 */ /* 0x000fe200078e0203 */
[----:B------:R-:W-:Y:S01]  /*0460*/  LEA.HI R2, R0, R0, RZ, 0x1 ;  /* 0x0000000000027211 */ /* 0x000fe200078f08ff */
[----:B------:R-:W-:Y:S01]  /*0470*/  IMAD.SHL.U32 R3, R9, 0x40, RZ ;  /* 0x0000004009037824 */ /* 0x000fe200078e00ff */
[----:B------:R-:W-:Y:S02]  /*0480*/  LOP3.LUT R13, R13, 0x7ffffe00, R8, 0xf8, !PT ;  /* 0x7ffffe000d0d7812 */ /* 0x000fe400078ef808 */
[----:B------:R-:W-:Y:S01]  /*0490*/  LOP3.LUT R8, R7, R5, RZ, 0x3c, !PT ;  /* 0x0000000507087212 */ /* 0x000fe200078e3cff */
[----:B------:R-:W-:Y:S01]  /*04a0*/  IMAD.SHL.U32 R5, R6, 0x400, RZ ;  /* 0x0000040006057824 */ /* 0x000fe200078e00ff */
[----:B------:R-:W-:Y:S01]  /*04b0*/  LOP3.LUT R2, R2, 0x1ffffffe, RZ, 0xc0, !PT ;  /* 0x1ffffffe02027812 */ /* 0x000fe200078ec0ff */
[----:B------:R-:W-:Y:S01]  /*04c0*/  IMAD.SHL.U32 R7, R11, 0x40, RZ ;  /* 0x000000400b077824 */ /* 0x000fe200078e00ff */
[----:B------:R-:W-:Y:S01]  /*04d0*/  LOP3.LUT R6, R3, 0x1c0, RZ, 0xc0, !PT ;  /* 0x000001c003067812 */ /* 0x000fe200078ec0ff */
[C---:B------:R-:W-:Y:S01]  /*04e0*/  IMAD R4, R0.reuse, 0x2, R5 ;  /* 0x0000000200047824 */ /* 0x040fe200078e0205 */
[----:B------:R-:W-:Y:S01]  /*04f0*/  R2P PR, R9, 0x6 ;  /* 0x0000000609007804 */ /* 0x000fe20000000000 */
[----:B------:R-:W-:Y:S01]  /*0500*/  IMAD.IADD R9, R0, 0x1, -R2 ;  /* 0x0000000100097824 */ /* 0x000fe200078e0a02 */
[----:B------:R-:W-:Y:S01]  /*0510*/  LEA.HI R2, R6, R6, RZ, 0x1d ;  /* 0x0000000606027211 */ /* 0x000fe200078fe8ff */
[----:B------:R-:W-:Y:S01]  /*0520*/  STL [R1+0x38], R18 ;  /* 0x0000381201007387 */ /* 0x000fe20000100800 */
[----:B------:R-:W-:Y:S01]  /*0530*/  LOP3.LUT R3, R7, 0xfffffe00, RZ, 0xc0, !PT ;  /* 0xfffffe0007037812 */ /* 0x000fe200078ec0ff */
[----:B------:R-:W-:Y:S01]  /*0540*/  IMAD R0, R14, 0x200, R15 ;  /* 0x000002000e007824 */ /* 0x000fe200078e020f */
[----:B------:R-:W-:Y:S01]  /*0550*/  SHF.R.S32.HI R6, RZ, 0x1f, R200 ;  /* 0x0000001fff067819 */ /* 0x000fe200000114c8 */
[----:B------:R-:W-:Y:S01]  /*0560*/  IMAD.IADD R7, R4, 0x1, R2 ;  /* 0x0000000104077824 */ /* 0x000fe200078e0202 */
[----:B------:R-:W-:Y:S01]  /*0570*/  LEA.HI R4, R16, R20, RZ, 0x7 ;  /* 0x0000001410047211 */ /* 0x000fe200078f38ff */
[----:B------:R-:W-:Y:S01]  /*0580*/  STL [R1+0x8], R17 ;  /* 0x0000081101007387 */ /* 0x000fe20000100800 */
[----:B------:R-:W-:Y:S01]  /*0590*/  IADD3 R213, R200, 0x40, RZ ;  /* 0x00000040c8d57810 */ /* 0x000fe20007ffe0ff */
[----:B------:R-:W-:Y:S01]  /*05a0*/  IMAD.SHL.U32 R221, R13, 0x2, RZ ;  /* 0x000000020ddd7824 */ /* 0x000fe200078e00ff */
[----:B------:R-:W-:-:S02]  /*05b0*/  SHF.R.S32.HI R4, RZ, 0x7, R4 ;  /* 0x00000007ff047819 */ /* 0x000fc40000011404 */
[----:B------:R-:W-:Y:S02]  /*05c0*/  LOP3.LUT R4, R12, 0x7ffffffc, RZ, 0xc0, !PT ;  /* 0x7ffffffc0c047812 */ /* 0x000fe400078ec0ff */
[----:B------:R-:W-:Y:S02]  /*05d0*/  IADD3 R214, R200, 0x80, RZ ;  /* 0x00000080c8d67810 */ /* 0x000fe40007ffe0ff */
[-C--:B------:R-:W-:Y:S01]  /*05e0*/  IADD3 R2, R8, R3.reuse, R5 ;  /* 0x0000000308027210 */ /* 0x080fe20007ffe005 */
[----:B------:R-:W-:Y:S01]  /*05f0*/  IMAD.IADD R6, R19, 0x1, -R4 ;  /* 0x0000000113067824 */ /* 0x000fe200078e0a04 */
[C---:B------:R-:W-:Y:S02]  /*0600*/  LOP3.LUT P0, RZ, R10.reuse, 0x2, RZ, 0xc0, !PT ;  /* 0x000000020aff7812 */ /* 0x040fe4000780c0ff */
[----:B------:R-:W-:Y:S01]  /*0610*/  LOP3.LUT P4, RZ, R10, 0x4, RZ, 0xc0, !PT ;  /* 0x000000040aff7812 */ /* 0x000fe2000788c0ff */
[----:B------:R-:W-:Y:S01]  /*0620*/  IMAD.SHL.U32 R6, R6, 0x2, RZ ;  /* 0x0000000206067824 */ /* 0x000fe200078e00ff */
[----:B------:R-:W-:Y:S01]  /*0630*/  LOP3.LUT R3, R8, R3, RZ, 0xfc, !PT ;  /* 0x0000000308037212 */ /* 0x000fe200078efcff */
[----:B------:R-:W-:Y:S01]  /*0640*/  IMAD.MOV.U32 R8, RZ, RZ, 0x40 ;  /* 0x00000040ff087424 */ /* 0x000fe200078e00ff */
[----:B------:R-:W-:-:S02]  /*0650*/  SHF.R.S32.HI R5, RZ, 0x1f, R213 ;  /* 0x0000001fff057819 */ /* 0x000fc400000114d5 */
[----:B------:R-:W-:Y:S01]  /*0660*/  SHF.R.S32.HI R10, RZ, 0x1f, R214 ;  /* 0x0000001fff0a7819 */ /* 0x000fe200000114d6 */
[----:B------:R1:W-:Y:S01]  /*0670*/  STL [R1], R6 ;  /* 0x0000000601007387 */ /* 0x0003e20000100800 */
[----:B------:R-:W-:Y:S02]  /*0680*/  SEL R5, R193, 0xffffffe0, !P1 ;  /* 0xffffffe0c1057807 */ /* 0x000fe40004800000 */
[----:B------:R-:W-:Y:S02]  /*0690*/  LEA R10, R7, 0x80, 0x1 ;  /* 0x00000080070a7811 */ /* 0x000fe400078e08ff */
[----:B------:R-:W-:Y:S02]  /*06a0*/  SEL R4, R8, 0xffffffc0, !P2 ;  /* 0xffffffc008047807 */ /* 0x000fe40005000000 */
[----:B------:R-:W-:Y:S01]  /*06b0*/  LEA R194, R0, 0xc100, 0x1 ;  /* 0x0000c10000c27811 */ /* 0x000fe200078e08ff */
[----:B------:R-:W-:Y:S01]  /*06c0*/  IMAD.IADD R7, R10, 0x1, R5 ;  /* 0x000000010a077824 */ /* 0x000fe200078e0205 */
[----:B------:R-:W-:Y:S01]  /*06d0*/  SEL R0, R8, 0xffffffc0, !P4 ;  /* 0xffffffc008007807 */ /* 0x000fe20006000000 */
[----:B------:R-:W-:Y:S01]  /*06e0*/  IMAD.IADD R8, R10, 0x1, R4 ;  /* 0x000000010a087824 */ /* 0x000fe200078e0204 */
[----:B------:R-:W-:-:S02]  /*06f0*/  LEA R187, R2, 0x18100, 0x1 ;  /* 0x0001810002bb7811 */ /* 0x000fc400078e08ff */
[----:B------:R-:W-:Y:S02]  /*0700*/  SEL R193, R193, 0xffffffe0, !P0 ;  /* 0xffffffe0c1c17807 */ /* 0x000fe40004000000 */
[----:B------:R-:W-:Y:S01]  /*0710*/  LEA R195, R3, 0x100, 0x1 ;  /* 0x0000010003c37811 */ /* 0x000fe200078e08ff */
[--C-:B------:R-:W-:Y:S01]  /*0720*/  IMAD.IADD R190, R187, 0x1, R0.reuse ;  /* 0x00000001bbbe7824 */ /* 0x100fe200078e0200 */
[----:B------:R-:W-:Y:S01]  /*0730*/  IADD3 R233, R221, 0xc100, RZ ;  /* 0x0000c100dde97810 */ /* 0x000fe20007ffe0ff */
[----:B------:R-:W-:Y:S01]  /*0740*/  IMAD.IADD R188, R187, 0x1, R193 ;  /* 0x00000001bbbc7824 */ /* 0x000fe200078e02c1 */
[----:B------:R-:W-:Y:S01]  /*0750*/  IADD3 R232, R221, 0x100, RZ ;  /* 0x00000100dde87810 */ /* 0x000fe20007ffe0ff */
[----:B------:R-:W-:Y:S02]  /*0760*/  IMAD.IADD R196, R0, 0x1, R195 ;  /* 0x0000000100c47824 */ /* 0x000fe400078e02c3 */
[----:B------:R-:W-:Y:S02]  /*0770*/  IMAD.IADD R189, R188, 0x1, R0 ;  /* 0x00000001bcbd7824 */ /* 0x000fe400078e0200 */
[----:B-1----:R-:W-:-:S05]  /*0780*/  IMAD R6, R9, 0x8, R18 ;  /* 0x0000000809067824 */ /* 0x002fca00078e0212 */
[----:B------:R1:W-:Y:S04]  /*0790*/  STL [R1+0x30], R6 ;  /* 0x0000300601007387 */ /* 0x0003e80000100800 */
[----:B------:R-:W-:Y:S04]  /*07a0*/  STL [R1+0xc], R10 ;  /* 0x00000c0a01007387 */ /* 0x000fe80000100800 */
[----:B------:R2:W-:Y:S04]  /*07b0*/  STL [R1+0x18], R7 ;  /* 0x0000180701007387 */ /* 0x0005e80000100800 */
[----:B------:R-:W-:Y:S01]  /*07c0*/  STL [R1+0x28], R8 ;  /* 0x0000280801007387 */ /* 0x000fe20000100800 */
[----:B-1----:R-:W-:-:S02]  /*07d0*/  IADD3 R6, R10, -0x10, RZ ;  /* 0xfffffff00a067810 */ /* 0x002fc40007ffe0ff */
[----:B------:R-:W-:-:S05]  /*07e0*/  @P3 IADD3 R6, R10, 0x10, RZ ;  /* 0x000000100a063810 */ /* 0x000fca0007ffe0ff */
[----:B------:R-:W-:Y:S01]  /*07f0*/  IMAD.IADD R5, R5, 0x1, R6 ;  /* 0x0000000105057824 */ /* 0x000fe200078e0206 */
[----:B------:R-:W-:Y:S01]  /*0800*/  STL [R1+0x10], R6 ;  /* 0x0000100601007387 */ /* 0x000fe20000100800 */
[----:B--2---:R-:W-:Y:S02]  /*0810*/  IMAD.IADD R7, R7, 0x1, R4 ;  /* 0x0000000107077824 */ /* 0x004fe400078e0204 */
[----:B------:R-:W-:Y:S02]  /*0820*/  IMAD.IADD R2, R4, 0x1, R6 ;  /* 0x0000000104027824 */ /* 0x000fe400078e0206 */
[----:B------:R-:W-:Y:S01]  /*0830*/  IMAD.IADD R3, R5, 0x1, R4 ;  /* 0x0000000105037824 */ /* 0x000fe200078e0204 */
[----:B------:R-:W-:Y:S04]  /*0840*/  STL [R1+0x24], R7 ;  /* 0x0000240701007387 */ /* 0x000fe80000100800 */
[----:B------:R-:W-:Y:S04]  /*0850*/  STL [R1+0x14], R5 ;  /* 0x0000140501007387 */ /* 0x000fe80000100800 */
[----:B------:R1:W-:Y:S04]  /*0860*/  STL [R1+0x20], R2 ;  /* 0x0000200201007387 */ /* 0x0003e80000100800 */
[----:B------:R2:W-:Y:S01]  /*0870*/  STL [R1+0x1c], R3 ;  /* 0x00001c0301007387 */ /* 0x0005e20000100800 */
[----:B-1----:R-:W-:-:S04]  /*0880*/  IMAD.IADD R2, R193, 0x1, R195 ;  /* 0x00000001c1027824 */ /* 0x002fc800078e02c3 */
[----:B------:R-:W-:Y:S02]  /*0890*/  IMAD.IADD R2, R0, 0x1, R2 ;  /* 0x0000000100027824 */ /* 0x000fe400078e0202 */
[----:B------:R-:W-:-:S03]  /*08a0*/  IMAD.IADD R0, R193, 0x1, R196 ;  /* 0x00000001c1007824 */ /* 0x000fc600078e02c4 */
[----:B------:R2:W-:Y:S04]  /*08b0*/  STL [R1+0x2c], R2 ;  /* 0x00002c0201007387 */ /* 0x0005e80000100800 */
.L_x_1298:
[----:B------:R-:W3:Y:S01]  /*08c0*/  LDL R4, [R1+0x8] ;  /* 0x0000080001047983 */ /* 0x000ee20000100800 */
[----:B------:R-:W-:Y:S01]  /*08d0*/  IMAD.MOV.U32 R0, RZ, RZ, c[0x0][0x560] ;  /* 0x00015800ff007624 */ /* 0x000fe200078e00ff */
[----:B------:R-:W-:Y:S01]  /*08e0*/  YIELD ;  /* 0x0000000000007946 */ /* 0x000fe20003800000 */
[----:B------:R-:W-:Y:S03]  /*08f0*/  BSSY B0, `(.L_x_1218) ;  /* 0x0000016000007945 */ /* 0x000fe60003800000 */
[----:B------:R-:W-:-:S13]  /*0900*/  ISETP.NE.AND P0, PT, R0, 0x1, PT ;  /* 0x000000010000780c */ /* 0x000fda0003f05270 */
[----:B---3--:R-:W-:Y:S01]  /*0910*/  @P0 IMAD.HI.U32 R0, R4, c[0x0][0x564], RZ ;  /* 0x0001590004000a27 */ /* 0x008fe200078e00ff */
[----:B--2---:R-:W-:-:S04]  /*0920*/  MOV R3, R4 ;  /* 0x0000000400037202 */ /* 0x004fc80000000f00 */
        /* <DEDUP_REMOVED lines=12> */
.L_x_1219:
[----:B------:R-:W-:-:S04]  /*09f0*/  MOV R0, c[0x0][0x554] ;  /* 0x0001550000007a02 */ /* 0x000fc80000000f00 */
[----:B------:R-:W-:Y:S02]  /*0a00*/  ISETP.NE.AND P0, PT, R0, 0x1, PT ;  /* 0x000000010000780c */ /* 0x000fe40003f05270 */
[----:B------:R-:W-:-:S11]  /*0a10*/  MOV R0, R2 ;  /* 0x0000000200007202 */ /* 0x000fd60000000f00 */
[----:B------:R-:W-:-:S05]  /*0a20*/  @P0 IMAD.HI.U32 R4, R2, c[0x0][0x558], RZ ;  /* 0x0001560002040a27 */ /* 0x000fca00078e00ff */
[----:B------:R-:W-:-:S05]  /*0a30*/  @P0 SHF.R.U32.HI R0, RZ, c[0x0][0x55c], R4 ;  /* 0x00015700ff000a19 */ /* 0x000fca0000011604 */
[----:B------:R-:W-:Y:S02]  /*0a40*/  IMAD R4, R0, c[0x0][0x554], RZ ;  /* 0x0001550000047a24 */ /* 0x000fe400078e02ff */
.L_x_1220:
[----:B------:R-:W-:Y:S05]  /*0a50*/  BSYNC B0 ;  /* 0x0000000000007941 */ /* 0x000fea0003800000 */
.L_x_1218:
        /* <DEDUP_REMOVED lines=25> */
[----:B------:R2:W-:Y:S01]  /*0bf0*/  STL [R1+0x4], R36 ;  /* 0x0000042401007387 */ /* 0x0005e20000100800 */
[----:B------:R-:W-:Y:S01]  /*0c00*/  IMAD.MOV.U32 R86, RZ, RZ, RZ ;  /* 0x000000ffff567224 */ /* 0x000fe200078e00ff */
[----:B------:R-:W-:Y:S01]  /*0c10*/  CS2R R84, SRZ ;  /* 0x0000000000547805 */ /* 0x000fe2000001ff00 */
[----:B------:R-:W-:Y:S01]  /*0c20*/  CS2R R8, SRZ ;  /* 0x0000000000087805 */ /* 0x000fe2000001ff00 */
[----:B------:R-:W-:Y:S01]  /*0c30*/  IMAD.MOV.U32 R82, RZ, RZ, RZ ;  /* 0x000000ffff527224 */ /* 0x000fe200078e00ff */
[----:B------:R-:W-:Y:S01]  /*0c40*/  CS2R R10, SRZ ;  /* 0x00000000000a7805 */ /* 0x000fe2000001ff00 */
[----:B------:R-:W-:Y:S01]  /*0c50*/  MOV R80, RZ ;  /* 0x000000ff00507202 */ /* 0x000fe20000000f00 */
[----:B------:R-:W-:Y:S01]  /*0c60*/  IMAD.MOV.U32 R78, RZ, RZ, RZ ;  /* 0x000000ffff4e7224 */ /* 0x000fe200078e00ff */
[----:B------:R-:W-:Y:S01]  /*0c70*/  CS2R R12, SRZ ;  /* 0x00000000000c7805 */ /* 0x000fe2000001ff00 */
[----:B------:R-:W-:Y:S01]  /*0c80*/  IMAD.MOV.U32 R76, RZ, RZ, RZ ;  /* 0x000000ffff4c7224 */ /* 0x000fe200078e00ff */
[----:B------:R-:W-:Y:S01]  /*0c90*/  MOV R74, RZ ;  /* 0x000000ff004a7202 */ /* 0x000fe20000000f00 */
[----:B------:R-:W-:Y:S01]  /*0ca0*/  CS2R R14, SRZ ;  /* 0x00000000000e7805 */ /* 0x000fe2000001ff00 */
[----:B------:R-:W-:Y:S01]  /*0cb0*/  IMAD.MOV.U32 R72, RZ, RZ, RZ ;  /* 0x000000ffff487224 */ /* 0x000fe200078e00ff */
[----:B-1----:R-:W-:Y:S01]  /*0cc0*/  MOV R2, c[0x0][0x2c4] ;  /* 0x0000b10000027a02 */ /* 0x002fe20000000f00 */
[----:B------:R-:W-:Y:S01]  /*0cd0*/  IMAD.MOV.U32 R70, RZ, RZ, RZ ;  /* 0x000000ffff467224 */ /* 0x000fe200078e00ff */
[----:B------:R-:W-:Y:S01]  /*0ce0*/  CS2R R16, SRZ ;  /* 0x0000000000107805 */ /* 0x000fe2000001ff00 */
        /* <DEDUP_REMOVED lines=30> */
[----:B------:R-:W-:Y:S01]  /*0ed0*/  CS2R R32, SRZ ;  /* 0x0000000000207805 */ /* 0x000fe2000001ff00 */
        /* <DEDUP_REMOVED lines=9> */
[----:B------:R-:W-:Y:S01]  /*0f70*/  IMAD.MOV.U32 R130, RZ, RZ, RZ ;  /* 0x000000ffff827224 */ /* 0x000fe200078e00ff */
[----:B------:R-:W-:Y:S01]  /*0f80*/  CS2R R4, SRZ ;  /* 0x0000000000047805 */ /* 0x000fe2000001ff00 */
[----:B------:R-:W-:Y:S01]  /*0f90*/  CS2R R128, SRZ ;  /* 0x0000000000807805 */ /* 0x000fe2000001ff00 */
[----:B------:R-:W-:Y:S01]  /*0fa0*/  IMNMX R197, R0, R2, PT ;  /* 0x0000000200c57217 */ /* 0x000fe20003800200 */
[----:B------:R-:W-:Y:S01]  /*0fb0*/  IMAD.MOV.U32 R126, RZ, RZ, RZ ;  /* 0x000000ffff7e7224 */ /* 0x000fe200078e00ff */
[----:B------:R-:W-:Y:S01]  /*0fc0*/  PRMT R0, RZ, 0x7610, R0 ;  /* 0x00007610ff007816 */ /* 0x000fe20000000000 */
[----:B------:R-:W-:Y:S01]  /*0fd0*/  CS2R R124, SRZ ;  /* 0x00000000007c7805 */ /* 0x000fe2000001ff00 */
[----:B------:R-:W-:Y:S01]  /*0fe0*/  ISETP.GE.AND P0, PT, R197, 0x1, PT ;  /* 0x00000001c500780c */ /* 0x000fe20003f06270 */
[----:B------:R-:W-:Y:S01]  /*0ff0*/  CS2R R122, SRZ ;  /* 0x00000000007a7805 */ /* 0x000fe2000001ff00 */
[----:B------:R-:W-:Y:S01]  /*1000*/  MOV R37, RZ ;  /* 0x000000ff00257202 */ /* 0x000fe20000000f00 */
[----:B------:R-:W-:Y:S01]  /*1010*/  CS2R R120, SRZ ;  /* 0x0000000000787805 */ /* 0x000fe2000001ff00 */
[----:B------:R-:W-:Y:S01]  /*1020*/  MOV R41, RZ ;  /* 0x000000ff00297202 */ /* 0x000fe20000000f00 */
[----:B------:R-:W-:Y:S01]  /*1030*/  IMAD.MOV.U32 R118, RZ, RZ, RZ ;  /* 0x000000ffff767224 */ /* 0x000fe200078e00ff */
[----:B------:R-:W-:Y:S01]  /*1040*/  CS2R R116, SRZ ;  /* 0x0000000000747805 */ /* 0x000fe2000001ff00 */
[----:B------:R-:W-:Y:S01]  /*1050*/  CS2R R114, SRZ ;  /* 0x0000000000727805 */ /* 0x000fe2000001ff00 */
[----:B------:R-:W-:Y:S01]  /*1060*/  CS2R R112, SRZ ;  /* 0x0000000000707805 */ /* 0x000fe2000001ff00 */
[----:B------:R-:W-:Y:S01]  /*1070*/  MOV R45, RZ ;  /* 0x000000ff002d7202 */ /* 0x000fe20000000f00 */
[----:B------:R-:W-:Y:S01]  /*1080*/  IMAD.MOV.U32 R110, RZ, RZ, RZ ;  /* 0x000000ffff6e7224 */ /* 0x000fe200078e00ff */
[----:B------:R-:W-:Y:S01]  /*1090*/  CS2R R108, SRZ ;  /* 0x00000000006c7805 */ /* 0x000fe2000001ff00 */
[----:B------:R-:W-:Y:S01]  /*10a0*/  CS2R R106, SRZ ;  /* 0x00000000006a7805 */ /* 0x000fe2000001ff00 */
[----:B------:R-:W-:Y:S01]  /*10b0*/  CS2R R104, SRZ ;  /* 0x0000000000687805 */ /* 0x000fe2000001ff00 */
[----:B------:R-:W-:Y:S01]  /*10c0*/  MOV R49, RZ ;  /* 0x000000ff00317202 */ /* 0x000fe20000000f00 */
[----:B------:R-:W-:Y:S05]  /*10d0*/  @!P0 BRA `(.L_x_1221) ;  /* 0x0000b91000008947 */ /* 0x000fea0003800000 */
[----:B--2---:R-:W-:-:S04]  /*10e0*/  ISETP.NE.U32.AND P1, PT, RZ, c[0x0][0x340], PT ;  /* 0x0000d000ff007a0c */ /* 0x004fc80003f25070 */
        /* <DEDUP_REMOVED lines=38> */
.L_x_1299:
[----:B------:R-:W-:Y:S05]  /*1350*/  BRA.DIV ~URZ, `(.L_x_1223) ;  /* 0x0000d5b27f007947 */ /* 0x000fea000b800000 */
[----:B------:R3:W4:Y:S02]  /*1360*/  SHFL.IDX PT, R0, R11, RZ, 0x181f ;  /* 0x00181fff0b007589 */ /* 0x00072400000e0000 */
.L_x_1300:
[----:B---3--:R-:W3:Y:S01]  /*1370*/  LDL R2, [R1+0x4] ;  /* 0x0000040001027983 */ /* 0x008ee20000100800 */
[----:B------:R-:W-:Y:S01]  /*1380*/  MOV R13, c[0x0][0x2c4] ;  /* 0x0000b100000d7a02 */ /* 0x000fe20000000f00 */
[----:B------:R-:W-:Y:S04]  /*1390*/  BSSY B0, `(.L_x_1224) ;  /* 0x0000014000007945 */ /* 0x000fe80003800000 */
[----:B------:R-:W-:Y:S01]  /*13a0*/  IMAD R13, R13, c[0x0][0x168], RZ ;  /* 0x00005a000d0d7a24 */ /* 0x000fe200078e02ff */
[----:B---3--:R-:W-:-:S04]  /*13b0*/  IADD3 R10, R250, R2, RZ ;  /* 0x00000002fa0a7210 */ /* 0x008fc80007ffe0ff */
        /* <DEDUP_REMOVED lines=17> */
.L_x_1225:
[----:B------:R-:W-:Y:S05]  /*14d0*/  BSYNC B0 ;  /* 0x0000000000007941 */ /* 0x000fea0003800000 */
.L_x_1224:
[----:B------:R-:W-:Y:S05]  /*14e0*/  BRA.DIV ~URZ, `(.L_x_1226) ;  /* 0x0000d4927f007947 */ /* 0x000fea000b800000 */
[----:B--2---:R2:W3:Y:S04]  /*14f0*/  SHFL.IDX PT, R8, R9, 0x1, 0x181f ;  /* 0x00381f0009087f89 */ /* 0x0044e800000e0000 */
[----:B----4-:R2:W4:Y:S02]  /*1500*/  SHFL.IDX PT, R0, R11, 0x1, 0x181f ;  /* 0x00381f000b007f89 */ /* 0x01052400000e0000 */
.L_x_1301:
        /* <DEDUP_REMOVED lines=10> */
[-C--:B---3--:R-:W-:Y:S02]  /*15b0*/  LEA.HI.X R7, R200, R8.reuse, R17, 0x1, P2 ;  /* 0x00000008c8077211 */ /* 0x088fe400010f0c11 */
        /* <DEDUP_REMOVED lines=8> */
.L_x_1228:
[----:B------:R-:W-:Y:S05]  /*1640*/  BSYNC B0 ;  /* 0x0000000000007941 */ /* 0x000fea0003800000 */
.L_x_1227:
[----:B------:R-:W-:Y:S05]  /*1650*/  BRA.DIV ~URZ, `(.L_x_1229) ;  /* 0x0000d3f27f007947 */ /* 0x000fea000b800000 */
[----:B---3--:R3:W1:Y:S02]  /*1660*/  SHFL.IDX PT, R8, R9, 0x2, 0x181f ;  /* 0x00581f0009087f89 */ /* 0x00866400000e0000 */
.L_x_1302:
[----:B------:R-:W-:Y:S05]  /*1670*/  BRA.DIV ~URZ, `(.L_x_1230) ;  /* 0x0000d4427f007947 */ /* 0x000fea000b800000 */
[----:B----4-:R4:W2:Y:S02]  /*1680*/  SHFL.IDX PT, R0, R11, 0x2, 0x181f ;  /* 0x00581f000b007f89 */ /* 0x0108a400000e0000 */
.L_x_1303:
[----:B------:R-:W-:Y:S01]  /*1690*/  IADD3 R2, R10, 0x40, RZ ;  /* 0x000000400a027810 */ /* 0x000fe20007ffe0ff */
[----:B------:R-:W-:Y:S03]  /*16a0*/  BSSY B0, `(.L_x_1231) ;  /* 0x0000012000007945 */ /* 0x000fe60003800000 */
[----:B------:R-:W-:-:S13]  /*16b0*/  ISETP.GE.AND P0, PT, R2, R13, PT ;  /* 0x0000000d0200720c */ /* 0x000fda0003f06270 */
[----:B------:R-:W-:Y:S05]  /*16c0*/  @P0 BRA `(.L_x_1232) ;  /* 0x000000f000000947 */ /* 0x000fea0003800000 */
[-C--:B--2---:R-:W-:Y:S02]  /*16d0*/  LEA R6, P2, R200, R0.reuse, 0x1 ;  /* 0x00000000c8067211 */ /* 0x084fe400078408ff */
        /* <DEDUP_REMOVED lines=14> */
.L_x_1232:
[----:B------:R-:W-:Y:S05]  /*17c0*/  BSYNC B0 ;  /* 0x0000000000007941 */ /* 0x000fea0003800000 */
.L_x_1231:
[----:B------:R-:W-:Y:S05]  /*17d0*/  BRA.DIV ~URZ, `(.L_x_1233) ;  /* 0x0000d3527f007947 */ /* 0x000fea000b800000 */
[----:B-1----:R1:W3:Y:S04]  /*17e0*/  SHFL.IDX PT, R8, R9, 0x3, 0x181f ;  /* 0x00781f0009087f89 */ /* 0x0022e800000e0000 */
[----:B--2---:R1:W2:Y:S02]  /*17f0*/  SHFL.IDX PT, R0, R11, 0x3, 0x181f ;  /* 0x00781f000b007f89 */ /* 0x0042a400000e0000 */
.L_x_1304:
[----:B------:R-:W-:Y:S01]  /*1800*/  IADD3 R2, R10, 0x60, RZ ;  /* 0x000000600a027810 */ /* 0x000fe20007ffe0ff */
[----:B-----5:R-:W-:Y:S01]  /*1810*/  IMAD.WIDE.U32 R224, R12, c[0x0][0x2b0], RZ ;  /* 0x0000ac000ce07a25 */ /* 0x020fe200078e00ff */
[----:B------:R-:W-:-:S02]  /*1820*/  SHF.R.S32.HI R18, RZ, 0x1f, R200 ;  /* 0x0000001fff127819 */ /* 0x000fc400000114c8 */
[----:B------:R-:W-:Y:S02]  /*1830*/  ISETP.GE.AND P2, PT, R2, R13, PT ;  /* 0x0000000d0200720c */ /* 0x000fe40003f46270 */
[----:B------:R-:W-:Y:S02]  /*1840*/  SHF.R.S32.HI R16, RZ, 0x1f, R213 ;  /* 0x0000001fff107819 */ /* 0x000fe400000114d5 */
[----:B------:R-:W-:-:S09]  /*1850*/  SHF.R.S32.HI R20, RZ, 0x1f, R214 ;  /* 0x0000001fff147819 */ /* 0x000fd200000114d6 */
[CC--:B--2---:R-:W-:Y:S02]  /*1860*/  @!P2 LEA R6, P0, R200.reuse, R0.reuse, 0x1 ;  /* 0x00000000c806a211 */ /* 0x0c4fe400078008ff */
[C---:B------:R-:W-:Y:S02]  /*1870*/  @!P2 LEA R4, P1, R213.reuse, R0, 0x1 ;  /* 0x00000000d504a211 */ /* 0x040fe400078208ff */
[----:B---3--:R-:W-:Y:S02]  /*1880*/  @!P2 LEA.HI.X R7, R200, R8, R18, 0x1, P0 ;  /* 0x00000008c807a211 */ /* 0x008fe400000f0c12 */
        /* <DEDUP_REMOVED lines=18> */
[----:B--2---:R-:W-:Y:S01]  /*19b0*/  IMAD R2, R197, 0x40, R219 ;  /* 0x00000040c5027824 */ /* 0x004fe200078e02db */
[----:B------:R-:W-:Y:S01]  /*19c0*/  ISETP.NE.AND P3, PT, R0, 0x1, PT ;  /* 0x000000010000780c */ /* 0x000fe20003f65270 */
[----:B------:R-:W-:Y:S02]  /*19d0*/  IMAD R15, R15, c[0x0][0x1d0], RZ ;  /* 0x000074000f0f7a24 */ /* 0x000fe400078e02ff */
[----:B------:R-:W-:Y:S01]  /*19e0*/  IMAD.MOV.U32 R198, RZ, RZ, RZ ;  /* 0x000000ffffc67224 */ /* 0x000fe200078e00ff */
[----:B------:R-:W-:-:S04]  /*19f0*/  IADD3 R2, R2, -0x40, RZ ;  /* 0xffffffc002027810 */ /* 0x000fc80007ffe0ff */
[C---:B------:R-:W-:Y:S01]  /*1a00*/  ISETP.GE.AND P1, PT, R2.reuse, R15, PT ;  /* 0x0000000f0200720c */ /* 0x040fe20003f26270 */
[----:B------:R-:W-:-:S03]  /*1a10*/  IMAD.IADD R2, R2, 0x1, R228 ;  /* 0x0000000102027824 */ /* 0x000fc600078e02e4 */
[----:B------:R-:W-:Y:S01]  /*1a20*/  ISETP.GT.OR P1, PT, R219, 0x3f, P1 ;  /* 0x0000003fdb00780c */ /* 0x000fe20000f24670 */
[----:B------:R-:W-:-:S04]  /*1a30*/  @P3 IMAD.HI.U32 R3, R2, c[0x0][0x2bc], RZ ;  /* 0x0000af0002033a27 */ /* 0x000fc800078e00ff */
[----:B------:R-:W-:Y:S01]  /*1a40*/  IMAD.MOV.U32 R0, RZ, RZ, R2 ;  /* 0x000000ffff007224 */ /* 0x000fe200078e0002 */
[----:B------:R-:W-:-:S07]  /*1a50*/  @P3 SHF.R.U32.HI R0, RZ, c[0x0][0x2c0], R3 ;  /* 0x0000b000ff003a19 */ /* 0x000fce0000011603 */
[----:B------:R-:W-:-:S04]  /*1a60*/  @!P1 IADD3 R3, P0, R0, R224, RZ ;  /* 0x000000e000039210 */ /* 0x000fc80007f1e0ff */
[----:B------:R-:W-:Y:S02]  /*1a70*/  @!P1 LEA.HI.X.SX32 R5, R0, R230, 0x1, P0 ;  /* 0x000000e600059211 */ /* 0x000fe400000f0eff */
[----:B------:R-:W-:-:S04]  /*1a80*/  @!P1 LEA R4, P0, R3, c[0x0][0x2a0], 0x2 ;  /* 0x0000a80003049a11 */ /* 0x000fc800078010ff */
[----:B------:R-:W-:-:S05]  /*1a90*/  @!P1 LEA.HI.X R5, R3, c[0x0][0x2a4], R5, 0x2, P0 ;  /* 0x0000a90003059a11 */ /* 0x000fca00000f1405 */
[----:B------:R2:W3:Y:S01]  /*1aa0*/  @!P1 LDG.E R198, [R4.64] ;  /* 0x0000000604c69981 */ /* 0x0004e2000c1e1900 */
[----:B------:R-:W-:Y:S01]  /*1ab0*/  IMAD.MOV R0, RZ, RZ, -R0 ;  /* 0x000000ffff007224 */ /* 0x000fe200078e0a00 */
[----:B------:R-:W-:Y:S01]  /*1ac0*/  BSSY B0, `(.L_x_1234) ;  /* 0x00000b2000007945 */ /* 0x000fe20003800000 */
[----:B------:R-:W-:-:S04]  /*1ad0*/  IMAD.WIDE.U32 R222, R252, c[0x0][0x1e8], RZ ;  /* 0x00007a00fcde7a25 */ /* 0x000fc800078e00ff */
[----:B------:R-:W-:Y:S02]  /*1ae0*/  IMAD R199, R0, c[0x0][0x2b8], R2 ;  /* 0x0000ae0000c77a24 */ /* 0x000fe400078e0202 */
[----:B------:R-:W-:-:S03]  /*1af0*/  IMAD.WIDE.U32 R226, R252, c[0x0][0x210], RZ ;  /* 0x00008400fce27a25 */ /* 0x000fc600078e00ff */
[----:B------:R-:W-:Y:S01]  /*1b00*/  SHF.R.S32.HI R6, RZ, 0x1f, R199 ;  /* 0x0000001fff067819 */ /* 0x000fe200000114c7 */
[----:B------:R-:W-:-:S04]  /*1b10*/  IMAD.WIDE.U32 R2, R199, c[0x0][0x1e0], RZ ;  /* 0x00007800c7027a25 */ /* 0x000fc800078e00ff */
[----:B------:R-:W-:Y:S02]  /*1b20*/  IMAD R0, R6, c[0x0][0x1e0], RZ ;  /* 0x0000780006007a24 */ /* 0x000fe400078e02ff */
[----:B------:R-:W-:Y:S02]  /*1b30*/  IMAD.SHL.U32 R17, R200, 0x2, RZ ;  /* 0x00000002c8117824 */ /* 0x000fe400078e00ff */
[----:B------:R-:W-:Y:S02]  /*1b40*/  IMAD R0, R199, c[0x0][0x1e4], R0 ;  /* 0x00007900c7007a24 */ /* 0x000fe400078e0200 */
[----:B------:R-:W-:Y:S02]  /*1b50*/  IMAD.SHL.U32 R19, R214, 0x2, RZ ;  /* 0x00000002d6137824 */ /* 0x000fe400078e00ff */
[----:B------:R-:W-:Y:S01]  /*1b60*/  IMAD.IADD R3, R3, 0x1, R0 ;  /* 0x0000000103037824 */ /* 0x000fe200078e0200 */
[----:B--2---:R-:W-:Y:S01]  /*1b70*/  LEA R5, R197, 0xffffffc0, 0x6 ;  /* 0xffffffc0c5057811 */ /* 0x004fe200078e30ff */
[----:B------:R-:W-:-:S04]  /*1b80*/  IMAD R0, R14, c[0x0][0x1e8], RZ ;  /* 0x00007a000e007a24 */ /* 0x000fc800078e02ff */
[----:B------:R-:W-:Y:S02]  /*1b90*/  IMAD R0, R252, c[0x0][0x1ec], R0 ;  /* 0x00007b00fc007a24 */ /* 0x000fe400078e0200 */
[----:B------:R-:W-:Y:S02]  /*1ba0*/  IMAD.IADD R104, R15, 0x1, -R5 ;  /* 0x000000010f687824 */ /* 0x000fe400078e0a05 */
[----:B------:R-:W-:Y:S02]  /*1bb0*/  IMAD.IADD R229, R223, 0x1, R0 ;  /* 0x00000001dfe57824 */ /* 0x000fe400078e0200 */
[----:B------:R-:W-:-:S05]  /*1bc0*/  IMAD.IADD R13, R104, 0x1, -R250 ;  /* 0x00000001680d7824 */ /* 0x000fca00078e0afa */
[----:B------:R-:W-:-:S13]  /*1bd0*/  ISETP.GE.AND P6, PT, R13, 0x1, PT ;  /* 0x000000010d00780c */ /* 0x000fda0003fc6270 */
[----:B------:R-:W-:Y:S02]  /*1be0*/  @P6 ISETP.GE.AND P1, PT, R200, c[0x0][0x1d4], PT ;  /* 0x00007500c8006a0c */ /* 0x000fe40003f26270 */
[----:B------:R-:W-:Y:S02]  /*1bf0*/  @P6 ISETP.GE.AND P5, PT, R213, c[0x0][0x1d4], PT ;  /* 0x00007500d5006a0c */ /* 0x000fe40003fa6270 */
[----:B------:R-:W-:Y:S02]  /*1c00*/  @P6 ISETP.GE.AND P2, PT, R214, c[0x0][0x1d4], PT ;  /* 0x00007500d6006a0c */ /* 0x000fe40003f46270 */
[----:B-1-34-:R-:W-:Y:S01]  /*1c10*/  SHF.R.S32.HI R11, RZ, 0x1f, R198 ;  /* 0x0000001fff0b7819 */ /* 0x01afe200000114c6 */
[----:B------:R-:W-:-:S04]  /*1c20*/  IMAD.WIDE.U32 R2, R198, c[0x0][0x1f0], R2 ;  /* 0x00007c00c6027a25 */ /* 0x000fc800078e0002 */
[C---:B------:R-:W-:Y:S01]  /*1c30*/  IMAD R4, R11.reuse, c[0x0][0x1f0], RZ ;  /* 0x00007c000b047a24 */ /* 0x040fe200078e02ff */
[----:B------:R-:W-:Y:S01]  /*1c40*/  IADD3 R0, P0, R2, R222, RZ ;  /* 0x000000de02007210 */ /* 0x000fe20007f1e0ff */
[----:B------:R-:W-:Y:S02]  /*1c50*/  IMAD R11, R11, c[0x0][0x218], RZ ;  /* 0x000086000b0b7a24 */ /* 0x000fe400078e02ff */
[C---:B------:R-:W-:Y:S02]  /*1c60*/  IMAD R4, R198.reuse, c[0x0][0x1f4], R4 ;  /* 0x00007d00c6047a24 */ /* 0x040fe400078e0204 */
[----:B------:R-:W-:-:S03]  /*1c70*/  IMAD R11, R198, c[0x0][0x21c], R11 ;  /* 0x00008700c60b7a24 */ /* 0x000fc600078e020b */
[----:B------:R-:W-:Y:S01]  /*1c80*/  IADD3.X R2, R229, R3, R4, P0, !PT ;  /* 0x00000003e5027210 */ /* 0x000fe200007fe404 */
[----:B------:R-:W-:Y:S01]  /*1c90*/  IMAD R4, R6, c[0x0][0x208], RZ ;  /* 0x0000820006047a24 */ /* 0x000fe200078e02ff */
[----:B------:R-:W-:Y:S01]  /*1ca0*/  LEA R9, P0, R0, c[0x0][0x1c8], 0x1 ;  /* 0x0000720000097a11 */ /* 0x000fe200078008ff */
[----:B------:R-:W-:Y:S01]  /*1cb0*/  IMAD R6, R14, c[0x0][0x210], RZ ;  /* 0x000084000e067a24 */ /* 0x000fe200078e02ff */
[----:B------:R-:W-:Y:S01]  /*1cc0*/  SHF.L.U64.HI R14, R200, 0x1, R18 ;  /* 0x00000001c80e7819 */ /* 0x000fe20000010212 */
[C---:B------:R-:W-:Y:S01]  /*1cd0*/  IMAD R5, R199.reuse, c[0x0][0x20c], R4 ;  /* 0x00008300c7057a24 */ /* 0x040fe200078e0204 */
[----:B------:R-:W-:Y:S01]  /*1ce0*/  LEA.HI.X R10, R0, c[0x0][0x1cc], R2, 0x1, P0 ;  /* 0x00007300000a7a11 */ /* 0x000fe200000f0c02 */
[----:B------:R-:W-:Y:S01]  /*1cf0*/  IMAD.WIDE.U32 R2, R199, c[0x0][0x208], RZ ;  /* 0x00008200c7027a25 */ /* 0x000fe200078e00ff */
[----:B------:R-:W1:Y:S03]  /*1d00*/  SHFL.IDX PT, R0, R9, RZ, 0x181f ;  /* 0x00181fff09007589 */ /* 0x000e6600000e0000 */
[----:B------:R-:W-:Y:S01]  /*1d10*/  IMAD.IADD R3, R3, 0x1, R5 ;  /* 0x0000000103037824 */ /* 0x000fe200078e0205 */
[----:B------:R-:W2:Y:S01]  /*1d20*/  SHFL.IDX PT, R8, R10, RZ, 0x181f ;  /* 0x00181fff0a087589 */ /* 0x000ea200000e0000 */
[----:B------:R-:W-:-:S02]  /*1d30*/  IMAD R6, R252, c[0x0][0x214], R6 ;  /* 0x00008500fc067a24 */ /* 0x000fc400078e0206 */
[----:B------:R-:W-:Y:S01]  /*1d40*/  IMAD.WIDE.U32 R2, R198, c[0x0][0x218], R2 ;  /* 0x00008600c6027a25 */ /* 0x000fe200078e0002 */
[----:B------:R-:W3:Y:S03]  /*1d50*/  SHFL.IDX PT, R9, R9, 0x1, 0x181f ;  /* 0x00381f0009097f89 */ /* 0x000ee600000e0000 */
[----:B------:R-:W-:Y:S01]  /*1d60*/  IMAD.IADD R231, R227, 0x1, R6 ;  /* 0x00000001e3e77824 */ /* 0x000fe200078e0206 */
[----:B------:R-:W4:Y:S01]  /*1d70*/  SHFL.IDX PT, R10, R10, 0x1, 0x181f ;  /* 0x00381f000a0a7f89 */ /* 0x000f2200000e0000 */
[----:B-1----:R-:W-:-:S04]  /*1d80*/  @P6 LEA R4, P0, R200, R0, 0x1 ;  /* 0x00000000c8046211 */ /* 0x002fc800078008ff */
[----:B--2---:R-:W-:Y:S02]  /*1d90*/  @P6 LEA.HI.X R5, R200, R8, R18, 0x1, P0 ;  /* 0x00000008c8056211 */ /* 0x004fe400000f0c12 */
[----:B------:R-:W-:-:S03]  /*1da0*/  @P6 LEA R6, P0, R213, R0, 0x1 ;  /* 0x00000000d5066211 */ /* 0x000fc600078008ff */
[----:B------:R1:W-:Y:S01]  /*1db0*/  @P6 LDGSTS.E.BYPASS.LTC128B.128 [R221+0xc100], [R4.64], !P1 ;  /* 0x0c10000004dd6fae */ /* 0x0003e2000c901d46 */
[----:B------:R-:W-:-:S05]  /*1dc0*/  @P6 LEA.HI.X R7, R213, R8, R16, 0x1, P0 ;  /* 0x00000008d5076211 */ /* 0x000fca00000f0c10 */
[----:B------:R3:W-:Y:S01]  /*1dd0*/  @P6 LDGSTS.E.BYPASS.LTC128B.128 [R221+0xe100], [R6.64], !P5 ;  /* 0x0e10000006dd6fae */ /* 0x0007e2000e901d46 */
[----:B-1----:R-:W-:Y:S02]  /*1de0*/  @P6 LEA R4, P1, R214, R0, 0x1 ;  /* 0x00000000d6046211 */ /* 0x002fe400078208ff */
[----:B------:R-:W-:Y:S02]  /*1df0*/  IADD3 R0, P0, R2, R226, RZ ;  /* 0x000000e202007210 */ /* 0x000fe40007f1e0ff */
[----:B------:R-:W-:Y:S02]  /*1e00*/  @P6 LEA.HI.X R5, R214, R8, R20, 0x1, P1 ;  /* 0x00000008d6056211 */ /* 0x000fe400008f0c14 */
[----:B------:R-:W-:Y:S02]  /*1e10*/  ISETP.GE.AND P1, PT, R13, 0x21, PT ;  /* 0x000000210d00780c */ /* 0x000fe40003f26270 */
[----:B------:R-:W-:Y:S01]  /*1e20*/  IADD3.X R2, R231, R3, R11, P0, !PT ;  /* 0x00000003e7027210 */ /* 0x000fe200007fe40b */
[----:B------:R1:W-:Y:S01]  /*1e30*/  @P6 LDGSTS.E.BYPASS.LTC128B.128 [R221+0x10100], [R4.64], !P2 ;  /* 0x1010000004dd6fae */ /* 0x0003e2000d101d46 */
[----:B------:R-:W-:-:S04]  /*1e40*/  LEA R12, P0, R0, c[0x0][0x1f8], 0x1 ;  /* 0x00007e00000c7a11 */ /* 0x000fc800078008ff */
[----:B------:R-:W-:Y:S01]  /*1e50*/  LEA.HI.X R15, R0, c[0x0][0x1fc], R2, 0x1, P0 ;  /* 0x00007f00000f7a11 */ /* 0x000fe200000f0c02 */
[----:B------:R-:W2:Y:S04]  /*1e60*/  SHFL.IDX PT, R8, R12, RZ, 0x181f ;  /* 0x00181fff0c087589 */ /* 0x000ea800000e0000 */
[C---:B---3--:R-:W-:Y:S01]  /*1e70*/  @P1 LEA R6, P0, R200.reuse, R9, 0x1 ;  /* 0x00000009c8061211 */ /* 0x048fe200078008ff */
[----:B------:R-:W3:Y:S01]  /*1e80*/  SHFL.IDX PT, R11, R15, RZ, 0x181f ;  /* 0x00181fff0f0b7589 */ /* 0x000ee200000e0000 */
[C---:B------:R-:W-:Y:S02]  /*1e90*/  @P1 ISETP.GE.AND P5, PT, R200.reuse, c[0x0][0x1d4], PT ;  /* 0x00007500c8001a0c */ /* 0x040fe40003fa6270 */
[C---:B------:R-:W-:Y:S01]  /*1ea0*/  @P1 ISETP.GE.AND P2, PT, R213.reuse, c[0x0][0x1d4], PT ;  /* 0x00007500d5001a0c */ /* 0x040fe20003f46270 */
[----:B------:R-:W5:Y:S01]  /*1eb0*/  SHFL.IDX PT, R0, R12, 0x1, 0x181f ;  /* 0x00381f000c007f89 */ /* 0x000f6200000e0000 */
[----:B----4-:R-:W-:Y:S01]  /*1ec0*/  @P1 LEA.HI.X R7, R200, R10, R18, 0x1, P0 ;  /* 0x0000000ac8071211 */ /* 0x010fe200000f0c12 */
[----:B------:R-:W-:Y:S01]  /*1ed0*/  IMAD.SHL.U32 R18, R213, 0x2, RZ ;  /* 0x00000002d5127824 */ /* 0x000fe200078e00ff */
[----:B------:R-:W-:-:S07]  /*1ee0*/  @P1 ISETP.GE.AND P0, PT, R214, c[0x0][0x1d4], PT ;  /* 0x00007500d6001a0c */ /* 0x000fce0003f06270 */
[----:B------:R5:W-:Y:S01]  /*1ef0*/  @P1 LDGSTS.E.BYPASS.LTC128B.128 [R221+0xd100], [R6.64], !P5 ;  /* 0x0d10000006dd1fae */ /* 0x000be2000e901d46 */
[----:B------:R-:W-:Y:S02]  /*1f00*/  ISETP.GE.AND P5, PT, R200, c[0x0][0x1d4], PT ;  /* 0x00007500c8007a0c */ /* 0x000fe40003fa6270 */
[----:B-1----:R-:W-:-:S04]  /*1f10*/  @P1 LEA R4, P6, R213, R9, 0x1 ;  /* 0x00000009d5041211 */ /* 0x002fc800078c08ff */
[CCC-:B------:R-:W-:Y:S02]  /*1f20*/  @P1 LEA.HI.X R5, R213.reuse, R10.reuse, R16.reuse, 0x1, P6 ;  /* 0x0000000ad5051211 */ /* 0x1c0fe400030f0c10 */
[C---:B------:R-:W-:Y:S02]  /*1f30*/  @P1 LEA R2, P6, R214.reuse, R9, 0x1 ;  /* 0x00000009d6021211 */ /* 0x040fe400078c08ff */
[C---:B------:R-:W-:Y:S01]  /*1f40*/  SHF.L.U64.HI R16, R213.reuse, 0x1, R16 ;  /* 0x00000001d5107819 */ /* 0x040fe20000010210 */
[----:B------:R2:W-:Y:S01]  /*1f50*/  @P1 LDGSTS.E.BYPASS.LTC128B.128 [R221+0xf100], [R4.64], !P2 ;  /* 0x0f10000004dd1fae */ /* 0x0005e2000d101d46 */
[----:B------:R-:W-:Y:S02]  /*1f60*/  @P1 LEA.HI.X R3, R214, R10, R20, 0x1, P6 ;  /* 0x0000000ad6031211 */ /* 0x000fe400030f0c14 */
[----:B------:R-:W-:Y:S01]  /*1f70*/  ISETP.GE.AND P2, PT, R213, c[0x0][0x1d4], PT ;  /* 0x00007500d5007a0c */ /* 0x000fe20003f46270 */
[----:B------:R1:W4:Y:S01]  /*1f80*/  SHFL.IDX PT, R10, R15, 0x1, 0x181f ;  /* 0x00381f000f0a7f89 */ /* 0x00032200000e0000 */
[----:B------:R-:W-:-:S02]  /*1f90*/  ISETP.LT.OR P6, PT, R13, 0x1, P5 ;  /* 0x000000010d00780c */ /* 0x000fc40002fc1670 */
[C---:B------:R-:W-:Y:S01]  /*1fa0*/  ISETP.LT.OR P5, PT, R13.reuse, 0x21, P5 ;  /* 0x000000210d00780c */ /* 0x040fe20002fa1670 */
[----:B------:R4:W-:Y:S01]  /*1fb0*/  @P1 LDGSTS.E.BYPASS.LTC128B.128 [R221+0x11100], [R2.64], !P0 ;  /* 0x1110000002dd1fae */ /* 0x0009e2000c101d46 */
[C---:B------:R-:W-:Y:S02]  /*1fc0*/  ISETP.LT.OR P1, PT, R13.reuse, 0x1, P2 ;  /* 0x000000010d00780c */ /* 0x040fe40001721670 */
[----:B------:R-:W-:Y:S01]  /*1fd0*/  ISETP.LT.OR P2, PT, R13, 0x21, P2 ;  /* 0x000000210d00780c */ /* 0x000fe20001741670 */
[----:B------:R-:W0:Y:S01]  /*1fe0*/  LDGDEPBAR ;  /* 0x00000000000079af */ /* 0x000e220000000000 */
[----:B--2---:R-:W-:Y:S02]  /*1ff0*/  IADD3 R4, P0, R8, R17, RZ ;  /* 0x0000001108047210 */ /* 0x004fe40007f1e0ff */
[----:B-1----:R-:W-:-:S03]  /*2000*/  SHF.L.U64.HI R15, R214, 0x1, R20 ;  /* 0x00000001d60f7819 */ /* 0x002fc60000010214 */
[----:B---3--:R-:W-:Y:S01]  /*2010*/  IMAD.X R5, R11, 0x1, R14, P0 ;  /* 0x000000010b057824 */ /* 0x008fe200000e060e */
[----:B----4-:R-:W-:-:S04]  /*2020*/  IADD3 R2, P0, R8, R18, RZ ;  /* 0x0000001208027210 */ /* 0x010fc80007f1e0ff */
[----:B------:R1:W-:Y:S01]  /*2030*/  LDGSTS.E.BYPASS.LTC128B.128 [R221+0x100], [R4.64], !P6 ;  /* 0x0010000004dd7fae */ /* 0x0003e2000f101d46 */
[----:B------:R-:W-:Y:S01]  /*2040*/  IADD3 R8, P6, R8, R19, RZ ;  /* 0x0000001308087210 */ /* 0x000fe20007fde0ff */
[----:B------:R-:W-:Y:S01]  /*2050*/  IMAD.X R3, R11, 0x1, R16, P0 ;  /* 0x000000010b037824 */ /* 0x000fe200000e0610 */
[----:B-----5:R-:W-:-:S03]  /*2060*/  IADD3 R6, P0, R0, R17, RZ ;  /* 0x0000001100067210 */ /* 0x020fc60007f1e0ff */
[----:B------:R-:W-:Y:S01]  /*2070*/  IMAD.X R9, R11, 0x1, R15, P6 ;  /* 0x000000010b097824 */ /* 0x000fe200030e060f */
[----:B------:R2:W-:Y:S01]  /*2080*/  LDGSTS.E.BYPASS.LTC128B.128 [R221+0x2100], [R2.64], !P1 ;  /* 0x0210000002dd7fae */ /* 0x0005e2000c901d46 */
[----:B------:R-:W-:Y:S01]  /*2090*/  ISETP.GE.AND P1, PT, R214, c[0x0][0x1d4], PT ;  /* 0x00007500d6007a0c */ /* 0x000fe20003f26270 */
[----:B------:R-:W-:-:S03]  /*20a0*/  IMAD.X R7, R10, 0x1, R14, P0 ;  /* 0x000000010a077824 */ /* 0x000fc600000e060e */
[C---:B------:R-:W-:Y:S02]  /*20b0*/  ISETP.LT.OR P6, PT, R13.reuse, 0x1, P1 ;  /* 0x000000010d00780c */ /* 0x040fe40000fc1670 */
[----:B------:R-:W-:-:S11]  /*20c0*/  ISETP.LT.OR P1, PT, R13, 0x21, P1 ;  /* 0x000000210d00780c */ /* 0x000fd60000f21670 */
[----:B------:R3:W-:Y:S01]  /*20d0*/  LDGSTS.E.BYPASS.LTC128B.128 [R221+0x4100], [R8.64], !P6 ;  /* 0x0410000008dd7fae */ /* 0x0007e2000f101d46 */
[----:B-1----:R-:W-:-:S03]  /*20e0*/  IADD3 R4, P0, R0, R18, RZ ;  /* 0x0000001200047210 */ /* 0x002fc60007f1e0ff */
[----:B------:R3:W-:Y:S02]  /*20f0*/  LDGSTS.E.BYPASS.LTC128B.128 [R221+0x1100], [R6.64], !P5 ;  /* 0x0110000006dd7fae */ /* 0x0007e4000e901d46 */
[----:B------:R-:W-:Y:S01]  /*2100*/  IMAD.X R5, R10, 0x1, R16, P0 ;  /* 0x000000010a057824 */ /* 0x000fe200000e0610 */
[----:B--2---:R-:W-:-:S04]  /*2110*/  IADD3 R2, P0, R0, R19, RZ ;  /* 0x0000001300027210 */ /* 0x004fc80007f1e0ff */
[----:B------:R3:W-:Y:S01]  /*2120*/  LDGSTS.E.BYPASS.LTC128B.128 [R221+0x3100], [R4.64], !P2 ;  /* 0x0310000004dd7fae */ /* 0x0007e2000d101d46 */
[----:B------:R-:W-:Y:S01]  /*2130*/  ISETP.GT.AND P2, PT, R219, 0x3f, PT ;  /* 0x0000003fdb00780c */ /* 0x000fe20003f44270 */
[----:B------:R-:W-:-:S05]  /*2140*/  IMAD.X R3, R10, 0x1, R15, P0 ;  /* 0x000000010a037824 */ /* 0x000fca00000e060f */
[----:B------:R3:W-:Y:S01]  /*2150*/  LDGSTS.E.BYPASS.LTC128B.128 [R221+0x5100], [R2.64], !P1 ;  /* 0x0510000002dd7fae */ /* 0x0007e2000c901d46 */
[----:B------:R-:W-:-:S03]  /*2160*/  ISETP.GE.AND P1, PT, R197, 0x2, PT ;  /* 0x00000002c500780c */ /* 0x000fc60003f26270 */
[----:B------:R-:W0:Y:S10]  /*2170*/  LDGDEPBAR ;  /* 0x00000000000079af */ /* 0x000e340000000000 */
[----:B------:R-:W-:Y:S05]  /*2180*/  @!P1 BRA `(.L_x_1235) ;  /* 0x0000045000009947 */ /* 0x000fea0003800000 */
[----:B---3--:R-:W-:Y:S01]  /*2190*/  IMAD R2, R197, 0x40, R228 ;  /* 0x00000040c5027824 */ /* 0x008fe200078e02e4 */
[----:B------:R-:W-:-:S04]  /*21a0*/  MOV R198, RZ ;  /* 0x000000ff00c67202 */ /* 0x000fc80000000f00 */
        /* <DEDUP_REMOVED lines=26> */
.L_x_1305:
[----:B------:R-:W-:Y:S05]  /*2350*/  BRA.DIV ~URZ, `(.L_x_1237) ;  /* 0x0000c9127f007947 */ /* 0x000fea000b800000 */
[----:B------:R-:W3:Y:S01]  /*2360*/  SHFL.IDX PT, R0, R12, RZ, 0x181f ;  /* 0x00181fff0c007589 */ /* 0x000ee200000e0000 */
[----:B------:R-:W-:-:S04]  /*2370*/  ISETP.GE.AND P6, PT, R200, c[0x0][0x1d4], PT ;  /* 0x00007500c8007a0c */ /* 0x000fc80003fc6270 */
[----:B------:R-:W-:Y:S02]  /*2380*/  SEL R11, RZ, 0x10, P6 ;  /* 0x00000010ff0b7807 */ /* 0x000fe40003000000 */
[C---:B---3--:R-:W-:Y:S02]  /*2390*/  IADD3 R6, P0, R0.reuse, R17, RZ ;  /* 0x0000001100067210 */ /* 0x048fe40007f1e0ff */
[----:B------:R-:W-:-:S03]  /*23a0*/  IADD3 R4, P5, R0, R18, RZ ;  /* 0x0000001200047210 */ /* 0x000fc60007fbe0ff */
[----:B--2---:R-:W-:Y:S01]  /*23b0*/  IMAD.X R7, R8, 0x1, R14, P0 ;  /* 0x0000000108077824 */ /* 0x004fe200000e060e */
[----:B------:R-:W-:Y:S01]  /*23c0*/  IADD3 R2, P0, R0, R19, RZ ;  /* 0x0000001300027210 */ /* 0x000fe20007f1e0ff */
[C---:B------:R-:W-:Y:S01]  /*23d0*/  IMAD.X R5, R8.reuse, 0x1, R16, P5 ;  /* 0x0000000108057824 */ /* 0x040fe200028e0610 */
[----:B------:R-:W-:Y:S01]  /*23e0*/  ISETP.GE.AND P5, PT, R213, c[0x0][0x1d4], PT ;  /* 0x00007500d5007a0c */ /* 0x000fe20003fa6270 */
[----:B------:R-:W2:Y:S02]  /*23f0*/  SHFL.IDX PT, R0, R12, 0x1, 0x181f ;  /* 0x00381f000c007f89 */ /* 0x000ea400000e0000 */
[----:B------:R-:W-:Y:S01]  /*2400*/  IMAD.X R3, R8, 0x1, R15, P0 ;  /* 0x0000000108037824 */ /* 0x000fe200000e060f */
[----:B------:R-:W-:Y:S01]  /*2410*/  ISETP.GE.AND P0, PT, R214, c[0x0][0x1d4], PT ;  /* 0x00007500d6007a0c */ /* 0x000fe20003f06270 */
[----:B------:R-:W-:Y:S01]  /*2420*/  @!PT LDS RZ, [RZ] ;  /* 0x00000000fffff984 */ /* 0x000fe20000000800 */
[----:B------:R3:W-:Y:S01]  /*2430*/  LDGSTS.E.BYPASS.LTC128B.128 [R221+0x12100], [R6.64], !P6 ;  /* 0x1210000006dd7fae */ /* 0x0007e2000f101d46 */
[----:B------:R-:W-:-:S03]  /*2440*/  SEL R10, RZ, 0x10, P5 ;  /* 0x00000010ff0a7807 */ /* 0x000fc60002800000 */
[----:B------:R4:W1:Y:S04]  /*2450*/  SHFL.IDX PT, R8, R9, 0x1, 0x181f ;  /* 0x00381f0009087f89 */ /* 0x00086800000e0000 */
[----:B------:R3:W-:Y:S04]  /*2460*/  LDGSTS.E.BYPASS.LTC128B.128 [R221+0x14100], [R4.64], !P5 ;  /* 0x1410000004dd7fae */ /* 0x0007e8000e901d46 */
[----:B------:R3:W-:Y:S01]  /*2470*/  LDGSTS.E.BYPASS.LTC128B.128 [R221+0x16100], [R2.64], !P0 ;  /* 0x1610000002dd7fae */ /* 0x0007e2000c101d46 */
[----:B-1--4-:R-:W-:-:S03]  /*2480*/  SEL R9, RZ, 0x10, P0 ;  /* 0x00000010ff097807 */ /* 0x012fc60000000000 */
.L_x_1306:
[----:B--23--:R-:W-:Y:S02]  /*2490*/  IADD3 R6, -R11, 0x10, RZ ;  /* 0x000000100b067810 */ /* 0x00cfe40007ffe1ff */
[----:B------:R-:W-:-:S02]  /*24a0*/  IADD3 R4, -R10, 0x10, RZ ;  /* 0x000000100a047810 */ /* 0x000fc40007ffe1ff */
[----:B------:R-:W-:Y:S02]  /*24b0*/  LOP3.LUT R6, R6, 0xf, RZ, 0xc0, !PT ;  /* 0x0000000f06067812 */ /* 0x000fe400078ec0ff */
[----:B------:R-:W-:Y:S02]  /*24c0*/  LOP3.LUT R4, R4, 0xf, RZ, 0xc0, !PT ;  /* 0x0000000f04047812 */ /* 0x000fe400078ec0ff */
[----:B------:R-:W-:Y:S02]  /*24d0*/  IADD3 R6, P5, P0, R6, R0, R17 ;  /* 0x0000000006067210 */ /* 0x000fe400078be011 */
[----:B------:R-:W-:Y:S02]  /*24e0*/  IADD3 R2, -R9, 0x10, RZ ;  /* 0x0000001009027810 */ /* 0x000fe40007ffe1ff */
[----:B------:R-:W-:Y:S02]  /*24f0*/  IADD3.X R7, RZ, R8, R14, P5, P0 ;  /* 0x00000008ff077210 */ /* 0x000fe40002fe040e */
[----:B------:R-:W-:-:S02]  /*2500*/  IADD3 R4, P5, P0, R4, R0, R18 ;  /* 0x0000000004047210 */ /* 0x000fc400078be012 */
[----:B------:R-:W-:Y:S02]  /*2510*/  LOP3.LUT R2, R2, 0xf, RZ, 0xc0, !PT ;  /* 0x0000000f02027812 */ /* 0x000fe400078ec0ff */
[----:B------:R-:W-:Y:S02]  /*2520*/  IADD3.X R5, RZ, R8, R16, P5, P0 ;  /* 0x00000008ff057210 */ /* 0x000fe40002fe0410 */
[----:B------:R-:W-:Y:S02]  /*2530*/  IADD3 R2, P5, P0, R2, R0, R19 ;  /* 0x0000000002027210 */ /* 0x000fe400078be013 */
[----:B------:R-:W-:Y:S02]  /*2540*/  ISETP.NE.U32.AND P6, PT, R11, RZ, PT ;  /* 0x000000ff0b00720c */ /* 0x000fe40003fc5070 */
[----:B------:R-:W-:Y:S02]  /*2550*/  IADD3.X R3, RZ, R8, R15, P5, P0 ;  /* 0x00000008ff037210 */ /* 0x000fe40002fe040f */
[----:B------:R-:W-:-:S02]  /*2560*/  ISETP.NE.U32.AND P5, PT, R10, RZ, PT ;  /* 0x000000ff0a00720c */ /* 0x000fc40003fa5070 */
[----:B------:R-:W-:-:S07]  /*2570*/  ISETP.NE.U32.AND P0, PT, R9, RZ, PT ;  /* 0x000000ff0900720c */ /* 0x000fce0003f05070 */
[----:B------:R-:W-:Y:S01]  /*2580*/  @!PT LDS RZ, [RZ] ;  /* 0x00000000fffff984 */ /* 0x000fe20000000800 */
[----:B------:R-:W-:Y:S01]  /*2590*/  @!PT LDS RZ, [RZ] ;  /* 0x00000000fffff984 */ /* 0x000fe20000000800 */
[----:B------:R-:W-:Y:S01]  /*25a0*/  @!PT LDS RZ, [RZ] ;  /* 0x00000000fffff984 */ /* 0x000fe20000000800 */
[----:B------:R1:W-:Y:S04]  /*25b0*/  LDGSTS.E.BYPASS.LTC128B.128.ZFILL [R221+0x13100], [R6.64], P6 ;  /* 0x1310000006dd7fae */ /* 0x0003e8000b141d46 */
[----:B------:R1:W-:Y:S04]  /*25c0*/  LDGSTS.E.BYPASS.LTC128B.128.ZFILL [R221+0x15100], [R4.64], P5 ;  /* 0x1510000004dd7fae */ /* 0x0003e8000a941d46 */
[----:B------:R1:W-:Y:S02]  /*25d0*/  LDGSTS.E.BYPASS.LTC128B.128.ZFILL [R221+0x17100], [R2.64], P0 ;  /* 0x1710000002dd7fae */ /* 0x0003e40008141d46 */
.L_x_1235:
[----:B------:R-:W-:Y:S05]  /*25e0*/  BSYNC B0 ;  /* 0x0000000000007941 */ /* 0x000fea0003800000 */
.L_x_1234:
[----:B------:R-:W0:Y:S01]  /*25f0*/  LDGDEPBAR ;  /* 0x00000000000079af */ /* 0x000e220000000000 */
[----:B------:R-:W-:Y:S01]  /*2600*/  IMAD.MOV.U32 R192, RZ, RZ, 0x20 ;  /* 0x00000020ffc07424 */ /* 0x000fe200078e00ff */
[----:B------:R-:W-:-:S04]  /*2610*/  LOP3.LUT P0, RZ, R218, 0x2, RZ, 0xc0, !PT ;  /* 0x00000002daff7812 */ /* 0x000fc8000780c0ff */
[----:B------:R-:W-:-:S05]  /*2620*/  SEL R192, R192, 0xffffffe0, !P0 ;  /* 0xffffffe0c0c07807 */ /* 0x000fca0004000000 */
[----:B------:R-:W-:Y:S01]  /*2630*/  IMAD.IADD R28, R194, 0x1, R192 ;  /* 0x00000001c21c7824 */ /* 0x000fe200078e02c0 */
[----:B------:R-:W-:-:S04]  /*2640*/  DEPBAR.LE SB0, 0x3 ;  /* 0x000080c00000791a */ /* 0x000fc80000000000 */
[----:B------:R-:W-:-:S04]  /*2650*/  DEPBAR.LE SB0, 0x2 ;  /* 0x000080800000791a */ /* 0x000fc80000000000 */
[----:B------:R-:W-:Y:S01]  /*2660*/  WARPSYNC 0xffffffff ;  /* 0xffffffff00007948 */ /* 0x000fe20003800000 */
[----:B------:R-:W-:Y:S06]  /*2670*/  BAR.SYNC.DEFER_BLOCKING 0x0 ;  /* 0x0000000000007b1d */ /* 0x000fec0000010000 */
[----:B------:R-:W-:Y:S01]  /*2680*/  BSSY B0, `(.L_x_1238) ;  /* 0x000004e000007945 */ /* 0x000fe20003800000 */
[----:B-1-3--:R1:W2:Y:S04]  /*2690*/  LDSM.16.M88.4 R4, [R187] ;  /* 0x00000000bb04783b */ /* 0x00a2a80000000200 */
        /* <DEDUP_REMOVED lines=10> */
[----:B------:R-:W-:Y:S01]  /*2740*/  SHF.R.S32.HI R0, RZ, 0x1f, R199 ;  /* 0x0000001fff007819 */ /* 0x000fe200000114c7 */
[----:B------:R-:W-:Y:S01]  /*2750*/  IMAD.WIDE.U32 R2, R199, c[0x0][0x208], RZ ;  /* 0x00008200c7027a25 */ /* 0x000fe200078e00ff */
[----:B------:R-:W-:-:S02]  /*2760*/  SHF.R.S32.HI R12, RZ, 0x1f, R198 ;  /* 0x0000001fff0c7819 */ /* 0x000fc400000114c6 */
[----:B------:R-:W-:Y:S01]  /*2770*/  SHF.R.S32.HI R13, RZ, 0x1f, R214 ;  /* 0x0000001fff0d7819 */ /* 0x000fe200000114d6 */
[----:B------:R-:W-:Y:S01]  /*2780*/  IMAD R0, R0, c[0x0][0x208], RZ ;  /* 0x0000820000007a24 */ /* 0x000fe200078e02ff */
[----:B------:R-:W-:Y:S01]  /*2790*/  SHF.R.S32.HI R15, RZ, 0x1f, R213 ;  /* 0x0000001fff0f7819 */ /* 0x000fe200000114d5 */
[C---:B------:R-:W-:Y:S01]  /*27a0*/  IMAD.SHL.U32 R31, R214.reuse, 0x2, RZ ;  /* 0x00000002d61f7824 */ /* 0x040fe200078e00ff */
[----:B------:R-:W-:Y:S01]  /*27b0*/  SHF.R.S32.HI R14, RZ, 0x1f, R200 ;  /* 0x0000001fff0e7819 */ /* 0x000fe200000114c8 */
[----:B------:R-:W-:Y:S01]  /*27c0*/  IMAD R0, R199, c[0x0][0x20c], R0 ;  /* 0x00008300c7007a24 */ /* 0x000fe200078e0200 */
[----:B------:R-:W-:Y:S01]  /*27d0*/  SHF.L.U64.HI R23, R214, 0x1, R13 ;  /* 0x00000001d6177819 */ /* 0x000fe2000001020d */
[C---:B------:R-:W-:Y:S01]  /*27e0*/  IMAD.SHL.U32 R30, R213.reuse, 0x2, RZ ;  /* 0x00000002d51e7824 */ /* 0x040fe200078e00ff */
[----:B------:R-:W-:Y:S01]  /*27f0*/  SHF.L.U64.HI R22, R213, 0x1, R15 ;  /* 0x00000001d5167819 */ /* 0x000fe2000001020f */
[----:B------:R-:W-:Y:S01]  /*2800*/  IMAD.IADD R3, R3, 0x1, R0 ;  /* 0x0000000103037824 */ /* 0x000fe200078e0200 */
[----:B------:R-:W-:Y:S01]  /*2810*/  SHF.L.U64.HI R21, R200, 0x1, R14 ;  /* 0x00000001c8157819 */ /* 0x000fe2000001020e */
[----:B------:R-:W-:-:S02]  /*2820*/  IMAD R0, R12, c[0x0][0x218], RZ ;  /* 0x000086000c007a24 */ /* 0x000fc400078e02ff */
[----:B------:R-:W-:-:S04]  /*2830*/  IMAD.WIDE.U32 R2, R198, c[0x0][0x218], R2 ;  /* 0x00008600c6027a25 */ /* 0x000fc800078e0002 */
[----:B------:R-:W-:Y:S01]  /*2840*/  IMAD R12, R198, c[0x0][0x21c], R0 ;  /* 0x00008700c60c7a24 */ /* 0x000fe200078e0200 */
[----:B------:R-:W-:Y:S01]  /*2850*/  IADD3 R0, P0, R226, R2, RZ ;  /* 0x00000002e2007210 */ /* 0x000fe20007f1e0ff */
[----:B------:R-:W-:-:S03]  /*2860*/  IMAD.SHL.U32 R29, R200, 0x2, RZ ;  /* 0x00000002c81d7824 */ /* 0x000fc600078e00ff */
[----:B------:R-:W-:Y:S02]  /*2870*/  IADD3.X R2, R231, R3, R12, P0, !PT ;  /* 0x00000003e7027210 */ /* 0x000fe400007fe40c */
[----:B------:R-:W-:-:S04]  /*2880*/  LEA R20, P0, R0, c[0x0][0x1f8], 0x1 ;  /* 0x00007e0000147a11 */ /* 0x000fc800078008ff */
[----:B------:R-:W-:Y:S01]  /*2890*/  LEA.HI.X R13, R0, c[0x0][0x1fc], R2, 0x1, P0 ;  /* 0x00007f00000d7a11 */ /* 0x000fe200000f0c02 */
[----:B------:R-:W-:Y:S06]  /*28a0*/  BRA.DIV ~URZ, `(.L_x_1240) ;  /* 0x0000c6027f007947 */ /* 0x000fec000b800000 */
[----:B------:R4:W3:Y:S02]  /*28b0*/  SHFL.IDX PT, R12, R13, RZ, 0x181f ;  /* 0x00181fff0d0c7589 */ /* 0x0008e400000e0000 */
.L_x_1307:
[----:B------:R-:W-:Y:S05]  /*28c0*/  BRA.DIV ~URZ, `(.L_x_1241) ;  /* 0x0000c6527f007947 */ /* 0x000fea000b800000 */
[----:B------:R-:W5:Y:S01]  /*28d0*/  SHFL.IDX PT, R0, R20, RZ, 0x181f ;  /* 0x00181fff14007589 */ /* 0x000f6200000e0000 */
[----:B------:R-:W-:Y:S02]  /*28e0*/  ISETP.GE.AND P5, PT, R200, c[0x0][0x1d4], PT ;  /* 0x00007500c8007a0c */ /* 0x000fe40003fa6270 */
[----:B------:R-:W-:Y:S02]  /*28f0*/  ISETP.GE.AND P1, PT, R213, c[0x0][0x1d4], PT ;  /* 0x00007500d5007a0c */ /* 0x000fe40003f26270 */
[----:B------:R-:W-:Y:S02]  /*2900*/  SEL R19, RZ, 0x10, P5 ;  /* 0x00000010ff137807 */ /* 0x000fe40002800000 */
[----:B------:R-:W-:Y:S02]  /*2910*/  SEL R18, RZ, 0x10, P1 ;  /* 0x00000010ff127807 */ /* 0x000fe40000800000 */
[----:B-----5:R-:W-:-:S02]  /*2920*/  IADD3 R14, P0, R0, R29, RZ ;  /* 0x0000001d000e7210 */ /* 0x020fc40007f1e0ff */
[----:B------:R-:W-:-:S03]  /*2930*/  IADD3 R2, P6, R0, R30, RZ ;  /* 0x0000001e00027210 */ /* 0x000fc60007fde0ff */
        /* <DEDUP_REMOVED lines=9> */
[----:B------:R-:W4:Y:S04]  /*29d0*/  SHFL.IDX PT, R0, R20, 0x1, 0x181f ;  /* 0x00381f0014007f89 */ /* 0x000f2800000e0000 */
[----:B------:R3:W-:Y:S04]  /*29e0*/  LDGSTS.E.BYPASS.LTC128B.128 [R221+0xa100], [R16.64], !P0 ;  /* 0x0a10000010dd7fae */ /* 0x0007e8000c101d46 */
[----:B------:R5:W2:Y:S02]  /*29f0*/  SHFL.IDX PT, R12, R13, 0x1, 0x181f ;  /* 0x00381f000d0c7f89 */ /* 0x000aa400000e0000 */
[----:B----45:R-:W-:-:S02]  /*2a00*/  SEL R13, RZ, 0x10, P0 ;  /* 0x00000010ff0d7807 */ /* 0x030fc40000000000 */
.L_x_1308:
[----:B---3--:R-:W-:Y:S02]  /*2a10*/  IADD3 R2, -R19, 0x10, RZ ;  /* 0x0000001013027810 */ /* 0x008fe40007ffe1ff */
[----:B------:R-:W-:-:S02]  /*2a20*/  IADD3 R3, -R18, 0x10, RZ ;  /* 0x0000001012037810 */ /* 0x000fc40007ffe1ff */
[----:B------:R-:W-:Y:S02]  /*2a30*/  LOP3.LUT R2, R2, 0xf, RZ, 0xc0, !PT ;  /* 0x0000000f02027812 */ /* 0x000fe400078ec0ff */
[----:B------:R-:W-:Y:S02]  /*2a40*/  IADD3 R14, -R13, 0x10, RZ ;  /* 0x000000100d0e7810 */ /* 0x000fe40007ffe1ff */
[----:B------:R-:W-:Y:S02]  /*2a50*/  LOP3.LUT R3, R3, 0xf, RZ, 0xc0, !PT ;  /* 0x0000000f03037812 */ /* 0x000fe400078ec0ff */
[-C--:B------:R-:W-:Y:S02]  /*2a60*/  IADD3 R16, P1, P0, R2, R0.reuse, R29 ;  /* 0x0000000002107210 */ /* 0x080fe4000783e01d */
[----:B------:R-:W-:Y:S02]  /*2a70*/  LOP3.LUT R2, R14, 0xf, RZ, 0xc0, !PT ;  /* 0x0000000f0e027812 */ /* 0x000fe400078ec0ff */
[----:B------:R-:W-:-:S02]  /*2a80*/  IADD3 R14, P6, P5, R3, R0, R30 ;  /* 0x00000000030e7210 */ /* 0x000fc40007dde01e */
[----:B--2---:R-:W-:Y:S02]  /*2a90*/  IADD3.X R17, RZ, R12, R21, P1, P0 ;  /* 0x0000000cff117210 */ /* 0x004fe40000fe0415 */
        /* <DEDUP_REMOVED lines=12> */
.L_x_1239:
[----:B------:R-:W-:Y:S05]  /*2b60*/  BSYNC B0 ;  /* 0x0000000000007941 */ /* 0x000fea0003800000 */
.L_x_1238:
[----:B------:R-:W-:Y:S01]  /*2b70*/  IMAD.MOV.U32 R0, RZ, RZ, 0x40 ;  /* 0x00000040ff007424 */ /* 0x000fe200078e00ff */
[----:B------:R-:W-:Y:S01]  /*2b80*/  LOP3.LUT P0, RZ, R218, 0x4, RZ, 0xc0, !PT ;  /* 0x00000004daff7812 */ /* 0x000fe2000780c0ff */
[----:B------:R-:W0:Y:S01]  /*2b90*/  LDGDEPBAR ;  /* 0x00000000000079af */ /* 0x000e220000000000 */
[----:B------:R-:W-:Y:S02]  /*2ba0*/  WARPSYNC 0xffffffff ;  /* 0xffffffff00007948 */ /* 0x000fe40003800000 */
[----:B------:R-:W-:Y:S01]  /*2bb0*/  SEL R191, R0, 0xffffffc0, !P0 ;  /* 0xffffffc000bf7807 */ /* 0x000fe20004000000 */
[C---:B--23--:R-:W-:Y:S01]  /*2bc0*/  HMMA.16816.F32 R12, R4.reuse, R24, RZ ;  /* 0x00000018040c723c */ /* 0x04cfe200000018ff */
[----:B------:R-:W2:Y:S03]  /*2bd0*/  LDL R107, [R1+0x4] ;  /* 0x00000400016b7983 */ /* 0x000ea60000100800 */
[----:B------:R-:W-:Y:S01]  /*2be0*/  IMAD.IADD R2, R194, 0x1, R191 ;  /* 0x00000001c2027824 */ /* 0x000fe200078e02bf */
[----:B------:R-:W2:Y:S03]  /*2bf0*/  LDL R106, [R1+0x30] ;  /* 0x00003000016a7983 */ /* 0x000ea60000100800 */
[C---:B------:R-:W-:Y:S01]  /*2c00*/  HMMA.16816.F32 R16, R4.reuse, R26, RZ ;  /* 0x0000001a0410723c */ /* 0x040fe200000018ff */
[----:B------:R-:W-:Y:S04]  /*2c10*/  LDSM.16.M88.4 R32, [R2] ;  /* 0x000000000220783b */ /* 0x000fe80000000200 */
[----:B------:R-:W-:Y:S03]  /*2c20*/  LDSM.16.M88.4 R88, [R194+0x3800] ;  /* 0x00380000c258783b */ /* 0x000fe60000000200 */
[----:B----4-:R-:W-:Y:S01]  /*2c30*/  HMMA.16816.F32 R20, R4, R36, RZ ;  /* 0x000000240414723c */ /* 0x010fe200000018ff */
[----:B------:R-:W3:Y:S01]  /*2c40*/  LDL R105, [R1] ;  /* 0x0000000001697983 */ /* 0x000ee20000100800 */
[----:B------:R-:W-:-:S03]  /*2c50*/  IADD3 R0, R191, R194, R192 ;  /* 0x000000c2bf007210 */ /* 0x000fc60007ffe0c0 */
[----:B------:R-:W-:Y:S03]  /*2c60*/  LDSM.16.M88.4 R24, [R2+0x800] ;  /* 0x000800000218783b */ /* 0x000fe60000000200 */
[C---:B------:R-:W-:Y:S01]  /*2c70*/  HMMA.16816.F32 R36, R4.reuse, R38, RZ ;  /* 0x000000260424723c */ /* 0x040fe200000018ff */
[----:B------:R-:W-:Y:S04]  /*2c80*/  LDSM.16.M88.4 R72, [R2+0x1800] ;  /* 0x001800000248783b */ /* 0x000fe80000000200 */
[----:B------:R-:W-:Y:S03]  /*2c90*/  LDSM.16.M88.4 R76, [R0] ;  /* 0x00000000004c783b */ /* 0x000fe60000000200 */
[C---:B-1----:R-:W-:Y:S01]  /*2ca0*/  HMMA.16816.F32 R40, R4.reuse, R52, RZ ;  /* 0x000000340428723c */ /* 0x042fe200000018ff */
[----:B------:R-:W-:Y:S04]  /*2cb0*/  LDSM.16.M88.4 R80, [R0+0x800] ;  /* 0x000800000050783b */ /* 0x000fe80000000200 */
[----:B------:R-:W-:Y:S03]  /*2cc0*/  LDSM.16.M88.4 R92, [R0+0x2000] ;  /* 0x00200000005c783b */ /* 0x000fe60000000200 */
[C---:B------:R-:W-:Y:S01]  /*2cd0*/  HMMA.16816.F32 R60, R4.reuse, R56, RZ ;  /* 0x00000038043c723c */ /* 0x040fe200000018ff */
[----:B------:R-:W-:Y:S04]  /*2ce0*/  LDSM.16.M88.4 R100, [R194+0x4000] ;  /* 0x00400000c264783b */ /* 0x000fe80000000200 */
[----:B------:R-:W-:Y:S03]  /*2cf0*/  LDSM.16.M88.4 R96, [R28+0x4000] ;  /* 0x004000001c60783b */ /* 0x000fe60000000200 */
[C---:B------:R-:W-:Y:S01]  /*2d00*/  HMMA.16816.F32 R52, R4.reuse, R54, RZ ;  /* 0x000000360434723c */ /* 0x040fe200000018ff */
[----:B------:R-:W4:Y:S07]  /*2d10*/  LDL R116, [R1+0x2c] ;  /* 0x00002c0001747983 */ /* 0x000f2e0000100800 */
[----:B------:R-:W-:Y:S01]  /*2d20*/  HMMA.16816.F32 R56, R4, R58, RZ ;  /* 0x0000003a0438723c */ /* 0x000fe200000018ff */
[----:B------:R-:W1:Y:S07]  /*2d30*/  LDSM.16.M88.4 R4, [R190] ;  /* 0x00000000be04783b */ /* 0x000e6e0000000200 */
[C---:B------:R-:W-:Y:S01]  /*2d40*/  HMMA.16816.F32 R48, R8.reuse, R44, R12 ;  /* 0x0000002c0830723c */ /* 0x040fe2000000180c */
[----:B------:R-:W-:Y:S07]  /*2d50*/  LDSM.16.M88.4 R12, [R189] ;  /* 0x00000000bd0c783b */ /* 0x000fee0000000200 */
[C---:B------:R-:W-:Y:S08]  /*2d60*/  HMMA.16816.F32 R44, R8.reuse, R46, R16 ;  /* 0x0000002e082c723c */ /* 0x040ff00000001810 */
        /* <DEDUP_REMOVED lines=8> */
[----:B------:R-:W-:Y:S07]  /*2df0*/  LDSM.16.M88.4 R84, [R28+0x2000] ;  /* 0x002000001c54783b */ /* 0x000fee0000000200 */
[C---:B-1----:R-:W-:Y:S08]  /*2e00*/  HMMA.16816.F32 R48, R4.reuse, R32, R48 ;  /* 0x000000200430723c */ /* 0x042ff00000001830 */
[C---:B------:R-:W-:Y:S01]  /*2e10*/  HMMA.16816.F32 R8, R4.reuse, R34, R44 ;  /* 0x000000220408723c */ /* 0x040fe2000000182c */
[----:B------:R-:W1:Y:S04]  /*2e20*/  LDSM.16.M88.4 R32, [R0+0x1000] ;  /* 0x001000000020783b */ /* 0x000e680000000200 */
[----:B------:R-:W-:Y:S03]  /*2e30*/  LDSM.16.M88.4 R44, [R194+0x2000] ;  /* 0x00200000c22c783b */ /* 0x000fe60000000200 */
[C---:B------:R-:W-:Y:S08]  /*2e40*/  HMMA.16816.F32 R60, R4.reuse, R24, R20 ;  /* 0x00000018043c723c */ /* 0x040ff00000001814 */
[C---:B-----5:R-:W-:Y:S08]  /*2e50*/  HMMA.16816.F32 R20, R4.reuse, R64, R36 ;  /* 0x000000400414723c */ /* 0x060ff00000001824 */
[----:B------:R-:W-:Y:S08]  /*2e60*/  HMMA.16816.F32 R36, R4, R72, R52 ;  /* 0x000000480424723c */ /* 0x000ff00000001834 */
[----:B------:R-:W-:Y:S08]  /*2e70*/  HMMA.16816.F32 R52, R12, R76, R48 ;  /* 0x0000004c0c34723c */ /* 0x000ff00000001830 */
[----:B------:R-:W-:Y:S08]  /*2e80*/  HMMA.16816.F32 R24, R4, R26, R16 ;  /* 0x0000001a0418723c */ /* 0x000ff00000001810 */
[----:B------:R-:W-:Y:S01]  /*2e90*/  HMMA.16816.F32 R48, R12, R78, R8 ;  /* 0x0000004e0c30723c */ /* 0x000fe20000001808 */
[----:B------:R-:W5:Y:S04]  /*2ea0*/  LDSM.16.M88.4 R8, [R187+0x4000] ;  /* 0x00400000bb08783b */ /* 0x000f680000000200 */
[----:B------:R-:W-:Y:S03]  /*2eb0*/  LDSM.16.M88.4 R76, [R194+0x3000] ;  /* 0x00300000c24c783b */ /* 0x000fe60000000200 */
[C---:B------:R-:W-:Y:S08]  /*2ec0*/  HMMA.16816.F32 R16, R4.reuse, R66, R40 ;  /* 0x000000420410723c */ /* 0x040ff00000001828 */
[----:B------:R-:W-:Y:S01]  /*2ed0*/  HMMA.16816.F32 R56, R4, R74, R56 ;  /* 0x0000004a0438723c */ /* 0x000fe20000001838 */
[----:B------:R-:W5:Y:S04]  /*2ee0*/  LDSM.16.M88.4 R72, [R194+0x2800] ;  /* 0x00280000c248783b */ /* 0x000f680000000200 */
[----:B------:R-:W2:Y:S03]  /*2ef0*/  LDSM.16.M88.4 R4, [R188+0x4000] ;  /* 0x00400000bc04783b */ /* 0x000ea60000000200 */
[C---:B------:R-:W-:Y:S08]  /*2f00*/  HMMA.16816.F32 R64, R12.reuse, R80, R60 ;  /* 0x000000500c40723c */ /* 0x040ff0000000183c */
[C---:B------:R-:W-:Y:S08]  /*2f10*/  HMMA.16816.F32 R60, R12.reuse, R82, R24 ;  /* 0x000000520c3c723c */ /* 0x040ff00000001818 */
[C---:B-1----:R-:W-:Y:S08]  /*2f20*/  HMMA.16816.F32 R24, R12.reuse, R34, R16 ;  /* 0x000000220c18723c */ /* 0x042ff00000001810 */
[C---:B------:R-:W-:Y:S08]  /*2f30*/  HMMA.16816.F32 R16, R12.reuse, R68, R36 ;  /* 0x000000440c10723c */ /* 0x040ff00000001824 */
[C---:B------:R-:W-:Y:S08]  /*2f40*/  HMMA.16816.F32 R40, R12.reuse, R32, R20 ;  /* 0x000000200c28723c */ /* 0x040ff00000001814 */
[----:B------:R-:W-:Y:S01]  /*2f50*/  HMMA.16816.F32 R20, R12, R70, R56 ;  /* 0x000000460c14723c */ /* 0x000fe20000001838 */
[----:B------:R-:W-:Y:S07]  /*2f60*/  LDSM.16.M88.4 R68, [R2+0x2800] ;  /* 0x002800000244783b */ /* 0x000fee0000000200 */
[C---:B-----5:R-:W-:Y:S01]  /*2f70*/  HMMA.16816.F32 R12, R8.reuse, R44, R52 ;  /* 0x0000002c080c723c */ /* 0x060fe20000001834 */
[----:B------:R-:W1:Y:S07]  /*2f80*/  LDSM.16.M88.4 R52, [R28+0x2800] ;  /* 0x002800001c34783b */ /* 0x000e6e0000000200 */
[C---:B------:R-:W-:Y:S01]  /*2f90*/  HMMA.16816.F32 R32, R8.reuse, R46, R48 ;  /* 0x0000002e0820723c */ /* 0x040fe20000001830 */
[----:B------:R-:W-:Y:S07]  /*2fa0*/  LDSM.16.M88.4 R48, [R28+0x3000] ;  /* 0x003000001c30783b */ /* 0x000fee0000000200 */
[C---:B------:R-:W-:Y:S08]  /*2fb0*/  HMMA.16816.F32 R44, R8.reuse, R72, R64 ;  /* 0x00000048082c723c */ /* 0x040ff00000001840 */
[C---:B------:R-:W-:Y:S01]  /*2fc0*/  HMMA.16816.F32 R56, R8.reuse, R74, R60 ;  /* 0x0000004a0838723c */ /* 0x040fe2000000183c */
[----:B------:R-:W-:Y:S07]  /*2fd0*/  LDSM.16.M88.4 R60, [R2+0x2000] ;  /* 0x00200000023c783b */ /* 0x000fee0000000200 */
[C---:B------:R-:W-:Y:S01]  /*2fe0*/  HMMA.16816.F32 R64, R8.reuse, R88, R16 ;  /* 0x000000580840723c */ /* 0x040fe20000001810 */
[----:B------:R-:W5:Y:S07]  /*2ff0*/  LDSM.16.M88.4 R16, [R190+0x4000] ;  /* 0x00400000be10783b */ /* 0x000f6e0000000200 */
[C---:B------:R-:W-:Y:S08]  /*3000*/  HMMA.16816.F32 R80, R8.reuse, R76, R40 ;  /* 0x0000004c0850723c */ /* 0x040ff00000001828 */
[----:B------:R-:W-:Y:S01]  /*3010*/  HMMA.16816.F32 R72, R8, R78, R24 ;  /* 0x0000004e0848723c */ /* 0x000fe20000001818 */
[----:B------:R-:W-:Y:S01]  /*3020*/  LDSM.16.M88.4 R24, [R189+0x4000] ;  /* 0x00400000bd18783b */ /* 0x000fe20000000200 */
[----:B--2---:R-:W-:-:S03]  /*3030*/  IMAD.IADD R215, R106, 0x1, R107 ;  /* 0x000000016ad77824 */ /* 0x004fc600078e026b */
[----:B------:R-:W-:Y:S03]  /*3040*/  LDSM.16.M88.4 R76, [R2+0x3800] ;  /* 0x00380000024c783b */ /* 0x000fe60000000200 */
[----:B------:R-:W-:Y:S01]  /*3050*/  HMMA.16816.F32 R36, R8, R90, R20 ;  /* 0x0000005a0824723c */ /* 0x000fe20000001814 */
[----:B------:R-:W-:Y:S04]  /*3060*/  LDSM.16.M88.4 R20, [R187+0x8000] ;  /* 0x00800000bb14783b */ /* 0x000fe80000000200 */
[----:B------:R-:W-:Y:S03]  /*3070*/  LDSM.16.M88.4 R88, [R0+0x3800] ;  /* 0x003800000058783b */ /* 0x000fe60000000200 */
[C---:B------:R-:W-:Y:S01]  /*3080*/  HMMA.16816.F32 R8, R4.reuse, R84, R12 ;  /* 0x000000540408723c */ /* 0x040fe2000000180c */
[----:B------:R-:W2:Y:S07]  /*3090*/  LDSM.16.M88.4 R12, [R28+0x3800] ;  /* 0x003800001c0c783b */ /* 0x000eae0000000200 */
[C---:B------:R-:W-:Y:S01]  /*30a0*/  HMMA.16816.F32 R32, R4.reuse, R86, R32 ;  /* 0x000000560420723c */ /* 0x040fe20000001820 */
[----:B------:R-:W3:Y:S07]  /*30b0*/  LDSM.16.M88.4 R84, [R2+0x3000] ;  /* 0x003000000254783b */ /* 0x000eee0000000200 */
[----:B-1----:R-:W-:Y:S08]  /*30c0*/  HMMA.16816.F32 R44, R4, R52, R44 ;  /* 0x00000034042c723c */ /* 0x002ff0000000182c */
[----:B-----5:R-:W-:Y:S08]  /*30d0*/  HMMA.16816.F32 R40, R16, R60, R8 ;  /* 0x0000003c1028723c */ /* 0x020ff00000001808 */
[C---:B------:R-:W-:Y:S08]  /*30e0*/  HMMA.16816.F32 R52, R4.reuse, R54, R56 ;  /* 0x000000360434723c */ /* 0x040ff00000001838 */
[C---:B------:R-:W-:Y:S01]  /*30f0*/  HMMA.16816.F32 R56, R4.reuse, R48, R80 ;  /* 0x000000300438723c */ /* 0x040fe20000001850 */
[----:B------:R-:W1:Y:S07]  /*3100*/  LDSM.16.M88.4 R80, [R0+0x2800] ;  /* 0x002800000050783b */ /* 0x000e6e0000000200 */
[C---:B--2---:R-:W-:Y:S08]  /*3110*/  HMMA.16816.F32 R64, R4.reuse, R12, R64 ;  /* 0x0000000c0440723c */ /* 0x044ff00000001840 */
[C---:B------:R-:W-:Y:S08]  /*3120*/  HMMA.16816.F32 R48, R4.reuse, R50, R72 ;  /* 0x000000320430723c */ /* 0x040ff00000001848 */
[----:B------:R-:W-:Y:S01]  /*3130*/  HMMA.16816.F32 R8, R4, R14, R36 ;  /* 0x0000000e0408723c */ /* 0x000fe20000001824 */
[----:B------:R-:W-:Y:S07]  /*3140*/  LDSM.16.M88.4 R12, [R188+0x8000] ;  /* 0x00800000bc0c783b */ /* 0x000fee0000000200 */
[----:B------:R-:W-:Y:S01]  /*3150*/  HMMA.16816.F32 R4, R16, R62, R32 ;  /* 0x0000003e1004723c */ /* 0x000fe20000001820 */
[----:B------:R-:W-:Y:S07]  /*3160*/  LDSM.16.M88.4 R60, [R194+0x4800] ;  /* 0x00480000c23c783b */ /* 0x000fee0000000200 */
[----:B------:R-:W-:Y:S08]  /*3170*/  HMMA.16816.F32 R32, R24, R92, R40 ;  /* 0x0000005c1820723c */ /* 0x000ff00000001828 */
[C---:B------:R-:W-:Y:S08]  /*3180*/  HMMA.16816.F32 R36, R16.reuse, R68, R44 ;  /* 0x000000441024723c */ /* 0x040ff0000000182c */
[C---:B------:R-:W-:Y:S01]  /*3190*/  HMMA.16816.F32 R40, R16.reuse, R70, R52 ;  /* 0x000000461028723c */ /* 0x040fe20000001834 */
[----:B------:R-:W2:Y:S07]  /*31a0*/  LDSM.16.M88.4 R68, [R0+0x3000] ;  /* 0x003000000044783b */ /* 0x000eae0000000200 */
[C---:B---3--:R-:W-:Y:S08]  /*31b0*/  HMMA.16816.F32 R52, R16.reuse, R84, R56 ;  /* 0x000000541034723c */ /* 0x048ff00000001838 */
[C---:B------:R-:W-:Y:S08]  /*31c0*/  HMMA.16816.F32 R56, R16.reuse, R76, R64 ;  /* 0x0000004c1038723c */ /* 0x040ff00000001840 */
[C---:B------:R-:W-:Y:S01]  /*31d0*/  HMMA.16816.F32 R48, R16.reuse, R86, R48 ;  /* 0x000000561030723c */ /* 0x040fe20000001830 */
[----:B------:R-:W-:Y:S07]  /*31e0*/  LDSM.16.M88.4 R84, [R0+0x4000] ;  /* 0x004000000054783b */ /* 0x000fee0000000200 */
[----:B------:R-:W-:Y:S01]  /*31f0*/  HMMA.16816.F32 R64, R16, R78, R8 ;  /* 0x0000004e1040723c */ /* 0x000fe20000001808 */
[----:B------:R-:W-:Y:S07]  /*3200*/  LDSM.16.M88.4 R8, [R190+0x8000] ;  /* 0x00800000be08783b */ /* 0x000fee0000000200 */
[----:B------:R-:W-:Y:S01]  /*3210*/  HMMA.16816.F32 R16, R24, R94, R4 ;  /* 0x0000005e1810723c */ /* 0x000fe20000001804 */
[----:B------:R-:W3:Y:S07]  /*3220*/  LDSM.16.M88.4 R92, [R2+0x4000] ;  /* 0x00400000025c783b */ /* 0x000eee0000000200 */
[----:B------:R-:W-:Y:S08]  /*3230*/  HMMA.16816.F32 R4, R20, R100, R32 ;  /* 0x000000641404723c */ /* 0x000ff00000001820 */
[C---:B-1----:R-:W-:Y:S08]  /*3240*/  HMMA.16816.F32 R44, R24.reuse, R80, R36 ;  /* 0x00000050182c723c */ /* 0x042ff00000001824 */
[----:B------:R-:W-:Y:S01]  /*3250*/  HMMA.16816.F32 R40, R24, R82, R40 ;  /* 0x000000521828723c */ /* 0x000fe20000001828 */
[----:B------:R-:W1:Y:S07]  /*3260*/  LDSM.16.M88.4 R80, [R194+0x5000] ;  /* 0x00500000c250783b */ /* 0x000e6e0000000200 */
[----:B------:R-:W-:Y:S08]  /*3270*/  HMMA.16816.F32 R16, R20, R102, R16 ;  /* 0x000000661410723c */ /* 0x000ff00000001810 */
[C---:B--2---:R-:W-:Y:S08]  /*3280*/  HMMA.16816.F32 R72, R24.reuse, R68, R52 ;  /* 0x000000441848723c */ /* 0x044ff00000001834 */
[C---:B------:R-:W-:Y:S01]  /*3290*/  HMMA.16816.F32 R52, R24.reuse, R88, R56 ;  /* 0x000000581834723c */ /* 0x040fe20000001838 */
[----:B------:R-:W2:Y:S07]  /*32a0*/  LDSM.16.M88.4 R56, [R194+0x5800] ;  /* 0x00580000c238783b */ /* 0x000eae0000000200 */
[----:B------:R-:W-:Y:S01]  /*32b0*/  HMMA.16816.F32 R76, R24, R70, R48 ;  /* 0x00000046184c723c */ /* 0x000fe20000001830 */
[----:B------:R-:W5:Y:S07]  /*32c0*/  LDSM.16.M88.4 R68, [R28+0x4800] ;  /* 0x004800001c44783b */ /* 0x000f6e0000000200 */
[----:B------:R-:W-:Y:S01]  /*32d0*/  HMMA.16816.F32 R32, R12, R96, R4 ;  /* 0x000000600c20723c */ /* 0x000fe20000001804 */
[----:B------:R-:W1:Y:S07]  /*32e0*/  LDSM.16.M88.4 R4, [R189+0x8000] ;  /* 0x00800000bd04783b */ /* 0x000e6e0000000200 */
[----:B------:R-:W-:Y:S01]  /*32f0*/  HMMA.16816.F32 R36, R24, R90, R64 ;  /* 0x0000005a1824723c */ /* 0x000fe20000001840 */
[----:B------:R-:W2:Y:S07]  /*3300*/  LDSM.16.M88.4 R64, [R28+0x5000] ;  /* 0x005000001c40783b */ /* 0x000eae0000000200 */
[----:B------:R-:W-:Y:S08]  /*3310*/  HMMA.16816.F32 R48, R20, R60, R44 ;  /* 0x0000003c1430723c */ /* 0x000ff0000000182c */
[----:B------:R-:W-:Y:S08]  /*3320*/  HMMA.16816.F32 R16, R12, R98, R16 ;  /* 0x000000620c10723c */ /* 0x000ff00000001810 */
[----:B------:R-:W-:Y:S08]  /*3330*/  HMMA.16816.F32 R44, R20, R62, R40 ;  /* 0x0000003e142c723c */ /* 0x000ff00000001828 */
[----:B---3--:R-:W-:Y:S08]  /*3340*/  HMMA.16816.F32 R24, R8, R92, R32 ;  /* 0x0000005c0818723c */ /* 0x008ff00000001820 */
[C---:B-1----:R-:W-:Y:S01]  /*3350*/  HMMA.16816.F32 R40, R20.reuse, R80, R72 ;  /* 0x000000501428723c */ /* 0x042fe20000001848 */
[----:B------:R-:W1:Y:S07]  /*3360*/  LDSM.16.M88.4 R72, [R2+0x4800] ;  /* 0x004800000248783b */ /* 0x000e6e0000000200 */
[C---:B------:R-:W-:Y:S08]  /*3370*/  HMMA.16816.F32 R76, R20.reuse, R82, R76 ;  /* 0x00000052144c723c */ /* 0x040ff0000000184c */
[C---:B--2---:R-:W-:Y:S08]  /*3380*/  HMMA.16816.F32 R52, R20.reuse, R56, R52 ;  /* 0x000000381434723c */ /* 0x044ff00000001834 */
[----:B------:R-:W-:Y:S01]  /*3390*/  HMMA.16816.F32 R80, R20, R58, R36 ;  /* 0x0000003a1450723c */ /* 0x000fe20000001824 */
[----:B------:R-:W2:Y:S07]  /*33a0*/  LDSM.16.M88.4 R56, [R0+0x4800] ;  /* 0x004800000038783b */ /* 0x000eae0000000200 */
[----:B------:R-:W-:Y:S08]  /*33b0*/  HMMA.16816.F32 R16, R8, R94, R16 ;  /* 0x0000005e0810723c */ /* 0x000ff00000001810 */
[----:B-----5:R-:W-:Y:S01]  /*33c0*/  HMMA.16816.F32 R20, R12, R68, R48 ;  /* 0x000000440c14723c */ /* 0x020fe20000001830 */
[----:B------:R-:W-:Y:S07]  /*33d0*/  LDSM.16.M88.4 R48, [R28+0x5800] ;  /* 0x005800001c30783b */ /* 0x000fee0000000200 */
[----:B------:R-:W-:Y:S08]  /*33e0*/  HMMA.16816.F32 R24, R4, R84, R24 ;  /* 0x000000540418723c */ /* 0x000ff00000001818 */
[----:B------:R-:W-:Y:S01]  /*33f0*/  HMMA.16816.F32 R60, R12, R64, R40 ;  /* 0x000000400c3c723c */ /* 0x000fe20000001828 */
[----:B------:R-:W3:Y:S07]  /*3400*/  LDSM.16.M88.4 R40, [R2+0x5000] ;  /* 0x005000000228783b */ /* 0x000eee0000000200 */
[----:B------:R-:W-:Y:S08]  /*3410*/  HMMA.16816.F32 R36, R4, R86, R16 ;  /* 0x000000560424723c */ /* 0x000ff00000001810 */
[----:B-1----:R-:W-:Y:S01]  /*3420*/  HMMA.16816.F32 R20, R8, R72, R20 ;  /* 0x000000480814723c */ /* 0x002fe20000001814 */
[----:B------:R-:W-:-:S04]  /*3430*/  FMUL.FTZ R3, R24, c[0x0][0x320] ;  /* 0x0000c80018037a20 */ /* 0x000fc80000410000 */
[----:B------:R1:W-:Y:S03]  /*3440*/  MUFU.TANH R69, R3 ;  /* 0x0000000300457308 */ /* 0x0003e60000002400 */
[C---:B------:R-:W-:Y:S08]  /*3450*/  HMMA.16816.F32 R32, R12.reuse, R70, R44 ;  /* 0x000000460c20723c */ /* 0x040ff0000000182c */
[----:B------:R-:W-:Y:S01]  /*3460*/  HMMA.16816.F32 R44, R12, R66, R76 ;  /* 0x000000420c2c723c */ /* 0x000fe2000000184c */
[----:B------:R5:W4:Y:S01]  /*3470*/  LDSM.16.M88.4 R64, [R2+0x5800] ;  /* 0x005800000240783b */ /* 0x000b220000000200 */
[----:B-1----:R-:W-:-:S06]  /*3480*/  FMUL.FTZ R3, R25, c[0x0][0x320] ;  /* 0x0000c80019037a20 */ /* 0x002fcc0000410000 */
[----:B--2---:R-:W-:Y:S01]  /*3490*/  HMMA.16816.F32 R20, R4, R56, R20 ;  /* 0x000000380414723c */ /* 0x004fe20000001814 */
[----:B------:R1:W2:Y:S07]  /*34a0*/  MUFU.TANH R68, R3 ;  /* 0x0000000300447308 */ /* 0x0002ae0000002400 */
[----:B------:R-:W-:Y:S01]  /*34b0*/  HMMA.16816.F32 R16, R8, R74, R32 ;  /* 0x0000004a0810723c */ /* 0x000fe20000001820 */
[----:B-----5:R-:W-:-:S07]  /*34c0*/  FMUL.FTZ R2, R37, c[0x0][0x320] ;  /* 0x0000c80025027a20 */ /* 0x020fce0000410000 */
[----:B---3--:R-:W-:Y:S01]  /*34d0*/  HMMA.16816.F32 R32, R8, R40, R60 ;  /* 0x000000280820723c */ /* 0x008fe2000000183c */
[----:B-1----:R-:W-:Y:S01]  /*34e0*/  FMUL.FTZ R3, R26, c[0x0][0x320] ;  /* 0x0000c8001a037a20 */ /* 0x002fe20000410000 */
[----:B------:R1:W-:Y:S06]  /*34f0*/  MUFU.TANH R56, R2 ;  /* 0x0000000200387308 */ /* 0x0003ec0000002400 */
[----:B------:R-:W-:Y:S02]  /*3500*/  FMUL.FTZ R22, R22, c[0x0][0x320] ;  /* 0x0000c80016167a20 */ /* 0x000fe40000410000 */
[----:B------:R-:W-:Y:S01]  /*3510*/  FMUL.FTZ R23, R23, c[0x0][0x320] ;  /* 0x0000c80017177a20 */ /* 0x000fe20000410000 */
[----:B------:R3:W-:Y:S05]  /*3520*/  MUFU.TANH R71, R3 ;  /* 0x0000000300477308 */ /* 0x0007ea0000002400 */
[----:B------:R-:W-:Y:S01]  /*3530*/  HMMA.16816.F32 R28, R4, R58, R16 ;  /* 0x0000003a041c723c */ /* 0x000fe20000001810 */
[----:B-1----:R-:W-:-:S02]  /*3540*/  FMUL.FTZ R2, R38, c[0x0][0x320] ;  /* 0x0000c80026027a20 */ /* 0x002fc40000410000 */
[----:B------:R-:W-:Y:S05]  /*3550*/  MUFU.TANH R41, R22 ;  /* 0x0000001600297308 */ /* 0x000fea0000002400 */
[----:B------:R-:W-:Y:S01]  /*3560*/  HMMA.16816.F32 R16, R8, R42, R44 ;  /* 0x0000002a0810723c */ /* 0x000fe2000000182c */
[----:B---3--:R-:W-:Y:S02]  /*3570*/  FMUL.FTZ R3, R27, c[0x0][0x320] ;  /* 0x0000c8001b037a20 */ /* 0x008fe40000410000 */
[----:B------:R-:W-:Y:S05]  /*3580*/  MUFU.TANH R44, R23 ;  /* 0x00000017002c7308 */ /* 0x000fea0000002400 */
[C---:B------:R-:W-:Y:S01]  /*3590*/  HMMA.16816.F32 R24, R12.reuse, R48, R52 ;  /* 0x000000300c18723c */ /* 0x040fe20000001834 */
[----:B------:R-:W1:Y:S02]  /*35a0*/  LDSM.16.M88.4 R52, [R0+0x5000] ;  /* 0x005000000034783b */ /* 0x000e640000000200 */
[----:B------:R3:W-:Y:S05]  /*35b0*/  MUFU.TANH R70, R3 ;  /* 0x0000000300467308 */ /* 0x0007ea0000002400 */
[----:B------:R-:W-:Y:S01]  /*35c0*/  HMMA.16816.F32 R12, R12, R50, R80 ;  /* 0x000000320c0c723c */ /* 0x000fe20000001850 */
[----:B------:R-:W-:-:S02]  /*35d0*/  FMUL.FTZ R28, R28, c[0x0][0x320] ;  /* 0x0000c8001c1c7a20 */ /* 0x000fc40000410000 */
[----:B------:R-:W-:Y:S01]  /*35e0*/  FMUL.FTZ R29, R29, c[0x0][0x320] ;  /* 0x0000c8001d1d7a20 */ /* 0x000fe20000410000 */
[----:B------:R5:W-:Y:S01]  /*35f0*/  MUFU.TANH R49, R2 ;  /* 0x0000000200317308 */ /* 0x000be20000002400 */
[----:B------:R-:W-:Y:S02]  /*3600*/  FMUL.FTZ R30, R30, c[0x0][0x320] ;  /* 0x0000c8001e1e7a20 */ /* 0x000fe40000410000 */
[----:B---3--:R-:W-:-:S05]  /*3610*/  FMUL.FTZ R3, R36, c[0x0][0x320] ;  /* 0x0000c80024037a20 */ /* 0x008fca0000410000 */
[----:B------:R-:W-:Y:S04]  /*3620*/  MUFU.TANH R28, R28 ;  /* 0x0000001c001c7308 */ /* 0x000fe80000002400 */
[----:B----4-:R-:W-:Y:S01]  /*3630*/  HMMA.16816.F32 R24, R8, R64, R24 ;  /* 0x000000400818723c */ /* 0x010fe20000001818 */
[----:B-----5:R-:W-:-:S03]  /*3640*/  FMUL.FTZ R2, R39, c[0x0][0x320] ;  /* 0x0000c80027027a20 */ /* 0x020fc60000410000 */
[----:B------:R3:W4:Y:S01]  /*3650*/  MUFU.TANH R57, R3 ;  /* 0x0000000300397308 */ /* 0x0007220000002400 */
[----:B------:R5:W2:Y:S03]  /*3660*/  LDSM.16.M88.4 R36, [R0+0x5800] ;  /* 0x005800000024783b */ /* 0x000aa60000000200 */
[----:B------:R-:W-:Y:S01]  /*3670*/  HMMA.16816.F32 R12, R8, R66, R12 ;  /* 0x00000042080c723c */ /* 0x000fe2000000180c */
[----:B------:R-:W-:-:S04]  /*3680*/  DEPBAR.LE SB0, 0x2 ;  /* 0x000080800000791a */ /* 0x000fc80000000000 */
[----:B------:R4:W-:Y:S02]  /*3690*/  MUFU.TANH R48, R2 ;  /* 0x0000000200307308 */ /* 0x0009e40000002400 */
[----:B------:R-:W-:Y:S01]  /*36a0*/  IMAD.MOV.U32 R9, RZ, RZ, c[0x0][0x2ac] ;  /* 0x0000ab00ff097624 */ /* 0x000fe200078e00ff */
[----:B-1----:R-:W-:Y:S01]  /*36b0*/  HMMA.16816.F32 R32, R4, R52, R32 ;  /* 0x000000340420723c */ /* 0x002fe20000001820 */
[----:B---3--:R-:W-:-:S04]  /*36c0*/  FMUL.FTZ R3, R31, c[0x0][0x320] ;  /* 0x0000c8001f037a20 */ /* 0x008fc80000410000 */
[----:B------:R-:W-:Y:S01]  /*36d0*/  MUFU.TANH R29, R29 ;  /* 0x0000001d001d7308 */ /* 0x000fe20000002400 */
[----:B----4-:R-:W-:-:S07]  /*36e0*/  FMUL.FTZ R2, R20, c[0x0][0x320] ;  /* 0x0000c80014027a20 */ /* 0x010fce0000410000 */
[----:B------:R1:W-:Y:S01]  /*36f0*/  MUFU.TANH R45, R3 ;  /* 0x00000003002d7308 */ /* 0x0003e20000002400 */
[----:B-----5:R-:W-:-:S07]  /*3700*/  IMAD.MOV.U32 R0, RZ, RZ, R215 ;  /* 0x000000ffff007224 */ /* 0x020fce00078e00d7 */
[----:B------:R3:W4:Y:S03]  /*3710*/  MUFU.TANH R40, R2 ;  /* 0x0000000200287308 */ /* 0x0007260000002400 */
[----:B------:R-:W-:Y:S02]  /*3720*/  FMUL.FTZ R32, R32, c[0x0][0x320] ;  /* 0x0000c80020207a20 */ /* 0x000fe40000410000 */
[----:B-1----:R-:W-:-:S04]  /*3730*/  FMUL.FTZ R3, R33, c[0x0][0x320] ;  /* 0x0000c80021037a20 */ /* 0x002fc80000410000 */
[----:B------:R-:W-:Y:S01]  /*3740*/  MUFU.TANH R32, R32 ;  /* 0x0000002000207308 */ /* 0x000fe20000002400 */
[----:B---3--:R-:W-:-:S07]  /*3750*/  FMUL.FTZ R2, R21, c[0x0][0x320] ;  /* 0x0000c80015027a20 */ /* 0x008fce0000410000 */
[----:B------:R-:W-:Y:S01]  /*3760*/  MUFU.TANH R30, R30 ;  /* 0x0000001e001e7308 */ /* 0x000fe20000002400 */
[C---:B------:R-:W-:Y:S07]  /*3770*/  HMMA.16816.F32 R20, R4.reuse, R54, R16 ;  /* 0x000000360414723c */ /* 0x040fee0000001810 */
[----:B------:R1:W3:Y:S01]  /*3780*/  MUFU.TANH R42, R2 ;  /* 0x00000002002a7308 */ /* 0x0002e20000002400 */
[----:B--2---:R-:W-:Y:S07]  /*3790*/  HMMA.16816.F32 R16, R4, R36, R24 ;  /* 0x000000240410723c */ /* 0x004fee0000001818 */
[----:B------:R2:W5:Y:S01]  /*37a0*/  MUFU.TANH R24, R3 ;  /* 0x0000000300187308 */ /* 0x0005620000002400 */
[----:B-1----:R-:W-:-:S05]  /*37b0*/  @P4 IMAD.HI.U32 R2, R215, c[0x0][0x2c8], RZ ;  /* 0x0000b200d7024a27 */ /* 0x002fca00078e00ff */
[----:B------:R-:W-:Y:S01]  /*37c0*/  @P4 SHF.R.U32.HI R0, RZ, c[0x0][0x2cc], R2 ;  /* 0x0000b300ff004a19 */ /* 0x000fe20000011602 */
[----:B------:R-:W-:Y:S01]  /*37d0*/  HMMA.16816.F32 R4, R4, R38, R12 ;  /* 0x000000260404723c */ /* 0x000fe2000000180c */
[----:B--2---:R-:W-:-:S03]  /*37e0*/  IMAD.IADD R3, R104, 0x1, -R105 ;  /* 0x0000000168037824 */ /* 0x004fc600078e0a69 */
[----:B------:R-:W1:Y:S04]  /*37f0*/  SHFL.IDX PT, R8, R0, RZ, 0x1c1f ;  /* 0x001c1fff00087589 */ /* 0x000e6800000e0000 */
[----:B------:R2:W1:Y:S02]  /*3800*/  SHFL.IDX PT, R2, R0, 0x1, 0x1c1f ;  /* 0x003c1f0000027f89 */ /* 0x00046400000e0000 */
[----:B--2---:R-:W-:-:S04]  /*3810*/  IMAD.MOV.U32 R0, RZ, RZ, -0x40 ;  /* 0xffffffc0ff007424 */ /* 0x004fc800078e00ff */
[----:B------:R-:W-:-:S04]  /*3820*/  IMAD R0, R197, R0, 0x41 ;  /* 0x00000041c5007424 */ /* 0x000fc800078e0200 */
[----:B------:R-:W-:Y:S02]  /*3830*/  IMAD R0, R9, c[0x0][0x1d0], R0 ;  /* 0x0000740009007a24 */ /* 0x000fe400078e0200 */
[----:B------:R-:W-:-:S03]  /*3840*/  FMUL.FTZ R9, R20, c[0x0][0x320] ;  /* 0x0000c80014097a20 */ /* 0x000fc60000410000 */
[----:B------:R-:W-:-:S05]  /*3850*/  IADD3 R0, R0, -c[0x0][0x168], -R105 ;  /* 0x80005a0000007a10 */ /* 0x000fca0007ffe869 */
[C---:B-1----:R-:W-:Y:S02]  /*3860*/  IMAD.IADD R8, R0.reuse, 0x1, R8 ;  /* 0x0000000100087824 */ /* 0x042fe400078e0208 */
[----:B------:R-:W-:-:S03]  /*3870*/  IMAD.IADD R0, R0, 0x1, R2 ;  /* 0x0000000100007824 */ /* 0x000fc600078e0202 */
[C---:B------:R-:W-:Y:S02]  /*3880*/  IMNMX R2, R3.reuse, R8, PT ;  /* 0x0000000803027217 */ /* 0x040fe40003800200 */
[----:B------:R-:W-:Y:S01]  /*3890*/  IMNMX R0, R3, R0, PT ;  /* 0x0000000003007217 */ /* 0x000fe20003800200 */
[----:B------:R-:W-:Y:S01]  /*38a0*/  FMUL.FTZ R3, R16, c[0x0][0x320] ;  /* 0x0000c80010037a20 */ /* 0x000fe20000410000 */
[----:B------:R1:W2:Y:S01]  /*38b0*/  MUFU.TANH R20, R9 ;  /* 0x0000000900147308 */ /* 0x0002a20000002400 */
[C---:B------:R-:W-:Y:S01]  /*38c0*/  ISETP.GT.AND P6, PT, R2.reuse, RZ, PT ;  /* 0x000000ff0200720c */ /* 0x040fe20003fc4270 */
[----:B------:R-:W-:Y:S01]  /*38d0*/  FMUL.FTZ R5, R5, c[0x0][0x320] ;  /* 0x0000c80005057a20 */ /* 0x000fe20000410000 */
[----:B------:R-:W-:-:S05]  /*38e0*/  ISETP.GT.AND P5, PT, R2, 0x1, PT ;  /* 0x000000010200780c */ /* 0x000fca0003fa4270 */
[----:B------:R2:W-:Y:S01]  /*38f0*/  MUFU.TANH R14, R3 ;  /* 0x00000003000e7308 */ /* 0x0005e20000002400 */
[----:B------:R-:W-:Y:S01]  /*3900*/  FMUL.FTZ R4, R4, c[0x0][0x320] ;  /* 0x0000c80004047a20 */ /* 0x000fe20000410000 */
[C---:B------:R-:W-:Y:S01]  /*3910*/  ISETP.GT.AND P1, PT, R2.reuse, 0x8, PT ;  /* 0x000000080200780c */ /* 0x040fe20003f24270 */
[----:B-1----:R-:W-:Y:S01]  /*3920*/  FMUL.FTZ R9, R21, c[0x0][0x320] ;  /* 0x0000c80015097a20 */ /* 0x002fe20000410000 */
[----:B------:R-:W-:-:S04]  /*3930*/  ISETP.GT.AND P0, PT, R2, 0x9, PT ;  /* 0x000000090200780c */ /* 0x000fc80003f04270 */
[----:B------:R1:W1:Y:S01]  /*3940*/  MUFU.TANH R15, R9 ;  /* 0x00000009000f7308 */ /* 0x0002620000002400 */
[----:B--2---:R-:W-:Y:S01]  /*3950*/  FMUL.FTZ R3, R17, c[0x0][0x320] ;  /* 0x0000c80011037a20 */ /* 0x004fe20000410000 */
[----:B------:R-:W-:-:S06]  /*3960*/  FSEL R10, R68, -INF , P5 ;  /* 0xff800000440a7808 */ /* 0x000fcc0002800000 */
[----:B------:R-:W2:Y:S01]  /*3970*/  MUFU.TANH R12, R3 ;  /* 0x00000003000c7308 */ /* 0x000ea20000002400 */
[C---:B------:R-:W-:Y:S02]  /*3980*/  ISETP.GT.AND P5, PT, R2.reuse, 0x11, PT ;  /* 0x000000110200780c */ /* 0x040fe40003fa4270 */
[----:B------:R-:W-:Y:S02]  /*3990*/  FSEL R11, R57, -INF , P1 ;  /* 0xff800000390b7808 */ /* 0x000fe40000800000 */
[----:B-1----:R-:W-:Y:S02]  /*39a0*/  FSEL R9, R69, -INF , P6 ;  /* 0xff80000045097808 */ /* 0x002fe40003000000 */
[----:B------:R-:W-:Y:S01]  /*39b0*/  ISETP.GT.AND P6, PT, R2, 0x10, PT ;  /* 0x000000100200780c */ /* 0x000fe20003fc4270 */
[----:B------:R1:W1:Y:S01]  /*39c0*/  MUFU.TANH R8, R4 ;  /* 0x0000000400087308 */ /* 0x0002620000002400 */
[----:B------:R-:W-:Y:S02]  /*39d0*/  FSEL R13, R56, -INF , P0 ;  /* 0xff800000380d7808 */ /* 0x000fe40000000000 */
[----:B------:R-:W-:-:S02]  /*39e0*/  ISETP.GT.AND P1, PT, R2, 0x18, PT ;  /* 0x000000180200780c */ /* 0x000fc40003f24270 */
[----:B------:R-:W-:-:S03]  /*39f0*/  ISETP.GT.AND P0, PT, R2, 0x19, PT ;  /* 0x000000190200780c */ /* 0x000fc60003f04270 */
[----:B------:R-:W1:Y:S01]  /*3a00*/  MUFU.TANH R5, R5 ;  /* 0x0000000500057308 */ /* 0x000e620000002400 */
[----:B----4-:R-:W-:Y:S02]  /*3a10*/  FSEL R43, R40, -INF , P6 ;  /* 0xff800000282b7808 */ /* 0x010fe40003000000 */
[----:B---3--:R-:W-:Y:S02]  /*3a20*/  FSEL R42, R42, -INF , P5 ;  /* 0xff8000002a2a7808 */ /* 0x008fe40002800000 */
[C---:B------:R-:W-:Y:S02]  /*3a30*/  ISETP.GT.AND P6, PT, R2.reuse, 0x20, PT ;  /* 0x000000200200780c */ /* 0x040fe40003fc4270 */
[----:B------:R-:W-:Y:S02]  /*3a40*/  ISETP.GT.AND P5, PT, R2, 0x21, PT ;  /* 0x000000210200780c */ /* 0x000fe40003fa4270 */
[----:B------:R-:W-:Y:S02]  /*3a50*/  FSEL R46, R28, -INF , P1 ;  /* 0xff8000001c2e7808 */ /* 0x000fe40000800000 */
[----:B------:R-:W-:-:S02]  /*3a60*/  FSEL R47, R29, -INF , P0 ;  /* 0xff8000001d2f7808 */ /* 0x000fc40000000000 */
[C---:B------:R-:W-:Y:S02]  /*3a70*/  ISETP.GT.AND P1, PT, R2.reuse, 0x28, PT ;  /* 0x000000280200780c */ /* 0x040fe40003f24270 */
[----:B------:R-:W-:Y:S02]  /*3a80*/  ISETP.GT.AND P0, PT, R2, 0x29, PT ;  /* 0x000000290200780c */ /* 0x000fe40003f04270 */
[----:B------:R-:W-:Y:S02]  /*3a90*/  FSEL R131, R32, -INF , P6 ;  /* 0xff80000020837808 */ /* 0x000fe40003000000 */
[----:B-----5:R-:W-:Y:S01]  /*3aa0*/  FSEL R130, R24, -INF , P5 ;  /* 0xff80000018827808 */ /* 0x020fe20002800000 */
[----:B------:R-:W-:Y:S01]  /*3ab0*/  BAR.SYNC.DEFER_BLOCKING 0x0 ;  /* 0x0000000000007b1d */ /* 0x000fe20000010000 */
[----:B------:R-:W-:Y:S02]  /*3ac0*/  FMNMX.FTZ R101, R9, R10, !PT ;  /* 0x0000000a09657209 */ /* 0x000fe40007810000 */
[----:B------:R-:W-:-:S02]  /*3ad0*/  ISETP.GT.AND P6, PT, R2, 0x30, PT ;  /* 0x000000300200780c */ /* 0x000fc40003fc4270 */
[----:B------:R-:W-:Y:S01]  /*3ae0*/  ISETP.GT.AND P5, PT, R2, 0x31, PT ;  /* 0x000000310200780c */ /* 0x000fe20003fa4270 */
[----:B-1----:R-:W-:Y:S01]  /*3af0*/  FMUL.FTZ R4, R22, c[0x0][0x320] ;  /* 0x0000c80016047a20 */ /* 0x002fe20000410000 */
[----:B------:R-:W-:Y:S02]  /*3b00*/  FSEL R136, R20, -INF , P1 ;  /* 0xff80000014887808 */ /* 0x000fe40000800000 */
[----:B------:R-:W-:Y:S02]  /*3b10*/  FSEL R137, R15, -INF , P0 ;  /* 0xff8000000f897808 */ /* 0x000fe40000000000 */
[----:B------:R-:W-:Y:S02]  /*3b20*/  FMNMX.FTZ R101, R11, R101, !PT ;  /* 0x000000650b657209 */ /* 0x000fe40007810000 */
[C---:B------:R-:W-:Y:S02]  /*3b30*/  ISETP.GT.AND P1, PT, R2.reuse, 0x38, PT ;  /* 0x000000380200780c */ /* 0x040fe40003f24270 */
[----:B------:R-:W-:-:S02]  /*3b40*/  ISETP.GT.AND P0, PT, R2, 0x39, PT ;  /* 0x000000390200780c */ /* 0x000fc40003f04270 */
[----:B------:R-:W-:Y:S02]  /*3b50*/  FSEL R202, R14, -INF , P6 ;  /* 0xff8000000eca7808 */ /* 0x000fe40003000000 */
[----:B--2---:R-:W-:Y:S02]  /*3b60*/  FSEL R212, R12, -INF , P5 ;  /* 0xff8000000cd47808 */ /* 0x004fe40002800000 */
[C---:B------:R-:W-:Y:S02]  /*3b70*/  ISETP.GT.AND P6, PT, R0.reuse, RZ, PT ;  /* 0x000000ff0000720c */ /* 0x040fe40003fc4270 */
[----:B------:R-:W-:Y:S01]  /*3b80*/  ISETP.GT.AND P5, PT, R0, 0x1, PT ;  /* 0x000000010000780c */ /* 0x000fe20003fa4270 */
[----:B------:R-:W-:Y:S01]  /*3b90*/  FMUL.FTZ R20, R6, c[0x0][0x320] ;  /* 0x0000c80006147a20 */ /* 0x000fe20000410000 */
[----:B------:R-:W-:Y:S01]  /*3ba0*/  FMNMX.FTZ R101, R13, R101, !PT ;  /* 0x000000650d657209 */ /* 0x000fe20007810000 */
[----:B------:R-:W-:Y:S01]  /*3bb0*/  FMUL.FTZ R2, R35, c[0x0][0x320] ;  /* 0x0000c80023027a20 */ /* 0x000fe20000410000 */
[----:B------:R-:W-:Y:S01]  /*3bc0*/  FSEL R217, R8, -INF , P1 ;  /* 0xff80000008d97808 */ /* 0x000fe20000800000 */
[----:B------:R1:W-:Y:S01]  /*3bd0*/  MUFU.TANH R6, R4 ;  /* 0x0000000400067308 */ /* 0x0003e20000002400 */
[----:B------:R-:W-:Y:S01]  /*3be0*/  FSEL R220, R5, -INF , P0 ;  /* 0xff80000005dc7808 */ /* 0x000fe20000000000 */
[----:B------:R-:W-:Y:S01]  /*3bf0*/  FMUL.FTZ R21, R7, c[0x0][0x320] ;  /* 0x0000c80007157a20 */ /* 0x000fe20000410000 */
[----:B------:R-:W-:Y:S01]  /*3c00*/  ISETP.GT.AND P1, PT, R0, 0x8, PT ;  /* 0x000000080000780c */ /* 0x000fe20003f24270 */
[----:B------:R-:W-:Y:S01]  /*3c10*/  FMUL.FTZ R3, R34, c[0x0][0x320] ;  /* 0x0000c80022037a20 */ /* 0x000fe20000410000 */
[----:B------:R-:W-:Y:S01]  /*3c20*/  FSEL R5, R70, -INF , P5 ;  /* 0xff80000046057808 */ /* 0x000fe20002800000 */
[----:B------:R-:W-:Y:S01]  /*3c30*/  FMUL.FTZ R18, R18, c[0x0][0x320] ;  /* 0x0000c80012127a20 */ /* 0x000fe20000410000 */
[----:B------:R-:W-:Y:S01]  /*3c40*/  FMNMX.FTZ R101, R43, R101, !PT ;  /* 0x000000652b657209 */ /* 0x000fe20007810000 */
[----:B------:R2:W-:Y:S01]  /*3c50*/  MUFU.TANH R16, R2 ;  /* 0x0000000200107308 */ /* 0x0005e20000002400 */
[----:B------:R-:W-:Y:S01]  /*3c60*/  ISETP.GT.AND P0, PT, R0, 0x9, PT ;  /* 0x000000090000780c */ /* 0x000fe20003f04270 */
[----:B------:R-:W-:Y:S01]  /*3c70*/  FMUL.FTZ R19, R19, c[0x0][0x320] ;  /* 0x0000c80013137a20 */ /* 0x000fe20000410000 */
[----:B------:R-:W-:Y:S01]  /*3c80*/  FSEL R7, R49, -INF , P1 ;  /* 0xff80000031077808 */ /* 0x000fe20000800000 */
[----:B------:R-:W-:Y:S01]  /*3c90*/  IMAD.IADD R139, R193, 0x1, R195 ;  /* 0x00000001c18b7824 */ /* 0x000fe200078e02c3 */
[----:B------:R-:W-:Y:S01]  /*3ca0*/  LDSM.16.MT88.4 R24, [R196+0x2000] ;  /* 0x00200000c418783b */ /* 0x000fe20000004200 */
[----:B-1----:R-:W-:-:S02]  /*3cb0*/  FSEL R4, R71, -INF , P6 ;  /* 0xff80000047047808 */ /* 0x002fc40003000000 */
[----:B------:R-:W-:Y:S01]  /*3cc0*/  MUFU.TANH R12, R20 ;  /* 0x00000014000c7308 */ /* 0x000fe20000002400 */
[----:B------:R-:W-:Y:S01]  /*3cd0*/  FMNMX.FTZ R101, R42, R101, !PT ;  /* 0x000000652a657209 */ /* 0x000fe20007810000 */
[----:B------:R-:W-:Y:S01]  /*3ce0*/  IMAD.IADD R138, R193, 0x1, R196 ;  /* 0x00000001c18a7824 */ /* 0x000fe200078e02c4 */
[----:B------:R-:W-:Y:S01]  /*3cf0*/  ISETP.GT.AND P6, PT, R0, 0x10, PT ;  /* 0x000000100000780c */ /* 0x000fe20003fc4270 */
[----:B------:R-:W-:Y:S01]  /*3d00*/  LDSM.16.MT88.4 R32, [R195] ;  /* 0x00000000c320783b */ /* 0x000fe20000004200 */
[----:B--2---:R-:W-:Y:S02]  /*3d10*/  FMNMX.FTZ R2, R4, R5, !PT ;  /* 0x0000000504027209 */ /* 0x004fe40007810000 */
[----:B------:R-:W-:Y:S01]  /*3d20*/  FSEL R8, R48, -INF , P0 ;  /* 0xff80000030087808 */ /* 0x000fe20000000000 */
[----:B------:R1:W2:Y:S01]  /*3d30*/  MUFU.TANH R17, R3 ;  /* 0x0000000300117308 */ /* 0x0002a20000002400 */
[----:B------:R-:W-:Y:S01]  /*3d40*/  FMNMX.FTZ R2, R7, R2, !PT ;  /* 0x0000000207027209 */ /* 0x000fe20007810000 */
[----:B------:R-:W-:Y:S01]  /*3d50*/  LDSM.16.MT88.4 R36, [R138+0x2000] ;  /* 0x002000008a24783b */ /* 0x000fe20000004200 */
        /* <DEDUP_REMOVED lines=8> */
[----:B------:R-:W-:Y:S01]  /*3de0*/  FMNMX.FTZ R101, R131, R101, !PT ;  /* 0x0000006583657209 */ /* 0x000fe20007810000 */
[----:B-1----:R-:W-:Y:S01]  /*3df0*/  FMUL.FTZ R3, R23, c[0x0][0x320] ;  /* 0x0000c80017037a20 */ /* 0x002fe20000410000 */
[----:B------:R-:W-:Y:S02]  /*3e00*/  ISETP.GT.AND P0, PT, R0, 0x19, PT ;  /* 0x000000190000780c */ /* 0x000fe40003f04270 */
[----:B------:R-:W-:Y:S02]  /*3e10*/  FSEL R44, R30, -INF , P1 ;  /* 0xff8000001e2c7808 */ /* 0x000fe40000800000 */
[----:B------:R-:W-:Y:S02]  /*3e20*/  FMNMX.FTZ R2, R40, R2, !PT ;  /* 0x0000000228027209 */ /* 0x000fe40007810000 */
[----:B------:R-:W-:Y:S01]  /*3e30*/  FMNMX.FTZ R101, R130, R101, !PT ;  /* 0x0000006582657209 */ /* 0x000fe20007810000 */
[----:B------:R-:W1:Y:S01]  /*3e40*/  MUFU.TANH R15, R3 ;  /* 0x00000003000f7308 */ /* 0x000e620000002400 */
[----:B------:R-:W-:Y:S01]  /*3e50*/  ISETP.GT.AND P6, PT, R0, 0x20, PT ;  /* 0x000000200000780c */ /* 0x000fe20003fc4270 */
[----:B------:R-:W-:Y:S01]  /*3e60*/  LDSM.16.MT88.4 R28, [R139] ;  /* 0x000000008b1c783b */ /* 0x000fe20000004200 */
[----:B------:R-:W-:-:S02]  /*3e70*/  FSEL R45, R45, -INF , P0 ;  /* 0xff8000002d2d7808 */ /* 0x000fc40000000000 */
[----:B------:R-:W-:Y:S02]  /*3e80*/  FMNMX.FTZ R2, R44, R2, !PT ;  /* 0x000000022c027209 */ /* 0x000fe40007810000 */
[----:B------:R-:W-:Y:S01]  /*3e90*/  FMNMX.FTZ R101, R136, R101, !PT ;  /* 0x0000006588657209 */ /* 0x000fe20007810000 */
[----:B------:R-:W3:Y:S01]  /*3ea0*/  MUFU.TANH R3, R18 ;  /* 0x0000001200037308 */ /* 0x000ee20000002400 */
[C---:B------:R-:W-:Y:S02]  /*3eb0*/  ISETP.GT.AND P5, PT, R0.reuse, 0x21, PT ;  /* 0x000000210000780c */ /* 0x040fe40003fa4270 */
[----:B--2---:R-:W-:Y:S02]  /*3ec0*/  FSEL R102, R17, -INF , P6 ;  /* 0xff80000011667808 */ /* 0x004fe40003000000 */
[----:B------:R-:W-:Y:S02]  /*3ed0*/  FMNMX.FTZ R2, R45, R2, !PT ;  /* 0x000000022d027209 */ /* 0x000fe40007810000 */
[----:B------:R-:W-:Y:S01]  /*3ee0*/  FMNMX.FTZ R101, R137, R101, !PT ;  /* 0x0000006589657209 */ /* 0x000fe20007810000 */
[----:B------:R2:W4:Y:S01]  /*3ef0*/  MUFU.TANH R14, R19 ;  /* 0x00000013000e7308 */ /* 0x0005220000002400 */
[----:B------:R-:W-:-:S02]  /*3f00*/  ISETP.GT.AND P1, PT, R0, 0x28, PT ;  /* 0x000000280000780c */ /* 0x000fc40003f24270 */
[----:B------:R-:W-:Y:S02]  /*3f10*/  FSEL R103, R16, -INF , P5 ;  /* 0xff80000010677808 */ /* 0x000fe40002800000 */
[----:B------:R-:W-:Y:S02]  /*3f20*/  FMNMX.FTZ R2, R102, R2, !PT ;  /* 0x0000000266027209 */ /* 0x000fe40007810000 */
[----:B------:R-:W-:Y:S02]  /*3f30*/  FMNMX.FTZ R101, R202, R101, !PT ;  /* 0x00000065ca657209 */ /* 0x000fe40007810000 */
[----:B------:R-:W-:Y:S02]  /*3f40*/  ISETP.GT.AND P0, PT, R0, 0x29, PT ;  /* 0x000000290000780c */ /* 0x000fe40003f04270 */
[----:B------:R-:W-:Y:S02]  /*3f50*/  FSEL R128, R6, -INF , P1 ;  /* 0xff80000006807808 */ /* 0x000fe40000800000 */
[----:B------:R-:W-:-:S02]  /*3f60*/  FMNMX.FTZ R2, R103, R2, !PT ;  /* 0x0000000267027209 */ /* 0x000fc40007810000 */
[----:B------:R-:W-:Y:S01]  /*3f70*/  FMNMX.FTZ R101, R212, R101, !PT ;  /* 0x00000065d4657209 */ /* 0x000fe20007810000 */
[----:B------:R5:W4:Y:S01]  /*3f80*/  MUFU.TANH R6, R21 ;  /* 0x0000001500067308 */ /* 0x000b220000002400 */
[----:B------:R-:W-:Y:S01]  /*3f90*/  ISETP.GT.AND P5, PT, R0, 0x30, PT ;  /* 0x000000300000780c */ /* 0x000fe20003fa4270 */
[----:B--2---:R-:W-:Y:S01]  /*3fa0*/  LDSM.16.MT88.4 R16, [R116] ;  /* 0x000000007410783b */ /* 0x004fe20000004200 */
[----:B-1----:R-:W-:Y:S02]  /*3fb0*/  FSEL R129, R15, -INF , P0 ;  /* 0xff8000000f817808 */ /* 0x002fe40000000000 */
[----:B------:R-:W-:Y:S02]  /*3fc0*/  FMNMX.FTZ R2, R128, R2, !PT ;  /* 0x0000000280027209 */ /* 0x000fe40007810000 */
[----:B------:R-:W-:Y:S02]  /*3fd0*/  FMNMX.FTZ R101, R217, R101, !PT ;  /* 0x00000065d9657209 */ /* 0x000fe40007810000 */
[----:B------:R-:W-:-:S02]  /*3fe0*/  ISETP.GT.AND P0, PT, R0, 0x31, PT ;  /* 0x000000310000780c */ /* 0x000fc40003f04270 */
[----:B---3--:R-:W-:Y:S02]  /*3ff0*/  FSEL R185, R3, -INF , P5 ;  /* 0xff80000003b97808 */ /* 0x008fe40002800000 */
[----:B------:R-:W-:Y:S02]  /*4000*/  FMNMX.FTZ R2, R129, R2, !PT ;  /* 0x0000000281027209 */ /* 0x000fe40007810000 */
[----:B------:R-:W-:Y:S01]  /*4010*/  FMNMX.FTZ R101, R220, R101, !PT ;  /* 0x00000065dc657209 */ /* 0x000fe20007810000 */
[----:B-----5:R-:W-:Y:S01]  /*4020*/  LDSM.16.MT88.4 R20, [R196] ;  /* 0x00000000c414783b */ /* 0x020fe20000004200 */
[----:B------:R-:W-:Y:S02]  /*4030*/  ISETP.GT.AND P1, PT, R0, 0x38, PT ;  /* 0x000000380000780c */ /* 0x000fe40003f24270 */
[----:B----4-:R-:W-:Y:S02]  /*4040*/  FSEL R201, R14, -INF , P0 ;  /* 0xff8000000ec97808 */ /* 0x010fe40000000000 */
[----:B------:R-:W-:Y:S01]  /*4050*/  FMNMX.FTZ R2, R185, R2, !PT ;  /* 0x00000002b9027209 */ /* 0x000fe20007810000 */
[----:B------:R-:W1:Y:S01]  /*4060*/  SHFL.BFLY PT, R3, R101, 0x2, 0x1f ;  /* 0x0c401f0065037f89 */ /* 0x000e6200000e0000 */
[----:B------:R-:W-:-:S02]  /*4070*/  ISETP.GT.AND P0, PT, R0, 0x39, PT ;  /* 0x000000390000780c */ /* 0x000fc40003f04270 */
[----:B------:R-:W-:Y:S02]  /*4080*/  FSEL R186, R12, -INF , P1 ;  /* 0xff8000000cba7808 */ /* 0x000fe40000800000 */
[----:B------:R-:W-:Y:S02]  /*4090*/  FMNMX.FTZ R0, R201, R2, !PT ;  /* 0x00000002c9007209 */ /* 0x000fe40007810000 */
[----:B------:R-:W-:Y:S02]  /*40a0*/  FSEL R203, R6, -INF , P0 ;  /* 0xff80000006cb7808 */ /* 0x000fe40000000000 */
        /* <DEDUP_REMOVED lines=11> */
[--C-:B------:R-:W-:Y:S01]  /*4160*/  FFMA.FTZ R3, R9, c[0x0][0x2d0], -R2.reuse ;  /* 0x0000b40009037a23 */ /* 0x100fe20000010802 */
[----:B--2---:R-:W-:Y:S01]  /*4170*/  FMNMX.FTZ R100, R0, R100, !PT ;  /* 0x0000006400647209 */ /* 0x004fe20007810000 */
[----:B------:R-:W-:Y:S02]  /*4180*/  FFMA.FTZ R0, R10, c[0x0][0x2d0], -R2 ;  /* 0x0000b4000a007a23 */ /* 0x000fe40000010802 */
[----:B------:R1:W-:Y:S01]  /*4190*/  MUFU.EX2 R249, R3 ;  /* 0x0000000300f97308 */ /* 0x0003e20000000800 */
[----:B------:R-:W-:-:S07]  /*41a0*/  FSETP.NEU.FTZ.AND P0, PT, R100, -INF , PT ;  /* 0xff8000006400780b */ /* 0x000fce0003f1d000 */
[----:B------:R2:W3:Y:S01]  /*41b0*/  MUFU.EX2 R247, R0 ;  /* 0x0000000000f77308 */ /* 0x0004e20000000800 */
[----:B-1----:R-:W-:-:S07]  /*41c0*/  FFMA.FTZ R3, R11, c[0x0][0x2d0], -R2 ;  /* 0x0000b4000b037a23 */ /* 0x002fce0000010802 */
[----:B------:R1:W-:Y:S01]  /*41d0*/  MUFU.EX2 R246, R3 ;  /* 0x0000000300f67308 */ /* 0x0003e20000000800 */
[----:B--2---:R-:W-:-:S05]  /*41e0*/  FMUL.FTZ R0, R100, c[0x0][0x2d0] ;  /* 0x0000b40064007a20 */ /* 0x004fca0000410000 */
[----:B------:R-:W-:Y:S01]  /*41f0*/  FSEL R0, R0, RZ, P0 ;  /* 0x000000ff00007208 */ /* 0x000fe20000000000 */
[----:B-1----:R-:W-:Y:S02]  /*4200*/  FFMA.FTZ R3, R13, c[0x0][0x2d0], -R2 ;  /* 0x0000b4000d037a23 */ /* 0x002fe40000010802 */
[----:B------:R-:W1:Y:S02]  /*4210*/  LDSM.16.MT88.4 R12, [R195+0x2000] ;  /* 0x00200000c30c783b */ /* 0x000e640000004200 */
[----:B------:R2:W4:Y:S02]  /*4220*/  MUFU.EX2 R248, R3 ;  /* 0x0000000300f87308 */ /* 0x0005240000000800 */
[----:B--2---:R-:W-:-:S06]  /*4230*/  FFMA.FTZ R3, R4, c[0x0][0x2d0], -R0 ;  /* 0x0000b40004037a23 */ /* 0x004fcc0000010800 */
[----:B------:R2:W-:Y:S02]  /*4240*/  MUFU.EX2 R244, R3 ;  /* 0x0000000300f47308 */ /* 0x0005e40000000800 */
[----:B--2---:R-:W-:-:S06]  /*4250*/  FFMA.FTZ R3, R5, c[0x0][0x2d0], -R0 ;  /* 0x0000b40005037a23 */ /* 0x004fcc0000010800 */
[----:B------:R2:W5:Y:S02]  /*4260*/  MUFU.EX2 R243, R3 ;  /* 0x0000000300f37308 */ /* 0x0005640000000800 */
[----:B--2---:R-:W-:-:S06]  /*4270*/  FFMA.FTZ R3, R7, c[0x0][0x2d0], -R0 ;  /* 0x0000b40007037a23 */ /* 0x004fcc0000010800 */
[----:B------:R2:W-:Y:S02]  /*4280*/  MUFU.EX2 R242, R3 ;  /* 0x0000000300f27308 */ /* 0x0005e40000000800 */
[----:B--2---:R-:W-:Y:S02]  /*4290*/  FFMA.FTZ R3, R8, c[0x0][0x2d0], -R0 ;  /* 0x0000b40008037a23 */ /* 0x004fe40000010800 */
[----:B------:R-:W2:Y:S04]  /*42a0*/  LDSM.16.MT88.4 R8, [R139+0x2000] ;  /* 0x002000008b08783b */ /* 0x000ea80000004200 */
[----:B------:R-:W1:Y:S01]  /*42b0*/  MUFU.EX2 R245, R3 ;  /* 0x0000000300f57308 */ /* 0x000e620000000800 */
[----:B---3--:R-:W-:Y:S02]  /*42c0*/  F2FP.PACK_AB R4, R247, R249 ;  /* 0x000000f9f704723e */ /* 0x008fe400000000ff */
[----:B----4-:R-:W-:-:S02]  /*42d0*/  F2FP.PACK_AB R6, R248, R246 ;  /* 0x000000f6f806723e */ /* 0x010fc400000000ff */
[----:B-----5:R-:W-:Y:S02]  /*42e0*/  F2FP.PACK_AB R5, R243, R244 ;  /* 0x000000f4f305723e */ /* 0x020fe400000000ff */
[----:B-1----:R-:W-:Y:S01]  /*42f0*/  F2FP.PACK_AB R7, R245, R242 ;  /* 0x000000f2f507723e */ /* 0x002fe200000000ff */
[----:B------:R-:W-:-:S06]  /*4300*/  FFMA.FTZ R3, R43, c[0x0][0x2d0], -R2 ;  /* 0x0000b4002b037a23 */ /* 0x000fcc0000010802 */
[C---:B------:R-:W-:Y:S08]  /*4310*/  HMMA.16816.F32 R92, R4.reuse, R20, RZ ;  /* 0x00000014045c723c */ /* 0x040ff000000018ff */
[C---:B------:R-:W-:Y:S01]  /*4320*/  HMMA.16816.F32 R88, R4.reuse, R22, RZ ;  /* 0x000000160458723c */ /* 0x040fe200000018ff */
[----:B------:R-:W1:Y:S07]  /*4330*/  LDSM.16.MT88.4 R20, [R195+0x4000] ;  /* 0x00400000c314783b */ /* 0x000e6e0000004200 */
[C---:B------:R-:W-:Y:S08]  /*4340*/  HMMA.16816.F32 R76, R4.reuse, R12, RZ ;  /* 0x0000000c044c723c */ /* 0x040ff000000018ff */
[C---:B------:R-:W-:Y:S01]  /*4350*/  HMMA.16816.F32 R72, R4.reuse, R14, RZ ;  /* 0x0000000e0448723c */ /* 0x040fe200000018ff */
[----:B------:R-:W3:Y:S07]  /*4360*/  LDSM.16.MT88.4 R12, [R196+0x4000] ;  /* 0x00400000c40c783b */ /* 0x000eee0000004200 */
[C---:B--2---:R-:W-:Y:S08]  /*4370*/  HMMA.16816.F32 R64, R4.reuse, R8, RZ ;  /* 0x000000080440723c */ /* 0x044ff000000018ff */
[----:B------:R-:W-:Y:S01]  /*4380*/  HMMA.16816.F32 R68, R4, R10, RZ ;  /* 0x0000000a0444723c */ /* 0x000fe200000018ff */
[----:B------:R1:W2:Y:S01]  /*4390*/  LDSM.16.MT88.4 R8, [R116+0x4000] ;  /* 0x004000007408783b */ /* 0x0002a20000004200 */
[----:B------:R4:W-:Y:S02]  /*43a0*/  MUFU.EX2 R239, R3 ;  /* 0x0000000300ef7308 */ /* 0x0009e40000000800 */
[----:B----4-:R-:W-:-:S06]  /*43b0*/  FFMA.FTZ R3, R42, c[0x0][0x2d0], -R2 ;  /* 0x0000b4002a037a23 */ /* 0x010fcc0000010802 */
[----:B------:R4:W5:Y:S01]  /*43c0*/  MUFU.EX2 R241, R3 ;  /* 0x0000000300f17308 */ /* 0x0009620000000800 */
[----:B------:R-:W-:Y:S01]  /*43d0*/  HMMA.16816.F32 R84, R4, R16, RZ ;  /* 0x000000100454723c */ /* 0x000fe200000018ff */
[----:B----4-:R-:W-:-:S06]  /*43e0*/  FFMA.FTZ R3, R46, c[0x0][0x2d0], -R2 ;  /* 0x0000b4002e037a23 */ /* 0x010fcc0000010802 */
[----:B------:R4:W-:Y:S01]  /*43f0*/  MUFU.EX2 R238, R3 ;  /* 0x0000000300ee7308 */ /* 0x0009e20000000800 */
[----:B------:R-:W-:Y:S01]  /*4400*/  HMMA.16816.F32 R80, R4, R18, RZ ;  /* 0x000000120450723c */ /* 0x000fe200000018ff */
[----:B------:R-:W1:Y:S01]  /*4410*/  LDSM.16.MT88.4 R16, [R139+0x4000] ;  /* 0x004000008b10783b */ /* 0x000e620000004200 */
[----:B----4-:R-:W-:-:S05]  /*4420*/  FFMA.FTZ R3, R47, c[0x0][0x2d0], -R2 ;  /* 0x0000b4002f037a23 */ /* 0x010fca0000010802 */
[----:B------:R4:W-:Y:S01]  /*4430*/  MUFU.EX2 R240, R3 ;  /* 0x0000000300f07308 */ /* 0x0009e20000000800 */
[----:B------:R-:W-:Y:S01]  /*4440*/  HMMA.16816.F32 R48, R4, R36, RZ ;  /* 0x000000240430723c */ /* 0x000fe200000018ff */
[----:B----4-:R-:W-:-:S06]  /*4450*/  FFMA.FTZ R3, R41, c[0x0][0x2d0], -R0 ;  /* 0x0000b40029037a23 */ /* 0x010fcc0000010800 */
[----:B------:R4:W-:Y:S01]  /*4460*/  MUFU.EX2 R235, R3 ;  /* 0x0000000300eb7308 */ /* 0x0009e20000000800 */
[----:B------:R-:W-:Y:S01]  /*4470*/  HMMA.16816.F32 R52, R4, R38, RZ ;  /* 0x000000260434723c */ /* 0x000fe200000018ff */
[----:B------:R-:W1:Y:S01]  /*4480*/  LDSM.16.MT88.4 R36, [R195+0x800] ;  /* 0x00080000c324783b */ /* 0x000e620000004200 */
[----:B----4-:R-:W-:-:S06]  /*4490*/  FFMA.FTZ R3, R40, c[0x0][0x2d0], -R0 ;  /* 0x0000b40028037a23 */ /* 0x010fcc0000010800 */
[C---:B------:R-:W-:Y:S01]  /*44a0*/  HMMA.16816.F32 R112, R4.reuse, R32, RZ ;  /* 0x000000200470723c */ /* 0x040fe200000018ff */
[----:B------:R-:W4:Y:S01]  /*44b0*/  LDSM.16.MT88.4 R40, [R139+0x800] ;  /* 0x000800008b28783b */ /* 0x000f220000004200 */
[----:B------:R2:W1:Y:S06]  /*44c0*/  MUFU.EX2 R237, R3 ;  /* 0x0000000300ed7308 */ /* 0x00046c0000000800 */
[----:B------:R-:W-:Y:S01]  /*44d0*/  HMMA.16816.F32 R108, R4, R34, RZ ;  /* 0x00000022046c723c */ /* 0x000fe200000018ff */
[----:B------:R-:W1:Y:S01]  /*44e0*/  LDSM.16.MT88.4 R32, [R196+0x800] ;  /* 0x00080000c420783b */ /* 0x000e620000004200 */
[----:B--2---:R-:W-:-:S06]  /*44f0*/  FFMA.FTZ R3, R44, c[0x0][0x2d0], -R0 ;  /* 0x0000b4002c037a23 */ /* 0x004fcc0000010800 */
[C---:B------:R-:W-:Y:S01]  /*4500*/  HMMA.16816.F32 R96, R4.reuse, R28, RZ ;  /* 0x0000001c0460723c */ /* 0x040fe200000018ff */
[----:B------:R2:W-:Y:S07]  /*4510*/  MUFU.EX2 R234, R3 ;  /* 0x0000000300ea7308 */ /* 0x0005ee0000000800 */
[C---:B------:R-:W-:Y:S01]  /*4520*/  HMMA.16816.F32 R104, R4.reuse, R30, RZ ;  /* 0x0000001e0468723c */ /* 0x040fe200000018ff */
[----:B------:R-:W4:Y:S07]  /*4530*/  LDSM.16.MT88.4 R28, [R138+0x800] ;  /* 0x000800008a1c783b */ /* 0x000f2e0000004200 */
[----:B------:R-:W-:Y:S01]  /*4540*/  HMMA.16816.F32 R60, R4, R24, RZ ;  /* 0x00000018043c723c */ /* 0x000fe200000018ff */
[----:B--2---:R-:W-:-:S07]  /*4550*/  FFMA.FTZ R3, R45, c[0x0][0x2d0], -R0 ;  /* 0x0000b4002d037a23 */ /* 0x004fce0000010800 */
[C---:B------:R-:W-:Y:S01]  /*4560*/  HMMA.16816.F32 R56, R4.reuse, R26, RZ ;  /* 0x0000001a0438723c */ /* 0x040fe200000018ff */
[----:B------:R-:W2:Y:S07]  /*4570*/  LDSM.16.MT88.4 R24, [R195+0x2800] ;  /* 0x00280000c318783b */ /* 0x000eae0000004200 */
[C---:B-1----:R-:W-:Y:S08]  /*4580*/  HMMA.16816.F32 R116, R4.reuse, R20, RZ ;  /* 0x000000140474723c */ /* 0x042ff000000018ff */
[C---:B------:R-:W-:Y:S01]  /*4590*/  HMMA.16816.F32 R120, R4.reuse, R22, RZ ;  /* 0x000000160478723c */ /* 0x040fe200000018ff */
[----:B------:R-:W1:Y:S07]  /*45a0*/  LDSM.16.MT88.4 R20, [R139+0x2800] ;  /* 0x002800008b14783b */ /* 0x000e6e0000004200 */
[C---:B---3--:R-:W-:Y:S08]  /*45b0*/  HMMA.16816.F32 R44, R4.reuse, R12, RZ ;  /* 0x0000000c042c723c */ /* 0x048ff000000018ff */
[C---:B------:R-:W-:Y:S01]  /*45c0*/  HMMA.16816.F32 R140, R4.reuse, R14, RZ ;  /* 0x0000000e048c723c */ /* 0x040fe200000018ff */
[----:B------:R-:W3:Y:S07]  /*45d0*/  LDSM.16.MT88.4 R12, [R196+0x2800] ;  /* 0x00280000c40c783b */ /* 0x000eee0000004200 */
[C---:B------:R-:W-:Y:S08]  /*45e0*/  HMMA.16816.F32 R148, R4.reuse, R8, RZ ;  /* 0x000000080494723c */ /* 0x040ff000000018ff */
[C---:B------:R-:W-:Y:S01]  /*45f0*/  HMMA.16816.F32 R156, R4.reuse, R10, RZ ;  /* 0x0000000a049c723c */ /* 0x040fe200000018ff */
[----:B------:R-:W1:Y:S01]  /*4600*/  LDSM.16.MT88.4 R8, [R138+0x2800] ;  /* 0x002800008a08783b */ /* 0x000e620000004200 */
[----:B------:R-:W2:Y:S06]  /*4610*/  MUFU.EX2 R236, R3 ;  /* 0x0000000300ec7308 */ /* 0x000eac0000000800 */
[C---:B------:R-:W-:Y:S08]  /*4620*/  HMMA.16816.F32 R124, R4.reuse, R16, RZ ;  /* 0x00000010047c723c */ /* 0x040ff000000018ff */
[----:B------:R-:W-:Y:S01]  /*4630*/  HMMA.16816.F32 R132, R4, R18, RZ ;  /* 0x000000120484723c */ /* 0x000fe200000018ff */
[----:B------:R-:W1:Y:S06]  /*4640*/  LDSM.16.MT88.4 R16, [R195+0x4800] ;  /* 0x00480000c310783b */ /* 0x000e6c0000004200 */
[----:B-----5:R-:W-:-:S02]  /*4650*/  F2FP.PACK_AB R4, R241, R239 ;  /* 0x000000eff104723e */ /* 0x020fc400000000ff */
[----:B------:R-:W-:Y:S02]  /*4660*/  F2FP.PACK_AB R5, R237, R235 ;  /* 0x000000ebed05723e */ /* 0x000fe400000000ff */
[----:B------:R-:W-:Y:S02]  /*4670*/  F2FP.PACK_AB R6, R240, R238 ;  /* 0x000000eef006723e */ /* 0x000fe400000000ff */
[----:B--2---:R-:W-:Y:S01]  /*4680*/  F2FP.PACK_AB R7, R236, R234 ;  /* 0x000000eaec07723e */ /* 0x004fe200000000ff */
[----:B------:R-:W-:-:S06]  /*4690*/  FFMA.FTZ R3, R131, c[0x0][0x2d0], -R2 ;  /* 0x0000b40083037a23 */ /* 0x000fcc0000010802 */
[C---:B------:R-:W-:Y:S08]  /*46a0*/  HMMA.16816.F32 R164, R4.reuse, R38, R108 ;  /* 0x0000002604a4723c */ /* 0x040ff0000000186c */
[C---:B----4-:R-:W-:Y:S01]  /*46b0*/  HMMA.16816.F32 R152, R4.reuse, R42, R104 ;  /* 0x0000002a0498723c */ /* 0x050fe20000001868 */
[----:B------:R2:W-:Y:S07]  /*46c0*/  MUFU.EX2 R184, R3 ;  /* 0x0000000300b87308 */ /* 0x0005ee0000000800 */
[C---:B------:R-:W-:Y:S08]  /*46d0*/  HMMA.16816.F32 R160, R4.reuse, R40, R96 ;  /* 0x0000002804a0723c */ /* 0x040ff00000001860 */
[C---:B------:R-:W-:Y:S08]  /*46e0*/  HMMA.16816.F32 R144, R4.reuse, R32, R92 ;  /* 0x000000200490723c */ /* 0x040ff0000000185c */
[C---:B------:R-:W-:Y:S08]  /*46f0*/  HMMA.16816.F32 R108, R4.reuse, R28, R84 ;  /* 0x0000001c046c723c */ /* 0x040ff00000001854 */
[C---:B------:R-:W-:Y:S01]  /*4700*/  HMMA.16816.F32 R104, R4.reuse, R30, R80 ;  /* 0x0000001e0468723c */ /* 0x040fe20000001850 */
[--C-:B--2---:R-:W-:Y:S01]  /*4710*/  FFMA.FTZ R3, R130, c[0x0][0x2d0], -R2.reuse ;  /* 0x0000b40082037a23 */ /* 0x104fe20000010802 */
[----:B------:R-:W-:Y:S06]  /*4720*/  LDSM.16.MT88.4 R28, [R195+0x5000] ;  /* 0x00500000c31c783b */ /* 0x000fec0000004200 */
[C---:B------:R-:W-:Y:S08]  /*4730*/  HMMA.16816.F32 R96, R4.reuse, R24, R76 ;  /* 0x000000180460723c */ /* 0x040ff0000000184c */
[C---:B------:R-:W-:Y:S01]  /*4740*/  HMMA.16816.F32 R92, R4.reuse, R26, R72 ;  /* 0x0000001a045c723c */ /* 0x040fe20000001848 */
[----:B------:R-:W2:Y:S07]  /*4750*/  LDSM.16.MT88.4 R24, [R139+0x4800] ;  /* 0x004800008b18783b */ /* 0x000eae0000004200 */
[C---:B-1----:R-:W-:Y:S08]  /*4760*/  HMMA.16816.F32 R84, R4.reuse, R22, R68 ;  /* 0x000000160454723c */ /* 0x042ff00000001844 */
[C---:B---3--:R-:W-:Y:S08]  /*4770*/  HMMA.16816.F32 R80, R4.reuse, R12, R60 ;  /* 0x0000000c0450723c */ /* 0x048ff0000000183c */
[C---:B------:R-:W-:Y:S08]  /*4780*/  HMMA.16816.F32 R68, R4.reuse, R8, R48 ;  /* 0x000000080444723c */ /* 0x040ff00000001830 */
[C---:B------:R-:W-:Y:S01]  /*4790*/  HMMA.16816.F32 R60, R4.reuse, R10, R52 ;  /* 0x0000000a043c723c */ /* 0x040fe20000001834 */
[----:B------:R-:W1:Y:S01]  /*47a0*/  LDSM.16.MT88.4 R8, [R138+0x4800] ;  /* 0x004800008a08783b */ /* 0x000e620000004200 */
[----:B------:R3:W4:Y:S06]  /*47b0*/  MUFU.EX2 R183, R3 ;  /* 0x0000000300b77308 */ /* 0x00072c0000000800 */
[----:B------:R-:W-:Y:S01]  /*47c0*/  HMMA.16816.F32 R76, R4, R14, R56 ;  /* 0x0000000e044c723c */ /* 0x000fe20000001838 */
[----:B------:R-:W5:Y:S01]  /*47d0*/  LDSM.16.MT88.4 R12, [R196+0x4800] ;  /* 0x00480000c40c783b */ /* 0x000f620000004200 */
[----:B---3--:R-:W-:-:S04]  /*47e0*/  FFMA.FTZ R3, R136, c[0x0][0x2d0], -R2 ;  /* 0x0000b40088037a23 */ /* 0x008fc80000010802 */
[----:B------:R3:W-:Y:S02]  /*47f0*/  MUFU.EX2 R182, R3 ;  /* 0x0000000300b67308 */ /* 0x0007e40000000800 */
[C---:B------:R-:W-:Y:S08]  /*4800*/  HMMA.16816.F32 R52, R4.reuse, R16, R116 ;  /* 0x000000100434723c */ /* 0x040ff00000001874 */
[----:B------:R-:W-:Y:S01]  /*4810*/  HMMA.16816.F32 R56, R4, R18, R120 ;  /* 0x000000120438723c */ /* 0x000fe20000001878 */
[----:B------:R-:W1:Y:S01]  /*4820*/  LDSM.16.MT88.4 R16, [R195+0x1000] ;  /* 0x00100000c310783b */ /* 0x000e620000004200 */
[----:B---3--:R-:W-:-:S04]  /*4830*/  FFMA.FTZ R3, R137, c[0x0][0x2d0], -R2 ;  /* 0x0000b40089037a23 */ /* 0x008fc80000010802 */
[----:B------:R3:W-:Y:S02]  /*4840*/  MUFU.EX2 R216, R3 ;  /* 0x0000000300d87308 */ /* 0x0007e40000000800 */
[----:B------:R-:W-:Y:S01]  /*4850*/  HMMA.16816.F32 R168, R4, R36, R112 ;  /* 0x0000002404a8723c */ /* 0x000fe20000001870 */
[----:B---3--:R-:W-:-:S05]  /*4860*/  FFMA.FTZ R3, R102, c[0x0][0x2d0], -R0 ;  /* 0x0000b40066037a23 */ /* 0x008fca0000010800 */
[----:B------:R3:W-:Y:S02]  /*4870*/  MUFU.EX2 R181, R3 ;  /* 0x0000000300b57308 */ /* 0x0007e40000000800 */
[----:B------:R-:W-:Y:S01]  /*4880*/  HMMA.16816.F32 R112, R4, R34, R88 ;  /* 0x000000220470723c */ /* 0x000fe20000001858 */
[----:B------:R-:W1:Y:S01]  /*4890*/  LDSM.16.MT88.4 R32, [R196+0x1000] ;  /* 0x00100000c420783b */ /* 0x000e620000004200 */
[----:B---3--:R-:W-:-:S04]  /*48a0*/  FFMA.FTZ R3, R103, c[0x0][0x2d0], -R0 ;  /* 0x0000b40067037a23 */ /* 0x008fc80000010800 */
[----:B------:R3:W1:Y:S02]  /*48b0*/  MUFU.EX2 R180, R3 ;  /* 0x0000000300b47308 */ /* 0x0006640000000800 */
[----:B------:R-:W-:Y:S01]  /*48c0*/  HMMA.16816.F32 R88, R4, R20, R64 ;  /* 0x000000140458723c */ /* 0x000fe20000001840 */
[----:B------:R-:W-:Y:S01]  /*48d0*/  LDSM.16.MT88.4 R20, [R139+0x3000] ;  /* 0x003000008b14783b */ /* 0x000fe20000004200 */
[----:B---3--:R-:W-:-:S04]  /*48e0*/  FFMA.FTZ R3, R128, c[0x0][0x2d0], -R0 ;  /* 0x0000b40080037a23 */ /* 0x008fc80000010800 */
[----:B------:R3:W-:Y:S02]  /*48f0*/  MUFU.EX2 R103, R3 ;  /* 0x0000000300677308 */ /* 0x0007e40000000800 */
[C---:B--2---:R-:W-:Y:S01]  /*4900*/  HMMA.16816.F32 R48, R4.reuse, R24, R124 ;  /* 0x000000180430723c */ /* 0x044fe2000000187c */
[----:B------:R-:W-:Y:S07]  /*4910*/  LDSM.16.MT88.4 R124, [R196+0x1800] ;  /* 0x00180000c47c783b */ /* 0x000fee0000004200 */
[----:B------:R-:W-:Y:S01]  /*4920*/  HMMA.16816.F32 R40, R4, R26, R132 ;  /* 0x0000001a0428723c */ /* 0x000fe20000001884 */
[----:B------:R-:W2:Y:S01]  /*4930*/  LDSM.16.MT88.4 R24, [R139+0x1000] ;  /* 0x001000008b18783b */ /* 0x000ea20000004200 */
[----:B---3--:R-:W-:-:S06]  /*4940*/  FFMA.FTZ R3, R129, c[0x0][0x2d0], -R0 ;  /* 0x0000b40081037a23 */ /* 0x008fcc0000010800 */
[C---:B-1----:R-:W-:Y:S01]  /*4950*/  HMMA.16816.F32 R72, R4.reuse, R8, R148 ;  /* 0x000000080448723c */ /* 0x042fe20000001894 */
[----:B------:R-:W1:Y:S07]  /*4960*/  MUFU.EX2 R102, R3 ;  /* 0x0000000300667308 */ /* 0x000e6e0000000800 */
[C---:B------:R-:W-:Y:S01]  /*4970*/  HMMA.16816.F32 R64, R4.reuse, R10, R156 ;  /* 0x0000000a0440723c */ /* 0x040fe2000000189c */
[----:B------:R-:W3:Y:S07]  /*4980*/  LDSM.16.MT88.4 R8, [R195+0x3000] ;  /* 0x00300000c308783b */ /* 0x000eee0000004200 */
[C---:B-----5:R-:W-:Y:S08]  /*4990*/  HMMA.16816.F32 R36, R4.reuse, R12, R44 ;  /* 0x0000000c0424723c */ /* 0x060ff0000000182c */
[----:B------:R-:W-:Y:S01]  /*49a0*/  HMMA.16816.F32 R44, R4, R14, R140 ;  /* 0x0000000e042c723c */ /* 0x000fe2000000188c */
[----:B------:R-:W-:Y:S06]  /*49b0*/  LDSM.16.MT88.4 R12, [R138+0x1000] ;  /* 0x001000008a0c783b */ /* 0x000fec0000004200 */
[----:B----4-:R-:W-:-:S02]  /*49c0*/  F2FP.PACK_AB R4, R183, R184 ;  /* 0x000000b8b704723e */ /* 0x010fc400000000ff */
[----:B------:R-:W-:Y:S02]  /*49d0*/  F2FP.PACK_AB R5, R180, R181 ;  /* 0x000000b5b405723e */ /* 0x000fe400000000ff */
[----:B------:R-:W-:Y:S02]  /*49e0*/  F2FP.PACK_AB R6, R216, R182 ;  /* 0x000000b6d806723e */ /* 0x000fe400000000ff */
[----:B-1----:R-:W-:-:S07]  /*49f0*/  F2FP.PACK_AB R7, R102, R103 ;  /* 0x000000676607723e */ /* 0x002fce00000000ff */
[C---:B------:R-:W-:Y:S08]  /*4a00*/  HMMA.16816.F32 R208, R4.reuse, R16, R168 ;  /* 0x0000001004d0723c */ /* 0x040ff000000018a8 */
[C---:B------:R-:W-:Y:S01]  /*4a10*/  HMMA.16816.F32 R176, R4.reuse, R18, R164 ;  /* 0x0000001204b0723c */ /* 0x040fe200000018a4 */
[----:B------:R-:W1:Y:S07]  /*4a20*/  LDSM.16.MT88.4 R16, [R196+0x3000] ;  /* 0x00300000c410783b */ /* 0x000e6e0000004200 */
[C---:B------:R-:W-:Y:S07]  /*4a30*/  HMMA.16816.F32 R168, R4.reuse, R34, R112 ;  /* 0x0000002204a8723c */ /* 0x040fee0000001870 */
[----:B------:R-:W-:Y:S01]  /*4a40*/  IMAD.IADD R115, R193, 0x1, R195 ;  /* 0x00000001c1737824 */ /* 0x000fe200078e02c3 */
[----:B--2---:R-:W-:Y:S01]  /*4a50*/  HMMA.16816.F32 R204, R4, R24, R160 ;  /* 0x0000001804cc723c */ /* 0x004fe200000018a0 */
[----:B------:R-:W-:-:S03]  /*4a60*/  FFMA.FTZ R3, R202, c[0x0][0x2d0], -R2 ;  /* 0x0000b400ca037a23 */ /* 0x000fc60000010802 */
[----:B------:R-:W-:Y:S04]  /*4a70*/  LDSM.16.MT88.4 R116, [R115+0x1800] ;  /* 0x001800007374783b */ /* 0x000fe80000004200 */
[C---:B------:R-:W-:Y:S01]  /*4a80*/  HMMA.16816.F32 R172, R4.reuse, R26, R152 ;  /* 0x0000001a04ac723c */ /* 0x040fe20000001898 */
[----:B------:R-:W2:Y:S07]  /*4a90*/  LDSM.16.MT88.4 R24, [R138+0x3000] ;  /* 0x003000008a18783b */ /* 0x000eae0000004200 */
[C---:B---3--:R-:W-:Y:S08]  /*4aa0*/  HMMA.16816.F32 R160, R4.reuse, R8, R96 ;  /* 0x0000000804a0723c */ /* 0x048ff00000001860 */
[----:B------:R-:W-:Y:S01]  /*4ab0*/  HMMA.16816.F32 R152, R4, R10, R92 ;  /* 0x0000000a0498723c */ /* 0x000fe2000000185c */
[----:B------:R-:W3:Y:S01]  /*4ac0*/  LDSM.16.MT88.4 R8, [R115+0x5000] ;  /* 0x005000007308783b */ /* 0x000ee20000004200 */
[----:B------:R-:W-:-:S05]  /*4ad0*/  IMAD.IADD R202, R193, 0x1, R196 ;  /* 0x00000001c1ca7824 */ /* 0x000fca00078e02c4 */
[----:B------:R-:W-:Y:S01]  /*4ae0*/  LDSM.16.MT88.4 R132, [R202+0x1800] ;  /* 0x00180000ca84783b */ /* 0x000fe20000004200 */
[C---:B------:R-:W-:Y:S08]  /*4af0*/  HMMA.16816.F32 R120, R4.reuse, R32, R144 ;  /* 0x000000200478723c */ /* 0x040ff00000001890 */
[C---:B-1----:R-:W-:Y:S01]  /*4b00*/  HMMA.16816.F32 R144, R4.reuse, R16, R80 ;  /* 0x000000100490723c */ /* 0x042fe20000001850 */
[----:B------:R-:W-:Y:S07]  /*4b10*/  LDSM.16.MT88.4 R80, [R115+0x5800] ;  /* 0x005800007350783b */ /* 0x000fee0000004200 */
[C---:B------:R-:W-:Y:S01]  /*4b20*/  HMMA.16816.F32 R140, R4.reuse, R18, R76 ;  /* 0x00000012048c723c */ /* 0x040fe2000000184c */
[----:B------:R-:W1:Y:S07]  /*4b30*/  LDSM.16.MT88.4 R16, [R202+0x5000] ;  /* 0x00500000ca10783b */ /* 0x000e6e0000004200 */
[C---:B------:R-:W-:Y:S01]  /*4b40*/  HMMA.16816.F32 R128, R4.reuse, R12, R108 ;  /* 0x0000000c0480723c */ /* 0x040fe2000000186c */
[----:B------:R-:W-:Y:S07]  /*4b50*/  LDSM.16.MT88.4 R108, [R195+0x1800] ;  /* 0x00180000c36c783b */ /* 0x000fee0000004200 */
[C---:B------:R-:W-:Y:S01]  /*4b60*/  HMMA.16816.F32 R164, R4.reuse, R14, R104 ;  /* 0x0000000e04a4723c */ /* 0x040fe20000001868 */
[----:B------:R-:W4:Y:S07]  /*4b70*/  LDSM.16.MT88.4 R12, [R196+0x5000] ;  /* 0x00500000c40c783b */ /* 0x000f2e0000004200 */
[C---:B------:R-:W-:Y:S01]  /*4b80*/  HMMA.16816.F32 R148, R4.reuse, R22, R84 ;  /* 0x000000160494723c */ /* 0x040fe20000001854 */
[----:B------:R5:W-:Y:S07]  /*4b90*/  MUFU.EX2 R23, R3 ;  /* 0x0000000300177308 */ /* 0x000bee0000000800 */
[----:B------:R-:W-:Y:S01]  /*4ba0*/  HMMA.16816.F32 R156, R4, R20, R88 ;  /* 0x00000014049c723c */ /* 0x000fe20000001858 */
[----:B------:R-:W-:Y:S01]  /*4bb0*/  LDSM.16.MT88.4 R88, [R196+0x5800] ;  /* 0x00580000c458783b */ /* 0x000fe20000004200 */
[----:B-----5:R-:W-:-:S04]  /*4bc0*/  FFMA.FTZ R3, R212, c[0x0][0x2d0], -R2 ;  /* 0x0000b400d4037a23 */ /* 0x020fc80000010802 */
[----:B------:R5:W1:Y:S02]  /*4bd0*/  MUFU.EX2 R22, R3 ;  /* 0x0000000300167308 */ /* 0x000a640000000800 */
[----:B--2---:R-:W-:Y:S01]  /*4be0*/  HMMA.16816.F32 R136, R4, R24, R68 ;  /* 0x000000180488723c */ /* 0x004fe20000001844 */
[--C-:B-----5:R-:W-:Y:S02]  /*4bf0*/  FFMA.FTZ R3, R217, c[0x0][0x2d0], -R2.reuse ;  /* 0x0000b400d9037a23 */ /* 0x120fe40000010802 */
[----:B------:R-:W-:-:S05]  /*4c00*/  FFMA.FTZ R2, R220, c[0x0][0x2d0], -R2 ;  /* 0x0000b400dc027a23 */ /* 0x000fca0000010802 */
[C---:B------:R-:W-:Y:S01]  /*4c10*/  HMMA.16816.F32 R32, R4.reuse, R26, R60 ;  /* 0x0000001a0420723c */ /* 0x040fe2000000183c */
[----:B------:R2:W-:Y:S07]  /*4c20*/  MUFU.EX2 R20, R2 ;  /* 0x0000000200147308 */ /* 0x0005ee0000000800 */
[----:B---3--:R-:W-:Y:S01]  /*4c30*/  HMMA.16816.F32 R24, R4, R10, R40 ;  /* 0x0000000a0418723c */ /* 0x008fe20000001828 */
[----:B------:R-:W3:Y:S01]  /*4c40*/  LDSM.16.MT88.4 R40, [R195+0x3800] ;  /* 0x00380000c328783b */ /* 0x000ee20000004200 */
[----:B--2---:R-:W-:-:S04]  /*4c50*/  FFMA.FTZ R2, R185, c[0x0][0x2d0], -R0 ;  /* 0x0000b400b9027a23 */ /* 0x004fc80000010800 */
[----:B------:R2:W-:Y:S02]  /*4c60*/  MUFU.EX2 R10, R2 ;  /* 0x00000002000a7308 */ /* 0x0005e40000000800 */
[----:B------:R-:W-:Y:S01]  /*4c70*/  HMMA.16816.F32 R76, R4, R8, R48 ;  /* 0x00000008044c723c */ /* 0x000fe20000001830 */
[----:B------:R5:W1:Y:S01]  /*4c80*/  LDSM.16.MT88.4 R48, [R115+0x3800] ;  /* 0x003800007330783b */ /* 0x000a620000004200 */
[----:B--2---:R-:W-:-:S04]  /*4c90*/  FFMA.FTZ R2, R201, c[0x0][0x2d0], -R0 ;  /* 0x0000b400c9027a23 */ /* 0x004fc80000010800 */
[----:B------:R2:W1:Y:S08]  /*4ca0*/  MUFU.EX2 R9, R2 ;  /* 0x0000000200097308 */ /* 0x0004700000000800 */
[----:B------:R-:W1:Y:S01]  /*4cb0*/  MUFU.EX2 R21, R3 ;  /* 0x0000000300157308 */ /* 0x000e620000000800 */
[--C-:B--2---:R-:W-:Y:S02]  /*4cc0*/  FFMA.FTZ R2, R186, c[0x0][0x2d0], -R0.reuse ;  /* 0x0000b400ba027a23 */ /* 0x104fe40000010800 */
[----:B------:R-:W-:-:S05]  /*4cd0*/  FFMA.FTZ R0, R203, c[0x0][0x2d0], -R0 ;  /* 0x0000b400cb007a23 */ /* 0x000fca0000010800 */
[----:B------:R2:W-:Y:S08]  /*4ce0*/  MUFU.EX2 R8, R2 ;  /* 0x0000000200087308 */ /* 0x0005f00000000800 */
[----:B------:R1:W1:Y:S01]  /*4cf0*/  MUFU.EX2 R3, R0 ;  /* 0x0000000000037308 */ /* 0x0002620000000800 */
[----:B--2---:R-:W-:-:S04]  /*4d00*/  FADD.FTZ R2, R249, R247 ;  /* 0x000000f7f9027221 */ /* 0x004fc80000010000 */
[----:B------:R-:W-:Y:S02]  /*4d10*/  FADD.FTZ R2, R246, R2 ;  /* 0x00000002f6027221 */ /* 0x000fe40000010000 */
[----:B-1----:R-:W-:-:S04]  /*4d20*/  FADD.FTZ R0, R244, R243 ;  /* 0x000000f3f4007221 */ /* 0x002fc80000010000 */
[----:B------:R-:W-:Y:S01]  /*4d30*/  FADD.FTZ R0, R242, R0 ;  /* 0x00000000f2007221 */ /* 0x000fe20000010000 */
[----:B------:R-:W-:Y:S01]  /*4d40*/  HMMA.16816.F32 R68, R4, R28, R52 ;  /* 0x0000001c0444723c */ /* 0x000fe20000001834 */
[----:B------:R-:W-:Y:S02]  /*4d50*/  FADD.FTZ R2, R248, R2 ;  /* 0x00000002f8027221 */ /* 0x000fe40000010000 */
[----:B------:R-:W-:Y:S02]  /*4d60*/  FADD.FTZ R0, R245, R0 ;  /* 0x00000000f5007221 */ /* 0x000fe40000010000 */
[----:B------:R-:W-:-:S03]  /*4d70*/  FADD.FTZ R2, R239, R2 ;  /* 0x00000002ef027221 */ /* 0x000fc60000010000 */
[----:B------:R-:W-:Y:S01]  /*4d80*/  HMMA.16816.F32 R92, R4, R16, R72 ;  /* 0x00000010045c723c */ /* 0x000fe20000001848 */
[----:B------:R-:W-:Y:S01]  /*4d90*/  LDSM.16.MT88.4 R72, [R195+0x5800] ;  /* 0x00580000c348783b */ /* 0x000fe20000004200 */
[----:B------:R-:W-:-:S06]  /*4da0*/  FADD.FTZ R0, R235, R0 ;  /* 0x00000000eb007221 */ /* 0x000fcc0000010000 */
[----:B------:R-:W-:Y:S01]  /*4db0*/  HMMA.16816.F32 R28, R4, R30, R56 ;  /* 0x0000001e041c723c */ /* 0x000fe20000001838 */
[----:B------:R-:W1:Y:S01]  /*4dc0*/  LDSM.16.MT88.4 R56, [R196+0x3800] ;  /* 0x00380000c438783b */ /* 0x000e620000004200 */
[----:B------:R-:W-:-:S06]  /*4dd0*/  FADD.FTZ R2, R241, R2 ;  /* 0x00000002f1027221 */ /* 0x000fcc0000010000 */
[----:B----4-:R-:W-:Y:S01]  /*4de0*/  HMMA.16816.F32 R84, R4, R12, R36 ;  /* 0x0000000c0454723c */ /* 0x010fe20000001824 */
[----:B------:R-:W-:-:S07]  /*4df0*/  FADD.FTZ R0, R237, R0 ;  /* 0x00000000ed007221 */ /* 0x000fce0000010000 */
[C---:B------:R-:W-:Y:S01]  /*4e00*/  HMMA.16816.F32 R16, R4.reuse, R18, R64 ;  /* 0x000000120410723c */ /* 0x040fe20000001840 */
[----:B------:R-:W2:Y:S07]  /*4e10*/  LDSM.16.MT88.4 R64, [R202+0x3800] ;  /* 0x00380000ca40783b */ /* 0x000eae0000004200 */
[----:B------:R-:W-:Y:S01]  /*4e20*/  HMMA.16816.F32 R12, R4, R14, R44 ;  /* 0x0000000e040c723c */ /* 0x000fe2000000182c */
[----:B------:R-:W4:Y:S01]  /*4e30*/  LDSM.16.MT88.4 R4, [R202+0x5800] ;  /* 0x00580000ca04783b */ /* 0x000f220000004200 */
[----:B------:R-:W-:-:S02]  /*4e40*/  FADD.FTZ R2, R238, R2 ;  /* 0x00000002ee027221 */ /* 0x000fc40000010000 */
[----:B------:R-:W-:Y:S02]  /*4e50*/  FADD.FTZ R0, R234, R0 ;  /* 0x00000000ea007221 */ /* 0x000fe40000010000 */
[----:B------:R-:W-:Y:S02]  /*4e60*/  FADD.FTZ R2, R240, R2 ;  /* 0x00000002f0027221 */ /* 0x000fe40000010000 */
[----:B------:R-:W-:Y:S02]  /*4e70*/  FADD.FTZ R0, R236, R0 ;  /* 0x00000000ec007221 */ /* 0x000fe40000010000 */
[----:B------:R-:W-:Y:S02]  /*4e80*/  FADD.FTZ R2, R184, R2 ;  /* 0x00000002b8027221 */ /* 0x000fe40000010000 */
[----:B------:R-:W-:Y:S02]  /*4e90*/  FADD.FTZ R0, R181, R0 ;  /* 0x00000000b5007221 */ /* 0x000fe40000010000 */
[----:B------:R-:W-:-:S02]  /*4ea0*/  FADD.FTZ R2, R183, R2 ;  /* 0x00000002b7027221 */ /* 0x000fc40000010000 */
[----:B------:R-:W-:Y:S02]  /*4eb0*/  FADD.FTZ R0, R180, R0 ;  /* 0x00000000b4007221 */ /* 0x000fe40000010000 */
[----:B------:R-:W-:Y:S02]  /*4ec0*/  FADD.FTZ R2, R182, R2 ;  /* 0x00000002b6027221 */ /* 0x000fe40000010000 */
[----:B------:R-:W-:Y:S01]  /*4ed0*/  FADD.FTZ R0, R103, R0 ;  /* 0x0000000067007221 */ /* 0x000fe20000010000 */
[----:B------:R-:W-:Y:S01]  /*4ee0*/  ISETP.GE.AND P0, PT, R197, 0x3, PT ;  /* 0x00000003c500780c */ /* 0x000fe20003f06270 */
[----:B------:R-:W-:Y:S02]  /*4ef0*/  FADD.FTZ R216, R216, R2 ;  /* 0x00000002d8d87221 */ /* 0x000fe40000010000 */
[----:B------:R-:W-:Y:S01]  /*4f00*/  FADD.FTZ R217, R102, R0 ;  /* 0x0000000066d97221 */ /* 0x000fe20000010000 */
[----:B------:R-:W-:Y:S01]  /*4f10*/  F2FP.PACK_AB R96, R22, R23 ;  /* 0x000000171660723e */ /* 0x000fe200000000ff */
[----:B------:R-:W-:Y:S01]  /*4f20*/  FADD.FTZ R216, R23, R216 ;  /* 0x000000d817d87221 */ /* 0x000fe20000010000 */
[----:B------:R-:W-:Y:S01]  /*4f30*/  F2FP.PACK_AB R97, R9, R10 ;  /* 0x0000000a0961723e */ /* 0x000fe200000000ff */
[----:B------:R-:W-:Y:S01]  /*4f40*/  FADD.FTZ R217, R10, R217 ;  /* 0x000000d90ad97221 */ /* 0x000fe20000010000 */
[----:B------:R-:W-:-:S02]  /*4f50*/  F2FP.PACK_AB R98, R20, R21 ;  /* 0x000000151462723e */ /* 0x000fc400000000ff */
[----:B------:R-:W-:Y:S01]  /*4f60*/  F2FP.PACK_AB R99, R3, R8 ;  /* 0x000000080363723e */ /* 0x000fe200000000ff */
[----:B------:R-:W-:Y:S02]  /*4f70*/  FADD.FTZ R216, R22, R216 ;  /* 0x000000d816d87221 */ /* 0x000fe40000010000 */
[----:B------:R-:W-:Y:S01]  /*4f80*/  FADD.FTZ R217, R9, R217 ;  /* 0x000000d909d97221 */ /* 0x000fe20000010000 */
[----:B------:R-:W-:Y:S01]  /*4f90*/  BSSY B0, `(.L_x_1242) ;  /* 0x000006e000007945 */ /* 0x000fe20003800000 */
[----:B------:R-:W-:Y:S02]  /*4fa0*/  FADD.FTZ R216, R21, R216 ;  /* 0x000000d815d87221 */ /* 0x000fe40000010000 */
[----:B------:R-:W-:Y:S01]  /*4fb0*/  HMMA.16816.F32 R104, R96, R108, R208 ;  /* 0x0000006c6068723c */ /* 0x000fe200000018d0 */
[----:B------:R-:W-:Y:S02]  /*4fc0*/  FADD.FTZ R217, R8, R217 ;  /* 0x000000d908d97221 */ /* 0x000fe40000010000 */
[----:B------:R-:W-:-:S05]  /*4fd0*/  FADD.FTZ R216, R20, R216 ;  /* 0x000000d814d87221 */ /* 0x000fca0000010000 */
[----:B-----5:R-:W-:Y:S01]  /*4fe0*/  HMMA.16816.F32 R112, R96, R116, R204 ;  /* 0x000000746070723c */ /* 0x020fe200000018cc */
[----:B------:R-:W-:-:S07]  /*4ff0*/  FADD.FTZ R217, R3, R217 ;  /* 0x000000d903d97221 */ /* 0x000fce0000010000 */
[C---:B------:R-:W-:Y:S08]  /*5000*/  HMMA.16816.F32 R120, R96.reuse, R124, R120 ;  /* 0x0000007c6078723c */ /* 0x040ff00000001878 */
[C---:B------:R-:W-:Y:S08]  /*5010*/  HMMA.16816.F32 R128, R96.reuse, R132, R128 ;  /* 0x000000846080723c */ /* 0x040ff00000001880 */
[C---:B---3--:R-:W-:Y:S08]  /*5020*/  HMMA.16816.F32 R36, R96.reuse, R40, R160 ;  /* 0x000000286024723c */ /* 0x048ff000000018a0 */
[C---:B------:R-:W-:Y:S08]  /*5030*/  HMMA.16816.F32 R44, R96.reuse, R48, R156 ;  /* 0x00000030602c723c */ /* 0x040ff0000000189c */
[C---:B-1----:R-:W-:Y:S08]  /*5040*/  HMMA.16816.F32 R52, R96.reuse, R56, R144 ;  /* 0x000000386034723c */ /* 0x042ff00000001890 */
[C---:B--2---:R-:W-:Y:S08]  /*5050*/  HMMA.16816.F32 R60, R96.reuse, R64, R136 ;  /* 0x00000040603c723c */ /* 0x044ff00000001888 */
        /* <DEDUP_REMOVED lines=16> */
[----:B------:R-:W-:Y:S07]  /*5160*/  @!UPT UIADD3 URZ, URZ, URZ, URZ ;  /* 0x0000003f3f3ff290 */ /* 0x000fee000fffe03f */
[----:B------:R-:W-:Y:S11]  /*5170*/  @!P0 BRA `(.L_x_1243) ;  /* 0x000004f000008947 */ /* 0x000ff60003800000 */
[----:B------:R-:W-:Y:S02]  /*5180*/  IMAD R199, R197, 0x40, R228 ;  /* 0x00000040c5c77824 */ /* 0x000fe400078e02e4 */
[----:B------:R-:W-:-:S03]  /*5190*/  IMAD.MOV.U32 R198, RZ, RZ, RZ ;  /* 0x000000ffffc67224 */ /* 0x000fc600078e00ff */
        /* <DEDUP_REMOVED lines=10> */
[----:B------:R-:W-:Y:S01]  /*5240*/  SHF.R.S32.HI R11, RZ, 0x1f, R214 ;  /* 0x0000001fff0b7819 */ /* 0x000fe200000114d6 */
[----:B------:R-:W-:Y:S01]  /*5250*/  IMAD.SHL.U32 R18, R214, 0x2, RZ ;  /* 0x00000002d6127824 */ /* 0x000fe200078e00ff */
[----:B------:R-:W-:Y:S01]  /*5260*/  SHF.R.S32.HI R28, RZ, 0x1f, R213 ;  /* 0x0000001fff1c7819 */ /* 0x000fe200000114d5 */
[----:B------:R-:W-:Y:S01]  /*5270*/  IMAD R199, R0, c[0x0][0x2b8], R199 ;  /* 0x0000ae0000c77a24 */ /* 0x000fe200078e02c7 */
[----:B------:R-:W-:Y:S01]  /*5280*/  SHF.L.U64.HI R15, R214, 0x1, R11 ;  /* 0x00000001d60f7819 */ /* 0x000fe2000001020b */
[----:B------:R-:W-:Y:S01]  /*5290*/  IMAD.SHL.U32 R17, R213, 0x2, RZ ;  /* 0x00000002d5117824 */ /* 0x000fe200078e00ff */
[----:B------:R-:W-:Y:S01]  /*52a0*/  SHF.R.S32.HI R11, RZ, 0x1f, R200 ;  /* 0x0000001fff0b7819 */ /* 0x000fe200000114c8 */
[----:B------:R-:W-:Y:S01]  /*52b0*/  IMAD.SHL.U32 R16, R200, 0x2, RZ ;  /* 0x00000002c8107824 */ /* 0x000fe200078e00ff */
[----:B------:R-:W-:-:S02]  /*52c0*/  SHF.R.S32.HI R0, RZ, 0x1f, R199 ;  /* 0x0000001fff007819 */ /* 0x000fc400000114c7 */
[----:B------:R-:W-:Y:S02]  /*52d0*/  SHF.L.U64.HI R14, R213, 0x1, R28 ;  /* 0x00000001d50e7819 */ /* 0x000fe4000001021c */
[----:B------:R-:W-:Y:S01]  /*52e0*/  SHF.L.U64.HI R13, R200, 0x1, R11 ;  /* 0x00000001c80d7819 */ /* 0x000fe2000001020b */
[----:B------:R-:W-:-:S04]  /*52f0*/  IMAD R0, R0, c[0x0][0x1e0], RZ ;  /* 0x0000780000007a24 */ /* 0x000fc800078e02ff */
[C---:B------:R-:W-:Y:S02]  /*5300*/  IMAD R0, R199.reuse, c[0x0][0x1e4], R0 ;  /* 0x00007900c7007a24 */ /* 0x040fe400078e0200 */
[----:B-1----:R-:W-:-:S04]  /*5310*/  IMAD.WIDE.U32 R2, R199, c[0x0][0x1e0], RZ ;  /* 0x00007800c7027a25 */ /* 0x002fc800078e00ff */
[----:B------:R-:W-:Y:S01]  /*5320*/  IMAD.IADD R3, R3, 0x1, R0 ;  /* 0x0000000103037824 */ /* 0x000fe200078e0200 */
[----:B--2---:R-:W-:-:S03]  /*5330*/  SHF.R.S32.HI R5, RZ, 0x1f, R198 ;  /* 0x0000001fff057819 */ /* 0x004fc600000114c6 */
[----:B------:R-:W-:-:S04]  /*5340*/  IMAD.WIDE.U32 R2, R198, c[0x0][0x1f0], R2 ;  /* 0x00007c00c6027a25 */ /* 0x000fc800078e0002 */
[----:B------:R-:W-:Y:S01]  /*5350*/  IMAD R5, R5, c[0x0][0x1f0], RZ ;  /* 0x00007c0005057a24 */ /* 0x000fe200078e02ff */
[----:B------:R-:W-:-:S03]  /*5360*/  IADD3 R0, P0, R222, R2, RZ ;  /* 0x00000002de007210 */ /* 0x000fc60007f1e0ff */
[----:B------:R-:W-:-:S05]  /*5370*/  IMAD R5, R198, c[0x0][0x1f4], R5 ;  /* 0x00007d00c6057a24 */ /* 0x000fca00078e0205 */
[----:B------:R-:W-:Y:S02]  /*5380*/  IADD3.X R5, R229, R3, R5, P0, !PT ;  /* 0x00000003e5057210 */ /* 0x000fe400007fe405 */
[----:B------:R-:W-:-:S04]  /*5390*/  LEA R12, P0, R0, c[0x0][0x1c8], 0x1 ;  /* 0x00007200000c7a11 */ /* 0x000fc800078008ff */
[----:B------:R-:W-:Y:S01]  /*53a0*/  LEA.HI.X R5, R0, c[0x0][0x1cc], R5, 0x1, P0 ;  /* 0x0000730000057a11 */ /* 0x000fe200000f0c05 */
[----:B------:R-:W-:Y:S06]  /*53b0*/  BRA.DIV ~URZ, `(.L_x_1244) ;  /* 0x00009da27f007947 */ /* 0x000fec000b800000 */
[----:B------:R1:W2:Y:S02]  /*53c0*/  SHFL.IDX PT, R4, R5, RZ, 0x181f ;  /* 0x00181fff05047589 */ /* 0x0002a400000e0000 */
.L_x_1309:
        /* <DEDUP_REMOVED lines=21> */
.L_x_1310:
        /* <DEDUP_REMOVED lines=21> */
.L_x_1243:
[----:B------:R-:W-:Y:S05]  /*5670*/  BSYNC B0 ;  /* 0x0000000000007941 */ /* 0x000fea0003800000 */
.L_x_1242:
[----:B------:R-:W2:Y:S01]  /*5680*/  LDL R0, [R1+0x4] ;  /* 0x0000040001007983 */ /* 0x000ea20000100800 */
[----:B-1----:R-:W-:Y:S01]  /*5690*/  IMAD.MOV.U32 R3, RZ, RZ, c[0x0][0x2ac] ;  /* 0x0000ab00ff037624 */ /* 0x002fe200078e00ff */
[----:B------:R-:W-:Y:S01]  /*56a0*/  IADD3 R197, R197, -0x2, RZ ;  /* 0xfffffffec5c57810 */ /* 0x000fe20007ffe0ff */
[----:B------:R-:W-:Y:S01]  /*56b0*/  IMAD.MOV.U32 R211, RZ, RZ, RZ ;  /* 0x000000ffffd37224 */ /* 0x000fe200078e00ff */
[----:B------:R-:W0:Y:S01]  /*56c0*/  LDGDEPBAR ;  /* 0x00000000000079af */ /* 0x000e220000000000 */
[----:B------:R-:W-:-:S02]  /*56d0*/  IMAD R3, R3, c[0x0][0x1d0], RZ ;  /* 0x0000740003037a24 */ /* 0x000fc400078e02ff */
[----:B------:R-:W-:Y:S02]  /*56e0*/  IMAD.MOV.U32 R186, RZ, RZ, 0x1 ;  /* 0x00000001ffba7424 */ /* 0x000fe400078e00ff */
[----:B--2---:R-:W-:-:S05]  /*56f0*/  @P4 IMAD.HI.U32 R2, R0, c[0x0][0x2c8], RZ ;  /* 0x0000b20000024a27 */ /* 0x004fca00078e00ff */
[----:B------:R-:W-:-:S04]  /*5700*/  @P4 SHF.R.U32.HI R0, RZ, c[0x0][0x2cc], R2 ;  /* 0x0000b300ff004a19 */ /* 0x000fc80000011602 */
[----:B------:R-:W-:-:S04]  /*5710*/  IADD3 R0, R0, -c[0x0][0x168], R3 ;  /* 0x80005a0000007a10 */ /* 0x000fc80007ffe003 */
[----:B------:R-:W-:-:S04]  /*5720*/  SHF.R.S32.HI R2, RZ, 0x1f, R0 ;  /* 0x0000001fff027819 */ /* 0x000fc80000011400 */
[----:B------:R-:W-:-:S04]  /*5730*/  LEA.HI R0, R2, R0, RZ, 0x6 ;  /* 0x0000000002007211 */ /* 0x000fc800078f30ff */
[----:B------:R-:W-:-:S04]  /*5740*/  SHF.R.S32.HI R0, RZ, 0x6, R0 ;  /* 0x00000006ff007819 */ /* 0x000fc80000011400 */
[----:B------:R-:W-:-:S04]  /*5750*/  IMNMX R220, RZ, R0, !PT ;  /* 0x00000000ffdc7217 */ /* 0x000fc80007800200 */
[----:B------:R-:W-:-:S13]  /*5760*/  ISETP.GE.AND P0, PT, R197, R220, PT ;  /* 0x000000dcc500720c */ /* 0x000fda0003f06270 */
[----:B------:R-:W-:Y:S05]  /*5770*/  @!P0 BRA `(.L_x_1246) ;  /* 0x000037d000008947 */ /* 0x000fea0003800000 */
[----:B------:R-:W-:Y:S01]  /*5780*/  IMAD.MOV.U32 R103, RZ, RZ, R100 ;  /* 0x000000ffff677224 */ /* 0x000fe200078e0064 */
[----:B------:R-:W-:Y:S01]  /*5790*/  MOV R211, RZ ;  /* 0x000000ff00d37202 */ /* 0x000fe20000000f00 */
[----:B------:R-:W-:Y:S01]  /*57a0*/  IMAD.MOV.U32 R102, RZ, RZ, R101 ;  /* 0x000000ffff667224 */ /* 0x000fe200078e0065 */
[----:B------:R-:W-:Y:S02]  /*57b0*/  MOV R186, 0x1 ;  /* 0x0000000100ba7802 */ /* 0x000fe40000000f00 */
.L_x_1255:
[----:B------:R-:W-:Y:S04]  /*57c0*/  DEPBAR.LE SB0, 0x2 ;  /* 0x000080800000791a */ /* 0x000fe80000000000 */
[----:B------:R-:W-:Y:S01]  /*57d0*/  WARPSYNC 0xffffffff ;  /* 0xffffffff00007948 */ /* 0x000fe20003800000 */
[----:B------:R-:W-:Y:S01]  /*57e0*/  BAR.SYNC.DEFER_BLOCKING 0x0 ;  /* 0x0000000000007b1d */ /* 0x000fe20000010000 */
[----:B------:R-:W-:Y:S01]  /*57f0*/  IMAD R185, R186, 0x6000, RZ ;  /* 0x00006000bab97824 */ /* 0x000fe200078e02ff */
[----:B------:R-:W-:Y:S04]  /*5800*/  ISETP.GE.AND P0, PT, R197, 0x1, PT ;  /* 0x00000001c500780c */ /* 0x000fe80003f06270 */
[----:B------:R-:W-:Y:S04]  /*5810*/  IADD3 R0, R194, R185, RZ ;  /* 0x000000b9c2007210 */ /* 0x000fe80007ffe0ff */
[----:B------:R-:W-:Y:S01]  /*5820*/  IADD3 R101, R192, R0, RZ ;  /* 0x00000000c0657210 */ /* 0x000fe20007ffe0ff */
        /* <DEDUP_REMOVED lines=12> */
[----:B------:R-:W-:Y:S01]  /*58f0*/  IMAD.SHL.U32 R31, R214, 0x2, RZ ;  /* 0x00000002d61f7824 */ /* 0x000fe200078e00ff */
[----:B------:R-:W-:Y:S01]  /*5900*/  SHF.R.S32.HI R2, RZ, 0x1f, R199 ;  /* 0x0000001fff027819 */ /* 0x000fe200000114c7 */
[----:B------:R-:W-:Y:S01]  /*5910*/  IMAD.SHL.U32 R30, R213, 0x2, RZ ;  /* 0x00000002d51e7824 */ /* 0x000fe200078e00ff */
[----:B------:R-:W-:Y:S01]  /*5920*/  SHF.R.S32.HI R20, RZ, 0x1f, R198 ;  /* 0x0000001fff147819 */ /* 0x000fe200000114c6 */
[----:B------:R-:W-:Y:S01]  /*5930*/  IMAD.SHL.U32 R29, R200, 0x2, RZ ;  /* 0x00000002c81d7824 */ /* 0x000fe200078e00ff */
[----:B------:R-:W-:Y:S01]  /*5940*/  SHF.R.S32.HI R5, RZ, 0x1f, R214 ;  /* 0x0000001fff057819 */ /* 0x000fe200000114d6 */
[----:B------:R-:W-:Y:S01]  /*5950*/  IMAD R4, R2, c[0x0][0x208], RZ ;  /* 0x0000820002047a24 */ /* 0x000fe200078e02ff */
[----:B------:R-:W-:Y:S01]  /*5960*/  SHF.R.S32.HI R6, RZ, 0x1f, R213 ;  /* 0x0000001fff067819 */ /* 0x000fe200000114d5 */
[C---:B------:R-:W-:Y:S01]  /*5970*/  IMAD.WIDE.U32 R2, R199.reuse, c[0x0][0x208], RZ ;  /* 0x00008200c7027a25 */ /* 0x040fe200078e00ff */
[----:B------:R-:W-:Y:S02]  /*5980*/  SHF.L.U64.HI R28, R214, 0x1, R5 ;  /* 0x00000001d61c7819 */ /* 0x000fe40000010205 */
[----:B------:R-:W-:Y:S01]  /*5990*/  SHF.R.S32.HI R5, RZ, 0x1f, R200 ;  /* 0x0000001fff057819 */ /* 0x000fe200000114c8 */
[----:B------:R-:W-:Y:S01]  /*59a0*/  IMAD R4, R199, c[0x0][0x20c], R4 ;  /* 0x00008300c7047a24 */ /* 0x000fe200078e0204 */
[----:B------:R-:W-:Y:S01]  /*59b0*/  SHF.L.U64.HI R23, R213, 0x1, R6 ;  /* 0x00000001d5177819 */ /* 0x000fe20000010206 */
[----:B------:R-:W-:Y:S01]  /*59c0*/  IMAD R20, R20, c[0x0][0x218], RZ ;  /* 0x0000860014147a24 */ /* 0x000fe200078e02ff */
[----:B------:R-:W-:Y:S01]  /*59d0*/  SHF.L.U64.HI R22, R200, 0x1, R5 ;  /* 0x00000001c8167819 */ /* 0x000fe20000010205 */
[----:B------:R-:W-:Y:S02]  /*59e0*/  IMAD.IADD R3, R3, 0x1, R4 ;  /* 0x0000000103037824 */ /* 0x000fe400078e0204 */
[C---:B------:R-:W-:Y:S02]  /*59f0*/  IMAD R20, R198.reuse, c[0x0][0x21c], R20 ;  /* 0x00008700c6147a24 */ /* 0x040fe400078e0214 */
[----:B------:R-:W-:Y:S05]  /*5a00*/  IMAD.WIDE.U32 R2, R198, c[0x0][0x218], R2 ;  /* 0x00008600c6027a25 */ /* 0x000fea00078e0002 */
[----:B------:R-:W-:Y:S04]  /*5a10*/  IADD3 R2, P0, R226, R2, RZ ;  /* 0x00000002e2027210 */ /* 0x000fe80007f1e0ff */
[----:B------:R-:W-:Y:S02]  /*5a20*/  IADD3.X R20, R231, R3, R20, P0, !PT ;  /* 0x00000003e7147210 */ /* 0x000fe400007fe414 */
[C---:B------:R-:W-:Y:S04]  /*5a30*/  LEA R21, P0, R2.reuse, c[0x0][0x1f8], 0x1 ;  /* 0x00007e0002157a11 */ /* 0x040fe800078008ff */
[----:B------:R-:W-:Y:S01]  /*5a40*/  LEA.HI.X R20, R2, c[0x0][0x1fc], R20, 0x1, P0 ;  /* 0x00007f0002147a11 */ /* 0x000fe200000f0c14 */
[----:B------:R-:W-:-:S06]  /*5a50*/  BRA.DIV ~URZ, `(.L_x_1249) ;  /* 0x000099b27f007947 */ /* 0x000fcc000b800000 */
[----:B------:R4:W3:Y:S02]  /*5a60*/  SHFL.IDX PT, R5, R20, RZ, 0x181f ;  /* 0x00181fff14057589 */ /* 0x0008e400000e0000 */
.L_x_1311:
[----:B------:R-:W-:-:S05]  /*5a70*/  BRA.DIV ~URZ, `(.L_x_1250) ;  /* 0x00009a027f007947 */ /* 0x000fca000b800000 */
[----:B------:R-:W5:Y:S01]  /*5a80*/  SHFL.IDX PT, R2, R21, RZ, 0x181f ;  /* 0x00181fff15027589 */ /* 0x000f6200000e0000 */
[----:B------:R-:W-:Y:S01]  /*5a90*/  ISETP.GE.AND P5, PT, R200, c[0x0][0x1d4], PT ;  /* 0x00007500c8007a0c */ /* 0x000fe20003fa6270 */
[----:B------:R-:W-:Y:S01]  /*5aa0*/  IMAD R4, R211, 0x6000, R232 ;  /* 0x00006000d3047824 */ /* 0x000fe200078e02e8 */
[----:B------:R-:W-:Y:S02]  /*5ab0*/  ISETP.GE.AND P1, PT, R213, c[0x0][0x1d4], PT ;  /* 0x00007500d5007a0c */ /* 0x000fe40003f26270 */
[C---:B-----5:R-:W-:Y:S02]  /*5ac0*/  IADD3 R12, P0, R2.reuse, R29, RZ ;  /* 0x0000001d020c7210 */ /* 0x060fe40007f1e0ff */
[----:B------:R-:W-:Y:S03]  /*5ad0*/  IADD3 R6, P6, R2, R30, RZ ;  /* 0x0000001e02067210 */ /* 0x000fe60007fde0ff */
[C---:B---3--:R-:W-:Y:S01]  /*5ae0*/  IMAD.X R13, R5.reuse, 0x1, R22, P0 ;  /* 0x00000001050d7824 */ /* 0x048fe200000e0616 */
[----:B------:R-:W-:Y:S01]  /*5af0*/  ISETP.GE.AND P0, PT, R214, c[0x0][0x1d4], PT ;  /* 0x00007500d6007a0c */ /* 0x000fe20003f06270 */
[C---:B------:R-:W-:Y:S01]  /*5b00*/  IMAD.X R7, R5.reuse, 0x1, R23, P6 ;  /* 0x0000000105077824 */ /* 0x040fe200030e0617 */
[----:B------:R-:W-:Y:S02]  /*5b10*/  IADD3 R14, P6, R2, R31, RZ ;  /* 0x0000001f020e7210 */ /* 0x000fe40007fde0ff */
[----:B------:R-:W-:Y:S01]  /*5b20*/  @!PT LDS RZ, [RZ] ;  /* 0x00000000fffff984 */ /* 0x000fe20000000800 */
[----:B------:R-:W-:Y:S01]  /*5b30*/  @!PT LDS RZ, [RZ] ;  /* 0x00000000fffff984 */ /* 0x000fe20000000800 */
[----:B------:R3:W-:Y:S03]  /*5b40*/  LDGSTS.E.BYPASS.LTC128B.128 [R4], [R12.64], !P5 ;  /* 0x000000000c047fae */ /* 0x0007e6000e901d46 */
[----:B------:R-:W-:Y:S01]  /*5b50*/  IMAD.X R15, R5, 0x1, R28, P6 ;  /* 0x00000001050f7824 */ /* 0x000fe200030e061c */
[----:B------:R3:W-:Y:S04]  /*5b60*/  LDGSTS.E.BYPASS.LTC128B.128 [R4+0x2000], [R6.64], !P1 ;  /* 0x0200000006047fae */ /* 0x0007e8000c901d46 */
[----:B------:R5:W4:Y:S04]  /*5b70*/  SHFL.IDX PT, R5, R20, 0x1, 0x181f ;  /* 0x00381f0014057f89 */ /* 0x000b2800000e0000 */
[----:B------:R2:W-:Y:S04]  /*5b80*/  LDGSTS.E.BYPASS.LTC128B.128 [R4+0x4000], [R14.64], !P0 ;  /* 0x040000000e047fae */ /* 0x0005e8000c101d46 */
[----:B------:R3:W1:Y:S01]  /*5b90*/  SHFL.IDX PT, R2, R21, 0x1, 0x181f ;  /* 0x00381f0015027f89 */ /* 0x00066200000e0000 */
[----:B----45:R-:W-:Y:S02]  /*5ba0*/  SEL R20, RZ, 0x10, P5 ;  /* 0x00000010ff147807 */ /* 0x030fe40002800000 */
[----:B--2---:R-:W-:Y:S02]  /*5bb0*/  SEL R15, RZ, 0x10, P1 ;  /* 0x00000010ff0f7807 */ /* 0x004fe40000800000 */
[----:B------:R-:W-:Y:S02]  /*5bc0*/  SEL R14, RZ, 0x10, P0 ;  /* 0x00000010ff0e7807 */ /* 0x000fe40000000000 */
.L_x_1312:
[----:B-1-3--:R-:W-:Y:S02]  /*5bd0*/  IADD3 R3, -R15, 0x10, RZ ;  /* 0x000000100f037810 */ /* 0x00afe40007ffe1ff */
[----:B------:R-:W-:Y:S02]  /*5be0*/  IADD3 R12, -R20, 0x10, RZ ;  /* 0x00000010140c7810 */ /* 0x000fe40007ffe1ff */
[----:B------:R-:W-:Y:S02]  /*5bf0*/  IADD3 R6, -R14, 0x10, RZ ;  /* 0x000000100e067810 */ /* 0x000fe40007ffe1ff */
[----:B------:R-:W-:Y:S02]  /*5c00*/  LOP3.LUT R7, R3, 0xf, RZ, 0xc0, !PT ;  /* 0x0000000f03077812 */ /* 0x000fe400078ec0ff */
[----:B------:R-:W-:Y:S02]  /*5c10*/  LOP3.LUT R12, R12, 0xf, RZ, 0xc0, !PT ;  /* 0x0000000f0c0c7812 */ /* 0x000fe400078ec0ff */
[----:B------:R-:W-:Y:S02]  /*5c20*/  LOP3.LUT R3, R6, 0xf, RZ, 0xc0, !PT ;  /* 0x0000000f06037812 */ /* 0x000fe400078ec0ff */
[-C--:B------:R-:W-:Y:S02]  /*5c30*/  IADD3 R6, P6, P5, R7, R2.reuse, R30 ;  /* 0x0000000207067210 */ /* 0x080fe40007dde01e */
[-C--:B------:R-:W-:Y:S02]  /*5c40*/  IADD3 R12, P1, P0, R12, R2.reuse, R29 ;  /* 0x000000020c0c7210 */ /* 0x080fe4000783e01d */
[-C--:B------:R-:W-:Y:S02]  /*5c50*/  IADD3.X R7, RZ, R5.reuse, R23, P6, P5 ;  /* 0x00000005ff077210 */ /* 0x080fe400037ea417 */
[----:B------:R-:W-:Y:S02]  /*5c60*/  ISETP.NE.U32.AND P6, PT, R20, RZ, PT ;  /* 0x000000ff1400720c */ /* 0x000fe40003fc5070 */
[-C--:B------:R-:W-:Y:S02]  /*5c70*/  IADD3.X R13, RZ, R5.reuse, R22, P1, P0 ;  /* 0x00000005ff0d7210 */ /* 0x080fe40000fe0416 */
        /* <DEDUP_REMOVED lines=10> */
.L_x_1248:
[----:B------:R-:W-:Y:S05]  /*5d20*/  BSYNC B0 ;  /* 0x0000000000007941 */ /* 0x000fea0003800000 */
.L_x_1247:
[----:B------:R-:W0:Y:S01]  /*5d30*/  LDGDEPBAR ;  /* 0x00000000000079af */ /* 0x000e220000000000 */
[----:B------:R-:W-:Y:S01]  /*5d40*/  WARPSYNC 0xffffffff ;  /* 0xffffffff00007948 */ /* 0x000fe20003800000 */
[C---:B-123--:R-:W-:Y:S01]  /*5d50*/  HMMA.16816.F32 R4, R32.reuse, R8, RZ ;  /* 0x000000082004723c */ /* 0x04efe200000018ff */
[----:B------:R-:W-:Y:S03]  /*5d60*/  BSSY B0, `(.L_x_1251) ;  /* 0x0000315000007945 */ /* 0x000fe60003800000 */
[CC--:B------:R-:W-:Y:S02]  /*5d70*/  IADD3 R2, R191.reuse, R0.reuse, RZ ;  /* 0x00000000bf027210 */ /* 0x0c0fe40007ffe0ff */
[----:B------:R-:W-:Y:S01]  /*5d80*/  LDSM.16.M88.4 R160, [R190] ;  /* 0x00000000bea0783b */ /* 0x000fe20000000200 */
[----:B------:R-:W-:Y:S01]  /*5d90*/  IADD3 R184, R191, R101, RZ ;  /* 0x00000065bfb87210 */ /* 0x000fe20007ffe0ff */
[C---:B------:R-:W-:Y:S01]  /*5da0*/  HMMA.16816.F32 R8, R32.reuse, R10, RZ ;  /* 0x0000000a2008723c */ /* 0x040fe200000018ff */
[CC--:B------:R-:W-:Y:S03]  /*5db0*/  IADD3 R3, R192.reuse, R0.reuse, RZ ;  /* 0x00000000c0037210 */ /* 0x0c0fe60007ffe0ff */
[----:B------:R-:W-:Y:S02]  /*5dc0*/  IADD3 R100, R192, R0, R191 ;  /* 0x00000000c0647210 */ /* 0x000fe40007ffe0bf */
[----:B------:R-:W1:Y:S01]  /*5dd0*/  LDSM.16.M88.4 R164, [R2] ;  /* 0x0000000002a4783b */ /* 0x000e620000000200 */
[----:B------:R-:W-:Y:S01]  /*5de0*/  SHF.L.U32 R212, R197, 0x6, RZ ;  /* 0x00000006c5d47819 */ /* 0x000fe200000006ff */
[C---:B----4-:R-:W-:Y:S06]  /*5df0*/  HMMA.16816.F32 R12, R32.reuse, R16, RZ ;  /* 0x00000010200c723c */ /* 0x050fec00000018ff */
[----:B------:R-:W-:Y:S02]  /*5e00*/  LDSM.16.M88.4 R168, [R184] ;  /* 0x00000000b8a8783b */ /* 0x000fe40000000200 */
[C---:B------:R-:W-:Y:S06]  /*5e10*/  HMMA.16816.F32 R16, R32.reuse, R18, RZ ;  /* 0x000000122010723c */ /* 0x040fec00000018ff */
[----:B------:R-:W-:Y:S02]  /*5e20*/  LDSM.16.M88.4 R172, [R3+0x2800] ;  /* 0x0028000003ac783b */ /* 0x000fe40000000200 */
[C---:B------:R-:W-:Y:S06]  /*5e30*/  HMMA.16816.F32 R20, R32.reuse, R24, RZ ;  /* 0x000000182014723c */ /* 0x040fec00000018ff */
[----:B------:R-:W-:Y:S02]  /*5e40*/  LDSM.16.M88.4 R176, [R2+0x2000] ;  /* 0x0020000002b0783b */ /* 0x000fe40000000200 */
[C---:B------:R-:W-:Y:S06]  /*5e50*/  HMMA.16816.F32 R24, R32.reuse, R26, RZ ;  /* 0x0000001a2018723c */ /* 0x040fec00000018ff */
[----:B------:R-:W-:Y:S02]  /*5e60*/  LDSM.16.M88.4 R180, [R0+0x4000] ;  /* 0x0040000000b4783b */ /* 0x000fe40000000200 */
[C---:B------:R-:W-:Y:S06]  /*5e70*/  HMMA.16816.F32 R28, R32.reuse, R136, RZ ;  /* 0x00000088201c723c */ /* 0x040fec00000018ff */
[----:B------:R-:W2:Y:S02]  /*5e80*/  LDL R201, [R1] ;  /* 0x0000000001c97983 */ /* 0x000ea40000100800 */
[----:B------:R-:W-:Y:S02]  /*5e90*/  HMMA.16816.F32 R32, R32, R138, RZ ;  /* 0x0000008a2020723c */ /* 0x000fe400000018ff */
[----:B------:R-:W3:Y:S06]  /*5ea0*/  LDSM.16.M88.4 R136, [R2+0x800] ;  /* 0x000800000288783b */ /* 0x000eec0000000200 */
        /* <DEDUP_REMOVED lines=8> */
[----:B------:R-:W4:Y:S07]  /*5f30*/  LDSM.16.M88.4 R152, [R189] ;  /* 0x00000000bd98783b */ /* 0x000f2e0000000200 */
        /* <DEDUP_REMOVED lines=15> */
[----:B------:R-:W4:Y:S07]  /*6030*/  LDSM.16.M88.4 R148, [R0+0x2000] ;  /* 0x002000000094783b */ /* 0x000f2e0000000200 */
[C---:B------:R-:W-:Y:S01]  /*6040*/  HMMA.16816.F32 R4, R152.reuse, R168, R4 ;  /* 0x000000a89804723c */ /* 0x040fe20000001804 */
[----:B------:R-:W5:Y:S07]  /*6050*/  LDSM.16.M88.4 R160, [R0+0x2800] ;  /* 0x0028000000a0783b */ /* 0x000f6e0000000200 */
[C---:B------:R-:W-:Y:S01]  /*6060*/  HMMA.16816.F32 R8, R152.reuse, R170, R8 ;  /* 0x000000aa9808723c */ /* 0x040fe20000001808 */
[----:B------:R-:W-:Y:S07]  /*6070*/  LDSM.16.M88.4 R168, [R101+0x2000] ;  /* 0x0020000065a8783b */ /* 0x000fee0000000200 */
[C---:B------:R-:W-:Y:S08]  /*6080*/  HMMA.16816.F32 R12, R152.reuse, R140, R12 ;  /* 0x0000008c980c723c */ /* 0x040ff0000000180c */
[C---:B------:R-:W-:Y:S01]  /*6090*/  HMMA.16816.F32 R16, R152.reuse, R142, R16 ;  /* 0x0000008e9810723c */ /* 0x040fe20000001810 */
[----:B------:R-:W5:Y:S07]  /*60a0*/  LDSM.16.M88.4 R140, [R0+0x3000] ;  /* 0x00300000008c783b */ /* 0x000f6e0000000200 */
        /* <DEDUP_REMOVED lines=13> */
[C---:B------:R-:W-:Y:S08]  /*6180*/  HMMA.16816.F32 R20, R144.reuse, R140, R20 ;  /* 0x0000008c9014723c */ /* 0x040ff00000001814 */
[C---:B------:R-:W-:Y:S01]  /*6190*/  HMMA.16816.F32 R24, R144.reuse, R142, R24 ;  /* 0x0000008e9018723c */ /* 0x040fe20000001818 */
[----:B------:R-:W5:Y:S07]  /*61a0*/  LDSM.16.M88.4 R140, [R2+0x2800] ;  /* 0x00280000028c783b */ /* 0x000f6e0000000200 */
        /* <DEDUP_REMOVED lines=17> */
[----:B------:R-:W1:Y:S07]  /*62c0*/  LDSM.16.M88.4 R156, [R100+0x3800] ;  /* 0x00380000649c783b */ /* 0x000e6e0000000200 */
[C---:B------:R-:W-:Y:S01]  /*62d0*/  HMMA.16816.F32 R8, R152.reuse, R178, R8 ;  /* 0x000000b29808723c */ /* 0x040fe20000001808 */
[----:B------:R-:W-:Y:S07]  /*62e0*/  LDSM.16.M88.4 R176, [R101+0x4000] ;  /* 0x0040000065b0783b */ /* 0x000fee0000000200 */
[C---:B-----5:R-:W-:Y:S08]  /*62f0*/  HMMA.16816.F32 R12, R152.reuse, R140, R12 ;  /* 0x0000008c980c723c */ /* 0x060ff0000000180c */
[C---:B------:R-:W-:Y:S01]  /*6300*/  HMMA.16816.F32 R16, R152.reuse, R142, R16 ;  /* 0x0000008e9810723c */ /* 0x040fe20000001810 */
[----:B------:R-:W5:Y:S07]  /*6310*/  LDSM.16.M88.4 R140, [R0+0x4800] ;  /* 0x00480000008c783b */ /* 0x000f6e0000000200 */
[C---:B--2---:R-:W-:Y:S08]  /*6320*/  HMMA.16816.F32 R20, R152.reuse, R144, R20 ;  /* 0x000000909814723c */ /* 0x044ff00000001814 */
[C---:B------:R-:W-:Y:S01]  /*6330*/  HMMA.16816.F32 R24, R152.reuse, R146, R24 ;  /* 0x000000929818723c */ /* 0x040fe20000001818 */
[----:B------:R-:W2:Y:S07]  /*6340*/  LDSM.16.M88.4 R144, [R0+0x5000] ;  /* 0x005000000090783b */ /* 0x000eae0000000200 */
[C---:B------:R-:W-:Y:S08]  /*6350*/  HMMA.16816.F32 R28, R152.reuse, R160, R28 ;  /* 0x000000a0981c723c */ /* 0x040ff0000000181c */
[----:B------:R-:W-:Y:S01]  /*6360*/  HMMA.16816.F32 R32, R152, R162, R32 ;  /* 0x000000a29820723c */ /* 0x000fe20000001820 */
[----:B------:R2:W5:Y:S07]  /*6370*/  LDSM.16.M88.4 R152, [R0+0x5800] ;  /* 0x005800000098783b */ /* 0x00056e0000000200 */
[C---:B-1----:R-:W-:Y:S01]  /*6380*/  HMMA.16816.F32 R4, R164.reuse, R168, R4 ;  /* 0x000000a8a404723c */ /* 0x042fe20000001804 */
[----:B------:R-:W1:Y:S07]  /*6390*/  LDSM.16.M88.4 R160, [R188+0x8000] ;  /* 0x00800000bca0783b */ /* 0x000e6e0000000200 */
[C---:B------:R-:W-:Y:S01]  /*63a0*/  HMMA.16816.F32 R8, R164.reuse, R170, R8 ;  /* 0x000000aaa408723c */ /* 0x040fe20000001808 */
[----:B------:R-:W-:Y:S07]  /*63b0*/  LDSM.16.M88.4 R168, [R2+0x4000] ;  /* 0x0040000002a8783b */ /* 0x000fee0000000200 */
[C---:B---3--:R-:W-:Y:S04]  /*63c0*/  HMMA.16816.F32 R12, R164.reuse, R136, R12 ;  /* 0x00000088a40c723c */ /* 0x048fe8000000180c */
[----:B--2---:R-:W-:Y:S04]  /*63d0*/  MOV R0, R215 ;  /* 0x000000d700007202 */ /* 0x004fe80000000f00 */
[C---:B------:R-:W-:Y:S01]  /*63e0*/  HMMA.16816.F32 R16, R164.reuse, R138, R16 ;  /* 0x0000008aa410723c */ /* 0x040fe20000001810 */
[----:B------:R-:W2:Y:S07]  /*63f0*/  LDSM.16.M88.4 R136, [R3+0x4800] ;  /* 0x004800000388783b */ /* 0x000eae0000000200 */
[C---:B----4-:R-:W-:Y:S08]  /*6400*/  HMMA.16816.F32 R20, R164.reuse, R148, R20 ;  /* 0x00000094a414723c */ /* 0x050ff00000001814 */
[C---:B------:R-:W-:Y:S01]  /*6410*/  HMMA.16816.F32 R24, R164.reuse, R150, R24 ;  /* 0x00000096a418723c */ /* 0x040fe20000001818 */
[----:B------:R-:W3:Y:S07]  /*6420*/  LDSM.16.M88.4 R148, [R3+0x5000] ;  /* 0x005000000394783b */ /* 0x000eee0000000200 */
[C---:B------:R-:W-:Y:S08]  /*6430*/  HMMA.16816.F32 R28, R164.reuse, R156, R28 ;  /* 0x0000009ca41c723c */ /* 0x040ff0000000181c */
        /* <DEDUP_REMOVED lines=14> */
[----:B------:R2:W4:Y:S07]  /*6520*/  LDSM.16.M88.4 R152, [R2+0x5800] ;  /* 0x005800000298783b */ /* 0x00052e0000000200 */
[C---:B-1----:R-:W-:Y:S01]  /*6530*/  HMMA.16816.F32 R4, R160.reuse, R176, R4 ;  /* 0x000000b0a004723c */ /* 0x042fe20000001804 */
[----:B------:R-:W1:Y:S07]  /*6540*/  LDSM.16.M88.4 R172, [R189+0x8000] ;  /* 0x00800000bdac783b */ /* 0x000e6e0000000200 */
[C---:B------:R-:W-:Y:S08]  /*6550*/  HMMA.16816.F32 R8, R160.reuse, R178, R8 ;  /* 0x000000b2a008723c */ /* 0x040ff00000001808 */
[C---:B--2---:R-:W-:Y:S04]  /*6560*/  HMMA.16816.F32 R12, R160.reuse, R136, R12 ;  /* 0x00000088a00c723c */ /* 0x044fe8000000180c */
[----:B------:R-:W-:Y:S04]  /*6570*/  @P4 IMAD.HI.U32 R2, R215, c[0x0][0x2c8], RZ ;  /* 0x0000b200d7024a27 */ /* 0x000fe800078e00ff */
[C---:B------:R-:W-:Y:S01]  /*6580*/  HMMA.16816.F32 R16, R160.reuse, R138, R16 ;  /* 0x0000008aa010723c */ /* 0x040fe20000001810 */
[----:B------:R-:W2:Y:S03]  /*6590*/  LDSM.16.M88.4 R136, [R100+0x4800] ;  /* 0x004800006488783b */ /* 0x000ea60000000200 */
[----:B------:R-:W-:Y:S04]  /*65a0*/  @P4 SHF.R.U32.HI R0, RZ, c[0x0][0x2cc], R2 ;  /* 0x0000b300ff004a19 */ /* 0x000fe80000011602 */
[C---:B---3--:R-:W-:Y:S01]  /*65b0*/  HMMA.16816.F32 R20, R160.reuse, R148, R20 ;  /* 0x00000094a014723c */ /* 0x048fe20000001814 */
[----:B------:R-:W-:Y:S07]  /*65c0*/  SHFL.IDX PT, R2, R0, RZ, 0x1c1f ;  /* 0x001c1fff00027589 */ /* 0x000fee00000e0000 */
[C---:B------:R-:W-:Y:S01]  /*65d0*/  HMMA.16816.F32 R24, R160.reuse, R150, R24 ;  /* 0x00000096a018723c */ /* 0x040fe20000001818 */
[----:B------:R3:W-:Y:S07]  /*65e0*/  SHFL.IDX PT, R3, R0, 0x1, 0x1c1f ;  /* 0x003c1f0000037f89 */ /* 0x0007ee00000e0000 */
[C---:B----4-:R-:W-:Y:S07]  /*65f0*/  HMMA.16816.F32 R28, R160.reuse, R156, R28 ;  /* 0x0000009ca01c723c */ /* 0x050fee000000181c */
[----:B------:R-:W-:Y:S01]  /*6600*/  IADD3 R156, R195, R185, RZ ;  /* 0x000000b9c39c7210 */ /* 0x000fe20007ffe0ff */
[----:B------:R-:W-:Y:S08]  /*6610*/  HMMA.16816.F32 R32, R160, R158, R32 ;  /* 0x0000009ea020723c */ /* 0x000ff00000001820 */
[C---:B------:R-:W-:Y:S05]  /*6620*/  HMMA.16816.F32 R4, R164.reuse, R168, R4 ;  /* 0x000000a8a404723c */ /* 0x040fea0000001804 */
[----:B---3--:R-:W-:Y:S03]  /*6630*/  IADD3 R0, -R201, 0x1, -R212 ;  /* 0x00000001c9007810 */ /* 0x008fe60007ffe9d4 */
        /* <DEDUP_REMOVED lines=13> */
[----:B------:R-:W-:Y:S01]  /*6710*/  FMUL.FTZ R6, R6, c[0x0][0x320] ;  /* 0x0000c80006067a20 */ /* 0x000fe20000410000 */
[----:B------:R-:W1:Y:S03]  /*6720*/  MUFU.TANH R145, R4 ;  /* 0x0000000400917308 */ /* 0x000e660000002400 */
        /* <DEDUP_REMOVED lines=14> */
[----:B------:R-:W-:Y:S03]  /*6810*/  FMUL.FTZ R19, R19, c[0x0][0x320] ;  /* 0x0000c80013137a20 */ /* 0x000fe60000410000 */
[----:B------:R4:W5:Y:S10]  /*6820*/  MUFU.TANH R142, R7 ;  /* 0x00000007008e7308 */ /* 0x0009740000002400 */
[----:B------:R-:W1:Y:S10]  /*6830*/  MUFU.TANH R140, R8 ;  /* 0x00000008008c7308 */ /* 0x000e740000002400 */
[----:B------:R-:W-:Y:S01]  /*6840*/  MUFU.TANH R137, R9 ;  /* 0x0000000900897308 */ /* 0x000fe20000002400 */
[----:B----4-:R-:W4:Y:S09]  /*6850*/  LDSM.16.M88.4 R4, [R100+0x5000] ;  /* 0x005000006404783b */ /* 0x010f320000000200 */
[----:B------:R-:W-:Y:S10]  /*6860*/  MUFU.TANH R136, R10 ;  /* 0x0000000a00887308 */ /* 0x000ff40000002400 */
[----:B------:R1:W-:Y:S10]  /*6870*/  MUFU.TANH R101, R11 ;  /* 0x0000000b00657308 */ /* 0x0003f40000002400 */
[----:B------:R-:W-:Y:S10]  /*6880*/  MUFU.TANH R14, R14 ;  /* 0x0000000e000e7308 */ /* 0x000ff40000002400 */
[----:B------:R-:W-:Y:S01]  /*6890*/  MUFU.TANH R15, R15 ;  /* 0x0000000f000f7308 */ /* 0x000fe20000002400 */
[C---:B----4-:R-:W-:Y:S01]  /*68a0*/  HMMA.16816.F32 R20, R172.reuse, R4, R20 ;  /* 0x00000004ac14723c */ /* 0x050fe20000001814 */
[----:B-1----:R-:W1:Y:S01]  /*68b0*/  LDSM.16.M88.4 R8, [R100+0x5800] ;  /* 0x005800006408783b */ /* 0x002e620000000200 */
[----:B------:R-:W-:Y:S07]  /*68c0*/  DEPBAR.LE SB0, 0x2 ;  /* 0x000080800000791a */ /* 0x000fee0000000000 */
[----:B------:R-:W4:Y:S03]  /*68d0*/  MUFU.TANH R12, R12 ;  /* 0x0000000c000c7308 */ /* 0x000f260000002400 */
[----:B------:R-:W-:Y:S01]  /*68e0*/  MOV R4, c[0x0][0x2ac] ;  /* 0x0000ab0000047a02 */ /* 0x000fe20000000f00 */
[C---:B------:R-:W-:Y:S01]  /*68f0*/  HMMA.16816.F32 R24, R172.reuse, R6, R24 ;  /* 0x00000006ac18723c */ /* 0x040fe20000001818 */
[----:B------:R-:W-:Y:S04]  /*6900*/  BAR.SYNC.DEFER_BLOCKING 0x0 ;  /* 0x0000000000007b1d */ /* 0x000fe80000010000 */
[----:B------:R-:W-:Y:S07]  /*6910*/  IMAD R0, R4, c[0x0][0x1d0], R0 ;  /* 0x0000740004007a24 */ /* 0x000fee00078e0200 */
[----:B------:R-:W-:Y:S01]  /*6920*/  IADD3 R0, R0, -c[0x0][0x168], RZ ;  /* 0x80005a0000007a10 */ /* 0x000fe20007ffe0ff */
[----:B------:R-:W-:Y:S03]  /*6930*/  FMUL.FTZ R20, R20, c[0x0][0x320] ;  /* 0x0000c80014147a20 */ /* 0x000fe60000410000 */
[C---:B------:R-:W-:Y:S01]  /*6940*/  IADD3 R2, R0.reuse, R2, RZ ;  /* 0x0000000200027210 */ /* 0x040fe20007ffe0ff */
[----:B------:R-:W-:Y:S01]  /*6950*/  FMUL.FTZ R21, R21, c[0x0][0x320] ;  /* 0x0000c80015157a20 */ /* 0x000fe20000410000 */
[----:B------:R-:W-:Y:S01]  /*6960*/  IADD3 R0, R0, R3, RZ ;  /* 0x0000000300007210 */ /* 0x000fe20007ffe0ff */
[----:B------:R-:W-:Y:S01]  /*6970*/  FMUL.FTZ R22, R22, c[0x0][0x320] ;  /* 0x0000c80016167a20 */ /* 0x000fe20000410000 */
[C---:B------:R-:W-:Y:S01]  /*6980*/  ISETP.GT.AND P5, PT, R2.reuse, RZ, PT ;  /* 0x000000ff0200720c */ /* 0x040fe20003fa4270 */
[----:B------:R-:W-:Y:S01]  /*6990*/  FMUL.FTZ R23, R23, c[0x0][0x320] ;  /* 0x0000c80017177a20 */ /* 0x000fe20000410000 */
[----:B------:R-:W-:Y:S02]  /*69a0*/  ISETP.GT.AND P1, PT, R2, 0x1, PT ;  /* 0x000000010200780c */ /* 0x000fe40003f24270 */
[----:B------:R-:W-:Y:S01]  /*69b0*/  FMUL.FTZ R24, R24, c[0x0][0x320] ;  /* 0x0000c80018187a20 */ /* 0x000fe20000410000 */
[----:B------:R-:W-:Y:S01]  /*69c0*/  MUFU.TANH R20, R20 ;  /* 0x0000001400147308 */ /* 0x000fe20000002400 */
[----:B------:R-:W-:Y:S01]  /*69d0*/  FMUL.FTZ R25, R25, c[0x0][0x320] ;  /* 0x0000c80019197a20 */ /* 0x000fe20000410000 */
[----:B------:R-:W-:Y:S01]  /*69e0*/  ISETP.GT.AND P0, PT, R0, RZ, PT ;  /* 0x000000ff0000720c */ /* 0x000fe20003f04270 */
[----:B------:R-:W-:Y:S01]  /*69f0*/  FMUL.FTZ R26, R26, c[0x0][0x320] ;  /* 0x0000c8001a1a7a20 */ /* 0x000fe20000410000 */
[----:B------:R-:W-:Y:S01]  /*6a00*/  ISETP.GT.AND P6, PT, R0, 0x1, PT ;  /* 0x000000010000780c */ /* 0x000fe20003fc4270 */
[----:B------:R-:W-:Y:S01]  /*6a10*/  FMUL.FTZ R27, R27, c[0x0][0x320] ;  /* 0x0000c8001b1b7a20 */ /* 0x000fe20000410000 */
[----:B------:R-:W-:Y:S01]  /*6a20*/  FSEL R4, R145, -INF , P5 ;  /* 0xff80000091047808 */ /* 0x000fe20002800000 */
[C---:B-1----:R-:W-:Y:S03]  /*6a30*/  HMMA.16816.F32 R28, R172.reuse, R8, R28 ;  /* 0x00000008ac1c723c */ /* 0x042fe6000000181c */
[----:B------:R1:W1:Y:S01]  /*6a40*/  MUFU.TANH R141, R13 ;  /* 0x0000000d008d7308 */ /* 0x0002620000002400 */
[----:B------:R-:W-:Y:S02]  /*6a50*/  ISETP.GT.AND P5, PT, R2, 0x8, PT ;  /* 0x000000080200780c */ /* 0x000fe40003fa4270 */
[----:B--2---:R-:W-:Y:S02]  /*6a60*/  FSEL R3, R144, -INF , P1 ;  /* 0xff80000090037808 */ /* 0x004fe40000800000 */
[----:B---3--:R-:W-:Y:S01]  /*6a70*/  FSEL R9, R143, -INF , P0 ;  /* 0xff8000008f097808 */ /* 0x008fe20000000000 */
[----:B------:R-:W-:Y:S03]  /*6a80*/  HMMA.16816.F32 R32, R172, R10, R32 ;  /* 0x0000000aac20723c */ /* 0x000fe60000001820 */
[----:B------:R-:W-:Y:S01]  /*6a90*/  ISETP.GT.AND P1, PT, R2, 0x9, PT ;  /* 0x000000090200780c */ /* 0x000fe20003f24270 */
[----:B------:R-:W2:Y:S01]  /*6aa0*/  MUFU.TANH R16, R16 ;  /* 0x0000001000107308 */ /* 0x000ea20000002400 */
[----:B-----5:R-:W-:Y:S02]  /*6ab0*/  FSEL R8, R142, -INF , P6 ;  /* 0xff8000008e087808 */ /* 0x020fe40003000000 */
[----:B------:R-:W-:Y:S02]  /*6ac0*/  FSEL R6, R140, -INF , P5 ;  /* 0xff8000008c067808 */ /* 0x000fe40002800000 */
[----:B------:R-:W-:Y:S02]  /*6ad0*/  ISETP.GT.AND P5, PT, R2, 0x10, PT ;  /* 0x000000100200780c */ /* 0x000fe40003fa4270 */
[C---:B------:R-:W-:Y:S02]  /*6ae0*/  ISETP.GT.AND P0, PT, R0.reuse, 0x8, PT ;  /* 0x000000080000780c */ /* 0x040fe40003f04270 */
[----:B------:R-:W-:Y:S01]  /*6af0*/  ISETP.GT.AND P6, PT, R0, 0x9, PT ;  /* 0x000000090000780c */ /* 0x000fe20003fc4270 */
[----:B------:R-:W3:Y:S01]  /*6b00*/  MUFU.TANH R17, R17 ;  /* 0x0000001100117308 */ /* 0x000ee20000002400 */
[----:B----4-:R-:W-:Y:S01]  /*6b10*/  FSEL R140, R12, -INF , P5 ;  /* 0xff8000000c8c7808 */ /* 0x010fe20002800000 */
[----:B------:R-:W-:Y:S01]  /*6b20*/  FMUL.FTZ R28, R28, c[0x0][0x320] ;  /* 0x0000c8001c1c7a20 */ /* 0x000fe20000410000 */
[----:B------:R-:W-:Y:S01]  /*6b30*/  ISETP.GT.AND P5, PT, R2, 0x18, PT ;  /* 0x000000180200780c */ /* 0x000fe20003fa4270 */
[----:B------:R-:W-:Y:S01]  /*6b40*/  FMUL.FTZ R29, R29, c[0x0][0x320] ;  /* 0x0000c8001d1d7a20 */ /* 0x000fe20000410000 */
[----:B------:R-:W-:Y:S01]  /*6b50*/  FMNMX.FTZ R11, R9, R103, !PT ;  /* 0x00000067090b7209 */ /* 0x000fe20007810000 */
[----:B------:R-:W-:Y:S01]  /*6b60*/  FMUL.FTZ R30, R30, c[0x0][0x320] ;  /* 0x0000c8001e1e7a20 */ /* 0x000fe20000410000 */
[----:B------:R-:W-:Y:S01]  /*6b70*/  FSEL R5, R137, -INF , P1 ;  /* 0xff80000089057808 */ /* 0x000fe20000800000 */
[----:B-1----:R-:W-:Y:S01]  /*6b80*/  FMUL.FTZ R13, R31, c[0x0][0x320] ;  /* 0x0000c8001f0d7a20 */ /* 0x002fe20000410000 */
[----:B------:R-:W-:Y:S01]  /*6b90*/  ISETP.GT.AND P1, PT, R2, 0x11, PT ;  /* 0x000000110200780c */ /* 0x000fe20003f24270 */
[----:B------:R-:W1:Y:S01]  /*6ba0*/  MUFU.TANH R18, R18 ;  /* 0x0000001200127308 */ /* 0x000e620000002400 */
[----:B------:R-:W-:Y:S01]  /*6bb0*/  FSEL R7, R136, -INF , P0 ;  /* 0xff80000088077808 */ /* 0x000fe20000000000 */
[----:B------:R-:W-:Y:S01]  /*6bc0*/  FMUL.FTZ R32, R32, c[0x0][0x320] ;  /* 0x0000c80020207a20 */ /* 0x000fe20000410000 */
[----:B------:R-:W-:Y:S01]  /*6bd0*/  ISETP.GT.AND P0, PT, R0, 0x10, PT ;  /* 0x000000100000780c */ /* 0x000fe20003f04270 */
[----:B------:R-:W-:Y:S01]  /*6be0*/  FMUL.FTZ R34, R34, c[0x0][0x320] ;  /* 0x0000c80022227a20 */ /* 0x000fe20000410000 */
[----:B------:R-:W-:Y:S01]  /*6bf0*/  FSEL R10, R101, -INF , P6 ;  /* 0xff800000650a7808 */ /* 0x000fe20003000000 */
[----:B------:R-:W-:Y:S01]  /*6c00*/  FMUL.FTZ R12, R35, c[0x0][0x320] ;  /* 0x0000c800230c7a20 */ /* 0x000fe20000410000 */
[----:B------:R-:W-:Y:S01]  /*6c10*/  ISETP.GT.AND P6, PT, R0, 0x11, PT ;  /* 0x000000110000780c */ /* 0x000fe20003fc4270 */
[----:B------:R-:W-:Y:S01]  /*6c20*/  FMUL.FTZ R33, R33, c[0x0][0x320] ;  /* 0x0000c80021217a20 */ /* 0x000fe20000410000 */
[----:B------:R-:W-:Y:S01]  /*6c30*/  FMNMX.FTZ R101, R4, R102, !PT ;  /* 0x0000006604657209 */ /* 0x000fe20007810000 */
[----:B------:R-:W4:Y:S01]  /*6c40*/  MUFU.TANH R19, R19 ;  /* 0x0000001300137308 */ /* 0x000f220000002400 */
[----:B------:R-:W-:Y:S02]  /*6c50*/  FSEL R141, R141, -INF , P1 ;  /* 0xff8000008d8d7808 */ /* 0x000fe40000800000 */
[----:B------:R-:W-:Y:S02]  /*6c60*/  FSEL R142, R14, -INF , P0 ;  /* 0xff8000000e8e7808 */ /* 0x000fe40000000000 */
[----:B------:R-:W-:Y:S02]  /*6c70*/  FSEL R143, R15, -INF , P6 ;  /* 0xff8000000f8f7808 */ /* 0x000fe40003000000 */
[----:B--2---:R-:W-:Y:S02]  /*6c80*/  FSEL R146, R16, -INF , P5 ;  /* 0xff80000010927808 */ /* 0x004fe40002800000 */
[----:B------:R-:W-:Y:S01]  /*6c90*/  ISETP.GT.AND P1, PT, R2, 0x19, PT ;  /* 0x000000190200780c */ /* 0x000fe20003f24270 */
[----:B------:R-:W2:Y:S01]  /*6ca0*/  MUFU.TANH R21, R21 ;  /* 0x0000001500157308 */ /* 0x000ea20000002400 */
[C---:B------:R-:W-:Y:S02]  /*6cb0*/  ISETP.GT.AND P0, PT, R0.reuse, 0x18, PT ;  /* 0x000000180000780c */ /* 0x040fe40003f04270 */
[----:B------:R-:W-:Y:S02]  /*6cc0*/  ISETP.GT.AND P6, PT, R0, 0x19, PT ;  /* 0x000000190000780c */ /* 0x000fe40003fc4270 */
[----:B------:R-:W-:Y:S02]  /*6cd0*/  ISETP.GT.AND P5, PT, R2, 0x20, PT ;  /* 0x000000200200780c */ /* 0x000fe40003fa4270 */
[----:B------:R-:W-:Y:S02]  /*6ce0*/  FMNMX.FTZ R101, R3, R101, !PT ;  /* 0x0000006503657209 */ /* 0x000fe40007810000 */
[----:B------:R-:W-:Y:S01]  /*6cf0*/  FMNMX.FTZ R11, R8, R11, !PT ;  /* 0x0000000b080b7209 */ /* 0x000fe20007810000 */
[----:B------:R-:W5:Y:S01]  /*6d00*/  MUFU.TANH R22, R22 ;  /* 0x0000001600167308 */ /* 0x000f620000002400 */
[----:B---3--:R-:W-:Y:S02]  /*6d10*/  FSEL R147, R17, -INF , P1 ;  /* 0xff80000011937808 */ /* 0x008fe40000800000 */
[----:B-1----:R-:W-:Y:S02]  /*6d20*/  FSEL R148, R18, -INF , P0 ;  /* 0xff80000012947808 */ /* 0x002fe40000000000 */
[----:B----4-:R-:W-:Y:S02]  /*6d30*/  FSEL R149, R19, -INF , P6 ;  /* 0xff80000013957808 */ /* 0x010fe40003000000 */
[----:B------:R-:W-:Y:S02]  /*6d40*/  FSEL R151, R20, -INF , P5 ;  /* 0xff80000014977808 */ /* 0x000fe40002800000 */
[----:B------:R-:W-:Y:S01]  /*6d50*/  ISETP.GT.AND P1, PT, R2, 0x21, PT ;  /* 0x000000210200780c */ /* 0x000fe20003f24270 */
[----:B------:R-:W1:Y:S01]  /*6d60*/  MUFU.TANH R24, R24 ;  /* 0x0000001800187308 */ /* 0x000e620000002400 */
[----:B------:R-:W-:Y:S02]  /*6d70*/  ISETP.GT.AND P0, PT, R0, 0x20, PT ;  /* 0x000000200000780c */ /* 0x000fe40003f04270 */
[C---:B------:R-:W-:Y:S02]  /*6d80*/  ISETP.GT.AND P6, PT, R2.reuse, 0x28, PT ;  /* 0x000000280200780c */ /* 0x040fe40003fc4270 */
[----:B------:R-:W-:Y:S02]  /*6d90*/  ISETP.GT.AND P5, PT, R2, 0x29, PT ;  /* 0x000000290200780c */ /* 0x000fe40003fa4270 */
[----:B------:R-:W-:Y:S02]  /*6da0*/  FMNMX.FTZ R101, R6, R101, !PT ;  /* 0x0000006506657209 */ /* 0x000fe40007810000 */
[----:B------:R-:W-:Y:S01]  /*6db0*/  FMNMX.FTZ R11, R7, R11, !PT ;  /* 0x0000000b070b7209 */ /* 0x000fe20007810000 */
[----:B------:R-:W3:Y:S01]  /*6dc0*/  MUFU.TANH R25, R25 ;  /* 0x0000001900197308 */ /* 0x000ee20000002400 */
[----:B--2---:R-:W-:Y:S02]  /*6dd0*/  FSEL R152, R21, -INF , P1 ;  /* 0xff80000015987808 */ /* 0x004fe40000800000 */
[----:B------:R-:W-:Y:S02]  /*6de0*/  FMNMX.FTZ R101, R5, R101, !PT ;  /* 0x0000006505657209 */ /* 0x000fe40007810000 */
[----:B-----5:R-:W-:Y:S02]  /*6df0*/  FSEL R154, R22, -INF , P0 ;  /* 0xff800000169a7808 */ /* 0x020fe40000000000 */
[C---:B------:R-:W-:Y:S02]  /*6e00*/  ISETP.GT.AND P1, PT, R2.reuse, 0x30, PT ;  /* 0x000000300200780c */ /* 0x040fe40003f24270 */
[----:B------:R-:W-:Y:S01]  /*6e10*/  ISETP.GT.AND P0, PT, R2, 0x31, PT ;  /* 0x000000310200780c */ /* 0x000fe20003f04270 */
[----:B------:R-:W2:Y:S01]  /*6e20*/  MUFU.TANH R28, R28 ;  /* 0x0000001c001c7308 */ /* 0x000ea20000002400 */
[----:B------:R-:W-:Y:S02]  /*6e30*/  FMNMX.FTZ R101, R140, R101, !PT ;  /* 0x000000658c657209 */ /* 0x000fe40007810000 */
[----:B-1----:R-:W-:Y:S02]  /*6e40*/  FSEL R157, R24, -INF , P6 ;  /* 0xff800000189d7808 */ /* 0x002fe40003000000 */
[----:B------:R-:W-:Y:S02]  /*6e50*/  ISETP.GT.AND P6, PT, R2, 0x38, PT ;  /* 0x000000380200780c */ /* 0x000fe40003fc4270 */
[----:B------:R-:W-:Y:S03]  /*6e60*/  FMNMX.FTZ R101, R141, R101, !PT ;  /* 0x000000658d657209 */ /* 0x000fe60007810000 */
[----:B------:R-:W1:Y:S01]  /*6e70*/  MUFU.TANH R23, R23 ;  /* 0x0000001700177308 */ /* 0x000e620000002400 */
[----:B------:R-:W-:Y:S02]  /*6e80*/  FMNMX.FTZ R101, R146, R101, !PT ;  /* 0x0000006592657209 */ /* 0x000fe40007810000 */
[----:B---3--:R-:W-:Y:S02]  /*6e90*/  FSEL R158, R25, -INF , P5 ;  /* 0xff800000199e7808 */ /* 0x008fe40002800000 */
[----:B------:R-:W-:Y:S02]  /*6ea0*/  ISETP.GT.AND P5, PT, R2, 0x39, PT ;  /* 0x000000390200780c */ /* 0x000fe40003fa4270 */
[----:B------:R-:W-:Y:S03]  /*6eb0*/  FMNMX.FTZ R2, R10, R11, !PT ;  /* 0x0000000b0a027209 */ /* 0x000fe60007810000 */
[----:B------:R-:W3:Y:S01]  /*6ec0*/  MUFU.TANH R29, R29 ;  /* 0x0000001d001d7308 */ /* 0x000ee20000002400 */
[----:B------:R-:W-:Y:S02]  /*6ed0*/  FMNMX.FTZ R101, R147, R101, !PT ;  /* 0x0000006593657209 */ /* 0x000fe40007810000 */
[----:B------:R-:W-:Y:S02]  /*6ee0*/  FMNMX.FTZ R2, R142, R2, !PT ;  /* 0x000000028e027209 */ /* 0x000fe40007810000 */
[----:B--2---:R-:W-:Y:S02]  /*6ef0*/  FSEL R160, R28, -INF , P1 ;  /* 0xff8000001ca07808 */ /* 0x004fe40000800000 */
[----:B------:R-:W-:Y:S02]  /*6f00*/  FMNMX.FTZ R2, R143, R2, !PT ;  /* 0x000000028f027209 */ /* 0x000fe40007810000 */
[----:B------:R-:W-:Y:S01]  /*6f10*/  ISETP.GT.AND P1, PT, R0, 0x21, PT ;  /* 0x000000210000780c */ /* 0x000fe20003f24270 */
[----:B------:R-:W2:Y:S01]  /*6f20*/  MUFU.TANH R26, R26 ;  /* 0x0000001a001a7308 */ /* 0x000ea20000002400 */
[----:B------:R-:W-:Y:S02]  /*6f30*/  FMNMX.FTZ R2, R148, R2, !PT ;  /* 0x0000000294027209 */ /* 0x000fe40007810000 */
[----:B------:R-:W-:Y:S02]  /*6f40*/  FMNMX.FTZ R101, R151, R101, !PT ;  /* 0x0000006597657209 */ /* 0x000fe40007810000 */
[----:B------:R-:W-:Y:S02]  /*6f50*/  FMNMX.FTZ R2, R149, R2, !PT ;  /* 0x0000000295027209 */ /* 0x000fe40007810000 */
[----:B-1----:R-:W-:Y:S02]  /*6f60*/  FSEL R150, R23, -INF , P1 ;  /* 0xff80000017967808 */ /* 0x002fe40000800000 */
[----:B------:R-:W-:Y:S01]  /*6f70*/  FMNMX.FTZ R2, R154, R2, !PT ;  /* 0x000000029a027209 */ /* 0x000fe20007810000 */
[----:B------:R-:W1:Y:S01]  /*6f80*/  MUFU.TANH R27, R27 ;  /* 0x0000001b001b7308 */ /* 0x000e620000002400 */
[----:B------:R-:W-:Y:S02]  /*6f90*/  FMNMX.FTZ R101, R152, R101, !PT ;  /* 0x0000006598657209 */ /* 0x000fe40007810000 */
[----:B------:R-:W-:Y:S02]  /*6fa0*/  FMNMX.FTZ R2, R150, R2, !PT ;  /* 0x0000000296027209 */ /* 0x000fe40007810000 */
[----:B---3--:R-:W-:Y:S02]  /*6fb0*/  FSEL R161, R29, -INF , P0 ;  /* 0xff8000001da17808 */ /* 0x008fe40000000000 */
[C---:B------:R-:W-:Y:S02]  /*6fc0*/  ISETP.GT.AND P0, PT, R0.reuse, 0x28, PT ;  /* 0x000000280000780c */ /* 0x040fe40003f04270 */
[----:B------:R-:W-:Y:S01]  /*6fd0*/  ISETP.GT.AND P1, PT, R0, 0x29, PT ;  /* 0x000000290000780c */ /* 0x000fe20003f24270 */
[----:B------:R-:W3:Y:S01]  /*6fe0*/  MUFU.TANH R30, R30 ;  /* 0x0000001e001e7308 */ /* 0x000ee20000002400 */
[----:B------:R-:W-:Y:S02]  /*6ff0*/  FMNMX.FTZ R101, R157, R101, !PT ;  /* 0x000000659d657209 */ /* 0x000fe40007810000 */
[----:B--2---:R-:W-:Y:S02]  /*7000*/  FSEL R153, R26, -INF , P0 ;  /* 0xff8000001a997808 */ /* 0x004fe40000000000 */
[----:B------:R-:W-:Y:S02]  /*7010*/  ISETP.GT.AND P0, PT, R0, 0x30, PT ;  /* 0x000000300000780c */ /* 0x000fe40003f04270 */
[----:B------:R-:W-:Y:S03]  /*7020*/  FMNMX.FTZ R2, R153, R2, !PT ;  /* 0x0000000299027209 */ /* 0x000fe60007810000 */
        /* <DEDUP_REMOVED lines=8> */
[C---:B------:R-:W-:Y:S02]  /*70b0*/  ISETP.GT.AND P0, PT, R0.reuse, 0x38, PT ;  /* 0x000000380000780c */ /* 0x040fe40003f04270 */
[----:B------:R-:W-:Y:S03]  /*70c0*/  FMNMX.FTZ R2, R159, R2, !PT ;  /* 0x000000029f027209 */ /* 0x000fe60007810000 */
[----:B------:R-:W3:Y:S01]  /*70d0*/  MUFU.TANH R34, R34 ;  /* 0x0000002200227308 */ /* 0x000ee20000002400 */
[----:B------:R-:W-:Y:S02]  /*70e0*/  FMNMX.FTZ R101, R161, R101, !PT ;  /* 0x00000065a1657209 */ /* 0x000fe40007810000 */
[----:B--2---:R-:W-:Y:S02]  /*70f0*/  FSEL R162, R13, -INF , P1 ;  /* 0xff8000000da27808 */ /* 0x004fe40000800000 */
[----:B------:R-:W-:Y:S02]  /*7100*/  ISETP.GT.AND P1, PT, R0, 0x39, PT ;  /* 0x000000390000780c */ /* 0x000fe40003f24270 */
[----:B------:R-:W-:Y:S03]  /*7110*/  FMNMX.FTZ R0, R162, R2, !PT ;  /* 0x00000002a2007209 */ /* 0x000fe60007810000 */
[----:B------:R-:W2:Y:S01]  /*7120*/  MUFU.TANH R12, R12 ;  /* 0x0000000c000c7308 */ /* 0x000ea20000002400 */
[----:B-1----:R-:W-:Y:S04]  /*7130*/  FSEL R163, R32, -INF , P6 ;  /* 0xff80000020a37808 */ /* 0x002fe80003000000 */
[----:B------:R-:W-:Y:S05]  /*7140*/  FMNMX.FTZ R101, R163, R101, !PT ;  /* 0x00000065a3657209 */ /* 0x000fea0007810000 */
[----:B------:R-:W1:Y:S01]  /*7150*/  MUFU.TANH R33, R33 ;  /* 0x0000002100217308 */ /* 0x000e620000002400 */
[----:B---3--:R-:W-:Y:S04]  /*7160*/  FSEL R184, R34, -INF , P0 ;  /* 0xff80000022b87808 */ /* 0x008fe80000000000 */
[----:B------:R-:W-:Y:S02]  /*7170*/  FMNMX.FTZ R0, R184, R0, !PT ;  /* 0x00000000b8007209 */ /* 0x000fe40007810000 */
[----:B--2---:R-:W-:Y:S02]  /*7180*/  FSEL R202, R12, -INF , P1 ;  /* 0xff8000000cca7808 */ /* 0x004fe40000800000 */
[----:B------:R-:W-:Y:S02]  /*7190*/  LDSM.16.MT88.4 R12, [R156] ;  /* 0x000000009c0c783b */ /* 0x000fe40000004200 */
[----:B------:R-:W-:Y:S02]  /*71a0*/  FMNMX.FTZ R0, R202, R0, !PT ;  /* 0x00000000ca007209 */ /* 0x000fe40007810000 */
[----:B-1----:R-:W-:Y:S04]  /*71b0*/  FSEL R201, R33, -INF , P5 ;  /* 0xff80000021c97808 */ /* 0x002fe80002800000 */
[----:B------:R-:W1:Y:S01]  /*71c0*/  SHFL.BFLY PT, R2, R0, 0x2, 0x1f ;  /* 0x0c401f0000027f89 */ /* 0x000e6200000e0000 */
[----:B------:R-:W-:Y:S07]  /*71d0*/  FMNMX.FTZ R101, R201, R101, !PT ;  /* 0x00000065c9657209 */ /* 0x000fee0007810000 */
[----:B------:R-:W2:Y:S01]  /*71e0*/  SHFL.BFLY PT, R11, R101, 0x2, 0x1f ;  /* 0x0c401f00650b7f89 */ /* 0x000ea200000e0000 */
[----:B-1----:R-:W-:Y:S07]  /*71f0*/  FMNMX.FTZ R0, R0, R2, !PT ;  /* 0x0000000200007209 */ /* 0x002fee0007810000 */
[----:B------:R-:W1:Y:S01]  /*7200*/  SHFL.BFLY PT, R100, R0, 0x1, 0x1f ;  /* 0x0c201f0000647f89 */ /* 0x000e6200000e0000 */
[----:B--2---:R-:W-:Y:S07]  /*7210*/  FMNMX.FTZ R101, R101, R11, !PT ;  /* 0x0000000b65657209 */ /* 0x004fee0007810000 */
[----:B------:R-:W2:Y:S01]  /*7220*/  SHFL.BFLY PT, R11, R101, 0x1, 0x1f ;  /* 0x0c201f00650b7f89 */ /* 0x000ea200000e0000 */
[----:B-1----:R-:W-:Y:S04]  /*7230*/  FMNMX.FTZ R100, R0, R100, !PT ;  /* 0x0000006400647209 */ /* 0x002fe80007810000 */
[C---:B------:R-:W-:Y:S01]  /*7240*/  FSETP.NEU.FTZ.AND P0, PT, R100.reuse, -INF , PT ;  /* 0xff8000006400780b */ /* 0x040fe20003f1d000 */
[C---:B------:R-:W-:Y:S01]  /*7250*/  FMUL.FTZ R145, R100.reuse, c[0x0][0x2d0] ;  /* 0x0000b40064917a20 */ /* 0x040fe20000410000 */
[----:B--2---:R-:W-:Y:S02]  /*7260*/  FMNMX.FTZ R101, R101, R11, !PT ;  /* 0x0000000b65657209 */ /* 0x004fe40007810000 */
[----:B------:R-:W-:Y:S02]  /*7270*/  FSEL R0, R100, RZ, P0 ;  /* 0x000000ff64007208 */ /* 0x000fe40000000000 */
[C---:B------:R-:W-:Y:S01]  /*7280*/  FSETP.NEU.FTZ.AND P1, PT, R101.reuse, -INF , PT ;  /* 0xff8000006500780b */ /* 0x040fe20003f3d000 */
[----:B------:R-:W-:Y:S01]  /*7290*/  FMUL.FTZ R144, R101, c[0x0][0x2d0] ;  /* 0x0000b40065907a20 */ /* 0x000fe20000410000 */
[----:B------:R-:W-:Y:S01]  /*72a0*/  FSEL R145, R145, RZ, P0 ;  /* 0x000000ff91917208 */ /* 0x000fe20000000000 */
[----:B------:R-:W-:Y:S01]  /*72b0*/  FADD.FTZ R0, -R0, R103 ;  /* 0x0000006700007221 */ /* 0x000fe20000010100 */
[----:B------:R-:W-:Y:S02]  /*72c0*/  FSEL R2, R101, RZ, P1 ;  /* 0x000000ff65027208 */ /* 0x000fe40000800000 */
[----:B------:R-:W-:Y:S01]  /*72d0*/  FSEL R144, R144, RZ, P1 ;  /* 0x000000ff90907208 */ /* 0x000fe20000800000 */
[----:B------:R-:W-:Y:S01]  /*72e0*/  FMUL.FTZ R0, R0, c[0x0][0x2d0] ;  /* 0x0000b40000007a20 */ /* 0x000fe20000410000 */
[----:B------:R-:W-:Y:S01]  /*72f0*/  IADD3 R103, R193, R156, RZ ;  /* 0x0000009cc1677210 */ /* 0x000fe20007ffe0ff */
[----:B------:R-:W-:Y:S01]  /*7300*/  FADD.FTZ R2, -R2, R102 ;  /* 0x0000006602027221 */ /* 0x000fe20000010100 */
[----:B------:R-:W-:Y:S01]  /*7310*/  ISETP.GE.AND P0, PT, R197, 0x2, PT ;  /* 0x00000002c500780c */ /* 0x000fe20003f06270 */
[--C-:B------:R-:W-:Y:S01]  /*7320*/  FFMA.FTZ R4, R4, c[0x0][0x2d0], -R144.reuse ;  /* 0x0000b40004047a23 */ /* 0x100fe20000010890 */
[----:B------:R-:W-:Y:S01]  /*7330*/  ISETP.GE.AND P1, PT, R211, 0x1, PT ;  /* 0x00000001d300780c */ /* 0x000fe20003f26270 */
[----:B------:R-:W-:Y:S01]  /*7340*/  FMUL.FTZ R2, R2, c[0x0][0x2d0] ;  /* 0x0000b40002027a20 */ /* 0x000fe20000410000 */
[----:B------:R-:W1:Y:S01]  /*7350*/  MUFU.EX2 R0, R0 ;  /* 0x0000000000007308 */ /* 0x000e620000000800 */
[--C-:B------:R-:W-:Y:S01]  /*7360*/  FFMA.FTZ R3, R3, c[0x0][0x2d0], -R144.reuse ;  /* 0x0000b40003037a23 */ /* 0x100fe20000010890 */
[----:B------:R-:W2:Y:S01]  /*7370*/  LDSM.16.MT88.4 R20, [R103] ;  /* 0x000000006714783b */ /* 0x000ea20000004200 */
[--C-:B------:R-:W-:Y:S02]  /*7380*/  FFMA.FTZ R6, R6, c[0x0][0x2d0], -R144.reuse ;  /* 0x0000b40006067a23 */ /* 0x100fe40000010890 */
[--C-:B------:R-:W-:Y:S02]  /*7390*/  FFMA.FTZ R5, R5, c[0x0][0x2d0], -R144.reuse ;  /* 0x0000b40005057a23 */ /* 0x100fe40000010890 */
[--C-:B------:R-:W-:Y:S02]  /*73a0*/  FFMA.FTZ R9, R9, c[0x0][0x2d0], -R145.reuse ;  /* 0x0000b40009097a23 */ /* 0x100fe40000010891 */
[--C-:B------:R-:W-:Y:S01]  /*73b0*/  FFMA.FTZ R8, R8, c[0x0][0x2d0], -R145.reuse ;  /* 0x0000b40008087a23 */ /* 0x100fe20000010891 */
[----:B------:R-:W-:Y:S01]  /*73c0*/  MUFU.EX2 R210, R4 ;  /* 0x0000000400d27308 */ /* 0x000fe20000000800 */
[--C-:B------:R-:W-:Y:S02]  /*73d0*/  FFMA.FTZ R7, R7, c[0x0][0x2d0], -R145.reuse ;  /* 0x0000b40007077a23 */ /* 0x100fe40000010891 */
[--C-:B------:R-:W-:Y:S07]  /*73e0*/  FFMA.FTZ R10, R10, c[0x0][0x2d0], -R145.reuse ;  /* 0x0000b4000a0a7a23 */ /* 0x100fee0000010891 */
[----:B------:R-:W3:Y:S01]  /*73f0*/  MUFU.EX2 R209, R3 ;  /* 0x0000000300d17308 */ /* 0x000ee20000000800 */
[C---:B-1----:R-:W-:Y:S02]  /*7400*/  FMUL.FTZ R11, R0.reuse, R111 ;  /* 0x0000006f000b7220 */ /* 0x042fe40000410000 */
[C---:B------:R-:W-:Y:S02]  /*7410*/  FMUL.FTZ R18, R0.reuse, R118 ;  /* 0x0000007600127220 */ /* 0x040fe40000410000 */
[C---:B------:R-:W-:Y:S05]  /*7420*/  FMUL.FTZ R19, R0.reuse, R119 ;  /* 0x0000007700137220 */ /* 0x040fea0000410000 */
[----:B------:R1:W-:Y:S01]  /*7430*/  MUFU.EX2 R208, R6 ;  /* 0x0000000600d07308 */ /* 0x0003e20000000800 */
[C---:B------:R-:W-:Y:S02]  /*7440*/  FMUL.FTZ R26, R0.reuse, R126 ;  /* 0x0000007e001a7220 */ /* 0x040fe40000410000 */
[C---:B------:R-:W-:Y:S02]  /*7450*/  FMUL.FTZ R27, R0.reuse, R127 ;  /* 0x0000007f001b7220 */ /* 0x040fe40000410000 */
[C---:B------:R-:W-:Y:S02]  /*7460*/  FMUL.FTZ R34, R0.reuse, R134 ;  /* 0x0000008600227220 */ /* 0x040fe40000410000 */
[C---:B------:R-:W-:Y:S02]  /*7470*/  FMUL.FTZ R35, R0.reuse, R135 ;  /* 0x0000008700237220 */ /* 0x040fe40000410000 */
[C---:B------:R-:W-:Y:S01]  /*7480*/  FMUL.FTZ R38, R0.reuse, R38 ;  /* 0x0000002600267220 */ /* 0x040fe20000410000 */
[----:B------:R-:W4:Y:S01]  /*7490*/  MUFU.EX2 R207, R5 ;  /* 0x0000000500cf7308 */ /* 0x000f220000000800 */
[C---:B------:R-:W-:Y:S02]  /*74a0*/  FMUL.FTZ R39, R0.reuse, R39 ;  /* 0x0000002700277220 */ /* 0x040fe40000410000 */
[C---:B------:R-:W-:Y:S01]  /*74b0*/  FMUL.FTZ R42, R0.reuse, R42 ;  /* 0x0000002a002a7220 */ /* 0x040fe20000410000 */
[----:B---3--:R-:W-:Y:S01]  /*74c0*/  F2FP.PACK_AB R136, R209, R210 ;  /* 0x000000d2d188723e */ /* 0x008fe200000000ff */
[----:B------:R-:W-:Y:S01]  /*74d0*/  FMUL.FTZ R43, R0, R43 ;  /* 0x0000002b002b7220 */ /* 0x000fe20000410000 */
[----:B------:R-:W-:Y:S01]  /*74e0*/  IADD3 R3, R196, R185, RZ ;  /* 0x000000b9c4037210 */ /* 0x000fe20007ffe0ff */
[C---:B------:R-:W-:Y:S02]  /*74f0*/  FMUL.FTZ R46, R0.reuse, R46 ;  /* 0x0000002e002e7220 */ /* 0x040fe40000410000 */
[C---:B------:R-:W-:Y:S01]  /*7500*/  FMUL.FTZ R47, R0.reuse, R47 ;  /* 0x0000002f002f7220 */ /* 0x040fe20000410000 */
[----:B------:R-:W-:Y:S01]  /*7510*/  MUFU.EX2 R206, R9 ;  /* 0x0000000900ce7308 */ /* 0x000fe20000000800 */
[----:B------:R-:W3:Y:S01]  /*7520*/  LDSM.16.MT88.4 R28, [R3] ;  /* 0x00000000031c783b */ /* 0x000ee20000004200 */
[----:B------:R-:W-:Y:S01]  /*7530*/  IADD3 R102, R193, R3, RZ ;  /* 0x00000003c1667210 */ /* 0x000fe20007ffe0ff */
[C---:B------:R-:W-:Y:S02]  /*7540*/  FMUL.FTZ R50, R0.reuse, R50 ;  /* 0x0000003200327220 */ /* 0x040fe40000410000 */
[C---:B-1----:R-:W-:Y:S02]  /*7550*/  FMUL.FTZ R6, R0.reuse, R106 ;  /* 0x0000006a00067220 */ /* 0x042fe40000410000 */
[C---:B------:R-:W-:Y:S02]  /*7560*/  FMUL.FTZ R51, R0.reuse, R51 ;  /* 0x0000003300337220 */ /* 0x040fe40000410000 */
[C---:B------:R-:W-:Y:S01]  /*7570*/  FMUL.FTZ R54, R0.reuse, R54 ;  /* 0x0000003600367220 */ /* 0x040fe20000410000 */
[----:B------:R-:W1:Y:S01]  /*7580*/  MUFU.EX2 R205, R8 ;  /* 0x0000000800cd7308 */ /* 0x000e620000000800 */
[C---:B------:R-:W-:Y:S02]  /*7590*/  FMUL.FTZ R55, R0.reuse, R55 ;  /* 0x0000003700377220 */ /* 0x040fe40000410000 */
[C---:B------:R-:W-:Y:S01]  /*75a0*/  FMUL.FTZ R58, R0.reuse, R58 ;  /* 0x0000003a003a7220 */ /* 0x040fe20000410000 */
[----:B----4-:R-:W-:Y:S01]  /*75b0*/  F2FP.PACK_AB R138, R207, R208 ;  /* 0x000000d0cf8a723e */ /* 0x010fe200000000ff */
[C---:B------:R-:W-:Y:S02]  /*75c0*/  FMUL.FTZ R59, R0.reuse, R59 ;  /* 0x0000003b003b7220 */ /* 0x040fe40000410000 */
[C---:B------:R-:W-:Y:S02]  /*75d0*/  FMUL.FTZ R62, R0.reuse, R62 ;  /* 0x0000003e003e7220 */ /* 0x040fe40000410000 */
[C---:B------:R-:W-:Y:S01]  /*75e0*/  FMUL.FTZ R63, R0.reuse, R63 ;  /* 0x0000003f003f7220 */ /* 0x040fe20000410000 */
[----:B------:R4:W-:Y:S01]  /*75f0*/  MUFU.EX2 R204, R7 ;  /* 0x0000000700cc7308 */ /* 0x0009e20000000800 */
        /* <DEDUP_REMOVED lines=8> */
[----:B-1----:R-:W-:Y:S01]  /*7680*/  F2FP.PACK_AB R137, R205, R206 ;  /* 0x000000cecd89723e */ /* 0x002fe200000000ff */
[C---:B------:R-:W-:Y:S02]  /*7690*/  FMUL.FTZ R79, R0.reuse, R79 ;  /* 0x0000004f004f7220 */ /* 0x040fe40000410000 */
[C---:B------:R-:W-:Y:S02]  /*76a0*/  FMUL.FTZ R86, R0.reuse, R86 ;  /* 0x0000005600567220 */ /* 0x040fe40000410000 */
[C---:B------:R-:W-:Y:S01]  /*76b0*/  FMUL.FTZ R87, R0.reuse, R87 ;  /* 0x0000005700577220 */ /* 0x040fe20000410000 */
[----:B------:R-:W1:Y:S01]  /*76c0*/  MUFU.EX2 R2, R2 ;  /* 0x0000000200027308 */ /* 0x000e620000000800 */
[C---:B------:R-:W-:Y:S02]  /*76d0*/  FMUL.FTZ R90, R0.reuse, R90 ;  /* 0x0000005a005a7220 */ /* 0x040fe40000410000 */
[C---:B------:R-:W-:Y:S02]  /*76e0*/  FMUL.FTZ R91, R0.reuse, R91 ;  /* 0x0000005b005b7220 */ /* 0x040fe40000410000 */
[C---:B----4-:R-:W-:Y:S02]  /*76f0*/  FMUL.FTZ R7, R0.reuse, R107 ;  /* 0x0000006b00077220 */ /* 0x050fe40000410000 */
[C---:B------:R-:W-:Y:S02]  /*7700*/  FMUL.FTZ R94, R0.reuse, R94 ;  /* 0x0000005e005e7220 */ /* 0x040fe40000410000 */
[C---:B------:R-:W-:Y:S02]  /*7710*/  FMUL.FTZ R95, R0.reuse, R95 ;  /* 0x0000005f005f7220 */ /* 0x040fe40000410000 */
[C---:B------:R-:W-:Y:S02]  /*7720*/  FMUL.FTZ R98, R0.reuse, R98 ;  /* 0x0000006200627220 */ /* 0x040fe40000410000 */
[C---:B------:R-:W-:Y:S01]  /*7730*/  FMUL.FTZ R99, R0.reuse, R99 ;  /* 0x0000006300637220 */ /* 0x040fe20000410000 */
[----:B-----5:R-:W-:Y:S01]  /*7740*/  F2FP.PACK_AB R139, R203, R204 ;  /* 0x000000cccb8b723e */ /* 0x020fe200000000ff */
[C---:B------:R-:W-:Y:S02]  /*7750*/  FMUL.FTZ R10, R0.reuse, R110 ;  /* 0x0000006e000a7220 */ /* 0x040fe40000410000 */
[C---:B------:R-:W-:Y:S02]  /*7760*/  FMUL.FTZ R82, R0.reuse, R82 ;  /* 0x0000005200527220 */ /* 0x040fe40000410000 */
[----:B------:R-:W-:Y:S02]  /*7770*/  FMUL.FTZ R83, R0, R83 ;  /* 0x0000005300537220 */ /* 0x000fe40000410000 */
[C---:B-1----:R-:W-:Y:S02]  /*7780*/  FMUL.FTZ R4, R2.reuse, R104 ;  /* 0x0000006802047220 */ /* 0x042fe40000410000 */
[C---:B------:R-:W-:Y:S02]  /*7790*/  FMUL.FTZ R5, R2.reuse, R105 ;  /* 0x0000006902057220 */ /* 0x040fe40000410000 */
[----:B------:R-:W1:Y:S01]  /*77a0*/  LDSM.16.MT88.4 R104, [R102] ;  /* 0x000000006668783b */ /* 0x000e620000004200 */
[C---:B------:R-:W-:Y:S02]  /*77b0*/  FMUL.FTZ R8, R2.reuse, R108 ;  /* 0x0000006c02087220 */ /* 0x040fe40000410000 */
[C---:B------:R-:W-:Y:S02]  /*77c0*/  FMUL.FTZ R9, R2.reuse, R109 ;  /* 0x0000006d02097220 */ /* 0x040fe40000410000 */
[C---:B------:R-:W-:Y:S03]  /*77d0*/  HMMA.16816.F32 R4, R136.reuse, R12, R4 ;  /* 0x0000000c8804723c */ /* 0x040fe60000001804 */
[----:B------:R-:W4:Y:S02]  /*77e0*/  LDSM.16.MT88.4 R108, [R156+0x2000] ;  /* 0x002000009c6c783b */ /* 0x000f240000004200 */
[C---:B------:R-:W-:Y:S02]  /*77f0*/  FMUL.FTZ R16, R2.reuse, R116 ;  /* 0x0000007402107220 */ /* 0x040fe40000410000 */
[C---:B------:R-:W-:Y:S01]  /*7800*/  FMUL.FTZ R12, R2.reuse, R112 ;  /* 0x00000070020c7220 */ /* 0x040fe20000410000 */
[C---:B------:R-:W-:Y:S04]  /*7810*/  HMMA.16816.F32 R8, R136.reuse, R14, R8 ;  /* 0x0000000e8808723c */ /* 0x040fe80000001808 */
[C---:B------:R-:W-:Y:S02]  /*7820*/  FMUL.FTZ R13, R2.reuse, R113 ;  /* 0x00000071020d7220 */ /* 0x040fe40000410000 */
[----:B------:R-:W-:Y:S02]  /*7830*/  FMUL.FTZ R17, R2, R117 ;  /* 0x0000007502117220 */ /* 0x000fe40000410000 */
[C---:B------:R-:W-:Y:S01]  /*7840*/  FMUL.FTZ R14, R0.reuse, R114 ;  /* 0x00000072000e7220 */ /* 0x040fe20000410000 */
[----:B------:R-:W-:Y:S03]  /*7850*/  LDSM.16.MT88.4 R116, [R156+0x800] ;  /* 0x000800009c74783b */ /* 0x000fe60000004200 */
[----:B------:R-:W-:Y:S02]  /*7860*/  FMUL.FTZ R15, R0, R115 ;  /* 0x00000073000f7220 */ /* 0x000fe40000410000 */
[C---:B------:R-:W-:Y:S02]  /*7870*/  FMUL.FTZ R24, R2.reuse, R124 ;  /* 0x0000007c02187220 */ /* 0x040fe40000410000 */
[C---:B------:R-:W-:Y:S01]  /*7880*/  FMUL.FTZ R25, R2.reuse, R125 ;  /* 0x0000007d02197220 */ /* 0x040fe20000410000 */
[----:B------:R-:W5:Y:S01]  /*7890*/  LDSM.16.MT88.4 R112, [R103+0x2000] ;  /* 0x002000006770783b */ /* 0x000f620000004200 */
[C---:B------:R-:W-:Y:S01]  /*78a0*/  FMUL.FTZ R32, R2.reuse, R132 ;  /* 0x0000008402207220 */ /* 0x040fe20000410000 */
[C---:B--2---:R-:W-:Y:S03]  /*78b0*/  HMMA.16816.F32 R12, R136.reuse, R20, R12 ;  /* 0x00000014880c723c */ /* 0x044fe6000000180c */
[C---:B------:R-:W-:Y:S02]  /*78c0*/  FMUL.FTZ R33, R2.reuse, R133 ;  /* 0x0000008502217220 */ /* 0x040fe40000410000 */
[C---:B------:R-:W-:Y:S01]  /*78d0*/  FMUL.FTZ R36, R2.reuse, R36 ;  /* 0x0000002402247220 */ /* 0x040fe20000410000 */
[----:B------:R-:W-:Y:S01]  /*78e0*/  LDSM.16.MT88.4 R124, [R102+0x800] ;  /* 0x00080000667c783b */ /* 0x000fe20000004200 */
[C---:B------:R-:W-:Y:S01]  /*78f0*/  FMUL.FTZ R20, R2.reuse, R120 ;  /* 0x0000007802147220 */ /* 0x040fe20000410000 */
[C---:B------:R-:W-:Y:S04]  /*7900*/  HMMA.16816.F32 R16, R136.reuse, R22, R16 ;  /* 0x000000168810723c */ /* 0x040fe80000001810 */
[C---:B------:R-:W-:Y:S02]  /*7910*/  FMUL.FTZ R21, R2.reuse, R121 ;  /* 0x0000007902157220 */ /* 0x040fe40000410000 */
[----:B------:R-:W-:Y:S01]  /*7920*/  FMUL.FTZ R37, R2, R37 ;  /* 0x0000002502257220 */ /* 0x000fe20000410000 */
[----:B------:R-:W-:Y:S01]  /*7930*/  LDSM.16.MT88.4 R132, [R103+0x2800] ;  /* 0x002800006784783b */ /* 0x000fe20000004200 */
[C---:B------:R-:W-:Y:S04]  /*7940*/  FMUL.FTZ R22, R0.reuse, R122 ;  /* 0x0000007a00167220 */ /* 0x040fe80000410000 */
[----:B------:R-:W-:Y:S02]  /*7950*/  FMUL.FTZ R23, R0, R123 ;  /* 0x0000007b00177220 */ /* 0x000fe40000410000 */
[C---:B------:R-:W-:Y:S01]  /*7960*/  FMUL.FTZ R40, R2.reuse, R40 ;  /* 0x0000002802287220 */ /* 0x040fe20000410000 */
[----:B------:R-:W-:Y:S01]  /*7970*/  LDSM.16.MT88.4 R120, [R3+0x800] ;  /* 0x000800000378783b */ /* 0x000fe20000004200 */
[C---:B------:R-:W-:Y:S02]  /*7980*/  FMUL.FTZ R41, R2.reuse, R41 ;  /* 0x0000002902297220 */ /* 0x040fe40000410000 */
[C---:B------:R-:W-:Y:S01]  /*7990*/  FMUL.FTZ R44, R2.reuse, R44 ;  /* 0x0000002c022c7220 */ /* 0x040fe20000410000 */
[C---:B---3--:R-:W-:Y:S03]  /*79a0*/  HMMA.16816.F32 R20, R136.reuse, R28, R20 ;  /* 0x0000001c8814723c */ /* 0x048fe60000001814 */
[C---:B------:R-:W-:Y:S02]  /*79b0*/  FMUL.FTZ R45, R2.reuse, R45 ;  /* 0x0000002d022d7220 */ /* 0x040fe40000410000 */
[C---:B------:R-:W-:Y:S02]  /*79c0*/  FMUL.FTZ R48, R2.reuse, R48 ;  /* 0x0000003002307220 */ /* 0x040fe40000410000 */
[C---:B------:R-:W-:Y:S01]  /*79d0*/  FMUL.FTZ R28, R2.reuse, R128 ;  /* 0x00000080021c7220 */ /* 0x040fe20000410000 */
[C---:B------:R-:W-:Y:S04]  /*79e0*/  HMMA.16816.F32 R24, R136.reuse, R30, R24 ;  /* 0x0000001e8818723c */ /* 0x040fe80000001818 */
[C---:B------:R-:W-:Y:S02]  /*79f0*/  FMUL.FTZ R29, R2.reuse, R129 ;  /* 0x00000081021d7220 */ /* 0x040fe40000410000 */
[----:B------:R-:W-:Y:S02]  /*7a00*/  FMUL.FTZ R49, R2, R49 ;  /* 0x0000003102317220 */ /* 0x000fe40000410000 */
[C---:B------:R-:W-:Y:S04]  /*7a10*/  FMUL.FTZ R30, R0.reuse, R130 ;  /* 0x00000082001e7220 */ /* 0x040fe80000410000 */
[----:B------:R-:W-:Y:S02]  /*7a20*/  FMUL.FTZ R31, R0, R131 ;  /* 0x00000083001f7220 */ /* 0x000fe40000410000 */
[----:B------:R-:W-:Y:S01]  /*7a30*/  LDSM.16.MT88.4 R128, [R156+0x2800] ;  /* 0x002800009c80783b */ /* 0x000fe20000004200 */
[C---:B------:R-:W-:Y:S02]  /*7a40*/  FMUL.FTZ R52, R2.reuse, R52 ;  /* 0x0000003402347220 */ /* 0x040fe40000410000 */
[C---:B------:R-:W-:Y:S02]  /*7a50*/  FMUL.FTZ R53, R2.reuse, R53 ;  /* 0x0000003502357220 */ /* 0x040fe40000410000 */
[C---:B-1----:R-:W-:Y:S03]  /*7a60*/  HMMA.16816.F32 R28, R136.reuse, R104, R28 ;  /* 0x00000068881c723c */ /* 0x042fe6000000181c */
[C---:B------:R-:W-:Y:S02]  /*7a70*/  FMUL.FTZ R56, R2.reuse, R56 ;  /* 0x0000003802387220 */ /* 0x040fe40000410000 */
[C---:B------:R-:W-:Y:S02]  /*7a80*/  FMUL.FTZ R57, R2.reuse, R57 ;  /* 0x0000003902397220 */ /* 0x040fe40000410000 */
[C---:B------:R-:W-:Y:S01]  /*7a90*/  FMUL.FTZ R60, R2.reuse, R60 ;  /* 0x0000003c023c7220 */ /* 0x040fe20000410000 */
[C---:B------:R-:W-:Y:S01]  /*7aa0*/  HMMA.16816.F32 R32, R136.reuse, R106, R32 ;  /* 0x0000006a8820723c */ /* 0x040fe20000001820 */
[----:B------:R-:W1:Y:S03]  /*7ab0*/  LDSM.16.MT88.4 R104, [R3+0x2000] ;  /* 0x002000000368783b */ /* 0x000e660000004200 */
[C---:B------:R-:W-:Y:S02]  /*7ac0*/  FMUL.FTZ R61, R2.reuse, R61 ;  /* 0x0000003d023d7220 */ /* 0x040fe40000410000 */
[C---:B------:R-:W-:Y:S02]  /*7ad0*/  FMUL.FTZ R64, R2.reuse, R64 ;  /* 0x0000004002407220 */ /* 0x040fe40000410000 */
[C---:B----4-:R-:W-:Y:S04]  /*7ae0*/  HMMA.16816.F32 R36, R136.reuse, R108, R36 ;  /* 0x0000006c8824723c */ /* 0x050fe80000001824 */
[C---:B------:R-:W-:Y:S02]  /*7af0*/  FMUL.FTZ R65, R2.reuse, R65 ;  /* 0x0000004102417220 */ /* 0x040fe40000410000 */
[C---:B------:R-:W-:Y:S02]  /*7b00*/  FMUL.FTZ R68, R2.reuse, R68 ;  /* 0x0000004402447220 */ /* 0x040fe40000410000 */
[C---:B------:R-:W-:Y:S01]  /*7b10*/  HMMA.16816.F32 R40, R136.reuse, R110, R40 ;  /* 0x0000006e8828723c */ /* 0x040fe20000001828 */
[----:B------:R-:W2:Y:S03]  /*7b20*/  LDSM.16.MT88.4 R108, [R102+0x2000] ;  /* 0x00200000666c783b */ /* 0x000ea60000004200 */
[C---:B------:R-:W-:Y:S02]  /*7b30*/  FMUL.FTZ R69, R2.reuse, R69 ;  /* 0x0000004502457220 */ /* 0x040fe40000410000 */
[C---:B------:R-:W-:Y:S02]  /*7b40*/  FMUL.FTZ R72, R2.reuse, R72 ;  /* 0x0000004802487220 */ /* 0x040fe40000410000 */
[C---:B-----5:R-:W-:Y:S04]  /*7b50*/  HMMA.16816.F32 R44, R136.reuse, R112, R44 ;  /* 0x00000070882c723c */ /* 0x060fe8000000182c */
[C---:B------:R-:W-:Y:S02]  /*7b60*/  FMUL.FTZ R73, R2.reuse, R73 ;  /* 0x0000004902497220 */ /* 0x040fe40000410000 */
[C---:B------:R-:W-:Y:S02]  /*7b70*/  FMUL.FTZ R84, R2.reuse, R84 ;  /* 0x0000005402547220 */ /* 0x040fe40000410000 */
[C---:B------:R-:W-:Y:S01]  /*7b80*/  HMMA.16816.F32 R48, R136.reuse, R114, R48 ;  /* 0x000000728830723c */ /* 0x040fe20000001830 */
[----:B------:R-:W3:Y:S03]  /*7b90*/  LDSM.16.MT88.4 R112, [R156+0x4000] ;  /* 0x004000009c70783b */ /* 0x000ee60000004200 */
[C---:B------:R-:W-:Y:S02]  /*7ba0*/  FMUL.FTZ R85, R2.reuse, R85 ;  /* 0x0000005502557220 */ /* 0x040fe40000410000 */
[C---:B------:R-:W-:Y:S02]  /*7bb0*/  FMUL.FTZ R88, R2.reuse, R88 ;  /* 0x0000005802587220 */ /* 0x040fe40000410000 */
[C---:B------:R-:W-:Y:S01]  /*7bc0*/  FMUL.FTZ R89, R2.reuse, R89 ;  /* 0x0000005902597220 */ /* 0x040fe20000410000 */
[C---:B-1----:R-:W-:Y:S03]  /*7bd0*/  HMMA.16816.F32 R52, R136.reuse, R104, R52 ;  /* 0x000000688834723c */ /* 0x042fe60000001834 */
[C---:B------:R-:W-:Y:S02]  /*7be0*/  FMUL.FTZ R92, R2.reuse, R92 ;  /* 0x0000005c025c7220 */ /* 0x040fe40000410000 */
[----:B------:R-:W-:Y:S02]  /*7bf0*/  FMUL.FTZ R93, R2, R93 ;  /* 0x0000005d025d7220 */ /* 0x000fe40000410000 */
[--C-:B------:R-:W-:Y:S01]  /*7c00*/  FFMA.FTZ R104, R140, c[0x0][0x2d0], -R144.reuse ;  /* 0x0000b4008c687a23 */ /* 0x100fe20000010890 */
[C---:B------:R-:W-:Y:S03]  /*7c10*/  HMMA.16816.F32 R56, R136.reuse, R106, R56 ;  /* 0x0000006a8838723c */ /* 0x040fe60000001838 */
[----:B------:R1:W4:Y:S01]  /*7c20*/  MUFU.EX2 R183, R104 ;  /* 0x0000006800b77308 */ /* 0x0003220000000800 */
[C---:B------:R-:W-:Y:S02]  /*7c30*/  FMUL.FTZ R96, R2.reuse, R96 ;  /* 0x0000006002607220 */ /* 0x040fe40000410000 */
[C---:B------:R-:W-:Y:S02]  /*7c40*/  FMUL.FTZ R97, R2.reuse, R97 ;  /* 0x0000006102617220 */ /* 0x040fe40000410000 */
[C---:B--2---:R-:W-:Y:S04]  /*7c50*/  HMMA.16816.F32 R60, R136.reuse, R108, R60 ;  /* 0x0000006c883c723c */ /* 0x044fe8000000183c */
[C---:B------:R-:W-:Y:S02]  /*7c60*/  FMUL.FTZ R76, R2.reuse, R76 ;  /* 0x0000004c024c7220 */ /* 0x040fe40000410000 */
[C---:B------:R-:W-:Y:S02]  /*7c70*/  FMUL.FTZ R77, R2.reuse, R77 ;  /* 0x0000004d024d7220 */ /* 0x040fe40000410000 */
[C---:B------:R-:W-:Y:S04]  /*7c80*/  HMMA.16816.F32 R64, R136.reuse, R110, R64 ;  /* 0x0000006e8840723c */ /* 0x040fe80000001840 */
[----:B------:R-:W-:Y:S02]  /*7c90*/  FFMA.FTZ R108, R141, c[0x0][0x2d0], -R144 ;  /* 0x0000b4008d6c7a23 */ /* 0x000fe40000010890 */
[C---:B------:R-:W-:Y:S02]  /*7ca0*/  FMUL.FTZ R80, R2.reuse, R80 ;  /* 0x0000005002507220 */ /* 0x040fe40000410000 */
[C---:B---3--:R-:W-:Y:S01]  /*7cb0*/  HMMA.16816.F32 R68, R136.reuse, R112, R68 ;  /* 0x000000708844723c */ /* 0x048fe20000001844 */
[----:B------:R2:W3:Y:S01]  /*7cc0*/  MUFU.EX2 R182, R108 ;  /* 0x0000006c00b67308 */ /* 0x0004e20000000800 */
[----:B-1----:R-:W1:Y:S02]  /*7cd0*/  LDSM.16.MT88.4 R104, [R103+0x4000] ;  /* 0x004000006768783b */ /* 0x002e640000004200 */
[C---:B------:R-:W-:Y:S02]  /*7ce0*/  FMUL.FTZ R81, R2.reuse, R81 ;  /* 0x0000005102517220 */ /* 0x040fe40000410000 */
[----:B------:R-:W-:Y:S02]  /*7cf0*/  FFMA.FTZ R2, R2, R216, R210 ;  /* 0x000000d802027223 */ /* 0x000fe400000100d2 */
[C---:B------:R-:W-:Y:S04]  /*7d00*/  HMMA.16816.F32 R72, R136.reuse, R114, R72 ;  /* 0x000000728848723c */ /* 0x040fe80000001848 */
[--C-:B------:R-:W-:Y:S02]  /*7d10*/  FFMA.FTZ R112, R143, c[0x0][0x2d0], -R145.reuse ;  /* 0x0000b4008f707a23 */ /* 0x100fe40000010891 */
[----:B------:R-:W-:Y:S02]  /*7d20*/  FFMA.FTZ R0, R0, R217, R206 ;  /* 0x000000d900007223 */ /* 0x000fe400000100ce */
[----:B------:R5:W-:Y:S01]  /*7d30*/  MUFU.EX2 R180, R112 ;  /* 0x0000007000b47308 */ /* 0x000be20000000800 */
[----:B------:R-:W-:Y:S03]  /*7d40*/  FADD.FTZ R2, R209, R2 ;  /* 0x00000002d1027221 */ /* 0x000fe60000010000 */
[----:B------:R-:W-:Y:S02]  /*7d50*/  FADD.FTZ R0, R205, R0 ;  /* 0x00000000cd007221 */ /* 0x000fe40000010000 */
[----:B------:R-:W-:Y:S02]  /*7d60*/  FADD.FTZ R2, R208, R2 ;  /* 0x00000002d0027221 */ /* 0x000fe40000010000 */
[----:B------:R-:W-:Y:S02]  /*7d70*/  FADD.FTZ R0, R204, R0 ;  /* 0x00000000cc007221 */ /* 0x000fe40000010000 */
[--C-:B--2---:R-:W-:Y:S02]  /*7d80*/  FFMA.FTZ R108, R142, c[0x0][0x2d0], -R145.reuse ;  /* 0x0000b4008e6c7a23 */ /* 0x104fe40000010891 */
[----:B------:R-:W-:Y:S01]  /*7d90*/  LDSM.16.MT88.4 R140, [R3+0x2800] ;  /* 0x00280000038c783b */ /* 0x000fe20000004200 */
[----:B------:R-:W-:Y:S01]  /*7da0*/  FADD.FTZ R2, R207, R2 ;  /* 0x00000002cf027221 */ /* 0x000fe20000010000 */
[----:B------:R2:W2:Y:S01]  /*7db0*/  MUFU.EX2 R181, R108 ;  /* 0x0000006c00b57308 */ /* 0x0004a20000000800 */
[----:B------:R-:W-:Y:S02]  /*7dc0*/  FADD.FTZ R0, R203, R0 ;  /* 0x00000000cb007221 */ /* 0x000fe40000010000 */
[----:B----4-:R-:W-:Y:S04]  /*7dd0*/  FADD.FTZ R2, R183, R2 ;  /* 0x00000002b7027221 */ /* 0x010fe80000010000 */
[----:B---3--:R-:W-:Y:S02]  /*7de0*/  FADD.FTZ R2, R182, R2 ;  /* 0x00000002b6027221 */ /* 0x008fe40000010000 */
[--C-:B-----5:R-:W-:Y:S01]  /*7df0*/  FFMA.FTZ R112, R146, c[0x0][0x2d0], -R144.reuse ;  /* 0x0000b40092707a23 */ /* 0x120fe20000010890 */
[C---:B-1----:R-:W-:Y:S03]  /*7e00*/  HMMA.16816.F32 R76, R136.reuse, R104, R76 ;  /* 0x00000068884c723c */ /* 0x042fe6000000184c */
[----:B------:R1:W3:Y:S04]  /*7e10*/  MUFU.EX2 R179, R112 ;  /* 0x0000007000b37308 */ /* 0x0002e80000000800 */
[----:B------:R-:W-:Y:S01]  /*7e20*/  FFMA.FTZ R104, R147, c[0x0][0x2d0], -R144 ;  /* 0x0000b40093687a23 */ /* 0x000fe20000010890 */
[C---:B------:R-:W-:Y:S05]  /*7e30*/  HMMA.16816.F32 R80, R136.reuse, R106, R80 ;  /* 0x0000006a8850723c */ /* 0x040fea0000001850 */
[----:B------:R4:W5:Y:S01]  /*7e40*/  MUFU.EX2 R178, R104 ;  /* 0x0000006800b27308 */ /* 0x0009620000000800 */
[----:B--2---:R-:W2:Y:S01]  /*7e50*/  LDSM.16.MT88.4 R108, [R3+0x4000] ;  /* 0x00400000036c783b */ /* 0x004ea20000004200 */
[C---:B------:R-:W-:Y:S01]  /*7e60*/  F2FP.PACK_AB R105, R180.reuse, R181 ;  /* 0x000000b5b469723e */ /* 0x040fe200000000ff */
[----:B------:R-:W-:Y:S04]  /*7e70*/  FADD.FTZ R0, R181, R0 ;  /* 0x00000000b5007221 */ /* 0x000fe80000010000 */
[----:B------:R-:W-:Y:S02]  /*7e80*/  FADD.FTZ R0, R180, R0 ;  /* 0x00000000b4007221 */ /* 0x000fe40000010000 */
[----:B-1----:R-:W1:Y:S01]  /*7e90*/  LDSM.16.MT88.4 R112, [R102+0x4000] ;  /* 0x004000006670783b */ /* 0x002e620000004200 */
[----:B---3--:R-:W-:Y:S02]  /*7ea0*/  FADD.FTZ R2, R179, R2 ;  /* 0x00000002b3027221 */ /* 0x008fe40000010000 */
[--C-:B----4-:R-:W-:Y:S01]  /*7eb0*/  FFMA.FTZ R104, R148, c[0x0][0x2d0], -R145.reuse ;  /* 0x0000b40094687a23 */ /* 0x110fe20000010891 */
[C---:B-----5:R-:W-:Y:S01]  /*7ec0*/  F2FP.PACK_AB R106, R178.reuse, R179 ;  /* 0x000000b3b26a723e */ /* 0x060fe200000000ff */
[----:B------:R-:W-:Y:S02]  /*7ed0*/  FADD.FTZ R2, R178, R2 ;  /* 0x00000002b2027221 */ /* 0x000fe40000010000 */
[----:B------:R3:W4:Y:S01]  /*7ee0*/  MUFU.EX2 R177, R104 ;  /* 0x0000006800b17308 */ /* 0x0007220000000800 */
[C---:B--2---:R-:W-:Y:S08]  /*7ef0*/  HMMA.16816.F32 R84, R136.reuse, R108, R84 ;  /* 0x0000006c8854723c */ /* 0x044ff00000001854 */
[C---:B------:R-:W-:Y:S01]  /*7f00*/  HMMA.16816.F32 R88, R136.reuse, R110, R88 ;  /* 0x0000006e8858723c */ /* 0x040fe20000001858 */
[----:B------:R-:W2:Y:S03]  /*7f10*/  LDSM.16.MT88.4 R108, [R103+0x800] ;  /* 0x00080000676c783b */ /* 0x000ea60000004200 */
[--C-:B---3--:R-:W-:Y:S02]  /*7f20*/  FFMA.FTZ R104, R149, c[0x0][0x2d0], -R145.reuse ;  /* 0x0000b40095687a23 */ /* 0x108fe40000010891 */
[----:B----4-:R-:W-:Y:S02]  /*7f30*/  FADD.FTZ R0, R177, R0 ;  /* 0x00000000b1007221 */ /* 0x010fe40000010000 */
[C---:B-1----:R-:W-:Y:S01]  /*7f40*/  HMMA.16816.F32 R92, R136.reuse, R112, R92 ;  /* 0x00000070885c723c */ /* 0x042fe2000000185c */
[----:B------:R1:W3:Y:S07]  /*7f50*/  MUFU.EX2 R176, R104 ;  /* 0x0000006800b07308 */ /* 0x0002ee0000000800 */
[----:B------:R-:W-:Y:S01]  /*7f60*/  HMMA.16816.F32 R96, R136, R114, R96 ;  /* 0x000000728860723c */ /* 0x000fe20000001860 */
[----:B------:R-:W4:Y:S03]  /*7f70*/  LDSM.16.MT88.4 R112, [R102+0x2800] ;  /* 0x002800006670783b */ /* 0x000f260000004200 */
[----:B-1----:R-:W-:Y:S01]  /*7f80*/  F2FP.PACK_AB R104, R182, R183 ;  /* 0x000000b7b668723e */ /* 0x002fe200000000ff */
[C---:B---3--:R-:W-:Y:S01]  /*7f90*/  FADD.FTZ R0, R176.reuse, R0 ;  /* 0x00000000b0007221 */ /* 0x048fe20000010000 */
[----:B------:R-:W-:Y:S07]  /*7fa0*/  F2FP.PACK_AB R107, R176, R177 ;  /* 0x000000b1b06b723e */ /* 0x000fee00000000ff */
[C---:B------:R-:W-:Y:S08]  /*7fb0*/  HMMA.16816.F32 R4, R104.reuse, R116, R4 ;  /* 0x000000746804723c */ /* 0x040ff00000001804 */
[C---:B------:R-:W-:Y:S01]  /*7fc0*/  HMMA.16816.F32 R8, R104.reuse, R118, R8 ;  /* 0x000000766808723c */ /* 0x040fe20000001808 */
[----:B------:R-:W-:Y:S07]  /*7fd0*/  LDSM.16.MT88.4 R116, [R103+0x4800] ;  /* 0x004800006774783b */ /* 0x000fee0000004200 */
[C---:B--2---:R-:W-:Y:S08]  /*7fe0*/  HMMA.16816.F32 R12, R104.reuse, R108, R12 ;  /* 0x0000006c680c723c */ /* 0x044ff0000000180c */
[C---:B------:R-:W-:Y:S01]  /*7ff0*/  HMMA.16816.F32 R16, R104.reuse, R110, R16 ;  /* 0x0000006e6810723c */ /* 0x040fe20000001810 */
[----:B------:R-:W1:Y:S07]  /*8000*/  LDSM.16.MT88.4 R108, [R156+0x4800] ;  /* 0x004800009c6c783b */ /* 0x000e6e0000004200 */
[C---:B------:R-:W-:Y:S07]  /*8010*/  HMMA.16816.F32 R20, R104.reuse, R120, R20 ;  /* 0x000000786814723c */ /* 0x040fee0000001814 */
[--C-:B------:R-:W-:Y:S01]  /*8020*/  FFMA.FTZ R120, R151, c[0x0][0x2d0], -R144.reuse ;  /* 0x0000b40097787a23 */ /* 0x100fe20000010890 */
[C---:B------:R-:W-:Y:S03]  /*8030*/  HMMA.16816.F32 R24, R104.reuse, R122, R24 ;  /* 0x0000007a6818723c */ /* 0x040fe60000001818 */
[----:B------:R2:W3:Y:S05]  /*8040*/  MUFU.EX2 R175, R120 ;  /* 0x0000007800af7308 */ /* 0x0004ea0000000800 */
[C---:B------:R-:W-:Y:S08]  /*8050*/  HMMA.16816.F32 R28, R104.reuse, R124, R28 ;  /* 0x0000007c681c723c */ /* 0x040ff0000000181c */
[C---:B------:R-:W-:Y:S01]  /*8060*/  HMMA.16816.F32 R32, R104.reuse, R126, R32 ;  /* 0x0000007e6820723c */ /* 0x040fe20000001820 */
[----:B------:R-:W-:Y:S07]  /*8070*/  LDSM.16.MT88.4 R124, [R103+0x1000] ;  /* 0x00100000677c783b */ /* 0x000fee0000004200 */
[C---:B------:R-:W-:Y:S04]  /*8080*/  HMMA.16816.F32 R36, R104.reuse, R128, R36 ;  /* 0x000000806824723c */ /* 0x040fe80000001824 */
[----:B--2---:R-:W-:Y:S02]  /*8090*/  FFMA.FTZ R120, R152, c[0x0][0x2d0], -R144 ;  /* 0x0000b40098787a23 */ /* 0x004fe40000010890 */
[----:B---3--:R-:W-:Y:S02]  /*80a0*/  FADD.FTZ R2, R175, R2 ;  /* 0x00000002af027221 */ /* 0x008fe40000010000 */
[C---:B------:R-:W-:Y:S01]  /*80b0*/  HMMA.16816.F32 R40, R104.reuse, R130, R40 ;  /* 0x000000826828723c */ /* 0x040fe20000001828 */
[----:B------:R2:W3:Y:S03]  /*80c0*/  MUFU.EX2 R174, R120 ;  /* 0x0000007800ae7308 */ /* 0x0004e60000000800 */
[--C-:B------:R-:W-:Y:S04]  /*80d0*/  FFMA.FTZ R128, R155, c[0x0][0x2d0], -R145.reuse ;  /* 0x0000b4009b807a23 */ /* 0x100fe80000010891 */
[C---:B------:R-:W-:Y:S03]  /*80e0*/  HMMA.16816.F32 R44, R104.reuse, R132, R44 ;  /* 0x00000084682c723c */ /* 0x040fe6000000182c */
[----:B------:R5:W-:Y:S05]  /*80f0*/  MUFU.EX2 R168, R128 ;  /* 0x0000008000a87308 */ /* 0x000bea0000000800 */
[C---:B------:R-:W-:Y:S01]  /*8100*/  HMMA.16816.F32 R48, R104.reuse, R134, R48 ;  /* 0x000000866830723c */ /* 0x040fe20000001830 */
[----:B------:R-:W-:Y:S07]  /*8110*/  LDSM.16.MT88.4 R132, [R102+0x1800] ;  /* 0x001800006684783b */ /* 0x000fee0000004200 */
[C---:B------:R-:W-:Y:S04]  /*8120*/  HMMA.16816.F32 R52, R104.reuse, R140, R52 ;  /* 0x0000008c6834723c */ /* 0x040fe80000001834 */
[--C-:B--2---:R-:W-:Y:S02]  /*8130*/  FFMA.FTZ R120, R150, c[0x0][0x2d0], -R145.reuse ;  /* 0x0000b40096787a23 */ /* 0x104fe40000010891 */
[----:B------:R-:W-:Y:S01]  /*8140*/  LDSM.16.MT88.4 R148, [R3+0x3800] ;  /* 0x003800000394783b */ /* 0x000fe20000004200 */
[----:B---3--:R-:W-:Y:S01]  /*8150*/  FADD.FTZ R2, R174, R2 ;  /* 0x00000002ae027221 */ /* 0x008fe20000010000 */
[C---:B------:R-:W-:Y:S01]  /*8160*/  HMMA.16816.F32 R56, R104.reuse, R142, R56 ;  /* 0x0000008e6838723c */ /* 0x040fe20000001838 */
[----:B------:R2:W-:Y:S05]  /*8170*/  MUFU.EX2 R172, R120 ;  /* 0x0000007800ac7308 */ /* 0x0005ea0000000800 */
[----:B-----5:R-:W-:Y:S02]  /*8180*/  LDSM.16.MT88.4 R128, [R102+0x1000] ;  /* 0x001000006680783b */ /* 0x020fe40000004200 */
[C---:B----4-:R-:W-:Y:S06]  /*8190*/  HMMA.16816.F32 R60, R104.reuse, R112, R60 ;  /* 0x00000070683c723c */ /* 0x050fec000000183c */
[----:B------:R-:W-:Y:S01]  /*81a0*/  LDSM.16.MT88.4 R140, [R156+0x3800] ;  /* 0x003800009c8c783b */ /* 0x000fe20000004200 */
[--C-:B------:R-:W-:Y:S01]  /*81b0*/  FFMA.FTZ R112, R154, c[0x0][0x2d0], -R145.reuse ;  /* 0x0000b4009a707a23 */ /* 0x100fe20000010891 */
[C---:B------:R-:W-:Y:S03]  /*81c0*/  HMMA.16816.F32 R64, R104.reuse, R114, R64 ;  /* 0x000000726840723c */ /* 0x040fe60000001840 */
[----:B------:R3:W4:Y:S05]  /*81d0*/  MUFU.EX2 R173, R112 ;  /* 0x0000007000ad7308 */ /* 0x00072a0000000800 */
[C---:B-1----:R-:W-:Y:S01]  /*81e0*/  HMMA.16816.F32 R68, R104.reuse, R108, R68 ;  /* 0x0000006c6844723c */ /* 0x042fe20000001844 */
[----:B--2---:R-:W-:Y:S06]  /*81f0*/  LDSM.16.MT88.4 R120, [R102+0x4800] ;  /* 0x004800006678783b */ /* 0x004fec0000004200 */
[----:B------:R-:W-:Y:S01]  /*8200*/  FFMA.FTZ R108, R157, c[0x0][0x2d0], -R144 ;  /* 0x0000b4009d6c7a23 */ /* 0x000fe20000010890 */
[C---:B------:R-:W-:Y:S03]  /*8210*/  HMMA.16816.F32 R72, R104.reuse, R110, R72 ;  /* 0x0000006e6848723c */ /* 0x040fe60000001848 */
[----:B------:R1:W2:Y:S05]  /*8220*/  MUFU.EX2 R171, R108 ;  /* 0x0000006c00ab7308 */ /* 0x0002aa0000000800 */
[C---:B------:R-:W-:Y:S01]  /*8230*/  HMMA.16816.F32 R76, R104.reuse, R116, R76 ;  /* 0x00000074684c723c */ /* 0x040fe2000000184c */
[----:B---3--:R-:W3:Y:S03]  /*8240*/  LDSM.16.MT88.4 R112, [R3+0x4800] ;  /* 0x004800000370783b */ /* 0x008ee60000004200 */
[----:B----4-:R-:W-:Y:S04]  /*8250*/  FADD.FTZ R0, R173, R0 ;  /* 0x00000000ad007221 */ /* 0x010fe80000010000 */
[C---:B------:R-:W-:Y:S01]  /*8260*/  HMMA.16816.F32 R80, R104.reuse, R118, R80 ;  /* 0x000000766850723c */ /* 0x040fe20000001850 */
[----:B------:R-:W-:Y:S03]  /*8270*/  LDSM.16.MT88.4 R116, [R3+0x1000] ;  /* 0x001000000374783b */ /* 0x000fe60000004200 */
[----:B------:R-:W-:Y:S02]  /*8280*/  FADD.FTZ R0, R172, R0 ;  /* 0x00000000ac007221 */ /* 0x000fe40000010000 */
[----:B-1----:R-:W-:Y:S02]  /*8290*/  FFMA.FTZ R108, R158, c[0x0][0x2d0], -R144 ;  /* 0x0000b4009e6c7a23 */ /* 0x002fe40000010890 */
[----:B--2---:R-:W-:Y:S02]  /*82a0*/  FADD.FTZ R2, R171, R2 ;  /* 0x00000002ab027221 */ /* 0x004fe40000010000 */
[----:B------:R1:W2:Y:S01]  /*82b0*/  MUFU.EX2 R170, R108 ;  /* 0x0000006c00aa7308 */ /* 0x0002a20000000800 */
[C---:B---3--:R-:W-:Y:S03]  /*82c0*/  HMMA.16816.F32 R84, R104.reuse, R112, R84 ;  /* 0x000000706854723c */ /* 0x048fe60000001854 */
[--C-:B-1----:R-:W-:Y:S02]  /*82d0*/  FFMA.FTZ R108, R153, c[0x0][0x2d0], -R145.reuse ;  /* 0x0000b400996c7a23 */ /* 0x102fe40000010891 */
[----:B------:R-:W-:Y:S03]  /*82e0*/  LDSM.16.MT88.4 R152, [R102+0x3800] ;  /* 0x003800006698783b */ /* 0x000fe60000004200 */
[C---:B------:R-:W-:Y:S01]  /*82f0*/  HMMA.16816.F32 R88, R104.reuse, R114, R88 ;  /* 0x000000726858723c */ /* 0x040fe20000001858 */
[----:B------:R1:W3:Y:S03]  /*8300*/  MUFU.EX2 R169, R108 ;  /* 0x0000006c00a97308 */ /* 0x0002e60000000800 */
[----:B--2---:R-:W-:Y:S01]  /*8310*/  FADD.FTZ R2, R170, R2 ;  /* 0x00000002aa027221 */ /* 0x004fe20000010000 */
[----:B------:R-:W-:Y:S03]  /*8320*/  LDSM.16.MT88.4 R112, [R156+0x3000] ;  /* 0x003000009c70783b */ /* 0x000fe60000004200 */
[C---:B------:R-:W-:Y:S08]  /*8330*/  HMMA.16816.F32 R92, R104.reuse, R120, R92 ;  /* 0x00000078685c723c */ /* 0x040ff0000000185c */
[----:B------:R-:W-:Y:S01]  /*8340*/  HMMA.16816.F32 R96, R104, R122, R96 ;  /* 0x0000007a6860723c */ /* 0x000fe20000001860 */
[----:B------:R-:W-:Y:S06]  /*8350*/  LDSM.16.MT88.4 R120, [R103+0x3000] ;  /* 0x003000006778783b */ /* 0x000fec0000004200 */
[----:B------:R-:W-:Y:S02]  /*8360*/  F2FP.PACK_AB R104, R174, R175 ;  /* 0x000000afae68723e */ /* 0x000fe400000000ff */
[----:B-1----:R-:W1:Y:S03]  /*8370*/  LDSM.16.MT88.4 R108, [R156+0x1000] ;  /* 0x001000009c6c783b */ /* 0x002e660000004200 */
[----:B------:R-:W-:Y:S01]  /*8380*/  F2FP.PACK_AB R105, R172, R173 ;  /* 0x000000adac69723e */ /* 0x000fe200000000ff */
[----:B---3--:R-:W-:Y:S01]  /*8390*/  FADD.FTZ R0, R169, R0 ;  /* 0x00000000a9007221 */ /* 0x008fe20000010000 */
[----:B------:R-:W-:Y:S02]  /*83a0*/  F2FP.PACK_AB R106, R170, R171 ;  /* 0x000000abaa6a723e */ /* 0x000fe400000000ff */
[----:B------:R-:W-:Y:S07]  /*83b0*/  F2FP.PACK_AB R107, R168, R169 ;  /* 0x000000a9a86b723e */ /* 0x000fee00000000ff */
[C---:B-1----:R-:W-:Y:S08]  /*83c0*/  HMMA.16816.F32 R4, R104.reuse, R108, R4 ;  /* 0x0000006c6804723c */ /* 0x042ff00000001804 */
[C---:B------:R-:W-:Y:S01]  /*83d0*/  HMMA.16816.F32 R8, R104.reuse, R110, R8 ;  /* 0x0000006e6808723c */ /* 0x040fe20000001808 */
[----:B------:R-:W1:Y:S07]  /*83e0*/  LDSM.16.MT88.4 R108, [R3+0x3000] ;  /* 0x00300000036c783b */ /* 0x000e6e0000004200 */
[C---:B------:R-:W-:Y:S07]  /*83f0*/  HMMA.16816.F32 R12, R104.reuse, R124, R12 ;  /* 0x0000007c680c723c */ /* 0x040fee000000180c */
[--C-:B------:R-:W-:Y:S01]  /*8400*/  FFMA.FTZ R124, R161, c[0x0][0x2d0], -R144.reuse ;  /* 0x0000b400a17c7a23 */ /* 0x100fe20000010890 */
[C---:B------:R-:W-:Y:S03]  /*8410*/  HMMA.16816.F32 R16, R104.reuse, R126, R16 ;  /* 0x0000007e6810723c */ /* 0x040fe60000001810 */
[----:B------:R2:W-:Y:S05]  /*8420*/  MUFU.EX2 R166, R124 ;  /* 0x0000007c00a67308 */ /* 0x0005ea0000000800 */
[C---:B------:R-:W-:Y:S08]  /*8430*/  HMMA.16816.F32 R20, R104.reuse, R116, R20 ;  /* 0x000000746814723c */ /* 0x040ff00000001814 */
[C---:B------:R-:W-:Y:S01]  /*8440*/  HMMA.16816.F32 R24, R104.reuse, R118, R24 ;  /* 0x000000766818723c */ /* 0x040fe20000001818 */
[----:B------:R-:W3:Y:S07]  /*8450*/  LDSM.16.MT88.4 R116, [R102+0x3000] ;  /* 0x003000006674783b */ /* 0x000eee0000004200 */
[C---:B------:R-:W-:Y:S01]  /*8460*/  HMMA.16816.F32 R28, R104.reuse, R128, R28 ;  /* 0x00000080681c723c */ /* 0x040fe2000000181c */
[----:B--2---:R-:W-:Y:S07]  /*8470*/  LDSM.16.MT88.4 R124, [R3+0x1800] ;  /* 0x00180000037c783b */ /* 0x004fee0000004200 */
[C---:B------:R-:W-:Y:S08]  /*8480*/  HMMA.16816.F32 R32, R104.reuse, R130, R32 ;  /* 0x000000826820723c */ /* 0x040ff00000001820 */
[C---:B------:R-:W-:Y:S08]  /*8490*/  HMMA.16816.F32 R36, R104.reuse, R112, R36 ;  /* 0x000000706824723c */ /* 0x040ff00000001824 */
[C---:B------:R-:W-:Y:S01]  /*84a0*/  HMMA.16816.F32 R40, R104.reuse, R114, R40 ;  /* 0x000000726828723c */ /* 0x040fe20000001828 */
[----:B------:R-:W2:Y:S07]  /*84b0*/  LDSM.16.MT88.4 R112, [R156+0x5000] ;  /* 0x005000009c70783b */ /* 0x000eae0000004200 */
[C---:B------:R-:W-:Y:S07]  /*84c0*/  HMMA.16816.F32 R44, R104.reuse, R120, R44 ;  /* 0x00000078682c723c */ /* 0x040fee000000182c */
[--C-:B------:R-:W-:Y:S01]  /*84d0*/  FFMA.FTZ R120, R160, c[0x0][0x2d0], -R144.reuse ;  /* 0x0000b400a0787a23 */ /* 0x100fe20000010890 */
[C---:B------:R-:W-:Y:S03]  /*84e0*/  HMMA.16816.F32 R48, R104.reuse, R122, R48 ;  /* 0x0000007a6830723c */ /* 0x040fe60000001830 */
[----:B------:R4:W5:Y:S05]  /*84f0*/  MUFU.EX2 R167, R120 ;  /* 0x0000007800a77308 */ /* 0x00096a0000000800 */
[C---:B-1----:R-:W-:Y:S07]  /*8500*/  HMMA.16816.F32 R52, R104.reuse, R108, R52 ;  /* 0x0000006c6834723c */ /* 0x042fee0000001834 */
[--C-:B------:R-:W-:Y:S01]  /*8510*/  FFMA.FTZ R108, R159, c[0x0][0x2d0], -R145.reuse ;  /* 0x0000b4009f6c7a23 */ /* 0x100fe20000010891 */
[C---:B------:R-:W-:Y:S03]  /*8520*/  HMMA.16816.F32 R56, R104.reuse, R110, R56 ;  /* 0x0000006e6838723c */ /* 0x040fe60000001838 */
[----:B------:R1:W-:Y:S05]  /*8530*/  MUFU.EX2 R165, R108 ;  /* 0x0000006c00a57308 */ /* 0x0003ea0000000800 */
[C---:B---3--:R-:W-:Y:S01]  /*8540*/  HMMA.16816.F32 R60, R104.reuse, R116, R60 ;  /* 0x00000074683c723c */ /* 0x048fe2000000183c */
[----:B----4-:R-:W3:Y:S03]  /*8550*/  LDSM.16.MT88.4 R120, [R103+0x5000] ;  /* 0x005000006778783b */ /* 0x010ee60000004200 */
[----:B-----5:R-:W-:Y:S03]  /*8560*/  F2FP.PACK_AB R136, R166, R167 ;  /* 0x000000a7a688723e */ /* 0x020fe600000000ff */
[--C-:B------:R-:W-:Y:S01]  /*8570*/  FFMA.FTZ R116, R162, c[0x0][0x2d0], -R145.reuse ;  /* 0x0000b400a2747a23 */ /* 0x100fe20000010891 */
[C---:B------:R-:W-:Y:S03]  /*8580*/  HMMA.16816.F32 R64, R104.reuse, R118, R64 ;  /* 0x000000766840723c */ /* 0x040fe60000001840 */
[----:B------:R4:W5:Y:S05]  /*8590*/  MUFU.EX2 R164, R116 ;  /* 0x0000007400a47308 */ /* 0x00096a0000000800 */
[C---:B--2---:R-:W-:Y:S01]  /*85a0*/  HMMA.16816.F32 R68, R104.reuse, R112, R68 ;  /* 0x000000706844723c */ /* 0x044fe20000001844 */
[----:B-1----:R-:W1:Y:S06]  /*85b0*/  LDSM.16.MT88.4 R108, [R3+0x5000] ;  /* 0x00500000036c783b */ /* 0x002e6c0000004200 */
[--C-:B------:R-:W-:Y:S01]  /*85c0*/  FFMA.FTZ R112, R184, c[0x0][0x2d0], -R145.reuse ;  /* 0x0000b400b8707a23 */ /* 0x100fe20000010891 */
[C---:B------:R-:W-:Y:S03]  /*85d0*/  HMMA.16816.F32 R72, R104.reuse, R114, R72 ;  /* 0x000000726848723c */ /* 0x040fe60000001848 */
[----:B------:R2:W-:Y:S01]  /*85e0*/  MUFU.EX2 R161, R112 ;  /* 0x0000007000a17308 */ /* 0x0005e20000000800 */
[----:B------:R-:W-:Y:S02]  /*85f0*/  FFMA.FTZ R145, R202, c[0x0][0x2d0], -R145 ;  /* 0x0000b400ca917a23 */ /* 0x000fe40000010891 */
[--C-:B----4-:R-:W-:Y:S07]  /*8600*/  FFMA.FTZ R116, R163, c[0x0][0x2d0], -R144.reuse ;  /* 0x0000b400a3747a23 */ /* 0x110fee0000010890 */
[----:B------:R-:W4:Y:S01]  /*8610*/  MUFU.EX2 R160, R145 ;  /* 0x0000009100a07308 */ /* 0x000f220000000800 */
[----:B------:R-:W-:Y:S01]  /*8620*/  FFMA.FTZ R144, R201, c[0x0][0x2d0], -R144 ;  /* 0x0000b400c9907a23 */ /* 0x000fe20000010890 */
[----:B-----5:R-:W-:Y:S01]  /*8630*/  F2FP.PACK_AB R137, R164, R165 ;  /* 0x000000a5a489723e */ /* 0x020fe200000000ff */
[C---:B---3--:R-:W-:Y:S07]  /*8640*/  HMMA.16816.F32 R76, R104.reuse, R120, R76 ;  /* 0x00000078684c723c */ /* 0x048fee000000184c */
[----:B------:R3:W-:Y:S01]  /*8650*/  MUFU.EX2 R163, R116 ;  /* 0x0000007400a37308 */ /* 0x0007e20000000800 */
[C---:B------:R-:W-:Y:S01]  /*8660*/  HMMA.16816.F32 R80, R104.reuse, R122, R80 ;  /* 0x0000007a6850723c */ /* 0x040fe20000001850 */
[----:B--2---:R-:W-:Y:S08]  /*8670*/  LDSM.16.MT88.4 R112, [R156+0x1800] ;  /* 0x001800009c70783b */ /* 0x004ff00000004200 */
[----:B------:R-:W2:Y:S01]  /*8680*/  MUFU.EX2 R162, R144 ;  /* 0x0000009000a27308 */ /* 0x000ea20000000800 */
[C---:B-1----:R-:W-:Y:S01]  /*8690*/  HMMA.16816.F32 R84, R104.reuse, R108, R84 ;  /* 0x0000006c6854723c */ /* 0x042fe20000001854 */
[----:B------:R-:W-:Y:S02]  /*86a0*/  LDSM.16.MT88.4 R120, [R103+0x1800] ;  /* 0x001800006778783b */ /* 0x000fe40000004200 */
[----:B----4-:R-:W-:Y:S05]  /*86b0*/  F2FP.PACK_AB R139, R160, R161 ;  /* 0x000000a1a08b723e */ /* 0x010fea00000000ff */
[C---:B------:R-:W-:Y:S01]  /*86c0*/  HMMA.16816.F32 R88, R104.reuse, R110, R88 ;  /* 0x0000006e6858723c */ /* 0x040fe20000001858 */
[----:B------:R-:W-:Y:S08]  /*86d0*/  LDSM.16.MT88.4 R156, [R156+0x5800] ;  /* 0x005800009c9c783b */ /* 0x000ff00000004200 */
[----:B---3--:R-:W1:Y:S03]  /*86e0*/  LDSM.16.MT88.4 R116, [R102+0x5000] ;  /* 0x005000006674783b */ /* 0x008e660000004200 */
[----:B--2---:R-:W-:Y:S05]  /*86f0*/  F2FP.PACK_AB R138, R162, R163 ;  /* 0x000000a3a28a723e */ /* 0x004fea00000000ff */
[----:B------:R-:W2:Y:S01]  /*8700*/  LDSM.16.MT88.4 R144, [R103+0x3800] ;  /* 0x003800006790783b */ /* 0x000ea20000004200 */
[C---:B-1----:R-:W-:Y:S08]  /*8710*/  HMMA.16816.F32 R92, R104.reuse, R116, R92 ;  /* 0x00000074685c723c */ /* 0x042ff0000000185c */
[----:B------:R-:W-:Y:S08]  /*8720*/  HMMA.16816.F32 R96, R104, R118, R96 ;  /* 0x000000766860723c */ /* 0x000ff00000001860 */
[C---:B------:R-:W-:Y:S01]  /*8730*/  HMMA.16816.F32 R104, R136.reuse, R112, R4 ;  /* 0x000000708868723c */ /* 0x040fe20000001804 */
[----:B------:R-:W1:Y:S07]  /*8740*/  LDSM.16.MT88.4 R4, [R103+0x5800] ;  /* 0x005800006704783b */ /* 0x000e6e0000004200 */
[C---:B------:R-:W-:Y:S01]  /*8750*/  HMMA.16816.F32 R108, R136.reuse, R114, R8 ;  /* 0x00000072886c723c */ /* 0x040fe20000001808 */
[----:B------:R3:W4:Y:S07]  /*8760*/  LDSM.16.MT88.4 R8, [R3+0x5800] ;  /* 0x005800000308783b */ /* 0x00072e0000004200 */
[C---:B------:R-:W-:Y:S01]  /*8770*/  HMMA.16816.F32 R112, R136.reuse, R120, R12 ;  /* 0x000000788870723c */ /* 0x040fe2000000180c */
[----:B------:R-:W5:Y:S07]  /*8780*/  LDSM.16.MT88.4 R12, [R102+0x5800] ;  /* 0x00580000660c783b */ /* 0x000f6e0000004200 */
[C---:B------:R-:W-:Y:S08]  /*8790*/  HMMA.16816.F32 R116, R136.reuse, R122, R16 ;  /* 0x0000007a8874723c */ /* 0x040ff00000001810 */
[C---:B------:R-:W-:Y:S04]  /*87a0*/  HMMA.16816.F32 R120, R136.reuse, R124, R20 ;  /* 0x0000007c8878723c */ /* 0x040fe80000001814 */
[----:B---3--:R-:W-:Y:S02]  /*87b0*/  FADD.FTZ R3, R168, R0 ;  /* 0x00000000a8037221 */ /* 0x008fe40000010000 */
[----:B------:R-:W-:Y:S02]  /*87c0*/  FADD.FTZ R0, R167, R2 ;  /* 0x00000002a7007221 */ /* 0x000fe40000010000 */
[C---:B------:R-:W-:Y:S04]  /*87d0*/  HMMA.16816.F32 R124, R136.reuse, R126, R24 ;  /* 0x0000007e887c723c */ /* 0x040fe80000001818 */
[----:B------:R-:W-:Y:S02]  /*87e0*/  FADD.FTZ R3, R165, R3 ;  /* 0x00000003a5037221 */ /* 0x000fe40000010000 */
[----:B------:R-:W-:Y:S02]  /*87f0*/  FADD.FTZ R2, R166, R0 ;  /* 0x00000000a6027221 */ /* 0x000fe40000010000 */
[C---:B------:R-:W-:Y:S04]  /*8800*/  HMMA.16816.F32 R128, R136.reuse, R132, R28 ;  /* 0x000000848880723c */ /* 0x040fe8000000181c */
[----:B------:R-:W-:Y:S02]  /*8810*/  FADD.FTZ R0, R164, R3 ;  /* 0x00000003a4007221 */ /* 0x000fe40000010000 */
[----:B------:R-:W-:Y:S01]  /*8820*/  FADD.FTZ R3, R163, R2 ;  /* 0x00000002a3037221 */ /* 0x000fe20000010000 */
[----:B------:R-:W-:Y:S01]  /*8830*/  IADD3 R2, R211, 0x1, RZ ;  /* 0x00000001d3027810 */ /* 0x000fe20007ffe0ff */
[C---:B------:R-:W-:Y:S04]  /*8840*/  HMMA.16816.F32 R132, R136.reuse, R134, R32 ;  /* 0x000000868884723c */ /* 0x040fe80000001820 */
[----:B------:R-:W-:Y:S01]  /*8850*/  FADD.FTZ R0, R161, R0 ;  /* 0x00000000a1007221 */ /* 0x000fe20000010000 */
[----:B------:R-:W-:Y:S01]  /*8860*/  SEL R211, R2, RZ, !P1 ;  /* 0x000000ff02d37207 */ /* 0x000fe20004800000 */
[----:B------:R-:W-:Y:S02]  /*8870*/  FADD.FTZ R216, R162, R3 ;  /* 0x00000003a2d87221 */ /* 0x000fe40000010000 */
[C---:B------:R-:W-:Y:S04]  /*8880*/  HMMA.16816.F32 R36, R136.reuse, R140, R36 ;  /* 0x0000008c8824723c */ /* 0x040fe80000001824 */
[----:B------:R-:W-:Y:S04]  /*8890*/  FADD.FTZ R217, R160, R0 ;  /* 0x00000000a0d97221 */ /* 0x000fe80000010000 */
[C---:B------:R-:W-:Y:S08]  /*88a0*/  HMMA.16816.F32 R40, R136.reuse, R142, R40 ;  /* 0x0000008e8828723c */ /* 0x040ff00000001828 */
        /* <DEDUP_REMOVED lines=10> */
[C---:B----4-:R-:W-:Y:S08]  /*8950*/  HMMA.16816.F32 R84, R136.reuse, R8, R84 ;  /* 0x000000088854723c */ /* 0x050ff00000001854 */
[C---:B------:R-:W-:Y:S08]  /*8960*/  HMMA.16816.F32 R88, R136.reuse, R10, R88 ;  /* 0x0000000a8858723c */ /* 0x040ff00000001858 */
[C---:B-----5:R-:W-:Y:S08]  /*8970*/  HMMA.16816.F32 R92, R136.reuse, R12, R92 ;  /* 0x0000000c885c723c */ /* 0x060ff0000000185c */
[----:B------:R-:W-:Y:S01]  /*8980*/  HMMA.16816.F32 R96, R136, R14, R96 ;  /* 0x0000000e8860723c */ /* 0x000fe20000001860 */
[----:B------:R-:W-:Y:S07]  /*8990*/  @!UPT UIADD3 URZ, URZ, URZ, URZ ;  /* 0x0000003f3f3ff290 */ /* 0x000fee000fffe03f */
[----:B------:R-:W-:-:S11]  /*89a0*/  @!P0 BRA `(.L_x_1252) ;  /* 0x0000050000008947 */ /* 0x000fd60003800000 */
[----:B------:R-:W-:Y:S01]  /*89b0*/  IADD3 R2, R219, R212, R228 ;  /* 0x000000d4db027210 */ /* 0x000fe20007ffe0e4 */
[----:B------:R-:W-:Y:S01]  /*89c0*/  IMAD.MOV.U32 R198, RZ, RZ, RZ ;  /* 0x000000ffffc67224 */ /* 0x000fe200078e00ff */
[----:B------:R-:W-:Y:S01]  /*89d0*/  SHF.R.S32.HI R234, RZ, 0x1f, R214 ;  /* 0x0000001fffea7819 */ /* 0x000fe200000114d6 */
[----:B------:R-:W-:Y:S01]  /*89e0*/  IMAD.SHL.U32 R18, R214, 0x2, RZ ;  /* 0x00000002d6127824 */ /* 0x000fe200078e00ff */
[----:B------:R-:W-:Y:S01]  /*89f0*/  IADD3 R2, R2, -0x80, RZ ;  /* 0xffffff8002027810 */ /* 0x000fe20007ffe0ff */
[C---:B------:R-:W-:Y:S01]  /*8a00*/  IMAD.SHL.U32 R17, R213.reuse, 0x2, RZ ;  /* 0x00000002d5117824 */ /* 0x040fe200078e00ff */
[----:B------:R-:W-:Y:S01]  /*8a10*/  SHF.L.U64.HI R15, R214, 0x1, R234 ;  /* 0x00000001d60f7819 */ /* 0x000fe200000102ea */
[----:B------:R-:W-:Y:S01]  /*8a20*/  IMAD.SHL.U32 R16, R200, 0x2, RZ ;  /* 0x00000002c8107824 */ /* 0x000fe200078e00ff */
[----:B------:R-:W-:Y:S01]  /*8a30*/  SHF.R.S32.HI R235, RZ, 0x1f, R213 ;  /* 0x0000001fffeb7819 */ /* 0x000fe200000114d5 */
[----:B------:R-:W-:Y:S01]  /*8a40*/  @P3 IMAD.HI.U32 R3, R2, c[0x0][0x2bc], RZ ;  /* 0x0000af0002033a27 */ /* 0x000fe200078e00ff */
[----:B------:R-:W-:Y:S02]  /*8a50*/  SHF.R.S32.HI R234, RZ, 0x1f, R200 ;  /* 0x0000001fffea7819 */ /* 0x000fe400000114c8 */
[----:B------:R-:W-:Y:S01]  /*8a60*/  SHF.L.U64.HI R14, R213, 0x1, R235 ;  /* 0x00000001d50e7819 */ /* 0x000fe200000102eb */
[----:B------:R-:W-:Y:S01]  /*8a70*/  IMAD.MOV.U32 R0, RZ, RZ, R2 ;  /* 0x000000ffff007224 */ /* 0x000fe200078e0002 */
[----:B------:R-:W-:Y:S02]  /*8a80*/  @P3 SHF.R.U32.HI R0, RZ, c[0x0][0x2c0], R3 ;  /* 0x0000b000ff003a19 */ /* 0x000fe40000011603 */
[----:B------:R-:W-:Y:S02]  /*8a90*/  SHF.L.U64.HI R13, R200, 0x1, R234 ;  /* 0x00000001c80d7819 */ /* 0x000fe400000102ea */
        /* <DEDUP_REMOVED lines=22> */
.L_x_1313:
[----:B------:R-:W-:-:S05]  /*8c00*/  BRA.DIV ~URZ, `(.L_x_1254) ;  /* 0x00006b327f007947 */ /* 0x000fca000b800000 */
[----:B------:R-:W3:Y:S01]  /*8c10*/  SHFL.IDX PT, R2, R12, RZ, 0x181f ;  /* 0x00181fff0c027589 */ /* 0x000ee200000e0000 */
[----:B------:R-:W-:Y:S01]  /*8c20*/  ISETP.GE.AND P5, PT, R200, c[0x0][0x1d4], PT ;  /* 0x00007500c8007a0c */ /* 0x000fe20003fa6270 */
[----:B------:R-:W-:Y:S01]  /*8c30*/  IMAD R0, R211, 0x6000, R233 ;  /* 0x00006000d3007824 */ /* 0x000fe200078e02e9 */
[----:B------:R-:W-:Y:S02]  /*8c40*/  ISETP.GE.AND P1, PT, R213, c[0x0][0x1d4], PT ;  /* 0x00007500d5007a0c */ /* 0x000fe40003f26270 */
        /* <DEDUP_REMOVED lines=13> */
[----:B------:R2:W1:Y:S02]  /*8d20*/  SHFL.IDX PT, R2, R12, 0x1, 0x181f ;  /* 0x00381f000c027f89 */ /* 0x00046400000e0000 */
[----:B-1-3--:R-:W-:Y:S02]  /*8d30*/  SEL R5, RZ, 0x10, P0 ;  /* 0x00000010ff057807 */ /* 0x00afe40000000000 */
[----:B-----5:R-:W-:Y:S02]  /*8d40*/  SEL R11, RZ, 0x10, P5 ;  /* 0x00000010ff0b7807 */ /* 0x020fe40002800000 */
[----:B------:R-:W-:Y:S04]  /*8d50*/  SEL R10, RZ, 0x10, P1 ;  /* 0x00000010ff0a7807 */ /* 0x000fe80000800000 */
.L_x_1314:
[----:B--2-4-:R-:W-:Y:S02]  /*8d60*/  IADD3 R3, -R10, 0x10, RZ ;  /* 0x000000100a037810 */ /* 0x014fe40007ffe1ff */
[----:B------:R-:W-:Y:S02]  /*8d70*/  IADD3 R8, -R11, 0x10, RZ ;  /* 0x000000100b087810 */ /* 0x000fe40007ffe1ff */
[----:B------:R-:W-:Y:S02]  /*8d80*/  IADD3 R6, -R5, 0x10, RZ ;  /* 0x0000001005067810 */ /* 0x000fe40007ffe1ff */
[----:B------:R-:W-:Y:S02]  /*8d90*/  LOP3.LUT R7, R3, 0xf, RZ, 0xc0, !PT ;  /* 0x0000000f03077812 */ /* 0x000fe400078ec0ff */
[----:B------:R-:W-:Y:S02]  /*8da0*/  LOP3.LUT R8, R8, 0xf, RZ, 0xc0, !PT ;  /* 0x0000000f08087812 */ /* 0x000fe400078ec0ff */
[----:B------:R-:W-:Y:S02]  /*8db0*/  LOP3.LUT R3, R6, 0xf, RZ, 0xc0, !PT ;  /* 0x0000000f06037812 */ /* 0x000fe400078ec0ff */
[-C--:B------:R-:W-:Y:S02]  /*8dc0*/  IADD3 R6, P6, P5, R7, R2.reuse, R17 ;  /* 0x0000000207067210 */ /* 0x080fe40007dde011 */
[----:B------:R-:W-:Y:S02]  /*8dd0*/  IADD3 R8, P1, P0, R8, R2, R16 ;  /* 0x0000000208087210 */ /* 0x000fe4000783e010 */
        /* <DEDUP_REMOVED lines=13> */
.L_x_1252:
[----:B------:R-:W-:Y:S05]  /*8eb0*/  BSYNC B0 ;  /* 0x0000000000007941 */ /* 0x000fea0003800000 */
.L_x_1251:
[C---:B------:R-:W-:Y:S01]  /*8ec0*/  ISETP.GT.AND P0, PT, R197.reuse, R220, PT ;  /* 0x000000dcc500720c */ /* 0x040fe20003f04270 */
[----:B------:R-:W0:Y:S01]  /*8ed0*/  LDGDEPBAR ;  /* 0x00000000000079af */ /* 0x000e220000000000 */
[C---:B------:R-:W-:Y:S01]  /*8ee0*/  ISETP.GE.AND P1, PT, R186.reuse, 0x1, PT ;  /* 0x00000001ba00780c */ /* 0x040fe20003f26270 */
[----:B------:R-:W-:Y:S01]  /*8ef0*/  IMAD.MOV.U32 R103, RZ, RZ, R100 ;  /* 0x000000ffff677224 */ /* 0x000fe200078e0064 */
[----:B------:R-:W-:Y:S01]  /*8f00*/  IADD3 R186, R186, 0x1, RZ ;  /* 0x00000001baba7810 */ /* 0x000fe20007ffe0ff */
[----:B------:R-:W-:Y:S01]  /*8f10*/  IMAD.MOV.U32 R102, RZ, RZ, R101 ;  /* 0x000000ffff667224 */ /* 0x000fe200078e0065 */
[----:B------:R-:W-:Y:S02]  /*8f20*/  IADD3 R197, R197, -0x1, RZ ;  /* 0xffffffffc5c57810 */ /* 0x000fe40007ffe0ff */
[----:B------:R-:W-:Y:S05]  /*8f30*/  SEL R186, R186, RZ, !P1 ;  /* 0x000000ffbaba7207 */ /* 0x000fea0004800000 */
[----:B-1----:R-:W-:-:S05]  /*8f40*/  @P0 BRA `(.L_x_1255) ;  /* 0xffffc87000000947 */ /* 0x002fca000383ffff */
.L_x_1246:
[----:B------:R-:W-:Y:S01]  /*8f50*/  ISETP.GE.AND P0, PT, R197, RZ, PT ;  /* 0x000000ffc500720c */ /* 0x000fe20003f06270 */
[----:B------:R-:W-:Y:S01]  /*8f60*/  IMAD.MOV.U32 R234, RZ, RZ, 0x1f ;  /* 0x0000001fffea7424 */ /* 0x000fe200078e00ff */
[----:B------:R-:W-:-:S11]  /*8f70*/  MOV R220, 0xffffffff ;  /* 0xffffffff00dc7802 */ /* 0x000fd60000000f00 */
[----:B------:R-:W-:Y:S05]  /*8f80*/  @!P0 BRA `(.L_x_1256) ;  /* 0x0000328000008947 */ /* 0x000fea0003800000 */
[----:B------:R-:W-:Y:S02]  /*8f90*/  MOV R102, R100 ;  /* 0x0000006400667202 */ /* 0x000fe40000000f00 */
[----:B------:R-:W-:Y:S02]  /*8fa0*/  MOV R0, R101 ;  /* 0x0000006500007202 */ /* 0x000fe40000000f00 */
.L_x_1266:
[----:B------:R-:W-:Y:S04]  /*8fb0*/  DEPBAR.LE SB0, 0x2 ;  /* 0x000080800000791a */ /* 0x000fe80000000000 */
[----:B------:R-:W-:Y:S01]  /*8fc0*/  WARPSYNC 0xffffffff ;  /* 0xffffffff00007948 */ /* 0x000fe20003800000 */
[----:B------:R-:W-:Y:S01]  /*8fd0*/  BAR.SYNC.DEFER_BLOCKING 0x0 ;  /* 0x0000000000007b1d */ /* 0x000fe20000010000 */
[----:B------:R-:W-:Y:S01]  /*8fe0*/  IMAD R185, R186, 0x6000, RZ ;  /* 0x00006000bab97824 */ /* 0x000fe200078e02ff */
[----:B------:R-:W-:Y:S04]  /*8ff0*/  ISETP.NE.AND P0, PT, R197, RZ, PT ;  /* 0x000000ffc500720c */ /* 0x000fe80003f05270 */
        /* <DEDUP_REMOVED lines=38> */
.L_x_1315:
[----:B------:R-:W-:-:S05]  /*9260*/  BRA.DIV ~URZ, `(.L_x_1260) ;  /* 0x000067927f007947 */ /* 0x000fca000b800000 */
[----:B------:R-:W5:Y:S01]  /*9270*/  SHFL.IDX PT, R2, R21, RZ, 0x181f ;  /* 0x00181fff15027589 */ /* 0x000f6200000e0000 */
[----:B------:R-:W-:Y:S01]  /*9280*/  ISETP.GE.AND P4, PT, R200, c[0x0][0x1d4], PT ;  /* 0x00007500c8007a0c */ /* 0x000fe20003f86270 */
[----:B------:R-:W-:Y:S01]  /*9290*/  IMAD R4, R211, 0x6000, R232 ;  /* 0x00006000d3047824 */ /* 0x000fe200078e02e8 */
[----:B------:R-:W-:Y:S02]  /*92a0*/  ISETP.GE.AND P1, PT, R213, c[0x0][0x1d4], PT ;  /* 0x00007500d5007a0c */ /* 0x000fe40003f26270 */
[----:B------:R-:W-:Y:S02]  /*92b0*/  ISETP.GE.AND P0, PT, R214, c[0x0][0x1d4], PT ;  /* 0x00007500d6007a0c */ /* 0x000fe40003f06270 */
[C---:B-----5:R-:W-:Y:S02]  /*92c0*/  IADD3 R12, P5, R2.reuse, R29, RZ ;  /* 0x0000001d020c7210 */ /* 0x060fe40007fbe0ff */
[C---:B------:R-:W-:Y:S03]  /*92d0*/  IADD3 R6, P6, R2.reuse, R30, RZ ;  /* 0x0000001e02067210 */ /* 0x040fe60007fde0ff */
[C---:B---3--:R-:W-:Y:S01]  /*92e0*/  IMAD.X R13, R5.reuse, 0x1, R22, P5 ;  /* 0x00000001050d7824 */ /* 0x048fe200028e0616 */
[----:B------:R-:W-:Y:S01]  /*92f0*/  IADD3 R14, P5, R2, R31, RZ ;  /* 0x0000001f020e7210 */ /* 0x000fe20007fbe0ff */
[C---:B------:R-:W-:Y:S01]  /*9300*/  IMAD.X R7, R5.reuse, 0x1, R23, P6 ;  /* 0x0000000105077824 */ /* 0x040fe200030e0617 */
[----:B------:R3:W4:Y:S03]  /*9310*/  SHFL.IDX PT, R2, R21, 0x1, 0x181f ;  /* 0x00381f0015027f89 */ /* 0x00072600000e0000 */
[----:B------:R-:W-:Y:S01]  /*9320*/  IMAD.X R15, R5, 0x1, R28, P5 ;  /* 0x00000001050f7824 */ /* 0x000fe200028e061c */
[----:B------:R-:W-:Y:S01]  /*9330*/  @!PT LDS RZ, [RZ] ;  /* 0x00000000fffff984 */ /* 0x000fe20000000800 */
[----:B------:R5:W-:Y:S04]  /*9340*/  LDGSTS.E.BYPASS.LTC128B.128 [R4], [R12.64], !P4 ;  /* 0x000000000c047fae */ /* 0x000be8000e101d46 */
[----:B------:R2:W-:Y:S04]  /*9350*/  LDGSTS.E.BYPASS.LTC128B.128 [R4+0x2000], [R6.64], !P1 ;  /* 0x0200000006047fae */ /* 0x0005e8000c901d46 */
[----:B------:R3:W1:Y:S04]  /*9360*/  SHFL.IDX PT, R5, R20, 0x1, 0x181f ;  /* 0x00381f0014057f89 */ /* 0x00066800000e0000 */
[----:B------:R3:W-:Y:S01]  /*9370*/  LDGSTS.E.BYPASS.LTC128B.128 [R4+0x4000], [R14.64], !P0 ;  /* 0x040000000e047fae */ /* 0x0007e2000c101d46 */
[----:B-----5:R-:W-:Y:S02]  /*9380*/  SEL R12, RZ, 0x10, P4 ;  /* 0x00000010ff0c7807 */ /* 0x020fe40002000000 */
[----:B--2---:R-:W-:Y:S02]  /*9390*/  SEL R7, RZ, 0x10, P1 ;  /* 0x00000010ff077807 */ /* 0x004fe40000800000 */
[----:B------:R-:W-:Y:S02]  /*93a0*/  SEL R6, RZ, 0x10, P0 ;  /* 0x00000010ff067807 */ /* 0x000fe40000000000 */
.L_x_1316:
[----:B-1-34-:R-:W-:Y:S02]  /*93b0*/  IADD3 R14, -R12, 0x10, RZ ;  /* 0x000000100c0e7810 */ /* 0x01afe40007ffe1ff */
[----:B------:R-:W-:Y:S02]  /*93c0*/  IADD3 R3, -R7, 0x10, RZ ;  /* 0x0000001007037810 */ /* 0x000fe40007ffe1ff */
[----:B------:R-:W-:Y:S02]  /*93d0*/  LOP3.LUT R14, R14, 0xf, RZ, 0xc0, !PT ;  /* 0x0000000f0e0e7812 */ /* 0x000fe400078ec0ff */
[----:B------:R-:W-:Y:S02]  /*93e0*/  ISETP.NE.U32.AND P6, PT, R12, RZ, PT ;  /* 0x000000ff0c00720c */ /* 0x000fe40003fc5070 */
[-C--:B------:R-:W-:Y:S02]  /*93f0*/  IADD3 R14, P5, P4, R14, R2.reuse, R29 ;  /* 0x000000020e0e7210 */ /* 0x080fe40007cbe01d */
[----:B------:R-:W-:Y:S02]  /*9400*/  LOP3.LUT R3, R3, 0xf, RZ, 0xc0, !PT ;  /* 0x0000000f03037812 */ /* 0x000fe400078ec0ff */
[C---:B------:R-:W-:Y:S02]  /*9410*/  IADD3 R13, -R6.reuse, 0x10, RZ ;  /* 0x00000010060d7810 */ /* 0x040fe40007ffe1ff */
[-C--:B------:R-:W-:Y:S02]  /*9420*/  IADD3.X R15, RZ, R5.reuse, R22, P5, P4 ;  /* 0x00000005ff0f7210 */ /* 0x080fe40002fe8416 */
[----:B------:R-:W-:Y:S02]  /*9430*/  ISETP.NE.U32.AND P5, PT, R7, RZ, PT ;  /* 0x000000ff0700720c */ /* 0x000fe40003fa5070 */
[-C--:B------:R-:W-:Y:S01]  /*9440*/  IADD3 R12, P1, P0, R3, R2.reuse, R30 ;  /* 0x00000002030c7210 */ /* 0x080fe2000783e01e */
[----:B------:R-:W-:Y:S01]  /*9450*/  @!PT LDS RZ, [RZ] ;  /* 0x00000000fffff984 */ /* 0x000fe20000000800 */
[----:B------:R-:W-:Y:S01]  /*9460*/  @!PT LDS RZ, [RZ] ;  /* 0x00000000fffff984 */ /* 0x000fe20000000800 */
[----:B------:R-:W-:Y:S01]  /*9470*/  @!PT LDS RZ, [RZ] ;  /* 0x00000000fffff984 */ /* 0x000fe20000000800 */
[----:B------:R1:W-:Y:S01]  /*9480*/  LDGSTS.E.BYPASS.LTC128B.128.ZFILL [R4+0x1000], [R14.64], P6 ;  /* 0x010000000e047fae */ /* 0x0003e2000b141d46 */
[----:B------:R-:W-:Y:S02]  /*9490*/  LOP3.LUT R3, R13, 0xf, RZ, 0xc0, !PT ;  /* 0x0000000f0d037812 */ /* 0x000fe400078ec0ff */
[----:B------:R-:W-:Y:S02]  /*94a0*/  ISETP.NE.U32.AND P4, PT, R6, RZ, PT ;  /* 0x000000ff0600720c */ /* 0x000fe40003f85070 */
[-C--:B------:R-:W-:Y:S02]  /*94b0*/  IADD3.X R13, RZ, R5.reuse, R23, P1, P0 ;  /* 0x00000005ff0d7210 */ /* 0x080fe40000fe0417 */
[----:B------:R-:W-:Y:S03]  /*94c0*/  IADD3 R2, P1, P0, R3, R2, R31 ;  /* 0x0000000203027210 */ /* 0x000fe6000783e01f */
[----:B------:R1:W-:Y:S01]  /*94d0*/  LDGSTS.E.BYPASS.LTC128B.128.ZFILL [R4+0x3000], [R12.64], P5 ;  /* 0x030000000c047fae */ /* 0x0003e2000a941d46 */
[----:B------:R-:W-:Y:S05]  /*94e0*/  IADD3.X R3, RZ, R5, R28, P1, P0 ;  /* 0x00000005ff037210 */ /* 0x000fea0000fe041c */
[----:B------:R1:W-:Y:S04]  /*94f0*/  LDGSTS.E.BYPASS.LTC128B.128.ZFILL [R4+0x5000], [R2.64], P4 ;  /* 0x0500000002047fae */ /* 0x0003e8000a141d46 */
.L_x_1258:
[----:B------:R-:W-:Y:S05]  /*9500*/  BSYNC B0 ;  /* 0x0000000000007941 */ /* 0x000fea0003800000 */
.L_x_1257:
[----:B------:R-:W0:Y:S01]  /*9510*/  LDGDEPBAR ;  /* 0x00000000000079af */ /* 0x000e220000000000 */
[----:B------:R-:W-:Y:S01]  /*9520*/  WARPSYNC 0xffffffff ;  /* 0xffffffff00007948 */ /* 0x000fe20003800000 */
[C---:B-123--:R-:W-:Y:S03]  /*9530*/  HMMA.16816.F32 R4, R32.reuse, R8, RZ ;  /* 0x000000082004723c */ /* 0x04efe600000018ff */
[----:B------:R-:W-:Y:S01]  /*9540*/  ISETP.GE.AND P0, PT, R211, 0x1, PT ;  /* 0x00000001d300780c */ /* 0x000fe20003f06270 */
[C-C-:B------:R-:W-:Y:S01]  /*9550*/  IMAD.IADD R2, R191.reuse, 0x1, R100.reuse ;  /* 0x00000001bf027824 */ /* 0x140fe200078e0264 */
[C---:B------:R-:W-:Y:S01]  /*9560*/  IADD3 R101, R192.reuse, R100, R191 ;  /* 0x00000064c0657210 */ /* 0x040fe20007ffe0bf */
[----:B------:R-:W-:Y:S01]  /*9570*/  LDSM.16.M88.4 R160, [R190] ;  /* 0x00000000bea0783b */ /* 0x000fe20000000200 */
[----:B------:R-:W-:Y:S01]  /*9580*/  IMAD.IADD R184, R191, 0x1, R103 ;  /* 0x00000001bfb87824 */ /* 0x000fe200078e0267 */
[C---:B------:R-:W-:Y:S01]  /*9590*/  HMMA.16816.F32 R8, R32.reuse, R10, RZ ;  /* 0x0000000a2008723c */ /* 0x040fe200000018ff */
[----:B------:R-:W-:Y:S05]  /*95a0*/  IMAD.IADD R3, R192, 0x1, R100 ;  /* 0x00000001c0037824 */ /* 0x000fea00078e0264 */
[----:B------:R-:W1:Y:S02]  /*95b0*/  LDSM.16.M88.4 R164, [R2] ;  /* 0x0000000002a4783b */ /* 0x000e640000000200 */
        /* <DEDUP_REMOVED lines=8> */
[C---:B------:R-:W-:Y:S08]  /*9640*/  HMMA.16816.F32 R28, R32.reuse, R136, RZ ;  /* 0x00000088201c723c */ /* 0x040ff000000018ff */
        /* <DEDUP_REMOVED lines=24> */
[C---:B----4-:R-:W-:Y:S08]  /*97d0*/  HMMA.16816.F32 R28, R160.reuse, R148, R28 ;  /* 0x00000094a01c723c */ /* 0x050ff0000000181c */
[----:B------:R-:W-:Y:S01]  /*97e0*/  HMMA.16816.F32 R32, R160, R150, R32 ;  /* 0x00000096a020723c */ /* 0x000fe20000001820 */
[----:B------:R-:W3:Y:S07]  /*97f0*/  LDSM.16.M88.4 R148, [R100+0x2000] ;  /* 0x002000006494783b */ /* 0x000eee0000000200 */
[C---:B-----5:R-:W-:Y:S01]  /*9800*/  HMMA.16816.F32 R4, R152.reuse, R168, R4 ;  /* 0x000000a89804723c */ /* 0x060fe20000001804 */
[----:B------:R-:W4:Y:S07]  /*9810*/  LDSM.16.M88.4 R160, [R100+0x2800] ;  /* 0x0028000064a0783b */ /* 0x000f2e0000000200 */
        /* <DEDUP_REMOVED lines=20> */
[----:B------:R-:W4:Y:S07]  /*9960*/  LDSM.16.M88.4 R140, [R2+0x2800] ;  /* 0x00280000028c783b */ /* 0x000f2e0000000200 */
[C---:B------:R-:W-:Y:S08]  /*9970*/  HMMA.16816.F32 R28, R144.reuse, R164, R28 ;  /* 0x000000a4901c723c */ /* 0x040ff0000000181c */
[----:B------:R-:W-:Y:S01]  /*9980*/  HMMA.16816.F32 R32, R144, R166, R32 ;  /* 0x000000a69020723c */ /* 0x000fe20000001820 */
[----:B------:R-:W5:Y:S07]  /*9990*/  LDSM.16.M88.4 R144, [R2+0x3000] ;  /* 0x003000000290783b */ /* 0x000f6e0000000200 */
        /* <DEDUP_REMOVED lines=14> */
[----:B------:R-:W1:Y:S07]  /*9a80*/  LDSM.16.M88.4 R156, [R101+0x3800] ;  /* 0x00380000659c783b */ /* 0x000e6e0000000200 */
[C---:B------:R-:W-:Y:S01]  /*9a90*/  HMMA.16816.F32 R8, R152.reuse, R178, R8 ;  /* 0x000000b29808723c */ /* 0x040fe20000001808 */
[----:B------:R-:W-:Y:S07]  /*9aa0*/  LDSM.16.M88.4 R176, [R103+0x4000] ;  /* 0x0040000067b0783b */ /* 0x000fee0000000200 */
[C---:B----4-:R-:W-:Y:S08]  /*9ab0*/  HMMA.16816.F32 R12, R152.reuse, R140, R12 ;  /* 0x0000008c980c723c */ /* 0x050ff0000000180c */
[C---:B------:R-:W-:Y:S01]  /*9ac0*/  HMMA.16816.F32 R16, R152.reuse, R142, R16 ;  /* 0x0000008e9810723c */ /* 0x040fe20000001810 */
[----:B------:R-:W4:Y:S07]  /*9ad0*/  LDSM.16.M88.4 R140, [R100+0x4800] ;  /* 0x00480000648c783b */ /* 0x000f2e0000000200 */
[C---:B-----5:R-:W-:Y:S08]  /*9ae0*/  HMMA.16816.F32 R20, R152.reuse, R144, R20 ;  /* 0x000000909814723c */ /* 0x060ff00000001814 */
[C---:B------:R-:W-:Y:S01]  /*9af0*/  HMMA.16816.F32 R24, R152.reuse, R146, R24 ;  /* 0x000000929818723c */ /* 0x040fe20000001818 */
[----:B------:R-:W5:Y:S07]  /*9b00*/  LDSM.16.M88.4 R144, [R100+0x5000] ;  /* 0x005000006490783b */ /* 0x000f6e0000000200 */
        /* <DEDUP_REMOVED lines=28> */
[----:B------:R2:W4:Y:S07]  /*9cd0*/  LDSM.16.M88.4 R152, [R2+0x5800] ;  /* 0x005800000298783b */ /* 0x00052e0000000200 */
[C---:B-1----:R-:W-:Y:S01]  /*9ce0*/  HMMA.16816.F32 R4, R160.reuse, R176, R4 ;  /* 0x000000b0a004723c */ /* 0x042fe20000001804 */
[----:B------:R-:W1:Y:S07]  /*9cf0*/  LDSM.16.M88.4 R172, [R189+0x8000] ;  /* 0x00800000bdac783b */ /* 0x000e6e0000000200 */
[C---:B------:R-:W-:Y:S08]  /*9d00*/  HMMA.16816.F32 R8, R160.reuse, R178, R8 ;  /* 0x000000b2a008723c */ /* 0x040ff00000001808 */
[C---:B--2---:R-:W-:Y:S04]  /*9d10*/  HMMA.16816.F32 R12, R160.reuse, R136, R12 ;  /* 0x00000088a00c723c */ /* 0x044fe8000000180c */
[----:B------:R-:W-:Y:S04]  /*9d20*/  IADD3 R2, R211, 0x1, RZ ;  /* 0x00000001d3027810 */ /* 0x000fe80007ffe0ff */
[C---:B------:R-:W-:Y:S01]  /*9d30*/  HMMA.16816.F32 R16, R160.reuse, R138, R16 ;  /* 0x0000008aa010723c */ /* 0x040fe20000001810 */
[----:B------:R-:W2:Y:S03]  /*9d40*/  LDSM.16.M88.4 R136, [R101+0x4800] ;  /* 0x004800006588783b */ /* 0x000ea60000000200 */
[----:B------:R-:W-:Y:S04]  /*9d50*/  SEL R211, R2, RZ, !P0 ;  /* 0x000000ff02d37207 */ /* 0x000fe80004000000 */
[C---:B---3--:R-:W-:Y:S08]  /*9d60*/  HMMA.16816.F32 R20, R160.reuse, R148, R20 ;  /* 0x00000094a014723c */ /* 0x048ff00000001814 */
[C---:B------:R-:W-:Y:S08]  /*9d70*/  HMMA.16816.F32 R24, R160.reuse, R150, R24 ;  /* 0x00000096a018723c */ /* 0x040ff00000001818 */
[C---:B------:R-:W-:Y:S08]  /*9d80*/  HMMA.16816.F32 R28, R160.reuse, R156, R28 ;  /* 0x0000009ca01c723c */ /* 0x040ff0000000181c */
[----:B------:R-:W-:Y:S08]  /*9d90*/  HMMA.16816.F32 R32, R160, R158, R32 ;  /* 0x0000009ea020723c */ /* 0x000ff00000001820 */
[C---:B------:R-:W-:Y:S08]  /*9da0*/  HMMA.16816.F32 R4, R164.reuse, R168, R4 ;  /* 0x000000a8a404723c */ /* 0x040ff00000001804 */
[C---:B------:R-:W-:Y:S08]  /*9db0*/  HMMA.16816.F32 R8, R164.reuse, R170, R8 ;  /* 0x000000aaa408723c */ /* 0x040ff00000001808 */
[C---:B----4-:R-:W-:Y:S08]  /*9dc0*/  HMMA.16816.F32 R12, R164.reuse, R140, R12 ;  /* 0x0000008ca40c723c */ /* 0x050ff0000000180c */
[C---:B------:R-:W-:Y:S08]  /*9dd0*/  HMMA.16816.F32 R16, R164.reuse, R142, R16 ;  /* 0x0000008ea410723c */ /* 0x040ff00000001810 */
[C---:B-----5:R-:W-:Y:S08]  /*9de0*/  HMMA.16816.F32 R20, R164.reuse, R144, R20 ;  /* 0x00000090a414723c */ /* 0x060ff00000001814 */
[C---:B------:R-:W-:Y:S08]  /*9df0*/  HMMA.16816.F32 R24, R164.reuse, R146, R24 ;  /* 0x00000092a418723c */ /* 0x040ff00000001818 */
[C---:B------:R-:W-:Y:S08]  /*9e00*/  HMMA.16816.F32 R28, R164.reuse, R152, R28 ;  /* 0x00000098a41c723c */ /* 0x040ff0000000181c */
[----:B------:R-:W-:Y:S08]  /*9e10*/  HMMA.16816.F32 R32, R164, R154, R32 ;  /* 0x0000009aa420723c */ /* 0x000ff00000001820 */
[C---:B-1----:R-:W-:Y:S08]  /*9e20*/  HMMA.16816.F32 R4, R172.reuse, R180, R4 ;  /* 0x000000b4ac04723c */ /* 0x042ff00000001804 */
[C---:B------:R-:W-:Y:S08]  /*9e30*/  HMMA.16816.F32 R8, R172.reuse, R182, R8 ;  /* 0x000000b6ac08723c */ /* 0x040ff00000001808 */
[C---:B--2---:R-:W-:Y:S08]  /*9e40*/  HMMA.16816.F32 R12, R172.reuse, R136, R12 ;  /* 0x00000088ac0c723c */ /* 0x044ff0000000180c */
[----:B------:R-:W-:Y:S01]  /*9e50*/  FMUL.FTZ R4, R4, c[0x0][0x320] ;  /* 0x0000c80004047a20 */ /* 0x000fe20000410000 */
[C---:B------:R-:W-:Y:S03]  /*9e60*/  HMMA.16816.F32 R16, R172.reuse, R138, R16 ;  /* 0x0000008aac10723c */ /* 0x040fe60000001810 */
[----:B------:R-:W-:Y:S01]  /*9e70*/  MUFU.TANH R140, R4 ;  /* 0x00000004008c7308 */ /* 0x000fe20000002400 */
[----:B------:R-:W-:Y:S02]  /*9e80*/  FMUL.FTZ R6, R6, c[0x0][0x320] ;  /* 0x0000c80006067a20 */ /* 0x000fe40000410000 */
[----:B------:R-:W-:Y:S02]  /*9e90*/  FMUL.FTZ R5, R5, c[0x0][0x320] ;  /* 0x0000c80005057a20 */ /* 0x000fe40000410000 */
[----:B------:R-:W-:Y:S04]  /*9ea0*/  FMUL.FTZ R7, R7, c[0x0][0x320] ;  /* 0x0000c80007077a20 */ /* 0x000fe80000410000 */
[----:B------:R-:W-:Y:S01]  /*9eb0*/  FMUL.FTZ R8, R8, c[0x0][0x320] ;  /* 0x0000c80008087a20 */ /* 0x000fe20000410000 */
[----:B------:R-:W1:Y:S01]  /*9ec0*/  MUFU.TANH R143, R6 ;  /* 0x00000006008f7308 */ /* 0x000e620000002400 */
        /* <DEDUP_REMOVED lines=11> */
[----:B------:R2:W3:Y:S01]  /*9f80*/  MUFU.TANH R144, R7 ;  /* 0x0000000700907308 */ /* 0x0004e20000002400 */
[----:B------:R-:W-:Y:S01]  /*9f90*/  FMUL.FTZ R19, R19, c[0x0][0x320] ;  /* 0x0000c80013137a20 */ /* 0x000fe20000410000 */
[----:B-1----:R-:W-:Y:S08]  /*9fa0*/  FMNMX.FTZ R100, R143, R102, !PT ;  /* 0x000000668f647209 */ /* 0x002ff00007810000 */
[----:B------:R-:W-:Y:S10]  /*9fb0*/  MUFU.TANH R141, R8 ;  /* 0x00000008008d7308 */ /* 0x000ff40000002400 */
[----:B------:R-:W1:Y:S01]  /*9fc0*/  MUFU.TANH R136, R10 ;  /* 0x0000000a00887308 */ /* 0x000e620000002400 */
[----:B--2---:R-:W2:Y:S01]  /*9fd0*/  LDSM.16.M88.4 R4, [R101+0x5000] ;  /* 0x005000006504783b */ /* 0x004ea20000000200 */
[----:B---3--:R-:W-:Y:S08]  /*9fe0*/  FMNMX.FTZ R100, R144, R100, !PT ;  /* 0x0000006490647209 */ /* 0x008ff00007810000 */
[----:B------:R-:W-:Y:S10]  /*9ff0*/  MUFU.TANH R103, R9 ;  /* 0x0000000900677308 */ /* 0x000ff40000002400 */
[----:B------:R3:W4:Y:S01]  /*a000*/  MUFU.TANH R137, R11 ;  /* 0x0000000b00897308 */ /* 0x0007220000002400 */
[----:B-1----:R-:W-:Y:S09]  /*a010*/  FMNMX.FTZ R100, R136, R100, !PT ;  /* 0x0000006488647209 */ /* 0x002ff20007810000 */
[----:B------:R-:W-:Y:S10]  /*a020*/  MUFU.TANH R145, R12 ;  /* 0x0000000c00917308 */ /* 0x000ff40000002400 */
[----:B------:R-:W1:Y:S01]  /*a030*/  MUFU.TANH R149, R14 ;  /* 0x0000000e00957308 */ /* 0x000e620000002400 */
[----:B---3--:R3:W5:Y:S01]  /*a040*/  LDSM.16.M88.4 R8, [R101+0x5800] ;  /* 0x005800006508783b */ /* 0x0087620000000200 */
[C---:B--2---:R-:W-:Y:S03]  /*a050*/  HMMA.16816.F32 R20, R172.reuse, R4, R20 ;  /* 0x00000004ac14723c */ /* 0x044fe60000001814 */
[----:B----4-:R-:W-:Y:S05]  /*a060*/  FMNMX.FTZ R100, R137, R100, !PT ;  /* 0x0000006489647209 */ /* 0x010fea0007810000 */
[----:B------:R-:W-:Y:S01]  /*a070*/  MUFU.TANH R146, R13 ;  /* 0x0000000d00927308 */ /* 0x000fe20000002400 */
[C---:B------:R-:W-:Y:S09]  /*a080*/  HMMA.16816.F32 R24, R172.reuse, R6, R24 ;  /* 0x00000006ac18723c */ /* 0x040ff20000001818 */
[----:B------:R-:W2:Y:S03]  /*a090*/  MUFU.TANH R151, R15 ;  /* 0x0000000f00977308 */ /* 0x000ea60000002400 */
[----:B-1----:R-:W-:Y:S02]  /*a0a0*/  FMNMX.FTZ R100, R149, R100, !PT ;  /* 0x0000006495647209 */ /* 0x002fe40007810000 */
[----:B---3--:R-:W-:Y:S01]  /*a0b0*/  FMNMX.FTZ R101, R140, R0, !PT ;  /* 0x000000008c657209 */ /* 0x008fe20007810000 */
[----:B------:R-:W-:Y:S04]  /*a0c0*/  FMUL.FTZ R20, R20, c[0x0][0x320] ;  /* 0x0000c80014147a20 */ /* 0x000fe80000410000 */
[----:B------:R-:W1:Y:S01]  /*a0d0*/  MUFU.TANH R147, R16 ;  /* 0x0000001000937308 */ /* 0x000e620000002400 */
[----:B------:R-:W-:Y:S01]  /*a0e0*/  FMUL.FTZ R22, R22, c[0x0][0x320] ;  /* 0x0000c80016167a20 */ /* 0x000fe20000410000 */
[----:B------:R-:W-:Y:S01]  /*a0f0*/  FMNMX.FTZ R101, R142, R101, !PT ;  /* 0x000000658e657209 */ /* 0x000fe20007810000 */
[----:B------:R-:W-:Y:S02]  /*a100*/  FMUL.FTZ R21, R21, c[0x0][0x320] ;  /* 0x0000c80015157a20 */ /* 0x000fe40000410000 */
[----:B------:R-:W-:Y:S01]  /*a110*/  FMUL.FTZ R23, R23, c[0x0][0x320] ;  /* 0x0000c80017177a20 */ /* 0x000fe20000410000 */
[----:B------:R-:W-:Y:S01]  /*a120*/  FMNMX.FTZ R101, R141, R101, !PT ;  /* 0x000000658d657209 */ /* 0x000fe20007810000 */
[----:B------:R-:W-:Y:S02]  /*a130*/  FMUL.FTZ R24, R24, c[0x0][0x320] ;  /* 0x0000c80018187a20 */ /* 0x000fe40000410000 */
[----:B------:R-:W-:Y:S01]  /*a140*/  FMUL.FTZ R26, R26, c[0x0][0x320] ;  /* 0x0000c8001a1a7a20 */ /* 0x000fe20000410000 */
[----:B------:R-:W3:Y:S01]  /*a150*/  MUFU.TANH R150, R18 ;  /* 0x0000001200967308 */ /* 0x000ee20000002400 */
[----:B------:R-:W-:Y:S01]  /*a160*/  FMNMX.FTZ R101, R103, R101, !PT ;  /* 0x0000006567657209 */ /* 0x000fe20007810000 */
[----:B------:R-:W-:Y:S01]  /*a170*/  FMUL.FTZ R25, R25, c[0x0][0x320] ;  /* 0x0000c80019197a20 */ /* 0x000fe20000410000 */
[C---:B-----5:R-:W-:Y:S03]  /*a180*/  HMMA.16816.F32 R28, R172.reuse, R8, R28 ;  /* 0x00000008ac1c723c */ /* 0x060fe6000000181c */
[----:B------:R-:W-:Y:S01]  /*a190*/  FMUL.FTZ R27, R27, c[0x0][0x320] ;  /* 0x0000c8001b1b7a20 */ /* 0x000fe20000410000 */
[----:B------:R-:W-:Y:S03]  /*a1a0*/  FMNMX.FTZ R101, R145, R101, !PT ;  /* 0x0000006591657209 */ /* 0x000fe60007810000 */
[----:B------:R-:W4:Y:S01]  /*a1b0*/  MUFU.TANH R148, R17 ;  /* 0x0000001100947308 */ /* 0x000f220000002400 */
[----:B--2---:R-:W-:Y:S01]  /*a1c0*/  FMNMX.FTZ R100, R151, R100, !PT ;  /* 0x0000006497647209 */ /* 0x004fe20007810000 */
[----:B------:R-:W-:Y:S03]  /*a1d0*/  HMMA.16816.F32 R32, R172, R10, R32 ;  /* 0x0000000aac20723c */ /* 0x000fe60000001820 */
[----:B------:R-:W-:Y:S05]  /*a1e0*/  FMNMX.FTZ R101, R146, R101, !PT ;  /* 0x0000006592657209 */ /* 0x000fea0007810000 */
[----:B------:R-:W2:Y:S01]  /*a1f0*/  MUFU.TANH R152, R19 ;  /* 0x0000001300987308 */ /* 0x000ea20000002400 */
[----:B-1----:R-:W-:Y:S03]  /*a200*/  FMNMX.FTZ R101, R147, R101, !PT ;  /* 0x0000006593657209 */ /* 0x002fe60007810000 */
[----:B---3--:R-:W-:Y:S03]  /*a210*/  FMNMX.FTZ R100, R150, R100, !PT ;  /* 0x0000006496647209 */ /* 0x008fe60007810000 */
[----:B------:R-:W-:Y:S03]  /*a220*/  FMUL.FTZ R28, R28, c[0x0][0x320] ;  /* 0x0000c8001c1c7a20 */ /* 0x000fe60000410000 */
[----:B------:R-:W1:Y:S01]  /*a230*/  MUFU.TANH R154, R20 ;  /* 0x00000014009a7308 */ /* 0x000e620000002400 */
[----:B------:R-:W-:Y:S02]  /*a240*/  FMUL.FTZ R30, R30, c[0x0][0x320] ;  /* 0x0000c8001e1e7a20 */ /* 0x000fe40000410000 */
[----:B------:R-:W-:Y:S01]  /*a250*/  FMUL.FTZ R29, R29, c[0x0][0x320] ;  /* 0x0000c8001d1d7a20 */ /* 0x000fe20000410000 */
[----:B----4-:R-:W-:Y:S01]  /*a260*/  FMNMX.FTZ R101, R148, R101, !PT ;  /* 0x0000006594657209 */ /* 0x010fe20007810000 */
[----:B------:R-:W-:Y:S02]  /*a270*/  FMUL.FTZ R31, R31, c[0x0][0x320] ;  /* 0x0000c8001f1f7a20 */ /* 0x000fe40000410000 */
[----:B------:R-:W-:Y:S02]  /*a280*/  FMUL.FTZ R32, R32, c[0x0][0x320] ;  /* 0x0000c80020207a20 */ /* 0x000fe40000410000 */
[----:B------:R-:W-:Y:S01]  /*a290*/  FMUL.FTZ R34, R34, c[0x0][0x320] ;  /* 0x0000c80022227a20 */ /* 0x000fe20000410000 */
[----:B------:R-:W3:Y:S01]  /*a2a0*/  MUFU.TANH R159, R22 ;  /* 0x00000016009f7308 */ /* 0x000ee20000002400 */
[----:B------:R-:W-:Y:S02]  /*a2b0*/  FMUL.FTZ R33, R33, c[0x0][0x320] ;  /* 0x0000c80021217a20 */ /* 0x000fe40000410000 */
[----:B------:R-:W-:Y:S01]  /*a2c0*/  FMUL.FTZ R35, R35, c[0x0][0x320] ;  /* 0x0000c80023237a20 */ /* 0x000fe20000410000 */
[----:B--2---:R-:W-:Y:S06]  /*a2d0*/  FMNMX.FTZ R100, R152, R100, !PT ;  /* 0x0000006498647209 */ /* 0x004fec0007810000 */
        /* <DEDUP_REMOVED lines=27> */
[----:B---3--:R-:W-:Y:S02]  /*a490*/  FMNMX.FTZ R100, R170, R100, !PT ;  /* 0x00000064aa647209 */ /* 0x008fe40007810000 */
[----:B--2---:R-:W-:Y:S02]  /*a4a0*/  FMNMX.FTZ R101, R166, R101, !PT ;  /* 0x00000065a6657209 */ /* 0x004fe40007810000 */
[----:B-1----:R-:W-:Y:S01]  /*a4b0*/  FMNMX.FTZ R100, R168, R100, !PT ;  /* 0x00000064a8647209 */ /* 0x002fe20007810000 */
[----:B------:R-:W-:-:S05]  /*a4c0*/  BRA.DIV ~URZ, `(.L_x_1261) ;  /* 0x000057827f007947 */ /* 0x000fca000b800000 */
[----:B------:R1:W2:Y:S02]  /*a4d0*/  SHFL.BFLY PT, R2, R101, 0x2, 0x1f ;  /* 0x0c401f0065027f89 */ /* 0x0002a400000e0000 */
.L_x_1317:
[----:B-12---:R-:W-:Y:S01]  /*a4e0*/  FMNMX.FTZ R101, R101, R2, !PT ;  /* 0x0000000265657209 */ /* 0x006fe20007810000 */
[----:B------:R-:W1:Y:S01]  /*a4f0*/  SHFL.BFLY PT, R3, R100, 0x2, 0x1f ;  /* 0x0c401f0064037f89 */ /* 0x000e6200000e0000 */
[----:B------:R-:W-:Y:S04]  /*a500*/  DEPBAR.LE SB0, 0x2 ;  /* 0x000080800000791a */ /* 0x000fe80000000000 */
[----:B------:R-:W-:Y:S01]  /*a510*/  IADD3 R156, R195, R185, RZ ;  /* 0x000000b9c39c7210 */ /* 0x000fe20007ffe0ff */
[----:B------:R-:W-:Y:S02]  /*a520*/  BSSY B0, `(.L_x_1262) ;  /* 0x00001c4000007945 */ /* 0x000fe40003800000 */
[----:B------:R-:W-:Y:S01]  /*a530*/  BAR.SYNC.DEFER_BLOCKING 0x0 ;  /* 0x0000000000007b1d */ /* 0x000fe20000010000 */
[----:B------:R-:W-:Y:S02]  /*a540*/  ISETP.GE.AND P0, PT, R197, 0x2, PT ;  /* 0x00000002c500780c */ /* 0x000fe40003f06270 */
[----:B-1----:R-:W-:Y:S05]  /*a550*/  FMNMX.FTZ R100, R100, R3, !PT ;  /* 0x0000000364647209 */ /* 0x002fea0007810000 */
[----:B------:R-:W-:Y:S08]  /*a560*/  LDSM.16.MT88.4 R12, [R156] ;  /* 0x000000009c0c783b */ /* 0x000ff00000004200 */
[----:B------:R-:W1:Y:S08]  /*a570*/  SHFL.BFLY PT, R2, R101, 0x1, 0x1f ;  /* 0x0c201f0065027f89 */ /* 0x000e7000000e0000 */
[----:B------:R-:W2:Y:S01]  /*a580*/  SHFL.BFLY PT, R5, R100, 0x1, 0x1f ;  /* 0x0c201f0064057f89 */ /* 0x000ea200000e0000 */
[----:B-1----:R-:W-:Y:S05]  /*a590*/  FMNMX.FTZ R101, R101, R2, !PT ;  /* 0x0000000265657209 */ /* 0x002fea0007810000 */
[C---:B------:R-:W-:Y:S02]  /*a5a0*/  FMUL.FTZ R162, R101.reuse, c[0x0][0x2d0] ;  /* 0x0000b40065a27a20 */ /* 0x040fe40000410000 */
[----:B------:R-:W-:Y:S01]  /*a5b0*/  FADD.FTZ R0, -R101, R0 ;  /* 0x0000000065007221 */ /* 0x000fe20000010100 */
[----:B--2---:R-:W-:Y:S01]  /*a5c0*/  FMNMX.FTZ R100, R100, R5, !PT ;  /* 0x0000000564647209 */ /* 0x004fe20007810000 */
[--C-:B------:R-:W-:Y:S02]  /*a5d0*/  FFMA.FTZ R3, R140, c[0x0][0x2d0], -R162.reuse ;  /* 0x0000b4008c037a23 */ /* 0x100fe400000108a2 */
[----:B------:R-:W-:Y:S02]  /*a5e0*/  FMUL.FTZ R0, R0, c[0x0][0x2d0] ;  /* 0x0000b40000007a20 */ /* 0x000fe40000410000 */
[----:B------:R1:W-:Y:S01]  /*a5f0*/  MUFU.EX2 R215, R3 ;  /* 0x0000000300d77308 */ /* 0x0003e20000000800 */
[----:B------:R-:W-:Y:S02]  /*a600*/  FMUL.FTZ R163, R100, c[0x0][0x2d0] ;  /* 0x0000b40064a37a20 */ /* 0x000fe40000410000 */
[--C-:B------:R-:W-:Y:S07]  /*a610*/  FFMA.FTZ R4, R142, c[0x0][0x2d0], -R162.reuse ;  /* 0x0000b4008e047a23 */ /* 0x100fee00000108a2 */
[----:B------:R2:W3:Y:S10]  /*a620*/  MUFU.EX2 R2, R0 ;  /* 0x0000000000027308 */ /* 0x0004f40000000800 */
[----:B------:R4:W5:Y:S01]  /*a630*/  MUFU.EX2 R212, R4 ;  /* 0x0000000400d47308 */ /* 0x0009620000000800 */
[--C-:B-1----:R-:W-:Y:S09]  /*a640*/  FFMA.FTZ R3, R143, c[0x0][0x2d0], -R163.reuse ;  /* 0x0000b4008f037a23 */ /* 0x102ff200000108a3 */
[----:B------:R1:W-:Y:S01]  /*a650*/  MUFU.EX2 R208, R3 ;  /* 0x0000000300d07308 */ /* 0x0003e20000000800 */
[--C-:B--2---:R-:W-:Y:S02]  /*a660*/  FFMA.FTZ R0, R141, c[0x0][0x2d0], -R162.reuse ;  /* 0x0000b4008d007a23 */ /* 0x104fe400000108a2 */
[C---:B---3--:R-:W-:Y:S02]  /*a670*/  FMUL.FTZ R5, R2.reuse, R105 ;  /* 0x0000006902057220 */ /* 0x048fe40000410000 */
[C---:B------:R-:W-:Y:S05]  /*a680*/  FMUL.FTZ R8, R2.reuse, R108 ;  /* 0x0000006c02087220 */ /* 0x040fea0000410000 */
[----:B------:R2:W-:Y:S01]  /*a690*/  MUFU.EX2 R210, R0 ;  /* 0x0000000000d27308 */ /* 0x0005e20000000800 */
[C---:B------:R-:W-:Y:S02]  /*a6a0*/  FMUL.FTZ R9, R2.reuse, R109 ;  /* 0x0000006d02097220 */ /* 0x040fe40000410000 */
[C---:B------:R-:W-:Y:S02]  /*a6b0*/  FMUL.FTZ R16, R2.reuse, R116 ;  /* 0x0000007402107220 */ /* 0x040fe40000410000 */
[C---:B----4-:R-:W-:Y:S02]  /*a6c0*/  FMUL.FTZ R4, R2.reuse, R104 ;  /* 0x0000006802047220 */ /* 0x050fe40000410000 */
[C---:B------:R-:W-:Y:S02]  /*a6d0*/  FMUL.FTZ R17, R2.reuse, R117 ;  /* 0x0000007502117220 */ /* 0x040fe40000410000 */
[C---:B------:R-:W-:Y:S02]  /*a6e0*/  FMUL.FTZ R24, R2.reuse, R124 ;  /* 0x0000007c02187220 */ /* 0x040fe40000410000 */
[C---:B------:R-:W-:Y:S02]  /*a6f0*/  FMUL.FTZ R25, R2.reuse, R125 ;  /* 0x0000007d02197220 */ /* 0x040fe40000410000 */
[----:B------:R-:W-:Y:S02]  /*a700*/  FMUL.FTZ R32, R2, R132 ;  /* 0x0000008402207220 */ /* 0x000fe40000410000 */
[--C-:B-1----:R-:W-:Y:S02]  /*a710*/  FFMA.FTZ R3, R144, c[0x0][0x2d0], -R163.reuse ;  /* 0x0000b40090037a23 */ /* 0x102fe400000108a3 */
[C---:B------:R-:W-:Y:S02]  /*a720*/  FMUL.FTZ R33, R2.reuse, R133 ;  /* 0x0000008502217220 */ /* 0x040fe40000410000 */
[----:B------:R1:W-:Y:S01]  /*a730*/  MUFU.EX2 R207, R3 ;  /* 0x0000000300cf7308 */ /* 0x0003e20000000800 */
[C---:B------:R-:W-:Y:S02]  /*a740*/  FMUL.FTZ R36, R2.reuse, R36 ;  /* 0x0000002402247220 */ /* 0x040fe40000410000 */
[C---:B------:R-:W-:Y:S02]  /*a750*/  FMUL.FTZ R37, R2.reuse, R37 ;  /* 0x0000002502257220 */ /* 0x040fe40000410000 */
[----:B--2---:R-:W-:Y:S01]  /*a760*/  FFMA.FTZ R0, R103, c[0x0][0x2d0], -R162 ;  /* 0x0000b40067007a23 */ /* 0x004fe200000108a2 */
[----:B------:R-:W-:Y:S01]  /*a770*/  IADD3 R103, R193, R156, RZ ;  /* 0x0000009cc1677210 */ /* 0x000fe20007ffe0ff */
[C---:B------:R-:W-:Y:S02]  /*a780*/  FMUL.FTZ R40, R2.reuse, R40 ;  /* 0x0000002802287220 */ /* 0x040fe40000410000 */
[C---:B------:R-:W-:Y:S01]  /*a790*/  FMUL.FTZ R41, R2.reuse, R41 ;  /* 0x0000002902297220 */ /* 0x040fe20000410000 */
[----:B------:R-:W2:Y:S01]  /*a7a0*/  MUFU.EX2 R209, R0 ;  /* 0x0000000000d17308 */ /* 0x000ea20000000800 */
[----:B------:R-:W3:Y:S01]  /*a7b0*/  LDSM.16.MT88.4 R20, [R103] ;  /* 0x000000006714783b */ /* 0x000ee20000004200 */
[C---:B------:R-:W-:Y:S02]  /*a7c0*/  FMUL.FTZ R44, R2.reuse, R44 ;  /* 0x0000002c022c7220 */ /* 0x040fe40000410000 */
[C---:B------:R-:W-:Y:S02]  /*a7d0*/  FMUL.FTZ R45, R2.reuse, R45 ;  /* 0x0000002d022d7220 */ /* 0x040fe40000410000 */
[C---:B------:R-:W-:Y:S02]  /*a7e0*/  FMUL.FTZ R48, R2.reuse, R48 ;  /* 0x0000003002307220 */ /* 0x040fe40000410000 */
[C---:B------:R-:W-:Y:S02]  /*a7f0*/  FMUL.FTZ R49, R2.reuse, R49 ;  /* 0x0000003102317220 */ /* 0x040fe40000410000 */
[C---:B------:R-:W-:Y:S02]  /*a800*/  FMUL.FTZ R52, R2.reuse, R52 ;  /* 0x0000003402347220 */ /* 0x040fe40000410000 */
[----:B------:R-:W-:Y:S02]  /*a810*/  FMUL.FTZ R53, R2, R53 ;  /* 0x0000003502357220 */ /* 0x000fe40000410000 */
[--C-:B-1----:R-:W-:Y:S01]  /*a820*/  FFMA.FTZ R3, R136, c[0x0][0x2d0], -R163.reuse ;  /* 0x0000b40088037a23 */ /* 0x102fe200000108a3 */
[----:B-----5:R-:W-:Y:S01]  /*a830*/  F2FP.PACK_AB R136, R212, R215 ;  /* 0x000000d7d488723e */ /* 0x020fe200000000ff */
[C---:B------:R-:W-:Y:S02]  /*a840*/  FMUL.FTZ R56, R2.reuse, R56 ;  /* 0x0000003802387220 */ /* 0x040fe40000410000 */
[----:B------:R1:W-:Y:S01]  /*a850*/  MUFU.EX2 R206, R3 ;  /* 0x0000000300ce7308 */ /* 0x0003e20000000800 */
[C---:B------:R-:W-:Y:S02]  /*a860*/  FMUL.FTZ R57, R2.reuse, R57 ;  /* 0x0000003902397220 */ /* 0x040fe40000410000 */
[C---:B------:R-:W-:Y:S02]  /*a870*/  FMUL.FTZ R60, R2.reuse, R60 ;  /* 0x0000003c023c7220 */ /* 0x040fe40000410000 */
[----:B------:R-:W-:Y:S01]  /*a880*/  FMUL.FTZ R61, R2, R61 ;  /* 0x0000003d023d7220 */ /* 0x000fe20000410000 */
[----:B--2---:R-:W-:Y:S01]  /*a890*/  F2FP.PACK_AB R138, R209, R210 ;  /* 0x000000d2d18a723e */ /* 0x004fe200000000ff */
[----:B------:R-:W-:Y:S02]  /*a8a0*/  FADD.FTZ R0, -R100, R102 ;  /* 0x0000006664007221 */ /* 0x000fe40000010100 */
[----:B------:R-:W-:Y:S02]  /*a8b0*/  FMUL.FTZ R64, R2, R64 ;  /* 0x0000004002407220 */ /* 0x000fe40000410000 */
[----:B------:R-:W-:Y:S02]  /*a8c0*/  FMUL.FTZ R0, R0, c[0x0][0x2d0] ;  /* 0x0000b40000007a20 */ /* 0x000fe40000410000 */
[C---:B------:R-:W-:Y:S02]  /*a8d0*/  FMUL.FTZ R65, R2.reuse, R65 ;  /* 0x0000004102417220 */ /* 0x040fe40000410000 */
[C---:B------:R-:W-:Y:S02]  /*a8e0*/  FMUL.FTZ R68, R2.reuse, R68 ;  /* 0x0000004402447220 */ /* 0x040fe40000410000 */
[----:B------:R-:W2:Y:S01]  /*a8f0*/  MUFU.EX2 R0, R0 ;  /* 0x0000000000007308 */ /* 0x000ea20000000800 */
[C---:B------:R-:W-:Y:S02]  /*a900*/  FMUL.FTZ R69, R2.reuse, R69 ;  /* 0x0000004502457220 */ /* 0x040fe40000410000 */
[C---:B------:R-:W-:Y:S02]  /*a910*/  FMUL.FTZ R72, R2.reuse, R72 ;  /* 0x0000004802487220 */ /* 0x040fe40000410000 */
[C---:B------:R-:W-:Y:S02]  /*a920*/  FMUL.FTZ R73, R2.reuse, R73 ;  /* 0x0000004902497220 */ /* 0x040fe40000410000 */
[----:B-1----:R-:W-:Y:S01]  /*a930*/  FFMA.FTZ R3, R137, c[0x0][0x2d0], -R163 ;  /* 0x0000b40089037a23 */ /* 0x002fe200000108a3 */
[----:B------:R-:W-:Y:S01]  /*a940*/  F2FP.PACK_AB R137, R207, R208 ;  /* 0x000000d0cf89723e */ /* 0x000fe200000000ff */
[C---:B------:R-:W-:Y:S02]  /*a950*/  FMUL.FTZ R76, R2.reuse, R76 ;  /* 0x0000004c024c7220 */ /* 0x040fe40000410000 */
[----:B------:R-:W1:Y:S01]  /*a960*/  MUFU.EX2 R205, R3 ;  /* 0x0000000300cd7308 */ /* 0x000e620000000800 */
[C---:B------:R-:W-:Y:S02]  /*a970*/  FMUL.FTZ R77, R2.reuse, R77 ;  /* 0x0000004d024d7220 */ /* 0x040fe40000410000 */
[C---:B------:R-:W-:Y:S02]  /*a980*/  FMUL.FTZ R84, R2.reuse, R84 ;  /* 0x0000005402547220 */ /* 0x040fe40000410000 */
[C---:B------:R-:W-:Y:S02]  /*a990*/  FMUL.FTZ R85, R2.reuse, R85 ;  /* 0x0000005502557220 */ /* 0x040fe40000410000 */
[C---:B------:R-:W-:Y:S02]  /*a9a0*/  FMUL.FTZ R88, R2.reuse, R88 ;  /* 0x0000005802587220 */ /* 0x040fe40000410000 */
[C---:B------:R-:W-:Y:S02]  /*a9b0*/  FMUL.FTZ R89, R2.reuse, R89 ;  /* 0x0000005902597220 */ /* 0x040fe40000410000 */
[----:B------:R-:W-:Y:S02]  /*a9c0*/  FMUL.FTZ R92, R2, R92 ;  /* 0x0000005c025c7220 */ /* 0x000fe40000410000 */
[C---:B--2---:R-:W-:Y:S02]  /*a9d0*/  FMUL.FTZ R6, R0.reuse, R106 ;  /* 0x0000006a00067220 */ /* 0x044fe40000410000 */
[C---:B------:R-:W-:Y:S02]  /*a9e0*/  FMUL.FTZ R7, R0.reuse, R107 ;  /* 0x0000006b00077220 */ /* 0x040fe40000410000 */
[C---:B------:R-:W-:Y:S02]  /*a9f0*/  FMUL.FTZ R10, R0.reuse, R110 ;  /* 0x0000006e000a7220 */ /* 0x040fe40000410000 */
[C---:B------:R-:W-:Y:S02]  /*aa00*/  FMUL.FTZ R11, R0.reuse, R111 ;  /* 0x0000006f000b7220 */ /* 0x040fe40000410000 */
[C---:B------:R-:W-:Y:S01]  /*aa10*/  FMUL.FTZ R18, R0.reuse, R118 ;  /* 0x0000007600127220 */ /* 0x040fe20000410000 */
[----:B------:R-:W-:Y:S01]  /*aa20*/  LDSM.16.MT88.4 R108, [R156+0x2000] ;  /* 0x002000009c6c783b */ /* 0x000fe20000004200 */
[C---:B------:R-:W-:Y:S01]  /*aa30*/  FMUL.FTZ R19, R0.reuse, R119 ;  /* 0x0000007700137220 */ /* 0x040fe20000410000 */
[----:B-1----:R-:W-:Y:S01]  /*aa40*/  F2FP.PACK_AB R139, R205, R206 ;  /* 0x000000cecd8b723e */ /* 0x002fe200000000ff */
[----:B------:R-:W-:Y:S01]  /*aa50*/  FMUL.FTZ R26, R0, R126 ;  /* 0x0000007e001a7220 */ /* 0x000fe20000410000 */
[----:B------:R-:W-:Y:S01]  /*aa60*/  IADD3 R3, R196, R185, RZ ;  /* 0x000000b9c4037210 */ /* 0x000fe20007ffe0ff */
[C---:B------:R-:W-:Y:S02]  /*aa70*/  FMUL.FTZ R27, R0.reuse, R127 ;  /* 0x0000007f001b7220 */ /* 0x040fe40000410000 */
[C---:B------:R-:W-:Y:S01]  /*aa80*/  FMUL.FTZ R34, R0.reuse, R134 ;  /* 0x0000008600227220 */ /* 0x040fe20000410000 */
[----:B------:R-:W-:Y:S01]  /*aa90*/  LDSM.16.MT88.4 R116, [R156+0x800] ;  /* 0x000800009c74783b */ /* 0x000fe20000004200 */
[C---:B------:R-:W-:Y:S05]  /*aaa0*/  HMMA.16816.F32 R4, R136.reuse, R12, R4 ;  /* 0x0000000c8804723c */ /* 0x040fea0000001804 */
[----:B------:R-:W-:Y:S01]  /*aab0*/  IADD3 R102, R193, R3, RZ ;  /* 0x00000003c1667210 */ /* 0x000fe20007ffe0ff */
[----:B------:R-:W-:Y:S01]  /*aac0*/  FMUL.FTZ R35, R0, R135 ;  /* 0x0000008700237220 */ /* 0x000fe20000410000 */
[----:B------:R-:W1:Y:S01]  /*aad0*/  LDSM.16.MT88.4 R28, [R3] ;  /* 0x00000000031c783b */ /* 0x000e620000004200 */
[C---:B------:R-:W-:Y:S04]  /*aae0*/  HMMA.16816.F32 R8, R136.reuse, R14, R8 ;  /* 0x0000000e8808723c */ /* 0x040fe80000001808 */
[C---:B------:R-:W-:Y:S02]  /*aaf0*/  FMUL.FTZ R12, R2.reuse, R112 ;  /* 0x00000070020c7220 */ /* 0x040fe40000410000 */
[----:B------:R-:W-:Y:S01]  /*ab00*/  FMUL.FTZ R13, R2, R113 ;  /* 0x00000071020d7220 */ /* 0x000fe20000410000 */
[----:B------:R-:W2:Y:S01]  /*ab10*/  LDSM.16.MT88.4 R104, [R102] ;  /* 0x000000006668783b */ /* 0x000ea20000004200 */
[C---:B------:R-:W-:Y:S04]  /*ab20*/  FMUL.FTZ R14, R0.reuse, R114 ;  /* 0x00000072000e7220 */ /* 0x040fe80000410000 */
[C---:B------:R-:W-:Y:S02]  /*ab30*/  FMUL.FTZ R15, R0.reuse, R115 ;  /* 0x00000073000f7220 */ /* 0x040fe40000410000 */
[C---:B------:R-:W-:Y:S01]  /*ab40*/  FMUL.FTZ R38, R0.reuse, R38 ;  /* 0x0000002600267220 */ /* 0x040fe20000410000 */
[----:B------:R-:W4:Y:S01]  /*ab50*/  LDSM.16.MT88.4 R112, [R103+0x2000] ;  /* 0x002000006770783b */ /* 0x000f220000004200 */
[C---:B------:R-:W-:Y:S02]  /*ab60*/  FMUL.FTZ R39, R0.reuse, R39 ;  /* 0x0000002700277220 */ /* 0x040fe40000410000 */
[C---:B------:R-:W-:Y:S01]  /*ab70*/  FMUL.FTZ R42, R0.reuse, R42 ;  /* 0x0000002a002a7220 */ /* 0x040fe20000410000 */
[C---:B---3--:R-:W-:Y:S03]  /*ab80*/  HMMA.16816.F32 R12, R136.reuse, R20, R12 ;  /* 0x00000014880c723c */ /* 0x048fe6000000180c */
[C---:B------:R-:W-:Y:S01]  /*ab90*/  FMUL.FTZ R43, R0.reuse, R43 ;  /* 0x0000002b002b7220 */ /* 0x040fe20000410000 */
[----:B------:R-:W-:Y:S01]  /*aba0*/  LDSM.16.MT88.4 R124, [R102+0x800] ;  /* 0x00080000667c783b */ /* 0x000fe20000004200 */
[----:B------:R-:W-:Y:S02]  /*abb0*/  FMUL.FTZ R46, R0, R46 ;  /* 0x0000002e002e7220 */ /* 0x000fe40000410000 */
[C---:B------:R-:W-:Y:S01]  /*abc0*/  FMUL.FTZ R20, R2.reuse, R120 ;  /* 0x0000007802147220 */ /* 0x040fe20000410000 */
[C---:B------:R-:W-:Y:S04]  /*abd0*/  HMMA.16816.F32 R16, R136.reuse, R22, R16 ;  /* 0x000000168810723c */ /* 0x040fe80000001810 */
[----:B------:R-:W-:Y:S01]  /*abe0*/  FMUL.FTZ R21, R2, R121 ;  /* 0x0000007902157220 */ /* 0x000fe20000410000 */
[----:B------:R-:W-:Y:S01]  /*abf0*/  LDSM.16.MT88.4 R132, [R103+0x2800] ;  /* 0x002800006784783b */ /* 0x000fe20000004200 */
[C---:B------:R-:W-:Y:S02]  /*ac00*/  FMUL.FTZ R47, R0.reuse, R47 ;  /* 0x0000002f002f7220 */ /* 0x040fe40000410000 */
[C---:B------:R-:W-:Y:S04]  /*ac10*/  FMUL.FTZ R22, R0.reuse, R122 ;  /* 0x0000007a00167220 */ /* 0x040fe80000410000 */
[C---:B------:R-:W-:Y:S01]  /*ac20*/  FMUL.FTZ R23, R0.reuse, R123 ;  /* 0x0000007b00177220 */ /* 0x040fe20000410000 */
[----:B------:R-:W-:Y:S01]  /*ac30*/  LDSM.16.MT88.4 R140, [R3+0x2800] ;  /* 0x00280000038c783b */ /* 0x000fe20000004200 */
[C---:B------:R-:W-:Y:S02]  /*ac40*/  FMUL.FTZ R50, R0.reuse, R50 ;  /* 0x0000003200327220 */ /* 0x040fe40000410000 */
[C---:B------:R-:W-:Y:S02]  /*ac50*/  FMUL.FTZ R51, R0.reuse, R51 ;  /* 0x0000003300337220 */ /* 0x040fe40000410000 */
[C---:B------:R-:W-:Y:S01]  /*ac60*/  FMUL.FTZ R54, R0.reuse, R54 ;  /* 0x0000003600367220 */ /* 0x040fe20000410000 */
[C---:B-1----:R-:W-:Y:S02]  /*ac70*/  HMMA.16816.F32 R20, R136.reuse, R28, R20 ;  /* 0x0000001c8814723c */ /* 0x042fe40000001814 */
[----:B------:R-:W-:Y:S01]  /*ac80*/  LDSM.16.MT88.4 R120, [R3+0x800] ;  /* 0x000800000378783b */ /* 0x000fe20000004200 */
[C---:B------:R-:W-:Y:S02]  /*ac90*/  FMUL.FTZ R55, R0.reuse, R55 ;  /* 0x0000003700377220 */ /* 0x040fe40000410000 */
[----:B------:R-:W-:Y:S02]  /*aca0*/  FMUL.FTZ R58, R0, R58 ;  /* 0x0000003a003a7220 */ /* 0x000fe40000410000 */
[C---:B------:R-:W-:Y:S01]  /*acb0*/  FMUL.FTZ R28, R2.reuse, R128 ;  /* 0x00000080021c7220 */ /* 0x040fe20000410000 */
[C---:B------:R-:W-:Y:S04]  /*acc0*/  HMMA.16816.F32 R24, R136.reuse, R30, R24 ;  /* 0x0000001e8818723c */ /* 0x040fe80000001818 */
[----:B------:R-:W-:Y:S02]  /*acd0*/  FMUL.FTZ R29, R2, R129 ;  /* 0x00000081021d7220 */ /* 0x000fe40000410000 */
[C---:B------:R-:W-:Y:S02]  /*ace0*/  FMUL.FTZ R59, R0.reuse, R59 ;  /* 0x0000003b003b7220 */ /* 0x040fe40000410000 */
[C---:B------:R-:W-:Y:S04]  /*acf0*/  FMUL.FTZ R30, R0.reuse, R130 ;  /* 0x00000082001e7220 */ /* 0x040fe80000410000 */
[C---:B------:R-:W-:Y:S02]  /*ad00*/  FMUL.FTZ R31, R0.reuse, R131 ;  /* 0x00000083001f7220 */ /* 0x040fe40000410000 */
[----:B------:R-:W-:Y:S01]  /*ad10*/  LDSM.16.MT88.4 R128, [R156+0x2800] ;  /* 0x002800009c80783b */ /* 0x000fe20000004200 */
[C---:B------:R-:W-:Y:S02]  /*ad20*/  FMUL.FTZ R62, R0.reuse, R62 ;  /* 0x0000003e003e7220 */ /* 0x040fe40000410000 */
[C---:B------:R-:W-:Y:S02]  /*ad30*/  FMUL.FTZ R63, R0.reuse, R63 ;  /* 0x0000003f003f7220 */ /* 0x040fe40000410000 */
[C---:B--2---:R-:W-:Y:S03]  /*ad40*/  HMMA.16816.F32 R28, R136.reuse, R104, R28 ;  /* 0x00000068881c723c */ /* 0x044fe6000000181c */
[C---:B------:R-:W-:Y:S02]  /*ad50*/  FMUL.FTZ R66, R0.reuse, R66 ;  /* 0x0000004200427220 */ /* 0x040fe40000410000 */
[C---:B------:R-:W-:Y:S02]  /*ad60*/  FMUL.FTZ R67, R0.reuse, R67 ;  /* 0x0000004300437220 */ /* 0x040fe40000410000 */
[C---:B------:R-:W-:Y:S01]  /*ad70*/  FMUL.FTZ R70, R0.reuse, R70 ;  /* 0x0000004600467220 */ /* 0x040fe20000410000 */
[C---:B------:R-:W-:Y:S01]  /*ad80*/  HMMA.16816.F32 R32, R136.reuse, R106, R32 ;  /* 0x0000006a8820723c */ /* 0x040fe20000001820 */
[----:B------:R-:W1:Y:S03]  /*ad90*/  LDSM.16.MT88.4 R104, [R3+0x2000] ;  /* 0x002000000368783b */ /* 0x000e660000004200 */
[C---:B------:R-:W-:Y:S02]  /*ada0*/  FMUL.FTZ R71, R0.reuse, R71 ;  /* 0x0000004700477220 */ /* 0x040fe40000410000 */
[C---:B------:R-:W-:Y:S02]  /*adb0*/  FMUL.FTZ R74, R0.reuse, R74 ;  /* 0x0000004a004a7220 */ /* 0x040fe40000410000 */
[C---:B------:R-:W-:Y:S04]  /*adc0*/  HMMA.16816.F32 R36, R136.reuse, R108, R36 ;  /* 0x0000006c8824723c */ /* 0x040fe80000001824 */
[C---:B------:R-:W-:Y:S02]  /*add0*/  FMUL.FTZ R75, R0.reuse, R75 ;  /* 0x0000004b004b7220 */ /* 0x040fe40000410000 */
[C---:B------:R-:W-:Y:S02]  /*ade0*/  FMUL.FTZ R86, R0.reuse, R86 ;  /* 0x0000005600567220 */ /* 0x040fe40000410000 */
[C---:B------:R-:W-:Y:S01]  /*adf0*/  HMMA.16816.F32 R40, R136.reuse, R110, R40 ;  /* 0x0000006e8828723c */ /* 0x040fe20000001828 */
[----:B------:R-:W2:Y:S03]  /*ae00*/  LDSM.16.MT88.4 R108, [R102+0x2000] ;  /* 0x00200000666c783b */ /* 0x000ea60000004200 */
[C---:B------:R-:W-:Y:S02]  /*ae10*/  FMUL.FTZ R87, R0.reuse, R87 ;  /* 0x0000005700577220 */ /* 0x040fe40000410000 */
[C---:B------:R-:W-:Y:S02]  /*ae20*/  FMUL.FTZ R90, R0.reuse, R90 ;  /* 0x0000005a005a7220 */ /* 0x040fe40000410000 */
[C---:B----4-:R-:W-:Y:S04]  /*ae30*/  HMMA.16816.F32 R44, R136.reuse, R112, R44 ;  /* 0x00000070882c723c */ /* 0x050fe8000000182c */
[----:B------:R-:W-:Y:S02]  /*ae40*/  FMUL.FTZ R91, R0, R91 ;  /* 0x0000005b005b7220 */ /* 0x000fe40000410000 */
        /* <DEDUP_REMOVED lines=9> */
[C---:B------:R-:W-:Y:S01]  /*aee0*/  FMUL.FTZ R99, R0.reuse, R99 ;  /* 0x0000006300637220 */ /* 0x040fe20000410000 */
[C---:B------:R-:W-:Y:S01]  /*aef0*/  HMMA.16816.F32 R56, R136.reuse, R106, R56 ;  /* 0x0000006a8838723c */ /* 0x040fe20000001838 */
[----:B------:R-:W1:Y:S03]  /*af00*/  LDSM.16.MT88.4 R104, [R103+0x4000] ;  /* 0x004000006768783b */ /* 0x000e660000004200 */
[C---:B------:R-:W-:Y:S02]  /*af10*/  FMUL.FTZ R78, R0.reuse, R78 ;  /* 0x0000004e004e7220 */ /* 0x040fe40000410000 */
[----:B------:R-:W-:Y:S02]  /*af20*/  FMUL.FTZ R79, R0, R79 ;  /* 0x0000004f004f7220 */ /* 0x000fe40000410000 */
[C---:B--2---:R-:W-:Y:S04]  /*af30*/  HMMA.16816.F32 R60, R136.reuse, R108, R60 ;  /* 0x0000006c883c723c */ /* 0x044fe8000000183c */
[C---:B------:R-:W-:Y:S02]  /*af40*/  FMUL.FTZ R80, R2.reuse, R80 ;  /* 0x0000005002507220 */ /* 0x040fe40000410000 */
[----:B------:R-:W-:Y:S02]  /*af50*/  FMUL.FTZ R81, R2, R81 ;  /* 0x0000005102517220 */ /* 0x000fe40000410000 */
[C---:B------:R-:W-:Y:S04]  /*af60*/  HMMA.16816.F32 R64, R136.reuse, R110, R64 ;  /* 0x0000006e8840723c */ /* 0x040fe80000001840 */
[--C-:B------:R-:W-:Y:S02]  /*af70*/  FFMA.FTZ R108, R145, c[0x0][0x2d0], -R162.reuse ;  /* 0x0000b400916c7a23 */ /* 0x100fe400000108a2 */
[C---:B------:R-:W-:Y:S02]  /*af80*/  FMUL.FTZ R82, R0.reuse, R82 ;  /* 0x0000005200527220 */ /* 0x040fe40000410000 */
[C---:B---3--:R-:W-:Y:S01]  /*af90*/  HMMA.16816.F32 R68, R136.reuse, R112, R68 ;  /* 0x000000708844723c */ /* 0x048fe20000001844 */
[----:B------:R2:W-:Y:S03]  /*afa0*/  MUFU.EX2 R204, R108 ;  /* 0x0000006c00cc7308 */ /* 0x0005e60000000800 */
[----:B------:R-:W-:Y:S02]  /*afb0*/  FMUL.FTZ R83, R0, R83 ;  /* 0x0000005300537220 */ /* 0x000fe40000410000 */
[----:B------:R-:W-:Y:S02]  /*afc0*/  FFMA.FTZ R2, R2, R216, R215 ;  /* 0x000000d802027223 */ /* 0x000fe400000100d7 */
[C---:B------:R-:W-:Y:S04]  /*afd0*/  HMMA.16816.F32 R72, R136.reuse, R114, R72 ;  /* 0x000000728848723c */ /* 0x040fe80000001848 */
[----:B------:R-:W-:Y:S02]  /*afe0*/  FFMA.FTZ R112, R147, c[0x0][0x2d0], -R162 ;  /* 0x0000b40093707a23 */ /* 0x000fe400000108a2 */
[----:B------:R-:W-:Y:S02]  /*aff0*/  FFMA.FTZ R0, R0, R217, R208 ;  /* 0x000000d900007223 */ /* 0x000fe400000100d0 */
[----:B------:R3:W-:Y:S01]  /*b000*/  MUFU.EX2 R202, R112 ;  /* 0x0000007000ca7308 */ /* 0x0007e20000000800 */
[C---:B-1----:R-:W-:Y:S07]  /*b010*/  HMMA.16816.F32 R76, R136.reuse, R104, R76 ;  /* 0x00000068884c723c */ /* 0x042fee000000184c */
[--C-:B------:R-:W-:Y:S01]  /*b020*/  FFMA.FTZ R104, R149, c[0x0][0x2d0], -R163.reuse ;  /* 0x0000b40095687a23 */ /* 0x100fe200000108a3 */
[C---:B------:R-:W-:Y:S03]  /*b030*/  HMMA.16816.F32 R80, R136.reuse, R106, R80 ;  /* 0x0000006a8850723c */ /* 0x040fe60000001850 */
[----:B------:R1:W-:Y:S01]  /*b040*/  MUFU.EX2 R185, R104 ;  /* 0x0000006800b97308 */ /* 0x0003e20000000800 */
[--C-:B--2---:R-:W-:Y:S02]  /*b050*/  FFMA.FTZ R108, R146, c[0x0][0x2d0], -R162.reuse ;  /* 0x0000b400926c7a23 */ /* 0x104fe400000108a2 */
[----:B------:R-:W-:Y:S07]  /*b060*/  LDSM.16.MT88.4 R144, [R103+0x3800] ;  /* 0x003800006790783b */ /* 0x000fee0000004200 */
[----:B------:R2:W-:Y:S01]  /*b070*/  MUFU.EX2 R203, R108 ;  /* 0x0000006c00cb7308 */ /* 0x0005e20000000800 */
[--C-:B---3--:R-:W-:Y:S09]  /*b080*/  FFMA.FTZ R112, R148, c[0x0][0x2d0], -R162.reuse ;  /* 0x0000b40094707a23 */ /* 0x108ff200000108a2 */
[----:B------:R3:W4:Y:S01]  /*b090*/  MUFU.EX2 R201, R112 ;  /* 0x0000007000c97308 */ /* 0x0007220000000800 */
[--C-:B-1----:R-:W-:Y:S09]  /*b0a0*/  FFMA.FTZ R104, R151, c[0x0][0x2d0], -R163.reuse ;  /* 0x0000b40097687a23 */ /* 0x102ff200000108a3 */
[----:B------:R1:W5:Y:S01]  /*b0b0*/  MUFU.EX2 R184, R104 ;  /* 0x0000006800b87308 */ /* 0x0003620000000800 */
[----:B--2---:R-:W2:Y:S08]  /*b0c0*/  LDSM.16.MT88.4 R108, [R3+0x4000] ;  /* 0x00400000036c783b */ /* 0x004eb00000004200 */
[----:B---3--:R-:W3:Y:S01]  /*b0d0*/  LDSM.16.MT88.4 R112, [R102+0x4000] ;  /* 0x004000006670783b */ /* 0x008ee20000004200 */
[----:B----4-:R-:W-:Y:S01]  /*b0e0*/  F2FP.PACK_AB R106, R201, R202 ;  /* 0x000000cac96a723e */ /* 0x010fe200000000ff */
[--C-:B-1----:R-:W-:Y:S01]  /*b0f0*/  FFMA.FTZ R104, R150, c[0x0][0x2d0], -R163.reuse ;  /* 0x0000b40096687a23 */ /* 0x102fe200000108a3 */
[----:B-----5:R-:W-:Y:S05]  /*b100*/  F2FP.PACK_AB R105, R184, R185 ;  /* 0x000000b9b869723e */ /* 0x020fea00000000ff */
[----:B------:R-:W-:Y:S01]  /*b110*/  LDSM.16.MT88.4 R148, [R3+0x3800] ;  /* 0x003800000394783b */ /* 0x000fe20000004200 */
[----:B------:R1:W-:Y:S01]  /*b120*/  MUFU.EX2 R183, R104 ;  /* 0x0000006800b77308 */ /* 0x0003e20000000800 */
[C---:B--2---:R-:W-:Y:S08]  /*b130*/  HMMA.16816.F32 R84, R136.reuse, R108, R84 ;  /* 0x0000006c8854723c */ /* 0x044ff00000001854 */
[C---:B------:R-:W-:Y:S01]  /*b140*/  HMMA.16816.F32 R88, R136.reuse, R110, R88 ;  /* 0x0000006e8858723c */ /* 0x040fe20000001858 */
[----:B------:R-:W2:Y:S03]  /*b150*/  LDSM.16.MT88.4 R108, [R103+0x800] ;  /* 0x00080000676c783b */ /* 0x000ea60000004200 */
[--C-:B-1----:R-:W-:Y:S04]  /*b160*/  FFMA.FTZ R104, R152, c[0x0][0x2d0], -R163.reuse ;  /* 0x0000b40098687a23 */ /* 0x102fe800000108a3 */
[C---:B---3--:R-:W-:Y:S01]  /*b170*/  HMMA.16816.F32 R92, R136.reuse, R112, R92 ;  /* 0x00000070885c723c */ /* 0x048fe2000000185c */
[----:B------:R1:W3:Y:S07]  /*b180*/  MUFU.EX2 R182, R104 ;  /* 0x0000006800b67308 */ /* 0x0002ee0000000800 */
[----:B------:R-:W-:Y:S01]  /*b190*/  HMMA.16816.F32 R96, R136, R114, R96 ;  /* 0x000000728860723c */ /* 0x000fe20000001860 */
[----:B------:R-:W4:Y:S03]  /*b1a0*/  LDSM.16.MT88.4 R112, [R102+0x2800] ;  /* 0x002800006670783b */ /* 0x000f260000004200 */
[----:B-1----:R-:W-:Y:S02]  /*b1b0*/  F2FP.PACK_AB R104, R203, R204 ;  /* 0x000000cccb68723e */ /* 0x002fe400000000ff */
[----:B---3--:R-:W-:Y:S07]  /*b1c0*/  F2FP.PACK_AB R107, R182, R183 ;  /* 0x000000b7b66b723e */ /* 0x008fee00000000ff */
        /* <DEDUP_REMOVED lines=12> */
[----:B------:R-:W-:Y:S07]  /*b290*/  LDSM.16.MT88.4 R124, [R103+0x1000] ;  /* 0x00100000677c783b */ /* 0x000fee0000004200 */
[C---:B------:R-:W-:Y:S04]  /*b2a0*/  HMMA.16816.F32 R36, R104.reuse, R128, R36 ;  /* 0x000000806824723c */ /* 0x040fe80000001824 */
[--C-:B--2---:R-:W-:Y:S03]  /*b2b0*/  FFMA.FTZ R120, R157, c[0x0][0x2d0], -R162.reuse ;  /* 0x0000b4009d787a23 */ /* 0x104fe600000108a2 */
[--C-:B------:R-:W-:Y:S01]  /*b2c0*/  FFMA.FTZ R128, R161, c[0x0][0x2d0], -R163.reuse ;  /* 0x0000b400a1807a23 */ /* 0x100fe200000108a3 */
[C---:B------:R-:W-:Y:S01]  /*b2d0*/  HMMA.16816.F32 R40, R104.reuse, R130, R40 ;  /* 0x000000826828723c */ /* 0x040fe20000001828 */
[----:B------:R2:W3:Y:S07]  /*b2e0*/  MUFU.EX2 R180, R120 ;  /* 0x0000007800b47308 */ /* 0x0004ee0000000800 */
[C---:B------:R-:W-:Y:S03]  /*b2f0*/  HMMA.16816.F32 R44, R104.reuse, R132, R44 ;  /* 0x00000084682c723c */ /* 0x040fe6000000182c */
[----:B------:R5:W-:Y:S05]  /*b300*/  MUFU.EX2 R174, R128 ;  /* 0x0000008000ae7308 */ /* 0x000bea0000000800 */
[C---:B------:R-:W-:Y:S01]  /*b310*/  HMMA.16816.F32 R48, R104.reuse, R134, R48 ;  /* 0x000000866830723c */ /* 0x040fe20000001830 */
[----:B------:R-:W-:Y:S07]  /*b320*/  LDSM.16.MT88.4 R132, [R102+0x1800] ;  /* 0x001800006684783b */ /* 0x000fee0000004200 */
[C---:B------:R-:W-:Y:S04]  /*b330*/  HMMA.16816.F32 R52, R104.reuse, R140, R52 ;  /* 0x0000008c6834723c */ /* 0x040fe80000001834 */
[--C-:B--2---:R-:W-:Y:S04]  /*b340*/  FFMA.FTZ R120, R155, c[0x0][0x2d0], -R162.reuse ;  /* 0x0000b4009b787a23 */ /* 0x104fe800000108a2 */
[C---:B------:R-:W-:Y:S01]  /*b350*/  HMMA.16816.F32 R56, R104.reuse, R142, R56 ;  /* 0x0000008e6838723c */ /* 0x040fe20000001838 */
[----:B------:R-:W-:Y:S01]  /*b360*/  LDSM.16.MT88.4 R140, [R156+0x3800] ;  /* 0x003800009c8c783b */ /* 0x000fe20000004200 */
[----:B------:R2:W-:Y:S06]  /*b370*/  MUFU.EX2 R178, R120 ;  /* 0x0000007800b27308 */ /* 0x0005ec0000000800 */
[C---:B----4-:R-:W-:Y:S01]  /*b380*/  HMMA.16816.F32 R60, R104.reuse, R112, R60 ;  /* 0x00000070683c723c */ /* 0x050fe2000000183c */
[----:B-----5:R-:W-:Y:S06]  /*b390*/  LDSM.16.MT88.4 R128, [R102+0x1000] ;  /* 0x001000006680783b */ /* 0x020fec0000004200 */
[--C-:B------:R-:W-:Y:S01]  /*b3a0*/  FFMA.FTZ R112, R153, c[0x0][0x2d0], -R162.reuse ;  /* 0x0000b40099707a23 */ /* 0x100fe200000108a2 */
[C---:B------:R-:W-:Y:S01]  /*b3b0*/  HMMA.16816.F32 R64, R104.reuse, R114, R64 ;  /* 0x000000726840723c */ /* 0x040fe20000001840 */
[----:B------:R-:W-:Y:S02]  /*b3c0*/  LDSM.16.MT88.4 R152, [R102+0x3800] ;  /* 0x003800006698783b */ /* 0x000fe40000004200 */
[----:B------:R4:W5:Y:S05]  /*b3d0*/  MUFU.EX2 R179, R112 ;  /* 0x0000007000b37308 */ /* 0x00096a0000000800 */
[C---:B-1----:R-:W-:Y:S01]  /*b3e0*/  HMMA.16816.F32 R68, R104.reuse, R108, R68 ;  /* 0x0000006c6844723c */ /* 0x042fe20000001844 */
[----:B--2---:R-:W-:Y:S06]  /*b3f0*/  LDSM.16.MT88.4 R120, [R102+0x4800] ;  /* 0x004800006678783b */ /* 0x004fec0000004200 */
[--C-:B------:R-:W-:Y:S01]  /*b400*/  FFMA.FTZ R108, R159, c[0x0][0x2d0], -R163.reuse ;  /* 0x0000b4009f6c7a23 */ /* 0x100fe200000108a3 */
[C---:B------:R-:W-:Y:S03]  /*b410*/  HMMA.16816.F32 R72, R104.reuse, R110, R72 ;  /* 0x0000006e6848723c */ /* 0x040fe60000001848 */
[----:B------:R1:W-:Y:S05]  /*b420*/  MUFU.EX2 R177, R108 ;  /* 0x0000006c00b17308 */ /* 0x0003ea0000000800 */
[C---:B------:R-:W-:Y:S01]  /*b430*/  HMMA.16816.F32 R76, R104.reuse, R116, R76 ;  /* 0x00000074684c723c */ /* 0x040fe2000000184c */
[----:B----4-:R-:W2:Y:S07]  /*b440*/  LDSM.16.MT88.4 R112, [R3+0x4800] ;  /* 0x004800000370783b */ /* 0x010eae0000004200 */
[C---:B------:R-:W-:Y:S01]  /*b450*/  HMMA.16816.F32 R80, R104.reuse, R118, R80 ;  /* 0x000000766850723c */ /* 0x040fe20000001850 */
[----:B------:R-:W-:Y:S03]  /*b460*/  LDSM.16.MT88.4 R116, [R3+0x1000] ;  /* 0x001000000374783b */ /* 0x000fe60000004200 */
[--C-:B-1----:R-:W-:Y:S04]  /*b470*/  FFMA.FTZ R108, R160, c[0x0][0x2d0], -R163.reuse ;  /* 0x0000b400a06c7a23 */ /* 0x102fe800000108a3 */
[----:B------:R1:W4:Y:S01]  /*b480*/  MUFU.EX2 R176, R108 ;  /* 0x0000006c00b07308 */ /* 0x0003220000000800 */
[C---:B--2---:R-:W-:Y:S03]  /*b490*/  HMMA.16816.F32 R84, R104.reuse, R112, R84 ;  /* 0x000000706854723c */ /* 0x044fe60000001854 */
[--C-:B-1----:R-:W-:Y:S05]  /*b4a0*/  FFMA.FTZ R108, R158, c[0x0][0x2d0], -R163.reuse ;  /* 0x0000b4009e6c7a23 */ /* 0x102fea00000108a3 */
[C---:B------:R-:W-:Y:S01]  /*b4b0*/  HMMA.16816.F32 R88, R104.reuse, R114, R88 ;  /* 0x000000726858723c */ /* 0x040fe20000001858 */
[----:B------:R1:W2:Y:S01]  /*b4c0*/  MUFU.EX2 R175, R108 ;  /* 0x0000006c00af7308 */ /* 0x0002a20000000800 */
[----:B------:R-:W-:Y:S06]  /*b4d0*/  LDSM.16.MT88.4 R112, [R156+0x3000] ;  /* 0x003000009c70783b */ /* 0x000fec0000004200 */
[C---:B------:R-:W-:Y:S08]  /*b4e0*/  HMMA.16816.F32 R92, R104.reuse, R120, R92 ;  /* 0x00000078685c723c */ /* 0x040ff0000000185c */
[----:B------:R-:W-:Y:S01]  /*b4f0*/  HMMA.16816.F32 R96, R104, R122, R96 ;  /* 0x0000007a6860723c */ /* 0x000fe20000001860 */
[----:B------:R-:W-:Y:S06]  /*b500*/  LDSM.16.MT88.4 R120, [R103+0x3000] ;  /* 0x003000006778783b */ /* 0x000fec0000004200 */
[----:B---3--:R-:W-:Y:S02]  /*b510*/  F2FP.PACK_AB R104, R180, R181 ;  /* 0x000000b5b468723e */ /* 0x008fe400000000ff */
[----:B-1----:R-:W1:Y:S03]  /*b520*/  LDSM.16.MT88.4 R108, [R156+0x1000] ;  /* 0x001000009c6c783b */ /* 0x002e660000004200 */
[----:B-----5:R-:W-:Y:S02]  /*b530*/  F2FP.PACK_AB R106, R178, R179 ;  /* 0x000000b3b26a723e */ /* 0x020fe400000000ff */
[----:B----4-:R-:W-:Y:S02]  /*b540*/  F2FP.PACK_AB R105, R176, R177 ;  /* 0x000000b1b069723e */ /* 0x010fe400000000ff */
[----:B--2---:R-:W-:Y:S07]  /*b550*/  F2FP.PACK_AB R107, R174, R175 ;  /* 0x000000afae6b723e */ /* 0x004fee00000000ff */
        /* <DEDUP_REMOVED lines=27> */
[----:B------:R-:W-:Y:S01]  /*b710*/  FFMA.FTZ R116, R166, c[0x0][0x2d0], -R162 ;  /* 0x0000b400a6747a23 */ /* 0x000fe200000108a2 */
[C---:B------:R-:W-:Y:S03]  /*b720*/  HMMA.16816.F32 R64, R104.reuse, R118, R64 ;  /* 0x000000766840723c */ /* 0x040fe60000001840 */
[----:B------:R4:W5:Y:S05]  /*b730*/  MUFU.EX2 R165, R116 ;  /* 0x0000007400a57308 */ /* 0x00096a0000000800 */
[C---:B--2---:R-:W-:Y:S01]  /*b740*/  HMMA.16816.F32 R68, R104.reuse, R112, R68 ;  /* 0x000000706844723c */ /* 0x044fe20000001844 */
[----:B-1----:R-:W1:Y:S06]  /*b750*/  LDSM.16.MT88.4 R108, [R3+0x5000] ;  /* 0x00500000036c783b */ /* 0x002e6c0000004200 */
[--C-:B------:R-:W-:Y:S01]  /*b760*/  FFMA.FTZ R112, R171, c[0x0][0x2d0], -R163.reuse ;  /* 0x0000b400ab707a23 */ /* 0x100fe200000108a3 */
[C---:B------:R-:W-:Y:S03]  /*b770*/  HMMA.16816.F32 R72, R104.reuse, R114, R72 ;  /* 0x000000726848723c */ /* 0x040fe60000001848 */
[----:B------:R2:W-:Y:S01]  /*b780*/  MUFU.EX2 R162, R112 ;  /* 0x0000007000a27308 */ /* 0x0005e20000000800 */
[--C-:B----4-:R-:W-:Y:S01]  /*b790*/  FFMA.FTZ R116, R169, c[0x0][0x2d0], -R163.reuse ;  /* 0x0000b400a9747a23 */ /* 0x110fe200000108a3 */
[----:B-----5:R-:W-:Y:S08]  /*b7a0*/  F2FP.PACK_AB R138, R165, R167 ;  /* 0x000000a7a58a723e */ /* 0x020ff000000000ff */
[----:B------:R4:W5:Y:S01]  /*b7b0*/  MUFU.EX2 R164, R116 ;  /* 0x0000007400a47308 */ /* 0x0009620000000800 */
[C---:B---3--:R-:W-:Y:S07]  /*b7c0*/  HMMA.16816.F32 R76, R104.reuse, R120, R76 ;  /* 0x00000078684c723c */ /* 0x048fee000000184c */
[--C-:B------:R-:W-:Y:S01]  /*b7d0*/  FFMA.FTZ R120, R168, c[0x0][0x2d0], -R163.reuse ;  /* 0x0000b400a8787a23 */ /* 0x100fe200000108a3 */
[C---:B------:R-:W-:Y:S03]  /*b7e0*/  HMMA.16816.F32 R80, R104.reuse, R122, R80 ;  /* 0x0000007a6850723c */ /* 0x040fe60000001850 */
[----:B------:R3:W-:Y:S01]  /*b7f0*/  MUFU.EX2 R160, R120 ;  /* 0x0000007800a07308 */ /* 0x0007e20000000800 */
[----:B--2---:R-:W-:Y:S04]  /*b800*/  FFMA.FTZ R112, R170, c[0x0][0x2d0], -R163 ;  /* 0x0000b400aa707a23 */ /* 0x004fe800000108a3 */
[C---:B-1----:R-:W-:Y:S05]  /*b810*/  HMMA.16816.F32 R84, R104.reuse, R108, R84 ;  /* 0x0000006c6854723c */ /* 0x042fea0000001854 */
[----:B------:R1:W2:Y:S01]  /*b820*/  MUFU.EX2 R161, R112 ;  /* 0x0000007000a17308 */ /* 0x0002a20000000800 */
[----:B----4-:R-:W4:Y:S01]  /*b830*/  LDSM.16.MT88.4 R116, [R102+0x5000] ;  /* 0x005000006674783b */ /* 0x010f220000004200 */
[----:B-----5:R-:W-:Y:S01]  /*b840*/  F2FP.PACK_AB R137, R162, R164 ;  /* 0x000000a4a289723e */ /* 0x020fe200000000ff */
[C---:B------:R-:W-:Y:S06]  /*b850*/  HMMA.16816.F32 R88, R104.reuse, R110, R88 ;  /* 0x0000006e6858723c */ /* 0x040fec0000001858 */
[----:B---3--:R-:W-:Y:S08]  /*b860*/  LDSM.16.MT88.4 R120, [R103+0x1800] ;  /* 0x001800006778783b */ /* 0x008ff00000004200 */
[----:B-1----:R-:W1:Y:S01]  /*b870*/  LDSM.16.MT88.4 R112, [R156+0x1800] ;  /* 0x001800009c70783b */ /* 0x002e620000004200 */
[----:B--2---:R-:W-:Y:S07]  /*b880*/  F2FP.PACK_AB R139, R160, R161 ;  /* 0x000000a1a08b723e */ /* 0x004fee00000000ff */
[----:B------:R-:W2:Y:S01]  /*b890*/  LDSM.16.MT88.4 R156, [R156+0x5800] ;  /* 0x005800009c9c783b */ /* 0x000ea20000004200 */
[C---:B----4-:R-:W-:Y:S08]  /*b8a0*/  HMMA.16816.F32 R92, R104.reuse, R116, R92 ;  /* 0x00000074685c723c */ /* 0x050ff0000000185c */
[----:B------:R-:W-:Y:S08]  /*b8b0*/  HMMA.16816.F32 R96, R104, R118, R96 ;  /* 0x000000766860723c */ /* 0x000ff00000001860 */
[C---:B-1----:R-:W-:Y:S01]  /*b8c0*/  HMMA.16816.F32 R104, R136.reuse, R112, R4 ;  /* 0x000000708868723c */ /* 0x042fe20000001804 */
        /* <DEDUP_REMOVED lines=42> */
[C---:B--2---:R-:W-:Y:S04]  /*bb70*/  HMMA.16816.F32 R68, R136.reuse, R156, R68 ;  /* 0x0000009c8844723c */ /* 0x044fe80000001844 */
[----:B------:R-:W-:Y:S02]  /*bb80*/  FADD.FTZ R2, R172, R2 ;  /* 0x00000002ac027221 */ /* 0x000fe40000010000 */
[----:B------:R-:W-:Y:S02]  /*bb90*/  FADD.FTZ R0, R162, R0 ;  /* 0x00000000a2007221 */ /* 0x000fe40000010000 */
[C---:B------:R-:W-:Y:S04]  /*bba0*/  HMMA.16816.F32 R72, R136.reuse, R158, R72 ;  /* 0x0000009e8848723c */ /* 0x040fe80000001848 */
[----:B------:R-:W-:Y:S02]  /*bbb0*/  FADD.FTZ R2, R167, R2 ;  /* 0x00000002a7027221 */ /* 0x000fe40000010000 */
[----:B------:R-:W-:Y:S02]  /*bbc0*/  FADD.FTZ R0, R161, R0 ;  /* 0x00000000a1007221 */ /* 0x000fe40000010000 */
[C---:B-1----:R-:W-:Y:S04]  /*bbd0*/  HMMA.16816.F32 R76, R136.reuse, R4, R76 ;  /* 0x00000004884c723c */ /* 0x042fe8000000184c */
[----:B------:R-:W-:Y:S02]  /*bbe0*/  FADD.FTZ R216, R165, R2 ;  /* 0x00000002a5d87221 */ /* 0x000fe40000010000 */
[----:B------:R-:W-:Y:S02]  /*bbf0*/  FADD.FTZ R217, R160, R0 ;  /* 0x00000000a0d97221 */ /* 0x000fe40000010000 */
[C---:B------:R-:W-:Y:S08]  /*bc00*/  HMMA.16816.F32 R80, R136.reuse, R6, R80 ;  /* 0x000000068850723c */ /* 0x040ff00000001850 */
[C---:B----4-:R-:W-:Y:S08]  /*bc10*/  HMMA.16816.F32 R84, R136.reuse, R8, R84 ;  /* 0x000000088854723c */ /* 0x050ff00000001854 */
[C---:B------:R-:W-:Y:S08]  /*bc20*/  HMMA.16816.F32 R88, R136.reuse, R10, R88 ;  /* 0x0000000a8858723c */ /* 0x040ff00000001858 */
[C---:B-----5:R-:W-:Y:S08]  /*bc30*/  HMMA.16816.F32 R92, R136.reuse, R12, R92 ;  /* 0x0000000c885c723c */ /* 0x060ff0000000185c */
[----:B------:R-:W-:Y:S01]  /*bc40*/  HMMA.16816.F32 R96, R136, R14, R96 ;  /* 0x0000000e8860723c */ /* 0x000fe20000001860 */
[----:B------:R-:W-:Y:S07]  /*bc50*/  @!UPT UIADD3 URZ, URZ, URZ, URZ ;  /* 0x0000003f3f3ff290 */ /* 0x000fee000fffe03f */
[----:B------:R-:W-:-:S11]  /*bc60*/  @!P0 BRA `(.L_x_1263) ;  /* 0x000004f000008947 */ /* 0x000fd60003800000 */
[----:B------:R-:W-:Y:S01]  /*bc70*/  IMAD R2, R197, 0x40, R228 ;  /* 0x00000040c5027824 */ /* 0x000fe200078e02e4 */
[----:B------:R-:W-:Y:S01]  /*bc80*/  SHF.R.S32.HI R235, RZ, 0x1f, R214 ;  /* 0x0000001fffeb7819 */ /* 0x000fe200000114d6 */
[----:B------:R-:W-:Y:S01]  /*bc90*/  IMAD.MOV.U32 R198, RZ, RZ, RZ ;  /* 0x000000ffffc67224 */ /* 0x000fe200078e00ff */
[----:B------:R-:W-:Y:S01]  /*bca0*/  SHF.R.S32.HI R236, RZ, 0x1f, R213 ;  /* 0x0000001fffec7819 */ /* 0x000fe200000114d5 */
[----:B------:R-:W-:Y:S01]  /*bcb0*/  IMAD.SHL.U32 R18, R214, 0x2, RZ ;  /* 0x00000002d6127824 */ /* 0x000fe200078e00ff */
[----:B------:R-:W-:Y:S01]  /*bcc0*/  IADD3 R2, R2, -0x80, R219 ;  /* 0xffffff8002027810 */ /* 0x000fe20007ffe0db */
[C---:B------:R-:W-:Y:S01]  /*bcd0*/  IMAD.SHL.U32 R17, R213.reuse, 0x2, RZ ;  /* 0x00000002d5117824 */ /* 0x040fe200078e00ff */
[----:B------:R-:W-:Y:S01]  /*bce0*/  SHF.L.U64.HI R15, R214, 0x1, R235 ;  /* 0x00000001d60f7819 */ /* 0x000fe200000102eb */
        /* <DEDUP_REMOVED lines=29> */
.L_x_1318:
[----:B------:R-:W-:-:S05]  /*bec0*/  BRA.DIV ~URZ, `(.L_x_1265) ;  /* 0x00003e527f007947 */ /* 0x000fca000b800000 */
[----:B------:R-:W3:Y:S01]  /*bed0*/  SHFL.IDX PT, R2, R12, RZ, 0x181f ;  /* 0x00181fff0c027589 */ /* 0x000ee200000e0000 */
[----:B------:R-:W-:Y:S01]  /*bee0*/  ISETP.GE.AND P4, PT, R200, c[0x0][0x1d4], PT ;  /* 0x00007500c8007a0c */ /* 0x000fe20003f86270 */
[----:B------:R-:W-:Y:S01]  /*bef0*/  IMAD R0, R211, 0x6000, R233 ;  /* 0x00006000d3007824 */ /* 0x000fe200078e02e9 */
[----:B------:R-:W-:Y:S02]  /*bf00*/  ISETP.GE.AND P1, PT, R213, c[0x0][0x1d4], PT ;  /* 0x00007500d5007a0c */ /* 0x000fe40003f26270 */
[----:B------:R-:W-:Y:S02]  /*bf10*/  ISETP.GE.AND P0, PT, R214, c[0x0][0x1d4], PT ;  /* 0x00007500d6007a0c */ /* 0x000fe40003f06270 */
[C---:B---3--:R-:W-:Y:S02]  /*bf20*/  IADD3 R8, P5, R2.reuse, R16, RZ ;  /* 0x0000001002087210 */ /* 0x048fe40007fbe0ff */
[----:B------:R-:W-:Y:S03]  /*bf30*/  IADD3 R6, P6, R2, R17, RZ ;  /* 0x0000001102067210 */ /* 0x000fe60007fde0ff */
[----:B--2---:R-:W-:Y:S01]  /*bf40*/  IMAD.X R9, R4, 0x1, R13, P5 ;  /* 0x0000000104097824 */ /* 0x004fe200028e060d */
[----:B------:R-:W-:Y:S01]  /*bf50*/  IADD3 R10, P5, R2, R18, RZ ;  /* 0x00000012020a7210 */ /* 0x000fe20007fbe0ff */
[C---:B------:R-:W-:Y:S01]  /*bf60*/  IMAD.X R7, R4.reuse, 0x1, R14, P6 ;  /* 0x0000000104077824 */ /* 0x040fe200030e060e */
[----:B------:R-:W2:Y:S03]  /*bf70*/  SHFL.IDX PT, R2, R12, 0x1, 0x181f ;  /* 0x00381f000c027f89 */ /* 0x000ea600000e0000 */
[----:B------:R-:W-:Y:S01]  /*bf80*/  IMAD.X R11, R4, 0x1, R15, P5 ;  /* 0x00000001040b7824 */ /* 0x000fe200028e060f */
[----:B------:R-:W-:Y:S01]  /*bf90*/  @!PT LDS RZ, [RZ] ;  /* 0x00000000fffff984 */ /* 0x000fe20000000800 */
[----:B------:R3:W-:Y:S04]  /*bfa0*/  LDGSTS.E.BYPASS.LTC128B.128 [R0], [R8.64], !P4 ;  /* 0x0000000008007fae */ /* 0x0007e8000e101d46 */
[----:B------:R4:W-:Y:S04]  /*bfb0*/  LDGSTS.E.BYPASS.LTC128B.128 [R0+0x2000], [R6.64], !P1 ;  /* 0x0200000006007fae */ /* 0x0009e8000c901d46 */
[----:B------:R5:W-:Y:S04]  /*bfc0*/  LDGSTS.E.BYPASS.LTC128B.128 [R0+0x4000], [R10.64], !P0 ;  /* 0x040000000a007fae */ /* 0x000be8000c101d46 */
[----:B------:R1:W2:Y:S01]  /*bfd0*/  SHFL.IDX PT, R4, R5, 0x1, 0x181f ;  /* 0x00381f0005047f89 */ /* 0x0002a200000e0000 */
[----:B----4-:R-:W-:Y:S02]  /*bfe0*/  SEL R7, RZ, 0x10, P0 ;  /* 0x00000010ff077807 */ /* 0x010fe40000000000 */
[----:B-1----:R-:W-:Y:S02]  /*bff0*/  SEL R5, RZ, 0x10, P4 ;  /* 0x00000010ff057807 */ /* 0x002fe40002000000 */
[----:B-----5:R-:W-:Y:S02]  /*c000*/  SEL R10, RZ, 0x10, P1 ;  /* 0x00000010ff0a7807 */ /* 0x020fe40000800000 */
.L_x_1319:
[----:B--23--:R-:W-:Y:S02]  /*c010*/  IADD3 R8, -R5, 0x10, RZ ;  /* 0x0000001005087810 */ /* 0x00cfe40007ffe1ff */
[----:B------:R-:W-:Y:S02]  /*c020*/  IADD3 R3, -R10, 0x10, RZ ;  /* 0x000000100a037810 */ /* 0x000fe40007ffe1ff */
[----:B------:R-:W-:Y:S02]  /*c030*/  LOP3.LUT R8, R8, 0xf, RZ, 0xc0, !PT ;  /* 0x0000000f08087812 */ /* 0x000fe400078ec0ff */
[----:B------:R-:W-:Y:S02]  /*c040*/  LOP3.LUT R3, R3, 0xf, RZ, 0xc0, !PT ;  /* 0x0000000f03037812 */ /* 0x000fe400078ec0ff */
[----:B------:R-:W-:Y:S02]  /*c050*/  IADD3 R9, -R7, 0x10, RZ ;  /* 0x0000001007097810 */ /* 0x000fe40007ffe1ff */
[-C--:B------:R-:W-:Y:S02]  /*c060*/  IADD3 R8, P5, P4, R8, R2.reuse, R16 ;  /* 0x0000000208087210 */ /* 0x080fe40007cbe010 */
[----:B------:R-:W-:Y:S02]  /*c070*/  ISETP.NE.U32.AND P6, PT, R5, RZ, PT ;  /* 0x000000ff0500720c */ /* 0x000fe40003fc5070 */
[----:B------:R-:W-:Y:S02]  /*c080*/  IADD3 R6, P1, P0, R3, R2, R17 ;  /* 0x0000000203067210 */ /* 0x000fe4000783e011 */
[----:B------:R-:W-:Y:S02]  /*c090*/  LOP3.LUT R3, R9, 0xf, RZ, 0xc0, !PT ;  /* 0x0000000f09037812 */ /* 0x000fe400078ec0ff */
[-C--:B------:R-:W-:Y:S02]  /*c0a0*/  IADD3.X R9, RZ, R4.reuse, R13, P5, P4 ;  /* 0x00000004ff097210 */ /* 0x080fe40002fe840d */
[----:B------:R-:W-:Y:S02]  /*c0b0*/  ISETP.NE.U32.AND P5, PT, R10, RZ, PT ;  /* 0x000000ff0a00720c */ /* 0x000fe40003fa5070 */
[----:B------:R-:W-:Y:S02]  /*c0c0*/  ISETP.NE.U32.AND P4, PT, R7, RZ, PT ;  /* 0x000000ff0700720c */ /* 0x000fe40003f85070 */
[----:B------:R-:W-:Y:S01]  /*c0d0*/  IADD3.X R7, RZ, R4, R14, P1, P0 ;  /* 0x00000004ff077210 */ /* 0x000fe20000fe040e */
[----:B------:R-:W-:Y:S01]  /*c0e0*/  @!PT LDS RZ, [RZ] ;  /* 0x00000000fffff984 */ /* 0x000fe20000000800 */
[----:B------:R-:W-:Y:S01]  /*c0f0*/  @!PT LDS RZ, [RZ] ;  /* 0x00000000fffff984 */ /* 0x000fe20000000800 */
[----:B------:R-:W-:Y:S01]  /*c100*/  @!PT LDS RZ, [RZ] ;  /* 0x00000000fffff984 */ /* 0x000fe20000000800 */
[----:B------:R1:W-:Y:S01]  /*c110*/  LDGSTS.E.BYPASS.LTC128B.128.ZFILL [R0+0x1000], [R8.64], P6 ;  /* 0x0100000008007fae */ /* 0x0003e2000b141d46 */
[----:B------:R-:W-:Y:S04]  /*c120*/  IADD3 R2, P1, P0, R3, R2, R18 ;  /* 0x0000000203027210 */ /* 0x000fe8000783e012 */
[----:B------:R-:W-:Y:S03]  /*c130*/  IADD3.X R3, RZ, R4, R15, P1, P0 ;  /* 0x00000004ff037210 */ /* 0x000fe60000fe040f */
[----:B------:R1:W-:Y:S04]  /*c140*/  LDGSTS.E.BYPASS.LTC128B.128.ZFILL [R0+0x3000], [R6.64], P5 ;  /* 0x0300000006007fae */ /* 0x0003e8000a941d46 */
[----:B------:R1:W-:Y:S02]  /*c150*/  LDGSTS.E.BYPASS.LTC128B.128.ZFILL [R0+0x5000], [R2.64], P4 ;  /* 0x0500000002007fae */ /* 0x0003e4000a141d46 */
.L_x_1263:
[----:B------:R-:W-:Y:S05]  /*c160*/  BSYNC B0 ;  /* 0x0000000000007941 */ /* 0x000fea0003800000 */
.L_x_1262:
[C---:B------:R-:W-:Y:S01]  /*c170*/  ISETP.GT.AND P0, PT, R197.reuse, RZ, PT ;  /* 0x000000ffc500720c */ /* 0x040fe20003f04270 */
[----:B------:R-:W0:Y:S01]  /*c180*/  LDGDEPBAR ;  /* 0x00000000000079af */ /* 0x000e220000000000 */
[----:B-1----:R-:W-:Y:S01]  /*c190*/  IADD3 R2, R197, -0x1, RZ ;  /* 0xffffffffc5027810 */ /* 0x002fe20007ffe0ff */
[----:B------:R-:W-:Y:S01]  /*c1a0*/  IMAD.MOV.U32 R102, RZ, RZ, R100 ;  /* 0x000000ffff667224 */ /* 0x000fe200078e0064 */
[C---:B------:R-:W-:Y:S01]  /*c1b0*/  ISETP.GE.AND P1, PT, R186.reuse, 0x1, PT ;  /* 0x00000001ba00780c */ /* 0x040fe20003f26270 */
[----:B------:R-:W-:Y:S01]  /*c1c0*/  IMAD.MOV.U32 R0, RZ, RZ, R101 ;  /* 0x000000ffff007224 */ /* 0x000fe200078e0065 */
[----:B------:R-:W-:Y:S01]  /*c1d0*/  IADD3 R186, R186, 0x1, RZ ;  /* 0x00000001baba7810 */ /* 0x000fe20007ffe0ff */
[----:B------:R-:W-:Y:S03]  /*c1e0*/  IMAD.MOV.U32 R197, RZ, RZ, R2 ;  /* 0x000000ffffc57224 */ /* 0x000fe600078e0002 */
[----:B------:R-:W-:Y:S03]  /*c1f0*/  SEL R186, R186, RZ, !P1 ;  /* 0x000000ffbaba7207 */ /* 0x000fe60004800000 */
[----:B------:R-:W-:-:S05]  /*c200*/  @P0 BRA `(.L_x_1266) ;  /* 0xffffcda000000947 */ /* 0x000fca000383ffff */
.L_x_1256:
[----:B------:R-:W-:Y:S05]  /*c210*/  BRA.DIV ~URZ, `(.L_x_1267) ;  /* 0x00003d527f007947 */ /* 0x000fea000b800000 */
[----:B------:R1:W2:Y:S02]  /*c220*/  SHFL.BFLY PT, R5, R216, 0x2, 0x1f ;  /* 0x0c401f00d8057f89 */ /* 0x0002a400000e0000 */
.L_x_1320:
[----:B--2---:R-:W-:Y:S01]  /*c230*/  FADD.FTZ R5, R5, R216 ;  /* 0x000000d805057221 */ /* 0x004fe20000010000 */
[----:B------:R-:W-:Y:S05]  /*c240*/  BRA.DIV ~URZ, `(.L_x_1268) ;  /* 0x00003d827f007947 */ /* 0x000fea000b800000 */
[----:B------:R-:W2:Y:S04]  /*c250*/  SHFL.BFLY PT, R0, R217, 0x2, 0x1f ;  /* 0x0c401f00d9007f89 */ /* 0x000ea800000e0000 */
[----:B------:R-:W3:Y:S01]  /*c260*/  SHFL.BFLY PT, R2, R5, 0x1, 0x1f ;  /* 0x0c201f0005027f89 */ /* 0x000ee200000e0000 */
[----:B--2---:R-:W-:-:S02]  /*c270*/  FADD.FTZ R0, R0, R217 ;  /* 0x000000d900007221 */ /* 0x004fc40000010000 */
[----:B---3--:R-:W-:-:S03]  /*c280*/  FADD.FTZ R5, R5, R2 ;  /* 0x0000000205057221 */ /* 0x008fc60000010000 */
[----:B------:R2:W3:Y:S04]  /*c290*/  SHFL.BFLY PT, R3, R0, 0x1, 0x1f ;  /* 0x0c201f0000037f89 */ /* 0x0004e800000e0000 */
.L_x_1321:
[----:B------:R-:W-:Y:S01]  /*c2a0*/  FSETP.NE.FTZ.AND P1, PT, R5, RZ, PT ;  /* 0x000000ff0500720b */ /* 0x000fe20003f35000 */
[----:B---3--:R-:W-:Y:S01]  /*c2b0*/  FADD.FTZ R3, R3, R0 ;  /* 0x0000000003037221 */ /* 0x008fe20000010000 */
[----:B------:R-:W-:Y:S02]  /*c2c0*/  MOV R2, RZ ;  /* 0x000000ff00027202 */ /* 0x000fe40000000f00 */
[----:B--2---:R-:W-:Y:S02]  /*c2d0*/  MOV R0, RZ ;  /* 0x000000ff00007202 */ /* 0x004fe40000000f00 */
[----:B------:R-:W-:Y:S02]  /*c2e0*/  FSETP.NE.FTZ.AND P0, PT, R3, RZ, PT ;  /* 0x000000ff0300720b */ /* 0x000fe40003f15000 */
[----:B------:R-:W-:-:S05]  /*c2f0*/  MOV R137, 0xff800000 ;  /* 0xff80000000897802 */ /* 0x000fca0000000f00 */
[----:B------:R-:W2:Y:S01]  /*c300*/  @P1 MUFU.RCP R2, R5 ;  /* 0x0000000500021308 */ /* 0x000ea20000001000 */
[----:B------:R-:W-:-:S05]  /*c310*/  @P1 MOV R4, 0x3f317218 ;  /* 0x3f31721800041802 */ /* 0x000fca0000000f00 */
[----:B------:R-:W-:Y:S02]  /*c320*/  @P1 FMUL.FTZ R4, R4, c[0x0][0x2d0] ;  /* 0x0000b40004041a20 */ /* 0x000fe40000410000 */
[----:B------:R-:W3:Y:S01]  /*c330*/  @P1 MUFU.LG2 R5, R5 ;  /* 0x0000000500051308 */ /* 0x000ee20000000c00 */
[----:B--2---:R-:W-:-:S07]  /*c340*/  FMUL.FTZ R34, R2, R133 ;  /* 0x0000008502227220 */ /* 0x004fce0000410000 */
[----:B------:R-:W2:Y:S01]  /*c350*/  @P0 MUFU.RCP R0, R3 ;  /* 0x0000000300000308 */ /* 0x000ea20000001000 */
        /* <DEDUP_REMOVED lines=50> */
[----:B---3--:R-:W-:-:S02]  /*c680*/  @P1 FMUL.FTZ R5, R5, 0.69314718246459960938 ;  /* 0x3f31721805051820 */ /* 0x008fc40000410000 */
[----:B--2---:R-:W-:Y:S02]  /*c690*/  FMUL.FTZ R106, R0, R106 ;  /* 0x0000006a006a7220 */ /* 0x004fe40000410000 */
        /* <DEDUP_REMOVED lines=53> */
.L_x_1221:
[----:B--2---:R2:W5:Y:S01]  /*c9f0*/  LDL R40, [R1+0x8] ;  /* 0x0000080001287983 */ /* 0x0045620000100800 */
        /* <DEDUP_REMOVED lines=17> */
[----:B------:R2:W-:Y:S02]  /*cb10*/  STL [R1+0x8], R40 ;  /* 0x0000082801007387 */ /* 0x0005e40000100800 */
.L_x_1270:
[----:B--2---:R-:W-:Y:S05]  /*cb20*/  BSYNC B0 ;  /* 0x0000000000007941 */ /* 0x004fea0003800000 */
.L_x_1269:
        /* <DEDUP_REMOVED lines=120> */
[----:B-1----:R-:W-:Y:S05]  /*d2b0*/  CALL.REL.NOINC `($__internal_3_$__cuda_sm70_shflsync_idx_p) ;  /* 0x0000323000007944 */ /* 0x002fea0003c00000 */
.L_x_1273:
[----:B--2---:R-:W2:Y:S04]  /*d2c0*/  LDL R2, [R1+0x30] ;  /* 0x0000300001027983 */ /* 0x004ea80000100800 */
[----:B------:R-:W2:Y:S01]  /*d2d0*/  LDL.LU R13, [R1+0x4] ;  /* 0x00000400010d7983 */ /* 0x000ea20000300800 */
[----:B------:R-:W-:Y:S01]  /*d2e0*/  IMAD.MOV.U32 R0, RZ, RZ, 0x1 ;  /* 0x00000001ff007424 */ /* 0x000fe200078e00ff */
[----:B------:R-:W-:Y:S02]  /*d2f0*/  SHF.R.S32.HI R8, RZ, 0x1f, R252 ;  /* 0x0000001fff087819 */ /* 0x000fe400000114fc */
[----:B------:R-:W3:Y:S02]  /*d300*/  LDL R14, [R1+0x38] ;  /* 0x00003800010e7983 */ /* 0x000ee40000100800 */
[----:B------:R-:W-:Y:S01]  /*d310*/  ISETP.NE.AND P1, PT, R0, c[0x0][0x4e8], PT ;  /* 0x00013a0000007a0c */ /* 0x000fe20003f25270 */
[----:B------:R-:W-:-:S04]  /*d320*/  IMAD R5, R8, c[0x0][0x490], RZ ;  /* 0x0001240008057a24 */ /* 0x000fc800078e02ff */
[----:B------:R-:W-:Y:S01]  /*d330*/  IMAD R5, R252, c[0x0][0x494], R5 ;  /* 0x00012500fc057a24 */ /* 0x000fe200078e0205 */
[----:B------:R-:W-:Y:S01]  /*d340*/  SHF.R.S32.HI R11, RZ, 0x1f, R251 ;  /* 0x0000001fff0b7819 */ /* 0x000fe200000114fb */
[----:B------:R-:W4:Y:S04]  /*d350*/  S2R R16, SR_TID.X ;  /* 0x0000000000107919 */ /* 0x000f280000002100 */
[----:B------:R-:W-:Y:S01]  /*d360*/  IMAD R9, R11, c[0x0][0x498], RZ ;  /* 0x000126000b097a24 */ /* 0x000fe200078e02ff */
[----:B------:R-:W-:Y:S02]  /*d370*/  ULDC UR5, c[0x0][0x4e8] ;  /* 0x00013a0000057ab9 */ /* 0x000fe40000000800 */
[----:B------:R-:W-:Y:S02]  /*d380*/  ULDC UR4, c[0x0][0x388] ;  /* 0x0000e20000047ab9 */ /* 0x000fe40000000800 */
[----:B------:R-:W-:Y:S01]  /*d390*/  UIMAD UR4, UR5, UR4, URZ ;  /* 0x00000004050472a4 */ /* 0x000fe2000f8e023f */
[----:B----4-:R-:W-:-:S04]  /*d3a0*/  SHF.R.S32.HI R15, RZ, 0x1f, R16 ;  /* 0x0000001fff0f7819 */ /* 0x010fc80000011410 */
[----:B------:R-:W-:-:S04]  /*d3b0*/  LEA.HI R15, R15, R16, RZ, 0x5 ;  /* 0x000000100f0f7211 */ /* 0x000fc800078f28ff */
[----:B------:R-:W-:-:S04]  /*d3c0*/  LOP3.LUT R15, R15, 0xffffffe0, RZ, 0xc0, !PT ;  /* 0xffffffe00f0f7812 */ /* 0x000fc800078ec0ff */
[----:B------:R-:W-:Y:S01]  /*d3d0*/  IADD3 R15, -R15, R16, RZ ;  /* 0x000000100f0f7210 */ /* 0x000fe20007ffe1ff */
[----:B------:R-:W-:Y:S01]  /*d3e0*/  BSSY B0, `(.L_x_1274) ;  /* 0x000005b000007945 */ /* 0x000fe20003800000 */
[----:B--2---:R-:W-:Y:S01]  /*d3f0*/  IADD3 R4, R2, R13, RZ ;  /* 0x0000000d02047210 */ /* 0x004fe20007ffe0ff */
[----:B------:R-:W-:-:S04]  /*d400*/  IMAD.WIDE.U32 R2, R252, c[0x0][0x490], RZ ;  /* 0x00012400fc027a25 */ /* 0x000fc800078e00ff */
[----:B------:R-:W-:-:S04]  /*d410*/  @P1 IMAD.HI.U32 R6, R4, c[0x0][0x4ec], RZ ;  /* 0x00013b0004061a27 */ /* 0x000fc800078e00ff */
[----:B------:R-:W-:Y:S01]  /*d420*/  IMAD.MOV.U32 R0, RZ, RZ, R4 ;  /* 0x000000ffff007224 */ /* 0x000fe200078e0004 */
[----:B------:R-:W-:Y:S02]  /*d430*/  @P1 SHF.R.U32.HI R0, RZ, c[0x0][0x4f0], R6 ;  /* 0x00013c00ff001a19 */ /* 0x000fe40000011606 */
[----:B------:R-:W-:-:S03]  /*d440*/  IADD3 R3, R3, R5, RZ ;  /* 0x0000000503037210 */ /* 0x000fc60007ffe0ff */
[----:B------:R-:W-:Y:S02]  /*d450*/  IMAD.MOV R5, RZ, RZ, -R0 ;  /* 0x000000ffff057224 */ /* 0x000fe400078e0a00 */
[----:B------:R-:W-:-:S04]  /*d460*/  IMAD.WIDE.U32 R6, R251, c[0x0][0x498], R2 ;  /* 0x00012600fb067a25 */ /* 0x000fc800078e0002 */
[----:B------:R-:W-:Y:S01]  /*d470*/  IMAD R2, R5, c[0x0][0x4e8], R4 ;  /* 0x00013a0005027a24 */ /* 0x000fe200078e0204 */
[----:B------:R-:W-:Y:S01]  /*d480*/  IADD3 R4, P0, R0, R6, RZ ;  /* 0x0000000600047210 */ /* 0x000fe20007f1e0ff */
[----:B------:R-:W-:Y:S01]  /*d490*/  IMAD R3, R251, c[0x0][0x49c], R9 ;  /* 0x00012700fb037a24 */ /* 0x000fe200078e0209 */
[----:B------:R-:W-:Y:S02]  /*d4a0*/  SHF.R.S32.HI R5, RZ, 0x1f, R0 ;  /* 0x0000001fff057819 */ /* 0x000fe40000011400 */
[----:B------:R-:W-:Y:S01]  /*d4b0*/  SHF.R.S32.HI R6, RZ, 0x1f, R2 ;  /* 0x0000001fff067819 */ /* 0x000fe20000011402 */
[----:B------:R-:W-:Y:S01]  /*d4c0*/  IMAD R0, R8, c[0x0][0x3e8], RZ ;  /* 0x0000fa0008007a24 */ /* 0x000fe200078e02ff */
[----:B------:R-:W-:Y:S02]  /*d4d0*/  IADD3.X R5, R5, R7, R3, P0, !PT ;  /* 0x0000000705057210 */ /* 0x000fe400007fe403 */
[----:B------:R-:W-:Y:S01]  /*d4e0*/  IADD3 R10, R219, R13, RZ ;  /* 0x0000000ddb0a7210 */ /* 0x000fe20007ffe0ff */
[----:B------:R-:W-:-:S02]  /*d4f0*/  IMAD R3, R6, c[0x0][0x488], RZ ;  /* 0x0001220006037a24 */ /* 0x000fc400078e02ff */
[C---:B------:R-:W-:Y:S02]  /*d500*/  IMAD R8, R252.reuse, c[0x0][0x3ec], R0 ;  /* 0x0000fb00fc087a24 */ /* 0x040fe400078e0200 */
[----:B------:R-:W-:-:S04]  /*d510*/  IMAD.WIDE.U32 R6, R252, c[0x0][0x3e8], RZ ;  /* 0x0000fa00fc067a25 */ /* 0x000fc800078e00ff */
[C---:B------:R-:W-:Y:S02]  /*d520*/  IMAD R9, R2.reuse, c[0x0][0x48c], R3 ;  /* 0x0001230002097a24 */ /* 0x040fe400078e0203 */
[----:B------:R-:W-:Y:S01]  /*d530*/  IMAD.WIDE.U32 R4, R2, c[0x0][0x488], R4 ;  /* 0x0001220002047a25 */ /* 0x000fe200078e0004 */
[----:B------:R-:W-:-:S03]  /*d540*/  IADD3 R3, R7, R8, RZ ;  /* 0x0000000807037210 */ /* 0x000fc60007ffe0ff */
[----:B------:R-:W-:Y:S01]  /*d550*/  @P1 IMAD.HI.U32 R2, R10, c[0x0][0x4ec], RZ ;  /* 0x00013b000a021a27 */ /* 0x000fe200078e00ff */
[----:B------:R-:W-:-:S03]  /*d560*/  LEA R8, P0, R4, c[0x0][0x450], 0x2 ;  /* 0x0001140004087a11 */ /* 0x000fc600078010ff */
[----:B------:R-:W-:Y:S02]  /*d570*/  IMAD.IADD R5, R5, 0x1, R9 ;  /* 0x0000000105057824 */ /* 0x000fe400078e0209 */
[----:B------:R-:W-:Y:S01]  /*d580*/  IMAD.MOV.U32 R0, RZ, RZ, R10 ;  /* 0x000000ffff007224 */ /* 0x000fe200078e000a */
[----:B------:R-:W-:Y:S02]  /*d590*/  @P1 SHF.R.U32.HI R0, RZ, c[0x0][0x4f0], R2 ;  /* 0x00013c00ff001a19 */ /* 0x000fe40000011602 */
[----:B------:R-:W-:Y:S01]  /*d5a0*/  MOV R2, R6 ;  /* 0x0000000600027202 */ /* 0x000fe20000000f00 */
[----:B------:R-:W-:Y:S01]  /*d5b0*/  IMAD R6, R11, c[0x0][0x3f0], RZ ;  /* 0x0000fc000b067a24 */ /* 0x000fe200078e02ff */
[----:B------:R-:W-:-:S03]  /*d5c0*/  LEA.HI.X R5, R4, c[0x0][0x454], R5, 0x2, P0 ;  /* 0x0001150004057a11 */ /* 0x000fc600000f1405 */
[C---:B------:R-:W-:Y:S02]  /*d5d0*/  IMAD R9, R251.reuse, c[0x0][0x3f4], R6 ;  /* 0x0000fd00fb097a24 */ /* 0x040fe400078e0206 */
[----:B------:R-:W-:Y:S01]  /*d5e0*/  IMAD.WIDE.U32 R2, R251, c[0x0][0x3f0], R2 ;  /* 0x0000fc00fb027a25 */ /* 0x000fe200078e0002 */
[----:B------:R-:W-:Y:S04]  /*d5f0*/  SHFL.IDX PT, R6, R8, RZ, 0x1c1f ;  /* 0x001c1fff08067589 */ /* 0x000fe800000e0000 */
[----:B------:R-:W2:Y:S01]  /*d600*/  SHFL.IDX PT, R7, R5, RZ, 0x1c1f ;  /* 0x001c1fff05077589 */ /* 0x000ea200000e0000 */
[----:B------:R-:W-:-:S03]  /*d610*/  IMAD.MOV R11, RZ, RZ, -R0 ;  /* 0x000000ffff0b7224 */ /* 0x000fc600078e0a00 */
[----:B------:R4:W-:Y:S01]  /*d620*/  SHFL.IDX PT, R4, R8, 0x1, 0x1c1f ;  /* 0x003c1f0008047f89 */ /* 0x0009e200000e0000 */
[----:B------:R-:W-:-:S03]  /*d630*/  IMAD.IADD R3, R3, 0x1, R9 ;  /* 0x0000000103037824 */ /* 0x000fc600078e0209 */
[----:B------:R-:W5:Y:S01]  /*d640*/  SHFL.IDX PT, R5, R5, 0x1, 0x1c1f ;  /* 0x003c1f0005057f89 */ /* 0x000f6200000e0000 */
[----:B---3--:R-:W-:Y:S02]  /*d650*/  IADD3 R9, R14, R13, RZ ;  /* 0x0000000d0e097210 */ /* 0x008fe40007ffe0ff */
[----:B------:R-:W-:-:S04]  /*d660*/  LOP3.LUT P0, RZ, R15, 0x3, RZ, 0xc0, !PT ;  /* 0x000000030fff7812 */ /* 0x000fc8000780c0ff */
[----:B------:R-:W-:Y:S01]  /*d670*/  ISETP.GE.OR P1, PT, R9, UR4, P0 ;  /* 0x0000000409007c0c */ /* 0x000fe20008726670 */
[----:B----4-:R-:W-:Y:S01]  /*d680*/  IMAD R8, R11, c[0x0][0x4e8], R10 ;  /* 0x00013a000b087a24 */ /* 0x010fe200078e020a */
[----:B------:R-:W-:-:S04]  /*d690*/  IADD3 R11, R9, 0x8, RZ ;  /* 0x00000008090b7810 */ /* 0x000fc80007ffe0ff */
[----:B------:R-:W-:Y:S02]  /*d6a0*/  ISETP.GE.OR P0, PT, R11, UR4, P0 ;  /* 0x000000040b007c0c */ /* 0x000fe40008706670 */
[----:B------:R-:W-:-:S05]  /*d6b0*/  SHF.R.S32.HI R12, RZ, 0x1f, R0 ;  /* 0x0000001fff0c7819 */ /* 0x000fca0000011400 */
[----:B--2---:R2:W-:Y:S01]  /*d6c0*/  @!P1 ST.E [R6.64], R137 ;  /* 0x0000008906009985 */ /* 0x0045e2000c101906 */
[----:B------:R-:W-:Y:S02]  /*d6d0*/  IMAD R10, R12, c[0x0][0x3e0], RZ ;  /* 0x0000f8000c0a7a24 */ /* 0x000fe400078e02ff */
[----:B------:R-:W-:-:S03]  /*d6e0*/  IMAD.WIDE.U32 R2, R0, c[0x0][0x3e0], R2 ;  /* 0x0000f80000027a25 */ /* 0x000fc600078e0002 */
[----:B-----5:R2:W-:Y:S01]  /*d6f0*/  @!P0 ST.E [R4.64], R49 ;  /* 0x0000003104008985 */ /* 0x0205e2000c101906 */
[----:B------:R-:W-:Y:S01]  /*d700*/  IMAD R9, R0, c[0x0][0x3e4], R10 ;  /* 0x0000f90000097a24 */ /* 0x000fe200078e020a */
[----:B------:R-:W-:Y:S02]  /*d710*/  SHF.R.S32.HI R0, RZ, 0x1f, R8 ;  /* 0x0000001fff007819 */ /* 0x000fe40000011408 */
        /* <DEDUP_REMOVED lines=8> */
[----:B------:R2:W1:Y:S01]  /*d7a0*/  LDS.128 R60, [R221+0xb080] ;  /* 0x00b08000dd3c7984 */ /* 0x0004620000000c00 */
[----:B------:R-:W-:-:S02]  /*d7b0*/  IMAD.IADD R3, R3, 0x1, R9 ;  /* 0x0000000103037824 */ /* 0x000fc400078e0209 */
[----:B------:R-:W-:Y:S02]  /*d7c0*/  IMAD R0, R0, c[0x0][0x3d8], RZ ;  /* 0x0000f60000007a24 */ /* 0x000fe400078e02ff */
[----:B------:R-:W-:-:S04]  /*d7d0*/  IMAD.WIDE.U32 R2, R8, c[0x0][0x3d8], R2 ;  /* 0x0000f60008027a25 */ /* 0x000fc800078e0002 */
[----:B------:R-:W-:Y:S01]  /*d7e0*/  IMAD R0, R8, c[0x0][0x3dc], R0 ;  /* 0x0000f70008007a24 */ /* 0x000fe200078e0200 */
[----:B------:R-:W-:Y:S01]  /*d7f0*/  LEA R12, P0, R2, c[0x0][0x380], 0x1 ;  /* 0x0000e000020c7a11 */ /* 0x000fe200078008ff */
[----:B------:R-:W-:-:S03]  /*d800*/  IMAD.IADD R11, R250, 0x1, R13 ;  /* 0x00000001fa0b7824 */ /* 0x000fc600078e020d */
[----:B------:R-:W-:-:S04]  /*d810*/  IADD3 R0, R3, R0, RZ ;  /* 0x0000000003007210 */ /* 0x000fc80007ffe0ff */
[----:B------:R-:W-:Y:S02]  /*d820*/  LEA.HI.X R10, R2, c[0x0][0x384], R0, 0x1, P0 ;  /* 0x0000e100020a7a11 */ /* 0x000fe400000f0c00 */
[----:B------:R-:W-:Y:S01]  /*d830*/  ISETP.GE.AND P0, PT, R11, UR4, PT ;  /* 0x000000040b007c0c */ /* 0x000fe2000bf06270 */
[----:B------:R2:W1:Y:S01]  /*d840*/  SHFL.IDX PT, R0, R12, RZ, 0x181f ;  /* 0x00181fff0c007589 */ /* 0x00046200000e0000 */
[----:B------:R-:W-:-:S03]  /*d850*/  SHF.R.S32.HI R13, RZ, 0x1f, R214 ;  /* 0x0000001fff0d7819 */ /* 0x000fc600000114d6 */
[----:B------:R2:W1:Y:S01]  /*d860*/  SHFL.IDX PT, R2, R10, RZ, 0x181f ;  /* 0x00181fff0a027589 */ /* 0x00046200000e0000 */
[----:B------:R-:W-:Y:S02]  /*d870*/  SHF.R.S32.HI R14, RZ, 0x1f, R213 ;  /* 0x0000001fff0e7819 */ /* 0x000fe400000114d5 */
[----:B------:R-:W-:-:S05]  /*d880*/  SHF.R.S32.HI R15, RZ, 0x1f, R200 ;  /* 0x0000001fff0f7819 */ /* 0x000fca00000114c8 */
[----:B------:R-:W-:Y:S05]  /*d890*/  @P0 BRA `(.L_x_1275) ;  /* 0x000000f000000947 */ /* 0x000fea0003800000 */
[----:B---34-:R-:W3:Y:S01]  /*d8a0*/  LDS.128 R24, [R221+0x80] ;  /* 0x00008000dd187984 */ /* 0x018ee20000000c00 */
[----:B------:R-:W-:Y:S02]  /*d8b0*/  ISETP.GE.AND P5, PT, R200, c[0x0][0x3c8], PT ;  /* 0x0000f200c8007a0c */ /* 0x000fe40003fa6270 */
[----:B------:R-:W-:Y:S01]  /*d8c0*/  ISETP.GE.AND P4, PT, R213, c[0x0][0x3c8], PT ;  /* 0x0000f200d5007a0c */ /* 0x000fe20003f86270 */
[----:B------:R-:W4:Y:S01]  /*d8d0*/  LDS.128 R20, [R221+0x4080] ;  /* 0x00408000dd147984 */ /* 0x000f220000000c00 */
[----:B------:R-:W-:-:S03]  /*d8e0*/  ISETP.GE.AND P3, PT, R214, c[0x0][0x3c8], PT ;  /* 0x0000f200d6007a0c */ /* 0x000fc60003f66270 */
[----:B------:R-:W5:Y:S06]  /*d8f0*/  LDS.128 R16, [R221+0x8080] ;  /* 0x00808000dd107984 */ /* 0x000f6c0000000c00 */
[-C--:B-1----:R-:W-:Y:S02]  /*d900*/  @!P5 LEA R8, P2, R200, R0.reuse, 0x1 ;  /* 0x00000000c808d211 */ /* 0x082fe400078408ff */
[-C--:B--2---:R-:W-:Y:S02]  /*d910*/  @!P4 LEA R6, P1, R213, R0.reuse, 0x1 ;  /* 0x00000000d506c211 */ /* 0x084fe400078208ff */
[----:B------:R-:W-:-:S02]  /*d920*/  @!P3 LEA R4, P0, R214, R0, 0x1 ;  /* 0x00000000d604b211 */ /* 0x000fc400078008ff */
[-C--:B------:R-:W-:Y:S02]  /*d930*/  @!P5 LEA.HI.X R9, R200, R2.reuse, R15, 0x1, P2 ;  /* 0x00000002c809d211 */ /* 0x080fe400010f0c0f */
[-C--:B------:R-:W-:Y:S02]  /*d940*/  @!P4 LEA.HI.X R7, R213, R2.reuse, R14, 0x1, P1 ;  /* 0x00000002d507c211 */ /* 0x080fe400008f0c0e */
[----:B------:R-:W-:Y:S01]  /*d950*/  @!P3 LEA.HI.X R5, R214, R2, R13, 0x1, P0 ;  /* 0x00000002d605b211 */ /* 0x000fe200000f0c0d */
[----:B---3--:R1:W-:Y:S04]  /*d960*/  @!P5 ST.E.128 [R8.64], R24 ;  /* 0x000000180800d985 */ /* 0x0083e8000c101d06 */
[----:B----4-:R1:W-:Y:S04]  /*d970*/  @!P4 ST.E.128 [R6.64], R20 ;  /* 0x000000140600c985 */ /* 0x0103e8000c101d06 */
[----:B-----5:R1:W-:Y:S02]  /*d980*/  @!P3 ST.E.128 [R4.64], R16 ;  /* 0x000000100400b985 */ /* 0x0203e4000c101d06 */
.L_x_1275:
[----:B---34-:R-:W-:Y:S05]  /*d990*/  BSYNC B0 ;  /* 0x0000000000007941 */ /* 0x018fea0003800000 */
.L_x_1274:
[----:B------:R-:W-:Y:S01]  /*d9a0*/  IADD3 R3, R11, 0x20, RZ ;  /* 0x000000200b037810 */ /* 0x000fe20007ffe0ff */
[----:B-1----:R1:W3:Y:S01]  /*d9b0*/  SHFL.IDX PT, R2, R10, 0x1, 0x181f ;  /* 0x00381f000a027f89 */ /* 0x0022e200000e0000 */
[----:B------:R-:W-:Y:S02]  /*d9c0*/  BSSY B0, `(.L_x_1276) ;  /* 0x0000010000007945 */ /* 0x000fe40003800000 */
[----:B------:R-:W-:Y:S01]  /*d9d0*/  ISETP.GE.AND P0, PT, R3, UR4, PT ;  /* 0x0000000403007c0c */ /* 0x000fe2000bf06270 */
[----:B------:R1:W4:-:S12]  /*d9e0*/  SHFL.IDX PT, R0, R12, 0x1, 0x181f ;  /* 0x00381f000c007f89 */ /* 0x00031800000e0000 */
[----:B------:R-:W-:Y:S05]  /*d9f0*/  @P0 BRA `(.L_x_1277) ;  /* 0x000000c000000947 */ /* 0x000fea0003800000 */
[----:B------:R-:W-:Y:S02]  /*da00*/  ISETP.GE.AND P2, PT, R200, c[0x0][0x3c8], PT ;  /* 0x0000f200c8007a0c */ /* 0x000fe40003f46270 */
[----:B------:R-:W-:Y:S02]  /*da10*/  ISETP.GE.AND P1, PT, R213, c[0x0][0x3c8], PT ;  /* 0x0000f200d5007a0c */ /* 0x000fe40003f26270 */
[----:B------:R-:W-:-:S09]  /*da20*/  ISETP.GE.AND P0, PT, R214, c[0x0][0x3c8], PT ;  /* 0x0000f200d6007a0c */ /* 0x000fd20003f06270 */
[-C--:B----4-:R-:W-:Y:S02]  /*da30*/  @!P2 LEA R8, P5, R200, R0.reuse, 0x1 ;  /* 0x00000000c808a211 */ /* 0x090fe400078a08ff */
[CC--:B--2---:R-:W-:Y:S02]  /*da40*/  @!P1 LEA R6, P4, R213.reuse, R0.reuse, 0x1 ;  /* 0x00000000d5069211 */ /* 0x0c4fe400078808ff */
[----:B------:R-:W-:Y:S02]  /*da50*/  @!P0 LEA R4, P3, R214, R0, 0x1 ;  /* 0x00000000d6048211 */ /* 0x000fe400078608ff */
[-C--:B---3--:R-:W-:Y:S02]  /*da60*/  @!P2 LEA.HI.X R9, R200, R2.reuse, R15, 0x1, P5 ;  /* 0x00000002c809a211 */ /* 0x088fe400028f0c0f */
[-C--:B------:R-:W-:Y:S02]  /*da70*/  @!P1 LEA.HI.X R7, R213, R2.reuse, R14, 0x1, P4 ;  /* 0x00000002d5079211 */ /* 0x080fe400020f0c0e */
[----:B------:R-:W-:Y:S01]  /*da80*/  @!P0 LEA.HI.X R5, R214, R2, R13, 0x1, P3 ;  /* 0x00000002d6058211 */ /* 0x000fe200018f0c0d */
[----:B------:R2:W-:Y:S04]  /*da90*/  @!P2 ST.E.128 [R8.64], R36 ;  /* 0x000000240800a985 */ /* 0x0005e8000c101d06 */
[----:B------:R2:W-:Y:S04]  /*daa0*/  @!P1 ST.E.128 [R6.64], R32 ;  /* 0x0000002006009985 */ /* 0x0005e8000c101d06 */
[----:B------:R2:W-:Y:S02]  /*dab0*/  @!P0 ST.E.128 [R4.64], R28 ;  /* 0x0000001c04008985 */ /* 0x0005e4000c101d06 */
.L_x_1277:
[----:B------:R-:W-:Y:S05]  /*dac0*/  BSYNC B0 ;  /* 0x0000000000007941 */ /* 0x000fea0003800000 */
.L_x_1276:
[----:B------:R-:W-:Y:S01]  /*dad0*/  IADD3 R3, R11, 0x40, RZ ;  /* 0x000000400b037810 */ /* 0x000fe20007ffe0ff */
[----:B---3--:R3:W1:Y:S01]  /*dae0*/  SHFL.IDX PT, R2, R10, 0x2, 0x181f ;  /* 0x00581f000a027f89 */ /* 0x00866200000e0000 */
[----:B------:R-:W-:Y:S02]  /*daf0*/  BSSY B0, `(.L_x_1278) ;  /* 0x0000010000007945 */ /* 0x000fe40003800000 */
[----:B------:R-:W-:Y:S01]  /*db00*/  ISETP.GE.AND P0, PT, R3, UR4, PT ;  /* 0x0000000403007c0c */ /* 0x000fe2000bf06270 */
[----:B----4-:R3:W4:-:S12]  /*db10*/  SHFL.IDX PT, R0, R12, 0x2, 0x181f ;  /* 0x00581f000c007f89 */ /* 0x01071800000e0000 */
[----:B------:R-:W-:Y:S05]  /*db20*/  @P0 BRA `(.L_x_1279) ;  /* 0x000000c000000947 */ /* 0x000fea0003800000 */
[----:B------:R-:W-:Y:S02]  /*db30*/  ISETP.GE.AND P2, PT, R200, c[0x0][0x3c8], PT ;  /* 0x0000f200c8007a0c */ /* 0x000fe40003f46270 */
[----:B------:R-:W-:Y:S02]  /*db40*/  ISETP.GE.AND P1, PT, R213, c[0x0][0x3c8], PT ;  /* 0x0000f200d5007a0c */ /* 0x000fe40003f26270 */
[----:B------:R-:W-:-:S09]  /*db50*/  ISETP.GE.AND P0, PT, R214, c[0x0][0x3c8], PT ;  /* 0x0000f200d6007a0c */ /* 0x000fd20003f06270 */
[-C--:B--2-4-:R-:W-:Y:S02]  /*db60*/  @!P2 LEA R8, P5, R200, R0.reuse, 0x1 ;  /* 0x00000000c808a211 */ /* 0x094fe400078a08ff */
[CC--:B------:R-:W-:Y:S02]  /*db70*/  @!P1 LEA R6, P4, R213.reuse, R0.reuse, 0x1 ;  /* 0x00000000d5069211 */ /* 0x0c0fe400078808ff */
[----:B------:R-:W-:Y:S02]  /*db80*/  @!P0 LEA R4, P3, R214, R0, 0x1 ;  /* 0x00000000d6048211 */ /* 0x000fe400078608ff */
[-C--:B-1----:R-:W-:Y:S02]  /*db90*/  @!P2 LEA.HI.X R9, R200, R2.reuse, R15, 0x1, P5 ;  /* 0x00000002c809a211 */ /* 0x082fe400028f0c0f */
[-C--:B------:R-:W-:Y:S02]  /*dba0*/  @!P1 LEA.HI.X R7, R213, R2.reuse, R14, 0x1, P4 ;  /* 0x00000002d5079211 */ /* 0x080fe400020f0c0e */
[----:B------:R-:W-:Y:S01]  /*dbb0*/  @!P0 LEA.HI.X R5, R214, R2, R13, 0x1, P3 ;  /* 0x00000002d6058211 */ /* 0x000fe200018f0c0d */
[----:B------:R1:W-:Y:S04]  /*dbc0*/  @!P2 ST.E.128 [R8.64], R48 ;  /* 0x000000300800a985 */ /* 0x0003e8000c101d06 */
[----:B------:R1:W-:Y:S04]  /*dbd0*/  @!P1 ST.E.128 [R6.64], R44 ;  /* 0x0000002c06009985 */ /* 0x0003e8000c101d06 */
[----:B------:R1:W-:Y:S02]  /*dbe0*/  @!P0 ST.E.128 [R4.64], R40 ;  /* 0x0000002804008985 */ /* 0x0003e4000c101d06 */
.L_x_1279:
[----:B------:R-:W-:Y:S05]  /*dbf0*/  BSYNC B0 ;  /* 0x0000000000007941 */ /* 0x000fea0003800000 */
.L_x_1278:
[----:B------:R-:W-:Y:S01]  /*dc00*/  IADD3 R3, R11, 0x60, RZ ;  /* 0x000000600b037810 */ /* 0x000fe20007ffe0ff */
[----:B-1----:R1:W2:Y:S03]  /*dc10*/  SHFL.IDX PT, R2, R10, 0x3, 0x181f ;  /* 0x00781f000a027f89 */ /* 0x0022a600000e0000 */
[----:B------:R-:W-:Y:S01]  /*dc20*/  ISETP.GE.AND P0, PT, R3, UR4, PT ;  /* 0x0000000403007c0c */ /* 0x000fe2000bf06270 */
[----:B----4-:R1:W4:-:S12]  /*dc30*/  SHFL.IDX PT, R0, R12, 0x3, 0x181f ;  /* 0x00781f000c007f89 */ /* 0x01031800000e0000 */
[----:B------:R-:W-:Y:S05]  /*dc40*/  @P0 BRA `(.L_x_1280) ;  /* 0x00000b0000000947 */ /* 0x000fea0003800000 */
[----:B------:R-:W-:Y:S02]  /*dc50*/  ISETP.GE.AND P1, PT, R200, c[0x0][0x3c8], PT ;  /* 0x0000f200c8007a0c */ /* 0x000fe40003f26270 */
[----:B------:R-:W-:-:S11]  /*dc60*/  ISETP.GE.AND P0, PT, R213, c[0x0][0x3c8], PT ;  /* 0x0000f200d5007a0c */ /* 0x000fd60003f06270 */
[CC--:B--2-4-:R-:W-:Y:S02]  /*dc70*/  @!P1 LEA R6, P3, R200.reuse, R0.reuse, 0x1 ;  /* 0x00000000c8069211 */ /* 0x0d4fe400078608ff */
[C---:B------:R-:W-:Y:S02]  /*dc80*/  @!P0 LEA R4, P2, R213.reuse, R0, 0x1 ;  /* 0x00000000d5048211 */ /* 0x040fe400078408ff */
[-C--:B------:R-:W-:Y:S02]  /*dc90*/  @!P1 LEA.HI.X R7, R200, R2.reuse, R15, 0x1, P3 ;  /* 0x00000002c8079211 */ /* 0x080fe400018f0c0f */
        /* <DEDUP_REMOVED lines=9> */
.L_x_1272:
[----:B------:R-:W2:Y:S01]  /*dd30*/  LDL R0, [R1+0x4] ;  /* 0x0000040001007983 */ /* 0x000ea20000100800 */
[----:B------:R-:W-:Y:S01]  /*dd40*/  BSSY B0, `(.L_x_1281) ;  /* 0x0000025000007945 */ /* 0x000fe20003800000 */
[----:B------:R-:W-:Y:S02]  /*dd50*/  SHF.R.S32.HI R9, RZ, 0x1f, R252 ;  /* 0x0000001fff097819 */ /* 0x000fe400000114fc */
[----:B------:R-:W3:Y:S01]  /*dd60*/  S2R R3, SR_TID.X ;  /* 0x0000000000037919 */ /* 0x000ee20000002100 */
[----:B------:R-:W-:Y:S02]  /*dd70*/  SHF.R.S32.HI R10, RZ, 0x1f, R251 ;  /* 0x0000001fff0a7819 */ /* 0x000fe400000114fb */
[----:B---3--:R-:W-:Y:S01]  /*dd80*/  ISETP.GE.AND P0, PT, R3, 0x80, PT ;  /* 0x000000800300780c */ /* 0x008fe20003f06270 */
[----:B--2---:R-:W-:-:S12]  /*dd90*/  IMAD.MOV.U32 R11, RZ, RZ, R0 ;  /* 0x000000ffff0b7224 */ /* 0x004fd800078e0000 */
        /* <DEDUP_REMOVED lines=16> */
[C---:B------:R-:W-:Y:S01]  /*dea0*/  IADD3 R7, -R0.reuse, RZ, RZ ;  /* 0x000000ff00077210 */ /* 0x040fe20007ffe1ff */
        /* <DEDUP_REMOVED lines=14> */
.L_x_1282:
[----:B------:R-:W-:Y:S05]  /*df90*/  BSYNC B0 ;  /* 0x0000000000007941 */ /* 0x000fea0003800000 */
.L_x_1281:
        /* <DEDUP_REMOVED lines=30> */
.L_x_1322:
[----:B------:R-:W-:Y:S05]  /*e180*/  BRA.DIV ~URZ, `(.L_x_1284) ;  /* 0x00001fb27f007947 */ /* 0x000fea000b800000 */
[----:B------:R4:W1:Y:S02]  /*e190*/  SHFL.IDX PT, R0, R11, RZ, 0x181f ;  /* 0x00181fff0b007589 */ /* 0x00086400000e0000 */
.L_x_1323:
[----:B------:R-:W5:Y:S01]  /*e1a0*/  LDL.LU R2, [R1+0x4] ;  /* 0x0000040001027983 */ /* 0x000f620000300800 */
[----:B------:R-:W-:Y:S01]  /*e1b0*/  MOV R12, c[0x0][0x4e8] ;  /* 0x00013a00000c7a02 */ /* 0x000fe20000000f00 */
[----:B------:R-:W-:Y:S04]  /*e1c0*/  BSSY B0, `(.L_x_1285) ;  /* 0x0000014000007945 */ /* 0x000fe80003800000 */
[----:B------:R-:W-:Y:S01]  /*e1d0*/  IMAD R12, R12, c[0x0][0x388], RZ ;  /* 0x0000e2000c0c7a24 */ /* 0x000fe200078e02ff */
[----:B-----5:R-:W-:-:S04]  /*e1e0*/  IADD3 R10, R250, R2, RZ ;  /* 0x00000002fa0a7210 */ /* 0x020fc80007ffe0ff */
        /* <DEDUP_REMOVED lines=17> */
.L_x_1286:
[----:B------:R-:W-:Y:S05]  /*e300*/  BSYNC B0 ;  /* 0x0000000000007941 */ /* 0x000fea0003800000 */
.L_x_1285:
[----:B------:R-:W-:Y:S05]  /*e310*/  BRA.DIV ~URZ, `(.L_x_1287) ;  /* 0x00001e927f007947 */ /* 0x000fea000b800000 */
[----:B---3--:R3:W2:Y:S04]  /*e320*/  SHFL.IDX PT, R8, R9, 0x1, 0x181f ;  /* 0x00381f0009087f89 */ /* 0x0086a800000e0000 */
[----:B-1----:R3:W1:Y:S02]  /*e330*/  SHFL.IDX PT, R0, R11, 0x1, 0x181f ;  /* 0x00381f000b007f89 */ /* 0x00266400000e0000 */
.L_x_1324:
        /* <DEDUP_REMOVED lines=19> */
.L_x_1289:
[----:B------:R-:W-:Y:S05]  /*e470*/  BSYNC B0 ;  /* 0x0000000000007941 */ /* 0x000fea0003800000 */
.L_x_1288:
[----:B------:R-:W-:Y:S05]  /*e480*/  BRA.DIV ~URZ, `(.L_x_1290) ;  /* 0x00001df27f007947 */ /* 0x000fea000b800000 */
[----:B--2---:R2:W3:Y:S02]  /*e490*/  SHFL.IDX PT, R8, R9, 0x2, 0x181f ;  /* 0x00581f0009087f89 */ /* 0x0044e400000e0000 */
.L_x_1325:
[----:B------:R-:W-:Y:S05]  /*e4a0*/  BRA.DIV ~URZ, `(.L_x_1291) ;  /* 0x00001e427f007947 */ /* 0x000fea000b800000 */
[----:B-1----:R1:W2:Y:S02]  /*e4b0*/  SHFL.IDX PT, R0, R11, 0x2, 0x181f ;  /* 0x00581f000b007f89 */ /* 0x0022a400000e0000 */
.L_x_1326:
        /* <DEDUP_REMOVED lines=19> */
.L_x_1293:
[----:B------:R-:W-:Y:S05]  /*e5f0*/  BSYNC B0 ;  /* 0x0000000000007941 */ /* 0x000fea0003800000 */
.L_x_1292:
[----:B------:R-:W-:Y:S05]  /*e600*/  BRA.DIV ~URZ, `(.L_x_1294) ;  /* 0x00001d527f007947 */ /* 0x000fea000b800000 */
[----:B---3--:R3:W1:Y:S04]  /*e610*/  SHFL.IDX PT, R8, R9, 0x3, 0x181f ;  /* 0x00781f0009087f89 */ /* 0x00866800000e0000 */
[----:B--2---:R3:W2:Y:S02]  /*e620*/  SHFL.IDX PT, R0, R11, 0x3, 0x181f ;  /* 0x00781f000b007f89 */ /* 0x0046a400000e0000 */
.L_x_1327:
        /* <DEDUP_REMOVED lines=18> */
.L_x_1280:
[----:B------:R-:W-:Y:S05]  /*e750*/  BSYNC B1 ;  /* 0x0000000000017941 */ /* 0x000fea0003800000 */
.L_x_1271:
[----:B--2-4-:R-:W2:Y:S02]  /*e760*/  LDL R0, [R1+0x34] ;  /* 0x0000340001007983 */ /* 0x014ea40000100800 */
[----:B--2---:R-:W-:-:S13]  /*e770*/  ISETP.NE.AND P0, PT, R0, RZ, PT ;  /* 0x000000ff0000720c */ /* 0x004fda0003f05270 */
[----:B------:R-:W-:Y:S01]  /*e780*/  @P0 WARPSYNC 0xffffffff ;  /* 0xffffffff00000948 */ /* 0x000fe20003800000 */
[----:B------:R-:W-:Y:S06]  /*e790*/  @P0 BAR.SYNC.DEFER_BLOCKING 0x5, 0x100 ;  /* 0x0144000000000b1d */ /* 0x000fec0000010000 */
[----:B------:R-:W2:Y:S04]  /*e7a0*/  @P0 LDS R0, [0x24100] ;  /* 0x02410000ff000984 */ /* 0x000ea80000000800 */
[----:B--2---:R2:W-:Y:S04]  /*e7b0*/  @P0 STL [R1+0x8], R0 ;  /* 0x0000080001000387 */ /* 0x0045e80000100800 */
[----:B------:R-:W-:Y:S06]  /*e7c0*/  @P0 BAR.ARV 0x4, 0x100 ;  /* 0x0104000000000b1d */ /* 0x000fec0000002000 */
[----:B------:R-:W-:Y:S05]  /*e7d0*/  @P0 BRA `(.L_x_1295) ;  /* 0x0000007000000947 */ /* 0x000fea0003800000 */
[----:B------:R-:W-:Y:S05]  /*e7e0*/  BRA.DIV ~URZ, `(.L_x_1296) ;  /* 0x00001c427f007947 */ /* 0x000fea000b800000 */
[----:B--2---:R2:W4:Y:S02]  /*e7f0*/  SHFL.IDX PT, R0, R65, RZ, 0x1f ;  /* 0x00001fff41007589 */ /* 0x00452400000e0000 */
.L_x_1328:
[----:B------:R-:W-:Y:S01]  /*e800*/  WARPSYNC 0xffffffff ;  /* 0xffffffff00007948 */ /* 0x000fe20003800000 */
[----:B------:R-:W-:Y:S06]  /*e810*/  BAR.SYNC.DEFER_BLOCKING 0x4, 0x100 ;  /* 0x0104000000007b1d */ /* 0x000fec0000010000 */
[----:B----4-:R4:W-:Y:S04]  /*e820*/  STL [R1+0x8], R0 ;  /* 0x0000080001007387 */ /* 0x0109e80000100800 */
[----:B------:R4:W-:Y:S04]  /*e830*/  @!P6 STS [0x24100], R65 ;  /* 0x02410041ff00e388 */ /* 0x0009e80000000800 */
[----:B------:R-:W-:Y:S06]  /*e840*/  BAR.ARV 0x5, 0x100 ;  /* 0x0144000000007b1d */ /* 0x000fec0000002000 */
.L_x_1295:
[----:B--2-4-:R-:W2:Y:S02]  /*e850*/  LDL R0, [R1+0x8] ;  /* 0x0000080001007983 */ /* 0x014ea40000100800 */
[----:B--2---:R-:W-:-:S13]  /*e860*/  ISETP.GE.AND P0, PT, R0, c[0x0][0x538], PT ;  /* 0x00014e0000007a0c */ /* 0x004fda0003f06270 */
[----:B-1-3--:R-:W-:Y:S01]  /*e870*/  @P0 CALL.REL.NOINC `(.L_x_1297) ;  /* 0x0000001000000944 */ /* 0x00afe20003c00000 */
[----:B------:R-:W-:Y:S05]  /*e880*/  BRA `(.L_x_1298) ;  /* 0xffff203000007947 */ /* 0x000fea000383ffff */
.L_x_1297:
[----:B------:R-:W-:Y:S05]  /*e890*/  EXIT ;  /* 0x000000000000794d */ /* 0x000fea0003800000 */
.L_x_1222:
[----:B------:R-:W-:Y:S01]  /*e8a0*/  IMAD.MOV.U32 R161, RZ, RZ, R9 ;  /* 0x000000ffffa17224 */ /* 0x000fe200078e0009 */
[----:B------:R-:W-:Y:S01]  /*e8b0*/  MOV R160, RZ ;  /* 0x000000ff00a07202 */ /* 0x000fe20000000f00 */
[----:B------:R-:W-:Y:S01]  /*e8c0*/  IMAD.MOV.U32 R3, RZ, RZ, 0x181f ;  /* 0x0000181fff037424 */ /* 0x000fe200078e00ff */
[----:B------:R-:W-:Y:S02]  /*e8d0*/  MOV R2, 0xe8f0 ;  /* 0x0000e8f000027802 */ /* 0x000fe40000000f00 */
[----:B-----5:R-:W-:Y:S05]  /*e8e0*/  CALL.REL.NOINC `($__internal_3_$__cuda_sm70_shflsync_idx_p) ;  /* 0x00001c0000007944 */ /* 0x020fea0003c00000 */
[----:B------:R-:W-:Y:S01]  /*e8f0*/  MOV R8, R160 ;  /* 0x000000a000087202 */ /* 0x000fe20000000f00 */
[----:B------:R-:W-:Y:S05]  /*e900*/  BRA `(.L_x_1299) ;  /* 0xffff2a4000007947 */ /* 0x000fea000383ffff */
.L_x_1223:
[----:B------:R-:W-:Y:S01]  /*e910*/  IMAD.MOV.U32 R161, RZ, RZ, R11 ;  /* 0x000000ffffa17224 */ /* 0x000fe200078e000b */
[----:B------:R-:W-:Y:S01]  /*e920*/  MOV R160, RZ ;  /* 0x000000ff00a07202 */ /* 0x000fe20000000f00 */
[----:B------:R-:W-:Y:S01]  /*e930*/  IMAD.MOV.U32 R3, RZ, RZ, 0x181f ;  /* 0x0000181fff037424 */ /* 0x000fe200078e00ff */
[----:B------:R-:W-:Y:S02]  /*e940*/  MOV R2, 0xe960 ;  /* 0x0000e96000027802 */ /* 0x000fe40000000f00 */
[----:B-12--5:R-:W-:Y:S05]  /*e950*/  CALL.REL.NOINC `($__internal_3_$__cuda_sm70_shflsync_idx_p) ;  /* 0x00001b9000007944 */ /* 0x026fea0003c00000 */
[----:B------:R-:W-:Y:S01]  /*e960*/  MOV R0, R160 ;  /* 0x000000a000007202 */ /* 0x000fe20000000f00 */
[----:B------:R-:W-:Y:S05]  /*e970*/  BRA `(.L_x_1300) ;  /* 0xffff29f000007947 */ /* 0x000fea000383ffff */
.L_x_1226:
[----:B------:R-:W-:Y:S01]  /*e980*/  IMAD.MOV.U32 R161, RZ, RZ, R9 ;  /* 0x000000ffffa17224 */ /* 0x000fe200078e0009 */
[----:B------:R-:W-:Y:S01]  /*e990*/  MOV R160, 0x1 ;  /* 0x0000000100a07802 */ /* 0x000fe20000000f00 */
[----:B--2---:R-:W-:Y:S01]  /*e9a0*/  IMAD.MOV.U32 R3, RZ, RZ, 0x181f ;  /* 0x0000181fff037424 */ /* 0x004fe200078e00ff */
[----:B------:R-:W-:-:S02]  /*e9b0*/  MOV R2, 0xe9d0 ;  /* 0x0000e9d000027802 */ /* 0x000fc40000000f00 */
[----:B-1--45:R-:W-:Y:S05]  /*e9c0*/  CALL.REL.NOINC `($__internal_3_$__cuda_sm70_shflsync_idx_p) ;  /* 0x00001b2000007944 */ /* 0x032fea0003c00000 */
[----:B------:R-:W-:Y:S01]  /*e9d0*/  IMAD.MOV.U32 R8, RZ, RZ, R160 ;  /* 0x000000ffff087224 */ /* 0x000fe200078e00a0 */
[----:B------:R-:W-:Y:S01]  /*e9e0*/  MOV R160, 0x1 ;  /* 0x0000000100a07802 */ /* 0x000fe20000000f00 */
[----:B------:R-:W-:Y:S01]  /*e9f0*/  IMAD.MOV.U32 R161, RZ, RZ, R11 ;  /* 0x000000ffffa17224 */ /* 0x000fe200078e000b */
[----:B------:R-:W-:-:S02]  /*ea00*/  MOV R3, 0x181f ;  /* 0x0000181f00037802 */ /* 0x000fc40000000f00 */
[----:B------:R-:W-:Y:S02]  /*ea10*/  MOV R2, 0xea30 ;  /* 0x0000ea3000027802 */ /* 0x000fe40000000f00 */
[----:B------:R-:W-:Y:S05]  /*ea20*/  CALL.REL.NOINC `($__internal_3_$__cuda_sm70_shflsync_idx_p) ;  /* 0x00001ac000007944 */ /* 0x000fea0003c00000 */
[----:B------:R-:W-:Y:S01]  /*ea30*/  MOV R0, R160 ;  /* 0x000000a000007202 */ /* 0x000fe20000000f00 */
[----:B------:R-:W-:Y:S05]  /*ea40*/  BRA `(.L_x_1301) ;  /* 0xffff2ac000007947 */ /* 0x000fea000383ffff */
.L_x_1229:
[----:B------:R-:W-:Y:S01]  /*ea50*/  IMAD.MOV.U32 R161, RZ, RZ, R9 ;  /* 0x000000ffffa17224 */ /* 0x000fe200078e0009 */
[----:B------:R-:W-:Y:S01]  /*ea60*/  MOV R160, 0x2 ;  /* 0x0000000200a07802 */ /* 0x000fe20000000f00 */
[----:B---3--:R-:W-:Y:S01]  /*ea70*/  IMAD.MOV.U32 R3, RZ, RZ, 0x181f ;  /* 0x0000181fff037424 */ /* 0x008fe200078e00ff */
[----:B------:R-:W-:Y:S02]  /*ea80*/  MOV R2, 0xeaa0 ;  /* 0x0000eaa000027802 */ /* 0x000fe40000000f00 */
[----:B-12-45:R-:W-:Y:S05]  /*ea90*/  CALL.REL.NOINC `($__internal_3_$__cuda_sm70_shflsync_idx_p) ;  /* 0x00001a5000007944 */ /* 0x036fea0003c00000 */
[----:B------:R-:W-:Y:S01]  /*eaa0*/  MOV R8, R160 ;  /* 0x000000a000087202 */ /* 0x000fe20000000f00 */
[----:B------:R-:W-:Y:S05]  /*eab0*/  BRA `(.L_x_1302) ;  /* 0xffff2bb000007947 */ /* 0x000fea000383ffff */
.L_x_1230:
[----:B------:R-:W-:Y:S01]  /*eac0*/  IMAD.MOV.U32 R161, RZ, RZ, R11 ;  /* 0x000000ffffa17224 */ /* 0x000fe200078e000b */
[----:B------:R-:W-:Y:S01]  /*ead0*/  MOV R160, 0x2 ;  /* 0x0000000200a07802 */ /* 0x000fe20000000f00 */
[----:B------:R-:W-:Y:S01]  /*eae0*/  IMAD.MOV.U32 R3, RZ, RZ, 0x181f ;  /* 0x0000181fff037424 */ /* 0x000fe200078e00ff */
[----:B------:R-:W-:Y:S02]  /*eaf0*/  MOV R2, 0xeb10 ;  /* 0x0000eb1000027802 */ /* 0x000fe40000000f00 */
[----:B-12345:R-:W-:Y:S05]  /*eb00*/  CALL.REL.NOINC `($__internal_3_$__cuda_sm70_shflsync_idx_p) ;  /* 0x000019e000007944 */ /* 0x03efea0003c00000 */
[----:B------:R-:W-:Y:S01]  /*eb10*/  MOV R0, R160 ;  /* 0x000000a000007202 */ /* 0x000fe20000000f00 */
[----:B------:R-:W-:Y:S05]  /*eb20*/  BRA `(.L_x_1303) ;  /* 0xffff2b6000007947 */ /* 0x000fea000383ffff */
.L_x_1233:
[----:B------:R-:W-:Y:S01]  /*eb30*/  IMAD.MOV.U32 R161, RZ, RZ, R9 ;  /* 0x000000ffffa17224 */ /* 0x000fe200078e0009 */
[----:B------:R-:W-:Y:S01]  /*eb40*/  MOV R160, 0x3 ;  /* 0x0000000300a07802 */ /* 0x000fe20000000f00 */
[----:B-1----:R-:W-:Y:S01]  /*eb50*/  IMAD.MOV.U32 R3, RZ, RZ, 0x181f ;  /* 0x0000181fff037424 */ /* 0x002fe200078e00ff */
[----:B------:R-:W-:-:S02]  /*eb60*/  MOV R2, 0xeb80 ;  /* 0x0000eb8000027802 */ /* 0x000fc40000000f00 */
[----:B--2345:R-:W-:Y:S05]  /*eb70*/  CALL.REL.NOINC `($__internal_3_$__cuda_sm70_shflsync_idx_p) ;  /* 0x0000197000007944 */ /* 0x03cfea0003c00000 */
        /* <DEDUP_REMOVED lines=8> */
.L_x_1236:
[----:B------:R-:W-:Y:S01]  /*ec00*/  IMAD.MOV.U32 R161, RZ, RZ, R9 ;  /* 0x000000ffffa17224 */ /* 0x000fe200078e0009 */
[----:B------:R-:W-:Y:S01]  /*ec10*/  MOV R160, RZ ;  /* 0x000000ff00a07202 */ /* 0x000fe20000000f00 */
[----:B------:R-:W-:Y:S01]  /*ec20*/  IMAD.MOV.U32 R3, RZ, RZ, 0x181f ;  /* 0x0000181fff037424 */ /* 0x000fe200078e00ff */
[----:B------:R-:W-:Y:S02]  /*ec30*/  MOV R2, 0xec50 ;  /* 0x0000ec5000027802 */ /* 0x000fe40000000f00 */
[----:B------:R-:W-:Y:S05]  /*ec40*/  CALL.REL.NOINC `($__internal_3_$__cuda_sm70_shflsync_idx_p) ;  /* 0x000018a000007944 */ /* 0x000fea0003c00000 */
[----:B------:R-:W-:Y:S01]  /*ec50*/  MOV R8, R160 ;  /* 0x000000a000087202 */ /* 0x000fe20000000f00 */
[----:B------:R-:W-:Y:S05]  /*ec60*/  BRA `(.L_x_1305) ;  /* 0xffff36e000007947 */ /* 0x000fea000383ffff */
.L_x_1237:
[----:B------:R-:W-:Y:S01]  /*ec70*/  IMAD.MOV.U32 R161, RZ, RZ, R12 ;  /* 0x000000ffffa17224 */ /* 0x000fe200078e000c */
[----:B------:R-:W-:Y:S01]  /*ec80*/  MOV R160, RZ ;  /* 0x000000ff00a07202 */ /* 0x000fe20000000f00 */
[----:B------:R-:W-:Y:S01]  /*ec90*/  IMAD.MOV.U32 R3, RZ, RZ, 0x181f ;  /* 0x0000181fff037424 */ /* 0x000fe200078e00ff */
[----:B------:R-:W-:Y:S02]  /*eca0*/  MOV R2, 0xecc0 ;  /* 0x0000ecc000027802 */ /* 0x000fe40000000f00 */
[----:B-12---:R-:W-:Y:S05]  /*ecb0*/  CALL.REL.NOINC `($__internal_3_$__cuda_sm70_shflsync_idx_p) ;  /* 0x0000183000007944 */ /* 0x006fea0003c00000 */
[C---:B------:R-:W-:Y:S01]  /*ecc0*/  IADD3 R6, P6, R160.reuse, R17, RZ ;  /* 0x00000011a0067210 */ /* 0x040fe20007fde0ff */
[----:B------:R-:W-:Y:S01]  /*ecd0*/  IMAD.MOV.U32 R161, RZ, RZ, R9 ;  /* 0x000000ffffa17224 */ /* 0x000fe200078e0009 */
[----:B------:R-:W-:-:S02]  /*ece0*/  IADD3 R4, P5, R160, R18, RZ ;  /* 0x00000012a0047210 */ /* 0x000fc40007fbe0ff */
[----:B------:R-:W-:Y:S01]  /*ecf0*/  IADD3 R2, P0, R160, R19, RZ ;  /* 0x00000013a0027210 */ /* 0x000fe20007f1e0ff */
[----:B------:R-:W-:Y:S01]  /*ed00*/  IMAD.X R7, R8, 0x1, R14, P6 ;  /* 0x0000000108077824 */ /* 0x000fe200030e060e */
[----:B------:R-:W-:Y:S01]  /*ed10*/  ISETP.GE.AND P6, PT, R200, c[0x0][0x1d4], PT ;  /* 0x00007500c8007a0c */ /* 0x000fe20003fc6270 */
[C---:B------:R-:W-:Y:S01]  /*ed20*/  IMAD.X R5, R8.reuse, 0x1, R16, P5 ;  /* 0x0000000108057824 */ /* 0x040fe200028e0610 */
[----:B------:R-:W-:Y:S01]  /*ed30*/  ISETP.GE.AND P5, PT, R213, c[0x0][0x1d4], PT ;  /* 0x00007500d5007a0c */ /* 0x000fe20003fa6270 */
[----:B------:R-:W-:Y:S01]  /*ed40*/  IMAD.X R3, R8, 0x1, R15, P0 ;  /* 0x0000000108037824 */ /* 0x000fe200000e060f */
[----:B------:R-:W-:Y:S01]  /*ed50*/  ISETP.GE.AND P0, PT, R214, c[0x0][0x1d4], PT ;  /* 0x00007500d6007a0c */ /* 0x000fe20003f06270 */
[----:B------:R-:W-:Y:S01]  /*ed60*/  IMAD.MOV.U32 R160, RZ, RZ, 0x1 ;  /* 0x00000001ffa07424 */ /* 0x000fe200078e00ff */
[----:B------:R-:W-:Y:S02]  /*ed70*/  SEL R11, RZ, 0x10, P6 ;  /* 0x00000010ff0b7807 */ /* 0x000fe40003000000 */
[----:B------:R-:W-:-:S02]  /*ed80*/  SEL R10, RZ, 0x10, P5 ;  /* 0x00000010ff0a7807 */ /* 0x000fc40002800000 */
[----:B------:R-:W-:-:S03]  /*ed90*/  SEL R9, RZ, 0x10, P0 ;  /* 0x00000010ff097807 */ /* 0x000fc60000000000 */
[----:B------:R-:W-:Y:S01]  /*eda0*/  @!PT LDS RZ, [RZ] ;  /* 0x00000000fffff984 */ /* 0x000fe20000000800 */
[----:B------:R-:W-:Y:S01]  /*edb0*/  @!PT LDS RZ, [RZ] ;  /* 0x00000000fffff984 */ /* 0x000fe20000000800 */
[----:B------:R-:W-:Y:S01]  /*edc0*/  @!PT LDS RZ, [RZ] ;  /* 0x00000000fffff984 */ /* 0x000fe20000000800 */
[----:B------:R1:W-:Y:S04]  /*edd0*/  LDGSTS.E.BYPASS.LTC128B.128 [R221+0x12100], [R6.64], !P6 ;  /* 0x1210000006dd7fae */ /* 0x0003e8000f101d46 */
[----:B------:R1:W-:Y:S04]  /*ede0*/  LDGSTS.E.BYPASS.LTC128B.128 [R221+0x14100], [R4.64], !P5 ;  /* 0x1410000004dd7fae */ /* 0x0003e8000e901d46 */
[----:B------:R2:W-:Y:S02]  /*edf0*/  LDGSTS.E.BYPASS.LTC128B.128 [R221+0x16100], [R2.64], !P0 ;  /* 0x1610000002dd7fae */ /* 0x0005e4000c101d46 */
[----:B--2---:R-:W-:Y:S01]  /*ee00*/  IMAD.MOV.U32 R3, RZ, RZ, 0x181f ;  /* 0x0000181fff037424 */ /* 0x004fe200078e00ff */
[----:B------:R-:W-:-:S02]  /*ee10*/  MOV R2, 0xee30 ;  /* 0x0000ee3000027802 */ /* 0x000fc40000000f00 */
[----:B-1----:R-:W-:Y:S05]  /*ee20*/  CALL.REL.NOINC `($__internal_3_$__cuda_sm70_shflsync_idx_p) ;  /* 0x000016c000007944 */ /* 0x002fea0003c00000 */
        /* <DEDUP_REMOVED lines=8> */
.L_x_1240:
[----:B------:R-:W-:Y:S01]  /*eeb0*/  IMAD.MOV.U32 R161, RZ, RZ, R13 ;  /* 0x000000ffffa17224 */ /* 0x000fe200078e000d */
[----:B------:R-:W-:Y:S01]  /*eec0*/  MOV R160, RZ ;  /* 0x000000ff00a07202 */ /* 0x000fe20000000f00 */
[----:B------:R-:W-:Y:S01]  /*eed0*/  IMAD.MOV.U32 R3, RZ, RZ, 0x181f ;  /* 0x0000181fff037424 */ /* 0x000fe200078e00ff */
[----:B------:R-:W-:Y:S02]  /*eee0*/  MOV R2, 0xef00 ;  /* 0x0000ef0000027802 */ /* 0x000fe40000000f00 */
[----:B-1234-:R-:W-:Y:S05]  /*eef0*/  CALL.REL.NOINC `($__internal_3_$__cuda_sm70_shflsync_idx_p) ;  /* 0x000015f000007944 */ /* 0x01efea0003c00000 */
[----:B------:R-:W-:Y:S01]  /*ef00*/  MOV R12, R160 ;  /* 0x000000a0000c7202 */ /* 0x000fe20000000f00 */
[----:B------:R-:W-:Y:S05]  /*ef10*/  BRA `(.L_x_1307) ;  /* 0xffff39a000007947 */ /* 0x000fea000383ffff */
.L_x_1241:
[----:B------:R-:W-:Y:S01]  /*ef20*/  IMAD.MOV.U32 R161, RZ, RZ, R20 ;  /* 0x000000ffffa17224 */ /* 0x000fe200078e0014 */
[----:B------:R-:W-:Y:S01]  /*ef30*/  MOV R160, RZ ;  /* 0x000000ff00a07202 */ /* 0x000fe20000000f00 */
[----:B------:R-:W-:Y:S01]  /*ef40*/  IMAD.MOV.U32 R3, RZ, RZ, 0x181f ;  /* 0x0000181fff037424 */ /* 0x000fe200078e00ff */
[----:B------:R-:W-:Y:S02]  /*ef50*/  MOV R2, 0xef70 ;  /* 0x0000ef7000027802 */ /* 0x000fe40000000f00 */
[----:B-1234-:R-:W-:Y:S05]  /*ef60*/  CALL.REL.NOINC `($__internal_3_$__cuda_sm70_shflsync_idx_p) ;  /* 0x0000158000007944 */ /* 0x01efea0003c00000 */
[C---:B------:R-:W-:Y:S01]  /*ef70*/  IADD3 R16, P0, R160.reuse, R29, RZ ;  /* 0x0000001da0107210 */ /* 0x040fe20007f1e0ff */
[----:B------:R-:W-:Y:S01]  /*ef80*/  IMAD.MOV.U32 R161, RZ, RZ, R13 ;  /* 0x000000ffffa17224 */ /* 0x000fe200078e000d */
        /* <DEDUP_REMOVED lines=10> */
[----:B------:R-:W-:Y:S01]  /*f030*/  IMAD.X R3, R12, 0x1, R23, P1 ;  /* 0x000000010c037824 */ /* 0x000fe200008e0617 */
[----:B------:R-:W-:Y:S01]  /*f040*/  SEL R13, RZ, 0x10, P0 ;  /* 0x00000010ff0d7807 */ /* 0x000fe20000000000 */
        /* <DEDUP_REMOVED lines=17> */
.L_x_1244:
[----:B------:R-:W-:Y:S01]  /*f160*/  IMAD.MOV.U32 R161, RZ, RZ, R5 ;  /* 0x000000ffffa17224 */ /* 0x000fe200078e0005 */
[----:B------:R-:W-:Y:S01]  /*f170*/  MOV R160, RZ ;  /* 0x000000ff00a07202 */ /* 0x000fe20000000f00 */
[----:B------:R-:W-:Y:S01]  /*f180*/  IMAD.MOV.U32 R3, RZ, RZ, 0x181f ;  /* 0x0000181fff037424 */ /* 0x000fe200078e00ff */
[----:B------:R-:W-:Y:S02]  /*f190*/  MOV R2, 0xf1b0 ;  /* 0x0000f1b000027802 */ /* 0x000fe40000000f00 */
[----:B------:R-:W-:Y:S05]  /*f1a0*/  CALL.REL.NOINC `($__internal_3_$__cuda_sm70_shflsync_idx_p) ;  /* 0x0000134000007944 */ /* 0x000fea0003c00000 */
[----:B------:R-:W-:Y:S01]  /*f1b0*/  MOV R4, R160 ;  /* 0x000000a000047202 */ /* 0x000fe20000000f00 */
[----:B------:R-:W-:Y:S05]  /*f1c0*/  BRA `(.L_x_1309) ;  /* 0xffff620000007947 */ /* 0x000fea000383ffff */
.L_x_1245:
        /* <DEDUP_REMOVED lines=36> */
.L_x_1249:
[----:B------:R-:W-:Y:S01]  /*f410*/  MOV R160, RZ ;  /* 0x000000ff00a07202 */ /* 0x000fe20000000f00 */
[----:B------:R-:W-:Y:S01]  /*f420*/  IMAD.MOV.U32 R161, RZ, RZ, R20 ;  /* 0x000000ffffa17224 */ /* 0x000fe200078e0014 */
[----:B------:R-:W-:Y:S01]  /*f430*/  MOV R2, 0xf460 ;  /* 0x0000f46000027802 */ /* 0x000fe20000000f00 */
[----:B------:R-:W-:Y:S02]  /*f440*/  IMAD.MOV.U32 R3, RZ, RZ, 0x181f ;  /* 0x0000181fff037424 */ /* 0x000fe400078e00ff */
[----:B-1234-:R-:W-:Y:S05]  /*f450*/  CALL.REL.NOINC `($__internal_3_$__cuda_sm70_shflsync_idx_p) ;  /* 0x0000109000007944 */ /* 0x01efea0003c00000 */
[----:B------:R-:W-:Y:S01]  /*f460*/  MOV R5, R160 ;  /* 0x000000a000057202 */ /* 0x000fe20000000f00 */
[----:B------:R-:W-:-:S05]  /*f470*/  BRA `(.L_x_1311) ;  /* 0xffff65f000007947 */ /* 0x000fca000383ffff */
.L_x_1250:
[----:B------:R-:W-:Y:S01]  /*f480*/  MOV R160, RZ ;  /* 0x000000ff00a07202 */ /* 0x000fe20000000f00 */
[----:B------:R-:W-:Y:S01]  /*f490*/  IMAD.MOV.U32 R161, RZ, RZ, R21 ;  /* 0x000000ffffa17224 */ /* 0x000fe200078e0015 */
[----:B------:R-:W-:Y:S01]  /*f4a0*/  MOV R2, 0xf4d0 ;  /* 0x0000f4d000027802 */ /* 0x000fe20000000f00 */
[----:B------:R-:W-:Y:S02]  /*f4b0*/  IMAD.MOV.U32 R3, RZ, RZ, 0x181f ;  /* 0x0000181fff037424 */ /* 0x000fe400078e00ff */
[----:B-1234-:R-:W-:Y:S05]  /*f4c0*/  CALL.REL.NOINC `($__internal_3_$__cuda_sm70_shflsync_idx_p) ;  /* 0x0000102000007944 */ /* 0x01efea0003c00000 */
[----:B------:R-:W-:Y:S01]  /*f4d0*/  ISETP.GE.AND P6, PT, R200, c[0x0][0x1d4], PT ;  /* 0x00007500c8007a0c */ /* 0x000fe20003fc6270 */
[----:B------:R-:W-:Y:S01]  /*f4e0*/  IMAD R4, R211, 0x6000, R232 ;  /* 0x00006000d3047824 */ /* 0x000fe200078e02e8 */
[C---:B------:R-:W-:Y:S01]  /*f4f0*/  IADD3 R2, P0, R160.reuse, R29, RZ ;  /* 0x0000001da0027210 */ /* 0x040fe20007f1e0ff */
[----:B------:R-:W-:Y:S01]  /*f500*/  IMAD.MOV.U32 R161, RZ, RZ, R20 ;  /* 0x000000ffffa17224 */ /* 0x000fe200078e0014 */
[----:B------:R-:W-:Y:S02]  /*f510*/  ISETP.GE.AND P5, PT, R213, c[0x0][0x1d4], PT ;  /* 0x00007500d5007a0c */ /* 0x000fe40003fa6270 */
[----:B------:R-:W-:Y:S01]  /*f520*/  IADD3 R6, P1, R160, R30, RZ ;  /* 0x0000001ea0067210 */ /* 0x000fe20007f3e0ff */
[C---:B------:R-:W-:Y:S01]  /*f530*/  IMAD.X R3, R5.reuse, 0x1, R22, P0 ;  /* 0x0000000105037824 */ /* 0x040fe200000e0616 */
[----:B------:R-:W-:Y:S02]  /*f540*/  ISETP.GE.AND P0, PT, R214, c[0x0][0x1d4], PT ;  /* 0x00007500d6007a0c */ /* 0x000fe40003f06270 */
[----:B------:R-:W-:Y:S01]  /*f550*/  SEL R20, RZ, 0x10, P6 ;  /* 0x00000010ff147807 */ /* 0x000fe20003000000 */
[C---:B------:R-:W-:Y:S01]  /*f560*/  IMAD.X R7, R5.reuse, 0x1, R23, P1 ;  /* 0x0000000105077824 */ /* 0x040fe200008e0617 */
[----:B------:R-:W-:Y:S01]  /*f570*/  SEL R15, RZ, 0x10, P5 ;  /* 0x00000010ff0f7807 */ /* 0x000fe20002800000 */
[----:B------:R-:W-:Y:S01]  /*f580*/  @!PT LDS RZ, [RZ] ;  /* 0x00000000fffff984 */ /* 0x000fe20000000800 */
[----:B------:R-:W-:Y:S01]  /*f590*/  @!PT LDS RZ, [RZ] ;  /* 0x00000000fffff984 */ /* 0x000fe20000000800 */
[----:B------:R-:W-:Y:S01]  /*f5a0*/  @!PT LDS RZ, [RZ] ;  /* 0x00000000fffff984 */ /* 0x000fe20000000800 */
[----:B------:R1:W-:Y:S01]  /*f5b0*/  LDGSTS.E.BYPASS.LTC128B.128 [R4], [R2.64], !P6 ;  /* 0x0000000002047fae */ /* 0x0003e2000f101d46 */
[----:B------:R-:W-:Y:S03]  /*f5c0*/  SEL R14, RZ, 0x10, P0 ;  /* 0x00000010ff0e7807 */ /* 0x000fe60000000000 */
[----:B------:R2:W-:Y:S01]  /*f5d0*/  LDGSTS.E.BYPASS.LTC128B.128 [R4+0x2000], [R6.64], !P5 ;  /* 0x0200000006047fae */ /* 0x0005e2000e901d46 */
[----:B-1----:R-:W-:Y:S01]  /*f5e0*/  IADD3 R2, P1, R160, R31, RZ ;  /* 0x0000001fa0027210 */ /* 0x002fe20007f3e0ff */
[----:B------:R-:W-:Y:S04]  /*f5f0*/  IMAD.MOV.U32 R160, RZ, RZ, 0x1 ;  /* 0x00000001ffa07424 */ /* 0x000fe800078e00ff */
[----:B------:R-:W-:Y:S05]  /*f600*/  IMAD.X R3, R5, 0x1, R28, P1 ;  /* 0x0000000105037824 */ /* 0x000fea00008e061c */
[----:B------:R1:W-:Y:S02]  /*f610*/  LDGSTS.E.BYPASS.LTC128B.128 [R4+0x4000], [R2.64], !P0 ;  /* 0x0400000002047fae */ /* 0x0003e4000c101d46 */
[----:B-1----:R-:W-:Y:S01]  /*f620*/  MOV R2, 0xf650 ;  /* 0x0000f65000027802 */ /* 0x002fe20000000f00 */
[----:B------:R-:W-:Y:S02]  /*f630*/  IMAD.MOV.U32 R3, RZ, RZ, 0x181f ;  /* 0x0000181fff037424 */ /* 0x000fe400078e00ff */
[----:B--2---:R-:W-:Y:S05]  /*f640*/  CALL.REL.NOINC `($__internal_3_$__cuda_sm70_shflsync_idx_p) ;  /* 0x00000ea000007944 */ /* 0x004fea0003c00000 */
[----:B------:R-:W-:Y:S01]  /*f650*/  MOV R3, 0x181f ;  /* 0x0000181f00037802 */ /* 0x000fe20000000f00 */
[----:B------:R-:W-:Y:S01]  /*f660*/  IMAD.MOV.U32 R5, RZ, RZ, R160 ;  /* 0x000000ffff057224 */ /* 0x000fe200078e00a0 */
[----:B------:R-:W-:Y:S01]  /*f670*/  MOV R160, 0x1 ;  /* 0x0000000100a07802 */ /* 0x000fe20000000f00 */
[----:B------:R-:W-:Y:S01]  /*f680*/  IMAD.MOV.U32 R161, RZ, RZ, R21 ;  /* 0x000000ffffa17224 */ /* 0x000fe200078e0015 */
[----:B------:R-:W-:Y:S02]  /*f690*/  MOV R2, 0xf6b0 ;  /* 0x0000f6b000027802 */ /* 0x000fe40000000f00 */
[----:B------:R-:W-:Y:S05]  /*f6a0*/  CALL.REL.NOINC `($__internal_3_$__cuda_sm70_shflsync_idx_p) ;  /* 0x00000e4000007944 */ /* 0x000fea0003c00000 */
[----:B------:R-:W-:Y:S01]  /*f6b0*/  MOV R2, R160 ;  /* 0x000000a000027202 */ /* 0x000fe20000000f00 */
[----:B------:R-:W-:-:S05]  /*f6c0*/  BRA `(.L_x_1312) ;  /* 0xffff650000007947 */ /* 0x000fca000383ffff */
.L_x_1253:
[----:B------:R-:W-:Y:S01]  /*f6d0*/  MOV R160, RZ ;  /* 0x000000ff00a07202 */ /* 0x000fe20000000f00 */
[----:B------:R-:W-:Y:S01]  /*f6e0*/  IMAD.MOV.U32 R161, RZ, RZ, R5 ;  /* 0x000000ffffa17224 */ /* 0x000fe200078e0005 */
[----:B------:R-:W-:Y:S01]  /*f6f0*/  MOV R2, 0xf720 ;  /* 0x0000f72000027802 */ /* 0x000fe20000000f00 */
[----:B------:R-:W-:Y:S02]  /*f700*/  IMAD.MOV.U32 R3, RZ, RZ, 0x181f ;  /* 0x0000181fff037424 */ /* 0x000fe400078e00ff */
[----:B------:R-:W-:Y:S05]  /*f710*/  CALL.REL.NOINC `($__internal_3_$__cuda_sm70_shflsync_idx_p) ;  /* 0x00000dd000007944 */ /* 0x000fea0003c00000 */
[----:B------:R-:W-:Y:S01]  /*f720*/  MOV R4, R160 ;  /* 0x000000a000047202 */ /* 0x000fe20000000f00 */
[----:B------:R-:W-:-:S05]  /*f730*/  BRA `(.L_x_1313) ;  /* 0xffff94c000007947 */ /* 0x000fca000383ffff */
.L_x_1254:
[----:B------:R-:W-:Y:S01]  /*f740*/  MOV R160, RZ ;  /* 0x000000ff00a07202 */ /* 0x000fe20000000f00 */
[----:B------:R-:W-:Y:S01]  /*f750*/  IMAD.MOV.U32 R161, RZ, RZ, R12 ;  /* 0x000000ffffa17224 */ /* 0x000fe200078e000c */
[----:B------:R-:W-:Y:S01]  /*f760*/  MOV R2, 0xf790 ;  /* 0x0000f79000027802 */ /* 0x000fe20000000f00 */
[----:B------:R-:W-:Y:S02]  /*f770*/  IMAD.MOV.U32 R3, RZ, RZ, 0x181f ;  /* 0x0000181fff037424 */ /* 0x000fe400078e00ff */
[----:B-12---:R-:W-:Y:S05]  /*f780*/  CALL.REL.NOINC `($__internal_3_$__cuda_sm70_shflsync_idx_p) ;  /* 0x00000d6000007944 */ /* 0x006fea0003c00000 */
[----:B------:R-:W-:Y:S01]  /*f790*/  ISETP.GE.AND P6, PT, R200, c[0x0][0x1d4], PT ;  /* 0x00007500c8007a0c */ /* 0x000fe20003fc6270 */
[----:B------:R-:W-:Y:S01]  /*f7a0*/  IMAD R0, R211, 0x6000, R233 ;  /* 0x00006000d3007824 */ /* 0x000fe200078e02e9 */
[C---:B------:R-:W-:Y:S01]  /*f7b0*/  IADD3 R8, P0, R160.reuse, R16, RZ ;  /* 0x00000010a0087210 */ /* 0x040fe20007f1e0ff */
[----:B------:R-:W-:Y:S01]  /*f7c0*/  IMAD.MOV.U32 R161, RZ, RZ, R5 ;  /* 0x000000ffffa17224 */ /* 0x000fe200078e0005 */
[----:B------:R-:W-:Y:S02]  /*f7d0*/  ISETP.GE.AND P5, PT, R213, c[0x0][0x1d4], PT ;  /* 0x00007500d5007a0c */ /* 0x000fe40003fa6270 */
[----:B------:R-:W-:Y:S01]  /*f7e0*/  IADD3 R6, P1, R160, R17, RZ ;  /* 0x00000011a0067210 */ /* 0x000fe20007f3e0ff */
[----:B------:R-:W-:Y:S01]  /*f7f0*/  IMAD.X R9, R4, 0x1, R13, P0 ;  /* 0x0000000104097824 */ /* 0x000fe200000e060d */
[----:B------:R-:W-:Y:S02]  /*f800*/  ISETP.GE.AND P0, PT, R214, c[0x0][0x1d4], PT ;  /* 0x00007500d6007a0c */ /* 0x000fe40003f06270 */
[----:B------:R-:W-:Y:S01]  /*f810*/  SEL R11, RZ, 0x10, P6 ;  /* 0x00000010ff0b7807 */ /* 0x000fe20003000000 */
[----:B------:R-:W-:Y:S01]  /*f820*/  IMAD.X R7, R4, 0x1, R14, P1 ;  /* 0x0000000104077824 */ /* 0x000fe200008e060e */
[----:B------:R-:W-:Y:S01]  /*f830*/  IADD3 R2, P1, R160, R18, RZ ;  /* 0x00000012a0027210 */ /* 0x000fe20007f3e0ff */
[----:B------:R-:W-:Y:S01]  /*f840*/  @!PT LDS RZ, [RZ] ;  /* 0x00000000fffff984 */ /* 0x000fe20000000800 */
[----:B------:R-:W-:Y:S01]  /*f850*/  @!PT LDS RZ, [RZ] ;  /* 0x00000000fffff984 */ /* 0x000fe20000000800 */
[----:B------:R-:W-:Y:S01]  /*f860*/  @!PT LDS RZ, [RZ] ;  /* 0x00000000fffff984 */ /* 0x000fe20000000800 */
[----:B------:R1:W-:Y:S01]  /*f870*/  LDGSTS.E.BYPASS.LTC128B.128 [R0], [R8.64], !P6 ;  /* 0x0000000008007fae */ /* 0x0003e2000f101d46 */
[----:B------:R-:W-:Y:S01]  /*f880*/  IMAD.MOV.U32 R160, RZ, RZ, 0x1 ;  /* 0x00000001ffa07424 */ /* 0x000fe200078e00ff */
[----:B------:R-:W-:Y:S02]  /*f890*/  SEL R10, RZ, 0x10, P5 ;  /* 0x00000010ff0a7807 */ /* 0x000fe40002800000 */
[----:B------:R1:W-:Y:S01]  /*f8a0*/  LDGSTS.E.BYPASS.LTC128B.128 [R0+0x2000], [R6.64], !P5 ;  /* 0x0200000006007fae */ /* 0x0003e2000e901d46 */
[----:B------:R-:W-:Y:S01]  /*f8b0*/  IMAD.X R3, R4, 0x1, R15, P1 ;  /* 0x0000000104037824 */ /* 0x000fe200008e060f */
[----:B------:R-:W-:Y:S04]  /*f8c0*/  SEL R5, RZ, 0x10, P0 ;  /* 0x00000010ff057807 */ /* 0x000fe80000000000 */
[----:B------:R2:W-:Y:S02]  /*f8d0*/  LDGSTS.E.BYPASS.LTC128B.128 [R0+0x4000], [R2.64], !P0 ;  /* 0x0400000002007fae */ /* 0x0005e4000c101d46 */
[----:B--2---:R-:W-:Y:S01]  /*f8e0*/  MOV R2, 0xf910 ;  /* 0x0000f91000027802 */ /* 0x004fe20000000f00 */
[----:B------:R-:W-:Y:S02]  /*f8f0*/  IMAD.MOV.U32 R3, RZ, RZ, 0x181f ;  /* 0x0000181fff037424 */ /* 0x000fe400078e00ff */
[----:B-1----:R-:W-:Y:S05]  /*f900*/  CALL.REL.NOINC `($__internal_3_$__cuda_sm70_shflsync_idx_p) ;  /* 0x00000be000007944 */ /* 0x002fea0003c00000 */
        /* <DEDUP_REMOVED lines=8> */
.L_x_1259:
[----:B------:R-:W-:Y:S01]  /*f990*/  MOV R160, RZ ;  /* 0x000000ff00a07202 */ /* 0x000fe20000000f00 */
[----:B------:R-:W-:Y:S01]  /*f9a0*/  IMAD.MOV.U32 R161, RZ, RZ, R20 ;  /* 0x000000ffffa17224 */ /* 0x000fe200078e0014 */
[----:B------:R-:W-:Y:S01]  /*f9b0*/  MOV R2, 0xf9e0 ;  /* 0x0000f9e000027802 */ /* 0x000fe20000000f00 */
[----:B------:R-:W-:Y:S02]  /*f9c0*/  IMAD.MOV.U32 R3, RZ, RZ, 0x181f ;  /* 0x0000181fff037424 */ /* 0x000fe400078e00ff */
[----:B-1234-:R-:W-:Y:S05]  /*f9d0*/  CALL.REL.NOINC `($__internal_3_$__cuda_sm70_shflsync_idx_p) ;  /* 0x00000b1000007944 */ /* 0x01efea0003c00000 */
[----:B------:R-:W-:Y:S01]  /*f9e0*/  MOV R5, R160 ;  /* 0x000000a000057202 */ /* 0x000fe20000000f00 */
[----:B------:R-:W-:-:S05]  /*f9f0*/  BRA `(.L_x_1315) ;  /* 0xffff986000007947 */ /* 0x000fca000383ffff */
.L_x_1260:
        /* <DEDUP_REMOVED lines=14> */
[C---:B------:R-:W-:Y:S02]  /*fae0*/  IMAD.X R7, R5.reuse, 0x1, R23, P1 ;  /* 0x0000000105077824 */ /* 0x040fe400008e0617 */
[----:B------:R-:W-:Y:S01]  /*faf0*/  @!PT LDS RZ, [RZ] ;  /* 0x00000000fffff984 */ /* 0x000fe20000000800 */
[----:B------:R-:W-:Y:S01]  /*fb00*/  @!PT LDS RZ, [RZ] ;  /* 0x00000000fffff984 */ /* 0x000fe20000000800 */
[----:B------:R-:W-:Y:S01]  /*fb10*/  @!PT LDS RZ, [RZ] ;  /* 0x00000000fffff984 */ /* 0x000fe20000000800 */
[----:B------:R1:W-:Y:S04]  /*fb20*/  LDGSTS.E.BYPASS.LTC128B.128 [R4], [R2.64], !P5 ;  /* 0x0000000002047fae */ /* 0x0003e8000e901d46 */
[----:B------:R2:W-:Y:S01]  /*fb30*/  LDGSTS.E.BYPASS.LTC128B.128 [R4+0x2000], [R6.64], !P4 ;  /* 0x0200000006047fae */ /* 0x0005e2000e101d46 */
[----:B-1----:R-:W-:Y:S01]  /*fb40*/  IADD3 R2, P1, R160, R31, RZ ;  /* 0x0000001fa0027210 */ /* 0x002fe20007f3e0ff */
[----:B------:R-:W-:Y:S01]  /*fb50*/  IMAD.MOV.U32 R160, RZ, RZ, 0x1 ;  /* 0x00000001ffa07424 */ /* 0x000fe200078e00ff */
[----:B--2---:R-:W-:Y:S03]  /*fb60*/  SEL R7, RZ, 0x10, P4 ;  /* 0x00000010ff077807 */ /* 0x004fe60002000000 */
[----:B------:R-:W-:Y:S01]  /*fb70*/  IMAD.X R3, R5, 0x1, R28, P1 ;  /* 0x0000000105037824 */ /* 0x000fe200008e061c */
[----:B------:R-:W-:Y:S04]  /*fb80*/  SEL R6, RZ, 0x10, P0 ;  /* 0x00000010ff067807 */ /* 0x000fe80000000000 */
[----:B------:R1:W-:Y:S02]  /*fb90*/  LDGSTS.E.BYPASS.LTC128B.128 [R4+0x4000], [R2.64], !P0 ;  /* 0x0400000002047fae */ /* 0x0003e4000c101d46 */
[----:B-1----:R-:W-:Y:S01]  /*fba0*/  MOV R2, 0xfbd0 ;  /* 0x0000fbd000027802 */ /* 0x002fe20000000f00 */
[----:B------:R-:W-:Y:S02]  /*fbb0*/  IMAD.MOV.U32 R3, RZ, RZ, 0x181f ;  /* 0x0000181fff037424 */ /* 0x000fe400078e00ff */
[----:B------:R-:W-:Y:S05]  /*fbc0*/  CALL.REL.NOINC `($__internal_3_$__cuda_sm70_shflsync_idx_p) ;  /* 0x0000092000007944 */ /* 0x000fea0003c00000 */
        /* <DEDUP_REMOVED lines=8> */
.L_x_1261:
[----:B------:R-:W-:Y:S01]  /*fc50*/  MOV R4, 0x2 ;  /* 0x0000000200047802 */ /* 0x000fe20000000f00 */
[----:B------:R-:W-:Y:S01]  /*fc60*/  IMAD.MOV.U32 R2, RZ, RZ, R101 ;  /* 0x000000ffff027224 */ /* 0x000fe200078e0065 */
[----:B------:R-:W-:Y:S02]  /*fc70*/  MOV R3, 0xfc90 ;  /* 0x0000fc9000037802 */ /* 0x000fe40000000f00 */
[----:B------:R-:W-:Y:S05]  /*fc80*/  CALL.REL.NOINC `($__internal_2_$__cuda_sm70_shflsync_bfly_p) ;  /* 0x0000081000007944 */ /* 0x000fea0003c00000 */
[----:B------:R-:W-:Y:S01]  /*fc90*/  MOV R2, R4 ;  /* 0x0000000400027202 */ /* 0x000fe20000000f00 */
[----:B------:R-:W-:-:S05]  /*fca0*/  BRA `(.L_x_1317) ;  /* 0xffffa83000007947 */ /* 0x000fca000383ffff */
.L_x_1264:
[----:B------:R-:W-:Y:S01]  /*fcb0*/  MOV R160, RZ ;  /* 0x000000ff00a07202 */ /* 0x000fe20000000f00 */
[----:B------:R-:W-:Y:S01]  /*fcc0*/  IMAD.MOV.U32 R161, RZ, RZ, R5 ;  /* 0x000000ffffa17224 */ /* 0x000fe200078e0005 */
[----:B------:R-:W-:Y:S01]  /*fcd0*/  MOV R2, 0xfd00 ;  /* 0x0000fd0000027802 */ /* 0x000fe20000000f00 */
[----:B------:R-:W-:Y:S02]  /*fce0*/  IMAD.MOV.U32 R3, RZ, RZ, 0x181f ;  /* 0x0000181fff037424 */ /* 0x000fe400078e00ff */
[----:B------:R-:W-:Y:S05]  /*fcf0*/  CALL.REL.NOINC `($__internal_3_$__cuda_sm70_shflsync_idx_p) ;  /* 0x000007f000007944 */ /* 0x000fea0003c00000 */
[----:B------:R-:W-:Y:S01]  /*fd00*/  MOV R4, R160 ;  /* 0x000000a000047202 */ /* 0x000fe20000000f00 */
[----:B------:R-:W-:-:S05]  /*fd10*/  BRA `(.L_x_1318) ;  /* 0xffffc1a000007947 */ /* 0x000fca000383ffff */
.L_x_1265:
        /* <DEDUP_REMOVED lines=13> */
[----:B------:R-:W-:Y:S01]  /*fdf0*/  IADD3 R2, P1, R160, R18, RZ ;  /* 0x00000012a0027210 */ /* 0x000fe20007f3e0ff */
[C---:B------:R-:W-:Y:S01]  /*fe00*/  IMAD.X R7, R4.reuse, 0x1, R14, P5 ;  /* 0x0000000104077824 */ /* 0x040fe200028e060e */
[----:B------:R-:W-:Y:S01]  /*fe10*/  SEL R5, RZ, 0x10, P6 ;  /* 0x00000010ff057807 */ /* 0x000fe20003000000 */
[----:B------:R-:W-:Y:S01]  /*fe20*/  @!PT LDS RZ, [RZ] ;  /* 0x00000000fffff984 */ /* 0x000fe20000000800 */
[----:B------:R-:W-:Y:S01]  /*fe30*/  @!PT LDS RZ, [RZ] ;  /* 0x00000000fffff984 */ /* 0x000fe20000000800 */
[----:B------:R-:W-:Y:S01]  /*fe40*/  @!PT LDS RZ, [RZ] ;  /* 0x00000000fffff984 */ /* 0x000fe20000000800 */
[----:B------:R1:W-:Y:S01]  /*fe50*/  LDGSTS.E.BYPASS.LTC128B.128 [R0], [R8.64], !P6 ;  /* 0x0000000008007fae */ /* 0x0003e2000f101d46 */
[----:B------:R-:W-:Y:S01]  /*fe60*/  IMAD.MOV.U32 R160, RZ, RZ, 0x1 ;  /* 0x00000001ffa07424 */ /* 0x000fe200078e00ff */
[----:B------:R-:W-:Y:S01]  /*fe70*/  SEL R10, RZ, 0x10, P4 ;  /* 0x00000010ff0a7807 */ /* 0x000fe20002000000 */
[----:B------:R-:W-:Y:S01]  /*fe80*/  IMAD.X R3, R4, 0x1, R15, P1 ;  /* 0x0000000104037824 */ /* 0x000fe200008e060f */
[----:B------:R2:W-:Y:S04]  /*fe90*/  LDGSTS.E.BYPASS.LTC128B.128 [R0+0x2000], [R6.64], !P4 ;  /* 0x0200000006007fae */ /* 0x0005e8000e101d46 */
[----:B------:R3:W-:Y:S01]  /*fea0*/  LDGSTS.E.BYPASS.LTC128B.128 [R0+0x4000], [R2.64], !P0 ;  /* 0x0400000002007fae */ /* 0x0007e2000c101d46 */
[----:B--2---:R-:W-:Y:S02]  /*feb0*/  SEL R7, RZ, 0x10, P0 ;  /* 0x00000010ff077807 */ /* 0x004fe40000000000 */
[----:B---3--:R-:W-:Y:S01]  /*fec0*/  MOV R2, 0xfef0 ;  /* 0x0000fef000027802 */ /* 0x008fe20000000f00 */
        /* <DEDUP_REMOVED lines=10> */
.L_x_1267:
[----:B------:R-:W-:Y:S01]  /*ff70*/  IMAD.MOV.U32 R2, RZ, RZ, R216 ;  /* 0x000000ffff027224 */ /* 0x000fe200078e00d8 */
[----:B------:R-:W-:-:S02]  /*ff80*/  MOV R4, 0x2 ;  /* 0x0000000200047802 */ /* 0x000fc40000000f00 */
[----:B------:R-:W-:Y:S02]  /*ff90*/  MOV R3, 0xffb0 ;  /* 0x0000ffb000037802 */ /* 0x000fe40000000f00 */
[----:B------:R-:W-:Y:S05]  /*ffa0*/  CALL.REL.NOINC `($__internal_2_$__cuda_sm70_shflsync_bfly_p) ;  /* 0x000004f000007944 */ /* 0x000fea0003c00000 */
[----:B------:R-:W-:Y:S01]  /*ffb0*/  MOV R5, R4 ;  /* 0x0000000400057202 */ /* 0x000fe20000000f00 */
[----:B------:R-:W-:Y:S05]  /*ffc0*/  BRA `(.L_x_1320) ;  /* 0xffffc26000007947 */ /* 0x000fea000383ffff */
.L_x_1268:
[----:B------:R-:W-:Y:S01]  /*ffd0*/  IMAD.MOV.U32 R2, RZ, RZ, R5 ;  /* 0x000000ffff027224 */ /* 0x000fe200078e0005 */
[----:B------:R-:W-:Y:S02]  /*ffe0*/  MOV R4, 0x1 ;  /* 0x0000000100047802 */ /* 0x000fe40000000f00 */
[----:B------:R-:W-:Y:S02]  /*fff0*/  MOV R3, 0x10010 ;  /* 0x0001001000037802 */ /* 0x000fe40000000f00 */
[----:B-1----:R-:W-:Y:S05]  /*10000*/  CALL.REL.NOINC `($__internal_2_$__cuda_sm70_shflsync_bfly_p) ;  /* 0x0000049000007944 */ /* 0x002fea0003c00000 */
[----:B------:R-:W-:Y:S01]  /*10010*/  FADD.FTZ R5, R5, R4 ;  /* 0x0000000405057221 */ /* 0x000fe20000010000 */
[----:B------:R-:W-:Y:S02]  /*10020*/  MOV R2, R217 ;  /* 0x000000d900027202 */ /* 0x000fe40000000f00 */
[----:B------:R-:W-:Y:S02]  /*10030*/  MOV R4, 0x2 ;  /* 0x0000000200047802 */ /* 0x000fe40000000f00 */
[----:B------:R-:W-:Y:S02]  /*10040*/  MOV R3, 0x10060 ;  /* 0x0001006000037802 */ /* 0x000fe40000000f00 */
[----:B------:R-:W-:Y:S05]  /*10050*/  CALL.REL.NOINC `($__internal_2_$__cuda_sm70_shflsync_bfly_p) ;  /* 0x0000044000007944 */ /* 0x000fea0003c00000 */
[----:B------:R-:W-:Y:S01]  /*10060*/  FADD.FTZ R0, R217, R4 ;  /* 0x00000004d9007221 */ /* 0x000fe20000010000 */
[----:B------:R-:W-:-:S02]  /*10070*/  MOV R4, 0x1 ;  /* 0x0000000100047802 */ /* 0x000fc40000000f00 */
[----:B------:R-:W-:Y:S02]  /*10080*/  MOV R3, 0x100b0 ;  /* 0x000100b000037802 */ /* 0x000fe40000000f00 */
[----:B------:R-:W-:Y:S02]  /*10090*/  MOV R2, R0 ;  /* 0x0000000000027202 */ /* 0x000fe40000000f00 */
[----:B------:R-:W-:Y:S05]  /*100a0*/  CALL.REL.NOINC `($__internal_2_$__cuda_sm70_shflsync_bfly_p) ;  /* 0x000003f000007944 */ /* 0x000fea0003c00000 */
[----:B------:R-:W-:Y:S01]  /*100b0*/  MOV R3, R4 ;  /* 0x0000000400037202 */ /* 0x000fe20000000f00 */
[----:B------:R-:W-:Y:S05]  /*100c0*/  BRA `(.L_x_1321) ;  /* 0xffffc1d000007947 */ /* 0x000fea000383ffff */
.L_x_1283:
[----:B------:R-:W-:Y:S01]  /*100d0*/  IMAD.MOV.U32 R161, RZ, RZ, R9 ;  /* 0x000000ffffa17224 */ /* 0x000fe200078e0009 */
[----:B------:R-:W-:Y:S01]  /*100e0*/  MOV R160, RZ ;  /* 0x000000ff00a07202 */ /* 0x000fe20000000f00 */
[----:B------:R-:W-:Y:S01]  /*100f0*/  IMAD.MOV.U32 R3, RZ, RZ, 0x181f ;  /* 0x0000181fff037424 */ /* 0x000fe200078e00ff */
[----:B------:R-:W-:Y:S02]  /*10100*/  MOV R2, 0x10120 ;  /* 0x0001012000027802 */ /* 0x000fe40000000f00 */
[----:B-1----:R-:W-:Y:S05]  /*10110*/  CALL.REL.NOINC `($__internal_3_$__cuda_sm70_shflsync_idx_p) ;  /* 0x000003d000007944 */ /* 0x002fea0003c00000 */
[----:B------:R-:W-:Y:S01]  /*10120*/  MOV R8, R160 ;  /* 0x000000a000087202 */ /* 0x000fe20000000f00 */
[----:B------:R-:W-:Y:S05]  /*10130*/  BRA `(.L_x_1322) ;  /* 0xffffe04000007947 */ /* 0x000fea000383ffff */
.L_x_1284:
[----:B------:R-:W-:Y:S01]  /*10140*/  IMAD.MOV.U32 R161, RZ, RZ, R11 ;  /* 0x000000ffffa17224 */ /* 0x000fe200078e000b */
[----:B------:R-:W-:Y:S01]  /*10150*/  MOV R160, RZ ;  /* 0x000000ff00a07202 */ /* 0x000fe20000000f00 */
[----:B------:R-:W-:Y:S01]  /*10160*/  IMAD.MOV.U32 R3, RZ, RZ, 0x181f ;  /* 0x0000181fff037424 */ /* 0x000fe200078e00ff */
[----:B------:R-:W-:-:S02]  /*10170*/  MOV R2, 0x10190 ;  /* 0x0001019000027802 */ /* 0x000fc40000000f00 */
[----:B-123--:R-:W-:Y:S05]  /*10180*/  CALL.REL.NOINC `($__internal_3_$__cuda_sm70_shflsync_idx_p) ;  /* 0x0000036000007944 */ /* 0x00efea0003c00000 */
[----:B------:R-:W-:Y:S01]  /*10190*/  MOV R0, R160 ;  /* 0x000000a000007202 */ /* 0x000fe20000000f00 */
[----:B------:R-:W-:Y:S05]  /*101a0*/  BRA `(.L_x_1323) ;  /* 0xffffdff000007947 */ /* 0x000fea000383ffff */
.L_x_1287:
[----:B------:R-:W-:Y:S01]  /*101b0*/  IMAD.MOV.U32 R161, RZ, RZ, R9 ;  /* 0x000000ffffa17224 */ /* 0x000fe200078e0009 */
[----:B------:R-:W-:Y:S01]  /*101c0*/  MOV R160, 0x1 ;  /* 0x0000000100a07802 */ /* 0x000fe20000000f00 */
[----:B-1----:R-:W-:Y:S01]  /*101d0*/  IMAD.MOV.U32 R3, RZ, RZ, 0x181f ;  /* 0x0000181fff037424 */ /* 0x002fe200078e00ff */
[----:B------:R-:W-:-:S02]  /*101e0*/  MOV R2, 0x10200 ;  /* 0x0001020000027802 */ /* 0x000fc40000000f00 */
[----:B--234-:R-:W-:Y:S05]  /*101f0*/  CALL.REL.NOINC `($__internal_3_$__cuda_sm70_shflsync_idx_p) ;  /* 0x000002f000007944 */ /* 0x01cfea0003c00000 */
        /* <DEDUP_REMOVED lines=8> */
.L_x_1290:
[----:B------:R-:W-:Y:S01]  /*10280*/  IMAD.MOV.U32 R161, RZ, RZ, R9 ;  /* 0x000000ffffa17224 */ /* 0x000fe200078e0009 */
[----:B------:R-:W-:Y:S01]  /*10290*/  MOV R160, 0x2 ;  /* 0x0000000200a07802 */ /* 0x000fe20000000f00 */
[----:B-1----:R-:W-:Y:S01]  /*102a0*/  IMAD.MOV.U32 R3, RZ, RZ, 0x181f ;  /* 0x0000181fff037424 */ /* 0x002fe200078e00ff */
[----:B------:R-:W-:Y:S02]  /*102b0*/  MOV R2, 0x102d0 ;  /* 0x000102d000027802 */ /* 0x000fe40000000f00 */
[----:B--234-:R-:W-:Y:S05]  /*102c0*/  CALL.REL.NOINC `($__internal_3_$__cuda_sm70_shflsync_idx_p) ;  /* 0x0000022000007944 */ /* 0x01cfea0003c00000 */
[----:B------:R-:W-:Y:S01]  /*102d0*/  MOV R8, R160 ;  /* 0x000000a000087202 */ /* 0x000fe20000000f00 */
[----:B------:R-:W-:Y:S05]  /*102e0*/  BRA `(.L_x_1325) ;  /* 0xffffe1b000007947 */ /* 0x000fea000383ffff */
.L_x_1291:
[----:B------:R-:W-:Y:S01]  /*102f0*/  IMAD.MOV.U32 R161, RZ, RZ, R11 ;  /* 0x000000ffffa17224 */ /* 0x000fe200078e000b */
[----:B------:R-:W-:Y:S01]  /*10300*/  MOV R160, 0x2 ;  /* 0x0000000200a07802 */ /* 0x000fe20000000f00 */
[----:B-1----:R-:W-:Y:S01]  /*10310*/  IMAD.MOV.U32 R3, RZ, RZ, 0x181f ;  /* 0x0000181fff037424 */ /* 0x002fe200078e00ff */
[----:B------:R-:W-:Y:S02]  /*10320*/  MOV R2, 0x10340 ;  /* 0x0001034000027802 */ /* 0x000fe40000000f00 */
[----:B--234-:R-:W-:Y:S05]  /*10330*/  CALL.REL.NOINC `($__internal_3_$__cuda_sm70_shflsync_idx_p) ;  /* 0x000001b000007944 */ /* 0x01cfea0003c00000 */
[----:B------:R-:W-:Y:S01]  /*10340*/  MOV R0, R160 ;  /* 0x000000a000007202 */ /* 0x000fe20000000f00 */
[----:B------:R-:W-:Y:S05]  /*10350*/  BRA `(.L_x_1326) ;  /* 0xffffe16000007947 */ /* 0x000fea000383ffff */
.L_x_1294:
[----:B------:R-:W-:Y:S01]  /*10360*/  IMAD.MOV.U32 R161, RZ, RZ, R9 ;  /* 0x000000ffffa17224 */ /* 0x000fe200078e0009 */
[----:B------:R-:W-:Y:S01]  /*10370*/  MOV R160, 0x3 ;  /* 0x0000000300a07802 */ /* 0x000fe20000000f00 */
[----:B--2---:R-:W-:Y:S01]  /*10380*/  IMAD.MOV.U32 R3, RZ, RZ, 0x181f ;  /* 0x0000181fff037424 */ /* 0x004fe200078e00ff */
[----:B------:R-:W-:-:S02]  /*10390*/  MOV R2, 0x103b0 ;  /* 0x000103b000027802 */ /* 0x000fc40000000f00 */
[----:B-1-34-:R-:W-:Y:S05]  /*103a0*/  CALL.REL.NOINC `($__internal_3_$__cuda_sm70_shflsync_idx_p) ;  /* 0x0000014000007944 */ /* 0x01afea0003c00000 */
        /* <DEDUP_REMOVED lines=8> */
.L_x_1296:
[----:B------:R-:W-:Y:S01]  /*10430*/  IMAD.MOV.U32 R161, RZ, RZ, R65 ;  /* 0x000000ffffa17224 */ /* 0x000fe200078e0041 */
[----:B------:R-:W-:Y:S01]  /*10440*/  MOV R160, RZ ;  /* 0x000000ff00a07202 */ /* 0x000fe20000000f00 */
[----:B-1----:R-:W-:Y:S01]  /*10450*/  IMAD.MOV.U32 R3, RZ, RZ, 0x1f ;  /* 0x0000001fff037424 */ /* 0x002fe200078e00ff */
[----:B------:R-:W-:Y:S02]  /*10460*/  MOV R2, 0x10480 ;  /* 0x0001048000027802 */ /* 0x000fe40000000f00 */
[----:B--23--:R-:W-:Y:S05]  /*10470*/  CALL.REL.NOINC `($__internal_3_$__cuda_sm70_shflsync_idx_p) ;  /* 0x0000007000007944 */ /* 0x00cfea0003c00000 */
[----:B------:R-:W-:Y:S01]  /*10480*/  MOV R0, R160 ;  /* 0x000000a000007202 */ /* 0x000fe20000000f00 */
[----:B------:R-:W-:Y:S05]  /*10490*/  BRA `(.L_x_1328) ;  /* 0xffffe36000007947 */ /* 0x000fea000383ffff */
        .weak           $__internal_2_$__cuda_sm70_shflsync_bfly_p
        .type           $__internal_2_$__cuda_sm70_shflsync_bfly_p,@function
        .size           $__internal_2_$__cuda_sm70_shflsync_bfly_p,($__internal_3_$__cuda_sm70_shflsync_idx_p - $__internal_2_$__cuda_sm70_shflsync_bfly_p)
$__internal_2_$__cuda_sm70_shflsync_bfly_p:
[----:B------:R-:W-:Y:S04]  /*104a0*/  WARPSYNC R220 ;  /* 0x000000dc00007348 */ /* 0x000fe80003800000 */
[----:B------:R1:W2:Y:S02]  /*104b0*/  SHFL.BFLY PT, R4, R2, R4, R234 ;  /* 0x0c00000402047389 */ /* 0x0002a400000e00ea */
[----:B-1----:R-:W-:-:S02]  /*104c0*/  MOV R2, R3 ;  /* 0x0000000300027202 */ /* 0x002fc40000000f00 */
[----:B------:R-:W-:-:S04]  /*104d0*/  MOV R3, 0x0 ;  /* 0x0000000000037802 */ /* 0x000fc80000000f00 */
[----:B--2---:R-:W-:Y:S05]  /*104e0*/  RET.REL.NODEC R2 `(_ZN7cutlass13device_kernelIN5flash19enable_sm80_to_sm89INS1_16FlashAttnFwdSm80INS1_25CollectiveMainloopFwdSm80ILi8ELi2ELb0EN4cute5tupleIJNS5_1CILi128EEENS7_ILi64EEENS7_ILi192EEEEEELi192ENS_6half_tEfNS_4arch4Sm80ELb1ELb0ELb1ELb0ELb1ELb0ELb1ELb0EEENS1_21CollectiveEpilogueFwdINS6_IJS8_SA_S9_EEENS6_IJNS7_ILi1EEESI_SI_EEESC_SE_Li256ELb0ELb1ELb0ELb0EEENS1_30DynamicPersistentTileSchedulerILi256ELi256ELb0ELb1ELb0EEEEEEEEEvNT_6ParamsE) ;  /* 0xfffefb1002007950 */ /* 0x004fea0003c3ffff */
        .weak           $__internal_3_$__cuda_sm70_shflsync_idx_p
        .type           $__internal_3_$__cuda_sm70_shflsync_idx_p,@function
        .size           $__internal_3_$__cuda_sm70_shflsync_idx_p,(.L_x_3005 - $__internal_3_$__cuda_sm70_shflsync_idx_p)
$__internal_3_$__cuda_sm70_shflsync_idx_p:
[----:B------:R-:W-:-:S04]  /*104f0*/  MOV R162, 0xffffffff ;  /* 0xffffffff00a27802 */ /* 0x000fc80000000f00 */
[----:B------:R-:W-:Y:S04]  /*10500*/  WARPSYNC R162 ;  /* 0x000000a200007348 */ /* 0x000fe80003800000 */
[----:B------:R1:W2:Y:S02]  /*10510*/  SHFL.IDX PT, R160, R161, R160, R3 ;  /* 0x000000a0a1a07389 */ /* 0x0002a400000e0003 */
[----:B-1----:R-:W-:-:S04]  /*10520*/  MOV R3, 0x0 ;  /* 0x0000000000037802 */ /* 0x002fc80000000f00 */
[----:B--2---:R-:W-:Y:S05]  /*10530*/  RET.REL.NODEC R2 `(_ZN7cutlass13device_kernelIN5flash19enable_sm80_to_sm89INS1_16FlashAttnFwdSm80INS1_25CollectiveMainloopFwdSm80ILi8ELi2ELb0EN4cute5tupleIJNS5_1CILi128EEENS7_ILi64EEENS7_ILi192EEEEEELi192ENS_6half_tEfNS_4arch4Sm80ELb1ELb0ELb1ELb0ELb1ELb0ELb1ELb0EEENS1_21CollectiveEpilogueFwdINS6_IJS8_SA_S9_EEENS6_IJNS7_ILi1EEESI_SI_EEESC_SE_Li256ELb0ELb1ELb0ELb0EEENS1_30DynamicPersistentTileSchedulerILi256ELi256ELb0ELb1ELb0EEEEEEEEEvNT_6ParamsE) ;  /* 0xfffefac002007950 */ /* 0x004fea0003c3ffff */
.L_x_1329:
        /* <DEDUP_REMOVED lines=12> */
.L_x_3005:


//--------------------- .text._ZN7cutlass13device_kernelIN5flash19enable_sm80_to_sm89INS1_16FlashAttnFwdSm80INS1_25CollectiveMainloopFwdSm80ILi8ELi2ELb0EN4cute5tupleIJNS5_1CILi128EEENS7_ILi64EEENS7_ILi192EEEEEELi192ENS_6half_tEfNS_4arch4Sm80ELb1ELb0ELb1ELb1ELb1ELb0ELb1ELb0EEENS1_21CollectiveEpilogueFwdINS6_IJS8_SA_S9_EEENS6_IJNS7_ILi1EEESI_SI_EEESC_SE_Li256ELb1ELb1ELb0ELb0EEENS1_19SingleTileSchedulerILb1ELb0ELb1ELi128EEEEEEEEEvNT_6ParamsE --------------------------
	.section	.text._ZN7cutlass13device_kernelIN5flash19enable_sm80_to_sm89INS1_16FlashAttnFwdSm80INS1_25CollectiveMainloopFwdSm80ILi8ELi2ELb0EN4cute5tupleIJNS5_1CILi128EEENS7_ILi64EEENS7_ILi192EEEEEELi192ENS_6half_tEfNS_4arch4Sm80ELb1ELb0ELb1ELb1ELb1ELb0ELb1ELb0EEENS1_21CollectiveEpilogueFwdINS6_IJS8_SA_S9_EEENS6_IJNS7_ILi1EEESI_SI_EEESC_SE_Li256ELb1ELb1ELb0ELb0EEENS1_19SingleTileSchedulerILb1ELb0ELb1ELi128EEEEEEEEEvNT_6ParamsE,"ax",@progbits
	.sectioninfo	@"SHI_REGISTERS=254"
	.align	128
.text._ZN7cutlass13device_kernelIN5flash19enable_sm80_to_sm89INS1_16FlashAttnFwdSm80INS1_25CollectiveMainloopFwdSm80ILi8ELi2ELb0EN4cute5tupleIJNS5_1CILi128EEENS7_ILi64EEENS7_ILi192EEEEEELi192ENS_6half_tEfNS_4arch4Sm80ELb1ELb0ELb1ELb1ELb1ELb0ELb1ELb0EEENS1_21CollectiveEpilogueFwdINS6_IJS8_SA_S9_EEENS6_IJNS7_ILi1EEESI_SI_EEESC_SE_Li256ELb1ELb1ELb0ELb0EEENS1_19SingleTileSchedulerILb1ELb0ELb1ELi128EEEEEEEEEvNT_6ParamsE:
        .type           _ZN7cutlass13device_kernelIN5flash19enable_sm80_to_sm89INS1_16FlashAttnFwdSm80INS1_25CollectiveMainloopFwdSm80ILi8ELi2ELb0EN4cute5tupleIJNS5_1CILi128EEENS7_ILi64EEENS7_ILi192EEEEEELi192ENS_6half_tEfNS_4arch4Sm80ELb1ELb0ELb1ELb1ELb1ELb0ELb1ELb0EEENS1_21CollectiveEpilogueFwdINS6_IJS8_SA_S9_EEENS6_IJNS7_ILi1EEESI_SI_EEESC_SE_Li256ELb1ELb1ELb0ELb0EEENS1_19SingleTileSchedulerILb1ELb0ELb1ELi128EEEEEEEEEvNT_6ParamsE,@function
        .size           _ZN7cutlass13device_kernelIN5flash19enable_sm80_to_sm89INS1_16FlashAttnFwdSm80INS1_25CollectiveMainloopFwdSm80ILi8ELi2ELb0EN4cute5tupleIJNS5_1CILi128EEENS7_ILi64EEENS7_ILi192EEEEEELi192ENS_6half_tEfNS_4arch4Sm80ELb1ELb0ELb1ELb1ELb1ELb0ELb1ELb0EEENS1_21CollectiveEpilogueFwdINS6_IJS8_SA_S9_EEENS6_IJNS7_ILi1EEESI_SI_EEESC_SE_Li256ELb1ELb1ELb0ELb0EEENS1_19SingleTileSchedulerILb1ELb0ELb1ELi128EEEEEEEEEvNT_6ParamsE,(.L_x_3008 - _ZN7cutlass13device_kernelIN5flash19enable_sm80_to_sm89INS1_16FlashAttnFwdSm80INS1_25CollectiveMainloopFwdSm80ILi8ELi2ELb0EN4cute5tupleIJNS5_1CILi128EEENS7_ILi64EEENS7_ILi192EEEEEELi192ENS_6half_tEfNS_4arch4Sm80ELb1ELb0ELb1ELb1ELb1ELb0ELb1ELb0EEENS1_21CollectiveEpilogueFwdINS6_IJS8_SA_S9_EEENS6_IJNS7_ILi1EEESI_SI_EEESC_SE_Li256ELb1ELb1ELb0ELb0EEENS1_19SingleTileSchedulerILb1ELb0ELb1ELi128EEEEEEEEEvNT_6ParamsE)
        .other          _ZN7cutlass13device_kernelIN5flash19enable_sm80_to_sm89INS1_16FlashAttnFwdSm80INS1_25CollectiveMainloopFwdSm80ILi8ELi2ELb0EN4cute5tupleIJNS5_1CILi128EEENS7_ILi64EEENS7_ILi192EEEEEELi192ENS_6half_tEfNS_4arch4Sm80ELb1ELb0ELb1ELb1ELb1ELb0ELb1ELb0EEENS1_21CollectiveEpilogueFwdINS6_IJS8_SA_S9_EEENS6_IJNS7_ILi1EEESI_SI_EEESC_SE_Li256ELb1ELb1ELb0ELb0EEENS1_19SingleTileSchedulerILb1ELb0ELb1ELi128EEEEEEEEEvNT_6ParamsE,@"STO_CUDA_ENTRY STV_DEFAULT"
_ZN7cutlass13device_kernelIN5flash19enable_sm80_to_sm89INS1_16FlashAttnFwdSm80INS1_25CollectiveMainloopFwdSm80ILi8ELi2ELb0EN4cute5tupleIJNS5_1CILi128EEENS7_ILi64EEENS7_ILi192EEEEEELi192ENS_6half_tEfNS_4arch4Sm80ELb1ELb0ELb1ELb1ELb1ELb0ELb1ELb0EEENS1_21CollectiveEpilogueFwdINS6_IJS8_SA_S9_EEENS6_IJNS7_ILi1EEESI_SI_EEESC_SE_Li256ELb1ELb1ELb0ELb0EEENS1_19SingleTileSchedulerILb1ELb0ELb1ELi128EEEEEEEEEvNT_6ParamsE:
        /* <DEDUP_REMOVED lines=20> */
.L_x_1331:
        /* <DEDUP_REMOVED lines=13> */
.L_x_1333:
[----:B------:R-:W-:Y:S02]  /*0210*/  ULDC UR5, c[0x0][0x54c] ;  /* 0x0001530000057ab9 */ /* 0x000fe40000000800 */
.L_x_1332:
[----:B------:R-:W-:Y:S02]  /*0220*/  ULDC UR4, c[0x0][0x548] ;  /* 0x0001520000047ab9 */ /* 0x000fe40000000800 */
[----:B------:R-:W-:-:S02]  /*0230*/  USHF.L.U32 UR15, UR15, 0x7, URZ ;  /* 0x000000070f0f7899 */ /* 0x000fc4000800063f */
[----:B------:R-:W-:-:S04]  /*0240*/  UIMAD UR4, UR5, UR4, URZ ;  /* 0x00000004050472a4 */ /* 0x000fc8000f8e023f */
[----:B------:R-:W-:-:S04]  /*0250*/  UISETP.GE.AND UP0, UPT, UR15, UR4, UPT ;  /* 0x000000040f00728c */ /* 0x000fc8000bf06270 */
[----:B------:R-:W-:Y:S01]  /*0260*/  USEL UR8, UR8, 0xffffffff, !UP0 ;  /* 0xffffffff08087887 */ /* 0x000fe2000c000000 */
[----:B------:R-:W-:Y:S05]  /*0270*/  BRA `(.L_x_1334) ;  /* 0x000001b000007947 */ /* 0x000fea0003800000 */
.L_x_1330:
        /* <DEDUP_REMOVED lines=8> */
.L_x_1335:
        /* <DEDUP_REMOVED lines=13> */
.L_x_1337:
[----:B------:R-:W-:Y:S02]  /*03d0*/  ULDC UR5, c[0x0][0x54c] ;  /* 0x0001530000057ab9 */ /* 0x000fe40000000800 */
.L_x_1336:
[----:B------:R-:W-:Y:S02]  /*03e0*/  ULDC UR4, c[0x0][0x548] ;  /* 0x0001520000047ab9 */ /* 0x000fe40000000800 */
[----:B------:R-:W-:-:S02]  /*03f0*/  USHF.L.U32 UR15, UR15, 0x7, URZ ;  /* 0x000000070f0f7899 */ /* 0x000fc4000800063f */
[----:B------:R-:W-:-:S04]  /*0400*/  UIMAD UR4, UR5, UR4, URZ ;  /* 0x00000004050472a4 */ /* 0x000fc8000f8e023f */
[----:B------:R-:W-:-:S04]  /*0410*/  UISETP.GE.AND UP0, UPT, UR15, UR4, UPT ;  /* 0x000000040f00728c */ /* 0x000fc8000bf06270 */
[----:B------:R-:W-:-:S06]  /*0420*/  USEL UR8, UR8, 0xffffffff, !UP0 ;  /* 0xffffffff08087887 */ /* 0x000fcc000c000000 */
.L_x_1334:
[----:B------:R-:W-:-:S13]  /*0430*/  ISETP.LE.AND P0, PT, RZ, UR8, PT ;  /* 0x00000008ff007c0c */ /* 0x000fda000bf03270 */
[----:B------:R-:W-:Y:S05]  /*0440*/  @!P0 EXIT ;  /* 0x000000000000894d */ /* 0x000fea0003800000 */
[----:B------:R-:W-:Y:S02]  /*0450*/  ULDC.64 UR12, c[0x0][0x370] ;  /* 0x0000dc00000c7ab9 */ /* 0x000fe40000000a00 */
[----:B------:R-:W-:Y:S02]  /*0460*/  ULDC.64 UR4, c[0x0][0x360] ;  /* 0x0000d80000047ab9 */ /* 0x000fe40000000a00 */
[----:B------:R-:W-:Y:S02]  /*0470*/  UISETP.NE.U32.AND UP1, UPT, URZ, UR12, UPT ;  /* 0x0000000c3f00728c */ /* 0x000fe4000bf25070 */
[----:B------:R-:W-:Y:S02]  /*0480*/  UISETP.NE.U32.AND UP0, UPT, URZ, UR4, UPT ;  /* 0x000000043f00728c */ /* 0x000fe4000bf05070 */
[----:B------:R-:W-:Y:S02]  /*0490*/  ULDC.64 UR6, c[0x0][0x348] ;  /* 0x0000d20000067ab9 */ /* 0x000fe40000000a00 */
[----:B------:R-:W-:-:S02]  /*04a0*/  UISETP.NE.AND.EX UP1, UPT, URZ, UR13, UPT, UP1 ;  /* 0x0000000d3f00728c */ /* 0x000fc4000bf25310 */
[----:B------:R-:W-:Y:S02]  /*04b0*/  UISETP.NE.U32.AND UP2, UPT, URZ, UR6, UPT ;  /* 0x000000063f00728c */ /* 0x000fe4000bf45070 */
[----:B------:R-:W-:Y:S02]  /*04c0*/  UISETP.NE.AND.EX UP0, UPT, URZ, UR5, UPT, UP0 ;  /* 0x000000053f00728c */ /* 0x000fe4000bf05300 */
[----:B------:R-:W-:Y:S01]  /*04d0*/  UISETP.NE.AND.EX UP2, UPT, URZ, UR7, UPT, UP2 ;  /* 0x000000073f00728c */ /* 0x000fe2000bf45320 */
[----:B------:R-:W-:Y:S01]  /*04e0*/  PLOP3.LUT P2, PT, PT, PT, UP1, 0x80, 0x0 ;  /* 0x000000000000781c */ /* 0x000fe20003f4f018 */
[----:B------:R-:W-:Y:S02]  /*04f0*/  ULDC.64 UR12, c[0x0][0x370] ;  /* 0x0000dc00000c7ab9 */ /* 0x000fe40000000a00 */
        /* <DEDUP_REMOVED lines=34> */
.L_x_1338:
        /* <DEDUP_REMOVED lines=10> */
.L_x_1339:
        /* <DEDUP_REMOVED lines=12> */
.L_x_1340:
[----:B------:R-:W-:Y:S01]  /*0880*/  ULDC UR4, c[0x0][0x2c4] ;  /* 0x0000b10000047ab9 */ /* 0x000fe20000000800 */
[----:B------:R-:W-:Y:S01]  /*0890*/  PLOP3.LUT P2, PT, PT, PT, PT, 0x80, 0x0 ;  /* 0x000000000000781c */ /* 0x000fe20003f4f070 */
[----:B------:R-:W-:Y:S01]  /*08a0*/  UISETP.NE.AND UP1, UPT, UR4, 0x1, UPT ;  /* 0x000000010400788c */ /* 0x000fe2000bf25270 */
[----:B------:R-:W-:Y:S01]  /*08b0*/  CS2R R98, SRZ ;  /* 0x0000000000627805 */ /* 0x000fe2000001ff00 */
[----:B--2---:R-:W-:Y:S01]  /*08c0*/  UIADD3 UR9, -UR7, UR9, URZ ;  /* 0x0000000907097290 */ /* 0x004fe2000fffe13f */
[----:B------:R-:W-:Y:S01]  /*08d0*/  IMAD.MOV.U32 R5, RZ, RZ, RZ ;  /* 0x000000ffff057224 */ /* 0x000fe200078e00ff */
[----:B------:R-:W-:Y:S01]  /*08e0*/  ULDC.64 UR4, c[0x0][0x2c8] ;  /* 0x0000b20000047ab9 */ /* 0x000fe20000000a00 */
[----:B------:R-:W-:Y:S01]  /*08f0*/  IMAD.MOV.U32 R96, RZ, RZ, RZ ;  /* 0x000000ffff607224 */ /* 0x000fe200078e00ff */
[----:B---3--:R-:W-:Y:S01]  /*0900*/  UIADD3 UR13, UR9, 0x40, -UR12 ;  /* 0x00000040090d7890 */ /* 0x008fe2000fffe80c */
[----:B------:R-:W-:Y:S01]  /*0910*/  CS2R R94, SRZ ;  /* 0x00000000005e7805 */ /* 0x000fe2000001ff00 */
[----:B------:R-:W-:Y:S01]  /*0920*/  CS2R R92, SRZ ;  /* 0x00000000005c7805 */ /* 0x000fe2000001ff00 */
[----:B------:R-:W-:Y:S01]  /*0930*/  CS2R R90, SRZ ;  /* 0x00000000005a7805 */ /* 0x000fe2000001ff00 */
[----:B------:R-:W-:Y:S01]  /*0940*/  CS2R R88, SRZ ;  /* 0x0000000000587805 */ /* 0x000fe2000001ff00 */
[----:B------:R-:W-:Y:S01]  /*0950*/  @UP1 UIADD3 UR18, UR15, 0x7f, URZ ;  /* 0x0000007f0f121890 */ /* 0x000fe2000fffe03f */
[----:B------:R-:W-:Y:S01]  /*0960*/  CS2R R86, SRZ ;  /* 0x0000000000567805 */ /* 0x000fe2000001ff00 */
[----:B------:R-:W-:Y:S01]  /*0970*/  CS2R R84, SRZ ;  /* 0x0000000000547805 */ /* 0x000fe2000001ff00 */
        /* <DEDUP_REMOVED lines=70> */
[CC--:B------:R-:W-:Y:S01]  /*0de0*/  LEA.HI R8, R7.reuse, R2.reuse, RZ, 0x3 ;  /* 0x0000000207087211 */ /* 0x0c0fe200078f18ff */
[----:B------:R-:W-:Y:S01]  /*0df0*/  UIMAD UR17, UR17, UR4, URZ ;  /* 0x00000004111172a4 */ /* 0x000fe2000f8e023f */
[----:B------:R-:W-:Y:S01]  /*0e00*/  PLOP3.LUT P1, PT, PT, PT, UP1, 0x80, 0x0 ;  /* 0x000000000000781c */ /* 0x000fe20003f2f018 */
[----:B------:R-:W-:Y:S01]  /*0e10*/  UIMAD.WIDE.U32 UR18, UR16, UR4, URZ ;  /* 0x00000004101272a5 */ /* 0x000fe2000f8e003f */
[----:B------:R-:W-:Y:S01]  /*0e20*/  LOP3.LUT R3, R8, 0xfffffff8, RZ, 0xc0, !PT ;  /* 0xfffffff808037812 */ /* 0x000fe200078ec0ff */
[----:B------:R-:W-:Y:S01]  /*0e30*/  UIMAD UR17, UR16, UR5, UR17 ;  /* 0x00000005101172a4 */ /* 0x000fe2000f8e0211 */
[----:B------:R-:W-:Y:S01]  /*0e40*/  SHF.R.S32.HI R11, RZ, 0x3, R8 ;  /* 0x00000003ff0b7819 */ /* 0x000fe20000011408 */
[----:B------:R-:W-:Y:S01]  /*0e50*/  IMAD.MOV.U32 R188, RZ, RZ, 0x10 ;  /* 0x00000010ffbc7424 */ /* 0x000fe200078e00ff */
[----:B------:R-:W-:Y:S01]  /*0e60*/  ULDC.64 UR4, c[0x0][0x1b8] ;  /* 0x00006e0000047ab9 */ /* 0x000fe20000000a00 */
[----:B------:R-:W-:Y:S01]  /*0e70*/  IMAD.IADD R144, R2, 0x1, -R3 ;  /* 0x0000000102907824 */ /* 0x000fe200078e0a03 */
[----:B------:R-:W-:Y:S01]  /*0e80*/  UIADD3 UR19, UR19, UR17, URZ ;  /* 0x0000001113137290 */ /* 0x000fe2000fffe03f */
[----:B------:R-:W-:Y:S01]  /*0e90*/  PLOP3.LUT P0, PT, PT, PT, UP1, 0x80, 0x0 ;  /* 0x000000000000781c */ /* 0x000fe20003f0f018 */
[----:B------:R-:W-:Y:S01]  /*0ea0*/  USHF.R.S32.HI UR17, URZ, 0x1f, UR8 ;  /* 0x0000001f3f117899 */ /* 0x000fe20008011408 */
[C---:B------:R-:W-:Y:S01]  /*0eb0*/  IMAD R201, R144.reuse, 0x20, R11 ;  /* 0x0000002090c97824 */ /* 0x040fe200078e020b */
[----:B------:R-:W-:Y:S01]  /*0ec0*/  UIMAD UR16, UR14, UR4, URZ ;  /* 0x000000040e1072a4 */ /* 0x000fe2000f8e023f */
[----:B------:R-:W-:Y:S01]  /*0ed0*/  LEA.HI R16, R7, R2, RZ, 0x4 ;  /* 0x0000000207107211 */ /* 0x000fe200078f20ff */
[----:B------:R-:W-:Y:S01]  /*0ee0*/  USEL UR17, UR17, URZ, !UP2 ;  /* 0x0000003f11117287 */ /* 0x000fe2000d000000 */
[C---:B------:R-:W-:Y:S01]  /*0ef0*/  IMAD.SHL.U32 R189, R144.reuse, 0x40, RZ ;  /* 0x0000004090bd7824 */ /* 0x040fe200078e00ff */
[----:B------:R-:W-:Y:S01]  /*0f00*/  UIMAD UR16, UR6, UR5, UR16 ;  /* 0x00000005061072a4 */ /* 0x000fe2000f8e0210 */
[----:B------:R-:W-:Y:S01]  /*0f10*/  SHF.R.S32.HI R9, RZ, 0x4, R16 ;  /* 0x00000004ff097819 */ /* 0x000fe20000011410 */
[----:B------:R-:W-:Y:S01]  /*0f20*/  UIMAD.WIDE.U32 UR20, UR6, UR4, UR18 ;  /* 0x00000004061472a5 */ /* 0x000fe2000f8e0012 */
[----:B------:R-:W-:Y:S01]  /*0f30*/  IMAD.SHL.U32 R206, R144, 0x8, RZ ;  /* 0x0000000890ce7824 */ /* 0x000fe200078e00ff */
[----:B------:R-:W-:Y:S01]  /*0f40*/  USEL UR18, UR8, URZ, !UP2 ;  /* 0x0000003f08127287 */ /* 0x000fe2000d000000 */
[----:B------:R-:W-:Y:S01]  /*0f50*/  LOP3.LUT R189, R189, 0x1c0, RZ, 0xc0, !PT ;  /* 0x000001c0bdbd7812 */ /* 0x000fe200078ec0ff */
[----:B------:R-:W-:Y:S01]  /*0f60*/  ULDC.64 UR4, c[0x0][0x1c0] ;  /* 0x0000700000047ab9 */ /* 0x000fe20000000a00 */
[----:B-1----:R-:W-:Y:S01]  /*0f70*/  IADD3 R4, R201, UR15, RZ ;  /* 0x0000000fc9047c10 */ /* 0x002fe2000fffe0ff */
[----:B------:R-:W-:Y:S01]  /*0f80*/  UIMAD UR17, UR17, UR4, URZ ;  /* 0x00000004111172a4 */ /* 0x000fe2000f8e023f */
[----:B------:R-:W-:Y:S01]  /*0f90*/  LOP3.LUT R8, R189, 0x8, R8, 0xf8, !PT ;  /* 0x00000008bd087812 */ /* 0x000fe200078ef808 */
[----:B------:R-:W-:Y:S01]  /*0fa0*/  UIADD3 UR21, UR21, UR16, URZ ;  /* 0x0000001015157290 */ /* 0x000fe2000fffe03f */
[----:B------:R-:W-:Y:S01]  /*0fb0*/  SHF.R.U32.HI R189, RZ, 0x3, R189 ;  /* 0x00000003ffbd7819 */ /* 0x000fe200000116bd */
[----:B------:R-:W-:Y:S01]  /*0fc0*/  @P1 IMAD.HI.U32 R3, R4, c[0x0][0x2c8], RZ ;  /* 0x0000b20004031a27 */ /* 0x000fe200078e00ff */
[----:B------:R-:W-:Y:S01]  /*0fd0*/  UIMAD UR5, UR18, UR5, UR17 ;  /* 0x00000005120572a4 */ /* 0x000fe2000f8e0211 */
[----:B------:R-:W-:Y:S01]  /*0fe0*/  IADD3 R14, R206, 0x40, RZ ;  /* 0x00000040ce0e7810 */ /* 0x000fe20007ffe0ff */
[----:B------:R-:W-:Y:S01]  /*0ff0*/  UIMAD.WIDE.U32 UR18, UR18, UR4, UR20 ;  /* 0x00000004121272a5 */ /* 0x000fe2000f8e0014 */
[----:B------:R-:W-:Y:S01]  /*1000*/  IMAD.MOV.U32 R5, RZ, RZ, R4 ;  /* 0x000000ffff057224 */ /* 0x000fe200078e0004 */
[----:B------:R-:W-:Y:S01]  /*1010*/  @P0 SHF.R.U32.HI R5, RZ, c[0x0][0x2cc], R3 ;  /* 0x0000b300ff050a19 */ /* 0x000fe20000011603 */
[----:B------:R-:W-:Y:S01]  /*1020*/  ULDC UR4, c[0x0][0x2c4] ;  /* 0x0000b10000047ab9 */ /* 0x000fe20000000800 */
[C---:B------:R-:W-:Y:S01]  /*1030*/  LOP3.LUT R3, R16.reuse, 0xfffffff0, RZ, 0xc0, !PT ;  /* 0xfffffff010037812 */ /* 0x040fe200078ec0ff */
[----:B------:R-:W-:Y:S01]  /*1040*/  UIADD3 UR5, UR19, UR5, URZ ;  /* 0x0000000513057290 */ /* 0x000fe2000fffe03f */
[----:B------:R-:W-:Y:S01]  /*1050*/  SHF.R.S32.HI R10, RZ, 0x1f, R5 ;  /* 0x0000001fff0a7819 */ /* 0x000fe20000011405 */
[----:B------:R-:W-:Y:S01]  /*1060*/  IMAD.U32 R19, RZ, RZ, UR19 ;  /* 0x00000013ff137e24 */ /* 0x000fe2000f8e00ff */
[----:B------:R-:W-:Y:S01]  /*1070*/  LEA.HI R16, R16, R9, RZ, 0x1 ;  /* 0x0000000910107211 */ /* 0x000fe200078f08ff */
[----:B------:R-:W-:Y:S01]  /*1080*/  IMAD.IADD R6, R2, 0x1, -R3 ;  /* 0x0000000102067824 */ /* 0x000fe200078e0a03 */
[----:B------:R-:W-:Y:S01]  /*1090*/  LOP3.LUT P0, RZ, R144, 0x2, RZ, 0xc0, !PT ;  /* 0x0000000290ff7812 */ /* 0x000fe2000780c0ff */
[----:B------:R-:W-:Y:S01]  /*10a0*/  IMAD.U32 R18, RZ, RZ, UR18 ;  /* 0x00000012ff127e24 */ /* 0x000fe2000f8e00ff */
[----:B------:R-:W-:Y:S01]  /*10b0*/  LOP3.LUT R16, R16, 0xfffffffe, RZ, 0xc0, !PT ;  /* 0xfffffffe10107812 */ /* 0x000fe200078ec0ff */
[----:B------:R-:W-:Y:S01]  /*10c0*/  IMAD.U32 R19, RZ, RZ, UR5 ;  /* 0x00000005ff137e24 */ /* 0x000fe2000f8e00ff */
[----:B------:R-:W-:Y:S01]  /*10d0*/  SHF.R.S32.HI R3, RZ, 0x1f, R6 ;  /* 0x0000001fff037819 */ /* 0x000fe20000011406 */
[----:B------:R-:W-:Y:S01]  /*10e0*/  IMAD R10, R10, c[0x0][0x1b0], RZ ;  /* 0x00006c000a0a7a24 */ /* 0x000fe200078e02ff */
[----:B------:R-:W-:Y:S01]  /*10f0*/  UIMAD UR4, UR12, UR4, URZ ;  /* 0x000000040c0472a4 */ /* 0x000fe2000f8e023f */
[----:B------:R-:W-:Y:S01]  /*1100*/  IMAD.WIDE.U32 R18, R5, c[0x0][0x1b0], R18 ;  /* 0x00006c0005127a25 */ /* 0x000fe200078e0012 */
[----:B------:R-:W-:Y:S01]  /*1110*/  LEA.HI R12, R3, R6, RZ, 0x3 ;  /* 0x00000006030c7211 */ /* 0x000fe200078f18ff */
[----:B------:R-:W-:Y:S01]  /*1120*/  BSSY B0, `(.L_x_1342) ;  /* 0x0000046000007945 */ /* 0x000fe20003800000 */
[----:B------:R-:W-:Y:S01]  /*1130*/  LOP3.LUT R189, R8, R189, RZ, 0x3c, !PT ;  /* 0x000000bd08bd7212 */ /* 0x000fe200078e3cff */
[----:B------:R-:W-:Y:S01]  /*1140*/  IMAD R13, R5, c[0x0][0x1b4], R10 ;  /* 0x00006d00050d7a24 */ /* 0x000fe200078e020a */
[----:B------:R-:W-:Y:S01]  /*1150*/  LOP3.LUT R3, R12, 0xfffffff8, RZ, 0xc0, !PT ;  /* 0xfffffff80c037812 */ /* 0x000fe200078ec0ff */
[----:B------:R-:W-:Y:S01]  /*1160*/  IMAD.MOV R5, RZ, RZ, -R5 ;  /* 0x000000ffff057224 */ /* 0x000fe200078e0a05 */
[----:B------:R-:W-:Y:S01]  /*1170*/  IADD3 R8, R11, UR15, RZ ;  /* 0x0000000f0b087c10 */ /* 0x000fe2000fffe0ff */
[----:B------:R-:W-:Y:S01]  /*1180*/  IMAD.IADD R16, R9, 0x1, -R16 ;  /* 0x0000000109107824 */ /* 0x000fe200078e0a10 */
[----:B------:R-:W-:Y:S01]  /*1190*/  LOP3.LUT P1, RZ, R144, 0x4, RZ, 0xc0, !PT ;  /* 0x0000000490ff7812 */ /* 0x000fe2000782c0ff */
[----:B------:R-:W-:Y:S01]  /*11a0*/  IMAD R4, R5, c[0x0][0x2c4], R4 ;  /* 0x0000b10005047a24 */ /* 0x000fe200078e0204 */
[----:B------:R-:W-:Y:S01]  /*11b0*/  ISETP.GE.AND P3, PT, R14, c[0x0][0x198], PT ;  /* 0x000066000e007a0c */ /* 0x000fe20003f66270 */
[----:B------:R-:W-:-:S02]  /*11c0*/  IMAD.SHL.U32 R5, R11, 0x40, RZ ;  /* 0x000000400b057824 */ /* 0x000fc400078e00ff */
[----:B------:R-:W-:Y:S01]  /*11d0*/  IMAD.IADD R3, R6, 0x1, -R3 ;  /* 0x0000000106037824 */ /* 0x000fe200078e0a03 */
[----:B------:R-:W-:Y:S01]  /*11e0*/  SHF.R.S32.HI R9, RZ, 0x1f, R4 ;  /* 0x0000001fff097819 */ /* 0x000fe20000011404 */
[----:B------:R-:W-:Y:S01]  /*11f0*/  IMAD.IADD R19, R19, 0x1, R13 ;  /* 0x0000000113137824 */ /* 0x000fe200078e020d */
[----:B------:R-:W-:Y:S01]  /*1200*/  LOP3.LUT R5, R5, 0x1c0, RZ, 0xc0, !PT ;  /* 0x000001c005057812 */ /* 0x000fe200078ec0ff */
[----:B------:R-:W-:Y:S01]  /*1210*/  IMAD.SHL.U32 R13, R3, 0x40, RZ ;  /* 0x00000040030d7824 */ /* 0x000fe200078e00ff */
[----:B------:R-:W-:Y:S01]  /*1220*/  P2R R6, PR, RZ, 0x1 ;  /* 0x00000001ff067803 */ /* 0x000fe20000000000 */
[----:B------:R-:W-:Y:S01]  /*1230*/  IMAD R9, R9, c[0x0][0x1a8], RZ ;  /* 0x00006a0009097a24 */ /* 0x000fe200078e02ff */
[----:B------:R-:W-:Y:S01]  /*1240*/  SHF.R.U32.HI R15, RZ, 0x3, R5 ;  /* 0x00000003ff0f7819 */ /* 0x000fe20000011605 */
[----:B------:R-:W-:Y:S01]  /*1250*/  IMAD.SHL.U32 R6, R16, 0x8, RZ ;  /* 0x0000000810067824 */ /* 0x000fe200078e00ff */
[----:B------:R-:W-:Y:S01]  /*1260*/  LOP3.LUT R200, R5, 0x38, R206, 0xf8, !PT ;  /* 0x0000003805c87812 */ /* 0x000fe200078ef8ce */
[C---:B------:R-:W-:Y:S01]  /*1270*/  IMAD R9, R4.reuse, c[0x0][0x1ac], R9 ;  /* 0x00006b0004097a24 */ /* 0x040fe200078e0209 */
[----:B------:R-:W-:Y:S01]  /*1280*/  LOP3.LUT R13, R13, 0x1c0, RZ, 0xc0, !PT ;  /* 0x000001c00d0d7812 */ /* 0x000fe200078ec0ff */
[----:B------:R-:W-:Y:S01]  /*1290*/  IMAD.WIDE.U32 R4, R4, c[0x0][0x1a8], R18 ;  /* 0x00006a0004047a25 */ /* 0x000fe200078e0012 */
[----:B------:R-:W-:-:S02]  /*12a0*/  LOP3.LUT P5, RZ, R3, 0x4, RZ, 0xc0, !PT ;  /* 0x0000000403ff7812 */ /* 0x000fc400078ac0ff */
[----:B------:R-:W-:Y:S01]  /*12b0*/  LOP3.LUT R6, R13, 0x8, R6, 0xf8, !PT ;  /* 0x000000080d067812 */ /* 0x000fe200078ef806 */
[----:B------:R-:W-:Y:S01]  /*12c0*/  IMAD.IADD R9, R5, 0x1, R9 ;  /* 0x0000000105097824 */ /* 0x000fe200078e0209 */
[----:B------:R-:W-:Y:S01]  /*12d0*/  LEA R10, P0, R4, c[0x0][0x160], 0x1 ;  /* 0x00005800040a7a11 */ /* 0x000fe200078008ff */
[----:B------:R-:W-:Y:S01]  /*12e0*/  IMAD.SHL.U32 R12, R12, 0x40, RZ ;  /* 0x000000400c0c7824 */ /* 0x000fe200078e00ff */
[----:B------:R-:W-:Y:S01]  /*12f0*/  SHF.R.U32.HI R13, RZ, 0x3, R13 ;  /* 0x00000003ff0d7819 */ /* 0x000fe2000001160d */
[----:B------:R-:W-:Y:S01]  /*1300*/  IMAD R189, R16, 0x200, R189 ;  /* 0x0000020010bd7824 */ /* 0x000fe200078e02bd */
[----:B------:R-:W-:Y:S01]  /*1310*/  LOP3.LUT P4, RZ, R3, 0x2, RZ, 0xc0, !PT ;  /* 0x0000000203ff7812 */ /* 0x000fe2000788c0ff */
[----:B------:R1:W3:Y:S01]  /*1320*/  SHFL.IDX PT, R18, R10, RZ, 0x181f ;  /* 0x00181fff0a127589 */ /* 0x0002e200000e0000 */
[----:B------:R-:W-:Y:S01]  /*1330*/  LEA.HI.X R9, R4, c[0x0][0x164], R9, 0x1, P0 ;  /* 0x0000590004097a11 */ /* 0x000fe200000f0c09 */
[----:B------:R-:W-:Y:S01]  /*1340*/  IMAD.MOV.U32 R4, RZ, RZ, 0x20 ;  /* 0x00000020ff047424 */ /* 0x000fe200078e00ff */
[----:B------:R-:W-:-:S02]  /*1350*/  LOP3.LUT R3, R6, R13, RZ, 0x3c, !PT ;  /* 0x0000000d06037212 */ /* 0x000fc400078e3cff */
[----:B------:R-:W-:Y:S01]  /*1360*/  ISETP.GE.AND P0, PT, R8, UR4, PT ;  /* 0x0000000408007c0c */ /* 0x000fe2000bf06270 */
[----:B------:R1:W4:Y:S01]  /*1370*/  SHFL.IDX PT, R19, R9, RZ, 0x181f ;  /* 0x00181fff09137589 */ /* 0x00032200000e0000 */
[CC--:B------:R-:W-:Y:S02]  /*1380*/  LEA.HI R6, R7.reuse, R2.reuse, RZ, 0x5 ;  /* 0x0000000207067211 */ /* 0x0c0fe400078f28ff */
[----:B------:R-:W-:Y:S02]  /*1390*/  LOP3.LUT R200, R200, R15, RZ, 0x3c, !PT ;  /* 0x0000000fc8c87212 */ /* 0x000fe400078e3cff */
[----:B------:R-:W-:Y:S02]  /*13a0*/  LEA.HI R15, R7, R2, RZ, 0x6 ;  /* 0x00000002070f7211 */ /* 0x000fe400078f30ff */
[----:B------:R-:W-:Y:S02]  /*13b0*/  SHF.R.S32.HI R5, RZ, 0x5, R6 ;  /* 0x00000005ff057819 */ /* 0x000fe40000011406 */
[----:B------:R-:W-:Y:S01]  /*13c0*/  LOP3.LUT R12, R12, 0xfffffe00, RZ, 0xc0, !PT ;  /* 0xfffffe000c0c7812 */ /* 0x000fe200078ec0ff */
[----:B------:R-:W-:Y:S01]  /*13d0*/  IMAD.SHL.U32 R15, R15, 0x8, RZ ;  /* 0x000000080f0f7824 */ /* 0x000fe200078e00ff */
[----:B------:R-:W-:-:S02]  /*13e0*/  IADD3 R13, R206, 0x80, RZ ;  /* 0x00000080ce0d7810 */ /* 0x000fc40007ffe0ff */
[----:B------:R-:W-:Y:S02]  /*13f0*/  SEL R188, R188, 0xfffffff0, !P4 ;  /* 0xfffffff0bcbc7807 */ /* 0x000fe40006000000 */
[----:B------:R-:W-:Y:S02]  /*1400*/  ISETP.GE.AND P4, PT, R13, c[0x0][0x198], PT ;  /* 0x000066000d007a0c */ /* 0x000fe40003f86270 */
[----:B------:R-:W-:Y:S02]  /*1410*/  LOP3.LUT R200, R200, 0xfffffe00, R15, 0xf8, !PT ;  /* 0xfffffe00c8c87812 */ /* 0x000fe400078ef80f */
[----:B------:R-:W-:Y:S01]  /*1420*/  SEL R4, R4, 0xffffffe0, !P5 ;  /* 0xffffffe004047807 */ /* 0x000fe20006800000 */
[----:B--2---:R2:W5:Y:S02]  /*1430*/  @P2 R2UR UR17, R0 ;  /* 0x00000000001123c2 */ /* 0x00456400000e0000 */
[----:B-----5:R-:W-:Y:S01]  /*1440*/  @!UP0 UMOV UR17, UR8 ;  /* 0x0000000800118c82 */ /* 0x020fe20008000000 */
[----:B------:R-:W-:Y:S01]  /*1450*/  ISETP.GE.AND P2, PT, R206, c[0x0][0x198], PT ;  /* 0x00006600ce007a0c */ /* 0x000fe20003f46270 */
[----:B--2---:R-:W-:-:S04]  /*1460*/  IMAD R0, R5, 0x400, R12 ;  /* 0x0000040005007824 */ /* 0x004fc800078e020c */
[----:B------:R-:W-:Y:S01]  /*1470*/  IMAD.IADD R0, R0, 0x1, R3 ;  /* 0x0000000100007824 */ /* 0x000fe200078e0203 */
[----:B------:R-:W-:Y:S01]  /*1480*/  LOP3.LUT R3, R3, R12, RZ, 0xfc, !PT ;  /* 0x0000000c03037212 */ /* 0x000fe200078efcff */
        /* <DEDUP_REMOVED lines=15> */
.L_x_1343:
[----:B-1-34-:R-:W-:Y:S05]  /*1580*/  BSYNC B0 ;  /* 0x0000000000007941 */ /* 0x01afea0003800000 */
.L_x_1342:
        /* <DEDUP_REMOVED lines=20> */
.L_x_1345:
[----:B------:R-:W-:Y:S05]  /*16d0*/  BSYNC B0 ;  /* 0x0000000000007941 */ /* 0x000fea0003800000 */
.L_x_1344:
        /* <DEDUP_REMOVED lines=20> */
.L_x_1347:
[----:B------:R-:W-:Y:S05]  /*1820*/  BSYNC B0 ;  /* 0x0000000000007941 */ /* 0x000fea0003800000 */
.L_x_1346:
[----:B---3--:R-:W-:Y:S01]  /*1830*/  SHFL.IDX PT, R18, R10, 0x3, 0x181f ;  /* 0x00781f000a127f89 */ /* 0x008fe200000e0000 */
[----:B------:R-:W-:Y:S01]  /*1840*/  IADD3 R8, R8, 0x60, RZ ;  /* 0x0000006008087810 */ /* 0x000fe20007ffe0ff */
[----:B------:R-:W-:Y:S01]  /*1850*/  IMAD.MOV.U32 R196, RZ, RZ, c[0x0][0x2b8] ;  /* 0x0000ae00ffc47624 */ /* 0x000fe200078e00ff */
[----:B------:R-:W-:Y:S01]  /*1860*/  SHF.R.S32.HI R205, RZ, 0x1f, R14 ;  /* 0x0000001fffcd7819 */ /* 0x000fe2000001140e */
[----:B----4-:R-:W3:Y:S01]  /*1870*/  SHFL.IDX PT, R19, R9, 0x3, 0x181f ;  /* 0x00781f0009137f89 */ /* 0x010ee200000e0000 */
[----:B------:R-:W-:Y:S01]  /*1880*/  ISETP.GE.AND P0, PT, R8, UR4, PT ;  /* 0x0000000408007c0c */ /* 0x000fe2000bf06270 */
[----:B------:R-:W-:Y:S01]  /*1890*/  IMAD.U32 R8, RZ, RZ, UR13 ;  /* 0x0000000dff087e24 */ /* 0x000fe2000f8e00ff */
[----:B------:R-:W-:Y:S01]  /*18a0*/  SHF.R.S32.HI R204, RZ, 0x1f, R13 ;  /* 0x0000001fffcc7819 */ /* 0x000fe2000001140d */
[----:B------:R-:W-:Y:S01]  /*18b0*/  IMAD.SHL.U32 R146, R200, 0x2, RZ ;  /* 0x00000002c8927824 */ /* 0x000fe200078e00ff */
[----:B------:R-:W-:Y:S01]  /*18c0*/  LEA.HI R205, R205, R14, RZ, 0x3 ;  /* 0x0000000ecdcd7211 */ /* 0x000fe200078f18ff */
[----:B------:R-:W-:Y:S01]  /*18d0*/  IMAD R199, R8, 0x40, R201 ;  /* 0x0000004008c77824 */ /* 0x000fe200078e02c9 */
[----:B------:R-:W-:Y:S01]  /*18e0*/  LEA.HI R204, R204, R13, RZ, 0x3 ;  /* 0x0000000dcccc7211 */ /* 0x000fe200078f18ff */
[----:B------:R-:W-:Y:S01]  /*18f0*/  USHF.R.S32.HI UR16, URZ, 0x1f, UR17 ;  /* 0x0000001f3f107899 */ /* 0x000fe20008011411 */
[----:B------:R-:W-:Y:S01]  /*1900*/  LOP3.LUT R205, R205, 0xfffffff8, RZ, 0xc0, !PT ;  /* 0xfffffff8cdcd7812 */ /* 0x000fe200078ec0ff */
[----:B------:R-:W-:Y:S01]  /*1910*/  ULDC.64 UR4, c[0x0][0x2b0] ;  /* 0x0000ac0000047ab9 */ /* 0x000fe20000000a00 */
[----:B------:R-:W-:Y:S01]  /*1920*/  ISETP.NE.AND P5, PT, R196, 0x1, PT ;  /* 0x00000001c400780c */ /* 0x000fe20003fa5270 */
[----:B------:R-:W-:Y:S01]  /*1930*/  UIMAD UR16, UR16, UR4, URZ ;  /* 0x00000004101072a4 */ /* 0x000fe2000f8e023f */
[----:B------:R-:W-:Y:S01]  /*1940*/  LOP3.LUT R204, R204, 0xfffffff8, RZ, 0xc0, !PT ;  /* 0xfffffff8cccc7812 */ /* 0x000fe200078ec0ff */
[----:B------:R-:W-:Y:S01]  /*1950*/  UIMAD.WIDE.U32 UR18, UR17, UR4, URZ ;  /* 0x00000004111272a5 */ /* 0x000fe2000f8e003f */
[----:B------:R-:W-:Y:S01]  /*1960*/  IADD3 R199, R199, -0x40, RZ ;  /* 0xffffffc0c7c77810 */ /* 0x000fe20007ffe0ff */
[----:B------:R-:W-:Y:S01]  /*1970*/  UIMAD UR16, UR17, UR5, UR16 ;  /* 0x00000005111072a4 */ /* 0x000fe2000f8e0210 */
[----:B------:R-:W-:Y:S01]  /*1980*/  P2R R8, PR, RZ, 0x20 ;  /* 0x00000020ff087803 */ /* 0x000fe20000000000 */
[----:B------:R-:W-:Y:S01]  /*1990*/  IMAD.MOV.U32 R198, RZ, RZ, RZ ;  /* 0x000000ffffc67224 */ /* 0x000fe200078e00ff */
[----:B------:R-:W-:Y:S01]  /*19a0*/  ULDC.64 UR4, c[0x0][0x1e8] ;  /* 0x00007a0000047ab9 */ /* 0x000fe20000000a00 */
[----:B------:R-:W-:Y:S01]  /*19b0*/  P2R R15, PR, RZ, 0x2 ;  /* 0x00000002ff0f7803 */ /* 0x000fe20000000000 */
[----:B------:R-:W-:Y:S01]  /*19c0*/  UIADD3 UR16, UR19, UR16, URZ ;  /* 0x0000001013107290 */ /* 0x000fe2000fffe03f */
[----:B---3--:R-:W-:-:S04]  /*19d0*/  @!P0 IMAD.WIDE R16, R206, 0x2, R18 ;  /* 0x00000002ce108825 */ /* 0x008fc800078e0212 */
[--C-:B------:R-:W-:Y:S01]  /*19e0*/  @!P0 IMAD.WIDE R20, R205, 0x2, R18.reuse ;  /* 0x00000002cd148825 */ /* 0x100fe200078e0212 */
[----:B------:R-:W-:Y:S01]  /*19f0*/  @!PT LDS RZ, [RZ] ;  /* 0x00000000fffff984 */ /* 0x000fe20000000800 */
[----:B------:R3:W-:Y:S01]  /*1a00*/  @!P0 LDGSTS.E.BYPASS.LTC128B.128 [R146+0x1b100], [R16.64], !P2 ;  /* 0x1b10000010928fae */ /* 0x0007e2000d101d4a */
[C---:B------:R-:W-:Y:S02]  /*1a10*/  ISETP.GE.AND P2, PT, R199.reuse, UR9, PT ;  /* 0x00000009c7007c0c */ /* 0x040fe4000bf46270 */
[----:B------:R-:W-:Y:S01]  /*1a20*/  @!P0 IMAD.WIDE R18, R204, 0x2, R18 ;  /* 0x00000002cc128825 */ /* 0x000fe200078e0212 */
[----:B------:R-:W-:Y:S01]  /*1a30*/  IADD3 R199, R199, UR7, RZ ;  /* 0x00000007c7c77c10 */ /* 0x000fe2000fffe0ff */
[----:B------:R4:W-:Y:S01]  /*1a40*/  @!P0 LDGSTS.E.BYPASS.LTC128B.128 [R146+0x1f100], [R20.64], !P3 ;  /* 0x1f10000014928fae */ /* 0x0009e2000d901d4a */
[----:B------:R-:W-:-:S03]  /*1a50*/  ISETP.GT.OR P2, PT, R201, 0x3f, P2 ;  /* 0x0000003fc900780c */ /* 0x000fc60001744670 */
[----:B------:R5:W-:Y:S01]  /*1a60*/  @!P0 LDGSTS.E.BYPASS.LTC128B.128 [R146+0x23100], [R18.64], !P4 ;  /* 0x2310000012928fae */ /* 0x000be2000e101d4a */
[----:B-12---:R-:W-:-:S03]  /*1a70*/  @P5 IMAD.HI.U32 R9, R199, c[0x0][0x2bc], RZ ;  /* 0x0000af00c7095a27 */ /* 0x006fc600078e00ff */
[----:B------:R-:W0:Y:S01]  /*1a80*/  LDGDEPBAR ;  /* 0x00000000000079af */ /* 0x000e220000000000 */
[----:B------:R-:W-:Y:S01]  /*1a90*/  IMAD.MOV.U32 R8, RZ, RZ, R199 ;  /* 0x000000ffff087224 */ /* 0x000fe200078e00c7 */
[----:B------:R-:W-:-:S04]  /*1aa0*/  @P5 SHF.R.U32.HI R8, RZ, c[0x0][0x2c0], R9 ;  /* 0x0000b000ff085a19 */ /* 0x000fc80000011609 */
[----:B------:R-:W-:-:S04]  /*1ab0*/  @!P2 IADD3 R10, P3, R8, UR18, RZ ;  /* 0x00000012080aac10 */ /* 0x000fc8000ff7e0ff */
[----:B------:R-:W-:Y:S02]  /*1ac0*/  @!P2 LEA.HI.X.SX32 R9, R8, UR16, 0x1, P3 ;  /* 0x000000100809ac11 */ /* 0x000fe400098f0eff */
[----:B---3--:R-:W-:-:S04]  /*1ad0*/  @!P2 LEA R16, P3, R10, c[0x0][0x2a0], 0x2 ;  /* 0x0000a8000a10aa11 */ /* 0x008fc800078610ff */
[----:B------:R-:W-:Y:S01]  /*1ae0*/  @!P2 LEA.HI.X R17, R10, c[0x0][0x2a4], R9, 0x2, P3 ;  /* 0x0000a9000a11aa11 */ /* 0x000fe200018f1409 */
[----:B------:R-:W-:Y:S06]  /*1af0*/  BAR.SYNC.DEFER_BLOCKING 0x0 ;  /* 0x0000000000007b1d */ /* 0x000fec0000010000 */
[----:B------:R-:W2:Y:S01]  /*1b00*/  @!P2 LDG.E R198, [R16.64] ;  /* 0x0000000a10c6a981 */ /* 0x000ea2000c1e1900 */
        /* <DEDUP_REMOVED lines=12> */
[----:B------:R-:W-:Y:S01]  /*1bd0*/  UIADD3 UR22, UR9, -UR22, URZ ;  /* 0x8000001609167290 */ /* 0x000fe2000fffe03f */
[----:B------:R-:W-:Y:S01]  /*1be0*/  IMAD.WIDE R24, R205, 0x2, RZ ;  /* 0x00000002cd187825 */ /* 0x000fe200078e02ff */
[----:B------:R-:W-:Y:S01]  /*1bf0*/  ULDC.64 UR4, c[0x0][0x210] ;  /* 0x0000840000047ab9 */ /* 0x000fe20000000a00 */
[----:B------:R-:W-:Y:S01]  /*1c00*/  ISETP.GE.AND P3, PT, R206, c[0x0][0x1d4], PT ;  /* 0x00007500ce007a0c */ /* 0x000fe20003f66270 */
[----:B------:R-:W-:Y:S01]  /*1c10*/  UIMAD UR14, UR14, UR4, URZ ;  /* 0x000000040e0e72a4 */ /* 0x000fe2000f8e023f */
[C---:B----4-:R-:W-:Y:S01]  /*1c20*/  IMAD R20, R10.reuse, c[0x0][0x1e0], RZ ;  /* 0x000078000a147a24 */ /* 0x050fe200078e02ff */
[----:B------:R-:W-:Y:S01]  /*1c30*/  UIMAD.WIDE.U32 UR24, UR6, UR4, URZ ;  /* 0x00000004061872a5 */ /* 0x000fe2000f8e003f */
[----:B------:R-:W-:Y:S01]  /*1c40*/  IMAD R10, R10, c[0x0][0x208], RZ ;  /* 0x000082000a0a7a24 */ /* 0x000fe200078e02ff */
[----:B------:R-:W-:Y:S01]  /*1c50*/  UIMAD UR14, UR6, UR5, UR14 ;  /* 0x00000005060e72a4 */ /* 0x000fe2000f8e020e */
[C---:B------:R-:W-:Y:S01]  /*1c60*/  IMAD R20, R199.reuse, c[0x0][0x1e4], R20 ;  /* 0x00007900c7147a24 */ /* 0x040fe200078e0214 */
[----:B------:R-:W-:Y:S01]  /*1c70*/  ISETP.GE.AND P2, PT, R14, c[0x0][0x1d4], PT ;  /* 0x000075000e007a0c */ /* 0x000fe20003f46270 */
[----:B------:R-:W-:Y:S01]  /*1c80*/  IMAD R10, R199, c[0x0][0x20c], R10 ;  /* 0x00008300c70a7a24 */ /* 0x000fe200078e020a */
[----:B------:R-:W-:Y:S01]  /*1c90*/  UIADD3 UR14, UR25, UR14, URZ ;  /* 0x0000000e190e7290 */ /* 0x000fe2000fffe03f */
[----:B------:R-:W-:Y:S01]  /*1ca0*/  IMAD.IADD R21, R9, 0x1, R20 ;  /* 0x0000000109157824 */ /* 0x000fe200078e0214 */
[----:B------:R-:W-:Y:S01]  /*1cb0*/  UISETP.GE.AND UP0, UPT, UR13, 0x2, UPT ;  /* 0x000000020d00788c */ /* 0x000fe2000bf06270 */
[----:B------:R-:W-:Y:S01]  /*1cc0*/  IMAD.MOV.U32 R20, RZ, RZ, R8 ;  /* 0x000000ffff147224 */ /* 0x000fe200078e0008 */
[----:B------:R-:W-:-:S02]  /*1cd0*/  SHF.R.S32.HI R147, RZ, 0x1f, R206 ;  /* 0x0000001fff937819 */ /* 0x000fc400000114ce */
[----:B------:R-:W-:Y:S02]  /*1ce0*/  SEL R207, RZ, 0x10, P6 ;  /* 0x00000010ffcf7807 */ /* 0x000fe40003000000 */
[----:B------:R-:W-:Y:S02]  /*1cf0*/  IADD3 R197, R146, 0x100, RZ ;  /* 0x0000010092c57810 */ /* 0x000fe40007ffe0ff */
[----:B------:R-:W-:Y:S02]  /*1d00*/  SHF.R.S32.HI R132, RZ, 0x1f, R205 ;  /* 0x0000001fff847819 */ /* 0x000fe400000114cd */
[----:B------:R-:W-:Y:S02]  /*1d10*/  SHF.R.S32.HI R145, RZ, 0x1f, R204 ;  /* 0x0000001fff917819 */ /* 0x000fe400000114cc */
[----:B--2---:R-:W-:Y:S01]  /*1d20*/  SHF.R.S32.HI R9, RZ, 0x1f, R198 ;  /* 0x0000001fff097819 */ /* 0x004fe200000114c6 */
[----:B------:R-:W-:-:S04]  /*1d30*/  IMAD.WIDE.U32 R16, R198, c[0x0][0x1f0], R20 ;  /* 0x00007c00c6107a25 */ /* 0x000fc800078e0014 */
[----:B-----5:R-:W-:Y:S01]  /*1d40*/  IMAD R19, R9, c[0x0][0x1f0], RZ ;  /* 0x00007c0009137a24 */ /* 0x020fe200078e02ff */
[----:B------:R-:W-:Y:S01]  /*1d50*/  IADD3 R16, P0, R16, UR20, RZ ;  /* 0x0000001410107c10 */ /* 0x000fe2000ff1e0ff */
[----:B------:R-:W-:-:S04]  /*1d60*/  IMAD.WIDE.U32 R20, R199, c[0x0][0x208], RZ ;  /* 0x00008200c7147a25 */ /* 0x000fc800078e00ff */
[----:B------:R-:W-:Y:S02]  /*1d70*/  IMAD R8, R198, c[0x0][0x1f4], R19 ;  /* 0x00007d00c6087a24 */ /* 0x000fe400078e0213 */
[----:B------:R-:W-:-:S03]  /*1d80*/  IMAD R9, R9, c[0x0][0x218], RZ ;  /* 0x0000860009097a24 */ /* 0x000fc600078e02ff */
[----:B------:R-:W-:Y:S01]  /*1d90*/  IADD3.X R19, R17, UR17, R8, P0, !PT ;  /* 0x0000001111137c10 */ /* 0x000fe200087fe408 */
[----:B------:R-:W-:Y:S01]  /*1da0*/  IMAD R9, R198, c[0x0][0x21c], R9 ;  /* 0x00008700c6097a24 */ /* 0x000fe200078e0209 */
[C---:B------:R-:W-:Y:S02]  /*1db0*/  LEA R17, P0, R16.reuse, c[0x0][0x1c8], 0x1 ;  /* 0x0000720010117a11 */ /* 0x040fe400078008ff */
[----:B------:R-:W-:Y:S01]  /*1dc0*/  IADD3 R8, -R11, UR22, RZ ;  /* 0x000000160b087c10 */ /* 0x000fe2000fffe1ff */
[----:B------:R-:W-:Y:S01]  /*1dd0*/  IMAD.IADD R11, R21, 0x1, R10 ;  /* 0x00000001150b7824 */ /* 0x000fe200078e020a */
[----:B------:R-:W-:Y:S01]  /*1de0*/  LEA.HI.X R16, R16, c[0x0][0x1cc], R19, 0x1, P0 ;  /* 0x0000730010107a11 */ /* 0x000fe200000f0c13 */
[----:B------:R-:W-:Y:S01]  /*1df0*/  SHFL.IDX PT, R18, R17, RZ, 0x181f ;  /* 0x00181fff11127589 */ /* 0x000fe200000e0000 */
[----:B------:R-:W-:Y:S01]  /*1e00*/  ISETP.GE.AND P0, PT, R8, 0x1, PT ;  /* 0x000000010800780c */ /* 0x000fe20003f06270 */
[----:B------:R-:W-:Y:S02]  /*1e10*/  IMAD.MOV.U32 R10, RZ, RZ, R20 ;  /* 0x000000ffff0a7224 */ /* 0x000fe400078e0014 */
[----:B------:R-:W1:Y:S02]  /*1e20*/  SHFL.IDX PT, R19, R16, RZ, 0x181f ;  /* 0x00181fff10137589 */ /* 0x000e6400000e0000 */
[----:B------:R-:W-:-:S02]  /*1e30*/  IMAD.WIDE.U32 R10, R198, c[0x0][0x218], R10 ;  /* 0x00008600c60a7a25 */ /* 0x000fc400078e000a */
[----:B------:R-:W-:Y:S04]  /*1e40*/  SHFL.IDX PT, R28, R17, 0x1, 0x181f ;  /* 0x00381f00111c7f89 */ /* 0x000fe800000e0000 */
[----:B------:R2:W3:Y:S02]  /*1e50*/  SHFL.IDX PT, R29, R16, 0x1, 0x181f ;  /* 0x00381f00101d7f89 */ /* 0x0004e400000e0000 */
[----:B-1----:R-:W-:-:S04]  /*1e60*/  @P0 IMAD.WIDE R22, R206, 0x2, R18 ;  /* 0x00000002ce160825 */ /* 0x002fc800078e0212 */
[--C-:B------:R-:W-:Y:S01]  /*1e70*/  @P0 IMAD.WIDE R20, R205, 0x2, R18.reuse ;  /* 0x00000002cd140825 */ /* 0x100fe200078e0212 */
[----:B------:R1:W-:Y:S03]  /*1e80*/  @P0 LDGSTS.E.BYPASS.LTC128B.128 [R146+0xc100], [R22.64], !P5 ;  /* 0x0c10000016920fae */ /* 0x0003e6000e901d4a */
[----:B------:R-:W-:Y:S01]  /*1e90*/  @P0 IMAD.WIDE R18, R204, 0x2, R18 ;  /* 0x00000002cc120825 */ /* 0x000fe200078e0212 */
[----:B------:R4:W-:Y:S03]  /*1ea0*/  @P0 LDGSTS.E.BYPASS.LTC128B.128 [R146+0xe100], [R20.64], !P4 ;  /* 0x0e10000014920fae */ /* 0x0009e6000e101d4a */
[----:B--2---:R-:W-:Y:S01]  /*1eb0*/  IMAD.WIDE R16, R206, 0x2, RZ ;  /* 0x00000002ce107825 */ /* 0x004fe200078e02ff */
[----:B------:R2:W-:Y:S01]  /*1ec0*/  @P0 LDGSTS.E.BYPASS.LTC128B.128 [R146+0x10100], [R18.64], !P6 ;  /* 0x1010000012920fae */ /* 0x0005e2000f101d4a */
[----:B------:R-:W-:-:S04]  /*1ed0*/  IADD3 R10, P0, R10, UR24, RZ ;  /* 0x000000180a0a7c10 */ /* 0x000fc8000ff1e0ff */
[----:B------:R-:W-:Y:S02]  /*1ee0*/  IADD3.X R9, R11, UR14, R9, P0, !PT ;  /* 0x0000000e0b097c10 */ /* 0x000fe400087fe409 */
[----:B-1----:R-:W-:-:S04]  /*1ef0*/  LEA R23, P0, R10, c[0x0][0x1f8], 0x1 ;  /* 0x00007e000a177a11 */ /* 0x002fc800078008ff */
[----:B------:R-:W-:Y:S01]  /*1f00*/  LEA.HI.X R22, R10, c[0x0][0x1fc], R9, 0x1, P0 ;  /* 0x00007f000a167a11 */ /* 0x000fe200000f0c09 */
[----:B------:R-:W4:Y:S01]  /*1f10*/  SHFL.IDX PT, R11, R23, RZ, 0x181f ;  /* 0x00181fff170b7589 */ /* 0x000f2200000e0000 */
[----:B------:R-:W-:-:S03]  /*1f20*/  ISETP.GT.AND P0, PT, R8, 0x20, PT ;  /* 0x000000200800780c */ /* 0x000fc60003f04270 */
[----:B------:R-:W1:Y:S04]  /*1f30*/  SHFL.IDX PT, R12, R22, RZ, 0x181f ;  /* 0x00181fff160c7589 */ /* 0x000e6800000e0000 */
[----:B------:R-:W5:Y:S04]  /*1f40*/  SHFL.IDX PT, R9, R23, 0x1, 0x181f ;  /* 0x00381f0017097f89 */ /* 0x000f6800000e0000 */
[----:B------:R5:W5:Y:S02]  /*1f50*/  SHFL.IDX PT, R10, R22, 0x1, 0x181f ;  /* 0x00381f00160a7f89 */ /* 0x000b6400000e0000 */
[----:B---3--:R-:W-:-:S04]  /*1f60*/  @P0 IMAD.WIDE R26, R206, 0x2, R28 ;  /* 0x00000002ce1a0825 */ /* 0x008fc800078e021c */
[--C-:B------:R-:W-:Y:S01]  /*1f70*/  @P0 IMAD.WIDE R30, R205, 0x2, R28.reuse ;  /* 0x00000002cd1e0825 */ /* 0x100fe200078e021c */
[----:B------:R3:W-:Y:S03]  /*1f80*/  @P0 LDGSTS.E.BYPASS.LTC128B.128 [R146+0xd100], [R26.64], !P5 ;  /* 0x0d1000001a920fae */ /* 0x0007e6000e901d4a */
[----:B------:R-:W-:Y:S01]  /*1f90*/  @P0 IMAD.WIDE R28, R204, 0x2, R28 ;  /* 0x00000002cc1c0825 */ /* 0x000fe200078e021c */
[----:B------:R3:W-:Y:S04]  /*1fa0*/  @P0 LDGSTS.E.BYPASS.LTC128B.128 [R146+0xf100], [R30.64], !P4 ;  /* 0x0f1000001e920fae */ /* 0x0007e8000e101d4a */
[----:B------:R3:W-:Y:S01]  /*1fb0*/  @P0 LDGSTS.E.BYPASS.LTC128B.128 [R146+0x11100], [R28.64], !P6 ;  /* 0x111000001c920fae */ /* 0x0007e2000f101d4a */
[----:B----4-:R-:W-:-:S03]  /*1fc0*/  IADD3 R20, P0, R11, R16, RZ ;  /* 0x000000100b147210 */ /* 0x010fc60007f1e0ff */
[----:B------:R-:W0:Y:S02]  /*1fd0*/  LDGDEPBAR ;  /* 0x00000000000079af */ /* 0x000e240000000000 */
[----:B-1----:R-:W-:Y:S01]  /*1fe0*/  IMAD.X R21, R12, 0x1, R17, P0 ;  /* 0x000000010c157824 */ /* 0x002fe200000e0611 */
[----:B--2---:R-:W-:Y:S01]  /*1ff0*/  IADD3 R18, P0, R11, R24, RZ ;  /* 0x000000180b127210 */ /* 0x004fe20007f1e0ff */
[----:B-----5:R-:W-:-:S04]  /*2000*/  IMAD.WIDE R22, R204, 0x2, RZ ;  /* 0x00000002cc167825 */ /* 0x020fc800078e02ff */
[----:B------:R-:W-:Y:S01]  /*2010*/  IMAD.X R19, R12, 0x1, R25, P0 ;  /* 0x000000010c137824 */ /* 0x000fe200000e0619 */
[----:B------:R-:W-:-:S05]  /*2020*/  IADD3 R16, P0, R16, R9, RZ ;  /* 0x0000000910107210 */ /* 0x000fca0007f1e0ff */
[----:B------:R-:W-:Y:S01]  /*2030*/  IMAD.X R17, R17, 0x1, R10, P0 ;  /* 0x0000000111117824 */ /* 0x000fe200000e060a */
[----:B---3--:R-:W-:-:S05]  /*2040*/  IADD3 R26, P0, R11, R22, RZ ;  /* 0x000000160b1a7210 */ /* 0x008fca0007f1e0ff */
        /* <DEDUP_REMOVED lines=8> */
[C---:B------:R-:W-:Y:S02]  /*20d0*/  ISETP.LT.OR P0, PT, R8.reuse, 0x1, P2 ;  /* 0x000000010800780c */ /* 0x040fe40001701670 */
[----:B------:R-:W-:-:S11]  /*20e0*/  ISETP.LT.OR P2, PT, R8, 0x21, P2 ;  /* 0x000000210800780c */ /* 0x000fd60001741670 */
[----:B------:R1:W-:Y:S01]  /*20f0*/  LDGSTS.E.BYPASS.LTC128B.128 [R146+0x2100], [R18.64], !P0 ;  /* 0x0210000012927fae */ /* 0x0003e2000c101d4a */
[----:B------:R-:W-:-:S04]  /*2100*/  ISETP.GE.AND P0, PT, R13, c[0x0][0x1d4], PT ;  /* 0x000075000d007a0c */ /* 0x000fc80003f06270 */
[C---:B------:R-:W-:Y:S02]  /*2110*/  ISETP.LT.OR P1, PT, R8.reuse, 0x1, P0 ;  /* 0x000000010800780c */ /* 0x040fe40000721670 */
[----:B------:R-:W-:-:S11]  /*2120*/  ISETP.LT.OR P0, PT, R8, 0x21, P0 ;  /* 0x000000210800780c */ /* 0x000fd60000701670 */
[----:B------:R1:W-:Y:S01]  /*2130*/  LDGSTS.E.BYPASS.LTC128B.128 [R146+0x4100], [R26.64], !P1 ;  /* 0x041000001a927fae */ /* 0x0003e2000c901d4a */
[----:B------:R-:W-:-:S03]  /*2140*/  ISETP.NE.AND P1, PT, R15, RZ, PT ;  /* 0x000000ff0f00720c */ /* 0x000fc60003f25270 */
[----:B------:R1:W-:Y:S01]  /*2150*/  LDGSTS.E.BYPASS.LTC128B.128 [R146+0x1100], [R16.64], !P3 ;  /* 0x0110000010927fae */ /* 0x0003e2000d901d4a */
[----:B------:R-:W-:-:S03]  /*2160*/  ISETP.GT.AND P3, PT, R201, 0x3f, PT ;  /* 0x0000003fc900780c */ /* 0x000fc60003f64270 */
[----:B------:R1:W-:Y:S04]  /*2170*/  LDGSTS.E.BYPASS.LTC128B.128 [R146+0x3100], [R24.64], !P2 ;  /* 0x0310000018927fae */ /* 0x0003e8000d101d4a */
[----:B------:R1:W-:Y:S01]  /*2180*/  LDGSTS.E.BYPASS.LTC128B.128 [R146+0x5100], [R22.64], !P0 ;  /* 0x0510000016927fae */ /* 0x0003e2000c101d4a */
[----:B------:R-:W-:-:S03]  /*2190*/  PLOP3.LUT P0, PT, PT, PT, UP0, 0x40, 0x0 ;  /* 0x000000000000781c */ /* 0x000fc60003f0e808 */
[----:B------:R-:W0:Y:S10]  /*21a0*/  LDGDEPBAR ;  /* 0x00000000000079af */ /* 0x000e340000000000 */
[----:B------:R-:W-:Y:S05]  /*21b0*/  @P0 BRA `(.L_x_1348) ;  /* 0x0000043000000947 */ /* 0x000fea0003800000 */
[----:B------:R-:W-:Y:S01]  /*21c0*/  ULEA UR4, UR13, UR7, 0x6 ;  /* 0x000000070d047291 */ /* 0x000fe2000f8e303f */
        /* <DEDUP_REMOVED lines=15> */
[----:B-1----:R-:W-:Y:S01]  /*22c0*/  IADD3 R19, -R207, 0x10, RZ ;  /* 0x00000010cf137810 */ /* 0x002fe20007ffe1ff */
[----:B------:R-:W-:-:S03]  /*22d0*/  IMAD R199, R8, c[0x0][0x2b8], R199 ;  /* 0x0000ae0008c77a24 */ /* 0x000fc600078e02c7 */
[----:B------:R-:W-:Y:S01]  /*22e0*/  LOP3.LUT R19, R19, 0xf, RZ, 0xc0, !PT ;  /* 0x0000000f13137812 */ /* 0x000fe200078ec0ff */
[----:B------:R-:W-:Y:S01]  /*22f0*/  IMAD.WIDE.U32 R12, R199, c[0x0][0x1e0], RZ ;  /* 0x00007800c70c7a25 */ /* 0x000fe200078e00ff */
[----:B------:R-:W-:-:S05]  /*2300*/  SHF.R.S32.HI R8, RZ, 0x1f, R199 ;  /* 0x0000001fff087819 */ /* 0x000fca00000114c7 */
[----:B------:R-:W-:-:S04]  /*2310*/  IMAD R8, R8, c[0x0][0x1e0], RZ ;  /* 0x0000780008087a24 */ /* 0x000fc800078e02ff */
[----:B------:R-:W-:-:S04]  /*2320*/  IMAD R9, R199, c[0x0][0x1e4], R8 ;  /* 0x00007900c7097a24 */ /* 0x000fc800078e0208 */
        /* <DEDUP_REMOVED lines=11> */
[----:B------:R-:W-:Y:S01]  /*23e0*/  IADD3.X R11, R11, UR17, R8, P0, !PT ;  /* 0x000000110b0b7c10 */ /* 0x000fe200087fe408 */
[----:B------:R-:W-:Y:S01]  /*23f0*/  IMAD.SHL.U32 R8, R204, 0x2, RZ ;  /* 0x00000002cc087824 */ /* 0x000fe200078e00ff */
[----:B------:R-:W-:Y:S02]  /*2400*/  LEA R17, P0, R16, c[0x0][0x1c8], 0x1 ;  /* 0x0000720010117a11 */ /* 0x000fe400078008ff */
[----:B------:R-:W-:Y:S02]  /*2410*/  IADD3 R22, -R10, 0x10, RZ ;  /* 0x000000100a167810 */ /* 0x000fe40007ffe1ff */
[----:B------:R-:W-:Y:S01]  /*2420*/  LEA.HI.X R16, R16, c[0x0][0x1cc], R11, 0x1, P0 ;  /* 0x0000730010107a11 */ /* 0x000fe200000f0c0b */
[----:B------:R-:W1:Y:S01]  /*2430*/  SHFL.IDX PT, R18, R17, 0x1, 0x181f ;  /* 0x00381f0011127f89 */ /* 0x000e6200000e0000 */
[----:B------:R-:W-:Y:S01]  /*2440*/  IMAD.SHL.U32 R11, R205, 0x2, RZ ;  /* 0x00000002cd0b7824 */ /* 0x000fe200078e00ff */
[----:B------:R-:W-:Y:S02]  /*2450*/  LOP3.LUT R22, R22, 0xf, RZ, 0xc0, !PT ;  /* 0x0000000f16167812 */ /* 0x000fe400078ec0ff */
[----:B------:R-:W2:Y:S01]  /*2460*/  SHFL.IDX PT, R20, R16, 0x1, 0x181f ;  /* 0x00381f0010147f89 */ /* 0x000ea200000e0000 */
[----:B------:R-:W-:-:S03]  /*2470*/  SHF.L.U64.HI R9, R204, 0x1, R145 ;  /* 0x00000001cc097819 */ /* 0x000fc60000010291 */
        /* <DEDUP_REMOVED lines=23> */
.L_x_1348:
[----:B------:R-:W0:Y:S01]  /*25f0*/  LDGDEPBAR ;  /* 0x00000000000079af */ /* 0x000e220000000000 */
[----:B------:R-:W-:Y:S01]  /*2600*/  LOP3.LUT P0, RZ, R144, 0x2, RZ, 0xc0, !PT ;  /* 0x0000000290ff7812 */ /* 0x000fe2000780c0ff */
[----:B------:R-:W-:Y:S01]  /*2610*/  IMAD.SHL.U32 R189, R189, 0x2, RZ ;  /* 0x00000002bdbd7824 */ /* 0x000fe200078e00ff */
[----:B------:R-:W-:Y:S01]  /*2620*/  MOV R186, 0x20 ;  /* 0x0000002000ba7802 */ /* 0x000fe20000000f00 */
[----:B------:R-:W-:Y:S01]  /*2630*/  IMAD.SHL.U32 R188, R188, 0x2, RZ ;  /* 0x00000002bcbc7824 */ /* 0x000fe200078e00ff */
[C---:B------:R-:W-:Y:S01]  /*2640*/  LEA R191, R0.reuse, 0x18100, 0x1 ;  /* 0x0001810000bf7811 */ /* 0x040fe200078e08ff */
[----:B-1----:R-:W-:Y:S01]  /*2650*/  IMAD.SHL.U32 R8, R0, 0x2, RZ ;  /* 0x0000000200087824 */ /* 0x002fe200078e00ff */
[----:B------:R-:W-:Y:S02]  /*2660*/  SEL R186, R186, 0xffffffe0, !P0 ;  /* 0xffffffe0baba7807 */ /* 0x000fe40004000000 */
[----:B------:R-:W-:Y:S01]  /*2670*/  PLOP3.LUT P0, PT, PT, PT, UP0, 0x40, 0x0 ;  /* 0x000000000000781c */ /* 0x000fe20003f0e808 */
[----:B------:R-:W-:Y:S01]  /*2680*/  IMAD.IADD R187, R191, 0x1, R188 ;  /* 0x00000001bfbb7824 */ /* 0x000fe200078e02bc */
[----:B------:R-:W-:-:S02]  /*2690*/  IADD3 R94, R189, R186, RZ ;  /* 0x000000babd5e7210 */ /* 0x000fc40007ffe0ff */
[----:B------:R-:W-:Y:S01]  /*26a0*/  IADD3 R190, R189, 0xc100, RZ ;  /* 0x0000c100bdbe7810 */ /* 0x000fe20007ffe0ff */
[----:B------:R-:W-:-:S04]  /*26b0*/  DEPBAR.LE SB0, 0x3 ;  /* 0x000080c00000791a */ /* 0x000fc80000000000 */
[----:B------:R-:W-:-:S04]  /*26c0*/  DEPBAR.LE SB0, 0x2 ;  /* 0x000080800000791a */ /* 0x000fc80000000000 */
[----:B------:R-:W-:Y:S06]  /*26d0*/  BAR.SYNC.DEFER_BLOCKING 0x0 ;  /* 0x0000000000007b1d */ /* 0x000fec0000010000 */
        /* <DEDUP_REMOVED lines=10> */
[----:B------:R-:W-:Y:S05]  /*2780*/  @P0 BRA `(.L_x_1349) ;  /* 0x0000034000000947 */ /* 0x000fea0003800000 */
        /* <DEDUP_REMOVED lines=10> */
[----:B------:R-:W-:Y:S01]  /*2830*/  IMAD.SHL.U32 R29, R206, 0x2, RZ ;  /* 0x00000002ce1d7824 */ /* 0x000fe200078e00ff */
[----:B------:R-:W-:Y:S01]  /*2840*/  LOP3.LUT R38, R38, 0xf, RZ, 0xc0, !PT ;  /* 0x0000000f26267812 */ /* 0x000fe200078ec0ff */
[----:B------:R-:W-:Y:S01]  /*2850*/  IMAD.IADD R13, R13, 0x1, R0 ;  /* 0x000000010d0d7824 */ /* 0x000fe200078e0200 */
[----:B------:R-:W-:Y:S01]  /*2860*/  LOP3.LUT R33, R33, 0xf, RZ, 0xc0, !PT ;  /* 0x0000000f21217812 */ /* 0x000fe200078ec0ff */
[C---:B------:R-:W-:Y:S01]  /*2870*/  IMAD R0, R198.reuse, c[0x0][0x21c], R15 ;  /* 0x00008700c6007a24 */ /* 0x040fe200078e020f */
[----:B------:R-:W-:Y:S01]  /*2880*/  SHF.L.U64.HI R15, R205, 0x1, R132 ;  /* 0x00000001cd0f7819 */ /* 0x000fe20000010284 */
[----:B------:R-:W-:-:S04]  /*2890*/  IMAD.WIDE.U32 R12, R198, c[0x0][0x218], R12 ;  /* 0x00008600c60c7a25 */ /* 0x000fc800078e000c */
[----:B------:R-:W-:Y:S01]  /*28a0*/  IMAD.SHL.U32 R14, R205, 0x2, RZ ;  /* 0x00000002cd0e7824 */ /* 0x000fe200078e00ff */
[----:B------:R-:W-:Y:S02]  /*28b0*/  IADD3 R31, P0, R12, UR24, RZ ;  /* 0x000000180c1f7c10 */ /* 0x000fe4000ff1e0ff */
[C---:B------:R-:W-:Y:S02]  /*28c0*/  SHF.L.U64.HI R12, R204.reuse, 0x1, R145 ;  /* 0x00000001cc0c7819 */ /* 0x040fe40000010291 */
[----:B------:R-:W-:Y:S02]  /*28d0*/  IADD3.X R0, R13, UR14, R0, P0, !PT ;  /* 0x0000000e0d007c10 */ /* 0x000fe400087fe400 */
[C---:B------:R-:W-:Y:S02]  /*28e0*/  LEA R32, P0, R31.reuse, c[0x0][0x1f8], 0x1 ;  /* 0x00007e001f207a11 */ /* 0x040fe400078008ff */
[----:B------:R-:W-:Y:S02]  /*28f0*/  SEL R13, RZ, 0x10, P4 ;  /* 0x00000010ff0d7807 */ /* 0x000fe40002000000 */
[----:B------:R-:W-:Y:S01]  /*2900*/  LEA.HI.X R31, R31, c[0x0][0x1fc], R0, 0x1, P0 ;  /* 0x00007f001f1f7a11 */ /* 0x000fe200000f0c00 */
[----:B------:R-:W5:Y:S01]  /*2910*/  SHFL.IDX PT, R34, R32, 0x1, 0x181f ;  /* 0x00381f0020227f89 */ /* 0x000f6200000e0000 */
[----:B------:R-:W-:Y:S01]  /*2920*/  IADD3 R37, -R13, 0x10, RZ ;  /* 0x000000100d257810 */ /* 0x000fe20007ffe1ff */
[----:B------:R-:W-:-:S02]  /*2930*/  IMAD.SHL.U32 R0, R204, 0x2, RZ ;  /* 0x00000002cc007824 */ /* 0x000fc400078e00ff */
[----:B------:R-:W2:Y:S01]  /*2940*/  SHFL.IDX PT, R35, R31, 0x1, 0x181f ;  /* 0x00381f001f237f89 */ /* 0x000ea200000e0000 */
[----:B------:R-:W-:-:S03]  /*2950*/  LOP3.LUT R37, R37, 0xf, RZ, 0xc0, !PT ;  /* 0x0000000f25257812 */ /* 0x000fc600078ec0ff */
[----:B------:R-:W-:Y:S01]  /*2960*/  SHFL.IDX PT, R31, R31, RZ, 0x181f ;  /* 0x00181fff1f1f7589 */ /* 0x000fe200000e0000 */
[----:B-----5:R-:W-:-:S04]  /*2970*/  IADD3 R38, P2, P0, R38, R34, R29 ;  /* 0x0000002226267210 */ /* 0x020fc8000785e01d */
[----:B--2---:R-:W-:Y:S02]  /*2980*/  IADD3.X R39, RZ, R35, R30, P2, P0 ;  /* 0x00000023ff277210 */ /* 0x004fe400017e041e */
        /* <DEDUP_REMOVED lines=20> */
.L_x_1349:
[C---:B-1-3--:R-:W-:Y:S01]  /*2ad0*/  HMMA.16816.F32 R28, R8.reuse, R40, RZ ;  /* 0x00000028081c723c */ /* 0x04afe200000018ff */
[----:B------:R-:W-:Y:S01]  /*2ae0*/  IMAD.MOV.U32 R0, RZ, RZ, 0x40 ;  /* 0x00000040ff007424 */ /* 0x000fe200078e00ff */
[----:B------:R-:W-:Y:S01]  /*2af0*/  LDSM.16.M88.4 R68, [R191+0x4000] ;  /* 0x00400000bf44783b */ /* 0x000fe20000000200 */
[C---:B------:R-:W-:Y:S01]  /*2b00*/  IMAD R185, R4.reuse, 0x2, R191 ;  /* 0x0000000204b97824 */ /* 0x040fe200078e02bf */
[----:B------:R-:W-:Y:S01]  /*2b10*/  PLOP3.LUT P0, PT, PT, PT, UP1, 0x80, 0x0 ;  /* 0x000000000000781c */ /* 0x000fe20003f0f018 */
[----:B------:R-:W-:Y:S01]  /*2b20*/  IMAD R184, R4, 0x2, R187 ;  /* 0x0000000204b87824 */ /* 0x000fe200078e02bb */
[----:B------:R-:W-:Y:S01]  /*2b30*/  SEL R133, R0, 0xffffffc0, !P1 ;  /* 0xffffffc000857807 */ /* 0x000fe20004800000 */
[----:B------:R-:W-:Y:S01]  /*2b40*/  LDSM.16.M88.4 R76, [R189+0xf900] ;  /* 0x00f90000bd4c783b */ /* 0x000fe20000000200 */
[C---:B------:R-:W-:Y:S01]  /*2b50*/  HMMA.16816.F32 R40, R8.reuse, R42, RZ ;  /* 0x0000002a0828723c */ /* 0x040fe200000018ff */
[----:B------:R-:W-:Y:S01]  /*2b60*/  UMOV UR4, 0xffffffc0 ;  /* 0xffffffc000047882 */ /* 0x000fe20000000000 */
[----:B------:R-:W-:Y:S01]  /*2b70*/  IMAD.SHL.U32 R135, R3, 0x2, RZ ;  /* 0x0000000203877824 */ /* 0x000fe200078e00ff */
[----:B--2---:R-:W-:Y:S01]  /*2b80*/  LDSM.16.M88.4 R12, [R185] ;  /* 0x00000000b90c783b */ /* 0x004fe20000000200 */
[----:B------:R-:W-:Y:S01]  /*2b90*/  IMAD.IADD R92, R189, 0x1, R133 ;  /* 0x00000001bd5c7824 */ /* 0x000fe200078e0285 */
[----:B------:R-:W-:Y:S01]  /*2ba0*/  UIMAD UR4, UR13, UR4, 0x41 ;  /* 0x000000410d0474a4 */ /* 0x000fe2000f8e0204 */
[----:B------:R-:W-:Y:S01]  /*2bb0*/  IMAD.IADD R0, R133, 0x1, R94 ;  /* 0x0000000185007824 */ /* 0x000fe200078e025e */
[----:B------:R-:W-:Y:S01]  /*2bc0*/  LDSM.16.M88.4 R88, [R94+0x11100] ;  /* 0x011100005e58783b */ /* 0x000fe20000000200 */
[----:B----4-:R-:W-:Y:S01]  /*2bd0*/  HMMA.16816.F32 R64, R8, R60, RZ ;  /* 0x0000003c0840723c */ /* 0x010fe200000018ff */
[--C-:B------:R-:W-:Y:S01]  /*2be0*/  IMAD R134, R4, 0x2, R135.reuse ;  /* 0x0000000204867824 */ /* 0x100fe200078e0287 */
[----:B------:R-:W-:Y:S01]  /*2bf0*/  UISETP.GE.AND UP0, UPT, UR13, 0x3, UPT ;  /* 0x000000030d00788c */ /* 0x000fe2000bf06270 */
[----:B------:R-:W1:Y:S01]  /*2c00*/  LDSM.16.M88.4 R32, [R92+0xc100] ;  /* 0x00c100005c20783b */ /* 0x000e620000000200 */
[----:B------:R-:W-:-:S02]  /*2c10*/  IMAD.IADD R171, R188, 0x1, R135 ;  /* 0x00000001bcab7824 */ /* 0x000fc400078e0287 */
[----:B------:R-:W-:Y:S01]  /*2c20*/  IMAD.IADD R163, R188, 0x1, R134 ;  /* 0x00000001bca37824 */ /* 0x000fe200078e0286 */
[----:B------:R-:W-:Y:S01]  /*2c30*/  LDSM.16.M88.4 R84, [R92+0x10100] ;  /* 0x010100005c54783b */ /* 0x000fe20000000200 */
[C---:B------:R-:W-:Y:S01]  /*2c40*/  HMMA.16816.F32 R60, R8.reuse, R62, RZ ;  /* 0x0000003e083c723c */ /* 0x040fe200000018ff */
[----:B------:R-:W-:Y:S02]  /*2c50*/  IMAD R4, R4, 0x2, R171 ;  /* 0x0000000204047824 */ /* 0x000fe400078e02ab */
[----:B------:R-:W-:Y:S04]  /*2c60*/  LDSM.16.M88.4 R80, [R189+0x11900] ;  /* 0x01190000bd50783b */ /* 0x000fe80000000200 */
[----:B------:R-:W0:Y:S01]  /*2c70*/  LDGDEPBAR ;  /* 0x00000000000079af */ /* 0x000e220000000000 */
[C---:B------:R-:W-:Y:S08]  /*2c80*/  HMMA.16816.F32 R36, R8.reuse, R56, RZ ;  /* 0x000000380824723c */ /* 0x040ff000000018ff */
[C---:B------:R-:W-:Y:S08]  /*2c90*/  HMMA.16816.F32 R56, R8.reuse, R58, RZ ;  /* 0x0000003a0838723c */ /* 0x040ff000000018ff */
[C---:B------:R-:W-:Y:S08]  /*2ca0*/  HMMA.16816.F32 R52, R8.reuse, R24, RZ ;  /* 0x000000180834723c */ /* 0x040ff000000018ff */
[----:B------:R-:W-:Y:S01]  /*2cb0*/  HMMA.16816.F32 R8, R8, R26, RZ ;  /* 0x0000001a0808723c */ /* 0x000fe200000018ff */
[----:B------:R-:W-:Y:S07]  /*2cc0*/  LDSM.16.M88.4 R24, [R92+0xc900] ;  /* 0x00c900005c18783b */ /* 0x000fee0000000200 */
        /* <DEDUP_REMOVED lines=10> */
[----:B------:R-:W-:Y:S01]  /*2d70*/  HMMA.16816.F32 R72, R72, R22, R8 ;  /* 0x000000164848723c */ /* 0x000fe20000001808 */
[----:B------:R-:W-:Y:S04]  /*2d80*/  LDSM.16.M88.4 R20, [R184] ;  /* 0x00000000b814783b */ /* 0x000fe80000000200 */
[----:B------:R-:W4:Y:S03]  /*2d90*/  LDSM.16.M88.4 R8, [R0+0xc100] ;  /* 0x00c100000008783b */ /* 0x000f260000000200 */
[C---:B-1----:R-:W-:Y:S08]  /*2da0*/  HMMA.16816.F32 R28, R12.reuse, R32, R28 ;  /* 0x000000200c1c723c */ /* 0x042ff0000000181c */
[C---:B------:R-:W-:Y:S01]  /*2db0*/  HMMA.16816.F32 R40, R12.reuse, R34, R40 ;  /* 0x000000220c28723c */ /* 0x040fe20000001828 */
[----:B------:R-:W1:Y:S07]  /*2dc0*/  LDSM.16.M88.4 R32, [R0+0xd100] ;  /* 0x00d100000020783b */ /* 0x000e6e0000000200 */
        /* <DEDUP_REMOVED lines=8> */
[----:B------:R-:W3:Y:S04]  /*2e50*/  LDSM.16.M88.4 R12, [R189+0xe900] ;  /* 0x00e90000bd0c783b */ /* 0x000ee80000000200 */
[----:B------:R-:W-:Y:S03]  /*2e60*/  LDSM.16.M88.4 R48, [R94+0xe100] ;  /* 0x00e100005e30783b */ /* 0x000fe60000000200 */
[C---:B----4-:R-:W-:Y:S08]  /*2e70*/  HMMA.16816.F32 R28, R20.reuse, R8, R28 ;  /* 0x00000008141c723c */ /* 0x050ff0000000181c */
[C---:B------:R-:W-:Y:S01]  /*2e80*/  HMMA.16816.F32 R40, R20.reuse, R10, R40 ;  /* 0x0000000a1428723c */ /* 0x040fe20000001828 */
[----:B------:R-:W4:Y:S07]  /*2e90*/  LDSM.16.M88.4 R8, [R189+0xf100] ;  /* 0x00f10000bd08783b */ /* 0x000f2e0000000200 */
[C---:B------:R-:W-:Y:S08]  /*2ea0*/  HMMA.16816.F32 R64, R20.reuse, R44, R64 ;  /* 0x0000002c1440723c */ /* 0x040ff00000001840 */
[C---:B------:R-:W-:Y:S01]  /*2eb0*/  HMMA.16816.F32 R60, R20.reuse, R46, R60 ;  /* 0x0000002e143c723c */ /* 0x040fe2000000183c */
[----:B------:R-:W-:Y:S07]  /*2ec0*/  LDSM.16.M88.4 R44, [R185+0x4000] ;  /* 0x00400000b92c783b */ /* 0x000fee0000000200 */
[C---:B-1----:R-:W-:Y:S08]  /*2ed0*/  HMMA.16816.F32 R36, R20.reuse, R32, R36 ;  /* 0x000000201424723c */ /* 0x042ff00000001824 */
[----:B------:R-:W-:Y:S01]  /*2ee0*/  HMMA.16816.F32 R56, R20, R34, R56 ;  /* 0x000000221438723c */ /* 0x000fe20000001838 */
[----:B------:R-:W-:Y:S07]  /*2ef0*/  LDSM.16.M88.4 R32, [R92+0xe900] ;  /* 0x00e900005c20783b */ /* 0x000fee0000000200 */
[C---:B--2---:R-:W-:Y:S08]  /*2f00*/  HMMA.16816.F32 R28, R68.reuse, R16, R28 ;  /* 0x00000010441c723c */ /* 0x044ff0000000181c */
[C---:B------:R-:W-:Y:S01]  /*2f10*/  HMMA.16816.F32 R40, R68.reuse, R18, R40 ;  /* 0x000000124428723c */ /* 0x040fe20000001828 */
[----:B------:R-:W1:Y:S07]  /*2f20*/  LDSM.16.M88.4 R16, [R187+0x4000] ;  /* 0x00400000bb10783b */ /* 0x000e6e0000000200 */
[C---:B---3--:R-:W-:Y:S08]  /*2f30*/  HMMA.16816.F32 R64, R68.reuse, R12, R64 ;  /* 0x0000000c4440723c */ /* 0x048ff00000001840 */
[----:B------:R-:W-:Y:S01]  /*2f40*/  HMMA.16816.F32 R60, R68, R14, R60 ;  /* 0x0000000e443c723c */ /* 0x000fe2000000183c */
[----:B------:R-:W2:Y:S07]  /*2f50*/  LDSM.16.M88.4 R12, [R94+0xf100] ;  /* 0x00f100005e0c783b */ /* 0x000eae0000000200 */
[C---:B------:R-:W-:Y:S08]  /*2f60*/  HMMA.16816.F32 R52, R20.reuse, R24, R52 ;  /* 0x000000181434723c */ /* 0x040ff00000001834 */
[----:B------:R-:W-:Y:S01]  /*2f70*/  HMMA.16816.F32 R72, R20, R26, R72 ;  /* 0x0000001a1448723c */ /* 0x000fe20000001848 */
[----:B------:R-:W3:Y:S04]  /*2f80*/  LDSM.16.M88.4 R24, [R94+0xe900] ;  /* 0x00e900005e18783b */ /* 0x000ee80000000200 */
[----:B------:R-:W-:Y:S03]  /*2f90*/  LDSM.16.M88.4 R20, [R94+0xf900] ;  /* 0x00f900005e14783b */ /* 0x000fe60000000200 */
[C---:B----4-:R-:W-:Y:S08]  /*2fa0*/  HMMA.16816.F32 R36, R68.reuse, R8, R36 ;  /* 0x000000084424723c */ /* 0x050ff00000001824 */
        /* <DEDUP_REMOVED lines=12> */
[C---:B---3--:R-:W-:Y:S08]  /*3070*/  HMMA.16816.F32 R64, R16.reuse, R24, R64 ;  /* 0x000000181040723c */ /* 0x048ff00000001840 */
[----:B------:R-:W-:Y:S01]  /*3080*/  HMMA.16816.F32 R60, R16, R26, R60 ;  /* 0x0000001a103c723c */ /* 0x000fe2000000183c */
[----:B------:R-:W-:Y:S07]  /*3090*/  LDSM.16.M88.4 R24, [R0+0xe100] ;  /* 0x00e100000018783b */ /* 0x000fee0000000200 */
[C---:B----4-:R-:W-:Y:S08]  /*30a0*/  HMMA.16816.F32 R28, R44.reuse, R8, R28 ;  /* 0x000000082c1c723c */ /* 0x050ff0000000181c */
[----:B------:R-:W-:Y:S01]  /*30b0*/  HMMA.16816.F32 R40, R44, R10, R40 ;  /* 0x0000000a2c28723c */ /* 0x000fe20000001828 */
[----:B------:R-:W2:Y:S07]  /*30c0*/  LDSM.16.M88.4 R8, [R184+0x4000] ;  /* 0x00400000b808783b */ /* 0x000eae0000000200 */
[C---:B------:R-:W-:Y:S08]  /*30d0*/  HMMA.16816.F32 R52, R16.reuse, R20, R52 ;  /* 0x000000141034723c */ /* 0x040ff00000001834 */
[----:B------:R-:W-:Y:S01]  /*30e0*/  HMMA.16816.F32 R72, R16, R22, R72 ;  /* 0x000000161048723c */ /* 0x000fe20000001848 */
[----:B------:R-:W3:Y:S04]  /*30f0*/  LDSM.16.M88.4 R20, [R0+0xe900] ;  /* 0x00e900000014783b */ /* 0x000ee80000000200 */
[----:B------:R-:W4:Y:S03]  /*3100*/  LDSM.16.M88.4 R16, [R0+0xf100] ;  /* 0x00f100000010783b */ /* 0x000f260000000200 */
[C---:B------:R-:W-:Y:S08]  /*3110*/  HMMA.16816.F32 R64, R44.reuse, R32, R64 ;  /* 0x000000202c40723c */ /* 0x040ff00000001840 */
[C---:B------:R-:W-:Y:S01]  /*3120*/  HMMA.16816.F32 R60, R44.reuse, R34, R60 ;  /* 0x000000222c3c723c */ /* 0x040fe2000000183c */
[----:B------:R-:W5:Y:S07]  /*3130*/  LDSM.16.M88.4 R32, [R0+0xf900] ;  /* 0x00f900000020783b */ /* 0x000f6e0000000200 */
[C---:B-1----:R-:W-:Y:S08]  /*3140*/  HMMA.16816.F32 R36, R44.reuse, R12, R36 ;  /* 0x0000000c2c24723c */ /* 0x042ff00000001824 */
[C---:B------:R-:W-:Y:S01]  /*3150*/  HMMA.16816.F32 R56, R44.reuse, R14, R56 ;  /* 0x0000000e2c38723c */ /* 0x040fe20000001838 */
[----:B------:R-:W1:Y:S07]  /*3160*/  LDSM.16.M88.4 R12, [R189+0x10100] ;  /* 0x01010000bd0c783b */ /* 0x000e6e0000000200 */
[C---:B------:R-:W-:Y:S08]  /*3170*/  HMMA.16816.F32 R52, R44.reuse, R48, R52 ;  /* 0x000000302c34723c */ /* 0x040ff00000001834 */
[----:B------:R-:W-:Y:S01]  /*3180*/  HMMA.16816.F32 R72, R44, R50, R72 ;  /* 0x000000322c48723c */ /* 0x000fe20000001848 */
[----:B------:R-:W-:Y:S04]  /*3190*/  LDSM.16.M88.4 R44, [R92+0x11100] ;  /* 0x011100005c2c783b */ /* 0x000fe80000000200 */
[----:B------:R-:W-:Y:S03]  /*31a0*/  LDSM.16.M88.4 R48, [R92+0x10900] ;  /* 0x010900005c30783b */ /* 0x000fe60000000200 */
[C---:B--2---:R-:W-:Y:S08]  /*31b0*/  HMMA.16816.F32 R28, R8.reuse, R24, R28 ;  /* 0x00000018081c723c */ /* 0x044ff0000000181c */
[C---:B------:R-:W-:Y:S01]  /*31c0*/  HMMA.16816.F32 R40, R8.reuse, R26, R40 ;  /* 0x0000001a0828723c */ /* 0x040fe20000001828 */
[----:B------:R-:W2:Y:S07]  /*31d0*/  LDSM.16.M88.4 R24, [R189+0x11100] ;  /* 0x01110000bd18783b */ /* 0x000eae0000000200 */
        /* <DEDUP_REMOVED lines=8> */
[----:B------:R-:W4:Y:S04]  /*3260*/  LDSM.16.M88.4 R8, [R189+0x10900] ;  /* 0x01090000bd08783b */ /* 0x000f280000000200 */
[----:B------:R-:W-:Y:S03]  /*3270*/  LDSM.16.M88.4 R32, [R0+0x10100] ;  /* 0x010100000020783b */ /* 0x000fe60000000200 */
[C---:B-1----:R-:W-:Y:S08]  /*3280*/  HMMA.16816.F32 R28, R76.reuse, R12, R28 ;  /* 0x0000000c4c1c723c */ /* 0x042ff0000000181c */
[C---:B------:R-:W-:Y:S01]  /*3290*/  HMMA.16816.F32 R40, R76.reuse, R14, R40 ;  /* 0x0000000e4c28723c */ /* 0x040fe20000001828 */
[----:B------:R-:W1:Y:S07]  /*32a0*/  LDSM.16.M88.4 R12, [R185+0x8000] ;  /* 0x00800000b90c783b */ /* 0x000e6e0000000200 */
[----:B--2---:R-:W-:Y:S08]  /*32b0*/  HMMA.16816.F32 R36, R76, R24, R36 ;  /* 0x000000184c24723c */ /* 0x004ff00000001824 */
[----:B---3--:R-:W-:Y:S08]  /*32c0*/  HMMA.16816.F32 R28, R16, R20, R28 ;  /* 0x00000014101c723c */ /* 0x008ff0000000181c */
[C---:B------:R-:W-:Y:S01]  /*32d0*/  HMMA.16816.F32 R56, R76.reuse, R26, R56 ;  /* 0x0000001a4c38723c */ /* 0x040fe20000001838 */
[----:B------:R-:W-:Y:S04]  /*32e0*/  LDSM.16.M88.4 R24, [R94+0x11900] ;  /* 0x011900005e18783b */ /* 0x000fe80000000200 */
[----:B------:R-:W-:Y:S03]  /*32f0*/  LDSM.16.M88.4 R92, [R92+0x11900] ;  /* 0x011900005c5c783b */ /* 0x000fe60000000200 */
[C---:B----4-:R-:W-:Y:S08]  /*3300*/  HMMA.16816.F32 R64, R76.reuse, R8, R64 ;  /* 0x000000084c40723c */ /* 0x050ff00000001840 */
[----:B------:R-:W-:Y:S01]  /*3310*/  HMMA.16816.F32 R60, R76, R10, R60 ;  /* 0x0000000a4c3c723c */ /* 0x000fe2000000183c */
[----:B------:R-:W2:Y:S07]  /*3320*/  LDSM.16.M88.4 R8, [R184+0x8000] ;  /* 0x00800000b808783b */ /* 0x000eae0000000200 */
[C---:B------:R-:W-:Y:S08]  /*3330*/  HMMA.16816.F32 R36, R16.reuse, R88, R36 ;  /* 0x000000581024723c */ /* 0x040ff00000001824 */
[----:B------:R-:W-:Y:S01]  /*3340*/  HMMA.16816.F32 R40, R16, R22, R40 ;  /* 0x000000161028723c */ /* 0x000fe20000001828 */
[----:B------:R-:W3:Y:S07]  /*3350*/  LDSM.16.M88.4 R20, [R0+0x11100] ;  /* 0x011100000014783b */ /* 0x000eee0000000200 */
[----:B-1----:R-:W-:Y:S08]  /*3360*/  HMMA.16816.F32 R28, R12, R84, R28 ;  /* 0x000000540c1c723c */ /* 0x002ff0000000181c */
[C---:B------:R-:W-:Y:S08]  /*3370*/  HMMA.16816.F32 R64, R16.reuse, R68, R64 ;  /* 0x000000441040723c */ /* 0x040ff00000001840 */
[----:B------:R-:W-:Y:S08]  /*3380*/  HMMA.16816.F32 R60, R16, R70, R60 ;  /* 0x00000046103c723c */ /* 0x000ff0000000183c */
[----:B------:R-:W-:Y:S08]  /*3390*/  HMMA.16816.F32 R52, R76, R80, R52 ;  /* 0x000000504c34723c */ /* 0x000ff00000001834 */
[----:B------:R-:W-:Y:S01]  /*33a0*/  HMMA.16816.F32 R68, R12, R44, R36 ;  /* 0x0000002c0c44723c */ /* 0x000fe20000001824 */
[----:B------:R-:W1:Y:S07]  /*33b0*/  LDSM.16.M88.4 R36, [R0+0x10900] ;  /* 0x010900000024783b */ /* 0x000e6e0000000200 */
[----:B--2---:R-:W-:Y:S08]  /*33c0*/  HMMA.16816.F32 R28, R8, R32, R28 ;  /* 0x00000020081c723c */ /* 0x004ff0000000181c */
[----:B------:R-:W-:Y:S07]  /*33d0*/  HMMA.16816.F32 R52, R16, R24, R52 ;  /* 0x000000181034723c */ /* 0x000fee0000001834 */
[----:B------:R-:W-:Y:S01]  /*33e0*/  LOP3.LUT R25, R6, 0xffffffe0, RZ, 0xc0, !PT ;  /* 0xffffffe006197812 */ /* 0x000fe200078ec0ff */
[----:B---3--:R-:W-:Y:S01]  /*33f0*/  HMMA.16816.F32 R68, R8, R20, R68 ;  /* 0x000000140844723c */ /* 0x008fe20000001844 */
[----:B------:R-:W-:-:S04]  /*3400*/  SHF.R.S32.HI R24, RZ, 0x1f, R5 ;  /* 0x0000001fff187819 */ /* 0x000fc80000011405 */
[----:B------:R-:W-:Y:S02]  /*3410*/  LEA.HI R24, R24, R5, RZ, 0x3 ;  /* 0x0000000518187211 */ /* 0x000fe400078f18ff */
[----:B------:R-:W-:Y:S01]  /*3420*/  LEA.HI R21, R7, R2, RZ, 0x2 ;  /* 0x0000000207157211 */ /* 0x000fe200078f10ff */
[----:B------:R-:W-:Y:S01]  /*3430*/  IMAD.IADD R7, R2, 0x1, -R25 ;  /* 0x0000000102077824 */ /* 0x000fe200078e0a19 */
[----:B------:R-:W-:Y:S01]  /*3440*/  HMMA.16816.F32 R72, R76, R82, R72 ;  /* 0x000000524c48723c */ /* 0x000fe20000001848 */
[----:B------:R-:W-:Y:S01]  /*3450*/  FMUL.FTZ R6, R28, c[0x0][0x320] ;  /* 0x0000c8001c067a20 */ /* 0x000fe20000410000 */
[----:B------:R-:W-:Y:S01]  /*3460*/  LOP3.LUT R21, R21, 0xfffffffc, RZ, 0xc0, !PT ;  /* 0xfffffffc15157812 */ /* 0x000fe200078ec0ff */
[----:B------:R-:W-:Y:S01]  /*3470*/  FMUL.FTZ R29, R29, c[0x0][0x320] ;  /* 0x0000c8001d1d7a20 */ /* 0x000fe20000410000 */
[----:B------:R-:W-:Y:S01]  /*3480*/  SHF.R.S32.HI R20, RZ, 0x1f, R7 ;  /* 0x0000001fff147819 */ /* 0x000fe20000011407 */
[----:B------:R-:W-:Y:S01]  /*3490*/  FMUL.FTZ R31, R31, c[0x0][0x320] ;  /* 0x0000c8001f1f7a20 */ /* 0x000fe20000410000 */
[----:B------:R-:W-:Y:S01]  /*34a0*/  LOP3.LUT R24, R24, 0xffffff8, RZ, 0xc0, !PT ;  /* 0x0ffffff818187812 */ /* 0x000fe200078ec0ff */
[----:B------:R-:W-:Y:S01]  /*34b0*/  IMAD.IADD R21, R2, 0x1, -R21 ;  /* 0x0000000102157824 */ /* 0x000fe200078e0a15 */
[----:B------:R-:W-:Y:S01]  /*34c0*/  LEA.HI R20, R20, R7, RZ, 0x2 ;  /* 0x0000000714147211 */ /* 0x000fe200078f10ff */
[----:B------:R-:W-:Y:S01]  /*34d0*/  HMMA.16816.F32 R40, R12, R86, R40 ;  /* 0x000000560c28723c */ /* 0x000fe20000001828 */
[----:B------:R-:W2:Y:S01]  /*34e0*/  MUFU.TANH R6, R6 ;  /* 0x0000000600067308 */ /* 0x000ea20000002400 */
[----:B------:R-:W-:Y:S01]  /*34f0*/  IMAD.IADD R24, R5, 0x1, -R24 ;  /* 0x0000000105187824 */ /* 0x000fe200078e0a18 */
[C---:B------:R-:W-:Y:S01]  /*3500*/  LEA.HI R28, R21.reuse, R21, RZ, 0x1 ;  /* 0x00000015151c7211 */ /* 0x040fe200078f08ff */
[----:B------:R-:W-:Y:S01]  /*3510*/  FMUL.FTZ R2, R30, c[0x0][0x320] ;  /* 0x0000c8001e027a20 */ /* 0x000fe20000410000 */
[----:B------:R-:W-:Y:S01]  /*3520*/  LEA.HI.SX32 R25, R20, UR15, 0x1e ;  /* 0x0000000f14197c11 */ /* 0x000fe2000f8ff2ff */
[----:B------:R-:W-:Y:S01]  /*3530*/  FMUL.FTZ R68, R68, c[0x0][0x320] ;  /* 0x0000c80044447a20 */ /* 0x000fe20000410000 */
[----:B------:R-:W-:Y:S01]  /*3540*/  LOP3.LUT R28, R28, 0x1ffffffe, RZ, 0xc0, !PT ;  /* 0x1ffffffe1c1c7812 */ /* 0x000fe200078ec0ff */
[----:B------:R-:W-:Y:S01]  /*3550*/  HMMA.16816.F32 R56, R16, R90, R56 ;  /* 0x0000005a1038723c */ /* 0x000fe20000001838 */
[----:B------:R-:W-:Y:S01]  /*3560*/  LOP3.LUT R20, R20, 0x7ffffffc, RZ, 0xc0, !PT ;  /* 0x7ffffffc14147812 */ /* 0x000fe200078ec0ff */
[----:B------:R-:W-:Y:S01]  /*3570*/  IMAD R24, R24, 0x10, R25 ;  /* 0x0000001018187824 */ /* 0x000fe200078e0219 */
[----:B------:R-:W3:Y:S01]  /*3580*/  MUFU.TANH R5, R29 ;  /* 0x0000001d00057308 */ /* 0x000ee20000002400 */
[----:B------:R-:W-:-:S02]  /*3590*/  IMAD.IADD R21, R21, 0x1, -R28 ;  /* 0x0000000115157824 */ /* 0x000fc400078e0a1c */
[----:B------:R-:W-:Y:S02]  /*35a0*/  IMAD.IADD R209, R7, 0x1, -R20 ;  /* 0x0000000107d17824 */ /* 0x000fe400078e0a14 */
[----:B------:R-:W-:Y:S01]  /*35b0*/  IMAD R208, R21, 0x8, R24 ;  /* 0x0000000815d07824 */ /* 0x000fe200078e0218 */
[----:B------:R-:W-:Y:S01]  /*35c0*/  HMMA.16816.F32 R72, R16, R26, R72 ;  /* 0x0000001a1048723c */ /* 0x000fe20000001848 */
[----:B------:R-:W-:Y:S01]  /*35d0*/  IMAD.SHL.U32 R209, R209, 0x2, RZ ;  /* 0x00000002d1d17824 */ /* 0x000fe200078e00ff */
[----:B------:R-:W-:Y:S01]  /*35e0*/  MUFU.TANH R213, R68 ;  /* 0x0000004400d57308 */ /* 0x000fe20000002400 */
[----:B------:R-:W-:Y:S01]  /*35f0*/  @P0 IMAD.HI.U32 R24, R208, c[0x0][0x2c8], RZ ;  /* 0x0000b200d0180a27 */ /* 0x000fe200078e00ff */
[----:B------:R-:W-:-:S03]  /*3600*/  PLOP3.LUT P0, PT, PT, PT, UP1, 0x80, 0x0 ;  /* 0x000000000000781c */ /* 0x000fc60003f0f018 */
[----:B------:R-:W-:Y:S01]  /*3610*/  IMAD.MOV.U32 R16, RZ, RZ, R208 ;  /* 0x000000ffff107224 */ /* 0x000fe200078e00d0 */
[----:B------:R-:W-:Y:S01]  /*3620*/  HMMA.16816.F32 R64, R12, R48, R64 ;  /* 0x000000300c40723c */ /* 0x000fe20000001840 */
[----:B------:R-:W-:Y:S01]  /*3630*/  FMUL.FTZ R69, R69, c[0x0][0x320] ;  /* 0x0000c80045457a20 */ /* 0x000fe20000410000 */
[----:B------:R-:W-:Y:S01]  /*3640*/  MUFU.TANH R2, R2 ;  /* 0x0000000200027308 */ /* 0x000fe20000002400 */
[----:B------:R-:W-:Y:S02]  /*3650*/  FMUL.FTZ R70, R70, c[0x0][0x320] ;  /* 0x0000c80046467a20 */ /* 0x000fe40000410000 */
[----:B------:R-:W-:-:S03]  /*3660*/  FMUL.FTZ R71, R71, c[0x0][0x320] ;  /* 0x0000c80047477a20 */ /* 0x000fc60000410000 */
[----:B------:R-:W-:Y:S01]  /*3670*/  HMMA.16816.F32 R40, R8, R34, R40 ;  /* 0x000000220828723c */ /* 0x000fe20000001828 */
[----:B------:R-:W-:Y:S01]  /*3680*/  @P0 SHF.R.U32.HI R16, RZ, c[0x0][0x2cc], R24 ;  /* 0x0000b300ff100a19 */ /* 0x000fe20000011618 */
[----:B------:R-:W-:Y:S01]  /*3690*/  LDSM.16.M88.4 R32, [R0+0x11900] ;  /* 0x011900000020783b */ /* 0x000fe20000000200 */
[----:B------:R-:W-:Y:S01]  /*36a0*/  MUFU.TANH R167, R69 ;  /* 0x0000004500a77308 */ /* 0x000fe20000002400 */
[----:B------:R-:W-:-:S04]  /*36b0*/  DEPBAR.LE SB0, 0x2 ;  /* 0x000080800000791a */ /* 0x000fc80000000000 */
[C---:B------:R-:W-:Y:S01]  /*36c0*/  HMMA.16816.F32 R60, R12.reuse, R50, R60 ;  /* 0x000000320c3c723c */ /* 0x040fe2000000183c */
[----:B------:R-:W4:Y:S02]  /*36d0*/  SHFL.IDX PT, R0, R16, RZ, 0x1c1f ;  /* 0x001c1fff10007589 */ /* 0x000f2400000e0000 */
[----:B------:R-:W-:Y:S02]  /*36e0*/  MUFU.TANH R31, R31 ;  /* 0x0000001f001f7308 */ /* 0x000fe40000002400 */
[----:B------:R-:W-:Y:S03]  /*36f0*/  BAR.SYNC.DEFER_BLOCKING 0x0 ;  /* 0x0000000000007b1d */ /* 0x000fe60000010000 */
[C---:B------:R-:W-:Y:S03]  /*3700*/  HMMA.16816.F32 R56, R12.reuse, R46, R56 ;  /* 0x0000002e0c38723c */ /* 0x040fe60000001838 */
[----:B------:R-:W-:Y:S05]  /*3710*/  MUFU.TANH R203, R70 ;  /* 0x0000004600cb7308 */ /* 0x000fea0000002400 */
[----:B------:R-:W-:Y:S01]  /*3720*/  HMMA.16816.F32 R52, R12, R92, R52 ;  /* 0x0000005c0c34723c */ /* 0x000fe20000001834 */
[----:B------:R-:W-:-:S02]  /*3730*/  FMUL.FTZ R21, R40, c[0x0][0x320] ;  /* 0x0000c80028157a20 */ /* 0x000fc40000410000 */
[----:B------:R-:W-:Y:S01]  /*3740*/  FMUL.FTZ R17, R41, c[0x0][0x320] ;  /* 0x0000c80029117a20 */ /* 0x000fe20000410000 */
[----:B------:R-:W-:Y:S04]  /*3750*/  MUFU.TANH R173, R71 ;  /* 0x0000004700ad7308 */ /* 0x000fe80000002400 */
[----:B------:R-:W-:Y:S04]  /*3760*/  HMMA.16816.F32 R72, R12, R94, R72 ;  /* 0x0000005e0c48723c */ /* 0x000fe80000001848 */
[----:B------:R-:W5:Y:S01]  /*3770*/  MUFU.TANH R21, R21 ;  /* 0x0000001500157308 */ /* 0x000f620000002400 */
[----:B------:R-:W-:Y:S02]  /*3780*/  LDSM.16.MT88.4 R124, [R135+0x100] ;  /* 0x00010000877c783b */ /* 0x000fe40000004200 */
[----:B------:R-:W-:Y:S01]  /*3790*/  IMAD.U32 R12, RZ, RZ, UR4 ;  /* 0x00000004ff0c7e24 */ /* 0x000fe2000f8e00ff */
[C---:B-1----:R-:W-:Y:S01]  /*37a0*/  HMMA.16816.F32 R64, R8.reuse, R36, R64 ;  /* 0x000000240840723c */ /* 0x042fe20000001840 */
[----:B------:R-:W-:Y:S03]  /*37b0*/  LDSM.16.MT88.4 R116, [R171+0x100] ;  /* 0x00010000ab74783b */ /* 0x000fe60000004200 */
[C---:B------:R-:W-:Y:S01]  /*37c0*/  IADD3 R12, -R209.reuse, UR9, R12 ;  /* 0x00000009d10c7c10 */ /* 0x040fe2000fffe10c */
[----:B------:R-:W1:Y:S01]  /*37d0*/  MUFU.TANH R17, R17 ;  /* 0x0000001100117308 */ /* 0x000e620000002400 */
[----:B------:R-:W-:Y:S02]  /*37e0*/  LDSM.16.MT88.4 R108, [R134+0x100] ;  /* 0x00010000866c783b */ /* 0x000fe40000004200 */
[----:B------:R-:W-:Y:S01]  /*37f0*/  IADD3 R13, R12, -UR12, RZ ;  /* 0x8000000c0c0d7c10 */ /* 0x000fe2000fffe0ff */
[----:B------:R-:W-:Y:S01]  /*3800*/  HMMA.16816.F32 R60, R8, R38, R60 ;  /* 0x00000026083c723c */ /* 0x000fe2000000183c */
[----:B------:R-:W-:Y:S01]  /*3810*/  IADD3 R12, -R209, UR22, RZ ;  /* 0x00000016d10c7c10 */ /* 0x000fe2000fffe1ff */
[----:B------:R-:W-:Y:S02]  /*3820*/  LDSM.16.MT88.4 R100, [R4+0x100] ;  /* 0x000100000464783b */ /* 0x000fe40000004200 */
[----:B----4-:R-:W-:-:S02]  /*3830*/  IMAD.IADD R15, R13, 0x1, R0 ;  /* 0x000000010d0f7824 */ /* 0x010fc400078e0200 */
[----:B------:R-:W-:Y:S02]  /*3840*/  LDSM.16.MT88.4 R48, [R171+0x2100] ;  /* 0x00210000ab30783b */ /* 0x000fe40000004200 */
[C---:B------:R-:W-:Y:S01]  /*3850*/  HMMA.16816.F32 R56, R8.reuse, R22, R56 ;  /* 0x000000160838723c */ /* 0x040fe20000001838 */
[----:B------:R-:W-:Y:S01]  /*3860*/  IMNMX R15, R12, R15, PT ;  /* 0x0000000f0c0f7217 */ /* 0x000fe20003800200 */
[----:B------:R-:W-:Y:S03]  /*3870*/  LDSM.16.MT88.4 R80, [R171+0x4100] ;  /* 0x00410000ab50783b */ /* 0x000fe60000004200 */
[----:B------:R-:W-:Y:S01]  /*3880*/  ISETP.GT.AND P0, PT, R15, RZ, PT ;  /* 0x000000ff0f00720c */ /* 0x000fe20003f04270 */
[----:B------:R-:W-:Y:S01]  /*3890*/  LDSM.16.MT88.4 R88, [R134+0x4100] ;  /* 0x004100008658783b */ /* 0x000fe20000004200 */
[----:B------:R-:W-:Y:S01]  /*38a0*/  FMUL.FTZ R19, R64, c[0x0][0x320] ;  /* 0x0000c80040137a20 */ /* 0x000fe20000410000 */
[C---:B------:R-:W-:Y:S01]  /*38b0*/  HMMA.16816.F32 R52, R8.reuse, R32, R52 ;  /* 0x000000200834723c */ /* 0x040fe20000001834 */
[----:B--2---:R-:W-:Y:S01]  /*38c0*/  FSEL R25, R6, -INF , P0 ;  /* 0xff80000006197808 */ /* 0x004fe20000000000 */
[----:B------:R-:W-:Y:S01]  /*38d0*/  FMUL.FTZ R18, R65, c[0x0][0x320] ;  /* 0x0000c80041127a20 */ /* 0x000fe20000410000 */
[----:B------:R-:W-:Y:S01]  /*38e0*/  ISETP.GT.AND P0, PT, R15, 0x1, PT ;  /* 0x000000010f00780c */ /* 0x000fe20003f04270 */
[----:B------:R-:W2:Y:S01]  /*38f0*/  SHFL.IDX PT, R6, R16, 0x1, 0x1c1f ;  /* 0x003c1f0010067f89 */ /* 0x000ea200000e0000 */
[----:B------:R-:W4:Y:S01]  /*3900*/  MUFU.TANH R19, R19 ;  /* 0x0000001300137308 */ /* 0x000f220000002400 */
[----:B------:R-:W-:Y:S01]  /*3910*/  FMUL.FTZ R23, R42, c[0x0][0x320] ;  /* 0x0000c8002a177a20 */ /* 0x000fe20000410000 */
[----:B---3--:R-:W-:Y:S01]  /*3920*/  FSEL R0, R5, -INF , P0 ;  /* 0xff80000005007808 */ /* 0x008fe20000000000 */
[----:B------:R-:W-:Y:S01]  /*3930*/  FMUL.FTZ R60, R60, c[0x0][0x320] ;  /* 0x0000c8003c3c7a20 */ /* 0x000fe20000410000 */
[----:B------:R-:W-:Y:S01]  /*3940*/  ISETP.GT.AND P0, PT, R15, 0x8, PT ;  /* 0x000000080f00780c */ /* 0x000fe20003f04270 */
[----:B------:R-:W-:Y:S01]  /*3950*/  FMUL.FTZ R14, R61, c[0x0][0x320] ;  /* 0x0000c8003d0e7a20 */ /* 0x000fe20000410000 */
[----:B------:R-:W-:Y:S01]  /*3960*/  HMMA.16816.F32 R72, R8, R34, R72 ;  /* 0x000000220848723c */ /* 0x000fe20000001848 */
[----:B------:R-:W-:Y:S01]  /*3970*/  LDSM.16.MT88.4 R136, [R171+0x900] ;  /* 0x00090000ab88783b */ /* 0x000fe20000004200 */
[----:B------:R-:W3:Y:S01]  /*3980*/  MUFU.TANH R18, R18 ;  /* 0x0000001200127308 */ /* 0x000ee20000002400 */
[----:B-----5:R-:W-:Y:S01]  /*3990*/  FSEL R29, R21, -INF , P0 ;  /* 0xff800000151d7808 */ /* 0x020fe20000000000 */
[----:B------:R-:W-:Y:S01]  /*39a0*/  FMUL.FTZ R21, R43, c[0x0][0x320] ;  /* 0x0000c8002b157a20 */ /* 0x000fe20000410000 */
[----:B------:R-:W-:Y:S01]  /*39b0*/  ISETP.GT.AND P0, PT, R15, 0x9, PT ;  /* 0x000000090f00780c */ /* 0x000fe20003f04270 */
[----:B------:R-:W-:Y:S01]  /*39c0*/  FMUL.FTZ R56, R56, c[0x0][0x320] ;  /* 0x0000c80038387a20 */ /* 0x000fe20000410000 */
[----:B------:R-:W-:Y:S01]  /*39d0*/  LDSM.16.MT88.4 R40, [R135+0x2100] ;  /* 0x002100008728783b */ /* 0x000fe20000004200 */
[----:B------:R-:W-:Y:S01]  /*39e0*/  FMUL.FTZ R57, R57, c[0x0][0x320] ;  /* 0x0000c80039397a20 */ /* 0x000fe20000410000 */
[----:B-1----:R-:W-:Y:S01]  /*39f0*/  FSEL R27, R17, -INF , P0 ;  /* 0xff800000111b7808 */ /* 0x002fe20000000000 */
[----:B------:R-:W1:Y:S01]  /*3a00*/  MUFU.TANH R7, R60 ;  /* 0x0000003c00077308 */ /* 0x000e620000002400 */
[----:B------:R-:W-:Y:S01]  /*3a10*/  ISETP.GT.AND P0, PT, R15, 0x10, PT ;  /* 0x000000100f00780c */ /* 0x000fe20003f04270 */
[----:B------:R-:W-:-:S02]  /*3a20*/  FMUL.FTZ R8, R66, c[0x0][0x320] ;  /* 0x0000c80042087a20 */ /* 0x000fc40000410000 */
[----:B------:R-:W-:Y:S01]  /*3a30*/  FMUL.FTZ R52, R52, c[0x0][0x320] ;  /* 0x0000c80034347a20 */ /* 0x000fe20000410000 */
[----:B----4-:R-:W-:Y:S01]  /*3a40*/  FSEL R19, R19, -INF , P0 ;  /* 0xff80000013137808 */ /* 0x010fe20000000000 */
[----:B------:R-:W-:Y:S01]  /*3a50*/  FMUL.FTZ R53, R53, c[0x0][0x320] ;  /* 0x0000c80035357a20 */ /* 0x000fe20000410000 */
[----:B------:R-:W-:Y:S01]  /*3a60*/  ISETP.GT.AND P0, PT, R15, 0x11, PT ;  /* 0x000000110f00780c */ /* 0x000fe20003f04270 */
[----:B------:R-:W4:Y:S01]  /*3a70*/  MUFU.TANH R14, R14 ;  /* 0x0000000e000e7308 */ /* 0x000f220000002400 */
[----:B--2---:R-:W-:Y:S02]  /*3a80*/  IMAD.IADD R13, R13, 0x1, R6 ;  /* 0x000000010d0d7824 */ /* 0x004fe400078e0206 */
[----:B---3--:R-:W-:Y:S01]  /*3a90*/  FSEL R17, R18, -INF , P0 ;  /* 0xff80000012117808 */ /* 0x008fe20000000000 */
[----:B------:R-:W-:Y:S01]  /*3aa0*/  FMUL.FTZ R11, R62, c[0x0][0x320] ;  /* 0x0000c8003e0b7a20 */ /* 0x000fe20000410000 */
[----:B------:R-:W-:Y:S01]  /*3ab0*/  ISETP.GT.AND P0, PT, R15, 0x18, PT ;  /* 0x000000180f00780c */ /* 0x000fe20003f04270 */
[----:B------:R-:W-:Y:S01]  /*3ac0*/  FMUL.FTZ R72, R72, c[0x0][0x320] ;  /* 0x0000c80048487a20 */ /* 0x000fe20000410000 */
[----:B------:R-:W-:Y:S01]  /*3ad0*/  IMNMX R12, R12, R13, PT ;  /* 0x0000000d0c0c7217 */ /* 0x000fe20003800200 */
[----:B------:R-:W2:Y:S01]  /*3ae0*/  MUFU.TANH R165, R56 ;  /* 0x0000003800a57308 */ /* 0x000ea20000002400 */
[----:B-1----:R-:W-:Y:S01]  /*3af0*/  FSEL R7, R7, -INF , P0 ;  /* 0xff80000007077808 */ /* 0x002fe20000000000 */
[----:B------:R-:W-:Y:S01]  /*3b00*/  FMUL.FTZ R73, R73, c[0x0][0x320] ;  /* 0x0000c80049497a20 */ /* 0x000fe20000410000 */
[----:B------:R-:W-:Y:S01]  /*3b10*/  ISETP.GT.AND P0, PT, R15, 0x19, PT ;  /* 0x000000190f00780c */ /* 0x000fe20003f04270 */
[----:B------:R-:W-:-:S02]  /*3b20*/  FMUL.FTZ R13, R67, c[0x0][0x320] ;  /* 0x0000c800430d7a20 */ /* 0x000fc40000410000 */
[----:B------:R-:W-:Y:S01]  /*3b30*/  FMUL.FTZ R9, R63, c[0x0][0x320] ;  /* 0x0000c8003f097a20 */ /* 0x000fe20000410000 */
[----:B------:R-:W-:Y:S01]  /*3b40*/  LDSM.16.MT88.4 R64, [R163+0x2100] ;  /* 0x00210000a340783b */ /* 0x000fe20000004200 */
[----:B----4-:R-:W-:Y:S01]  /*3b50*/  FSEL R5, R14, -INF , P0 ;  /* 0xff8000000e057808 */ /* 0x010fe20000000000 */
[----:B------:R-:W1:Y:S01]  /*3b60*/  MUFU.TANH R211, R57 ;  /* 0x0000003900d37308 */ /* 0x000e620000002400 */
[----:B------:R-:W-:Y:S01]  /*3b70*/  ISETP.GT.AND P0, PT, R15, 0x20, PT ;  /* 0x000000200f00780c */ /* 0x000fe20003f04270 */
[----:B------:R-:W-:Y:S02]  /*3b80*/  FMUL.FTZ R58, R58, c[0x0][0x320] ;  /* 0x0000c8003a3a7a20 */ /* 0x000fe40000410000 */
[----:B------:R-:W-:Y:S01]  /*3b90*/  FMUL.FTZ R59, R59, c[0x0][0x320] ;  /* 0x0000c8003b3b7a20 */ /* 0x000fe20000410000 */
[----:B------:R-:W-:Y:S01]  /*3ba0*/  FSEL R213, R213, -INF , P0 ;  /* 0xff800000d5d57808 */ /* 0x000fe20000000000 */
[----:B------:R-:W-:Y:S01]  /*3bb0*/  FMUL.FTZ R54, R54, c[0x0][0x320] ;  /* 0x0000c80036367a20 */ /* 0x000fe20000410000 */
[----:B------:R-:W-:Y:S01]  /*3bc0*/  ISETP.GT.AND P0, PT, R15, 0x21, PT ;  /* 0x000000210f00780c */ /* 0x000fe20003f04270 */
[----:B------:R-:W3:Y:S01]  /*3bd0*/  MUFU.TANH R193, R52 ;  /* 0x0000003400c17308 */ /* 0x000ee20000002400 */
[----:B------:R-:W-:-:S02]  /*3be0*/  FMUL.FTZ R55, R55, c[0x0][0x320] ;  /* 0x0000c80037377a20 */ /* 0x000fc40000410000 */
[----:B------:R-:W-:Y:S01]  /*3bf0*/  FSEL R167, R167, -INF , P0 ;  /* 0xff800000a7a77808 */ /* 0x000fe20000000000 */
[----:B------:R-:W-:Y:S01]  /*3c00*/  FMUL.FTZ R74, R74, c[0x0][0x320] ;  /* 0x0000c8004a4a7a20 */ /* 0x000fe20000410000 */
[----:B------:R-:W-:Y:S01]  /*3c10*/  ISETP.GT.AND P0, PT, R15, 0x28, PT ;  /* 0x000000280f00780c */ /* 0x000fe20003f04270 */
[----:B------:R-:W-:Y:S02]  /*3c20*/  FMUL.FTZ R75, R75, c[0x0][0x320] ;  /* 0x0000c8004b4b7a20 */ /* 0x000fe40000410000 */
[----:B------:R-:W4:Y:S01]  /*3c30*/  MUFU.TANH R183, R53 ;  /* 0x0000003500b77308 */ /* 0x000f220000002400 */
[----:B--2---:R-:W-:Y:S02]  /*3c40*/  FSEL R165, R165, -INF , P0 ;  /* 0xff800000a5a57808 */ /* 0x004fe40000000000 */
[----:B------:R-:W-:-:S04]  /*3c50*/  ISETP.GT.AND P0, PT, R15, 0x29, PT ;  /* 0x000000290f00780c */ /* 0x000fc80003f04270 */
[----:B-1----:R-:W-:Y:S01]  /*3c60*/  FSEL R211, R211, -INF , P0 ;  /* 0xff800000d3d37808 */ /* 0x002fe20000000000 */
[----:B------:R-:W1:Y:S01]  /*3c70*/  MUFU.TANH R181, R72 ;  /* 0x0000004800b57308 */ /* 0x000e620000002400 */
[----:B------:R-:W-:-:S04]  /*3c80*/  ISETP.GT.AND P0, PT, R15, 0x30, PT ;  /* 0x000000300f00780c */ /* 0x000fc80003f04270 */
[----:B---3--:R-:W-:Y:S02]  /*3c90*/  FSEL R193, R193, -INF , P0 ;  /* 0xff800000c1c17808 */ /* 0x008fe40000000000 */
[----:B------:R-:W-:Y:S01]  /*3ca0*/  ISETP.GT.AND P0, PT, R15, 0x31, PT ;  /* 0x000000310f00780c */ /* 0x000fe20003f04270 */
[----:B------:R-:W2:Y:S03]  /*3cb0*/  MUFU.TANH R179, R73 ;  /* 0x0000004900b37308 */ /* 0x000ea60000002400 */
[----:B----4-:R-:W-:Y:S02]  /*3cc0*/  FSEL R183, R183, -INF , P0 ;  /* 0xff800000b7b77808 */ /* 0x010fe40000000000 */
[----:B------:R-:W-:-:S03]  /*3cd0*/  ISETP.GT.AND P0, PT, R15, 0x38, PT ;  /* 0x000000380f00780c */ /* 0x000fc60003f04270 */
[----:B------:R-:W3:Y:S01]  /*3ce0*/  MUFU.TANH R23, R23 ;  /* 0x0000001700177308 */ /* 0x000ee20000002400 */
[----:B-1----:R-:W-:Y:S02]  /*3cf0*/  FSEL R181, R181, -INF , P0 ;  /* 0xff800000b5b57808 */ /* 0x002fe40000000000 */
[----:B------:R-:W-:-:S04]  /*3d00*/  ISETP.GT.AND P0, PT, R15, 0x39, PT ;  /* 0x000000390f00780c */ /* 0x000fc80003f04270 */
[----:B--2---:R-:W-:Y:S01]  /*3d10*/  FSEL R179, R179, -INF , P0 ;  /* 0xff800000b3b37808 */ /* 0x004fe20000000000 */
[----:B------:R-:W1:Y:S01]  /*3d20*/  MUFU.TANH R21, R21 ;  /* 0x0000001500157308 */ /* 0x000e620000002400 */
[----:B------:R-:W-:-:S04]  /*3d30*/  ISETP.GT.AND P0, PT, R12, RZ, PT ;  /* 0x000000ff0c00720c */ /* 0x000fc80003f04270 */
[----:B------:R-:W-:Y:S02]  /*3d40*/  FSEL R6, R2, -INF , P0 ;  /* 0xff80000002067808 */ /* 0x000fe40000000000 */
[----:B------:R-:W-:Y:S01]  /*3d50*/  FMNMX.FTZ R2, R25, R0, !PT ;  /* 0x0000000019027209 */ /* 0x000fe20007810000 */
[----:B------:R-:W2:Y:S01]  /*3d60*/  MUFU.TANH R8, R8 ;  /* 0x0000000800087308 */ /* 0x000ea20000002400 */
[C---:B------:R-:W-:Y:S02]  /*3d70*/  ISETP.GT.AND P0, PT, R12.reuse, 0x1, PT ;  /* 0x000000010c00780c */ /* 0x040fe40003f04270 */
[----:B------:R-:W-:Y:S02]  /*3d80*/  FMNMX.FTZ R2, R29, R2, !PT ;  /* 0x000000021d027209 */ /* 0x000fe40007810000 */
[----:B------:R-:W-:Y:S02]  /*3d90*/  FSEL R31, R31, -INF , P0 ;  /* 0xff8000001f1f7808 */ /* 0x000fe40000000000 */
[----:B------:R-:W-:Y:S01]  /*3da0*/  ISETP.GT.AND P0, PT, R12, 0x8, PT ;  /* 0x000000080c00780c */ /* 0x000fe20003f04270 */
[----:B------:R-:W4:Y:S01]  /*3db0*/  MUFU.TANH R13, R13 ;  /* 0x0000000d000d7308 */ /* 0x000f220000002400 */
[----:B------:R-:W-:-:S02]  /*3dc0*/  FMNMX.FTZ R2, R27, R2, !PT ;  /* 0x000000021b027209 */ /* 0x000fc40007810000 */
[----:B---3--:R-:W-:Y:S02]  /*3dd0*/  FSEL R23, R23, -INF , P0 ;  /* 0xff80000017177808 */ /* 0x008fe40000000000 */
[----:B------:R-:W-:Y:S02]  /*3de0*/  FMNMX.FTZ R2, R19, R2, !PT ;  /* 0x0000000213027209 */ /* 0x000fe40007810000 */
[C---:B------:R-:W-:Y:S01]  /*3df0*/  ISETP.GT.AND P0, PT, R12.reuse, 0x9, PT ;  /* 0x000000090c00780c */ /* 0x040fe20003f04270 */
[----:B------:R-:W3:Y:S01]  /*3e00*/  MUFU.TANH R11, R11 ;  /* 0x0000000b000b7308 */ /* 0x000ee20000002400 */
[----:B------:R-:W-:Y:S02]  /*3e10*/  FMNMX.FTZ R2, R17, R2, !PT ;  /* 0x0000000211027209 */ /* 0x000fe40007810000 */
[----:B-1----:R-:W-:Y:S02]  /*3e20*/  FSEL R21, R21, -INF , P0 ;  /* 0xff80000015157808 */ /* 0x002fe40000000000 */
[----:B------:R-:W-:-:S02]  /*3e30*/  ISETP.GT.AND P0, PT, R12, 0x10, PT ;  /* 0x000000100c00780c */ /* 0x000fc40003f04270 */
[----:B------:R-:W-:Y:S01]  /*3e40*/  FMNMX.FTZ R2, R7, R2, !PT ;  /* 0x0000000207027209 */ /* 0x000fe20007810000 */
[----:B------:R-:W1:Y:S01]  /*3e50*/  MUFU.TANH R9, R9 ;  /* 0x0000000900097308 */ /* 0x000e620000002400 */
[----:B--2---:R-:W-:Y:S02]  /*3e60*/  FSEL R15, R8, -INF , P0 ;  /* 0xff800000080f7808 */ /* 0x004fe40000000000 */
[----:B------:R-:W-:Y:S02]  /*3e70*/  ISETP.GT.AND P0, PT, R12, 0x11, PT ;  /* 0x000000110c00780c */ /* 0x000fe40003f04270 */
[----:B------:R-:W-:Y:S02]  /*3e80*/  FMNMX.FTZ R2, R5, R2, !PT ;  /* 0x0000000205027209 */ /* 0x000fe40007810000 */
[----:B------:R-:W-:Y:S01]  /*3e90*/  FMNMX.FTZ R8, R6, R31, !PT ;  /* 0x0000001f06087209 */ /* 0x000fe20007810000 */
[----:B------:R-:W2:Y:S01]  /*3ea0*/  MUFU.TANH R195, R58 ;  /* 0x0000003a00c37308 */ /* 0x000ea20000002400 */
[----:B----4-:R-:W-:-:S02]  /*3eb0*/  FSEL R13, R13, -INF , P0 ;  /* 0xff8000000d0d7808 */ /* 0x010fc40000000000 */
[C---:B------:R-:W-:Y:S02]  /*3ec0*/  ISETP.GT.AND P0, PT, R12.reuse, 0x18, PT ;  /* 0x000000180c00780c */ /* 0x040fe40003f04270 */
[----:B------:R-:W-:Y:S02]  /*3ed0*/  FMNMX.FTZ R2, R213, R2, !PT ;  /* 0x00000002d5027209 */ /* 0x000fe40007810000 */
[----:B------:R-:W-:Y:S01]  /*3ee0*/  FMNMX.FTZ R8, R23, R8, !PT ;  /* 0x0000000817087209 */ /* 0x000fe20007810000 */
[----:B------:R4:W5:Y:S01]  /*3ef0*/  MUFU.TANH R175, R59 ;  /* 0x0000003b00af7308 */ /* 0x0009620000002400 */
[----:B---3--:R-:W-:Y:S02]  /*3f00*/  FSEL R11, R11, -INF , P0 ;  /* 0xff8000000b0b7808 */ /* 0x008fe40000000000 */
[----:B------:R-:W-:Y:S02]  /*3f10*/  FMNMX.FTZ R2, R167, R2, !PT ;  /* 0x00000002a7027209 */ /* 0x000fe40007810000 */
[----:B------:R-:W-:-:S02]  /*3f20*/  ISETP.GT.AND P0, PT, R12, 0x19, PT ;  /* 0x000000190c00780c */ /* 0x000fc40003f04270 */
[----:B------:R-:W-:Y:S01]  /*3f30*/  FMNMX.FTZ R8, R21, R8, !PT ;  /* 0x0000000815087209 */ /* 0x000fe20007810000 */
[----:B------:R-:W3:Y:S01]  /*3f40*/  MUFU.TANH R177, R54 ;  /* 0x0000003600b17308 */ /* 0x000ee20000002400 */
[----:B------:R-:W-:Y:S02]  /*3f50*/  FMNMX.FTZ R2, R165, R2, !PT ;  /* 0x00000002a5027209 */ /* 0x000fe40007810000 */
[----:B-1----:R-:W-:Y:S02]  /*3f60*/  FSEL R9, R9, -INF , P0 ;  /* 0xff80000009097808 */ /* 0x002fe40000000000 */
[----:B------:R-:W-:Y:S02]  /*3f70*/  FMNMX.FTZ R8, R15, R8, !PT ;  /* 0x000000080f087209 */ /* 0x000fe40007810000 */
[----:B------:R-:W-:Y:S01]  /*3f80*/  ISETP.GT.AND P0, PT, R12, 0x20, PT ;  /* 0x000000200c00780c */ /* 0x000fe20003f04270 */
[----:B------:R-:W1:Y:S01]  /*3f90*/  MUFU.TANH R143, R55 ;  /* 0x00000037008f7308 */ /* 0x000e620000002400 */
[----:B------:R-:W-:Y:S01]  /*3fa0*/  FMNMX.FTZ R2, R211, R2, !PT ;  /* 0x00000002d3027209 */ /* 0x000fe20007810000 */
[----:B----4-:R-:W-:Y:S01]  /*3fb0*/  LDSM.16.MT88.4 R56, [R134+0x2100] ;  /* 0x002100008638783b */ /* 0x010fe20000004200 */
[----:B------:R-:W-:-:S02]  /*3fc0*/  FMNMX.FTZ R8, R13, R8, !PT ;  /* 0x000000080d087209 */ /* 0x000fc40007810000 */
[----:B------:R-:W-:Y:S02]  /*3fd0*/  FSEL R203, R203, -INF , P0 ;  /* 0xff800000cbcb7808 */ /* 0x000fe40000000000 */
[C---:B------:R-:W-:Y:S01]  /*3fe0*/  ISETP.GT.AND P0, PT, R12.reuse, 0x21, PT ;  /* 0x000000210c00780c */ /* 0x040fe20003f04270 */
[----:B------:R-:W4:Y:S01]  /*3ff0*/  MUFU.TANH R141, R74 ;  /* 0x0000004a008d7308 */ /* 0x000f220000002400 */
[----:B------:R-:W-:Y:S02]  /*4000*/  FMNMX.FTZ R2, R193, R2, !PT ;  /* 0x00000002c1027209 */ /* 0x000fe40007810000 */
[----:B------:R-:W-:Y:S02]  /*4010*/  FMNMX.FTZ R8, R11, R8, !PT ;  /* 0x000000080b087209 */ /* 0x000fe40007810000 */
[----:B------:R-:W-:Y:S02]  /*4020*/  FSEL R173, R173, -INF , P0 ;  /* 0xff800000adad7808 */ /* 0x000fe40000000000 */
[----:B------:R-:W-:Y:S01]  /*4030*/  ISETP.GT.AND P0, PT, R12, 0x28, PT ;  /* 0x000000280c00780c */ /* 0x000fe20003f04270 */
[----:B------:R1:W1:Y:S01]  /*4040*/  MUFU.TANH R169, R75 ;  /* 0x0000004b00a97308 */ /* 0x0002620000002400 */
[----:B------:R-:W-:-:S02]  /*4050*/  FMNMX.FTZ R2, R183, R2, !PT ;  /* 0x00000002b7027209 */ /* 0x000fc40007810000 */
[----:B------:R-:W-:Y:S02]  /*4060*/  FMNMX.FTZ R8, R9, R8, !PT ;  /* 0x0000000809087209 */ /* 0x000fe40007810000 */
[----:B--2---:R-:W-:Y:S02]  /*4070*/  FSEL R195, R195, -INF , P0 ;  /* 0xff800000c3c37808 */ /* 0x004fe40000000000 */
[----:B------:R-:W-:Y:S02]  /*4080*/  FMNMX.FTZ R2, R181, R2, !PT ;  /* 0x00000002b5027209 */ /* 0x000fe40007810000 */
[----:B------:R-:W-:Y:S02]  /*4090*/  ISETP.GT.AND P0, PT, R12, 0x29, PT ;  /* 0x000000290c00780c */ /* 0x000fe40003f04270 */
[----:B------:R-:W-:Y:S02]  /*40a0*/  FMNMX.FTZ R8, R203, R8, !PT ;  /* 0x00000008cb087209 */ /* 0x000fe40007810000 */
[----:B------:R-:W-:-:S02]  /*40b0*/  FMNMX.FTZ R2, R179, R2, !PT ;  /* 0x00000002b3027209 */ /* 0x000fc40007810000 */
[----:B-----5:R-:W-:Y:S01]  /*40c0*/  FSEL R175, R175, -INF , P0 ;  /* 0xff800000afaf7808 */ /* 0x020fe20000000000 */
[----:B-1----:R-:W-:Y:S01]  /*40d0*/  LDSM.16.MT88.4 R72, [R135+0x4100] ;  /* 0x004100008748783b */ /* 0x002fe20000004200 */
[----:B------:R-:W-:Y:S02]  /*40e0*/  FMNMX.FTZ R8, R173, R8, !PT ;  /* 0x00000008ad087209 */ /* 0x000fe40007810000 */
[C---:B------:R-:W-:Y:S01]  /*40f0*/  ISETP.GT.AND P0, PT, R12.reuse, 0x30, PT ;  /* 0x000000300c00780c */ /* 0x040fe20003f04270 */
[----:B------:R-:W1:Y:S01]  /*4100*/  SHFL.BFLY PT, R33, R2, 0x2, 0x1f ;  /* 0x0c401f0002217f89 */ /* 0x000e6200000e0000 */
[----:B------:R-:W-:Y:S02]  /*4110*/  FMNMX.FTZ R8, R195, R8, !PT ;  /* 0x00000008c3087209 */ /* 0x000fe40007810000 */
[----:B---3--:R-:W-:Y:S02]  /*4120*/  FSEL R177, R177, -INF , P0 ;  /* 0xff800000b1b17808 */ /* 0x008fe40000000000 */
[----:B------:R-:W-:-:S02]  /*4130*/  ISETP.GT.AND P0, PT, R12, 0x31, PT ;  /* 0x000000310c00780c */ /* 0x000fc40003f04270 */
[----:B------:R-:W-:Y:S02]  /*4140*/  FMNMX.FTZ R8, R175, R8, !PT ;  /* 0x00000008af087209 */ /* 0x000fe40007810000 */
[----:B------:R-:W-:Y:S02]  /*4150*/  FSEL R143, R143, -INF , P0 ;  /* 0xff8000008f8f7808 */ /* 0x000fe40000000000 */
[C---:B------:R-:W-:Y:S02]  /*4160*/  ISETP.GT.AND P0, PT, R12.reuse, 0x38, PT ;  /* 0x000000380c00780c */ /* 0x040fe40003f04270 */
[----:B------:R-:W-:Y:S02]  /*4170*/  FMNMX.FTZ R8, R177, R8, !PT ;  /* 0x00000008b1087209 */ /* 0x000fe40007810000 */
[----:B----4-:R-:W-:Y:S02]  /*4180*/  FSEL R141, R141, -INF , P0 ;  /* 0xff8000008d8d7808 */ /* 0x010fe40000000000 */
[----:B------:R-:W-:-:S02]  /*4190*/  ISETP.GT.AND P0, PT, R12, 0x39, PT ;  /* 0x000000390c00780c */ /* 0x000fc40003f04270 */
[----:B------:R-:W-:Y:S02]  /*41a0*/  FMNMX.FTZ R8, R143, R8, !PT ;  /* 0x000000088f087209 */ /* 0x000fe40007810000 */
[----:B------:R-:W-:Y:S02]  /*41b0*/  FSEL R169, R169, -INF , P0 ;  /* 0xff800000a9a97808 */ /* 0x000fe40000000000 */
        /* <DEDUP_REMOVED lines=16> */
[--C-:B------:R-:W-:Y:S01]  /*42c0*/  FFMA.FTZ R151, R7, c[0x0][0x2d0], -R140.reuse ;  /* 0x0000b40007977a23 */ /* 0x100fe2000001088c */
[----:B------:R-:W-:Y:S01]  /*42d0*/  LDSM.16.MT88.4 R24, [R171+0x2900] ;  /* 0x00290000ab18783b */ /* 0x000fe20000004200 */
[----:B------:R-:W-:-:S02]  /*42e0*/  FFMA.FTZ R148, R5, c[0x0][0x2d0], -R140 ;  /* 0x0000b40005947a23 */ /* 0x000fc4000001088c */
[--C-:B------:R-:W-:Y:S02]  /*42f0*/  FFMA.FTZ R157, R19, c[0x0][0x2d0], -R140.reuse ;  /* 0x0000b400139d7a23 */ /* 0x100fe4000001088c */
[--C-:B------:R-:W-:Y:S01]  /*4300*/  FFMA.FTZ R152, R17, c[0x0][0x2d0], -R140.reuse ;  /* 0x0000b40011987a23 */ /* 0x100fe2000001088c */
[----:B------:R-:W2:Y:S01]  /*4310*/  MUFU.EX2 R159, R159 ;  /* 0x0000009f009f7308 */ /* 0x000ea20000000800 */
[----:B------:R-:W-:Y:S01]  /*4320*/  LDSM.16.MT88.4 R16, [R134+0x2900] ;  /* 0x002900008610783b */ /* 0x000fe20000004200 */
        /* <DEDUP_REMOVED lines=11> */
[--C-:B------:R-:W-:Y:S01]  /*43e0*/  FFMA.FTZ R183, R183, c[0x0][0x2d0], -R140.reuse ;  /* 0x0000b400b7b77a23 */ /* 0x100fe2000001088c */
[----:B------:R-:W-:Y:S01]  /*43f0*/  PLOP3.LUT P0, PT, PT, PT, UP0, 0x40, 0x0 ;  /* 0x000000000000781c */ /* 0x000fe20003f0e808 */
[----:B------:R-:W-:Y:S01]  /*4400*/  FFMA.FTZ R176, R181, c[0x0][0x2d0], -R140 ;  /* 0x0000b400b5b07a23 */ /* 0x000fe2000001088c */
[----:B------:R-:W1:Y:S01]  /*4410*/  MUFU.EX2 R153, R153 ;  /* 0x0000009900997308 */ /* 0x000e620000000800 */
[--C-:B------:R-:W-:Y:S01]  /*4420*/  FFMA.FTZ R161, R6, c[0x0][0x2d0], -R168.reuse ;  /* 0x0000b40006a17a23 */ /* 0x100fe200000108a8 */
[----:B--2---:R-:W-:Y:S01]  /*4430*/  F2FP.PACK_AB R96, R158, R159 ;  /* 0x0000009f9e60723e */ /* 0x004fe200000000ff */
[--C-:B------:R-:W-:Y:S01]  /*4440*/  FFMA.FTZ R160, R31, c[0x0][0x2d0], -R168.reuse ;  /* 0x0000b4001fa07a23 */ /* 0x100fe200000108a8 */
[----:B------:R-:W2:Y:S01]  /*4450*/  LDSM.16.MT88.4 R4, [R4+0x4100] ;  /* 0x004100000404783b */ /* 0x000ea20000004200 */
[----:B------:R-:W-:-:S02]  /*4460*/  FFMA.FTZ R162, R23, c[0x0][0x2d0], -R168 ;  /* 0x0000b40017a27a23 */ /* 0x000fc400000108a8 */
[--C-:B------:R-:W-:Y:S01]  /*4470*/  FFMA.FTZ R155, R21, c[0x0][0x2d0], -R168.reuse ;  /* 0x0000b400159b7a23 */ /* 0x100fe200000108a8 */
[----:B------:R-:W-:Y:S01]  /*4480*/  MUFU.EX2 R161, R161 ;  /* 0x000000a100a17308 */ /* 0x000fe20000000800 */
[--C-:B------:R-:W-:Y:S01]  /*4490*/  FFMA.FTZ R150, R11, c[0x0][0x2d0], -R168.reuse ;  /* 0x0000b4000b967a23 */ /* 0x100fe200000108a8 */
[----:B------:R-:W-:Y:S01]  /*44a0*/  LDSM.16.MT88.4 R20, [R135+0x900] ;  /* 0x000900008714783b */ /* 0x000fe20000004200 */
[--C-:B------:R-:W-:Y:S02]  /*44b0*/  FFMA.FTZ R3, R9, c[0x0][0x2d0], -R168.reuse ;  /* 0x0000b40009037a23 */ /* 0x100fe400000108a8 */
[--C-:B------:R-:W-:Y:S01]  /*44c0*/  FFMA.FTZ R154, R15, c[0x0][0x2d0], -R168.reuse ;  /* 0x0000b4000f9a7a23 */ /* 0x100fe200000108a8 */
[----:B------:R-:W3:Y:S01]  /*44d0*/  LDSM.16.MT88.4 R8, [R135+0x2900] ;  /* 0x002900008708783b */ /* 0x000ee20000004200 */
[--C-:B------:R-:W-:Y:S01]  /*44e0*/  FFMA.FTZ R149, R13, c[0x0][0x2d0], -R168.reuse ;  /* 0x0000b4000d957a23 */ /* 0x100fe200000108a8 */
[----:B------:R-:W4:Y:S01]  /*44f0*/  MUFU.EX2 R160, R160 ;  /* 0x000000a000a07308 */ /* 0x000f220000000800 */
[----:B-1----:R-:W-:Y:S01]  /*4500*/  F2FP.PACK_AB R98, R153, R156 ;  /* 0x0000009c9962723e */ /* 0x002fe200000000ff */
[----:B------:R-:W1:Y:S01]  /*4510*/  LDSM.16.MT88.4 R12, [R163+0x2900] ;  /* 0x00290000a30c783b */ /* 0x000e620000004200 */
[----:B------:R-:W-:-:S02]  /*4520*/  FFMA.FTZ R170, R203, c[0x0][0x2d0], -R168 ;  /* 0x0000b400cbaa7a23 */ /* 0x000fc400000108a8 */
[--C-:B------:R-:W-:Y:S01]  /*4530*/  FFMA.FTZ R173, R173, c[0x0][0x2d0], -R168.reuse ;  /* 0x0000b400adad7a23 */ /* 0x100fe200000108a8 */
[----:B------:R-:W-:Y:S01]  /*4540*/  LDSM.16.MT88.4 R28, [R163+0x900] ;  /* 0x00090000a31c783b */ /* 0x000fe20000004200 */
[--C-:B------:R-:W-:Y:S01]  /*4550*/  FFMA.FTZ R172, R195, c[0x0][0x2d0], -R168.reuse ;  /* 0x0000b400c3ac7a23 */ /* 0x100fe200000108a8 */
[----:B------:R-:W-:Y:S01]  /*4560*/  MUFU.EX2 R162, R162 ;  /* 0x000000a200a27308 */ /* 0x000fe20000000800 */
[----:B------:R-:W-:Y:S02]  /*4570*/  FFMA.FTZ R175, R175, c[0x0][0x2d0], -R168 ;  /* 0x0000b400afaf7a23 */ /* 0x000fe400000108a8 */
[----:B------:R-:W-:Y:S02]  /*4580*/  FFMA.FTZ R203, R179, c[0x0][0x2d0], -R140 ;  /* 0x0000b400b3cb7a23 */ /* 0x000fe4000001088c */
[--C-:B------:R-:W-:Y:S02]  /*4590*/  FFMA.FTZ R177, R177, c[0x0][0x2d0], -R168.reuse ;  /* 0x0000b400b1b17a23 */ /* 0x100fe400000108a8 */
[--C-:B------:R-:W-:Y:S01]  /*45a0*/  FFMA.FTZ R178, R143, c[0x0][0x2d0], -R168.reuse ;  /* 0x0000b4008fb27a23 */ /* 0x100fe200000108a8 */
[----:B------:R-:W5:Y:S01]  /*45b0*/  MUFU.EX2 R155, R155 ;  /* 0x0000009b009b7308 */ /* 0x000f620000000800 */
[----:B----4-:R-:W-:Y:S01]  /*45c0*/  F2FP.PACK_AB R97, R160, R161 ;  /* 0x000000a1a061723e */ /* 0x010fe200000000ff */
        /* <DEDUP_REMOVED lines=9> */
[----:B------:R-:W4:Y:S01]  /*4660*/  MUFU.EX2 R152, R152 ;  /* 0x0000009800987308 */ /* 0x000f220000000800 */
        /* <DEDUP_REMOVED lines=198> */
[----:B------:R-:W-:Y:S01]  /*52d0*/  SHF.L.U64.HI R10, R206, 0x1, R147 ;  /* 0x00000001ce0a7819 */ /* 0x000fe20000010293 */
[----:B------:R-:W-:Y:S01]  /*52e0*/  IMAD.SHL.U32 R3, R204, 0x2, RZ ;  /* 0x00000002cc037824 */ /* 0x000fe200078e00ff */
[----:B------:R-:W-:Y:S01]  /*52f0*/  IADD3 R14, -R207, 0x10, RZ ;  /* 0x00000010cf0e7810 */ /* 0x000fe20007ffe1ff */
[----:B------:R-:W-:-:S03]  /*5300*/  IMAD R199, R6, c[0x0][0x2b8], R199 ;  /* 0x0000ae0006c77a24 */ /* 0x000fc600078e02c7 */
[----:B------:R-:W-:Y:S01]  /*5310*/  LOP3.LUT R14, R14, 0xf, RZ, 0xc0, !PT ;  /* 0x0000000f0e0e7812 */ /* 0x000fe200078ec0ff */
[----:B------:R-:W-:Y:S01]  /*5320*/  IMAD.WIDE.U32 R8, R199, c[0x0][0x1e0], RZ ;  /* 0x00007800c7087a25 */ /* 0x000fe200078e00ff */
[----:B------:R-:W-:-:S05]  /*5330*/  SHF.R.S32.HI R6, RZ, 0x1f, R199 ;  /* 0x0000001fff067819 */ /* 0x000fca00000114c7 */
[----:B------:R-:W-:-:S04]  /*5340*/  IMAD R6, R6, c[0x0][0x1e0], RZ ;  /* 0x0000780006067a24 */ /* 0x000fc800078e02ff */
[----:B------:R-:W-:-:S04]  /*5350*/  IMAD R6, R199, c[0x0][0x1e4], R6 ;  /* 0x00007900c7067a24 */ /* 0x000fc800078e0206 */
[----:B------:R-:W-:Y:S02]  /*5360*/  IMAD.IADD R7, R9, 0x1, R6 ;  /* 0x0000000109077824 */ /* 0x000fe400078e0206 */
[----:B------:R-:W-:Y:S01]  /*5370*/  IMAD.MOV.U32 R6, RZ, RZ, R8 ;  /* 0x000000ffff067224 */ /* 0x000fe200078e0008 */
[----:B------:R-:W-:Y:S01]  /*5380*/  SEL R8, RZ, 0x10, P5 ;  /* 0x00000010ff087807 */ /* 0x000fe20002800000 */
[----:B------:R-:W-:-:S03]  /*5390*/  IMAD.SHL.U32 R9, R206, 0x2, RZ ;  /* 0x00000002ce097824 */ /* 0x000fc600078e00ff */
[----:B------:R-:W-:-:S04]  /*53a0*/  IADD3 R18, -R8, 0x10, RZ ;  /* 0x0000001008127810 */ /* 0x000fc80007ffe1ff */
[----:B------:R-:W-:Y:S02]  /*53b0*/  LOP3.LUT R18, R18, 0xf, RZ, 0xc0, !PT ;  /* 0x0000000f12127812 */ /* 0x000fe400078ec0ff */
[----:B--2---:R-:W-:Y:S01]  /*53c0*/  SHF.R.S32.HI R11, RZ, 0x1f, R198 ;  /* 0x0000001fff0b7819 */ /* 0x004fe200000114c6 */
[----:B------:R-:W-:Y:S01]  /*53d0*/  IMAD.WIDE.U32 R4, R198, c[0x0][0x1f0], R6 ;  /* 0x00007c00c6047a25 */ /* 0x000fe200078e0006 */
[----:B------:R-:W-:-:S03]  /*53e0*/  SHF.L.U64.HI R7, R205, 0x1, R132 ;  /* 0x00000001cd077819 */ /* 0x000fc60000010284 */
[----:B------:R-:W-:Y:S01]  /*53f0*/  IMAD R11, R11, c[0x0][0x1f0], RZ ;  /* 0x00007c000b0b7a24 */ /* 0x000fe200078e02ff */
[----:B------:R-:W-:Y:S01]  /*5400*/  IADD3 R4, P0, R4, UR20, RZ ;  /* 0x0000001404047c10 */ /* 0x000fe2000ff1e0ff */
[----:B------:R-:W-:Y:S02]  /*5410*/  IMAD.SHL.U32 R6, R205, 0x2, RZ ;  /* 0x00000002cd067824 */ /* 0x000fe400078e00ff */
[----:B------:R-:W-:-:S05]  /*5420*/  IMAD R11, R198, c[0x0][0x1f4], R11 ;  /* 0x00007d00c60b7a24 */ /* 0x000fca00078e020b */
[----:B------:R-:W-:Y:S02]  /*5430*/  IADD3.X R11, R5, UR17, R11, P0, !PT ;  /* 0x00000011050b7c10 */ /* 0x000fe400087fe40b */
[C---:B------:R-:W-:Y:S02]  /*5440*/  LEA R12, P0, R4.reuse, c[0x0][0x1c8], 0x1 ;  /* 0x00007200040c7a11 */ /* 0x040fe400078008ff */
        /* <DEDUP_REMOVED lines=30> */
.L_x_1350:
[----:B------:R-:W-:Y:S01]  /*5630*/  ULDC.64 UR4, c[0x0][0x2c8] ;  /* 0x0000b20000047ab9 */ /* 0x000fe20000000a00 */
[----:B------:R-:W0:Y:S01]  /*5640*/  LDGDEPBAR ;  /* 0x00000000000079af */ /* 0x000e220000000000 */
[----:B------:R-:W-:-:S04]  /*5650*/  UIMAD.WIDE.U32 UR22, UR15, UR4, URZ ;  /* 0x000000040f1672a5 */ /* 0x000fc8000f8e003f */
[----:B------:R-:W-:Y:S02]  /*5660*/  @UP1 USHF.R.U32.HI UR15, URZ, UR5, UR23 ;  /* 0x000000053f0f1299 */ /* 0x000fe40008011617 */
[----:B------:R-:W-:Y:S02]  /*5670*/  UIADD3 UR23, UR13, -0x2, URZ ;  /* 0xfffffffe0d177890 */ /* 0x000fe4000fffe03f */
[----:B------:R-:W-:Y:S02]  /*5680*/  UIADD3 UR15, UR15, UR9, -UR12 ;  /* 0x000000090f0f7290 */ /* 0x000fe4000fffe80c */
[----:B------:R-:W-:Y:S02]  /*5690*/  UMOV UR13, URZ ;  /* 0x0000003f000d7c82 */ /* 0x000fe40008000000 */
[----:B------:R-:W-:Y:S02]  /*56a0*/  USHF.R.S32.HI UR4, URZ, 0x1f, UR15 ;  /* 0x0000001f3f047899 */ /* 0x000fe4000801140f */
[----:B------:R-:W-:-:S02]  /*56b0*/  UMOV UR5, 0x1 ;  /* 0x0000000100057882 */ /* 0x000fc40000000000 */
[----:B------:R-:W-:-:S04]  /*56c0*/  ULEA.HI UR4, UR4, UR15, URZ, 0x6 ;  /* 0x0000000f04047291 */ /* 0x000fc8000f8f303f */
[----:B------:R-:W-:-:S04]  /*56d0*/  USHF.R.S32.HI UR22, URZ, 0x6, UR4 ;  /* 0x000000063f167899 */ /* 0x000fc80008011404 */
[----:B------:R-:W-:-:S04]  /*56e0*/  UISETP.LT.AND UP0, UPT, URZ, UR22, UPT ;  /* 0x000000163f00728c */ /* 0x000fc8000bf01270 */
[----:B------:R-:W-:-:S04]  /*56f0*/  USEL UR22, URZ, UR22, !UP0 ;  /* 0x000000163f167287 */ /* 0x000fc8000c000000 */
[----:B------:R-:W-:-:S06]  /*5700*/  UISETP.GE.AND UP0, UPT, UR23, UR22, UPT ;  /* 0x000000161700728c */ /* 0x000fcc000bf06270 */
[----:B------:R-:W-:-:S13]  /*5710*/  PLOP3.LUT P0, PT, PT, PT, UP0, 0x40, 0x0 ;  /* 0x000000000000781c */ /* 0x000fda0003f0e808 */
[----:B------:R-:W-:Y:S05]  /*5720*/  @P0 BRA `(.L_x_1351) ;  /* 0x0000363000000947 */ /* 0x000fea0003800000 */
        /* <DEDUP_REMOVED lines=15> */
.L_x_1354:
[----:B------:R-:W-:Y:S04]  /*5820*/  DEPBAR.LE SB0, 0x2 ;  /* 0x000080800000791a */ /* 0x000fe80000000000 */
[----:B------:R-:W-:Y:S01]  /*5830*/  BAR.SYNC.DEFER_BLOCKING 0x0 ;  /* 0x0000000000007b1d */ /* 0x000fe20000010000 */
[----:B------:R-:W-:Y:S01]  /*5840*/  MOV R2, UR5 ;  /* 0x0000000500027c02 */ /* 0x000fe20008000f00 */
[----:B------:R-:W-:Y:S04]  /*5850*/  UISETP.GE.AND UP0, UPT, UR23, 0x1, UPT ;  /* 0x000000011700788c */ /* 0x000fe8000bf06270 */
[C---:B------:R-:W-:Y:S02]  /*5860*/  IMAD R193, R2.reuse, 0x6000, R190 ;  /* 0x0000600002c17824 */ /* 0x040fe400078e02be */
[----:B------:R-:W-:Y:S01]  /*5870*/  IMAD R0, R2, 0x6000, R189 ;  /* 0x0000600002007824 */ /* 0x000fe200078e02bd */
[----:B------:R-:W-:Y:S02]  /*5880*/  PLOP3.LUT P0, PT, PT, PT, UP0, 0x80, 0x0 ;  /* 0x000000000000781c */ /* 0x000fe40003f0f008 */
[----:B------:R-:W-:Y:S02]  /*5890*/  IADD3 R2, R186, R193, RZ ;  /* 0x000000c1ba027210 */ /* 0x000fe40007ffe0ff */
[----:B------:R2:W3:Y:S04]  /*58a0*/  LDSM.16.M88.4 R140, [R0+0xc100] ;  /* 0x00c10000008c783b */ /* 0x0004e80000000200 */
[----:B-1----:R2:W1:Y:S04]  /*58b0*/  LDSM.16.M88.4 R144, [R0+0xc900] ;  /* 0x00c900000090783b */ /* 0x0024680000000200 */
[----:B------:R2:W4:Y:S04]  /*58c0*/  LDSM.16.M88.4 R148, [R0+0xd100] ;  /* 0x00d100000094783b */ /* 0x0005280000000200 */
[----:B------:R2:W1:Y:S04]  /*58d0*/  LDSM.16.M88.4 R152, [R0+0xd900] ;  /* 0x00d900000098783b */ /* 0x0004680000000200 */
[----:B------:R2:W1:Y:S04]  /*58e0*/  LDSM.16.M88.4 R136, [R191] ;  /* 0x00000000bf88783b */ /* 0x0004680000000200 */
[----:B------:R2:W1:Y:S04]  /*58f0*/  LDSM.16.M88.4 R156, [R187] ;  /* 0x00000000bb9c783b */ /* 0x0004680000000200 */
[----:B------:R2:W1:Y:S04]  /*5900*/  LDSM.16.M88.4 R160, [R2] ;  /* 0x0000000002a0783b */ /* 0x0004680000000200 */
[----:B------:R2:W1:Y:S04]  /*5910*/  LDSM.16.M88.4 R164, [R2+0x800] ;  /* 0x0008000002a4783b */ /* 0x0004680000000200 */
[----:B------:R2:W1:Y:S04]  /*5920*/  LDSM.16.M88.4 R168, [R2+0x1000] ;  /* 0x0010000002a8783b */ /* 0x0004680000000200 */
[----:B------:R2:W1:Y:S01]  /*5930*/  LDSM.16.M88.4 R172, [R2+0x1800] ;  /* 0x0018000002ac783b */ /* 0x0004620000000200 */
[----:B------:R-:W-:-:S05]  /*5940*/  @!P0 BRA `(.L_x_1352) ;  /* 0x000002f000008947 */ /* 0x000fca0003800000 */
        /* <DEDUP_REMOVED lines=13> */
[----:B--2---:R-:W-:Y:S04]  /*5a20*/  IADD3 R0, P0, R6, UR24, RZ ;  /* 0x0000001806007c10 */ /* 0x004fe8000ff1e0ff */
[----:B------:R-:W-:Y:S02]  /*5a30*/  IADD3.X R7, R7, UR14, R4, P0, !PT ;  /* 0x0000000e07077c10 */ /* 0x000fe400087fe404 */
[C---:B------:R-:W-:Y:S04]  /*5a40*/  LEA R13, P0, R0.reuse, c[0x0][0x1f8], 0x1 ;  /* 0x00007e00000d7a11 */ /* 0x040fe800078008ff */
[----:B------:R-:W-:Y:S01]  /*5a50*/  LEA.HI.X R12, R0, c[0x0][0x1fc], R7, 0x1, P0 ;  /* 0x00007f00000c7a11 */ /* 0x000fe200000f0c07 */
[----:B------:R-:W2:Y:S01]  /*5a60*/  SHFL.IDX PT, R6, R13, 0x1, 0x181f ;  /* 0x00381f000d067f89 */ /* 0x000ea200000e0000 */
[----:B------:R-:W-:Y:S03]  /*5a70*/  IADD3 R7, -R207, 0x10, RZ ;  /* 0x00000010cf077810 */ /* 0x000fe60007ffe1ff */
[----:B------:R-:W5:Y:S01]  /*5a80*/  SHFL.IDX PT, R0, R12, 0x1, 0x181f ;  /* 0x00381f000c007f89 */ /* 0x000f6200000e0000 */
[----:B------:R-:W-:Y:S03]  /*5a90*/  LOP3.LUT R7, R7, 0xf, RZ, 0xc0, !PT ;  /* 0x0000000f07077812 */ /* 0x000fe600078ec0ff */
[----:B------:R-:W4:Y:S04]  /*5aa0*/  SHFL.IDX PT, R5, R13, RZ, 0x181f ;  /* 0x00181fff0d057589 */ /* 0x000f2800000e0000 */
[----:B------:R3:W1:Y:S01]  /*5ab0*/  SHFL.IDX PT, R4, R12, RZ, 0x181f ;  /* 0x00181fff0c047589 */ /* 0x00066200000e0000 */
[----:B--2---:R-:W-:Y:S04]  /*5ac0*/  IADD3 R10, P1, P0, R11, R6, R216 ;  /* 0x000000060b0a7210 */ /* 0x004fe8000783e0d8 */
[----:B-----5:R-:W-:Y:S02]  /*5ad0*/  IADD3.X R11, RZ, R0, R217, P1, P0 ;  /* 0x00000000ff0b7210 */ /* 0x020fe40000fe04d9 */
[----:B------:R-:W-:Y:S04]  /*5ae0*/  IADD3 R8, P1, P0, R8, R6, R213 ;  /* 0x0000000608087210 */ /* 0x000fe8000783e0d5 */
[----:B------:R-:W-:Y:S02]  /*5af0*/  IADD3.X R9, RZ, R0, R214, P1, P0 ;  /* 0x00000000ff097210 */ /* 0x000fe40000fe04d6 */
[----:B------:R-:W-:Y:S04]  /*5b00*/  IADD3 R6, P1, P0, R7, R6, R210 ;  /* 0x0000000607067210 */ /* 0x000fe8000783e0d2 */
[----:B------:R-:W-:Y:S01]  /*5b10*/  IADD3.X R7, RZ, R0, R211, P1, P0 ;  /* 0x00000000ff077210 */ /* 0x000fe20000fe04d3 */
[----:B------:R-:W-:Y:S01]  /*5b20*/  IMAD.U32 R0, RZ, RZ, UR13 ;  /* 0x0000000dff007e24 */ /* 0x000fe2000f8e00ff */
[C---:B----4-:R-:W-:Y:S02]  /*5b30*/  IADD3 R14, P1, R5.reuse, R216, RZ ;  /* 0x000000d8050e7210 */ /* 0x050fe40007f3e0ff */
[----:B---3--:R-:W-:Y:S03]  /*5b40*/  IADD3 R12, P0, R5, R213, RZ ;  /* 0x000000d5050c7210 */ /* 0x008fe60007f1e0ff */
[C---:B-1----:R-:W-:Y:S01]  /*5b50*/  IMAD.X R15, R4.reuse, 0x1, R217, P1 ;  /* 0x00000001040f7824 */ /* 0x042fe200008e06d9 */
[----:B------:R-:W-:Y:S01]  /*5b60*/  ISETP.NE.U32.AND P1, PT, R215, RZ, PT ;  /* 0x000000ffd700720c */ /* 0x000fe20003f25070 */
[----:B------:R-:W-:Y:S01]  /*5b70*/  IMAD.X R13, R4, 0x1, R214, P0 ;  /* 0x00000001040d7824 */ /* 0x000fe200000e06d6 */
[----:B------:R-:W-:Y:S01]  /*5b80*/  IADD3 R16, P0, R5, R210, RZ ;  /* 0x000000d205107210 */ /* 0x000fe20007f1e0ff */
[----:B------:R-:W-:Y:S04]  /*5b90*/  IMAD R5, R0, 0x6000, R197 ;  /* 0x0000600000057824 */ /* 0x000fe800078e02c5 */
[----:B------:R-:W-:Y:S01]  /*5ba0*/  IMAD.X R17, R4, 0x1, R211, P0 ;  /* 0x0000000104117824 */ /* 0x000fe200000e06d3 */
[----:B------:R1:W-:Y:S01]  /*5bb0*/  LDGSTS.E.BYPASS.LTC128B.128 [R5], [R14.64], !P5 ;  /* 0x000000000e057fae */ /* 0x0003e2000e901d4a */
[----:B------:R-:W-:Y:S03]  /*5bc0*/  ISETP.NE.U32.AND P0, PT, R207, RZ, PT ;  /* 0x000000ffcf00720c */ /* 0x000fe60003f05070 */
[----:B------:R1:W-:Y:S04]  /*5bd0*/  LDGSTS.E.BYPASS.LTC128B.128 [R5+0x2000], [R12.64], !P4 ;  /* 0x020000000c057fae */ /* 0x0003e8000e101d4a */
[----:B------:R1:W-:Y:S04]  /*5be0*/  LDGSTS.E.BYPASS.LTC128B.128 [R5+0x4000], [R16.64], !P6 ;  /* 0x0400000010057fae */ /* 0x0003e8000f101d4a */
[----:B------:R1:W-:Y:S01]  /*5bf0*/  LDGSTS.E.BYPASS.LTC128B.128.ZFILL [R5+0x1000], [R10.64], P1 ;  /* 0x010000000a057fae */ /* 0x0003e20008941d4a */
[----:B------:R-:W-:Y:S11]  /*5c00*/  ISETP.NE.U32.AND P1, PT, R212, RZ, PT ;  /* 0x000000ffd400720c */ /* 0x000ff60003f25070 */
[----:B------:R-:W-:Y:S02]  /*5c10*/  @!UPT UIADD3 URZ, URZ, URZ, URZ ;  /* 0x0000003f3f3ff290 */ /* 0x000fe4000fffe03f */
[----:B------:R1:W-:Y:S04]  /*5c20*/  LDGSTS.E.BYPASS.LTC128B.128.ZFILL [R5+0x3000], [R8.64], P1 ;  /* 0x0300000008057fae */ /* 0x0003e80008941d4a */
[----:B------:R1:W-:Y:S02]  /*5c30*/  LDGSTS.E.BYPASS.LTC128B.128.ZFILL [R5+0x5000], [R6.64], P0 ;  /* 0x0500000006057fae */ /* 0x0003e40008141d4a */
.L_x_1352:
[C---:B-1-3--:R-:W-:Y:S01]  /*5c40*/  HMMA.16816.F32 R4, R136.reuse, R140, RZ ;  /* 0x0000008c8804723c */ /* 0x04afe200000018ff */
[----:B------:R-:W-:Y:S01]  /*5c50*/  LDSM.16.M88.4 R180, [R193+0x4000] ;  /* 0x00400000c1b4783b */ /* 0x000fe20000000200 */
[----:B------:R-:W-:Y:S01]  /*5c60*/  UIMAD UR4, UR5, 0x6000, URZ ;  /* 0x00006000050478a4 */ /* 0x000fe2000f8e023f */
[----:B------:R-:W-:Y:S01]  /*5c70*/  PLOP3.LUT P1, PT, PT, PT, UP1, 0x80, 0x0 ;  /* 0x000000000000781c */ /* 0x000fe20003f2f018 */
[----:B------:R-:W-:Y:S01]  /*5c80*/  USHF.L.U32 UR15, UR23, 0x6, URZ ;  /* 0x00000006170f7899 */ /* 0x000fe2000800063f */
[CC--:B------:R-:W-:Y:S01]  /*5c90*/  IADD3 R192, R133.reuse, R193.reuse, RZ ;  /* 0x000000c185c07210 */ /* 0x0c0fe20007ffe0ff */
[----:B------:R-:W-:Y:S01]  /*5ca0*/  UISETP.GE.AND UP0, UPT, UR23, 0x2, UPT ;  /* 0x000000021700788c */ /* 0x000fe2000bf06270 */
[----:B--2---:R-:W-:Y:S01]  /*5cb0*/  IADD3 R0, R133, R2, RZ ;  /* 0x0000000285007210 */ /* 0x004fe20007ffe0ff */
[C---:B------:R-:W-:Y:S01]  /*5cc0*/  HMMA.16816.F32 R8, R136.reuse, R142, RZ ;  /* 0x0000008e8808723c */ /* 0x040fe200000018ff */
[----:B------:R-:W-:Y:S01]  /*5cd0*/  LDSM.16.M88.4 R140, [R185] ;  /* 0x00000000b98c783b */ /* 0x000fe20000000200 */
[----:B------:R-:W-:Y:S01]  /*5ce0*/  PLOP3.LUT P0, PT, PT, PT, UP1, 0x80, 0x0 ;  /* 0x000000000000781c */ /* 0x000fe20003f0f018 */
[----:B------:R-:W-:Y:S01]  /*5cf0*/  UIADD3 UR26, UR13, 0x1, URZ ;  /* 0x000000010d1a7890 */ /* 0x000fe2000fffe03f */
[CC--:B------:R-:W-:Y:S01]  /*5d00*/  IADD3 R195, R186.reuse, R193.reuse, RZ ;  /* 0x000000c1bac37210 */ /* 0x0c0fe20007ffe0ff */
[----:B------:R-:W-:Y:S01]  /*5d10*/  UISETP.GE.AND UP2, UPT, UR13, 0x1, UPT ;  /* 0x000000010d00788c */ /* 0x000fe2000bf46270 */
[----:B------:R-:W-:Y:S02]  /*5d20*/  IADD3 R194, R186, R193, R133 ;  /* 0x000000c1bac27210 */ /* 0x000fe40007ffe085 */
[C---:B------:R-:W-:Y:S01]  /*5d30*/  HMMA.16816.F32 R12, R136.reuse, R144, RZ ;  /* 0x00000090880c723c */ /* 0x040fe200000018ff */
[----:B------:R-:W-:Y:S01]  /*5d40*/  LDSM.16.M88.4 R176, [R192+0x2000] ;  /* 0x00200000c0b0783b */ /* 0x000fe20000000200 */
[----:B------:R-:W-:Y:S06]  /*5d50*/  USEL UR13, UR26, URZ, !UP2 ;  /* 0x0000003f1a0d7287 */ /* 0x000fec000d000000 */
[C---:B------:R-:W-:Y:S01]  /*5d60*/  HMMA.16816.F32 R16, R136.reuse, R146, RZ ;  /* 0x000000928810723c */ /* 0x040fe200000018ff */
[----:B------:R-:W1:Y:S07]  /*5d70*/  LDSM.16.M88.4 R144, [R192] ;  /* 0x00000000c090783b */ /* 0x000e6e0000000200 */
[C---:B----4-:R-:W-:Y:S01]  /*5d80*/  HMMA.16816.F32 R20, R136.reuse, R148, RZ ;  /* 0x000000948814723c */ /* 0x050fe200000018ff */
        /* <DEDUP_REMOVED lines=12> */
[----:B------:R-:W4:Y:S07]  /*5e50*/  LDSM.16.M88.4 R164, [R0] ;  /* 0x0000000000a4783b */ /* 0x000f2e0000000200 */
        /* <DEDUP_REMOVED lines=106> */
[----:B------:R-:W-:Y:S07]  /*6500*/  HMMA.16816.F32 R32, R160, R150, R32 ;  /* 0x00000096a020723c */ /* 0x000fee0000001820 */
[----:B------:R-:W-:Y:S01]  /*6510*/  @P1 IMAD.HI.U32 R160, R208, c[0x0][0x2c8], RZ ;  /* 0x0000b200d0a01a27 */ /* 0x000fe200078e00ff */
[C---:B------:R-:W-:Y:S01]  /*6520*/  HMMA.16816.F32 R4, R164.reuse, R168, R4 ;  /* 0x000000a8a404723c */ /* 0x040fe20000001804 */
[----:B------:R-:W-:Y:S07]  /*6530*/  MOV R163, UR12 ;  /* 0x0000000c00a37c02 */ /* 0x000fee0008000f00 */
[C---:B------:R-:W-:Y:S08]  /*6540*/  HMMA.16816.F32 R8, R164.reuse, R170, R8 ;  /* 0x000000aaa408723c */ /* 0x040ff00000001808 */
[C---:B----4-:R-:W-:Y:S08]  /*6550*/  HMMA.16816.F32 R12, R164.reuse, R140, R12 ;  /* 0x0000008ca40c723c */ /* 0x050ff0000000180c */
[C---:B------:R-:W-:Y:S01]  /*6560*/  HMMA.16816.F32 R16, R164.reuse, R142, R16 ;  /* 0x0000008ea410723c */ /* 0x040fe20000001810 */
[----:B------:R-:W3:Y:S07]  /*6570*/  LDSM.16.M88.4 R140, [R194+0x5000] ;  /* 0x00500000c28c783b */ /* 0x000eee0000000200 */
[C---:B------:R-:W-:Y:S08]  /*6580*/  HMMA.16816.F32 R20, R164.reuse, R152, R20 ;  /* 0x00000098a414723c */ /* 0x040ff00000001814 */
[C---:B------:R-:W-:Y:S08]  /*6590*/  HMMA.16816.F32 R24, R164.reuse, R154, R24 ;  /* 0x0000009aa418723c */ /* 0x040ff00000001818 */
[C---:B------:R-:W-:Y:S08]  /*65a0*/  HMMA.16816.F32 R28, R164.reuse, R156, R28 ;  /* 0x0000009ca41c723c */ /* 0x040ff0000000181c */
[----:B------:R-:W-:Y:S07]  /*65b0*/  HMMA.16816.F32 R32, R164, R158, R32 ;  /* 0x0000009ea420723c */ /* 0x000fee0000001820 */
[----:B------:R-:W-:Y:S01]  /*65c0*/  MOV R164, UR15 ;  /* 0x0000000f00a47c02 */ /* 0x000fe20008000f00 */
[C---:B-1----:R-:W-:Y:S05]  /*65d0*/  HMMA.16816.F32 R4, R172.reuse, R180, R4 ;  /* 0x000000b4ac04723c */ /* 0x042fea0000001804 */
[----:B------:R-:W-:Y:S02]  /*65e0*/  IADD3 R164, -R209, 0x1, -R164 ;  /* 0x00000001d1a47810 */ /* 0x000fe40007ffe9a4 */
[----:B------:R-:W-:Y:S01]  /*65f0*/  MOV R165, R208 ;  /* 0x000000d000a57202 */ /* 0x000fe20000000f00 */
[C---:B------:R-:W-:Y:S04]  /*6600*/  HMMA.16816.F32 R8, R172.reuse, R182, R8 ;  /* 0x000000b6ac08723c */ /* 0x040fe80000001808 */
[----:B------:R-:W-:Y:S02]  /*6610*/  IADD3 R163, -R163, UR9, R164 ;  /* 0x00000009a3a37c10 */ /* 0x000fe4000fffe1a4 */
[----:B------:R-:W-:Y:S02]  /*6620*/  @P0 SHF.R.U32.HI R165, RZ, c[0x0][0x2cc], R160 ;  /* 0x0000b300ffa50a19 */ /* 0x000fe400000116a0 */
[C---:B--2---:R-:W-:Y:S03]  /*6630*/  HMMA.16816.F32 R12, R172.reuse, R136, R12 ;  /* 0x00000088ac0c723c */ /* 0x044fe6000000180c */
[----:B------:R-:W1:Y:S05]  /*6640*/  SHFL.IDX PT, R162, R165, RZ, 0x1c1f ;  /* 0x001c1fffa5a27589 */ /* 0x000e6a00000e0000 */
[C---:B------:R-:W-:Y:S03]  /*6650*/  HMMA.16816.F32 R16, R172.reuse, R138, R16 ;  /* 0x0000008aac10723c */ /* 0x040fe60000001810 */
[----:B------:R-:W-:Y:S01]  /*6660*/  LDSM.16.M88.4 R136, [R194+0x5800] ;  /* 0x00580000c288783b */ /* 0x000fe20000000200 */
[----:B------:R-:W-:Y:S02]  /*6670*/  FMUL.FTZ R0, R4, c[0x0][0x320] ;  /* 0x0000c80004007a20 */ /* 0x000fe40000410000 */
[----:B------:R-:W-:Y:S02]  /*6680*/  FMUL.FTZ R154, R6, c[0x0][0x320] ;  /* 0x0000c800069a7a20 */ /* 0x000fe40000410000 */
[C---:B---3--:R-:W-:Y:S01]  /*6690*/  HMMA.16816.F32 R20, R172.reuse, R140, R20 ;  /* 0x0000008cac14723c */ /* 0x048fe20000001814 */
[----:B------:R-:W-:Y:S04]  /*66a0*/  DEPBAR.LE SB0, 0x2 ;  /* 0x000080800000791a */ /* 0x000fe80000000000 */
[----:B------:R-:W2:Y:S01]  /*66b0*/  SHFL.IDX PT, R160, R165, 0x1, 0x1c1f ;  /* 0x003c1f00a5a07f89 */ /* 0x000ea200000e0000 */
[----:B------:R-:W-:Y:S01]  /*66c0*/  FMUL.FTZ R2, R5, c[0x0][0x320] ;  /* 0x0000c80005027a20 */ /* 0x000fe20000410000 */
[----:B------:R-:W3:Y:S01]  /*66d0*/  MUFU.TANH R0, R0 ;  /* 0x0000000000007308 */ /* 0x000ee20000002400 */
[C---:B------:R-:W-:Y:S05]  /*66e0*/  HMMA.16816.F32 R24, R172.reuse, R142, R24 ;  /* 0x0000008eac18723c */ /* 0x040fea0000001818 */
[----:B------:R-:W-:Y:S01]  /*66f0*/  FMUL.FTZ R159, R8, c[0x0][0x320] ;  /* 0x0000c800089f7a20 */ /* 0x000fe20000410000 */
[----:B-1----:R-:W-:Y:S01]  /*6700*/  IADD3 R161, R163, R162, RZ ;  /* 0x000000a2a3a17210 */ /* 0x002fe20007ffe0ff */
[----:B------:R-:W-:Y:S02]  /*6710*/  FMUL.FTZ R155, R7, c[0x0][0x320] ;  /* 0x0000c800079b7a20 */ /* 0x000fe40000410000 */
[----:B------:R-:W1:Y:S01]  /*6720*/  MUFU.TANH R2, R2 ;  /* 0x0000000200027308 */ /* 0x000e620000002400 */
[----:B------:R-:W-:Y:S01]  /*6730*/  BAR.SYNC.DEFER_BLOCKING 0x0 ;  /* 0x0000000000007b1d */ /* 0x000fe20000010000 */
[----:B------:R-:W-:Y:S01]  /*6740*/  ISETP.GT.AND P0, PT, R161, RZ, PT ;  /* 0x000000ffa100720c */ /* 0x000fe20003f04270 */
[----:B------:R-:W-:Y:S01]  /*6750*/  FMUL.FTZ R156, R9, c[0x0][0x320] ;  /* 0x0000c800099c7a20 */ /* 0x000fe20000410000 */
[----:B------:R-:W-:Y:S01]  /*6760*/  ISETP.GT.AND P2, PT, R161, 0x1, PT ;  /* 0x00000001a100780c */ /* 0x000fe20003f44270 */
[----:B------:R-:W-:Y:S02]  /*6770*/  FMUL.FTZ R157, R10, c[0x0][0x320] ;  /* 0x0000c8000a9d7a20 */ /* 0x000fe40000410000 */
[----:B------:R-:W-:Y:S02]  /*6780*/  FMUL.FTZ R158, R11, c[0x0][0x320] ;  /* 0x0000c8000b9e7a20 */ /* 0x000fe40000410000 */
[----:B------:R-:W-:Y:S02]  /*6790*/  FMUL.FTZ R243, R12, c[0x0][0x320] ;  /* 0x0000c8000cf37a20 */ /* 0x000fe40000410000 */
[----:B------:R-:W-:Y:S01]  /*67a0*/  FMUL.FTZ R179, R13, c[0x0][0x320] ;  /* 0x0000c8000db37a20 */ /* 0x000fe20000410000 */
[----:B--2---:R-:W-:Y:S01]  /*67b0*/  IADD3 R160, R163, R160, RZ ;  /* 0x000000a0a3a07210 */ /* 0x004fe20007ffe0ff */
[----:B------:R-:W-:Y:S01]  /*67c0*/  FMUL.FTZ R241, R14, c[0x0][0x320] ;  /* 0x0000c8000ef17a20 */ /* 0x000fe20000410000 */
[----:B---3--:R-:W-:Y:S01]  /*67d0*/  FSEL R0, R0, -INF , P0 ;  /* 0xff80000000007808 */ /* 0x008fe20000000000 */
[----:B------:R-:W-:Y:S01]  /*67e0*/  FMUL.FTZ R183, R15, c[0x0][0x320] ;  /* 0x0000c8000fb77a20 */ /* 0x000fe20000410000 */
[----:B------:R-:W-:Y:S01]  /*67f0*/  ISETP.GT.AND P1, PT, R160, RZ, PT ;  /* 0x000000ffa000720c */ /* 0x000fe20003f24270 */
[----:B------:R-:W-:Y:S01]  /*6800*/  FMUL.FTZ R239, R16, c[0x0][0x320] ;  /* 0x0000c80010ef7a20 */ /* 0x000fe20000410000 */
[C---:B------:R-:W-:Y:S03]  /*6810*/  HMMA.16816.F32 R28, R172.reuse, R136, R28 ;  /* 0x00000088ac1c723c */ /* 0x040fe6000000181c */
[----:B------:R-:W-:Y:S01]  /*6820*/  FMUL.FTZ R195, R17, c[0x0][0x320] ;  /* 0x0000c80011c37a20 */ /* 0x000fe20000410000 */
[----:B------:R-:W-:Y:S01]  /*6830*/  ISETP.GT.AND P0, PT, R160, 0x1, PT ;  /* 0x00000001a000780c */ /* 0x000fe20003f04270 */
[----:B------:R-:W-:Y:S01]  /*6840*/  FMUL.FTZ R237, R18, c[0x0][0x320] ;  /* 0x0000c80012ed7a20 */ /* 0x000fe20000410000 */
[----:B-1----:R-:W-:Y:S01]  /*6850*/  FSEL R245, R2, -INF , P2 ;  /* 0xff80000002f57808 */ /* 0x002fe20001000000 */
[----:B------:R-:W1:Y:S01]  /*6860*/  MUFU.TANH R154, R154 ;  /* 0x0000009a009a7308 */ /* 0x000e620000002400 */
[----:B------:R-:W-:Y:S01]  /*6870*/  HMMA.16816.F32 R32, R172, R138, R32 ;  /* 0x0000008aac20723c */ /* 0x000fe20000001820 */
[----:B------:R-:W-:Y:S03]  /*6880*/  LDSM.16.MT88.4 R144, [R135+UR4+0x3900] ;  /* 0x003900048790783b */ /* 0x000fe60008004200 */
[----:B------:R-:W-:Y:S01]  /*6890*/  FMUL.FTZ R219, R19, c[0x0][0x320] ;  /* 0x0000c80013db7a20 */ /* 0x000fe20000410000 */
[----:B------:R-:W-:Y:S01]  /*68a0*/  IADD3 R137, R135, UR4, RZ ;  /* 0x0000000487897c10 */ /* 0x000fe2000fffe0ff */
[----:B------:R-:W-:Y:S02]  /*68b0*/  FMUL.FTZ R235, R20, c[0x0][0x320] ;  /* 0x0000c80014eb7a20 */ /* 0x000fe40000410000 */
[----:B------:R-:W-:Y:S01]  /*68c0*/  FMUL.FTZ R233, R21, c[0x0][0x320] ;  /* 0x0000c80015e97a20 */ /* 0x000fe20000410000 */
[----:B------:R-:W2:Y:S03]  /*68d0*/  MUFU.TANH R155, R155 ;  /* 0x0000009b009b7308 */ /* 0x000ea60000002400 */
[----:B------:R-:W-:Y:S01]  /*68e0*/  FMUL.FTZ R231, R22, c[0x0][0x320] ;  /* 0x0000c80016e77a20 */ /* 0x000fe20000410000 */
[----:B------:R-:W-:Y:S01]  /*68f0*/  IADD3 R168, R188, R137, RZ ;  /* 0x00000089bca87210 */ /* 0x000fe20007ffe0ff */
[----:B------:R-:W-:Y:S02]  /*6900*/  FMUL.FTZ R229, R23, c[0x0][0x320] ;  /* 0x0000c80017e57a20 */ /* 0x000fe40000410000 */
[----:B------:R-:W-:Y:S02]  /*6910*/  FMUL.FTZ R227, R24, c[0x0][0x320] ;  /* 0x0000c80018e37a20 */ /* 0x000fe40000410000 */
[----:B------:R-:W-:Y:S01]  /*6920*/  FMUL.FTZ R225, R25, c[0x0][0x320] ;  /* 0x0000c80019e17a20 */ /* 0x000fe20000410000 */
[----:B------:R-:W3:Y:S01]  /*6930*/  MUFU.TANH R159, R159 ;  /* 0x0000009f009f7308 */ /* 0x000ee20000002400 */
[----:B------:R-:W-:Y:S01]  /*6940*/  FMUL.FTZ R181, R28, c[0x0][0x320] ;  /* 0x0000c8001cb57a20 */ /* 0x000fe20000410000 */
[----:B------:R-:W-:Y:S01]  /*6950*/  LDSM.16.MT88.4 R140, [R168+0x100] ;  /* 0x00010000a88c783b */ /* 0x000fe20000004200 */
[----:B------:R-:W-:Y:S01]  /*6960*/  FMUL.FTZ R167, R29, c[0x0][0x320] ;  /* 0x0000c8001da77a20 */ /* 0x000fe20000410000 */
[----:B-1----:R-:W-:Y:S01]  /*6970*/  FSEL R169, R154, -INF , P1 ;  /* 0xff8000009aa97808 */ /* 0x002fe20000800000 */
[----:B------:R-:W-:Y:S01]  /*6980*/  FMUL.FTZ R32, R32, c[0x0][0x320] ;  /* 0x0000c80020207a20 */ /* 0x000fe20000410000 */
[----:B------:R-:W-:Y:S01]  /*6990*/  ISETP.GT.AND P1, PT, R161, 0x8, PT ;  /* 0x00000008a100780c */ /* 0x000fe20003f24270 */
[----:B------:R-:W-:Y:S01]  /*69a0*/  FMUL.FTZ R223, R26, c[0x0][0x320] ;  /* 0x0000c8001adf7a20 */ /* 0x000fe20000410000 */
[----:B------:R-:W-:Y:S01]  /*69b0*/  FMNMX.FTZ R154, R0, R3, !PT ;  /* 0x00000003009a7209 */ /* 0x000fe20007810000 */
[----:B------:R-:W-:Y:S01]  /*69c0*/  FMUL.FTZ R33, R33, c[0x0][0x320] ;  /* 0x0000c80021217a20 */ /* 0x000fe20000410000 */
[----:B------:R-:W1:Y:S01]  /*69d0*/  MUFU.TANH R156, R156 ;  /* 0x0000009c009c7308 */ /* 0x000e620000002400 */
[----:B------:R-:W-:Y:S01]  /*69e0*/  FMUL.FTZ R221, R27, c[0x0][0x320] ;  /* 0x0000c8001bdd7a20 */ /* 0x000fe20000410000 */
[----:B------:R-:W-:Y:S01]  /*69f0*/  FMNMX.FTZ R154, R245, R154, !PT ;  /* 0x0000009af59a7209 */ /* 0x000fe20007810000 */
[----:B------:R-:W-:Y:S01]  /*6a00*/  FMUL.FTZ R165, R30, c[0x0][0x320] ;  /* 0x0000c8001ea57a20 */ /* 0x000fe20000410000 */
[----:B--2---:R-:W-:Y:S01]  /*6a10*/  FSEL R171, R155, -INF , P0 ;  /* 0xff8000009bab7808 */ /* 0x004fe20000000000 */
[----:B------:R-:W-:Y:S01]  /*6a20*/  FMUL.FTZ R2, R31, c[0x0][0x320] ;  /* 0x0000c8001f027a20 */ /* 0x000fe20000410000 */
[----:B------:R-:W-:Y:S01]  /*6a30*/  ISETP.GT.AND P0, PT, R161, 0x9, PT ;  /* 0x00000009a100780c */ /* 0x000fe20003f04270 */
[----:B------:R-:W-:Y:S01]  /*6a40*/  FMUL.FTZ R35, R35, c[0x0][0x320] ;  /* 0x0000c80023237a20 */ /* 0x000fe20000410000 */
[----:B------:R-:W-:Y:S02]  /*6a50*/  LDSM.16.MT88.4 R148, [R168+0x3900] ;  /* 0x00390000a894783b */ /* 0x000fe40000004200 */
[----:B------:R-:W2:Y:S01]  /*6a60*/  MUFU.TANH R157, R157 ;  /* 0x0000009d009d7308 */ /* 0x000ea20000002400 */
[----:B---3--:R-:W-:Y:S02]  /*6a70*/  FSEL R247, R159, -INF , P1 ;  /* 0xff8000009ff77808 */ /* 0x008fe40000800000 */
[----:B------:R-:W-:Y:S02]  /*6a80*/  ISETP.GT.AND P1, PT, R160, 0x8, PT ;  /* 0x00000008a000780c */ /* 0x000fe40003f24270 */
[----:B------:R-:W-:Y:S05]  /*6a90*/  FMNMX.FTZ R154, R247, R154, !PT ;  /* 0x0000009af79a7209 */ /* 0x000fea0007810000 */
[----:B------:R-:W3:Y:S01]  /*6aa0*/  MUFU.TANH R158, R158 ;  /* 0x0000009e009e7308 */ /* 0x000ee20000002400 */
[----:B-1----:R-:W-:Y:S02]  /*6ab0*/  FSEL R173, R156, -INF , P0 ;  /* 0xff8000009cad7808 */ /* 0x002fe40000000000 */
[----:B------:R-:W-:Y:S02]  /*6ac0*/  ISETP.GT.AND P0, PT, R160, 0x9, PT ;  /* 0x00000009a000780c */ /* 0x000fe40003f04270 */
[----:B------:R-:W-:Y:S05]  /*6ad0*/  FMNMX.FTZ R154, R173, R154, !PT ;  /* 0x0000009aad9a7209 */ /* 0x000fea0007810000 */
[----:B------:R-:W1:Y:S01]  /*6ae0*/  MUFU.TANH R243, R243 ;  /* 0x000000f300f37308 */ /* 0x000e620000002400 */
[----:B------:R-:W-:Y:S02]  /*6af0*/  FMNMX.FTZ R156, R169, R132, !PT ;  /* 0x00000084a99c7209 */ /* 0x000fe40007810000 */
[----:B--2---:R-:W-:Y:S01]  /*6b00*/  FSEL R251, R157, -INF , P1 ;  /* 0xff8000009dfb7808 */ /* 0x004fe20000800000 */
[----:B------:R-:W-:Y:S01]  /*6b10*/  FMUL.FTZ R157, R34, c[0x0][0x320] ;  /* 0x0000c800229d7a20 */ /* 0x000fe20000410000 */
[----:B------:R-:W-:Y:S02]  /*6b20*/  ISETP.GT.AND P1, PT, R161, 0x10, PT ;  /* 0x00000010a100780c */ /* 0x000fe40003f24270 */
[----:B------:R-:W-:Y:S03]  /*6b30*/  FMNMX.FTZ R156, R171, R156, !PT ;  /* 0x0000009cab9c7209 */ /* 0x000fe60007810000 */
[----:B------:R-:W2:Y:S01]  /*6b40*/  MUFU.TANH R179, R179 ;  /* 0x000000b300b37308 */ /* 0x000ea20000002400 */
[----:B---3--:R-:W-:Y:S02]  /*6b50*/  FSEL R249, R158, -INF , P0 ;  /* 0xff8000009ef97808 */ /* 0x008fe40000000000 */
[----:B------:R-:W-:Y:S02]  /*6b60*/  ISETP.GT.AND P0, PT, R161, 0x11, PT ;  /* 0x00000011a100780c */ /* 0x000fe40003f04270 */
[----:B------:R-:W-:Y:S05]  /*6b70*/  FMNMX.FTZ R158, R251, R156, !PT ;  /* 0x0000009cfb9e7209 */ /* 0x000fea0007810000 */
[----:B------:R-:W3:Y:S01]  /*6b80*/  MUFU.TANH R241, R241 ;  /* 0x000000f100f17308 */ /* 0x000ee20000002400 */
[----:B-1----:R-:W-:Y:S02]  /*6b90*/  FSEL R243, R243, -INF , P1 ;  /* 0xff800000f3f37808 */ /* 0x002fe40000800000 */
[C---:B------:R-:W-:Y:S02]  /*6ba0*/  ISETP.GT.AND P1, PT, R160.reuse, 0x10, PT ;  /* 0x00000010a000780c */ /* 0x040fe40003f24270 */
[----:B------:R-:W-:Y:S05]  /*6bb0*/  FMNMX.FTZ R154, R243, R154, !PT ;  /* 0x0000009af39a7209 */ /* 0x000fea0007810000 */
[----:B------:R-:W1:Y:S01]  /*6bc0*/  MUFU.TANH R239, R239 ;  /* 0x000000ef00ef7308 */ /* 0x000e620000002400 */
[----:B--2---:R-:W-:Y:S02]  /*6bd0*/  FSEL R179, R179, -INF , P0 ;  /* 0xff800000b3b37808 */ /* 0x004fe40000000000 */
[C---:B------:R-:W-:Y:S02]  /*6be0*/  ISETP.GT.AND P0, PT, R160.reuse, 0x11, PT ;  /* 0x00000011a000780c */ /* 0x040fe40003f04270 */
[----:B------:R-:W-:Y:S05]  /*6bf0*/  FMNMX.FTZ R154, R179, R154, !PT ;  /* 0x0000009ab39a7209 */ /* 0x000fea0007810000 */
[----:B------:R-:W2:Y:S01]  /*6c00*/  MUFU.TANH R183, R183 ;  /* 0x000000b700b77308 */ /* 0x000ea20000002400 */
[----:B---3--:R-:W-:Y:S02]  /*6c10*/  FSEL R241, R241, -INF , P1 ;  /* 0xff800000f1f17808 */ /* 0x008fe40000800000 */
[----:B------:R-:W-:Y:S07]  /*6c20*/  ISETP.GT.AND P1, PT, R161, 0x18, PT ;  /* 0x00000018a100780c */ /* 0x000fee0003f24270 */
[----:B------:R-:W3:Y:S01]  /*6c30*/  MUFU.TANH R195, R195 ;  /* 0x000000c300c37308 */ /* 0x000ee20000002400 */
[----:B-1----:R-:W-:Y:S02]  /*6c40*/  FSEL R239, R239, -INF , P1 ;  /* 0xff800000efef7808 */ /* 0x002fe40000800000 */
[C---:B------:R-:W-:Y:S02]  /*6c50*/  ISETP.GT.AND P1, PT, R160.reuse, 0x18, PT ;  /* 0x00000018a000780c */ /* 0x040fe40003f24270 */
[----:B------:R-:W-:Y:S05]  /*6c60*/  FMNMX.FTZ R154, R239, R154, !PT ;  /* 0x0000009aef9a7209 */ /* 0x000fea0007810000 */
[----:B------:R-:W1:Y:S01]  /*6c70*/  MUFU.TANH R237, R237 ;  /* 0x000000ed00ed7308 */ /* 0x000e620000002400 */
[----:B--2---:R-:W-:Y:S02]  /*6c80*/  FSEL R183, R183, -INF , P0 ;  /* 0xff800000b7b77808 */ /* 0x004fe40000000000 */
[----:B------:R-:W-:Y:S07]  /*6c90*/  ISETP.GT.AND P0, PT, R161, 0x19, PT ;  /* 0x00000019a100780c */ /* 0x000fee0003f04270 */
[----:B------:R-:W2:Y:S01]  /*6ca0*/  MUFU.TANH R235, R235 ;  /* 0x000000eb00eb7308 */ /* 0x000ea20000002400 */
[----:B---3--:R-:W-:Y:S02]  /*6cb0*/  FSEL R195, R195, -INF , P0 ;  /* 0xff800000c3c37808 */ /* 0x008fe40000000000 */
[C---:B------:R-:W-:Y:S02]  /*6cc0*/  ISETP.GT.AND P0, PT, R160.reuse, 0x19, PT ;  /* 0x00000019a000780c */ /* 0x040fe40003f04270 */
[----:B------:R-:W-:Y:S05]  /*6cd0*/  FMNMX.FTZ R156, R195, R154, !PT ;  /* 0x0000009ac39c7209 */ /* 0x000fea0007810000 */
[----:B------:R-:W3:Y:S01]  /*6ce0*/  MUFU.TANH R219, R219 ;  /* 0x000000db00db7308 */ /* 0x000ee20000002400 */
[----:B------:R-:W-:Y:S02]  /*6cf0*/  FMNMX.FTZ R154, R249, R158, !PT ;  /* 0x0000009ef99a7209 */ /* 0x000fe40007810000 */
[----:B-1----:R-:W-:Y:S02]  /*6d00*/  FSEL R237, R237, -INF , P1 ;  /* 0xff800000eded7808 */ /* 0x002fe40000800000 */
[----:B------:R-:W-:Y:S02]  /*6d10*/  ISETP.GT.AND P1, PT, R161, 0x20, PT ;  /* 0x00000020a100780c */ /* 0x000fe40003f24270 */
[----:B------:R-:W-:Y:S03]  /*6d20*/  FMNMX.FTZ R154, R241, R154, !PT ;  /* 0x0000009af19a7209 */ /* 0x000fe60007810000 */
[----:B------:R-:W1:Y:S01]  /*6d30*/  MUFU.TANH R233, R233 ;  /* 0x000000e900e97308 */ /* 0x000e620000002400 */
[----:B------:R-:W-:Y:S02]  /*6d40*/  FMNMX.FTZ R154, R183, R154, !PT ;  /* 0x0000009ab79a7209 */ /* 0x000fe40007810000 */
[----:B--2---:R-:W-:Y:S02]  /*6d50*/  FSEL R235, R235, -INF , P1 ;  /* 0xff800000ebeb7808 */ /* 0x004fe40000800000 */
[C---:B------:R-:W-:Y:S02]  /*6d60*/  ISETP.GT.AND P1, PT, R160.reuse, 0x20, PT ;  /* 0x00000020a000780c */ /* 0x040fe40003f24270 */
[----:B------:R-:W-:Y:S03]  /*6d70*/  FMNMX.FTZ R156, R235, R156, !PT ;  /* 0x0000009ceb9c7209 */ /* 0x000fe60007810000 */
[----:B------:R-:W2:Y:S01]  /*6d80*/  MUFU.TANH R231, R231 ;  /* 0x000000e700e77308 */ /* 0x000ea20000002400 */
[----:B---3--:R-:W-:Y:S02]  /*6d90*/  FSEL R219, R219, -INF , P0 ;  /* 0xff800000dbdb7808 */ /* 0x008fe40000000000 */
[----:B------:R-:W-:Y:S07]  /*6da0*/  ISETP.GT.AND P0, PT, R161, 0x21, PT ;  /* 0x00000021a100780c */ /* 0x000fee0003f04270 */
[----:B------:R-:W3:Y:S01]  /*6db0*/  MUFU.TANH R227, R227 ;  /* 0x000000e300e37308 */ /* 0x000ee20000002400 */
[----:B-1----:R-:W-:Y:S02]  /*6dc0*/  FSEL R233, R233, -INF , P0 ;  /* 0xff800000e9e97808 */ /* 0x002fe40000000000 */
[----:B------:R-:W-:Y:S02]  /*6dd0*/  ISETP.GT.AND P0, PT, R160, 0x21, PT ;  /* 0x00000021a000780c */ /* 0x000fe40003f04270 */
[----:B------:R-:W-:Y:S05]  /*6de0*/  FMNMX.FTZ R156, R233, R156, !PT ;  /* 0x0000009ce99c7209 */ /* 0x000fea0007810000 */
[----:B------:R-:W1:Y:S01]  /*6df0*/  MUFU.TANH R229, R229 ;  /* 0x000000e500e57308 */ /* 0x000e620000002400 */
[----:B--2---:R-:W-:Y:S02]  /*6e00*/  FSEL R231, R231, -INF , P1 ;  /* 0xff800000e7e77808 */ /* 0x004fe40000800000 */
[----:B------:R-:W-:Y:S07]  /*6e10*/  ISETP.GT.AND P1, PT, R161, 0x28, PT ;  /* 0x00000028a100780c */ /* 0x000fee0003f24270 */
[----:B------:R-:W2:Y:S01]  /*6e20*/  MUFU.TANH R225, R225 ;  /* 0x000000e100e17308 */ /* 0x000ea20000002400 */
[----:B---3--:R-:W-:Y:S02]  /*6e30*/  FSEL R227, R227, -INF , P1 ;  /* 0xff800000e3e37808 */ /* 0x008fe40000800000 */
[----:B------:R-:W-:Y:S02]  /*6e40*/  ISETP.GT.AND P1, PT, R161, 0x30, PT ;  /* 0x00000030a100780c */ /* 0x000fe40003f24270 */
[----:B------:R-:W-:Y:S05]  /*6e50*/  FMNMX.FTZ R34, R227, R156, !PT ;  /* 0x0000009ce3227209 */ /* 0x000fea0007810000 */
[----:B------:R-:W3:Y:S01]  /*6e60*/  MUFU.TANH R181, R181 ;  /* 0x000000b500b57308 */ /* 0x000ee20000002400 */
[----:B------:R-:W-:Y:S02]  /*6e70*/  FMNMX.FTZ R156, R237, R154, !PT ;  /* 0x0000009aed9c7209 */ /* 0x000fe40007810000 */
[----:B-1----:R-:W-:Y:S02]  /*6e80*/  FSEL R229, R229, -INF , P0 ;  /* 0xff800000e5e57808 */ /* 0x002fe40000000000 */
[----:B------:R-:W-:Y:S05]  /*6e90*/  ISETP.GT.AND P0, PT, R161, 0x29, PT ;  /* 0x00000029a100780c */ /* 0x000fea0003f04270 */
[----:B------:R-:W1:Y:S01]  /*6ea0*/  MUFU.TANH R167, R167 ;  /* 0x000000a700a77308 */ /* 0x000e620000002400 */
[----:B--2---:R-:W-:Y:S02]  /*6eb0*/  FSEL R225, R225, -INF , P0 ;  /* 0xff800000e1e17808 */ /* 0x004fe40000000000 */
[----:B------:R-:W-:Y:S02]  /*6ec0*/  ISETP.GT.AND P0, PT, R161, 0x31, PT ;  /* 0x00000031a100780c */ /* 0x000fe40003f04270 */
[----:B------:R-:W-:Y:S05]  /*6ed0*/  FMNMX.FTZ R34, R225, R34, !PT ;  /* 0x00000022e1227209 */ /* 0x000fea0007810000 */
[----:B------:R-:W2:Y:S01]  /*6ee0*/  MUFU.TANH R32, R32 ;  /* 0x0000002000207308 */ /* 0x000ea20000002400 */
[----:B---3--:R-:W-:Y:S02]  /*6ef0*/  FSEL R181, R181, -INF , P1 ;  /* 0xff800000b5b57808 */ /* 0x008fe40000800000 */
[----:B------:R-:W-:Y:S02]  /*6f00*/  ISETP.GT.AND P1, PT, R161, 0x38, PT ;  /* 0x00000038a100780c */ /* 0x000fe40003f24270 */
        /* <DEDUP_REMOVED lines=8> */
[----:B------:R-:W-:Y:S02]  /*6f90*/  FMNMX.FTZ R34, R229, R34, !PT ;  /* 0x00000022e5227209 */ /* 0x000fe40007810000 */
[----:B--2---:R-:W-:Y:S02]  /*6fa0*/  FSEL R161, R32, -INF , P1 ;  /* 0xff80000020a17808 */ /* 0x004fe40000800000 */
[C---:B------:R-:W-:Y:S02]  /*6fb0*/  ISETP.GT.AND P1, PT, R160.reuse, 0x28, PT ;  /* 0x00000028a000780c */ /* 0x040fe40003f24270 */
[----:B------:R-:W-:Y:S01]  /*6fc0*/  FMNMX.FTZ R154, R161, R154, !PT ;  /* 0x0000009aa19a7209 */ /* 0x000fe20007810000 */
[----:B------:R-:W2:Y:S01]  /*6fd0*/  MUFU.TANH R221, R221 ;  /* 0x000000dd00dd7308 */ /* 0x000ea20000002400 */
[----:B---3--:R-:W-:Y:S02]  /*6fe0*/  FSEL R159, R159, -INF , P0 ;  /* 0xff8000009f9f7808 */ /* 0x008fe40000000000 */
[C---:B------:R-:W-:Y:S02]  /*6ff0*/  ISETP.GT.AND P0, PT, R160.reuse, 0x29, PT ;  /* 0x00000029a000780c */ /* 0x040fe40003f04270 */
[----:B------:R-:W-:Y:S05]  /*7000*/  FMNMX.FTZ R32, R159, R154, !PT ;  /* 0x0000009a9f207209 */ /* 0x000fea0007810000 */
[----:B------:R-:W3:Y:S01]  /*7010*/  MUFU.TANH R165, R165 ;  /* 0x000000a500a57308 */ /* 0x000ee20000002400 */
[----:B------:R-:W4:Y:S01]  /*7020*/  SHFL.BFLY PT, R33, R32, 0x2, 0x1f ;  /* 0x0c401f0020217f89 */ /* 0x000f2200000e0000 */
[----:B-1----:R-:W-:Y:S02]  /*7030*/  FSEL R223, R223, -INF , P1 ;  /* 0xff800000dfdf7808 */ /* 0x002fe40000800000 */
[C---:B------:R-:W-:Y:S02]  /*7040*/  ISETP.GT.AND P1, PT, R160.reuse, 0x30, PT ;  /* 0x00000030a000780c */ /* 0x040fe40003f24270 */
[----:B------:R-:W-:Y:S04]  /*7050*/  FMNMX.FTZ R34, R223, R34, !PT ;  /* 0x00000022df227209 */ /* 0x000fe80007810000 */
        /* <DEDUP_REMOVED lines=9> */
[----:B------:R-:W-:Y:S02]  /*70f0*/  FMNMX.FTZ R2, R165, R34, !PT ;  /* 0x00000022a5027209 */ /* 0x000fe40007810000 */
[----:B------:R-:W-:Y:S02]  /*7100*/  ISETP.GT.AND P0, PT, R160, 0x39, PT ;  /* 0x00000039a000780c */ /* 0x000fe40003f04270 */
[----:B------:R-:W-:Y:S02]  /*7110*/  FMNMX.FTZ R2, R163, R2, !PT ;  /* 0x00000002a3027209 */ /* 0x000fe40007810000 */
[----:B--2---:R-:W-:Y:S04]  /*7120*/  FSEL R157, R157, -INF , P1 ;  /* 0xff8000009d9d7808 */ /* 0x004fe80000800000 */
[----:B------:R-:W-:Y:S02]  /*7130*/  FMNMX.FTZ R2, R157, R2, !PT ;  /* 0x000000029d027209 */ /* 0x000fe40007810000 */
[----:B---3--:R-:W-:Y:S02]  /*7140*/  FSEL R155, R155, -INF , P0 ;  /* 0xff8000009b9b7808 */ /* 0x008fe40000000000 */
[----:B----4-:R-:W-:Y:S02]  /*7150*/  FMNMX.FTZ R35, R32, R33, !PT ;  /* 0x0000002120237209 */ /* 0x010fe40007810000 */
        /* <DEDUP_REMOVED lines=10> */
[--C-:B------:R-:W-:Y:S02]  /*7200*/  FFMA.FTZ R177, R0, c[0x0][0x2d0], -R156.reuse ;  /* 0x0000b40000b17a23 */ /* 0x100fe4000001089c */
[----:B------:R-:W-:Y:S02]  /*7210*/  FADD.FTZ R4, -R4, R3 ;  /* 0x0000000304047221 */ /* 0x000fe40000010100 */
        /* <DEDUP_REMOVED lines=22> */
[----:B------:R-:W-:Y:S01]  /*7380*/  FFMA.FTZ R181, R181, c[0x0][0x2d0], -R156 ;  /* 0x0000b400b5b57a23 */ /* 0x000fe2000001089c */
[----:B------:R-:W-:Y:S01]  /*7390*/  PLOP3.LUT P0, PT, PT, PT, UP0, 0x80, 0x0 ;  /* 0x000000000000781c */ /* 0x000fe20003f0f008 */
[----:B------:R-:W-:Y:S02]  /*73a0*/  FADD.FTZ R3, -R5, R132 ;  /* 0x0000008405037221 */ /* 0x000fe40000010100 */
[--C-:B------:R-:W-:Y:S01]  /*73b0*/  FFMA.FTZ R173, R169, c[0x0][0x2d0], -R154.reuse ;  /* 0x0000b400a9ad7a23 */ /* 0x100fe2000001089a */
[----:B------:R-:W3:Y:S01]  /*73c0*/  MUFU.EX2 R174, R174 ;  /* 0x000000ae00ae7308 */ /* 0x000ee20000000800 */
[--C-:B------:R-:W-:Y:S02]  /*73d0*/  FFMA.FTZ R172, R171, c[0x0][0x2d0], -R154.reuse ;  /* 0x0000b400abac7a23 */ /* 0x100fe4000001089a */
[--C-:B------:R-:W-:Y:S01]  /*73e0*/  FFMA.FTZ R171, R251, c[0x0][0x2d0], -R154.reuse ;  /* 0x0000b400fbab7a23 */ /* 0x100fe2000001089a */
[----:B--2---:R-:W-:Y:S01]  /*73f0*/  F2FP.PACK_AB R136, R176, R177 ;  /* 0x000000b1b088723e */ /* 0x004fe200000000ff */
[--C-:B------:R-:W-:Y:S02]  /*7400*/  FFMA.FTZ R170, R249, c[0x0][0x2d0], -R154.reuse ;  /* 0x0000b400f9aa7a23 */ /* 0x100fe4000001089a */
[----:B------:R-:W-:Y:S02]  /*7410*/  FMUL.FTZ R132, R4, c[0x0][0x2d0] ;  /* 0x0000b40004847a20 */ /* 0x000fe40000410000 */
[----:B------:R-:W-:Y:S01]  /*7420*/  FMUL.FTZ R7, R3, c[0x0][0x2d0] ;  /* 0x0000b40003077a20 */ /* 0x000fe20000410000 */
[----:B------:R-:W-:Y:S01]  /*7430*/  MUFU.EX2 R173, R173 ;  /* 0x000000ad00ad7308 */ /* 0x000fe20000000800 */
[----:B------:R-:W-:Y:S02]  /*7440*/  FFMA.FTZ R228, R163, c[0x0][0x2d0], -R154 ;  /* 0x0000b400a3e47a23 */ /* 0x000fe4000001089a */
[----:B------:R-:W-:Y:S01]  /*7450*/  LDSM.16.MT88.4 R160, [R135+UR4+0x5900] ;  /* 0x0059000487a0783b */ /* 0x000fe20008004200 */
[----:B------:R-:W-:Y:S02]  /*7460*/  FFMA.FTZ R156, R159, c[0x0][0x2d0], -R156 ;  /* 0x0000b4009f9c7a23 */ /* 0x000fe4000001089c */
[--C-:B------:R-:W-:Y:S02]  /*7470*/  FFMA.FTZ R180, R241, c[0x0][0x2d0], -R154.reuse ;  /* 0x0000b400f1b47a23 */ /* 0x100fe4000001089a */
[--C-:B------:R-:W-:Y:S02]  /*7480*/  FFMA.FTZ R183, R183, c[0x0][0x2d0], -R154.reuse ;  /* 0x0000b400b7b77a23 */ /* 0x100fe4000001089a */
[----:B------:R-:W2:Y:S01]  /*7490*/  MUFU.EX2 R132, R132 ;  /* 0x0000008400847308 */ /* 0x000ea20000000800 */
[--C-:B------:R-:W-:Y:S02]  /*74a0*/  FFMA.FTZ R194, R237, c[0x0][0x2d0], -R154.reuse ;  /* 0x0000b400edc27a23 */ /* 0x100fe4000001089a */
[--C-:B------:R-:W-:Y:S01]  /*74b0*/  FFMA.FTZ R219, R219, c[0x0][0x2d0], -R154.reuse ;  /* 0x0000b400dbdb7a23 */ /* 0x100fe2000001089a */
[----:B---3--:R-:W-:Y:S01]  /*74c0*/  F2FP.PACK_AB R138, R174, R175 ;  /* 0x000000afae8a723e */ /* 0x008fe200000000ff */
[--C-:B------:R-:W-:Y:S02]  /*74d0*/  FFMA.FTZ R220, R231, c[0x0][0x2d0], -R154.reuse ;  /* 0x0000b400e7dc7a23 */ /* 0x100fe4000001089a */
[--C-:B------:R-:W-:Y:S02]  /*74e0*/  FFMA.FTZ R231, R157, c[0x0][0x2d0], -R154.reuse ;  /* 0x0000b4009de77a23 */ /* 0x100fe4000001089a */
[--C-:B------:R-:W-:Y:S01]  /*74f0*/  FFMA.FTZ R229, R229, c[0x0][0x2d0], -R154.reuse ;  /* 0x0000b400e5e57a23 */ /* 0x100fe2000001089a */
[----:B------:R-:W3:Y:S01]  /*7500*/  MUFU.EX2 R3, R7 ;  /* 0x0000000700037308 */ /* 0x000ee20000000800 */
[--C-:B------:R-:W-:Y:S02]  /*7510*/  FFMA.FTZ R223, R223, c[0x0][0x2d0], -R154.reuse ;  /* 0x0000b400dfdf7a23 */ /* 0x100fe4000001089a */
[--C-:B------:R-:W-:Y:S02]  /*7520*/  FFMA.FTZ R224, R221, c[0x0][0x2d0], -R154.reuse ;  /* 0x0000b400dde07a23 */ /* 0x100fe4000001089a */
[--C-:B------:R-:W-:Y:S02]  /*7530*/  FFMA.FTZ R221, R165, c[0x0][0x2d0], -R154.reuse ;  /* 0x0000b400a5dd7a23 */ /* 0x100fe4000001089a */
[----:B------:R-:W-:Y:S01]  /*7540*/  LDSM.16.MT88.4 R164, [R168+0x5900] ;  /* 0x00590000a8a4783b */ /* 0x000fe20000004200 */
[----:B------:R-:W-:Y:S02]  /*7550*/  FFMA.FTZ R154, R155, c[0x0][0x2d0], -R154 ;  /* 0x0000b4009b9a7a23 */ /* 0x000fe4000001089a */
[----:B------:R-:W4:Y:S01]  /*7560*/  MUFU.EX2 R172, R172 ;  /* 0x000000ac00ac7308 */ /* 0x000f220000000800 */
[C---:B--2---:R-:W-:Y:S02]  /*7570*/  FMUL.FTZ R4, R132.reuse, R128 ;  /* 0x0000008084047220 */ /* 0x044fe40000410000 */
[C---:B------:R-:W-:Y:S02]  /*7580*/  FMUL.FTZ R5, R132.reuse, R129 ;  /* 0x0000008184057220 */ /* 0x040fe40000410000 */
[C---:B------:R-:W-:Y:S05]  /*7590*/  FMUL.FTZ R8, R132.reuse, R124 ;  /* 0x0000007c84087220 */ /* 0x040fea0000410000 */
[----:B------:R-:W-:Y:S01]  /*75a0*/  MUFU.EX2 R171, R171 ;  /* 0x000000ab00ab7308 */ /* 0x000fe20000000800 */
[C---:B------:R-:W-:Y:S02]  /*75b0*/  FMUL.FTZ R9, R132.reuse, R125 ;  /* 0x0000007d84097220 */ /* 0x040fe40000410000 */
[C---:B------:R-:W-:Y:S02]  /*75c0*/  FMUL.FTZ R12, R132.reuse, R120 ;  /* 0x00000078840c7220 */ /* 0x040fe40000410000 */
[C---:B---3--:R-:W-:Y:S02]  /*75d0*/  FMUL.FTZ R6, R3.reuse, R130 ;  /* 0x0000008203067220 */ /* 0x048fe40000410000 */
[C---:B------:R-:W-:Y:S02]  /*75e0*/  FMUL.FTZ R7, R3.reuse, R131 ;  /* 0x0000008303077220 */ /* 0x040fe40000410000 */
[C---:B------:R-:W-:Y:S01]  /*75f0*/  FMUL.FTZ R10, R3.reuse, R126 ;  /* 0x0000007e030a7220 */ /* 0x040fe20000410000 */
[----:B------:R-:W2:Y:S01]  /*7600*/  MUFU.EX2 R170, R170 ;  /* 0x000000aa00aa7308 */ /* 0x000ea20000000800 */
[C---:B------:R-:W-:Y:S01]  /*7610*/  FMUL.FTZ R11, R3.reuse, R127 ;  /* 0x0000007f030b7220 */ /* 0x040fe20000410000 */
[----:B------:R-:W-:Y:S01]  /*7620*/  LDSM.16.MT88.4 R128, [R168+0x2900] ;  /* 0x00290000a880783b */ /* 0x000fe20000004200 */
[----:B------:R-:W-:Y:S01]  /*7630*/  FMUL.FTZ R13, R132, R121 ;  /* 0x00000079840d7220 */ /* 0x000fe20000410000 */
[----:B----4-:R-:W-:Y:S01]  /*7640*/  F2FP.PACK_AB R137, R172, R173 ;  /* 0x000000adac89723e */ /* 0x010fe200000000ff */
[C---:B------:R-:W-:Y:S02]  /*7650*/  FMUL.FTZ R14, R3.reuse, R122 ;  /* 0x0000007a030e7220 */ /* 0x040fe40000410000 */
[C---:B------:R-:W-:Y:S02]  /*7660*/  FMUL.FTZ R15, R3.reuse, R123 ;  /* 0x0000007b030f7220 */ /* 0x040fe40000410000 */
[C---:B------:R-:W-:Y:S01]  /*7670*/  FMUL.FTZ R16, R132.reuse, R116 ;  /* 0x0000007484107220 */ /* 0x040fe20000410000 */
[----:B------:R-:W3:Y:S01]  /*7680*/  LDSM.16.MT88.4 R124, [R134+UR4+0x100] ;  /* 0x00010004867c783b */ /* 0x000ee20008004200 */
[C---:B------:R-:W-:Y:S01]  /*7690*/  FMUL.FTZ R17, R132.reuse, R117 ;  /* 0x0000007584117220 */ /* 0x040fe20000410000 */
[----:B------:R-:W-:Y:S01]  /*76a0*/  MUFU.EX2 R230, R156 ;  /* 0x0000009c00e67308 */ /* 0x000fe20000000800 */
[C---:B------:R-:W-:Y:S02]  /*76b0*/  FMUL.FTZ R18, R3.reuse, R118 ;  /* 0x0000007603127220 */ /* 0x040fe40000410000 */
[C---:B------:R-:W-:Y:S02]  /*76c0*/  FMUL.FTZ R19, R3.reuse, R119 ;  /* 0x0000007703137220 */ /* 0x040fe40000410000 */
[C---:B------:R-:W-:Y:S01]  /*76d0*/  FMUL.FTZ R20, R132.reuse, R112 ;  /* 0x0000007084147220 */ /* 0x040fe20000410000 */
[----:B------:R-:W-:Y:S01]  /*76e0*/  LDSM.16.MT88.4 R116, [R134+UR4+0x900] ;  /* 0x000900048674783b */ /* 0x000fe20008004200 */
[----:B------:R-:W-:Y:S02]  /*76f0*/  FMUL.FTZ R21, R132, R113 ;  /* 0x0000007184157220 */ /* 0x000fe40000410000 */
[C---:B------:R-:W-:Y:S01]  /*7700*/  FMUL.FTZ R22, R3.reuse, R114 ;  /* 0x0000007203167220 */ /* 0x040fe20000410000 */
[----:B------:R4:W-:Y:S01]  /*7710*/  MUFU.EX2 R232, R154 ;  /* 0x0000009a00e87308 */ /* 0x0009e20000000800 */
[C---:B------:R-:W-:Y:S01]  /*7720*/  FMUL.FTZ R23, R3.reuse, R115 ;  /* 0x0000007303177220 */ /* 0x040fe20000410000 */
[----:B--2---:R-:W-:Y:S01]  /*7730*/  F2FP.PACK_AB R139, R170, R171 ;  /* 0x000000abaa8b723e */ /* 0x004fe200000000ff */
[C---:B------:R-:W-:Y:S01]  /*7740*/  FMUL.FTZ R24, R132.reuse, R108 ;  /* 0x0000006c84187220 */ /* 0x040fe20000410000 */
[----:B------:R-:W-:Y:S01]  /*7750*/  LDSM.16.MT88.4 R112, [R135+UR4+0x2100] ;  /* 0x002100048770783b */ /* 0x000fe20008004200 */
[----:B------:R-:W-:Y:S02]  /*7760*/  FMUL.FTZ R25, R132, R109 ;  /* 0x0000006d84197220 */ /* 0x000fe40000410000 */
[C---:B------:R-:W-:Y:S02]  /*7770*/  FMUL.FTZ R26, R3.reuse, R110 ;  /* 0x0000006e031a7220 */ /* 0x040fe40000410000 */
[C---:B-1----:R-:W-:Y:S01]  /*7780*/  HMMA.16816.F32 R4, R136.reuse, R32, R4 ;  /* 0x000000208804723c */ /* 0x042fe20000001804 */
[----:B------:R-:W-:Y:S04]  /*7790*/  MUFU.EX2 R178, R178 ;  /* 0x000000b200b27308 */ /* 0x000fe80000000800 */
[C---:B------:R-:W-:Y:S02]  /*77a0*/  FMUL.FTZ R27, R3.reuse, R111 ;  /* 0x0000006f031b7220 */ /* 0x040fe40000410000 */
[----:B------:R-:W-:Y:S01]  /*77b0*/  IADD3 R33, R134, UR4, RZ ;  /* 0x0000000486217c10 */ /* 0x000fe2000fffe0ff */
[C---:B------:R-:W-:Y:S03]  /*77c0*/  HMMA.16816.F32 R8, R136.reuse, R34, R8 ;  /* 0x000000228808723c */ /* 0x040fe60000001808 */
[----:B------:R-:W1:Y:S01]  /*77d0*/  MUFU.EX2 R179, R179 ;  /* 0x000000b300b37308 */ /* 0x000e620000000800 */
[----:B------:R-:W-:Y:S01]  /*77e0*/  IADD3 R169, R188, R33, RZ ;  /* 0x00000021bca97210 */ /* 0x000fe20007ffe0ff */
[C---:B------:R-:W-:Y:S01]  /*77f0*/  FMUL.FTZ R28, R132.reuse, R104 ;  /* 0x00000068841c7220 */ /* 0x040fe20000410000 */
[----:B----4-:R-:W-:Y:S02]  /*7800*/  LDSM.16.MT88.4 R152, [R134+UR4+0x3900] ;  /* 0x003900048698783b */ /* 0x010fe40008004200 */
[C---:B------:R-:W-:Y:S04]  /*7810*/  HMMA.16816.F32 R12, R136.reuse, R140, R12 ;  /* 0x0000008c880c723c */ /* 0x040fe8000000180c */
[C---:B------:R-:W-:Y:S01]  /*7820*/  FMUL.FTZ R29, R132.reuse, R105 ;  /* 0x00000069841d7220 */ /* 0x040fe20000410000 */
[----:B------:R-:W-:Y:S01]  /*7830*/  MUFU.EX2 R180, R180 ;  /* 0x000000b400b47308 */ /* 0x000fe20000000800 */
[C---:B------:R-:W-:Y:S01]  /*7840*/  FMUL.FTZ R30, R3.reuse, R106 ;  /* 0x0000006a031e7220 */ /* 0x040fe20000410000 */
[----:B------:R-:W2:Y:S01]  /*7850*/  LDSM.16.MT88.4 R120, [R169+0x100] ;  /* 0x00010000a978783b */ /* 0x000ea20000004200 */
[C---:B------:R-:W-:Y:S04]  /*7860*/  HMMA.16816.F32 R16, R136.reuse, R142, R16 ;  /* 0x0000008e8810723c */ /* 0x040fe80000001810 */
[C---:B------:R-:W-:Y:S02]  /*7870*/  FMUL.FTZ R31, R3.reuse, R107 ;  /* 0x0000006b031f7220 */ /* 0x040fe40000410000 */
[C---:B------:R-:W-:Y:S01]  /*7880*/  FMUL.FTZ R32, R132.reuse, R100 ;  /* 0x0000006484207220 */ /* 0x040fe20000410000 */
[----:B------:R-:W4:Y:S01]  /*7890*/  LDSM.16.MT88.4 R104, [R168+0x2100] ;  /* 0x00210000a868783b */ /* 0x000f220000004200 */
[C---:B---3--:R-:W-:Y:S01]  /*78a0*/  HMMA.16816.F32 R20, R136.reuse, R124, R20 ;  /* 0x0000007c8814723c */ /* 0x048fe20000001814 */
[----:B------:R-:W3:Y:S03]  /*78b0*/  MUFU.EX2 R183, R183 ;  /* 0x000000b700b77308 */ /* 0x000ee60000000800 */
[C---:B------:R-:W-:Y:S02]  /*78c0*/  FMUL.FTZ R33, R132.reuse, R101 ;  /* 0x0000006584217220 */ /* 0x040fe40000410000 */
[C---:B------:R-:W-:Y:S01]  /*78d0*/  FMUL.FTZ R34, R3.reuse, R102 ;  /* 0x0000006603227220 */ /* 0x040fe20000410000 */
[----:B------:R-:W-:Y:S01]  /*78e0*/  LDSM.16.MT88.4 R108, [R169+0x2100] ;  /* 0x00210000a96c783b */ /* 0x000fe20000004200 */
[C---:B------:R-:W-:Y:S03]  /*78f0*/  HMMA.16816.F32 R24, R136.reuse, R126, R24 ;  /* 0x0000007e8818723c */ /* 0x040fe60000001818 */
[----:B------:R-:W-:Y:S01]  /*7900*/  MUFU.EX2 R182, R182 ;  /* 0x000000b600b67308 */ /* 0x000fe20000000800 */
[C---:B------:R-:W-:Y:S02]  /*7910*/  FMUL.FTZ R35, R3.reuse, R103 ;  /* 0x0000006703237220 */ /* 0x040fe40000410000 */
[C---:B------:R-:W-:Y:S01]  /*7920*/  FMUL.FTZ R36, R132.reuse, R36 ;  /* 0x0000002484247220 */ /* 0x040fe20000410000 */
[----:B------:R-:W5:Y:S01]  /*7930*/  LDSM.16.MT88.4 R100, [R134+UR4+0x2100] ;  /* 0x002100048664783b */ /* 0x000f620008004200 */
[C---:B------:R-:W-:Y:S04]  /*7940*/  FMUL.FTZ R37, R132.reuse, R37 ;  /* 0x0000002584257220 */ /* 0x040fe80000410000 */
[C---:B------:R-:W-:Y:S01]  /*7950*/  FMUL.FTZ R38, R3.reuse, R38 ;  /* 0x0000002603267220 */ /* 0x040fe20000410000 */
[----:B------:R-:W1:Y:S01]  /*7960*/  MUFU.EX2 R195, R195 ;  /* 0x000000c300c37308 */ /* 0x000e620000000800 */
[C---:B------:R-:W-:Y:S01]  /*7970*/  FMUL.FTZ R39, R3.reuse, R39 ;  /* 0x0000002703277220 */ /* 0x040fe20000410000 */
[----:B------:R-:W-:Y:S01]  /*7980*/  LDSM.16.MT88.4 R124, [R135+UR4+0x2900] ;  /* 0x00290004877c783b */ /* 0x000fe20008004200 */
[C---:B------:R-:W-:Y:S02]  /*7990*/  FMUL.FTZ R40, R132.reuse, R40 ;  /* 0x0000002884287220 */ /* 0x040fe40000410000 */
[C---:B------:R-:W-:Y:S02]  /*79a0*/  FMUL.FTZ R41, R132.reuse, R41 ;  /* 0x0000002984297220 */ /* 0x040fe40000410000 */
[C---:B------:R-:W-:Y:S02]  /*79b0*/  FMUL.FTZ R42, R3.reuse, R42 ;  /* 0x0000002a032a7220 */ /* 0x040fe40000410000 */
[C---:B------:R-:W-:Y:S01]  /*79c0*/  FMUL.FTZ R43, R3.reuse, R43 ;  /* 0x0000002b032b7220 */ /* 0x040fe20000410000 */
[C---:B--2---:R-:W-:Y:S01]  /*79d0*/  HMMA.16816.F32 R28, R136.reuse, R120, R28 ;  /* 0x00000078881c723c */ /* 0x044fe2000000181c */
[----:B------:R-:W-:Y:S01]  /*79e0*/  LDSM.16.MT88.4 R140, [R134+UR4+0x2900] ;  /* 0x00290004868c783b */ /* 0x000fe20008004200 */
[----:B------:R-:W-:Y:S01]  /*79f0*/  MUFU.EX2 R194, R194 ;  /* 0x000000c200c27308 */ /* 0x000fe20000000800 */
[C---:B------:R-:W-:Y:S02]  /*7a00*/  FMUL.FTZ R44, R132.reuse, R44 ;  /* 0x0000002c842c7220 */ /* 0x040fe40000410000 */
[C---:B------:R-:W-:Y:S02]  /*7a10*/  FMUL.FTZ R45, R132.reuse, R45 ;  /* 0x0000002d842d7220 */ /* 0x040fe40000410000 */
[C---:B------:R-:W-:Y:S01]  /*7a20*/  FMUL.FTZ R46, R3.reuse, R46 ;  /* 0x0000002e032e7220 */ /* 0x040fe20000410000 */
[C---:B------:R-:W-:Y:S01]  /*7a30*/  HMMA.16816.F32 R32, R136.reuse, R122, R32 ;  /* 0x0000007a8820723c */ /* 0x040fe20000001820 */
[----:B------:R-:W-:Y:S03]  /*7a40*/  LDSM.16.MT88.4 R120, [R169+0x900] ;  /* 0x00090000a978783b */ /* 0x000fe60000004200 */
[C---:B------:R-:W-:Y:S01]  /*7a50*/  FMUL.FTZ R47, R3.reuse, R47 ;  /* 0x0000002f032f7220 */ /* 0x040fe20000410000 */
[----:B------:R-:W2:Y:S01]  /*7a60*/  MUFU.EX2 R219, R219 ;  /* 0x000000db00db7308 */ /* 0x000ea20000000800 */
[C---:B------:R-:W-:Y:S02]  /*7a70*/  FMUL.FTZ R48, R132.reuse, R48 ;  /* 0x0000003084307220 */ /* 0x040fe40000410000 */
[C---:B------:R-:W-:Y:S01]  /*7a80*/  HMMA.16816.F32 R36, R136.reuse, R112, R36 ;  /* 0x000000708824723c */ /* 0x040fe20000001824 */
[----:B------:R-:W-:Y:S03]  /*7a90*/  LDSM.16.MT88.4 R156, [R169+0x3900] ;  /* 0x00390000a99c783b */ /* 0x000fe60000004200 */
[C---:B------:R-:W-:Y:S02]  /*7aa0*/  FMUL.FTZ R49, R132.reuse, R49 ;  /* 0x0000003184317220 */ /* 0x040fe40000410000 */
[C---:B------:R-:W-:Y:S01]  /*7ab0*/  FMUL.FTZ R50, R3.reuse, R50 ;  /* 0x0000003203327220 */ /* 0x040fe20000410000 */
[----:B------:R-:W-:Y:S01]  /*7ac0*/  MUFU.EX2 R218, R218 ;  /* 0x000000da00da7308 */ /* 0x000fe20000000800 */
[C---:B------:R-:W-:Y:S01]  /*7ad0*/  HMMA.16816.F32 R40, R136.reuse, R114, R40 ;  /* 0x000000728828723c */ /* 0x040fe20000001828 */
[----:B------:R-:W-:Y:S03]  /*7ae0*/  LDSM.16.MT88.4 R112, [R135+UR4+0x900] ;  /* 0x000900048770783b */ /* 0x000fe60008004200 */
[C---:B------:R-:W-:Y:S02]  /*7af0*/  FMUL.FTZ R51, R3.reuse, R51 ;  /* 0x0000003303337220 */ /* 0x040fe40000410000 */
[C---:B------:R-:W-:Y:S02]  /*7b00*/  FMUL.FTZ R52, R132.reuse, R52 ;  /* 0x0000003484347220 */ /* 0x040fe40000410000 */
[C---:B----4-:R-:W-:Y:S01]  /*7b10*/  HMMA.16816.F32 R44, R136.reuse, R104, R44 ;  /* 0x00000068882c723c */ /* 0x050fe2000000182c */
[----:B------:R-:W-:Y:S03]  /*7b20*/  MUFU.EX2 R233, R233 ;  /* 0x000000e900e97308 */ /* 0x000fe60000000800 */
[C---:B------:R-:W-:Y:S02]  /*7b30*/  FMUL.FTZ R53, R132.reuse, R53 ;  /* 0x0000003584357220 */ /* 0x040fe40000410000 */
[C---:B------:R-:W-:Y:S02]  /*7b40*/  FMUL.FTZ R54, R3.reuse, R54 ;  /* 0x0000003603367220 */ /* 0x040fe40000410000 */
[C---:B------:R-:W-:Y:S01]  /*7b50*/  HMMA.16816.F32 R48, R136.reuse, R106, R48 ;  /* 0x0000006a8830723c */ /* 0x040fe20000001830 */
[----:B------:R-:W4:Y:S02]  /*7b60*/  LDSM.16.MT88.4 R104, [R135+UR4+0x4100] ;  /* 0x004100048768783b */ /* 0x000f240008004200 */
[----:B------:R-:W-:Y:S01]  /*7b70*/  MUFU.EX2 R220, R220 ;  /* 0x000000dc00dc7308 */ /* 0x000fe20000000800 */
[C---:B------:R-:W-:Y:S02]  /*7b80*/  FMUL.FTZ R55, R3.reuse, R55 ;  /* 0x0000003703377220 */ /* 0x040fe40000410000 */
[C---:B------:R-:W-:Y:S02]  /*7b90*/  FMUL.FTZ R56, R132.reuse, R56 ;  /* 0x0000003884387220 */ /* 0x040fe40000410000 */
[C---:B------:R-:W-:Y:S03]  /*7ba0*/  FMUL.FTZ R57, R132.reuse, R57 ;  /* 0x0000003984397220 */ /* 0x040fe60000410000 */
[C---:B-----5:R-:W-:Y:S02]  /*7bb0*/  HMMA.16816.F32 R52, R136.reuse, R100, R52 ;  /* 0x000000648834723c */ /* 0x060fe40000001834 */
[----:B------:R-:W-:Y:S01]  /*7bc0*/  MUFU.EX2 R229, R229 ;  /* 0x000000e500e57308 */ /* 0x000fe20000000800 */
[C---:B------:R-:W-:Y:S02]  /*7bd0*/  FMUL.FTZ R58, R3.reuse, R58 ;  /* 0x0000003a033a7220 */ /* 0x040fe40000410000 */
[C---:B------:R-:W-:Y:S02]  /*7be0*/  FMUL.FTZ R59, R3.reuse, R59 ;  /* 0x0000003b033b7220 */ /* 0x040fe40000410000 */
[C---:B------:R-:W-:Y:S02]  /*7bf0*/  FMUL.FTZ R60, R132.reuse, R60 ;  /* 0x0000003c843c7220 */ /* 0x040fe40000410000 */
[C---:B------:R-:W-:Y:S03]  /*7c00*/  FMUL.FTZ R61, R132.reuse, R61 ;  /* 0x0000003d843d7220 */ /* 0x040fe60000410000 */
[C---:B------:R-:W-:Y:S01]  /*7c10*/  HMMA.16816.F32 R56, R136.reuse, R102, R56 ;  /* 0x000000668838723c */ /* 0x040fe20000001838 */
[----:B------:R-:W5:Y:S01]  /*7c20*/  LDSM.16.MT88.4 R100, [R168+0x4100] ;  /* 0x00410000a864783b */ /* 0x000f620000004200 */
[----:B------:R-:W-:Y:S01]  /*7c30*/  MUFU.EX2 R222, R222 ;  /* 0x000000de00de7308 */ /* 0x000fe20000000800 */
[C---:B------:R-:W-:Y:S02]  /*7c40*/  FMUL.FTZ R62, R3.reuse, R62 ;  /* 0x0000003e033e7220 */ /* 0x040fe40000410000 */
[C---:B------:R-:W-:Y:S02]  /*7c50*/  FMUL.FTZ R63, R3.reuse, R63 ;  /* 0x0000003f033f7220 */ /* 0x040fe40000410000 */
[C---:B------:R-:W-:Y:S02]  /*7c60*/  FMUL.FTZ R64, R132.reuse, R64 ;  /* 0x0000004084407220 */ /* 0x040fe40000410000 */
[C---:B------:R-:W-:Y:S03]  /*7c70*/  FMUL.FTZ R65, R132.reuse, R65 ;  /* 0x0000004184417220 */ /* 0x040fe60000410000 */
[C---:B------:R-:W-:Y:S01]  /*7c80*/  HMMA.16816.F32 R60, R136.reuse, R108, R60 ;  /* 0x0000006c883c723c */ /* 0x040fe2000000183c */
[----:B------:R-:W-:Y:S02]  /*7c90*/  MUFU.EX2 R225, R225 ;  /* 0x000000e100e17308 */ /* 0x000fe40000000800 */
[C---:B------:R-:W-:Y:S02]  /*7ca0*/  FMUL.FTZ R66, R3.reuse, R66 ;  /* 0x0000004203427220 */ /* 0x040fe40000410000 */
[C---:B------:R-:W-:Y:S02]  /*7cb0*/  FMUL.FTZ R67, R3.reuse, R67 ;  /* 0x0000004303437220 */ /* 0x040fe40000410000 */
[C---:B------:R-:W-:Y:S02]  /*7cc0*/  FMUL.FTZ R68, R132.reuse, R68 ;  /* 0x0000004484447220 */ /* 0x040fe40000410000 */
[C---:B------:R-:W-:Y:S02]  /*7cd0*/  FMUL.FTZ R69, R132.reuse, R69 ;  /* 0x0000004584457220 */ /* 0x040fe40000410000 */
[----:B------:R-:W-:Y:S01]  /*7ce0*/  MUFU.EX2 R223, R223 ;  /* 0x000000df00df7308 */ /* 0x000fe20000000800 */
[C---:B------:R-:W-:Y:S01]  /*7cf0*/  HMMA.16816.F32 R64, R136.reuse, R110, R64 ;  /* 0x0000006e8840723c */ /* 0x040fe20000001840 */
[----:B------:R-:W1:Y:S02]  /*7d00*/  LDSM.16.MT88.4 R108, [R134+UR4+0x4100] ;  /* 0x00410004866c783b */ /* 0x000e640008004200 */
[C---:B------:R-:W-:Y:S02]  /*7d10*/  FMUL.FTZ R70, R3.reuse, R70 ;  /* 0x0000004603467220 */ /* 0x040fe40000410000 */
[C---:B------:R-:W-:Y:S02]  /*7d20*/  FMUL.FTZ R71, R3.reuse, R71 ;  /* 0x0000004703477220 */ /* 0x040fe40000410000 */
[C---:B------:R-:W-:Y:S02]  /*7d30*/  FMUL.FTZ R72, R132.reuse, R72 ;  /* 0x0000004884487220 */ /* 0x040fe40000410000 */
[C---:B------:R-:W-:Y:S01]  /*7d40*/  FMUL.FTZ R73, R132.reuse, R73 ;  /* 0x0000004984497220 */ /* 0x040fe20000410000 */
[----:B------:R-:W-:Y:S02]  /*7d50*/  MUFU.EX2 R224, R224 ;  /* 0x000000e000e07308 */ /* 0x000fe40000000800 */
[C---:B----4-:R-:W-:Y:S03]  /*7d60*/  HMMA.16816.F32 R68, R136.reuse, R104, R68 ;  /* 0x000000688844723c */ /* 0x050fe60000001844 */
[C---:B------:R-:W-:Y:S02]  /*7d70*/  FMUL.FTZ R74, R3.reuse, R74 ;  /* 0x0000004a034a7220 */ /* 0x040fe40000410000 */
[C---:B------:R-:W-:Y:S02]  /*7d80*/  FMUL.FTZ R75, R3.reuse, R75 ;  /* 0x0000004b034b7220 */ /* 0x040fe40000410000 */
[C---:B------:R-:W-:Y:S01]  /*7d90*/  FMUL.FTZ R84, R132.reuse, R84 ;  /* 0x0000005484547220 */ /* 0x040fe20000410000 */
[----:B------:R-:W-:Y:S01]  /*7da0*/  MUFU.EX2 R181, R181 ;  /* 0x000000b500b57308 */ /* 0x000fe20000000800 */
[C---:B------:R-:W-:Y:S03]  /*7db0*/  FMUL.FTZ R85, R132.reuse, R85 ;  /* 0x0000005584557220 */ /* 0x040fe60000410000 */
[C---:B------:R-:W-:Y:S01]  /*7dc0*/  HMMA.16816.F32 R72, R136.reuse, R106, R72 ;  /* 0x0000006a8848723c */ /* 0x040fe20000001848 */
[----:B------:R-:W4:Y:S02]  /*7dd0*/  LDSM.16.MT88.4 R104, [R169+0x4100] ;  /* 0x00410000a968783b */ /* 0x000f240000004200 */
[C---:B------:R-:W-:Y:S02]  /*7de0*/  FMUL.FTZ R76, R132.reuse, R76 ;  /* 0x0000004c844c7220 */ /* 0x040fe40000410000 */
[C---:B------:R-:W-:Y:S01]  /*7df0*/  FMUL.FTZ R77, R132.reuse, R77 ;  /* 0x0000004d844d7220 */ /* 0x040fe20000410000 */
[----:B------:R-:W2:Y:S01]  /*7e00*/  MUFU.EX2 R226, R226 ;  /* 0x000000e200e27308 */ /* 0x000ea20000000800 */
[C---:B------:R-:W-:Y:S02]  /*7e10*/  FMUL.FTZ R78, R3.reuse, R78 ;  /* 0x0000004e034e7220 */ /* 0x040fe40000410000 */
[C---:B------:R-:W-:Y:S03]  /*7e20*/  FMUL.FTZ R79, R3.reuse, R79 ;  /* 0x0000004f034f7220 */ /* 0x040fe60000410000 */
[C---:B------:R-:W-:Y:S02]  /*7e30*/  FMUL.FTZ R86, R3.reuse, R86 ;  /* 0x0000005603567220 */ /* 0x040fe40000410000 */
[C---:B------:R-:W-:Y:S02]  /*7e40*/  FMUL.FTZ R87, R3.reuse, R87 ;  /* 0x0000005703577220 */ /* 0x040fe40000410000 */
[C---:B-----5:R-:W-:Y:S01]  /*7e50*/  HMMA.16816.F32 R76, R136.reuse, R100, R76 ;  /* 0x00000064884c723c */ /* 0x060fe2000000184c */
[----:B------:R-:W-:Y:S02]  /*7e60*/  MUFU.EX2 R221, R221 ;  /* 0x000000dd00dd7308 */ /* 0x000fe40000000800 */
[C---:B------:R-:W-:Y:S02]  /*7e70*/  FMUL.FTZ R80, R132.reuse, R80 ;  /* 0x0000005084507220 */ /* 0x040fe40000410000 */
[C---:B------:R-:W-:Y:S02]  /*7e80*/  FMUL.FTZ R81, R132.reuse, R81 ;  /* 0x0000005184517220 */ /* 0x040fe40000410000 */
[----:B------:R-:W-:Y:S01]  /*7e90*/  FMUL.FTZ R82, R3, R82 ;  /* 0x0000005203527220 */ /* 0x000fe20000410000 */
[----:B-1----:R-:W-:Y:S01]  /*7ea0*/  F2FP.PACK_AB R100, R179, R178 ;  /* 0x000000b2b364723e */ /* 0x002fe200000000ff */
[----:B------:R-:W-:Y:S02]  /*7eb0*/  FMUL.FTZ R83, R3, R83 ;  /* 0x0000005303537220 */ /* 0x000fe40000410000 */
[----:B------:R-:W1:Y:S01]  /*7ec0*/  MUFU.EX2 R228, R228 ;  /* 0x000000e400e47308 */ /* 0x000e620000000800 */
[C---:B------:R-:W-:Y:S01]  /*7ed0*/  FMUL.FTZ R88, R132.reuse, R88 ;  /* 0x0000005884587220 */ /* 0x040fe20000410000 */
[----:B---3--:R-:W-:Y:S01]  /*7ee0*/  F2FP.PACK_AB R101, R183, R180 ;  /* 0x000000b4b765723e */ /* 0x008fe200000000ff */
[C---:B------:R-:W-:Y:S02]  /*7ef0*/  FMUL.FTZ R89, R132.reuse, R89 ;  /* 0x0000005984597220 */ /* 0x040fe40000410000 */
[C---:B------:R-:W-:Y:S03]  /*7f00*/  HMMA.16816.F32 R80, R136.reuse, R102, R80 ;  /* 0x000000668850723c */ /* 0x040fe60000001850 */
[C---:B------:R-:W-:Y:S02]  /*7f10*/  FMUL.FTZ R90, R3.reuse, R90 ;  /* 0x0000005a035a7220 */ /* 0x040fe40000410000 */
[----:B------:R-:W-:Y:S01]  /*7f20*/  FMUL.FTZ R91, R3, R91 ;  /* 0x0000005b035b7220 */ /* 0x000fe20000410000 */
[----:B------:R-:W3:Y:S01]  /*7f30*/  MUFU.EX2 R227, R227 ;  /* 0x000000e300e37308 */ /* 0x000ee20000000800 */
[C---:B------:R-:W-:Y:S01]  /*7f40*/  FMUL.FTZ R92, R132.reuse, R92 ;  /* 0x0000005c845c7220 */ /* 0x040fe20000410000 */
[C---:B------:R-:W-:Y:S04]  /*7f50*/  HMMA.16816.F32 R84, R136.reuse, R108, R84 ;  /* 0x0000006c8854723c */ /* 0x040fe80000001854 */
[C---:B------:R-:W-:Y:S01]  /*7f60*/  FMUL.FTZ R93, R132.reuse, R93 ;  /* 0x0000005d845d7220 */ /* 0x040fe20000410000 */
[----:B------:R-:W-:Y:S01]  /*7f70*/  F2FP.PACK_AB R102, R195, R182 ;  /* 0x000000b6c366723e */ /* 0x000fe200000000ff */
[----:B------:R-:W-:Y:S01]  /*7f80*/  FMUL.FTZ R94, R3, R94 ;  /* 0x0000005e035e7220 */ /* 0x000fe20000410000 */
[----:B--2---:R-:W-:Y:S01]  /*7f90*/  F2FP.PACK_AB R103, R219, R194 ;  /* 0x000000c2db67723e */ /* 0x004fe200000000ff */
[C---:B------:R-:W-:Y:S01]  /*7fa0*/  HMMA.16816.F32 R88, R136.reuse, R110, R88 ;  /* 0x0000006e8858723c */ /* 0x040fe20000001858 */
[----:B------:R-:W2:Y:S01]  /*7fb0*/  LDSM.16.MT88.4 R108, [R168+0x900] ;  /* 0x00090000a86c783b */ /* 0x000ea20000004200 */
[----:B------:R-:W5:Y:S02]  /*7fc0*/  MUFU.EX2 R231, R231 ;  /* 0x000000e700e77308 */ /* 0x000f640000000800 */
        /* <DEDUP_REMOVED lines=12> */
[----:B------:R-:W-:Y:S01]  /*8090*/  F2FP.PACK_AB R136, R226, R181 ;  /* 0x000000b5e288723e */ /* 0x000fe200000000ff */
[C---:B------:R-:W-:Y:S05]  /*80a0*/  HMMA.16816.F32 R4, R100.reuse, R112, R4 ;  /* 0x000000706404723c */ /* 0x040fea0000001804 */
[----:B-1----:R-:W-:Y:S01]  /*80b0*/  F2FP.PACK_AB R137, R228, R221 ;  /* 0x000000dde489723e */ /* 0x002fe200000000ff */
[----:B------:R-:W-:Y:S01]  /*80c0*/  FADD.FTZ R3, R175, R176 ;  /* 0x000000b0af037221 */ /* 0x000fe20000010000 */
[----:B---3--:R-:W-:Y:S01]  /*80d0*/  F2FP.PACK_AB R138, R230, R227 ;  /* 0x000000e3e68a723e */ /* 0x008fe200000000ff */
[C---:B------:R-:W-:Y:S01]  /*80e0*/  HMMA.16816.F32 R8, R100.reuse, R114, R8 ;  /* 0x000000726408723c */ /* 0x040fe20000001808 */
[----:B------:R-:W-:Y:S03]  /*80f0*/  LDSM.16.MT88.4 R112, [R168+0x4900] ;  /* 0x00490000a870783b */ /* 0x000fe60000004200 */
[----:B-----5:R-:W-:Y:S01]  /*8100*/  F2FP.PACK_AB R139, R232, R231 ;  /* 0x000000e7e88b723e */ /* 0x020fe200000000ff */
[----:B------:R-:W-:Y:S03]  /*8110*/  FADD.FTZ R3, R174, R3 ;  /* 0x00000003ae037221 */ /* 0x000fe60000010000 */
[C---:B--2---:R-:W-:Y:S04]  /*8120*/  HMMA.16816.F32 R12, R100.reuse, R108, R12 ;  /* 0x0000006c640c723c */ /* 0x044fe8000000180c */
[----:B------:R-:W-:Y:S04]  /*8130*/  FADD.FTZ R178, R178, R3 ;  /* 0x00000003b2b27221 */ /* 0x000fe80000010000 */
[C---:B------:R-:W-:Y:S01]  /*8140*/  HMMA.16816.F32 R16, R100.reuse, R110, R16 ;  /* 0x0000006e6410723c */ /* 0x040fe20000001810 */
[----:B------:R-:W1:Y:S03]  /*8150*/  LDSM.16.MT88.4 R108, [R135+UR4+0x4900] ;  /* 0x00490004876c783b */ /* 0x000e660008004200 */
[----:B------:R-:W-:Y:S04]  /*8160*/  FADD.FTZ R179, R179, R178 ;  /* 0x000000b2b3b37221 */ /* 0x000fe80000010000 */
[C---:B------:R-:W-:Y:S04]  /*8170*/  HMMA.16816.F32 R20, R100.reuse, R116, R20 ;  /* 0x000000746414723c */ /* 0x040fe80000001814 */
[----:B------:R-:W-:Y:S04]  /*8180*/  FADD.FTZ R182, R182, R179 ;  /* 0x000000b3b6b67221 */ /* 0x000fe80000010000 */
[C---:B------:R-:W-:Y:S01]  /*8190*/  HMMA.16816.F32 R24, R100.reuse, R118, R24 ;  /* 0x000000766418723c */ /* 0x040fe20000001818 */
[----:B------:R-:W-:Y:S03]  /*81a0*/  LDSM.16.MT88.4 R116, [R169+0x4900] ;  /* 0x00490000a974783b */ /* 0x000fe60000004200 */
        /* <DEDUP_REMOVED lines=32> */
[----:B------:R-:W-:Y:S03]  /*83b0*/  F2FP.PACK_AB R103, R224, R223 ;  /* 0x000000dfe067723e */ /* 0x000fe600000000ff */
[----:B------:R-:W-:Y:S04]  /*83c0*/  FADD.FTZ R222, R222, R233 ;  /* 0x000000e9dede7221 */ /* 0x000fe80000010000 */
        /* <DEDUP_REMOVED lines=77> */
[----:B------:R-:W-:Y:S01]  /*88a0*/  FADD.FTZ R202, R232, R231 ;  /* 0x000000e7e8ca7221 */ /* 0x000fe20000010000 */
[----:B------:R-:W-:-:S05]  /*88b0*/  @!P0 BRA `(.L_x_1353) ;  /* 0x000003f000008947 */ /* 0x000fca0003800000 */
[----:B------:R-:W-:Y:S01]  /*88c0*/  ISETP.NE.AND P2, PT, R196, 0x1, PT ;  /* 0x00000001c400780c */ /* 0x000fe20003f45270 */
[----:B------:R-:W-:Y:S01]  /*88d0*/  IMAD.U32 R4, RZ, RZ, UR7 ;  /* 0x00000007ff047e24 */ /* 0x000fe2000f8e00ff */
[----:B------:R-:W-:Y:S01]  /*88e0*/  IADD3 R11, -R215, 0x10, RZ ;  /* 0x00000010d70b7810 */ /* 0x000fe20007ffe1ff */
[----:B------:R-:W-:Y:S03]  /*88f0*/  IMAD.MOV.U32 R198, RZ, RZ, RZ ;  /* 0x000000ffffc67224 */ /* 0x000fe600078e00ff */
[----:B------:R-:W-:Y:S02]  /*8900*/  IADD3 R199, R201, UR15, R4 ;  /* 0x0000000fc9c77c10 */ /* 0x000fe4000fffe004 */
[----:B------:R-:W-:Y:S02]  /*8910*/  LOP3.LUT R11, R11, 0xf, RZ, 0xc0, !PT ;  /* 0x0000000f0b0b7812 */ /* 0x000fe400078ec0ff */
[----:B------:R-:W-:Y:S05]  /*8920*/  IADD3 R199, R199, -0x80, RZ ;  /* 0xffffff80c7c77810 */ /* 0x000fea0007ffe0ff */
        /* <DEDUP_REMOVED lines=23> */
[----:B------:R-:W-:Y:S02]  /*8aa0*/  LEA R13, P0, R5, c[0x0][0x1c8], 0x1 ;  /* 0x00007200050d7a11 */ /* 0x000fe400078008ff */
[----:B------:R-:W-:Y:S02]  /*8ab0*/  IADD3 R7, -R207, 0x10, RZ ;  /* 0x00000010cf077810 */ /* 0x000fe40007ffe1ff */
[----:B------:R-:W-:Y:S01]  /*8ac0*/  LEA.HI.X R3, R5, c[0x0][0x1cc], R4, 0x1, P0 ;  /* 0x0000730005037a11 */ /* 0x000fe200000f0c04 */
[----:B------:R-:W1:Y:S01]  /*8ad0*/  SHFL.IDX PT, R6, R13, 0x1, 0x181f ;  /* 0x00381f000d067f89 */ /* 0x000e6200000e0000 */
[----:B------:R-:W-:Y:S03]  /*8ae0*/  LOP3.LUT R7, R7, 0xf, RZ, 0xc0, !PT ;  /* 0x0000000f07077812 */ /* 0x000fe600078ec0ff */
[----:B------:R-:W2:Y:S04]  /*8af0*/  SHFL.IDX PT, R12, R3, 0x1, 0x181f ;  /* 0x00381f00030c7f89 */ /* 0x000ea800000e0000 */
[----:B------:R3:W-:Y:S04]  /*8b00*/  SHFL.IDX PT, R4, R3, RZ, 0x181f ;  /* 0x00181fff03047589 */ /* 0x0007e800000e0000 */
[----:B------:R-:W4:Y:S01]  /*8b10*/  SHFL.IDX PT, R5, R13, RZ, 0x181f ;  /* 0x00181fff0d057589 */ /* 0x000f2200000e0000 */
[----:B-1----:R-:W-:Y:S04]  /*8b20*/  IADD3 R10, P1, P0, R11, R6, R216 ;  /* 0x000000060b0a7210 */ /* 0x002fe8000783e0d8 */
[----:B--2---:R-:W-:Y:S02]  /*8b30*/  IADD3.X R11, RZ, R12, R217, P1, P0 ;  /* 0x0000000cff0b7210 */ /* 0x004fe40000fe04d9 */
[----:B------:R-:W-:Y:S01]  /*8b40*/  IADD3 R8, P1, P0, R8, R6, R213 ;  /* 0x0000000608087210 */ /* 0x000fe2000783e0d5 */
[----:B---3--:R-:W-:Y:S03]  /*8b50*/  IMAD.U32 R3, RZ, RZ, UR13 ;  /* 0x0000000dff037e24 */ /* 0x008fe6000f8e00ff */
[----:B------:R-:W-:Y:S01]  /*8b60*/  IADD3.X R9, RZ, R12, R214, P1, P0 ;  /* 0x0000000cff097210 */ /* 0x000fe20000fe04d6 */
[----:B------:R-:W-:Y:S01]  /*8b70*/  IMAD R3, R3, 0x3000, R200 ;  /* 0x0000300003037824 */ /* 0x000fe200078e02c8 */
[----:B------:R-:W-:Y:S04]  /*8b80*/  IADD3 R6, P1, P0, R7, R6, R210 ;  /* 0x0000000607067210 */ /* 0x000fe8000783e0d2 */
[----:B------:R-:W-:Y:S02]  /*8b90*/  IADD3.X R7, RZ, R12, R211, P1, P0 ;  /* 0x0000000cff077210 */ /* 0x000fe40000fe04d3 */
[C---:B----4-:R-:W-:Y:S02]  /*8ba0*/  IADD3 R14, P1, R5.reuse, R216, RZ ;  /* 0x000000d8050e7210 */ /* 0x050fe40007f3e0ff */
[----:B------:R-:W-:Y:S03]  /*8bb0*/  IADD3 R12, P0, R5, R213, RZ ;  /* 0x000000d5050c7210 */ /* 0x000fe60007f1e0ff */
[C---:B------:R-:W-:Y:S01]  /*8bc0*/  IMAD.X R15, R4.reuse, 0x1, R217, P1 ;  /* 0x00000001040f7824 */ /* 0x040fe200008e06d9 */
[----:B------:R-:W-:Y:S01]  /*8bd0*/  ISETP.NE.U32.AND P1, PT, R215, RZ, PT ;  /* 0x000000ffd700720c */ /* 0x000fe20003f25070 */
[C---:B------:R-:W-:Y:S01]  /*8be0*/  IMAD.X R13, R4.reuse, 0x1, R214, P0 ;  /* 0x00000001040d7824 */ /* 0x040fe200000e06d6 */
[----:B------:R-:W-:Y:S01]  /*8bf0*/  IADD3 R16, P0, R5, R210, RZ ;  /* 0x000000d205107210 */ /* 0x000fe20007f1e0ff */
[----:B------:R-:W-:Y:S04]  /*8c00*/  IMAD.SHL.U32 R5, R3, 0x2, RZ ;  /* 0x0000000203057824 */ /* 0x000fe800078e00ff */
[----:B------:R-:W-:Y:S01]  /*8c10*/  IMAD.X R17, R4, 0x1, R211, P0 ;  /* 0x0000000104117824 */ /* 0x000fe200000e06d3 */
[----:B------:R1:W-:Y:S01]  /*8c20*/  LDGSTS.E.BYPASS.LTC128B.128 [R5+0xc100], [R14.64], !P5 ;  /* 0x0c1000000e057fae */ /* 0x0003e2000e901d4a */
        /* <DEDUP_REMOVED lines=8> */
.L_x_1353:
[----:B------:R-:W-:Y:S01]  /*8cb0*/  UISETP.GT.AND UP0, UPT, UR23, UR22, UPT ;  /* 0x000000161700728c */ /* 0x000fe2000bf04270 */
[----:B------:R-:W0:Y:S01]  /*8cc0*/  LDGDEPBAR ;  /* 0x00000000000079af */ /* 0x000e220000000000 */
[----:B------:R-:W-:Y:S01]  /*8cd0*/  UIADD3 UR4, UR5, 0x1, URZ ;  /* 0x0000000105047890 */ /* 0x000fe2000fffe03f */
[----:B------:R-:W-:Y:S01]  /*8ce0*/  IMAD.MOV.U32 R132, RZ, RZ, R0 ;  /* 0x000000ffff847224 */ /* 0x000fe200078e0000 */
[----:B------:R-:W-:Y:S01]  /*8cf0*/  UISETP.GE.AND UP2, UPT, UR5, 0x1, UPT ;  /* 0x000000010500788c */ /* 0x000fe2000bf46270 */
[----:B------:R-:W-:Y:S01]  /*8d00*/  MOV R3, R2 ;  /* 0x0000000200037202 */ /* 0x000fe20000000f00 */
[----:B------:R-:W-:Y:S01]  /*8d10*/  UIADD3 UR23, UR23, -0x1, URZ ;  /* 0xffffffff17177890 */ /* 0x000fe2000fffe03f */
[----:B------:R-:W-:Y:S01]  /*8d20*/  PLOP3.LUT P0, PT, PT, PT, UP0, 0x80, 0x0 ;  /* 0x000000000000781c */ /* 0x000fe20003f0f008 */
[----:B------:R-:W-:Y:S11]  /*8d30*/  USEL UR5, UR4, URZ, !UP2 ;  /* 0x0000003f04057287 */ /* 0x000ff6000d000000 */
[----:B------:R-:W-:Y:S01]  /*8d40*/  @!UPT UIADD3 URZ, URZ, URZ, URZ ;  /* 0x0000003f3f3ff290 */ /* 0x000fe2000fffe03f */
[----:B------:R-:W-:-:S05]  /*8d50*/  @P0 BRA `(.L_x_1354) ;  /* 0xffffcac000000947 */ /* 0x000fca000383ffff */
.L_x_1351:
[----:B------:R-:W-:-:S13]  /*8d60*/  ISETP.LE.AND P0, PT, RZ, UR23, PT ;  /* 0x00000017ff007c0c */ /* 0x000fda000bf03270 */
[----:B------:R-:W-:Y:S05]  /*8d70*/  @!P0 BRA `(.L_x_1355) ;  /* 0x00002fb000008947 */ /* 0x000fea0003800000 */
[----:B------:R-:W2:Y:S01]  /*8d80*/  S2R R3, SR_TID.X ;  /* 0x0000000000037919 */ /* 0x000ea20000002100 */
[----:B-1----:R-:W-:Y:S01]  /*8d90*/  SHF.R.S32.HI R5, RZ, 0x1f, R206 ;  /* 0x0000001fff057819 */ /* 0x002fe200000114ce */
[----:B------:R-:W-:Y:S01]  /*8da0*/  IMAD.MOV.U32 R190, RZ, RZ, 0x40 ;  /* 0x00000040ffbe7424 */ /* 0x000fe200078e00ff */
[----:B------:R-:W-:Y:S01]  /*8db0*/  SHF.R.S32.HI R194, RZ, 0x1f, R205 ;  /* 0x0000001fffc27819 */ /* 0x000fe200000114cd */
[----:B------:R-:W-:Y:S01]  /*8dc0*/  IMAD.MOV.U32 R133, RZ, RZ, R2 ;  /* 0x000000ffff857224 */ /* 0x000fe200078e0002 */
[----:B------:R-:W-:Y:S02]  /*8dd0*/  SHF.R.S32.HI R195, RZ, 0x1f, R204 ;  /* 0x0000001fffc37819 */ /* 0x000fe400000114cc */
[C---:B------:R-:W-:Y:S01]  /*8de0*/  SHF.L.U64.HI R192, R206.reuse, 0x1, R5 ;  /* 0x00000001cec07819 */ /* 0x040fe20000010205 */
[----:B------:R-:W-:Y:S01]  /*8df0*/  IMAD.SHL.U32 R206, R206, 0x2, RZ ;  /* 0x00000002cece7824 */ /* 0x000fe200078e00ff */
[C---:B------:R-:W-:Y:S01]  /*8e00*/  SHF.L.U64.HI R194, R205.reuse, 0x1, R194 ;  /* 0x00000001cdc27819 */ /* 0x040fe200000102c2 */
[----:B------:R-:W-:Y:S01]  /*8e10*/  IMAD.SHL.U32 R205, R205, 0x2, RZ ;  /* 0x00000002cdcd7824 */ /* 0x000fe200078e00ff */
[C---:B------:R-:W-:Y:S01]  /*8e20*/  SHF.L.U64.HI R195, R204.reuse, 0x1, R195 ;  /* 0x00000001ccc37819 */ /* 0x040fe200000102c3 */
[----:B------:R-:W-:Y:S01]  /*8e30*/  IMAD.SHL.U32 R204, R204, 0x2, RZ ;  /* 0x00000002cccc7824 */ /* 0x000fe200078e00ff */
[----:B--2---:R-:W-:-:S04]  /*8e40*/  SHF.R.S32.HI R4, RZ, 0x1f, R3 ;  /* 0x0000001fff047819 */ /* 0x004fc80000011403 */
[----:B------:R-:W-:-:S04]  /*8e50*/  LEA.HI R4, R4, R3, RZ, 0x3 ;  /* 0x0000000304047211 */ /* 0x000fc800078f18ff */
[----:B------:R-:W-:-:S05]  /*8e60*/  LOP3.LUT R4, R4, 0xfffffff8, RZ, 0xc0, !PT ;  /* 0xfffffff804047812 */ /* 0x000fca00078ec0ff */
[----:B------:R-:W-:Y:S02]  /*8e70*/  IMAD.IADD R4, R3, 0x1, -R4 ;  /* 0x0000000103047824 */ /* 0x000fe400078e0a04 */
[----:B------:R-:W-:-:S03]  /*8e80*/  IMAD.MOV.U32 R3, RZ, RZ, R0 ;  /* 0x000000ffff037224 */ /* 0x000fc600078e0000 */
[----:B------:R-:W-:-:S04]  /*8e90*/  LOP3.LUT P0, RZ, R4, 0x4, RZ, 0xc0, !PT ;  /* 0x0000000404ff7812 */ /* 0x000fc8000780c0ff */
[----:B------:R-:W-:Y:S02]  /*8ea0*/  SEL R190, R190, 0xffffffc0, !P0 ;  /* 0xffffffc0bebe7807 */ /* 0x000fe40004000000 */
.L_x_1358:
[----:B------:R-:W-:Y:S04]  /*8eb0*/  DEPBAR.LE SB0, 0x2 ;  /* 0x000080800000791a */ /* 0x000fe80000000000 */
[----:B------:R-:W-:Y:S01]  /*8ec0*/  BAR.SYNC.DEFER_BLOCKING 0x0 ;  /* 0x0000000000007b1d */ /* 0x000fe20000010000 */
[----:B------:R-:W-:Y:S01]  /*8ed0*/  UIMAD UR4, UR5, 0x6000, URZ ;  /* 0x00006000050478a4 */ /* 0x000fe2000f8e023f */
[----:B------:R-:W-:Y:S05]  /*8ee0*/  ISETP.NE.AND P0, PT, RZ, UR23, PT ;  /* 0x00000017ff007c0c */ /* 0x000fea000bf05270 */
        /* <DEDUP_REMOVED lines=26> */
[----:B------:R-:W5:Y:S01]  /*9090*/  SHFL.IDX PT, R5, R6, 0x1, 0x181f ;  /* 0x00381f0006057f89 */ /* 0x000f6200000e0000 */
[----:B------:R-:W-:Y:S03]  /*90a0*/  IMAD.U32 R0, RZ, RZ, UR13 ;  /* 0x0000000dff007e24 */ /* 0x000fe6000f8e00ff */
[----:B------:R-:W4:Y:S01]  /*90b0*/  SHFL.IDX PT, R9, R6, RZ, 0x181f ;  /* 0x00181fff06097589 */ /* 0x000f2200000e0000 */
[----:B------:R-:W-:Y:S03]  /*90c0*/  IMAD R2, R0, 0x6000, R197 ;  /* 0x0000600000027824 */ /* 0x000fe600078e02c5 */
[----:B------:R-:W3:Y:S04]  /*90d0*/  SHFL.IDX PT, R11, R4, RZ, 0x181f ;  /* 0x00181fff040b7589 */ /* 0x000ee800000e0000 */
[----:B------:R2:W1:Y:S01]  /*90e0*/  SHFL.IDX PT, R7, R4, 0x1, 0x181f ;  /* 0x00381f0004077f89 */ /* 0x00046200000e0000 */
[-C--:B-----5:R-:W-:Y:S02]  /*90f0*/  IADD3 R10, P2, R5, R206.reuse, RZ ;  /* 0x000000ce050a7210 */ /* 0x0a0fe40007f5e0ff */
[C---:B----4-:R-:W-:Y:S02]  /*9100*/  IADD3 R12, P0, R9.reuse, R206, RZ ;  /* 0x000000ce090c7210 */ /* 0x050fe40007f1e0ff */
[-C--:B------:R-:W-:Y:S02]  /*9110*/  IADD3 R8, P1, R9, R205.reuse, RZ ;  /* 0x000000cd09087210 */ /* 0x080fe40007f3e0ff */
[----:B---3--:R-:W-:Y:S02]  /*9120*/  IADD3.X R13, R11, R192, RZ, P0, !PT ;  /* 0x000000c00b0d7210 */ /* 0x008fe400007fe4ff */
[----:B------:R-:W-:Y:S01]  /*9130*/  IADD3 R14, P0, R9, R204, RZ ;  /* 0x000000cc090e7210 */ /* 0x000fe20007f1e0ff */
[--C-:B------:R-:W-:Y:S01]  /*9140*/  IMAD.X R9, R11, 0x1, R194.reuse, P1 ;  /* 0x000000010b097824 */ /* 0x100fe200008e06c2 */
[----:B--2---:R-:W-:Y:S01]  /*9150*/  IADD3 R4, P1, R5, R205, RZ ;  /* 0x000000cd05047210 */ /* 0x004fe20007f3e0ff */
[----:B------:R2:W-:Y:S02]  /*9160*/  LDGSTS.E.BYPASS.LTC128B.128 [R2], [R12.64], !P5 ;  /* 0x000000000c027fae */ /* 0x0005e4000e901d4a */
[----:B------:R-:W-:Y:S01]  /*9170*/  IMAD.X R15, R11, 0x1, R195, P0 ;  /* 0x000000010b0f7824 */ /* 0x000fe200000e06c3 */
[----:B-1----:R-:W-:Y:S01]  /*9180*/  IADD3.X R11, R7, R192, RZ, P2, !PT ;  /* 0x000000c0070b7210 */ /* 0x002fe200017fe4ff */
[----:B------:R2:W-:Y:S01]  /*9190*/  LDGSTS.E.BYPASS.LTC128B.128 [R2+0x2000], [R8.64], !P4 ;  /* 0x0200000008027fae */ /* 0x0005e2000e101d4a */
[----:B------:R-:W-:Y:S01]  /*91a0*/  IADD3 R6, P0, R5, R204, RZ ;  /* 0x000000cc05067210 */ /* 0x000fe20007f1e0ff */
[C---:B------:R-:W-:Y:S02]  /*91b0*/  IMAD.X R5, R7.reuse, 0x1, R194, P1 ;  /* 0x0000000107057824 */ /* 0x040fe400008e06c2 */
[----:B------:R2:W-:Y:S01]  /*91c0*/  LDGSTS.E.BYPASS.LTC128B.128 [R2+0x4000], [R14.64], !P6 ;  /* 0x040000000e027fae */ /* 0x0005e2000f101d4a */
[----:B------:R-:W-:Y:S03]  /*91d0*/  IADD3.X R7, R7, R195, RZ, P0, !PT ;  /* 0x000000c307077210 */ /* 0x000fe600007fe4ff */
[----:B------:R2:W-:Y:S04]  /*91e0*/  LDGSTS.E.BYPASS.LTC128B.128 [R2+0x1000], [R10.64], !P5 ;  /* 0x010000000a027fae */ /* 0x0005e8000e901d4a */
[----:B------:R2:W-:Y:S04]  /*91f0*/  LDGSTS.E.BYPASS.LTC128B.128 [R2+0x3000], [R4.64], !P4 ;  /* 0x0300000004027fae */ /* 0x0005e8000e101d4a */
[----:B------:R2:W-:Y:S02]  /*9200*/  LDGSTS.E.BYPASS.LTC128B.128 [R2+0x5000], [R6.64], !P6 ;  /* 0x0500000006027fae */ /* 0x0005e4000f101d4a */
.L_x_1356:
[C---:B--23--:R-:W-:Y:S01]  /*9210*/  HMMA.16816.F32 R4, R136.reuse, R140, RZ ;  /* 0x0000008c8804723c */ /* 0x04cfe200000018ff */
[----:B------:R-:W-:Y:S01]  /*9220*/  LDSM.16.M88.4 R172, [R193+0xf900] ;  /* 0x00f90000c1ac783b */ /* 0x000fe20000000200 */
[----:B------:R-:W-:Y:S02]  /*9230*/  UISETP.GE.AND UP0, UPT, UR23, 0x2, UPT ;  /* 0x000000021700788c */ /* 0x000fe4000bf06270 */
[C---:B------:R-:W-:Y:S01]  /*9240*/  IADD3 R0, R190.reuse, R165, RZ ;  /* 0x000000a5be007210 */ /* 0x040fe20007ffe0ff */
[----:B------:R-:W-:Y:S01]  /*9250*/  UIADD3 UR9, UR13, 0x1, URZ ;  /* 0x000000010d097890 */ /* 0x000fe2000fffe03f */
[C---:B------:R-:W-:Y:S01]  /*9260*/  IADD3 R2, R190.reuse, R193, RZ ;  /* 0x000000c1be027210 */ /* 0x040fe20007ffe0ff */
[----:B------:R-:W-:Y:S01]  /*9270*/  UISETP.GE.AND UP1, UPT, UR13, 0x1, UPT ;  /* 0x000000010d00788c */ /* 0x000fe2000bf26270 */
[C---:B------:R-:W-:Y:S01]  /*9280*/  HMMA.16816.F32 R8, R136.reuse, R142, RZ ;  /* 0x0000008e8808723c */ /* 0x040fe200000018ff */
[----:B------:R-:W-:Y:S01]  /*9290*/  LDSM.16.M88.4 R140, [R0+0xc100] ;  /* 0x00c10000008c783b */ /* 0x000fe20000000200 */
[----:B------:R-:W-:Y:S01]  /*92a0*/  PLOP3.LUT P0, PT, PT, PT, UP0, 0x80, 0x0 ;  /* 0x000000000000781c */ /* 0x000fe20003f0f008 */
        /* <DEDUP_REMOVED lines=143> */
[C---:B------:R-:W-:Y:S02]  /*9ba0*/  HMMA.16816.F32 R20, R176.reuse, R140, R20 ;  /* 0x0000008cb014723c */ /* 0x040fe40000001814 */
        /* <DEDUP_REMOVED lines=157> */
[----:B------:R-:W-:Y:S01]  /*a580*/  LDSM.16.MT88.4 R152, [R134+UR4+0x3900] ;  /* 0x003900048698783b */ /* 0x000fe20008004200 */
[--C-:B------:R-:W-:Y:S02]  /*a590*/  FFMA.FTZ R216, R150, c[0x0][0x2d0], -R145.reuse ;  /* 0x0000b40096d87a23 */ /* 0x100fe40000010891 */
[----:B------:R-:W-:Y:S01]  /*a5a0*/  MUFU.EX2 R168, R168 ;  /* 0x000000a800a87308 */ /* 0x000fe20000000800 */
[--C-:B------:R-:W-:Y:S02]  /*a5b0*/  FFMA.FTZ R213, R149, c[0x0][0x2d0], -R148.reuse ;  /* 0x0000b40095d57a23 */ /* 0x100fe40000010894 */
[--C-:B------:R-:W-:Y:S02]  /*a5c0*/  FFMA.FTZ R215, R146, c[0x0][0x2d0], -R145.reuse ;  /* 0x0000b40092d77a23 */ /* 0x100fe40000010891 */
[C---:B--2---:R-:W-:Y:S02]  /*a5d0*/  FMUL.FTZ R6, R3.reuse, R130 ;  /* 0x0000008203067220 */ /* 0x044fe40000410000 */
        /* <DEDUP_REMOVED lines=17> */
[----:B------:R-:W1:Y:S01]  /*a6f0*/  MUFU.EX2 R165, R165 ;  /* 0x000000a500a57308 */ /* 0x000e620000000800 */
[----:B------:R-:W-:Y:S01]  /*a700*/  FMUL.FTZ R39, R3, R39 ;  /* 0x0000002703277220 */ /* 0x000fe20000410000 */
        /* <DEDUP_REMOVED lines=75> */
[C---:B------:R-:W-:Y:S02]  /*abc0*/  FMUL.FTZ R74, R3.reuse, R74 ;  /* 0x0000004a034a7220 */ /* 0x040fe40000410000 */
[C---:B------:R-:W-:Y:S01]  /*abd0*/  HMMA.16816.F32 R40, R128.reuse, R114, R40 ;  /* 0x000000728028723c */ /* 0x040fe20000001828 */
[----:B------:R-:W-:Y:S03]  /*abe0*/  LDSM.16.MT88.4 R112, [R135+UR4+0x900] ;  /* 0x000900048770783b */ /* 0x000fe60008004200 */
[C---:B------:R-:W-:Y:S02]  /*abf0*/  FMUL.FTZ R75, R3.reuse, R75 ;  /* 0x0000004b034b7220 */ /* 0x040fe40000410000 */
[C---:B------:R-:W-:Y:S02]  /*ac00*/  FMUL.FTZ R84, R132.reuse, R84 ;  /* 0x0000005484547220 */ /* 0x040fe40000410000 */
[----:B------:R-:W-:Y:S01]  /*ac10*/  FMUL.FTZ R85, R132, R85 ;  /* 0x0000005584557220 */ /* 0x000fe20000410000 */
[C---:B---3--:R-:W-:Y:S03]  /*ac20*/  HMMA.16816.F32 R44, R128.reuse, R104, R44 ;  /* 0x00000068802c723c */ /* 0x048fe6000000182c */
[C---:B------:R-:W-:Y:S02]  /*ac30*/  FMUL.FTZ R86, R3.reuse, R86 ;  /* 0x0000005603567220 */ /* 0x040fe40000410000 */
[----:B------:R-:W-:Y:S02]  /*ac40*/  FMUL.FTZ R87, R3, R87 ;  /* 0x0000005703577220 */ /* 0x000fe40000410000 */
[--C-:B------:R-:W-:Y:S01]  /*ac50*/  FFMA.FTZ R173, R173, c[0x0][0x2d0], -R148.reuse ;  /* 0x0000b400adad7a23 */ /* 0x100fe20000010894 */
[C---:B------:R-:W-:Y:S01]  /*ac60*/  HMMA.16816.F32 R48, R128.reuse, R106, R48 ;  /* 0x0000006a8030723c */ /* 0x040fe20000001830 */
[----:B------:R-:W1:Y:S03]  /*ac70*/  LDSM.16.MT88.4 R104, [R135+UR4+0x4100] ;  /* 0x004100048768783b */ /* 0x000e660008004200 */
[--C-:B------:R-:W-:Y:S01]  /*ac80*/  FFMA.FTZ R174, R175, c[0x0][0x2d0], -R148.reuse ;  /* 0x0000b400afae7a23 */ /* 0x100fe20000010894 */
[----:B------:R-:W-:Y:S01]  /*ac90*/  MUFU.EX2 R173, R173 ;  /* 0x000000ad00ad7308 */ /* 0x000fe20000000800 */
[--C-:B------:R-:W-:Y:S02]  /*aca0*/  FFMA.FTZ R175, R208, c[0x0][0x2d0], -R145.reuse ;  /* 0x0000b400d0af7a23 */ /* 0x100fe40000010891 */
[C---:B------:R-:W-:Y:S04]  /*acb0*/  HMMA.16816.F32 R52, R128.reuse, R100, R52 ;  /* 0x000000648034723c */ /* 0x040fe80000001834 */
[--C-:B------:R-:W-:Y:S02]  /*acc0*/  FFMA.FTZ R208, R158, c[0x0][0x2d0], -R145.reuse ;  /* 0x0000b4009ed07a23 */ /* 0x100fe40000010891 */
[--C-:B------:R-:W-:Y:S01]  /*acd0*/  FFMA.FTZ R176, R182, c[0x0][0x2d0], -R145.reuse ;  /* 0x0000b400b6b07a23 */ /* 0x100fe20000010891 */
[----:B------:R-:W2:Y:S01]  /*ace0*/  MUFU.EX2 R174, R174 ;  /* 0x000000ae00ae7308 */ /* 0x000ea20000000800 */
[C---:B------:R-:W-:Y:S01]  /*acf0*/  HMMA.16816.F32 R56, R128.reuse, R102, R56 ;  /* 0x000000668038723c */ /* 0x040fe20000001838 */
[----:B------:R-:W3:Y:S03]  /*ad00*/  LDSM.16.MT88.4 R100, [R133+0x4100] ;  /* 0x004100008564783b */ /* 0x000ee60000004200 */
[--C-:B------:R-:W-:Y:S02]  /*ad10*/  FFMA.FTZ R182, R159, c[0x0][0x2d0], -R148.reuse ;  /* 0x0000b4009fb67a23 */ /* 0x100fe40000010894 */
[--C-:B------:R-:W-:Y:S02]  /*ad20*/  FFMA.FTZ R177, R181, c[0x0][0x2d0], -R148.reuse ;  /* 0x0000b400b5b17a23 */ /* 0x100fe40000010894 */
[C---:B------:R-:W-:Y:S01]  /*ad30*/  HMMA.16816.F32 R60, R128.reuse, R108, R60 ;  /* 0x0000006c803c723c */ /* 0x040fe2000000183c */
[----:B------:R-:W-:Y:S01]  /*ad40*/  LDSM.16.MT88.4 R156, [R164+0x3900] ;  /* 0x00390000a49c783b */ /* 0x000fe20000004200 */
[----:B------:R-:W-:Y:S02]  /*ad50*/  MUFU.EX2 R175, R175 ;  /* 0x000000af00af7308 */ /* 0x000fe40000000800 */
[--C-:B------:R-:W-:Y:S02]  /*ad60*/  FFMA.FTZ R181, R161, c[0x0][0x2d0], -R148.reuse ;  /* 0x0000b400a1b57a23 */ /* 0x100fe40000010894 */
[----:B------:R-:W-:Y:S02]  /*ad70*/  FFMA.FTZ R148, R147, c[0x0][0x2d0], -R148 ;  /* 0x0000b40093947a23 */ /* 0x000fe40000010894 */
[C---:B------:R-:W-:Y:S01]  /*ad80*/  HMMA.16816.F32 R64, R128.reuse, R110, R64 ;  /* 0x0000006e8040723c */ /* 0x040fe20000001840 */
[----:B------:R-:W4:Y:S03]  /*ad90*/  LDSM.16.MT88.4 R108, [R134+UR4+0x4100] ;  /* 0x00410004866c783b */ /* 0x000f260008004200 */
[----:B------:R5:W-:Y:S01]  /*ada0*/  MUFU.EX2 R218, R148 ;  /* 0x0000009400da7308 */ /* 0x000be20000000800 */
[--C-:B------:R-:W-:Y:S02]  /*adb0*/  FFMA.FTZ R179, R180, c[0x0][0x2d0], -R145.reuse ;  /* 0x0000b400b4b37a23 */ /* 0x100fe40000010891 */
[--C-:B------:R-:W-:Y:S01]  /*adc0*/  FFMA.FTZ R180, R162, c[0x0][0x2d0], -R145.reuse ;  /* 0x0000b400a2b47a23 */ /* 0x100fe20000010891 */
[C---:B-1----:R-:W-:Y:S01]  /*add0*/  HMMA.16816.F32 R68, R128.reuse, R104, R68 ;  /* 0x000000688044723c */ /* 0x042fe20000001844 */
[----:B------:R-:W-:Y:S03]  /*ade0*/  LDSM.16.MT88.4 R160, [R135+UR4+0x5900] ;  /* 0x0059000487a0783b */ /* 0x000fe60008004200 */
[----:B------:R-:W-:Y:S02]  /*adf0*/  FFMA.FTZ R145, R144, c[0x0][0x2d0], -R145 ;  /* 0x0000b40090917a23 */ /* 0x000fe40000010891 */
[C---:B------:R-:W-:Y:S01]  /*ae00*/  FMUL.FTZ R88, R132.reuse, R88 ;  /* 0x0000005884587220 */ /* 0x040fe20000410000 */
[----:B------:R-:W1:Y:S01]  /*ae10*/  MUFU.EX2 R176, R176 ;  /* 0x000000b000b07308 */ /* 0x000e620000000800 */
[C---:B------:R-:W-:Y:S01]  /*ae20*/  FMUL.FTZ R89, R132.reuse, R89 ;  /* 0x0000005984597220 */ /* 0x040fe20000410000 */
[C---:B------:R-:W-:Y:S01]  /*ae30*/  HMMA.16816.F32 R72, R128.reuse, R106, R72 ;  /* 0x0000006a8048723c */ /* 0x040fe20000001848 */
[----:B------:R-:W4:Y:S02]  /*ae40*/  LDSM.16.MT88.4 R104, [R164+0x4100] ;  /* 0x00410000a468783b */ /* 0x000f240000004200 */
[C---:B------:R-:W-:Y:S02]  /*ae50*/  FMUL.FTZ R76, R132.reuse, R76 ;  /* 0x0000004c844c7220 */ /* 0x040fe40000410000 */
[C---:B------:R-:W-:Y:S02]  /*ae60*/  FMUL.FTZ R77, R132.reuse, R77 ;  /* 0x0000004d844d7220 */ /* 0x040fe40000410000 */
[C---:B------:R-:W-:Y:S01]  /*ae70*/  FMUL.FTZ R78, R3.reuse, R78 ;  /* 0x0000004e034e7220 */ /* 0x040fe20000410000 */
[----:B------:R-:W4:Y:S01]  /*ae80*/  MUFU.EX2 R177, R177 ;  /* 0x000000b100b17308 */ /* 0x000f220000000800 */
[----:B-----5:R-:W-:Y:S03]  /*ae90*/  LDSM.16.MT88.4 R148, [R133+0x3900] ;  /* 0x003900008594783b */ /* 0x020fe60000004200 */
[C---:B------:R-:W-:Y:S02]  /*aea0*/  FMUL.FTZ R79, R3.reuse, R79 ;  /* 0x0000004f034f7220 */ /* 0x040fe40000410000 */
[C---:B------:R-:W-:Y:S02]  /*aeb0*/  FMUL.FTZ R90, R3.reuse, R90 ;  /* 0x0000005a035a7220 */ /* 0x040fe40000410000 */
[C---:B------:R-:W-:Y:S02]  /*aec0*/  FMUL.FTZ R91, R3.reuse, R91 ;  /* 0x0000005b035b7220 */ /* 0x040fe40000410000 */
[C---:B------:R-:W-:Y:S01]  /*aed0*/  FMUL.FTZ R92, R132.reuse, R92 ;  /* 0x0000005c845c7220 */ /* 0x040fe20000410000 */
[C---:B---3--:R-:W-:Y:S01]  /*aee0*/  HMMA.16816.F32 R76, R128.reuse, R100, R76 ;  /* 0x00000064804c723c */ /* 0x048fe2000000184c */
[----:B------:R-:W-:Y:S02]  /*aef0*/  MUFU.EX2 R179, R179 ;  /* 0x000000b300b37308 */ /* 0x000fe40000000800 */
[C---:B------:R-:W-:Y:S02]  /*af00*/  FMUL.FTZ R80, R132.reuse, R80 ;  /* 0x0000005084507220 */ /* 0x040fe40000410000 */
[----:B------:R-:W-:Y:S02]  /*af10*/  FMUL.FTZ R81, R132, R81 ;  /* 0x0000005184517220 */ /* 0x000fe40000410000 */
[C---:B------:R-:W-:Y:S01]  /*af20*/  FMUL.FTZ R82, R3.reuse, R82 ;  /* 0x0000005203527220 */ /* 0x040fe20000410000 */
[----:B--2---:R-:W-:Y:S01]  /*af30*/  F2FP.PACK_AB R100, R174, R173 ;  /* 0x000000adae64723e */ /* 0x004fe200000000ff */
[C---:B------:R-:W-:Y:S02]  /*af40*/  FMUL.FTZ R83, R3.reuse, R83 ;  /* 0x0000005303537220 */ /* 0x040fe40000410000 */
[----:B------:R2:W-:Y:S01]  /*af50*/  MUFU.EX2 R220, R145 ;  /* 0x0000009100dc7308 */ /* 0x0005e20000000800 */
[----:B------:R-:W-:Y:S01]  /*af60*/  FMUL.FTZ R93, R132, R93 ;  /* 0x0000005d845d7220 */ /* 0x000fe20000410000 */
[----:B-1----:R-:W-:Y:S01]  /*af70*/  F2FP.PACK_AB R101, R176, R175 ;  /* 0x000000afb065723e */ /* 0x002fe200000000ff */
[C---:B------:R-:W-:Y:S02]  /*af80*/  FMUL.FTZ R94, R3.reuse, R94 ;  /* 0x0000005e035e7220 */ /* 0x040fe40000410000 */
[C---:B------:R-:W-:Y:S03]  /*af90*/  HMMA.16816.F32 R80, R128.reuse, R102, R80 ;  /* 0x000000668050723c */ /* 0x040fe60000001850 */
[C---:B------:R-:W-:Y:S02]  /*afa0*/  FMUL.FTZ R95, R3.reuse, R95 ;  /* 0x0000005f035f7220 */ /* 0x040fe40000410000 */
[C---:B------:R-:W-:Y:S01]  /*afb0*/  FMUL.FTZ R96, R132.reuse, R96 ;  /* 0x0000006084607220 */ /* 0x040fe20000410000 */
[----:B------:R-:W1:Y:S01]  /*afc0*/  MUFU.EX2 R180, R180 ;  /* 0x000000b400b47308 */ /* 0x000e620000000800 */
[----:B------:R-:W-:Y:S01]  /*afd0*/  FMUL.FTZ R97, R132, R97 ;  /* 0x0000006184617220 */ /* 0x000fe20000410000 */
[C---:B----4-:R-:W-:Y:S04]  /*afe0*/  HMMA.16816.F32 R84, R128.reuse, R108, R84 ;  /* 0x0000006c8054723c */ /* 0x050fe80000001854 */
[C---:B------:R-:W-:Y:S01]  /*aff0*/  FMUL.FTZ R98, R3.reuse, R98 ;  /* 0x0000006203627220 */ /* 0x040fe20000410000 */
[----:B------:R-:W-:Y:S01]  /*b000*/  F2FP.PACK_AB R102, R178, R177 ;  /* 0x000000b1b266723e */ /* 0x000fe200000000ff */
[C---:B------:R-:W-:Y:S02]  /*b010*/  FMUL.FTZ R99, R3.reuse, R99 ;  /* 0x0000006303637220 */ /* 0x040fe40000410000 */
[C---:B------:R-:W-:Y:S01]  /*b020*/  HMMA.16816.F32 R88, R128.reuse, R110, R88 ;  /* 0x0000006e8058723c */ /* 0x040fe20000001858 */
[----:B------:R-:W3:Y:S01]  /*b030*/  LDSM.16.MT88.4 R108, [R133+0x900] ;  /* 0x00090000856c783b */ /* 0x000ee20000004200 */
[----:B------:R-:W-:Y:S02]  /*b040*/  MUFU.EX2 R181, R181 ;  /* 0x000000b500b57308 */ /* 0x000fe40000000800 */
[----:B------:R-:W-:Y:S02]  /*b050*/  FFMA.FTZ R172, R132, R203, R172 ;  /* 0x000000cb84ac7223 */ /* 0x000fe400000100ac */
[----:B------:R-:W-:Y:S02]  /*b060*/  FFMA.FTZ R168, R3, R202, R168 ;  /* 0x000000ca03a87223 */ /* 0x000fe400000100a8 */
[C---:B------:R-:W-:Y:S01]  /*b070*/  HMMA.16816.F32 R92, R128.reuse, R104, R92 ;  /* 0x00000068805c723c */ /* 0x040fe2000000185c */
[----:B--2---:R-:W-:Y:S03]  /*b080*/  LDSM.16.MT88.4 R144, [R135+UR4+0x3900] ;  /* 0x003900048790783b */ /* 0x004fe60008004200 */
[----:B------:R-:W2:Y:S01]  /*b090*/  MUFU.EX2 R182, R182 ;  /* 0x000000b600b67308 */ /* 0x000ea20000000800 */
[----:B------:R-:W-:Y:S01]  /*b0a0*/  FADD.FTZ R171, R171, R172 ;  /* 0x000000acabab7221 */ /* 0x000fe20000010000 */
[----:B-1----:R-:W-:Y:S01]  /*b0b0*/  F2FP.PACK_AB R103, R180, R179 ;  /* 0x000000b3b467723e */ /* 0x002fe200000000ff */
[----:B------:R-:W-:Y:S01]  /*b0c0*/  FADD.FTZ R167, R167, R168 ;  /* 0x000000a8a7a77221 */ /* 0x000fe20000010000 */
[----:B------:R-:W-:Y:S01]  /*b0d0*/  HMMA.16816.F32 R96, R128, R106, R96 ;  /* 0x0000006a8060723c */ /* 0x000fe20000001860 */
[----:B------:R-:W1:Y:S05]  /*b0e0*/  LDSM.16.MT88.4 R104, [R164+0x2900] ;  /* 0x00290000a468783b */ /* 0x000e6a0000004200 */
[----:B------:R-:W4:Y:S02]  /*b0f0*/  MUFU.EX2 R208, R208 ;  /* 0x000000d000d07308 */ /* 0x000f240000000800 */
[C---:B------:R-:W-:Y:S08]  /*b100*/  HMMA.16816.F32 R4, R100.reuse, R112, R4 ;  /* 0x000000706404723c */ /* 0x040ff00000001804 */
[C---:B------:R-:W-:Y:S01]  /*b110*/  HMMA.16816.F32 R8, R100.reuse, R114, R8 ;  /* 0x000000726408723c */ /* 0x040fe20000001808 */
[----:B------:R-:W-:Y:S07]  /*b120*/  LDSM.16.MT88.4 R112, [R133+0x4900] ;  /* 0x004900008570783b */ /* 0x000fee0000004200 */
[C---:B---3--:R-:W-:Y:S08]  /*b130*/  HMMA.16816.F32 R12, R100.reuse, R108, R12 ;  /* 0x0000006c640c723c */ /* 0x048ff0000000180c */
[C---:B------:R-:W-:Y:S01]  /*b140*/  HMMA.16816.F32 R16, R100.reuse, R110, R16 ;  /* 0x0000006e6410723c */ /* 0x040fe20000001810 */
[----:B------:R-:W3:Y:S07]  /*b150*/  LDSM.16.MT88.4 R108, [R135+UR4+0x4900] ;  /* 0x00490004876c783b */ /* 0x000eee0008004200 */
        /* <DEDUP_REMOVED lines=18> */
[C---:B-1----:R-:W-:Y:S08]  /*b280*/  HMMA.16816.F32 R60, R100.reuse, R104, R60 ;  /* 0x00000068643c723c */ /* 0x042ff0000000183c */
[C---:B------:R-:W-:Y:S01]  /*b290*/  HMMA.16816.F32 R64, R100.reuse, R106, R64 ;  /* 0x0000006a6440723c */ /* 0x040fe20000001840 */
[----:B------:R-:W1:Y:S07]  /*b2a0*/  LDSM.16.MT88.4 R104, [R134+UR4+0x4900] ;  /* 0x004900048668783b */ /* 0x000e6e0008004200 */
[C---:B---3--:R-:W-:Y:S08]  /*b2b0*/  HMMA.16816.F32 R68, R100.reuse, R108, R68 ;  /* 0x0000006c6444723c */ /* 0x048ff00000001844 */
[C---:B------:R-:W-:Y:S01]  /*b2c0*/  HMMA.16816.F32 R72, R100.reuse, R110, R72 ;  /* 0x0000006e6448723c */ /* 0x040fe20000001848 */
[----:B------:R-:W3:Y:S07]  /*b2d0*/  LDSM.16.MT88.4 R108, [R135+UR4+0x1100] ;  /* 0x00110004876c783b */ /* 0x000eee0008004200 */
[C---:B------:R-:W-:Y:S08]  /*b2e0*/  HMMA.16816.F32 R76, R100.reuse, R112, R76 ;  /* 0x00000070644c723c */ /* 0x040ff0000000184c */
[C---:B------:R-:W-:Y:S01]  /*b2f0*/  HMMA.16816.F32 R80, R100.reuse, R114, R80 ;  /* 0x000000726450723c */ /* 0x040fe20000001850 */
[----:B------:R-:W5:Y:S07]  /*b300*/  LDSM.16.MT88.4 R112, [R134+UR4+0x1100] ;  /* 0x001100048670783b */ /* 0x000f6e0008004200 */
[C---:B-1----:R-:W-:Y:S08]  /*b310*/  HMMA.16816.F32 R84, R100.reuse, R104, R84 ;  /* 0x000000686454723c */ /* 0x042ff00000001854 */
[C---:B------:R-:W-:Y:S01]  /*b320*/  HMMA.16816.F32 R88, R100.reuse, R106, R88 ;  /* 0x0000006a6458723c */ /* 0x040fe20000001858 */
[----:B------:R-:W1:Y:S07]  /*b330*/  LDSM.16.MT88.4 R104, [R135+UR4+0x3100] ;  /* 0x003100048768783b */ /* 0x000e6e0008004200 */
[C---:B------:R-:W-:Y:S08]  /*b340*/  HMMA.16816.F32 R92, R100.reuse, R116, R92 ;  /* 0x00000074645c723c */ /* 0x040ff0000000185c */
[----:B------:R-:W-:Y:S01]  /*b350*/  HMMA.16816.F32 R96, R100, R118, R96 ;  /* 0x000000766460723c */ /* 0x000fe20000001860 */
[----:B------:R-:W1:Y:S06]  /*b360*/  LDSM.16.MT88.4 R116, [R133+0x3100] ;  /* 0x003100008574783b */ /* 0x000e6c0000004200 */
[----:B--2---:R-:W-:Y:S02]  /*b370*/  F2FP.PACK_AB R100, R182, R181 ;  /* 0x000000b5b664723e */ /* 0x004fe400000000ff */
[----:B----4-:R-:W-:Y:S03]  /*b380*/  F2FP.PACK_AB R101, R208, R183 ;  /* 0x000000b7d065723e */ /* 0x010fe600000000ff */
[----:B------:R-:W-:Y:S02]  /*b390*/  F2FP.PACK_AB R102, R210, R193 ;  /* 0x000000c1d266723e */ /* 0x000fe400000000ff */
[----:B------:R-:W-:Y:S07]  /*b3a0*/  F2FP.PACK_AB R103, R212, R207 ;  /* 0x000000cfd467723e */ /* 0x000fee00000000ff */
[C---:B---3--:R-:W-:Y:S08]  /*b3b0*/  HMMA.16816.F32 R4, R100.reuse, R108, R4 ;  /* 0x0000006c6404723c */ /* 0x048ff00000001804 */
[C---:B------:R-:W-:Y:S01]  /*b3c0*/  HMMA.16816.F32 R8, R100.reuse, R110, R8 ;  /* 0x0000006e6408723c */ /* 0x040fe20000001808 */
[----:B------:R-:W2:Y:S07]  /*b3d0*/  LDSM.16.MT88.4 R108, [R134+UR4+0x3100] ;  /* 0x00310004866c783b */ /* 0x000eae0008004200 */
[C---:B------:R-:W-:Y:S08]  /*b3e0*/  HMMA.16816.F32 R12, R100.reuse, R120, R12 ;  /* 0x00000078640c723c */ /* 0x040ff0000000180c */
[C---:B------:R-:W-:Y:S08]  /*b3f0*/  HMMA.16816.F32 R16, R100.reuse, R122, R16 ;  /* 0x0000007a6410723c */ /* 0x040ff00000001810 */
[C---:B-----5:R-:W-:Y:S08]  /*b400*/  HMMA.16816.F32 R20, R100.reuse, R112, R20 ;  /* 0x000000706414723c */ /* 0x060ff00000001814 */
        /* <DEDUP_REMOVED lines=8> */
[C---:B------:R-:W-:Y:S08]  /*b490*/  HMMA.16816.F32 R44, R100.reuse, R116, R44 ;  /* 0x00000074642c723c */ /* 0x040ff0000000182c */
        /* <DEDUP_REMOVED lines=53> */
[C---:B--2---:R-:W-:Y:S07]  /*b7f0*/  HMMA.16816.F32 R76, R136.reuse, R8, R76 ;  /* 0x00000008884c723c */ /* 0x044fee000000184c */
[----:B------:R-:W-:Y:S01]  /*b800*/  FADD.FTZ R8, R170, R171 ;  /* 0x000000abaa087221 */ /* 0x000fe20000010000 */
[C---:B------:R-:W-:Y:S04]  /*b810*/  HMMA.16816.F32 R80, R136.reuse, R10, R80 ;  /* 0x0000000a8850723c */ /* 0x040fe80000001850 */
[----:B------:R-:W-:Y:S04]  /*b820*/  FADD.FTZ R8, R169, R8 ;  /* 0x00000008a9087221 */ /* 0x000fe80000010000 */
[C---:B-1----:R-:W-:Y:S04]  /*b830*/  HMMA.16816.F32 R84, R136.reuse, R12, R84 ;  /* 0x0000000c8854723c */ /* 0x042fe80000001854 */
        /* <DEDUP_REMOVED lines=16> */
[----:B------:R-:W-:Y:S01]  /*b940*/  ULEA UR4, UR23, UR7, 0x6 ;  /* 0x0000000717047291 */ /* 0x000fe2000f8e303f */
[----:B------:R-:W-:Y:S01]  /*b950*/  ISETP.NE.AND P1, PT, R196, 0x1, PT ;  /* 0x00000001c400780c */ /* 0x000fe20003f25270 */
[----:B------:R-:W-:Y:S02]  /*b960*/  IMAD.MOV.U32 R198, RZ, RZ, RZ ;  /* 0x000000ffffc67224 */ /* 0x000fe400078e00ff */
[----:B------:R-:W-:Y:S02]  /*b970*/  IMAD.U32 R15, RZ, RZ, UR13 ;  /* 0x0000000dff0f7e24 */ /* 0x000fe4000f8e00ff */
        /* <DEDUP_REMOVED lines=15> */
[----:B-1----:R-:W-:Y:S05]  /*ba70*/  IMAD.WIDE.U32 R4, R199, c[0x0][0x1e0], RZ ;  /* 0x00007800c7047a25 */ /* 0x002fea00078e00ff */
[----:B------:R-:W-:Y:S02]  /*ba80*/  IADD3 R5, R5, R3, RZ ;  /* 0x0000000305057210 */ /* 0x000fe40007ffe0ff */
        /* <DEDUP_REMOVED lines=9> */
[----:B------:R-:W-:Y:S03]  /*bb20*/  IMAD R4, R15, 0x3000, R200 ;  /* 0x000030000f047824 */ /* 0x000fe600078e02c8 */
[----:B------:R-:W2:Y:S01]  /*bb30*/  SHFL.IDX PT, R11, R6, RZ, 0x181f ;  /* 0x00181fff060b7589 */ /* 0x000ea200000e0000 */
[----:B------:R-:W-:Y:S03]  /*bb40*/  IMAD.SHL.U32 R3, R4, 0x2, RZ ;  /* 0x0000000204037824 */ /* 0x000fe600078e00ff */
[----:B------:R-:W3:Y:S04]  /*bb50*/  SHFL.IDX PT, R5, R16, 0x1, 0x181f ;  /* 0x00381f0010057f89 */ /* 0x000ee800000e0000 */
[----:B------:R4:W5:Y:S01]  /*bb60*/  SHFL.IDX PT, R7, R6, 0x1, 0x181f ;  /* 0x00381f0006077f89 */ /* 0x00096200000e0000 */
[C---:B-1----:R-:W-:Y:S02]  /*bb70*/  IADD3 R12, P0, R9.reuse, R206, RZ ;  /* 0x000000ce090c7210 */ /* 0x042fe40007f1e0ff */
[-C--:B------:R-:W-:Y:S03]  /*bb80*/  IADD3 R8, P1, R9, R205.reuse, RZ ;  /* 0x000000cd09087210 */ /* 0x080fe60007f3e0ff */
[--C-:B--2---:R-:W-:Y:S01]  /*bb90*/  IMAD.X R13, R11, 0x1, R192.reuse, P0 ;  /* 0x000000010b0d7824 */ /* 0x104fe200000e06c0 */
[----:B------:R-:W-:Y:S02]  /*bba0*/  IADD3 R14, P0, R9, R204, RZ ;  /* 0x000000cc090e7210 */ /* 0x000fe40007f1e0ff */
[----:B------:R-:W-:Y:S02]  /*bbb0*/  IADD3.X R9, R11, R194, RZ, P1, !PT ;  /* 0x000000c20b097210 */ /* 0x000fe40000ffe4ff */
[----:B------:R1:W-:Y:S01]  /*bbc0*/  LDGSTS.E.BYPASS.LTC128B.128 [R3+0xc100], [R12.64], !P5 ;  /* 0x0c1000000c037fae */ /* 0x0003e2000e901d4a */
[----:B---3--:R-:W-:Y:S01]  /*bbd0*/  IADD3 R10, P2, R5, R206, RZ ;  /* 0x000000ce050a7210 */ /* 0x008fe20007f5e0ff */
[--C-:B------:R-:W-:Y:S01]  /*bbe0*/  IMAD.X R15, R11, 0x1, R195.reuse, P0 ;  /* 0x000000010b0f7824 */ /* 0x100fe200000e06c3 */
[C---:B------:R-:W-:Y:S01]  /*bbf0*/  IADD3 R4, P1, R5.reuse, R205, RZ ;  /* 0x000000cd05047210 */ /* 0x040fe20007f3e0ff */
[----:B------:R1:W-:Y:S01]  /*bc00*/  LDGSTS.E.BYPASS.LTC128B.128 [R3+0xe100], [R8.64], !P4 ;  /* 0x0e10000008037fae */ /* 0x0003e2000e101d4a */
[----:B----4-:R-:W-:Y:S01]  /*bc10*/  IADD3 R6, P0, R5, R204, RZ ;  /* 0x000000cc05067210 */ /* 0x010fe20007f1e0ff */
[C---:B-----5:R-:W-:Y:S01]  /*bc20*/  IMAD.X R11, R7.reuse, 0x1, R192, P2 ;  /* 0x00000001070b7824 */ /* 0x060fe200010e06c0 */
[C---:B------:R-:W-:Y:S01]  /*bc30*/  IADD3.X R5, R7.reuse, R194, RZ, P1, !PT ;  /* 0x000000c207057210 */ /* 0x040fe20000ffe4ff */
[----:B------:R1:W-:Y:S02]  /*bc40*/  LDGSTS.E.BYPASS.LTC128B.128 [R3+0x10100], [R14.64], !P6 ;  /* 0x101000000e037fae */ /* 0x0003e4000f101d4a */
[----:B------:R-:W-:Y:S02]  /*bc50*/  IMAD.X R7, R7, 0x1, R195, P0 ;  /* 0x0000000107077824 */ /* 0x000fe400000e06c3 */
[----:B------:R1:W-:Y:S04]  /*bc60*/  LDGSTS.E.BYPASS.LTC128B.128 [R3+0xd100], [R10.64], !P5 ;  /* 0x0d1000000a037fae */ /* 0x0003e8000e901d4a */
[----:B------:R1:W-:Y:S04]  /*bc70*/  LDGSTS.E.BYPASS.LTC128B.128 [R3+0xf100], [R4.64], !P4 ;  /* 0x0f10000004037fae */ /* 0x0003e8000e101d4a */
[----:B------:R1:W-:Y:S02]  /*bc80*/  LDGSTS.E.BYPASS.LTC128B.128 [R3+0x11100], [R6.64], !P6 ;  /* 0x1110000006037fae */ /* 0x0003e4000f101d4a */
.L_x_1357:
[----:B------:R-:W-:Y:S01]  /*bc90*/  UIADD3 UR4, UR23, -0x1, URZ ;  /* 0xffffffff17047890 */ /* 0x000fe2000fffe03f */
[----:B------:R-:W0:Y:S01]  /*bca0*/  LDGDEPBAR ;  /* 0x00000000000079af */ /* 0x000e220000000000 */
[----:B------:R-:W-:Y:S01]  /*bcb0*/  UIADD3 UR9, UR5, 0x1, URZ ;  /* 0x0000000105097890 */ /* 0x000fe2000fffe03f */
[----:B------:R-:W-:Y:S01]  /*bcc0*/  ISETP.LT.AND P0, PT, RZ, UR23, PT ;  /* 0x00000017ff007c0c */ /* 0x000fe2000bf01270 */
[----:B------:R-:W-:Y:S01]  /*bcd0*/  UISETP.GE.AND UP0, UPT, UR5, 0x1, UPT ;  /* 0x000000010500788c */ /* 0x000fe2000bf06270 */
[----:B-1----:R-:W-:Y:S01]  /*bce0*/  IMAD.MOV.U32 R3, RZ, RZ, R0 ;  /* 0x000000ffff037224 */ /* 0x002fe200078e0000 */
[----:B------:R-:W-:Y:S01]  /*bcf0*/  MOV R133, R2 ;  /* 0x0000000200857202 */ /* 0x000fe20000000f00 */
[----:B------:R-:W-:Y:S02]  /*bd00*/  UMOV UR23, UR4 ;  /* 0x0000000400177c82 */ /* 0x000fe40008000000 */
[----:B------:R-:W-:Y:S07]  /*bd10*/  USEL UR5, UR9, URZ, !UP0 ;  /* 0x0000003f09057287 */ /* 0x000fee000c000000 */
[----:B------:R-:W-:-:S05]  /*bd20*/  @P0 BRA `(.L_x_1358) ;  /* 0xffffd18000000947 */ /* 0x000fca000383ffff */
.L_x_1355:
        /* <DEDUP_REMOVED lines=122> */
.L_x_1341:
        /* <DEDUP_REMOVED lines=42> */
[----:B------:R-:W-:Y:S01]  /*c770*/  ISETP.NE.U32.AND P0, PT, R12, 0x1, PT ;  /* 0x000000010c00780c */ /* 0x000fe20003f05070 */
[----:B------:R-:W-:Y:S01]  /*c780*/  IMAD.U32 R12, RZ, RZ, UR4 ;  /* 0x00000004ff0c7e24 */ /* 0x000fe2000f8e00ff */
        /* <DEDUP_REMOVED lines=9> */
[----:B------:R-:W-:Y:S02]  /*c820*/  F2FP.PACK_AB R44, R45, R44 ;  /* 0x0000002c2d2c723e */ /* 0x000fe400000000ff */
[----:B------:R-:W-:-:S02]  /*c830*/  F2FP.PACK_AB R46, R47, R46 ;  /* 0x0000002e2f2e723e */ /* 0x000fc400000000ff */
[C---:B------:R-:W-:Y:S02]  /*c840*/  IADD3 R6, R13.reuse, 0x80, RZ ;  /* 0x000000800d067810 */ /* 0x040fe40007ffe0ff */
[----:B------:R-:W-:Y:S02]  /*c850*/  IADD3 R5, R13, 0x70, RZ ;  /* 0x000000700d057810 */ /* 0x000fe40007ffe0ff */
[----:B------:R-:W-:Y:S02]  /*c860*/  @P0 IADD3 R5, R6, 0x10, RZ ;  /* 0x0000001006050810 */ /* 0x000fe40007ffe0ff */
[----:B------:R-:W-:Y:S01]  /*c870*/  SEL R6, R9, 0xffffffe0, !P1 ;  /* 0xffffffe009067807 */ /* 0x000fe20004800000 */
[----:B------:R-:W-:Y:S01]  /*c880*/  IMAD.MOV.U32 R9, RZ, RZ, 0x40 ;  /* 0x00000040ff097424 */ /* 0x000fe200078e00ff */
[----:B------:R-:W-:Y:S02]  /*c890*/  F2FP.PACK_AB R48, R49, R48 ;  /* 0x000000303130723e */ /* 0x000fe400000000ff */
[----:B------:R-:W-:Y:S01]  /*c8a0*/  F2FP.PACK_AB R50, R51, R50 ;  /* 0x000000323332723e */ /* 0x000fe200000000ff */
[----:B------:R-:W-:Y:S01]  /*c8b0*/  IMAD.IADD R15, R13, 0x1, R6 ;  /* 0x000000010d0f7824 */ /* 0x000fe200078e0206 */
[----:B------:R-:W-:Y:S01]  /*c8c0*/  SEL R10, R9, 0xffffffc0, !P2 ;  /* 0xffffffc0090a7807 */ /* 0x000fe20005000000 */
[----:B------:R-:W-:Y:S01]  /*c8d0*/  IMAD.IADD R9, R6, 0x1, R5 ;  /* 0x0000000106097824 */ /* 0x000fe200078e0205 */
[----:B------:R-:W-:-:S02]  /*c8e0*/  F2FP.PACK_AB R52, R53, R52 ;  /* 0x000000343534723e */ /* 0x000fc400000000ff */
        /* <DEDUP_REMOVED lines=86> */
[----:B---3--:R-:W-:-:S05]  /*ce50*/  IMAD.U32 R15, RZ, RZ, UR5 ;  /* 0x00000005ff0f7e24 */ /* 0x008fca000f8e00ff */
[----:B------:R1:W5:Y:S01]  /*ce60*/  @P1 LDG.E R5, [R14.64] ;  /* 0x0000000a0e051981 */ /* 0x000362000c1e1900 */
[----:B------:R-:W-:Y:S02]  /*ce70*/  UMOV UR20, URZ ;  /* 0x0000003f00147c82 */ /* 0x000fe40008000000 */
[----:B------:R-:W-:Y:S01]  /*ce80*/  UMOV UR21, URZ ;  /* 0x0000003f00157c82 */ /* 0x000fe20008000000 */
[----:B----4-:R-:W2:Y:S02]  /*ce90*/  @P0 R2UR UR5, R6 ;  /* 0x00000000060503c2 */ /* 0x010ea400000e0000 */
        /* <DEDUP_REMOVED lines=8> */
.L_x_1360:
[----:B-1----:R-:W-:Y:S01]  /*cf20*/  SHF.R.S32.HI R9, RZ, 0x1f, R2 ;  /* 0x0000001fff097819 */ /* 0x002fe20000011402 */
[----:B------:R-:W1:Y:S01]  /*cf30*/  S2R R57, SR_CTAID.X ;  /* 0x0000000000397919 */ /* 0x000e620000002500 */
[----:B------:R-:W-:Y:S01]  /*cf40*/  LOP3.LUT R13, R4, 0xffffffe0, RZ, 0xc0, !PT ;  /* 0xffffffe0040d7812 */ /* 0x000fe200078ec0ff */
[----:B------:R-:W-:Y:S01]  /*cf50*/  IMAD.MOV.U32 R6, RZ, RZ, c[0x0][0x4e8] ;  /* 0x00013a00ff067624 */ /* 0x000fe200078e00ff */
[----:B------:R-:W-:Y:S01]  /*cf60*/  LEA.HI R9, R9, R2, RZ, 0x3 ;  /* 0x0000000209097211 */ /* 0x000fe200078f18ff */
[----:B------:R-:W-:Y:S01]  /*cf70*/  UMOV UR14, UR20 ;  /* 0x00000014000e7c82 */ /* 0x000fe20008000000 */
[----:B------:R-:W-:Y:S01]  /*cf80*/  BSSY B0, `(.L_x_1361) ;  /* 0x000008c000007945 */ /* 0x000fe20003800000 */
[----:B------:R-:W-:Y:S01]  /*cf90*/  IMAD.IADD R4, R0, 0x1, -R13 ;  /* 0x0000000100047824 */ /* 0x000fe200078e0a0d */
[----:B------:R-:W-:Y:S01]  /*cfa0*/  LOP3.LUT R9, R9, 0xffffff8, RZ, 0xc0, !PT ;  /* 0x0ffffff809097812 */ /* 0x000fe200078ec0ff */
[----:B------:R-:W-:Y:S01]  /*cfb0*/  UMOV UR15, UR21 ;  /* 0x00000015000f7c82 */ /* 0x000fe20008000000 */
[----:B------:R-:W-:Y:S01]  /*cfc0*/  ISETP.NE.AND P1, PT, R6, 0x1, PT ;  /* 0x000000010600780c */ /* 0x000fe20003f25270 */
[----:B------:R-:W-:Y:S01]  /*cfd0*/  ULDC.64 UR12, c[0x0][0x490] ;  /* 0x00012400000c7ab9 */ /* 0x000fe20000000a00 */
[----:B------:R-:W-:Y:S01]  /*cfe0*/  LEA.HI R6, R11, R11, RZ, 0x1 ;  /* 0x0000000b0b067211 */ /* 0x000fe200078f08ff */
[----:B------:R-:W-:Y:S01]  /*cff0*/  IMAD.IADD R2, R2, 0x1, -R9 ;  /* 0x0000000102027824 */ /* 0x000fe200078e0a09 */
[----:B------:R-:W-:Y:S01]  /*d000*/  SHF.R.S32.HI R9, RZ, 0x1f, R4 ;  /* 0x0000001fff097819 */ /* 0x000fe20000011404 */
[----:B------:R-:W-:Y:S01]  /*d010*/  UIMAD.WIDE.U32 UR14, UR6, UR12, UR14 ;  /* 0x0000000c060e72a5 */ /* 0x000fe2000f8e000e */
[----:B------:R-:W-:Y:S01]  /*d020*/  LOP3.LUT R6, R6, 0x1ffffffe, RZ, 0xc0, !PT ;  /* 0x1ffffffe06067812 */ /* 0x000fe200078ec0ff */
[----:B------:R-:W-:Y:S01]  /*d030*/  UIMAD UR12, UR7, UR12, URZ ;  /* 0x0000000c070c72a4 */ /* 0x000fe2000f8e023f */
[----:B------:R-:W-:Y:S01]  /*d040*/  LEA.HI R9, R9, R4, RZ, 0x2 ;  /* 0x0000000409097211 */ /* 0x000fe200078f10ff */
[----:B------:R-:W-:Y:S01]  /*d050*/  ULDC.64 UR4, c[0x0][0x3a0] ;  /* 0x0000e80000047ab9 */ /* 0x000fe20000000a00 */
        /* <DEDUP_REMOVED lines=11> */
[----:B------:R-:W-:Y:S01]  /*d110*/  USEL UR17, UR8, URZ, !UP1 ;  /* 0x0000003f08117287 */ /* 0x000fe2000c800000 */
[----:B------:R-:W-:Y:S01]  /*d120*/  IMAD.SHL.U32 R3, R3, 0x8, RZ ;  /* 0x0000000803037824 */ /* 0x000fe200078e00ff */
[----:B------:R-:W-:Y:S02]  /*d130*/  UIMAD.WIDE.U32 UR18, UR20, UR4, URZ ;  /* 0x00000004141272a5 */ /* 0x000fe4000f8e003f */
[----:B-1----:R-:W-:Y:S01]  /*d140*/  LEA R6, R57, R6, 0x7 ;  /* 0x0000000639067211 */ /* 0x002fe200078e38ff */
[----:B------:R-:W-:Y:S02]  /*d150*/  ULDC.64 UR8, c[0x0][0x498] ;  /* 0x0001260000087ab9 */ /* 0x000fe40000000a00 */
[----:B------:R-:W-:Y:S02]  /*d160*/  UIMAD UR16, UR20, UR5, UR16 ;  /* 0x00000005141072a4 */ /* 0x000fe4000f8e0210 */
        /* <DEDUP_REMOVED lines=26> */
[----:B------:R-:W-:Y:S01]  /*d310*/  LOP3.LUT R11, R11, 0x1c0, RZ, 0xc0, !PT ;  /* 0x000001c00b0b7812 */ /* 0x000fe200078ec0ff */
[----:B------:R-:W-:-:S02]  /*d320*/  ULDC.64 UR6, c[0x0][0x3f0] ;  /* 0x0000fc0000067ab9 */ /* 0x000fc40000000a00 */
[----:B------:R-:W-:Y:S01]  /*d330*/  IMAD R13, R57, 0x80, R0 ;  /* 0x00000080390d7824 */ /* 0x000fe200078e0200 */
[----:B------:R-:W-:Y:S01]  /*d340*/  LEA R16, P0, R14, c[0x0][0x450], 0x2 ;  /* 0x000114000e107a11 */ /* 0x000fe200078010ff */
[----:B------:R-:W-:Y:S01]  /*d350*/  IMAD R17, R6, c[0x0][0x48c], R17 ;  /* 0x0001230006117a24 */ /* 0x000fe200078e0211 */
[----:B------:R-:W-:Y:S01]  /*d360*/  UIMAD UR12, UR12, UR6, URZ ;  /* 0x000000060c0c72a4 */ /* 0x000fe2000f8e023f */
[----:B------:R-:W-:Y:S01]  /*d370*/  @P1 IMAD.HI.U32 R10, R13, c[0x0][0x4ec], RZ ;  /* 0x00013b000d0a1a27 */ /* 0x000fe200078e00ff */
[----:B------:R-:W-:Y:S01]  /*d380*/  UIADD3 UR19, UR19, UR5, URZ ;  /* 0x0000000513137290 */ /* 0x000fe2000fffe03f */
[----:B------:R-:W-:Y:S01]  /*d390*/  SHF.R.U32.HI R6, RZ, 0x3, R11 ;  /* 0x00000003ff067819 */ /* 0x000fe2000001160b */
[----:B------:R-:W-:Y:S01]  /*d3a0*/  UIMAD UR7, UR17, UR7, UR12 ;  /* 0x00000007110772a4 */ /* 0x000fe2000f8e020c */
[----:B------:R-:W-:Y:S01]  /*d3b0*/  IMAD.IADD R12, R15, 0x1, R17 ;  /* 0x000000010f0c7824 */ /* 0x000fe200078e0211 */
[----:B------:R-:W-:Y:S01]  /*d3c0*/  UIMAD.WIDE.U32 UR18, UR17, UR6, UR18 ;  /* 0x00000006111272a5 */ /* 0x000fe2000f8e0012 */
[----:B------:R-:W-:Y:S01]  /*d3d0*/  IMAD.SHL.U32 R0, R9, 0x8, RZ ;  /* 0x0000000809007824 */ /* 0x000fe200078e00ff */
[----:B------:R-:W-:Y:S01]  /*d3e0*/  SHFL.IDX PT, R50, R16, RZ, 0x1c1f ;  /* 0x001c1fff10327589 */ /* 0x000fe200000e0000 */
[----:B------:R-:W-:Y:S01]  /*d3f0*/  IMAD.MOV.U32 R9, RZ, RZ, R13 ;  /* 0x000000ffff097224 */ /* 0x000fe200078e000d */
[----:B------:R-:W-:Y:S01]  /*d400*/  @P1 SHF.R.U32.HI R9, RZ, c[0x0][0x4f0], R10 ;  /* 0x00013c00ff091a19 */ /* 0x000fe2000001160a */
[----:B------:R-:W-:Y:S01]  /*d410*/  UIADD3 UR7, UR19, UR7, URZ ;  /* 0x0000000713077290 */ /* 0x000fe2000fffe03f */
[----:B------:R-:W-:Y:S01]  /*d420*/  LEA.HI.X R12, R14, c[0x0][0x454], R12, 0x2, P0 ;  /* 0x000115000e0c7a11 */ /* 0x000fe200000f140c */
[----:B------:R-:W-:Y:S01]  /*d430*/  SHFL.IDX PT, R48, R16, 0x1, 0x1c1f ;  /* 0x003c1f0010307f89 */ /* 0x000fe200000e0000 */
        /* <DEDUP_REMOVED lines=23> */
[----:B------:R-:W-:Y:S01]  /*d5b0*/  IMAD R9, R9, c[0x0][0x3d8], RZ ;  /* 0x0000f60009097a24 */ /* 0x000fe200078e02ff */
[----:B-1----:R1:W-:Y:S03]  /*d5c0*/  @!P1 ST.E [R50.64], R7 ;  /* 0x0000000732009985 */ /* 0x0023e6000c10190a */
        /* <DEDUP_REMOVED lines=39> */
.L_x_1362:
[----:B--2---:R-:W-:Y:S05]  /*d840*/  BSYNC B0 ;  /* 0x0000000000007941 */ /* 0x004fea0003800000 */
.L_x_1361:
        /* <DEDUP_REMOVED lines=23> */
.L_x_1364:
[----:B------:R-:W-:Y:S05]  /*d9c0*/  BSYNC B0 ;  /* 0x0000000000007941 */ /* 0x000fea0003800000 */
.L_x_1363:
        /* <DEDUP_REMOVED lines=23> */
.L_x_1366:
[----:B------:R-:W-:Y:S05]  /*db40*/  BSYNC B0 ;  /* 0x0000000000007941 */ /* 0x000fea0003800000 */
.L_x_1365:
        /* <DEDUP_REMOVED lines=24> */
.L_x_1359:
        /* <DEDUP_REMOVED lines=31> */
.L_x_1367:
        /* <DEDUP_REMOVED lines=24> */
[----:B------:R-:W-:-:S04]  /*e040*/  UIMAD UR14, UR8, UR4, URZ ;  /* 0x00000004080e72a4 */ /* 0x000fc8000f8e023f */
[----:B------:R-:W-:Y:S01]  /*e050*/  @P0 SHF.R.U32.HI R8, RZ, c[0x0][0x4f0], R0 ;  /* 0x00013c00ff080a19 */ /* 0x000fe20000011600 */
[----:B------:R-:W-:-:S03]  /*e060*/  UIMAD UR5, UR9, UR5, UR14 ;  /* 0x00000005090572a4 */ /* 0x000fc6000f8e020e */
[----:B------:R-:W-:Y:S01]  /*e070*/  IADD3 R4, -R8, RZ, RZ ;  /* 0x000000ff08047210 */ /* 0x000fe20007ffe1ff */
[----:B------:R-:W-:Y:S02]  /*e080*/  UMOV UR14, UR16 ;  /* 0x00000010000e7c82 */ /* 0x000fe40008000000 */
[----:B------:R-:W-:Y:S01]  /*e090*/  UIMAD.WIDE.U32 UR14, UR9, UR4, UR14 ;  /* 0x00000004090e72a5 */ /* 0x000fe2000f8e000e */
[----:B------:R-:W-:Y:S02]  /*e0a0*/  IMAD.U32 R0, RZ, RZ, UR5 ;  /* 0x00000005ff007e24 */ /* 0x000fe4000f8e00ff */
[----:B------:R-:W-:Y:S01]  /*e0b0*/  IMAD R4, R4, c[0x0][0x4e8], R5 ;  /* 0x00013a0004047a24 */ /* 0x000fe200078e0205 */
[----:B------:R-:W-:Y:S02]  /*e0c0*/  SHF.R.S32.HI R5, RZ, 0x1f, R8 ;  /* 0x0000001fff057819 */ /* 0x000fe40000011408 */
[----:B------:R-:W-:Y:S02]  /*e0d0*/  IADD3 R8, P0, R8, UR14, RZ ;  /* 0x0000000e08087c10 */ /* 0x000fe4000ff1e0ff */
[----:B------:R-:W-:-:S02]  /*e0e0*/  SHF.R.S32.HI R2, RZ, 0x1f, R4 ;  /* 0x0000001fff027819 */ /* 0x000fc40000011404 */
        /* <DEDUP_REMOVED lines=9> */
.L_x_1369:
[----:B------:R-:W-:Y:S05]  /*e180*/  BSYNC B0 ;  /* 0x0000000000007941 */ /* 0x000fea0003800000 */
.L_x_1368:
        /* <DEDUP_REMOVED lines=70> */
.L_x_1371:
[----:B------:R-:W-:Y:S05]  /*e5f0*/  BSYNC B0 ;  /* 0x0000000000007941 */ /* 0x000fea0003800000 */
.L_x_1370:
        /* <DEDUP_REMOVED lines=21> */
.L_x_1373:
[----:B------:R-:W-:Y:S05]  /*e750*/  BSYNC B0 ;  /* 0x0000000000007941 */ /* 0x000fea0003800000 */
.L_x_1372:
        /* <DEDUP_REMOVED lines=21> */
.L_x_1375:
[----:B------:R-:W-:Y:S05]  /*e8b0*/  BSYNC B0 ;  /* 0x0000000000007941 */ /* 0x000fea0003800000 */
.L_x_1374:
        /* <DEDUP_REMOVED lines=22> */
.L_x_1376:
        /* <DEDUP_REMOVED lines=14> */
.L_x_3008:


//--------------------- .text._ZN7cutlass13device_kernelIN5flash19enable_sm80_to_sm89INS1_16FlashAttnFwdSm80INS1_25CollectiveMainloopFwdSm80ILi8ELi2ELb0EN4cute5tupleIJNS5_1CILi128EEENS7_ILi64EEENS7_ILi192EEEEEELi192ENS_6half_tEfNS_4arch4Sm80ELb1ELb0ELb1ELb1ELb1ELb1ELb1ELb0EEENS1_21CollectiveEpilogueFwdINS6_IJS8_SA_S9_EEENS6_IJNS7_ILi1EEESI_SI_EEESC_SE_Li256ELb1ELb1ELb0ELb0EEENS1_19SingleTileSchedulerILb1ELb0ELb1ELi128EEEEEEEEEvNT_6ParamsE --------------------------
	.section	.text._ZN7cutlass13device_kernelIN5flash19enable_sm80_to_sm89INS1_16FlashAttnFwdSm80INS1_25CollectiveMainloopFwdSm80ILi8ELi2ELb0EN4cute5tupleIJNS5_1CILi128EEENS7_ILi64EEENS7_ILi192EEEEEELi192ENS_6half_tEfNS_4arch4Sm80ELb1ELb0ELb1ELb1ELb1ELb1ELb1ELb0EEENS1_21CollectiveEpilogueFwdINS6_IJS8_SA_S9_EEENS6_IJNS7_ILi1EEESI_SI_EEESC_SE_Li256ELb1ELb1ELb0ELb0EEENS1_19SingleTileSchedulerILb1ELb0ELb1ELi128EEEEEEEEEvNT_6ParamsE,"ax",@progbits
	.sectioninfo	@"SHI_REGISTERS=242"
	.align	128
.text._ZN7cutlass13device_kernelIN5flash19enable_sm80_to_sm89INS1_16FlashAttnFwdSm80INS1_25CollectiveMainloopFwdSm80ILi8ELi2ELb0EN4cute5tupleIJNS5_1CILi128EEENS7_ILi64EEENS7_ILi192EEEEEELi192ENS_6half_tEfNS_4arch4Sm80ELb1ELb0ELb1ELb1ELb1ELb1ELb1ELb0EEENS1_21CollectiveEpilogueFwdINS6_IJS8_SA_S9_EEENS6_IJNS7_ILi1EEESI_SI_EEESC_SE_Li256ELb1ELb1ELb0ELb0EEENS1_19SingleTileSchedulerILb1ELb0ELb1ELi128EEEEEEEEEvNT_6ParamsE:
        .type           _ZN7cutlass13device_kernelIN5flash19enable_sm80_to_sm89INS1_16FlashAttnFwdSm80INS1_25CollectiveMainloopFwdSm80ILi8ELi2ELb0EN4cute5tupleIJNS5_1CILi128EEENS7_ILi64EEENS7_ILi192EEEEEELi192ENS_6half_tEfNS_4arch4Sm80ELb1ELb0ELb1ELb1ELb1ELb1ELb1ELb0EEENS1_21CollectiveEpilogueFwdINS6_IJS8_SA_S9_EEENS6_IJNS7_ILi1EEESI_SI_EEESC_SE_Li256ELb1ELb1ELb0ELb0EEENS1_19SingleTileSchedulerILb1ELb0ELb1ELi128EEEEEEEEEvNT_6ParamsE,@function
        .size           _ZN7cutlass13device_kernelIN5flash19enable_sm80_to_sm89INS1_16FlashAttnFwdSm80INS1_25CollectiveMainloopFwdSm80ILi8ELi2ELb0EN4cute5tupleIJNS5_1CILi128EEENS7_ILi64EEENS7_ILi192EEEEEELi192ENS_6half_tEfNS_4arch4Sm80ELb1ELb0ELb1ELb1ELb1ELb1ELb1ELb0EEENS1_21CollectiveEpilogueFwdINS6_IJS8_SA_S9_EEENS6_IJNS7_ILi1EEESI_SI_EEESC_SE_Li256ELb1ELb1ELb0ELb0EEENS1_19SingleTileSchedulerILb1ELb0ELb1ELi128EEEEEEEEEvNT_6ParamsE,(.L_x_3009 - _ZN7cutlass13device_kernelIN5flash19enable_sm80_to_sm89INS1_16FlashAttnFwdSm80INS1_25CollectiveMainloopFwdSm80ILi8ELi2ELb0EN4cute5tupleIJNS5_1CILi128EEENS7_ILi64EEENS7_ILi192EEEEEELi192ENS_6half_tEfNS_4arch4Sm80ELb1ELb0ELb1ELb1ELb1ELb1ELb1ELb0EEENS1_21CollectiveEpilogueFwdINS6_IJS8_SA_S9_EEENS6_IJNS7_ILi1EEESI_SI_EEESC_SE_Li256ELb1ELb1ELb0ELb0EEENS1_19SingleTileSchedulerILb1ELb0ELb1ELi128EEEEEEEEEvNT_6ParamsE)
        .other          _ZN7cutlass13device_kernelIN5flash19enable_sm80_to_sm89INS1_16FlashAttnFwdSm80INS1_25CollectiveMainloopFwdSm80ILi8ELi2ELb0EN4cute5tupleIJNS5_1CILi128EEENS7_ILi64EEENS7_ILi192EEEEEELi192ENS_6half_tEfNS_4arch4Sm80ELb1ELb0ELb1ELb1ELb1ELb1ELb1ELb0EEENS1_21CollectiveEpilogueFwdINS6_IJS8_SA_S9_EEENS6_IJNS7_ILi1EEESI_SI_EEESC_SE_Li256ELb1ELb1ELb0ELb0EEENS1_19SingleTileSchedulerILb1ELb0ELb1ELi128EEEEEEEEEvNT_6ParamsE,@"STO_CUDA_ENTRY STV_DEFAULT"
_ZN7cutlass13device_kernelIN5flash19enable_sm80_to_sm89INS1_16FlashAttnFwdSm80INS1_25CollectiveMainloopFwdSm80ILi8ELi2ELb0EN4cute5tupleIJNS5_1CILi128EEENS7_ILi64EEENS7_ILi192EEEEEELi192ENS_6half_tEfNS_4arch4Sm80ELb1ELb0ELb1ELb1ELb1ELb1ELb1ELb0EEENS1_21CollectiveEpilogueFwdINS6_IJS8_SA_S9_EEENS6_IJNS7_ILi1EEESI_SI_EEESC_SE_Li256ELb1ELb1ELb0ELb0EEENS1_19SingleTileSchedulerILb1ELb0ELb1ELi128EEEEEEEEEvNT_6ParamsE:
[----:B------:R-:W-:Y:S02]  /*0000*/  MOV R1, c[0x0][0x28] ;  /* 0x00000a0000017a02 */ /* 0x000fe40000000f00 */
[----:B------:R-:W1:Y:S01]  /*0010*/  S2R R82, SR_TID.X ;  /* 0x0000000000527919 */ /* 0x000e620000002100 */
[----:B------:R-:W-:Y:S01]  /*0020*/  MOV R2, 0x4 ;  /* 0x0000000400027802 */ /* 0x000fe20000000f00 */
[----:B------:R-:W2:Y:S01]  /*0030*/  S2UR UR4, SR_CTAID.X ;  /* 0x00000000000479c3 */ /* 0x000ea20000002500 */
[----:B------:R-:W-:Y:S01]  /*0040*/  ULDC.64 UR10, c[0x0][0x118] ;  /* 0x00004600000a7ab9 */ /* 0x000fe20000000a00 */
[----:B------:R-:W3:Y:S01]  /*0050*/  S2R R197, SR_CTAID.Z ;  /* 0x0000000000c57919 */ /* 0x000ee20000002700 */
[----:B-1----:R-:W-:Y:S01]  /*0060*/  SHF.R.U32.HI R0, RZ, 0x5, R82 ;  /* 0x00000005ff007819 */ /* 0x002fe20000011652 */
[----:B---3--:R-:W-:-:S05]  /*0070*/  IMAD.WIDE R4, R197, R2, c[0x0][0x568] ;  /* 0x00015a00c5047625 */ /* 0x008fca00078e0202 */
[----:B------:R-:W1:Y:S02]  /*0080*/  SHFL.IDX PT, R0, R0, RZ, 0x1f ;  /* 0x00001fff00007589 */ /* 0x000e6400000e0000 */
[----:B-1----:R-:W-:-:S13]  /*0090*/  ISETP.NE.AND P0, PT, R0, RZ, PT ;  /* 0x000000ff0000720c */ /* 0x002fda0003f05270 */
[----:B--2---:R-:W-:Y:S05]  /*00a0*/  @!P0 BRA `(.L_x_1377) ;  /* 0x0000014000008947 */ /* 0x004fea0003800000 */
[----:B------:R-:W-:-:S04]  /*00b0*/  ISETP.NE.U32.AND P0, PT, RZ, c[0x0][0x568], PT ;  /* 0x00015a00ff007a0c */ /* 0x000fc80003f05070 */
[----:B------:R-:W-:-:S13]  /*00c0*/  ISETP.NE.AND.EX P0, PT, RZ, c[0x0][0x56c], PT, P0 ;  /* 0x00015b00ff007a0c */ /* 0x000fda0003f05300 */
[----:B------:R-:W-:Y:S05]  /*00d0*/  @!P0 BRA `(.L_x_1378) ;  /* 0x0000002000008947 */ /* 0x000fea0003800000 */
[----:B------:R1:W5:Y:S01]  /*00e0*/  LDG.E R3, [R4.64] ;  /* 0x0000000a04037981 */ /* 0x000362000c1e1900 */
[----:B------:R-:W-:Y:S05]  /*00f0*/  BRA `(.L_x_1379) ;  /* 0x0000009000007947 */ /* 0x000fea0003800000 */
.L_x_1378:
        /* <DEDUP_REMOVED lines=8> */
.L_x_1380:
[----:B------:R-:W-:-:S04]  /*0180*/  MOV R3, c[0x0][0x54c] ;  /* 0x0001530000037a02 */ /* 0x000fc80000000f00 */
.L_x_1379:
[----:B------:R-:W-:Y:S01]  /*0190*/  USHF.L.U32 UR4, UR4, 0x7, URZ ;  /* 0x0000000704047899 */ /* 0x000fe2000800063f */
[----:B-----5:R-:W-:-:S05]  /*01a0*/  IMAD R3, R3, c[0x0][0x548], RZ ;  /* 0x0001520003037a24 */ /* 0x020fca00078e02ff */
[----:B-1----:R-:W-:-:S04]  /*01b0*/  MOV R4, UR4 ;  /* 0x0000000400047c02 */ /* 0x002fc80008000f00 */
[----:B------:R-:W-:-:S04]  /*01c0*/  ISETP.GE.AND P0, PT, R4, R3, PT ;  /* 0x000000030400720c */ /* 0x000fc80003f06270 */
[----:B------:R-:W-:Y:S01]  /*01d0*/  SEL R197, R197, 0xffffffff, !P0 ;  /* 0xffffffffc5c57807 */ /* 0x000fe20004000000 */
[----:B------:R-:W-:Y:S05]  /*01e0*/  BRA `(.L_x_1381) ;  /* 0x0000013000007947 */ /* 0x000fea0003800000 */
.L_x_1377:
[----:B------:R-:W-:-:S04]  /*01f0*/  ISETP.NE.U32.AND P0, PT, RZ, c[0x0][0x568], PT ;  /* 0x00015a00ff007a0c */ /* 0x000fc80003f05070 */
[----:B------:R-:W-:-:S13]  /*0200*/  ISETP.NE.AND.EX P0, PT, RZ, c[0x0][0x56c], PT, P0 ;  /* 0x00015b00ff007a0c */ /* 0x000fda0003f05300 */
[----:B------:R-:W-:Y:S05]  /*0210*/  @!P0 BRA `(.L_x_1382) ;  /* 0x0000002000008947 */ /* 0x000fea0003800000 */
[----:B------:R1:W5:Y:S01]  /*0220*/  LDG.E R3, [R4.64] ;  /* 0x0000000a04037981 */ /* 0x000362000c1e1900 */
[----:B------:R-:W-:Y:S05]  /*0230*/  BRA `(.L_x_1383) ;  /* 0x0000009000007947 */ /* 0x000fea0003800000 */
.L_x_1382:
        /* <DEDUP_REMOVED lines=8> */
.L_x_1384:
[----:B------:R-:W-:-:S04]  /*02c0*/  MOV R3, c[0x0][0x54c] ;  /* 0x0001530000037a02 */ /* 0x000fc80000000f00 */
.L_x_1383:
[----:B------:R-:W-:Y:S01]  /*02d0*/  USHF.L.U32 UR4, UR4, 0x7, URZ ;  /* 0x0000000704047899 */ /* 0x000fe2000800063f */
[----:B-----5:R-:W-:-:S05]  /*02e0*/  IMAD R3, R3, c[0x0][0x548], RZ ;  /* 0x0001520003037a24 */ /* 0x020fca00078e02ff */
[----:B-1----:R-:W-:-:S04]  /*02f0*/  MOV R4, UR4 ;  /* 0x0000000400047c02 */ /* 0x002fc80008000f00 */
[----:B------:R-:W-:-:S04]  /*0300*/  ISETP.GE.AND P0, PT, R4, R3, PT ;  /* 0x000000030400720c */ /* 0x000fc80003f06270 */
[----:B------:R-:W-:-:S04]  /*0310*/  SEL R197, R197, 0xffffffff, !P0 ;  /* 0xffffffffc5c57807 */ /* 0x000fc80004000000 */
.L_x_1381:
[----:B------:R-:W-:-:S13]  /*0320*/  ISETP.GE.AND P0, PT, R197, RZ, PT ;  /* 0x000000ffc500720c */ /* 0x000fda0003f06270 */
[----:B------:R-:W-:Y:S05]  /*0330*/  @!P0 EXIT ;  /* 0x000000000000894d */ /* 0x000fea0003800000 */
[----:B------:R-:W-:Y:S02]  /*0340*/  ISETP.NE.U32.AND P0, PT, RZ, c[0x0][0x370], PT ;  /* 0x0000dc00ff007a0c */ /* 0x000fe40003f05070 */
[----:B------:R-:W-:Y:S02]  /*0350*/  ISETP.NE.U32.AND P2, PT, RZ, c[0x0][0x360], PT ;  /* 0x0000d800ff007a0c */ /* 0x000fe40003f45070 */
[----:B------:R-:W-:Y:S02]  /*0360*/  ISETP.NE.AND.EX P1, PT, RZ, c[0x0][0x374], PT, P0 ;  /* 0x0000dd00ff007a0c */ /* 0x000fe40003f25300 */
[----:B------:R-:W-:Y:S02]  /*0370*/  ISETP.NE.AND.EX P0, PT, RZ, c[0x0][0x364], PT, P2 ;  /* 0x0000d900ff007a0c */ /* 0x000fe40003f05320 */
[----:B------:R-:W-:Y:S02]  /*0380*/  ISETP.NE.U32.AND P2, PT, RZ, c[0x0][0x348], PT ;  /* 0x0000d200ff007a0c */ /* 0x000fe40003f45070 */
[----:B------:R-:W-:-:S02]  /*0390*/  ISETP.NE.U32.AND P3, PT, RZ, c[0x0][0x350], PT ;  /* 0x0000d400ff007a0c */ /* 0x000fc40003f65070 */
[----:B------:R-:W-:Y:S02]  /*03a0*/  ISETP.NE.U32.AND P4, PT, RZ, c[0x0][0x358], PT ;  /* 0x0000d600ff007a0c */ /* 0x000fe40003f85070 */
[----:B------:R-:W-:Y:S02]  /*03b0*/  ISETP.NE.AND.EX P2, PT, RZ, c[0x0][0x34c], PT, P2 ;  /* 0x0000d300ff007a0c */ /* 0x000fe40003f45320 */
[----:B------:R-:W-:Y:S01]  /*03c0*/  ISETP.NE.AND.EX P3, PT, RZ, c[0x0][0x354], PT, P3 ;  /* 0x0000d500ff007a0c */ /* 0x000fe20003f65330 */
[----:B------:R-:W-:Y:S01]  /*03d0*/  @P1 IMAD.WIDE R8, R197, R2, c[0x0][0x370] ;  /* 0x0000dc00c5081625 */ /* 0x000fe200078e0202 */
[----:B------:R-:W-:-:S03]  /*03e0*/  ISETP.NE.AND.EX P4, PT, RZ, c[0x0][0x35c], PT, P4 ;  /* 0x0000d700ff007a0c */ /* 0x000fc60003f85340 */
[CC--:B------:R-:W-:Y:S01]  /*03f0*/  @P0 IMAD.WIDE R6, R197.reuse, R2.reuse, c[0x0][0x360] ;  /* 0x0000d800c5060625 */ /* 0x0c0fe200078e0202 */
[----:B------:R1:W2:Y:S03]  /*0400*/  @P1 LDG.E R3, [R8.64] ;  /* 0x0000000a08031981 */ /* 0x0002a6000c1e1900 */
[----:B------:R-:W-:Y:S01]  /*0410*/  IMAD.MOV.U32 R84, RZ, RZ, RZ ;  /* 0x000000ffff547224 */ /* 0x000fe200078e00ff */
[----:B------:R3:W4:Y:S01]  /*0420*/  @P0 LDG.E R0, [R6.64] ;  /* 0x0000000a06000981 */ /* 0x000722000c1e1900 */
[----:B------:R-:W-:Y:S02]  /*0430*/  IMAD.MOV.U32 R93, RZ, RZ, RZ ;  /* 0x000000ffff5d7224 */ /* 0x000fe400078e00ff */
[----:B------:R-:W-:Y:S02]  /*0440*/  IMAD.MOV.U32 R13, RZ, RZ, RZ ;  /* 0x000000ffff0d7224 */ /* 0x000fe400078e00ff */
[----:B------:R-:W-:-:S05]  /*0450*/  IMAD.WIDE R10, R197, R2, c[0x0][0x348] ;  /* 0x0000d200c50a7625 */ /* 0x000fca00078e0202 */
[----:B------:R2:W5:Y:S01]  /*0460*/  @P2 LDG.E R84, [R10.64] ;  /* 0x0000000a0a542981 */ /* 0x000562000c1e1900 */
[----:B-1----:R-:W-:-:S04]  /*0470*/  IMAD.WIDE R8, R197, R2, c[0x0][0x350] ;  /* 0x0000d400c5087625 */ /* 0x002fc800078e0202 */
[----:B---3--:R-:W-:Y:S01]  /*0480*/  IMAD.WIDE R6, R197, R2, c[0x0][0x358] ;  /* 0x0000d600c5067625 */ /* 0x008fe200078e0202 */
[----:B------:R1:W5:Y:S04]  /*0490*/  @P3 LDG.E R93, [R8.64] ;  /* 0x0000000a085d3981 */ /* 0x000368000c1e1900 */
[----:B------:R1:W5:Y:S04]  /*04a0*/  @P4 LDG.E R13, [R6.64] ;  /* 0x0000000a060d4981 */ /* 0x000368000c1e1900 */
[----:B------:R-:W3:Y:S01]  /*04b0*/  S2R R196, SR_CTAID.Y ;  /* 0x0000000000c47919 */ /* 0x000ee20000002600 */
[----:B------:R-:W-:-:S02]  /*04c0*/  UMOV UR8, URZ ;  /* 0x0000003f00087c82 */ /* 0x000fc40008000000 */
[----:B------:R-:W-:Y:S02]  /*04d0*/  ULDC UR12, c[0x0][0x168] ;  /* 0x00005a00000c7ab9 */ /* 0x000fe40000000800 */
[----:B------:R-:W-:Y:S02]  /*04e0*/  ULDC UR4, c[0x0][0x2ac] ;  /* 0x0000ab0000047ab9 */ /* 0x000fe40000000800 */
[----:B------:R-:W-:Y:S02]  /*04f0*/  ULDC UR17, c[0x0][0x1d0] ;  /* 0x0000740000117ab9 */ /* 0x000fe40000000800 */
[----:B------:R-:W-:Y:S01]  /*0500*/  UIMAD UR17, UR4, UR17, URZ ;  /* 0x00000011041172a4 */ /* 0x000fe2000f8e023f */
[----:B------:R-:W-:Y:S01]  /*0510*/  IMAD.MOV.U32 R85, RZ, RZ, c[0x0][0x228] ;  /* 0x00008a00ff557624 */ /* 0x000fe200078e00ff */
[----:B---3--:R-:W-:Y:S01]  /*0520*/  SHF.R.S32.HI R83, RZ, 0x1f, R196 ;  /* 0x0000001fff537819 */ /* 0x008fe200000114c4 */
[----:B--2---:R1:W2:Y:S08]  /*0530*/  @P1 R2UR UR8, R3 ;  /* 0x00000000030813c2 */ /* 0x0042b000000e0000 */
[----:B----4-:R1:W3:Y:S01]  /*0540*/  @P0 R2UR UR12, R0 ;  /* 0x00000000000c03c2 */ /* 0x0102e200000e0000 */
[----:B------:R-:W-:Y:S05]  /*0550*/  @P0 BRA `(.L_x_1385) ;  /* 0x0000006000000947 */ /* 0x000fea0003800000 */
[----:B------:R-:W-:Y:S05]  /*0560*/  @!P2 BRA `(.L_x_1385) ;  /* 0x000000500000a947 */ /* 0x000fea0003800000 */
[----:B-1----:R-:W4:Y:S04]  /*0570*/  LDG.E R3, [R10.64] ;  /* 0x0000000a0a037981 */ /* 0x002f28000c1e1900 */
[----:B---3--:R-:W3:Y:S01]  /*0580*/  LDG.E R0, [R10.64+0x4] ;  /* 0x0000040a0a007981 */ /* 0x008ee2000c1e1900 */
[----:B----4-:R-:W1:Y:S08]  /*0590*/  R2UR UR12, R3 ;  /* 0x00000000030c73c2 */ /* 0x010e7000000e0000 */
[----:B---3--:R-:W1:Y:S02]  /*05a0*/  R2UR UR4, R0 ;  /* 0x00000000000473c2 */ /* 0x008e6400000e0000 */
[----:B-1----:R-:W-:-:S06]  /*05b0*/  UIADD3 UR12, -UR12, UR4, URZ ;  /* 0x000000040c0c7290 */ /* 0x002fcc000fffe13f */
.L_x_1385:
[----:B------:R-:W-:-:S04]  /*05c0*/  ISETP.NE.U32.AND P0, PT, RZ, c[0x0][0x368], PT ;  /* 0x0000da00ff007a0c */ /* 0x000fc80003f05070 */
[----:B------:R-:W-:-:S13]  /*05d0*/  ISETP.NE.AND.EX P0, PT, RZ, c[0x0][0x36c], PT, P0 ;  /* 0x0000db00ff007a0c */ /* 0x000fda0003f05300 */
[----:B------:R-:W-:Y:S05]  /*05e0*/  @!P0 BRA `(.L_x_1386) ;  /* 0x0000004000008947 */ /* 0x000fea0003800000 */
[----:B-1----:R-:W-:-:S05]  /*05f0*/  IMAD.WIDE R8, R197, R2, c[0x0][0x368] ;  /* 0x0000da00c5087625 */ /* 0x002fca00078e0202 */
[----:B------:R-:W4:Y:S02]  /*0600*/  LDG.E R0, [R8.64] ;  /* 0x0000000a08007981 */ /* 0x000f24000c1e1900 */
[----:B----4-:R1:W4:Y:S02]  /*0610*/  R2UR UR17, R0 ;  /* 0x00000000001173c2 */ /* 0x01032400000e0000 */
[----:B-1--4-:R-:W-:Y:S05]  /*0620*/  BRA `(.L_x_1387) ;  /* 0x0000006000007947 */ /* 0x012fea0003800000 */
.L_x_1386:
[----:B------:R-:W-:Y:S05]  /*0630*/  @!P3 BRA `(.L_x_1387) ;  /* 0x000000500000b947 */ /* 0x000fea0003800000 */
[----:B-1----:R-:W4:Y:S04]  /*0640*/  LDG.E R0, [R8.64] ;  /* 0x0000000a08007981 */ /* 0x002f28000c1e1900 */
[----:B---3--:R-:W3:Y:S01]  /*0650*/  LDG.E R3, [R8.64+0x4] ;  /* 0x0000040a08037981 */ /* 0x008ee2000c1e1900 */
[----:B----4-:R-:W1:Y:S08]  /*0660*/  R2UR UR17, R0 ;  /* 0x00000000001173c2 */ /* 0x010e7000000e0000 */
[----:B---3--:R-:W1:Y:S02]  /*0670*/  R2UR UR4, R3 ;  /* 0x00000000030473c2 */ /* 0x008e6400000e0000 */
[----:B-1----:R-:W-:-:S06]  /*0680*/  UIADD3 UR17, -UR17, UR4, URZ ;  /* 0x0000000411117290 */ /* 0x002fcc000fffe13f */
.L_x_1387:
[----:B-1----:R-:W4:Y:S04]  /*0690*/  @P4 LDG.E R0, [R6.64] ;  /* 0x0000000a06004981 */ /* 0x002f28000c1e1900 */
[----:B------:R-:W4:Y:S01]  /*06a0*/  @P4 LDG.E R5, [R6.64+0x4] ;  /* 0x0000040a06054981 */ /* 0x000f22000c1e1900 */
[----:B------:R-:W-:-:S04]  /*06b0*/  ISETP.NE.U32.AND P1, PT, RZ, c[0x0][0x378], PT ;  /* 0x0000de00ff007a0c */ /* 0x000fc80003f25070 */
[----:B------:R-:W-:-:S13]  /*06c0*/  ISETP.NE.AND.EX P1, PT, RZ, c[0x0][0x37c], PT, P1 ;  /* 0x0000df00ff007a0c */ /* 0x000fda0003f25310 */
[----:B------:R-:W-:-:S05]  /*06d0*/  @P1 IMAD.WIDE R8, R197, R2, c[0x0][0x378] ;  /* 0x0000de00c5081625 */ /* 0x000fca00078e0202 */
[----:B---3--:R-:W3:Y:S01]  /*06e0*/  @P1 LDG.E R3, [R8.64] ;  /* 0x0000000a08031981 */ /* 0x008ee2000c1e1900 */
[----:B------:R-:W1:Y:S01]  /*06f0*/  R2UR UR13, R4 ;  /* 0x00000000040d73c2 */ /* 0x000e6200000e0000 */
[----:B------:R-:W-:Y:S02]  /*0700*/  ULDC UR4, c[0x0][0x2c4] ;  /* 0x0000b10000047ab9 */ /* 0x000fe40000000800 */
[----:B------:R-:W-:Y:S02]  /*0710*/  UISETP.NE.AND UP2, UPT, UR4, 0x1, UPT ;  /* 0x000000010400788c */ /* 0x000fe4000bf45270 */
[----:B--2---:R-:W-:Y:S02]  /*0720*/  UIADD3 UR6, -UR8, UR17, URZ ;  /* 0x0000001108067290 */ /* 0x004fe4000fffe13f */
[----:B------:R-:W-:-:S04]  /*0730*/  ULDC.64 UR4, c[0x0][0x2c8] ;  /* 0x0000b20000047ab9 */ /* 0x000fc80000000a00 */
[----:B------:R-:W-:-:S05]  /*0740*/  IMAD R11, RZ, RZ, -UR6 ;  /* 0x80000006ff0b7e24 */ /* 0x000fca000f8e02ff */
[----:B------:R-:W-:Y:S01]  /*0750*/  IMNMX R11, RZ, R11, !PT ;  /* 0x0000000bff0b7217 */ /* 0x000fe20007800200 */
[----:B-1----:R-:W-:-:S04]  /*0760*/  @UP2 UIADD3 UR18, UR13, 0x7f, URZ ;  /* 0x0000007f0d122890 */ /* 0x002fc8000fffe03f */
[----:B------:R-:W-:Y:S01]  /*0770*/  UIMAD.WIDE.U32 UR18, UR18, UR4, URZ ;  /* 0x00000004121272a5 */ /* 0x000fe2000f8e003f */
[----:B----4-:R-:W-:Y:S01]  /*0780*/  @P4 IMAD.IADD R85, R5, 0x1, -R0 ;  /* 0x0000000105554824 */ /* 0x010fe200078e0a00 */
[----:B------:R-:W-:-:S03]  /*0790*/  IADD3 R0, R4, 0x7f, RZ ;  /* 0x0000007f04007810 */ /* 0x000fc60007ffe0ff */
[----:B------:R-:W1:Y:S08]  /*07a0*/  R2UR UR9, R85 ;  /* 0x00000000550973c2 */ /* 0x000e7000000e0000 */
[----:B------:R2:W4:Y:S02]  /*07b0*/  R2UR UR7, R0 ;  /* 0x00000000000773c2 */ /* 0x00052400000e0000 */
[----:B----4-:R-:W-:-:S02]  /*07c0*/  @UP2 USHF.R.U32.HI UR7, URZ, UR5, UR19 ;  /* 0x000000053f072299 */ /* 0x010fc40008011613 */
[----:B-1----:R-:W-:-:S04]  /*07d0*/  UIADD3 UR9, UR6, UR9, URZ ;  /* 0x0000000906097290 */ /* 0x002fc8000fffe03f */
[----:B------:R-:W-:Y:S02]  /*07e0*/  UIADD3 UR15, UR9, 0x40, -UR12 ;  /* 0x00000040090f7890 */ /* 0x000fe4000fffe80c */
[----:B------:R-:W-:Y:S02]  /*07f0*/  UIADD3 UR4, UR9, 0x3f, URZ ;  /* 0x0000003f09047890 */ /* 0x000fe4000fffe03f */
[----:B------:R-:W-:Y:S02]  /*0800*/  UIADD3 UR7, UR15, UR7, URZ ;  /* 0x000000070f077290 */ /* 0x000fe4000fffe03f */
[----:B------:R-:W-:Y:S02]  /*0810*/  USHF.R.S32.HI UR14, URZ, 0x1f, UR4 ;  /* 0x0000001f3f0e7899 */ /* 0x000fe40008011404 */
[----:B------:R-:W-:Y:S02]  /*0820*/  USHF.R.S32.HI UR5, URZ, 0x1f, UR7 ;  /* 0x0000001f3f057899 */ /* 0x000fe40008011407 */
[----:B------:R-:W-:-:S02]  /*0830*/  ULEA.HI UR14, UR14, UR4, URZ, 0x6 ;  /* 0x000000040e0e7291 */ /* 0x000fc4000f8f303f */
[----:B------:R-:W-:Y:S02]  /*0840*/  ULEA.HI UR5, UR5, UR7, URZ, 0x6 ;  /* 0x0000000705057291 */ /* 0x000fe4000f8f303f */
[----:B------:R-:W-:Y:S02]  /*0850*/  USHF.R.S32.HI UR16, URZ, 0x6, UR14 ;  /* 0x000000063f107899 */ /* 0x000fe4000801140e */
[----:B------:R-:W-:Y:S02]  /*0860*/  USHF.R.S32.HI UR5, URZ, 0x6, UR5 ;  /* 0x000000063f057899 */ /* 0x000fe40008011405 */
[----:B------:R-:W-:Y:S02]  /*0870*/  UMOV UR14, UR17 ;  /* 0x00000011000e7c82 */ /* 0x000fe40008000000 */
[----:B------:R-:W-:Y:S02]  /*0880*/  UISETP.LT.AND UP0, UPT, UR16, UR5, UPT ;  /* 0x000000051000728c */ /* 0x000fe4000bf01270 */
[----:B---3--:R1:W3:Y:S02]  /*0890*/  @P1 R2UR UR14, R3 ;  /* 0x00000000030e13c2 */ /* 0x0082e400000e0000 */
[----:B------:R-:W-:-:S04]  /*08a0*/  USEL UR4, UR16, UR5, UP0 ;  /* 0x0000000510047287 */ /* 0x000fc80008000000 */
[----:B------:R-:W-:-:S06]  /*08b0*/  ULEA UR4, UR4, -UR6, 0x6 ;  /* 0x8000000604047291 */ /* 0x000fcc000f8e303f */
[----:B------:R-:W-:-:S04]  /*08c0*/  IMNMX R4, R85, UR4, PT ;  /* 0x0000000455047c17 */ /* 0x000fc8000b800200 */
[----:B------:R-:W-:Y:S02]  /*08d0*/  ISETP.GT.AND P0, PT, R4, R11, PT ;  /* 0x0000000b0400720c */ /* 0x000fe40003f04270 */
[----:B------:R-:W-:-:S05]  /*08e0*/  SHF.R.U32.HI R11, RZ, 0x6, R11 ;  /* 0x00000006ff0b7819 */ /* 0x000fca000001160b */
[----:B--2---:R-:W-:-:S06]  /*08f0*/  IMAD.MOV.U32 R0, RZ, RZ, R11 ;  /* 0x000000ffff007224 */ /* 0x004fcc00078e000b */
[----:B------:R-:W-:-:S04]  /*0900*/  @P0 IADD3 R4, R4, 0x3f, RZ ;  /* 0x0000003f04040810 */ /* 0x000fc80007ffe0ff */
[----:B------:R-:W-:-:S04]  /*0910*/  @P0 SHF.R.S32.HI R5, RZ, 0x1f, R4 ;  /* 0x0000001fff050819 */ /* 0x000fc80000011404 */
[----:B------:R-:W-:-:S04]  /*0920*/  @P0 LEA.HI R5, R5, R4, RZ, 0x6 ;  /* 0x0000000405050211 */ /* 0x000fc800078f30ff */
[----:B------:R-:W-:-:S04]  /*0930*/  @P0 SHF.R.S32.HI R0, RZ, 0x6, R5 ;  /* 0x00000006ff000819 */ /* 0x000fc80000011405 */
[----:B------:R-:W-:-:S13]  /*0940*/  ISETP.GT.AND P0, PT, R0, R11, PT ;  /* 0x0000000b0000720c */ /* 0x000fda0003f04270 */
[----:B------:R-:W-:Y:S05]  /*0950*/  @!P0 BRA `(.L_x_1388) ;  /* 0x00005a7000008947 */ /* 0x000fea0003800000 */
[----:B-1-3--:R-:W-:Y:S02]  /*0960*/  ISETP.NE.U32.AND P3, PT, RZ, c[0x0][0x340], PT ;  /* 0x0000d000ff007a0c */ /* 0x00afe40003f65070 */
[----:B------:R-:W-:Y:S02]  /*0970*/  SHF.R.S32.HI R15, RZ, 0x1f, R82 ;  /* 0x0000001fff0f7819 */ /* 0x000fe40000011452 */
[----:B-----5:R-:W-:Y:S02]  /*0980*/  SHF.R.S32.HI R5, RZ, 0x1f, R13 ;  /* 0x0000001fff057819 */ /* 0x020fe4000001140d */
[----:B------:R-:W-:Y:S01]  /*0990*/  IADD3 R18, R0, -0x1, RZ ;  /* 0xffffffff00127810 */ /* 0x000fe20007ffe0ff */
[----:B------:R-:W-:Y:S01]  /*09a0*/  IMAD.MOV.U32 R96, RZ, RZ, c[0x0][0x238] ;  /* 0x00008e00ff607624 */ /* 0x000fe200078e00ff */
[----:B------:R-:W-:Y:S01]  /*09b0*/  ISETP.NE.AND.EX P3, PT, RZ, c[0x0][0x344], PT, P3 ;  /* 0x0000d100ff007a0c */ /* 0x000fe20003f65330 */
[----:B------:R-:W-:Y:S02]  /*09c0*/  IMAD.MOV.U32 R99, RZ, RZ, 0x6 ;  /* 0x00000006ff637424 */ /* 0x000fe400078e00ff */
[----:B------:R-:W-:Y:S01]  /*09d0*/  IMAD.MOV.U32 R4, RZ, RZ, c[0x0][0x258] ;  /* 0x00009600ff047624 */ /* 0x000fe200078e00ff */
[----:B------:R-:W-:Y:S01]  /*09e0*/  SEL R150, R197, RZ, !P4 ;  /* 0x000000ffc5967207 */ /* 0x000fe20006000000 */
[----:B------:R-:W-:-:S02]  /*09f0*/  IMAD.U32 R160, RZ, RZ, UR14 ;  /* 0x0000000effa07e24 */ /* 0x000fc4000f8e00ff */
[----:B------:R-:W-:Y:S01]  /*0a00*/  IMAD.U32 R154, RZ, RZ, UR14 ;  /* 0x0000000eff9a7e24 */ /* 0x000fe2000f8e00ff */
[----:B------:R-:W-:Y:S02]  /*0a10*/  USHF.R.S32.HI UR18, URZ, 0x1f, UR14 ;  /* 0x0000001f3f127899 */ /* 0x000fe4000801140e */
[----:B------:R-:W-:Y:S01]  /*0a20*/  ULDC.64 UR6, c[0x0][0x290] ;  /* 0x0000a40000067ab9 */ /* 0x000fe20000000a00 */
[----:B------:R-:W-:Y:S01]  /*0a30*/  IMAD.U32 R156, RZ, RZ, UR14 ;  /* 0x0000000eff9c7e24 */ /* 0x000fe2000f8e00ff */
[----:B------:R-:W-:Y:S01]  /*0a40*/  ULDC.64 UR4, c[0x0][0x280] ;  /* 0x0000a00000047ab9 */ /* 0x000fe20000000a00 */
[----:B------:R-:W-:-:S06]  /*0a50*/  @P3 IMAD.WIDE R162, R197, R2, c[0x0][0x340] ;  /* 0x0000d000c5a23625 */ /* 0x000fcc00078e0202 */
[----:B------:R-:W2:Y:S01]  /*0a60*/  @P3 LDG.E R162, [R162.64] ;  /* 0x0000000aa2a23981 */ /* 0x000ea2000c1e1900 */
[----:B------:R-:W-:Y:S01]  /*0a70*/  LEA.HI R9, R15, R82, RZ, 0x3 ;  /* 0x000000520f097211 */ /* 0x000fe200078f18ff */
[----:B------:R-:W-:Y:S01]  /*0a80*/  IMAD.SHL.U32 R89, R96, 0x40, RZ ;  /* 0x0000004060597824 */ /* 0x000fe200078e00ff */
[----:B------:R-:W-:Y:S01]  /*0a90*/  ISETP.GT.AND P0, PT, R18, R11, PT ;  /* 0x0000000b1200720c */ /* 0x000fe20003f04270 */
[----:B------:R-:W-:Y:S01]  /*0aa0*/  IMAD.SHL.U32 R88, R4, 0x40, RZ ;  /* 0x0000004004587824 */ /* 0x000fe200078e00ff */
[----:B------:R-:W-:Y:S01]  /*0ab0*/  SHF.R.S32.HI R2, RZ, 0x3, R9 ;  /* 0x00000003ff027819 */ /* 0x000fe20000011409 */
[----:B------:R-:W-:Y:S01]  /*0ac0*/  IMAD.SHL.U32 R103, R96, 0x20, RZ ;  /* 0x0000002060677824 */ /* 0x000fe200078e00ff */
[----:B------:R-:W-:Y:S01]  /*0ad0*/  LOP3.LUT R9, R9, 0x1ffffff8, RZ, 0xc0, !PT ;  /* 0x1ffffff809097812 */ /* 0x000fe200078ec0ff */
[----:B------:R-:W-:Y:S01]  /*0ae0*/  IMAD.SHL.U32 R105, R4, 0x20, RZ ;  /* 0x0000002004697824 */ /* 0x000fe200078e00ff */
[----:B------:R-:W-:Y:S01]  /*0af0*/  IADD3 R13, P1, R2, R13, RZ ;  /* 0x0000000d020d7210 */ /* 0x000fe20007f3e0ff */
[----:B------:R-:W-:Y:S01]  /*0b00*/  IMAD.IADD R3, R85, 0x1, -R2 ;  /* 0x0000000155037824 */ /* 0x000fe200078e0a02 */
[----:B------:R-:W-:Y:S01]  /*0b10*/  SHF.L.U64.HI R87, R96, R99, c[0x0][0x23c] ;  /* 0x00008f0060577619 */ /* 0x000fe20000010263 */
[----:B------:R-:W-:Y:S01]  /*0b20*/  IMAD.IADD R9, R82, 0x1, -R9 ;  /* 0x0000000152097824 */ /* 0x000fe200078e0a09 */
[----:B------:R-:W-:Y:S01]  /*0b30*/  LEA.HI.X.SX32 R20, R2, R5, 0x1, P1 ;  /* 0x0000000502147211 */ /* 0x000fe200008f0eff */
[----:B------:R-:W-:Y:S01]  /*0b40*/  IMAD R3, R18, -0x40, R3 ;  /* 0xffffffc012037824 */ /* 0x000fe200078e0203 */
[----:B------:R-:W-:Y:S01]  /*0b50*/  SHF.L.U64.HI R86, R4, R99, c[0x0][0x25c] ;  /* 0x0000970004567619 */ /* 0x000fe20000010263 */
[----:B------:R-:W-:Y:S01]  /*0b60*/  IMAD.SHL.U32 R22, R9, 0x8, RZ ;  /* 0x0000000809167824 */ /* 0x000fe200078e00ff */
[----:B------:R-:W-:Y:S01]  /*0b70*/  SHF.R.S32.HI R7, RZ, 0x1f, R18 ;  /* 0x0000001fff077819 */ /* 0x000fe20000011412 */
[C---:B------:R-:W-:Y:S01]  /*0b80*/  IMAD R16, R20.reuse, c[0x0][0x238], RZ ;  /* 0x00008e0014107a24 */ /* 0x040fe200078e02ff */
[----:B------:R-:W-:Y:S01]  /*0b90*/  ISETP.GE.AND P2, PT, R3, 0x1, PT ;  /* 0x000000010300780c */ /* 0x000fe20003f46270 */
[----:B------:R-:W-:Y:S01]  /*0ba0*/  IMAD R20, R20, c[0x0][0x258], RZ ;  /* 0x0000960014147a24 */ /* 0x000fe200078e02ff */
[----:B------:R-:W-:Y:S01]  /*0bb0*/  SHF.R.S32.HI R23, RZ, 0x1f, R22 ;  /* 0x0000001fff177819 */ /* 0x000fe20000011416 */
[----:B------:R-:W-:Y:S01]  /*0bc0*/  IMAD R16, R13, c[0x0][0x23c], R16 ;  /* 0x00008f000d107a24 */ /* 0x000fe200078e0210 */
[----:B------:R-:W-:Y:S01]  /*0bd0*/  ISETP.GE.AND P1, PT, R3, 0x21, PT ;  /* 0x000000210300780c */ /* 0x000fe20003f26270 */
[C---:B------:R-:W-:Y:S01]  /*0be0*/  IMAD R20, R13.reuse, c[0x0][0x25c], R20 ;  /* 0x000097000d147a24 */ /* 0x040fe200078e0214 */
[----:B------:R-:W-:Y:S01]  /*0bf0*/  UIMAD UR6, UR18, UR6, URZ ;  /* 0x00000006120672a4 */ /* 0x000fe2000f8e023f */
[--C-:B------:R-:W-:Y:S01]  /*0c00*/  IMAD.WIDE.U32 R24, R13, c[0x0][0x238], R22.reuse ;  /* 0x00008e000d187a25 */ /* 0x100fe200078e0016 */
[----:B------:R-:W-:Y:S01]  /*0c10*/  UIMAD UR4, UR18, UR4, URZ ;  /* 0x00000004120472a4 */ /* 0x000fe2000f8e023f */
[----:B------:R-:W-:Y:S01]  /*0c20*/  IADD3 R93, R93, UR17, RZ ;  /* 0x000000115d5d7c10 */ /* 0x000fe2000fffe0ff */
[----:B------:R-:W-:Y:S01]  /*0c30*/  UIMAD UR6, UR14, UR7, UR6 ;  /* 0x000000070e0672a4 */ /* 0x000fe2000f8e0206 */
[----:B------:R-:W-:Y:S01]  /*0c40*/  IMAD.WIDE.U32 R12, R13, c[0x0][0x258], R22 ;  /* 0x000096000d0c7a25 */ /* 0x000fe200078e0016 */
[----:B------:R-:W-:-:S03]  /*0c50*/  UIMAD UR4, UR14, UR5, UR4 ;  /* 0x000000050e0472a4 */ /* 0x000fc6000f8e0204 */
[----:B------:R-:W-:Y:S02]  /*0c60*/  IMAD.IADD R21, R13, 0x1, R20 ;  /* 0x000000010d157824 */ /* 0x000fe400078e0214 */
[----:B------:R-:W-:Y:S01]  /*0c70*/  IMAD.SHL.U32 R3, R2, 0x40, RZ ;  /* 0x0000004002037824 */ /* 0x000fe200078e00ff */
[----:B------:R-:W-:Y:S01]  /*0c80*/  IADD3 R2, R22, 0x40, RZ ;  /* 0x0000004016027810 */ /* 0x000fe20007ffe0ff */
[----:B------:R-:W-:Y:S02]  /*0c90*/  IMAD.IADD R17, R25, 0x1, R16 ;  /* 0x0000000119117824 */ /* 0x000fe400078e0210 */
[----:B------:R-:W-:Y:S01]  /*0ca0*/  IMAD.MOV.U32 R20, RZ, RZ, R12 ;  /* 0x000000ffff147224 */ /* 0x000fe200078e000c */
[----:B------:R-:W-:Y:S01]  /*0cb0*/  SHF.R.S32.HI R12, RZ, 0x1f, R197 ;  /* 0x0000001fff0c7819 */ /* 0x000fe200000114c5 */
[----:B------:R-:W-:Y:S01]  /*0cc0*/  IMAD.MOV.U32 R16, RZ, RZ, R24 ;  /* 0x000000ffff107224 */ /* 0x000fe200078e0018 */
[----:B------:R-:W-:Y:S01]  /*0cd0*/  LOP3.LUT R3, R3, 0x1c0, RZ, 0xc0, !PT ;  /* 0x000001c003037812 */ /* 0x000fe200078ec0ff */
[----:B------:R-:W-:Y:S01]  /*0ce0*/  IMAD R9, R83, c[0x0][0x240], RZ ;  /* 0x0000900053097a24 */ /* 0x000fe200078e02ff */
[----:B------:R-:W-:Y:S01]  /*0cf0*/  SEL R169, R12, RZ, !P4 ;  /* 0x000000ff0ca97207 */ /* 0x000fe20006000000 */
[-C--:B------:R-:W-:Y:S01]  /*0d00*/  IMAD R8, R87, R18.reuse, RZ ;  /* 0x0000001257087224 */ /* 0x080fe200078e02ff */
[----:B------:R-:W-:Y:S01]  /*0d10*/  LOP3.LUT R10, R3, 0x38, R22, 0xf8, !PT ;  /* 0x00000038030a7812 */ /* 0x000fe200078ef816 */
[----:B------:R-:W-:Y:S01]  /*0d20*/  IMAD R6, R86, R18, RZ ;  /* 0x0000001256067224 */ /* 0x000fe200078e02ff */
[----:B------:R-:W-:Y:S01]  /*0d30*/  SHF.R.U32.HI R3, RZ, 0x3, R3 ;  /* 0x00000003ff037819 */ /* 0x000fe20000011603 */
[----:B------:R-:W-:Y:S01]  /*0d40*/  IMAD R152, R196, c[0x0][0x244], R9 ;  /* 0x00009100c4987a24 */ /* 0x000fe200078e0209 */
[----:B------:R-:W-:Y:S01]  /*0d50*/  ISETP.GE.AND P6, PT, R2, c[0x0][0x1d4], PT ;  /* 0x0000750002007a0c */ /* 0x000fe20003fc6270 */
[----:B------:R-:W-:Y:S01]  /*0d60*/  IMAD.WIDE.U32 R16, R196, c[0x0][0x240], R16 ;  /* 0x00009000c4107a25 */ /* 0x000fe200078e0010 */
[----:B------:R-:W-:-:S02]  /*0d70*/  LEA.HI R2, R15, R82, RZ, 0x2 ;  /* 0x000000520f027211 */ /* 0x000fc400078f10ff */
[----:B------:R-:W-:Y:S01]  /*0d80*/  LOP3.LUT R3, R10, R3, RZ, 0x3c, !PT ;  /* 0x000000030a037212 */ /* 0x000fe200078e3cff */
[----:B------:R-:W-:Y:S01]  /*0d90*/  IMAD R8, R7, R89, R8 ;  /* 0x0000005907087224 */ /* 0x000fe200078e0208 */
[----:B------:R-:W-:Y:S01]  /*0da0*/  LEA.HI R10, R15, R82, RZ, 0x6 ;  /* 0x000000520f0a7211 */ /* 0x000fe200078f30ff */
[----:B------:R-:W-:Y:S01]  /*0db0*/  IMAD R7, R7, R88, R6 ;  /* 0x0000005807077224 */ /* 0x000fe200078e0206 */
[----:B------:R-:W-:Y:S01]  /*0dc0*/  @P0 IADD3 R6, R0, -0x2, RZ ;  /* 0xfffffffe00060810 */ /* 0x000fe20007ffe0ff */
[----:B------:R-:W-:Y:S01]  /*0dd0*/  IMAD.IADD R153, R17, 0x1, R152 ;  /* 0x0000000111997824 */ /* 0x000fe200078e0298 */
[----:B------:R-:W-:Y:S01]  /*0de0*/  LOP3.LUT R13, R2, 0xfffffffc, RZ, 0xc0, !PT ;  /* 0xfffffffc020d7812 */ /* 0x000fe200078ec0ff */
[----:B------:R-:W-:Y:S01]  /*0df0*/  IMAD.MOV.U32 R152, RZ, RZ, R16 ;  /* 0x000000ffff987224 */ /* 0x000fe200078e0010 */
[----:B------:R-:W-:Y:S01]  /*0e00*/  @P0 SHF.R.S32.HI R5, RZ, 0x1f, R6 ;  /* 0x0000001fff050819 */ /* 0x000fe20000011406 */
[----:B------:R-:W-:Y:S01]  /*0e10*/  IMAD R171, R169, c[0x0][0x248], RZ ;  /* 0x00009200a9ab7a24 */ /* 0x000fe200078e02ff */
[C---:B------:R-:W-:Y:S01]  /*0e20*/  IADD3 R9, R22.reuse, 0x80, RZ ;  /* 0x0000008016097810 */ /* 0x040fe20007ffe0ff */
[----:B------:R-:W-:Y:S01]  /*0e30*/  @P0 IMAD R0, R87, R6, RZ ;  /* 0x0000000657000224 */ /* 0x000fe200078e02ff */
[----:B------:R-:W-:Y:S01]  /*0e40*/  ISETP.GE.AND P4, PT, R22, c[0x0][0x1d4], PT ;  /* 0x0000750016007a0c */ /* 0x000fe20003f86270 */
[C---:B------:R-:W-:Y:S01]  /*0e50*/  IMAD R171, R150.reuse, c[0x0][0x24c], R171 ;  /* 0x0000930096ab7a24 */ /* 0x040fe200078e02ab */
[----:B------:R-:W-:Y:S01]  /*0e60*/  ISETP.GE.AND P5, PT, R9, c[0x0][0x1d4], PT ;  /* 0x0000750009007a0c */ /* 0x000fe20003fa6270 */
[----:B------:R-:W-:Y:S01]  /*0e70*/  IMAD.WIDE.U32 R152, R150, c[0x0][0x248], R152 ;  /* 0x0000920096987a25 */ /* 0x000fe200078e0098 */
[----:B------:R-:W-:-:S02]  /*0e80*/  SHF.R.S32.HI R91, RZ, 0x2, R2 ;  /* 0x00000002ff5b7819 */ /* 0x000fc40000011402 */
[----:B------:R-:W-:Y:S01]  /*0e90*/  SHF.R.S32.HI R2, RZ, 0x1f, R2 ;  /* 0x0000001fff027819 */ /* 0x000fe20000011402 */
[----:B------:R-:W-:Y:S01]  /*0ea0*/  @P0 IMAD R0, R5, R89, R0 ;  /* 0x0000005905000224 */ /* 0x000fe200078e0200 */
[----:B------:R-:W-:Y:S01]  /*0eb0*/  SHF.R.S32.HI R26, RZ, 0x1f, R91 ;  /* 0x0000001fff1a7819 */ /* 0x000fe2000001145b */
[----:B------:R-:W-:Y:S01]  /*0ec0*/  IMAD R5, R83, c[0x0][0x260], RZ ;  /* 0x0000980053057a24 */ /* 0x000fe200078e02ff */
[----:B------:R-:W-:Y:S01]  /*0ed0*/  LEA.HI R2, R2, R91, RZ, 0x3 ;  /* 0x0000005b02027211 */ /* 0x000fe200078f18ff */
[----:B------:R-:W-:Y:S01]  /*0ee0*/  IMAD.IADD R171, R153, 0x1, R171 ;  /* 0x0000000199ab7824 */ /* 0x000fe200078e02ab */
[----:B------:R-:W-:Y:S01]  /*0ef0*/  LEA.HI R15, R15, R82, RZ, 0x5 ;  /* 0x000000520f0f7211 */ /* 0x000fe200078f28ff */
[----:B------:R-:W-:Y:S01]  /*0f00*/  IMAD.MOV.U32 R170, RZ, RZ, R152 ;  /* 0x000000ffffaa7224 */ /* 0x000fe200078e0098 */
[----:B------:R-:W-:Y:S01]  /*0f10*/  LOP3.LUT R2, R2, 0xfffffff8, RZ, 0xc0, !PT ;  /* 0xfffffff802027812 */ /* 0x000fe200078ec0ff */
[----:B------:R-:W-:Y:S01]  /*0f20*/  IMAD.SHL.U32 R10, R10, 0x8, RZ ;  /* 0x000000080a0a7824 */ /* 0x000fe200078e00ff */
[----:B------:R-:W-:Y:S01]  /*0f30*/  P2R R90, PR, RZ, 0x10 ;  /* 0x00000010ff5a7803 */ /* 0x000fe20000000000 */
[----:B------:R-:W-:-:S02]  /*0f40*/  IMAD.IADD R118, R82, 0x1, -R13 ;  /* 0x0000000152767824 */ /* 0x000fc400078e0a0d */
[C---:B------:R-:W-:Y:S01]  /*0f50*/  IMAD R5, R196.reuse, c[0x0][0x264], R5 ;  /* 0x00009900c4057a24 */ /* 0x040fe200078e0205 */
[----:B------:R-:W-:Y:S01]  /*0f60*/  LOP3.LUT R10, R3, 0xfffffe00, R10, 0xf8, !PT ;  /* 0xfffffe00030a7812 */ /* 0x000fe200078ef80a */
[----:B------:R-:W-:-:S04]  /*0f70*/  IMAD.WIDE.U32 R20, R196, c[0x0][0x260], R20 ;  /* 0x00009800c4147a25 */ /* 0x000fc800078e0014 */
[----:B------:R-:W-:Y:S02]  /*0f80*/  IMAD.IADD R21, R21, 0x1, R5 ;  /* 0x0000000115157824 */ /* 0x000fe400078e0205 */
[----:B------:R-:W-:Y:S02]  /*0f90*/  IMAD.MOV.U32 R5, RZ, RZ, 0x5 ;  /* 0x00000005ff057424 */ /* 0x000fe400078e00ff */
[----:B------:R-:W-:Y:S02]  /*0fa0*/  IMAD R169, R169, c[0x0][0x268], RZ ;  /* 0x00009a00a9a97a24 */ /* 0x000fe400078e02ff */
[----:B------:R-:W-:Y:S01]  /*0fb0*/  @P2 IMAD.SHL.U32 R9, R10, 0x2, RZ ;  /* 0x000000020a092824 */ /* 0x000fe200078e00ff */
[-C--:B------:R-:W-:Y:S01]  /*0fc0*/  SHF.L.U64.HI R96, R96, R5.reuse, c[0x0][0x23c] ;  /* 0x00008f0060607619 */ /* 0x080fe20000010205 */
[----:B------:R-:W-:Y:S01]  /*0fd0*/  IMAD R169, R150, c[0x0][0x26c], R169 ;  /* 0x00009b0096a97a24 */ /* 0x000fe200078e02a9 */
[----:B------:R-:W-:Y:S01]  /*0fe0*/  SHF.L.U64.HI R98, R4, R5, c[0x0][0x25c] ;  /* 0x0000970004627619 */ /* 0x000fe20000010205 */
[----:B------:R-:W-:-:S04]  /*0ff0*/  IMAD.WIDE.U32 R150, R150, c[0x0][0x268], R20 ;  /* 0x00009a0096967a25 */ /* 0x000fc800078e0014 */
[----:B------:R-:W-:Y:S02]  /*1000*/  IMAD.IADD R169, R151, 0x1, R169 ;  /* 0x0000000197a97824 */ /* 0x000fe400078e02a9 */
[----:B------:R-:W-:Y:S02]  /*1010*/  IMAD.MOV.U32 R168, RZ, RZ, R150 ;  /* 0x000000ffffa87224 */ /* 0x000fe400078e0096 */
[----:B------:R-:W-:Y:S02]  /*1020*/  IMAD.SHL.U32 R24, R118, 0x8, RZ ;  /* 0x0000000876187824 */ /* 0x000fe400078e00ff */
[----:B------:R-:W-:-:S03]  /*1030*/  IMAD.WIDE.U32 R20, R18, R88, R168 ;  /* 0x0000005812147225 */ /* 0x000fc600078e00a8 */
[----:B------:R-:W-:Y:S01]  /*1040*/  SHF.R.S32.HI R25, RZ, 0x1f, R24 ;  /* 0x0000001fff197819 */ /* 0x000fe20000011418 */
[----:B------:R-:W-:Y:S01]  /*1050*/  IMAD.SHL.U32 R22, R118, 0x4, RZ ;  /* 0x0000000476167824 */ /* 0x000fe200078e00ff */
[----:B------:R-:W-:Y:S01]  /*1060*/  IADD3 R121, R24, 0xa0, RZ ;  /* 0x000000a018797810 */ /* 0x000fe20007ffe0ff */
[----:B------:R-:W-:Y:S01]  /*1070*/  IMAD R28, R26, c[0x0][0x290], RZ ;  /* 0x0000a4001a1c7a24 */ /* 0x000fe200078e02ff */
[----:B------:R-:W-:Y:S01]  /*1080*/  IADD3 R123, R24, 0x60, RZ ;  /* 0x00000060187b7810 */ /* 0x000fe20007ffe0ff */
[----:B------:R-:W-:Y:S01]  /*1090*/  IMAD R26, R26, c[0x0][0x280], RZ ;  /* 0x0000a0001a1a7a24 */ /* 0x000fe200078e02ff */
[----:B------:R-:W-:Y:S01]  /*10a0*/  SHF.R.S32.HI R23, RZ, 0x1f, R22 ;  /* 0x0000001fff177819 */ /* 0x000fe20000011416 */
[C---:B------:R-:W-:Y:S01]  /*10b0*/  IMAD.WIDE.U32 R30, R91.reuse, c[0x0][0x280], R24 ;  /* 0x0000a0005b1e7a25 */ /* 0x040fe200078e0018 */
[----:B------:R-:W-:Y:S02]  /*10c0*/  IADD3 R19, R22, 0x40, RZ ;  /* 0x0000004016137810 */ /* 0x000fe40007ffe0ff */
[----:B------:R-:W-:Y:S01]  /*10d0*/  IADD3 R122, R24, 0x80, RZ ;  /* 0x00000080187a7810 */ /* 0x000fe20007ffe0ff */
[C---:B------:R-:W-:Y:S01]  /*10e0*/  IMAD R26, R91.reuse, c[0x0][0x284], R26 ;  /* 0x0000a1005b1a7a24 */ /* 0x040fe200078e021a */
[----:B------:R-:W-:Y:S01]  /*10f0*/  IADD3 R14, R22, 0x50, RZ ;  /* 0x00000050160e7810 */ /* 0x000fe20007ffe0ff */
[----:B------:R-:W-:Y:S01]  /*1100*/  IMAD R28, R91, c[0x0][0x294], R28 ;  /* 0x0000a5005b1c7a24 */ /* 0x000fe200078e021c */
[----:B------:R-:W-:Y:S01]  /*1110*/  SHF.R.S32.HI R111, RZ, 0x1f, R122 ;  /* 0x0000001fff6f7819 */ /* 0x000fe2000001147a */
[----:B------:R-:W-:-:S02]  /*1120*/  IMAD.IADD R31, R31, 0x1, R26 ;  /* 0x000000011f1f7824 */ /* 0x000fc400078e021a */
[----:B------:R-:W-:Y:S01]  /*1130*/  IMAD.WIDE.U32 R16, R91, c[0x0][0x290], R24 ;  /* 0x0000a4005b107a25 */ /* 0x000fe200078e0018 */
[----:B------:R-:W-:-:S03]  /*1140*/  LEA.HI R111, R111, R122, RZ, 0x3 ;  /* 0x0000007a6f6f7211 */ /* 0x000fc600078f18ff */
[----:B------:R-:W-:Y:S01]  /*1150*/  IMAD.IADD R17, R17, 0x1, R28 ;  /* 0x0000000111117824 */ /* 0x000fe200078e021c */
[----:B------:R-:W-:Y:S01]  /*1160*/  LOP3.LUT R111, R111, 0xfffffff8, RZ, 0xc0, !PT ;  /* 0xfffffff86f6f7812 */ /* 0x000fe200078ec0ff */
[----:B------:R-:W-:Y:S02]  /*1170*/  IMAD.IADD R120, R91, 0x1, -R2 ;  /* 0x000000015b787824 */ /* 0x000fe400078e0a02 */
[----:B------:R-:W-:Y:S01]  /*1180*/  IMAD.WIDE.U32 R160, R160, c[0x0][0x290], R16 ;  /* 0x0000a400a0a07a25 */ /* 0x000fe200078e0010 */
[----:B------:R-:W-:-:S03]  /*1190*/  SHF.R.S32.HI R104, RZ, 0x1f, R111 ;  /* 0x0000001fff687819 */ /* 0x000fc6000001146f */
[----:B------:R-:W-:Y:S01]  /*11a0*/  IMAD.IADD R16, R22, 0x1, R19 ;  /* 0x0000000116107824 */ /* 0x000fe200078e0213 */
[----:B------:R-:W-:Y:S01]  /*11b0*/  IADD3 R131, R161, UR6, RZ ;  /* 0x00000006a1837c10 */ /* 0x000fe2000fffe0ff */
[----:B------:R-:W-:Y:S02]  /*11c0*/  IMAD.SHL.U32 R119, R120, 0x40, RZ ;  /* 0x0000004078777824 */ /* 0x000fe400078e00ff */
[----:B------:R-:W-:Y:S02]  /*11d0*/  IMAD.SHL.U32 R15, R15, 0x10, RZ ;  /* 0x000000100f0f7824 */ /* 0x000fe400078e00ff */
[----:B------:R-:W-:Y:S01]  /*11e0*/  IMAD.WIDE.U32 R166, R196, c[0x0][0x210], RZ ;  /* 0x00008400c4a67a25 */ /* 0x000fe200078e00ff */
[----:B------:R-:W-:Y:S02]  /*11f0*/  LOP3.LUT R119, R119, 0x1c0, RZ, 0xc0, !PT ;  /* 0x000001c077777812 */ /* 0x000fe400078ec0ff */
[----:B------:R-:W-:Y:S01]  /*1200*/  LOP3.LUT R15, R15, 0xfffffe00, RZ, 0xc0, !PT ;  /* 0xfffffe000f0f7812 */ /* 0x000fe200078ec0ff */
[----:B------:R-:W-:Y:S01]  /*1210*/  IMAD.WIDE.U32 R38, R91, c[0x0][0x290], R22 ;  /* 0x0000a4005b267a25 */ /* 0x000fe200078e0016 */
[----:B------:R-:W-:-:S03]  /*1220*/  SHF.R.U32.HI R108, RZ, 0x3, R119 ;  /* 0x00000003ff6c7819 */ /* 0x000fc60000011677 */
[----:B------:R-:W-:-:S04]  /*1230*/  IMAD.WIDE.U32 R164, R196, c[0x0][0x1e8], RZ ;  /* 0x00007a00c4a47a25 */ /* 0x000fc800078e00ff */
[----:B------:R-:W-:Y:S02]  /*1240*/  IMAD.IADD R29, R28, 0x1, R39 ;  /* 0x000000011c1d7824 */ /* 0x000fe400078e0227 */
[----:B------:R-:W-:Y:S02]  /*1250*/  IMAD.MOV.U32 R127, RZ, RZ, c[0x0][0x27c] ;  /* 0x00009f00ff7f7624 */ /* 0x000fe400078e00ff */
[----:B------:R-:W-:Y:S02]  /*1260*/  IMAD.MOV.U32 R28, RZ, RZ, R38 ;  /* 0x000000ffff1c7224 */ /* 0x000fe400078e0026 */
[----:B------:R-:W-:Y:S02]  /*1270*/  IMAD.MOV.U32 R132, RZ, RZ, 0x1 ;  /* 0x00000001ff847424 */ /* 0x000fe400078e00ff */
[----:B------:R-:W-:Y:S02]  /*1280*/  IMAD.U32 R158, RZ, RZ, UR14 ;  /* 0x0000000eff9e7e24 */ /* 0x000fe4000f8e00ff */
[----:B------:R-:W-:-:S04]  /*1290*/  IMAD.WIDE.U32 R156, R156, c[0x0][0x290], R28 ;  /* 0x0000a4009c9c7a25 */ /* 0x000fc800078e001c */
[----:B------:R-:W-:Y:S01]  /*12a0*/  IMAD.MOV.U32 R107, RZ, RZ, c[0x0][0x27c] ;  /* 0x00009f00ff6b7624 */ /* 0x000fe200078e00ff */
[----:B------:R-:W-:Y:S01]  /*12b0*/  IADD3 R129, R157, UR6, RZ ;  /* 0x000000069d817c10 */ /* 0x000fe2000fffe0ff */
[----:B------:R-:W-:-:S04]  /*12c0*/  IMAD.WIDE.U32 R158, R158, c[0x0][0x280], R30 ;  /* 0x0000a0009e9e7a25 */ /* 0x000fc800078e001e */
[----:B------:R-:W-:Y:S01]  /*12d0*/  IMAD.MOV.U32 R53, RZ, RZ, RZ ;  /* 0x000000ffff357224 */ /* 0x000fe200078e00ff */
[----:B------:R-:W-:Y:S01]  /*12e0*/  IADD3 R130, R159, UR4, RZ ;  /* 0x000000049f827c10 */ /* 0x000fe2000fffe0ff */
[----:B------:R-:W-:Y:S02]  /*12f0*/  IMAD.MOV.U32 R67, RZ, RZ, 0x1 ;  /* 0x00000001ff437424 */ /* 0x000fe400078e00ff */
[----:B------:R-:W-:Y:S02]  /*1300*/  IMAD.SHL.U32 R107, R107, 0x2, RZ ;  /* 0x000000026b6b7824 */ /* 0x000fe400078e00ff */
[----:B------:R-:W-:Y:S01]  /*1310*/  IMAD R118, R118, 0x40, R91 ;  /* 0x0000004076767824 */ /* 0x000fe200078e025b */
[----:B--2---:R-:W-:Y:S01]  /*1320*/  @P3 SHF.R.S32.HI R163, RZ, 0x1f, R162 ;  /* 0x0000001fffa33819 */ /* 0x004fe200000114a2 */
[----:B------:R-:W-:Y:S02]  /*1330*/  @!P3 IMAD.MOV.U32 R163, RZ, RZ, R12 ;  /* 0x000000ffffa3b224 */ /* 0x000fe400078e000c */
[----:B------:R-:W-:-:S04]  /*1340*/  IMAD.WIDE.U32 R12, R18, R89, R170 ;  /* 0x00000059120c7225 */ /* 0x000fc800078e00aa */
[----:B------:R-:W-:Y:S01]  /*1350*/  @!P3 IMAD.MOV.U32 R162, RZ, RZ, R197 ;  /* 0x000000ffffa2b224 */ /* 0x000fe200078e00c5 */
[----:B------:R-:W-:Y:S01]  /*1360*/  @P2 LEA R32, P3, R12, c[0x0][0x220], 0x1 ;  /* 0x000088000c202a11 */ /* 0x000fe200078608ff */
[----:B------:R-:W-:-:S05]  /*1370*/  IMAD.IADD R3, R13, 0x1, R8 ;  /* 0x000000010d037824 */ /* 0x000fca00078e0208 */
[----:B------:R-:W-:Y:S02]  /*1380*/  @P2 LEA.HI.X R33, R12, c[0x0][0x224], R3, 0x1, P3 ;  /* 0x000089000c212a11 */ /* 0x000fe400018f0c03 */
[----:B------:R-:W-:Y:S01]  /*1390*/  @P1 IADD3 R8, P3, R103, R12, RZ ;  /* 0x0000000c67081210 */ /* 0x000fe20007f7e0ff */
[----:B------:R-:W-:Y:S02]  /*13a0*/  IMAD.WIDE.U32 R12, R91, c[0x0][0x280], R22 ;  /* 0x0000a0005b0c7a25 */ /* 0x000fe400078e0016 */
[----:B------:R-:W-:Y:S01]  /*13b0*/  @!PT LDS RZ, [RZ] ;  /* 0x00000000fffff984 */ /* 0x000fe20000000800 */
[----:B------:R-:W-:Y:S01]  /*13c0*/  @!PT LDS RZ, [RZ] ;  /* 0x00000000fffff984 */ /* 0x000fe20000000800 */
[----:B------:R-:W-:Y:S01]  /*13d0*/  @!PT LDS RZ, [RZ] ;  /* 0x00000000fffff984 */ /* 0x000fe20000000800 */
[----:B------:R1:W-:Y:S02]  /*13e0*/  @P2 LDGSTS.E.BYPASS.LTC128B.128 [R9+0xc100], [R32.64], !P4 ;  /* 0x0c10000020092fae */ /* 0x0003e4000e101d4a */
[----:B------:R-:W-:Y:S01]  /*13f0*/  @P1 IMAD.X R3, R96, 0x1, R3, P3 ;  /* 0x0000000160031824 */ /* 0x000fe200018e0603 */
[----:B------:R-:W-:Y:S01]  /*1400*/  @P1 LEA R36, P3, R8, c[0x0][0x220], 0x1 ;  /* 0x0000880008241a11 */ /* 0x000fe200078608ff */
[----:B------:R1:W-:Y:S01]  /*1410*/  @P2 LDGSTS.E.BYPASS.LTC128B.128 [R9+0xe100], [R32.64+0x80], !P6 ;  /* 0x0e10008020092fae */ /* 0x0003e2000f101d4a */
[----:B------:R-:W-:-:S02]  /*1420*/  IMAD.IADD R27, R26, 0x1, R13 ;  /* 0x000000011a1b7824 */ /* 0x000fc400078e020d */
[----:B------:R-:W-:Y:S01]  /*1430*/  @P1 LEA.HI.X R37, R8, c[0x0][0x224], R3, 0x1, P3 ;  /* 0x0000890008251a11 */ /* 0x000fe200018f0c03 */
[----:B------:R-:W-:Y:S01]  /*1440*/  @P1 IMAD.SHL.U32 R8, R10, 0x2, RZ ;  /* 0x000000020a081824 */ /* 0x000fe200078e00ff */
[----:B------:R1:W-:Y:S01]  /*1450*/  @P2 LDGSTS.E.BYPASS.LTC128B.128 [R9+0x10100], [R32.64+0x100], !P5 ;  /* 0x1010010020092fae */ /* 0x0003e2000e901d4a */
[----:B------:R-:W-:Y:S01]  /*1460*/  IMAD.IADD R3, R21, 0x1, R7 ;  /* 0x0000000115037824 */ /* 0x000fe200078e0207 */
[C---:B------:R-:W-:Y:S01]  /*1470*/  @P2 LEA R34, P3, R20.reuse, c[0x0][0x250], 0x1 ;  /* 0x0000940014222a11 */ /* 0x040fe200078608ff */
[----:B------:R-:W-:Y:S01]  /*1480*/  IMAD.MOV.U32 R26, RZ, RZ, R12 ;  /* 0x000000ffff1a7224 */ /* 0x000fe200078e000c */
[----:B------:R2:W-:Y:S02]  /*1490*/  @P1 LDGSTS.E.BYPASS.LTC128B.128 [R8+0xd100], [R36.64], !P4 ;  /* 0x0d10000024081fae */ /* 0x0005e4000e101d4a */
[----:B------:R-:W-:Y:S01]  /*14a0*/  @P2 LEA.HI.X R35, R20, c[0x0][0x254], R3, 0x1, P3 ;  /* 0x0000950014232a11 */ /* 0x000fe200018f0c03 */
[----:B------:R-:W-:Y:S01]  /*14b0*/  IMAD.WIDE.U32 R154, R154, c[0x0][0x280], R26 ;  /* 0x0000a0009a9a7a25 */ /* 0x000fe200078e001a */
[----:B------:R2:W-:Y:S01]  /*14c0*/  @P1 LDGSTS.E.BYPASS.LTC128B.128 [R8+0xf100], [R36.64+0x80], !P6 ;  /* 0x0f10008024081fae */ /* 0x0005e2000f101d4a */
[----:B------:R-:W-:-:S02]  /*14d0*/  ISETP.GE.AND P3, PT, R24, c[0x0][0x27c], PT ;  /* 0x00009f0018007a0c */ /* 0x000fc40003f66270 */
[----:B------:R-:W-:Y:S01]  /*14e0*/  @P0 IMAD.WIDE.U32 R26, R6, R89, R170 ;  /* 0x00000059061a0225 */ /* 0x000fe200078e00aa */
[----:B------:R2:W-:Y:S01]  /*14f0*/  @P1 LDGSTS.E.BYPASS.LTC128B.128 [R8+0x11100], [R36.64+0x100], !P5 ;  /* 0x1110010024081fae */ /* 0x0005e2000e901d4a */
[----:B------:R-:W-:Y:S02]  /*1500*/  SEL R7, RZ, c[0x0][0x27c], !P3 ;  /* 0x00009f00ff077a07 */ /* 0x000fe40005800000 */
[----:B------:R-:W-:Y:S01]  /*1510*/  P2R R126, PR, RZ, 0x8 ;  /* 0x00000008ff7e7803 */ /* 0x000fe20000000000 */
[----:B------:R-:W0:Y:S01]  /*1520*/  LDGDEPBAR ;  /* 0x00000000000079af */ /* 0x000e220000000000 */
[----:B------:R-:W-:Y:S01]  /*1530*/  @P0 IMAD.IADD R0, R27, 0x1, R0 ;  /* 0x000000011b000824 */ /* 0x000fe200078e0200 */
[----:B------:R-:W-:Y:S01]  /*1540*/  IADD3 R128, R155, UR4, RZ ;  /* 0x000000049b807c10 */ /* 0x000fe2000fffe0ff */
[----:B------:R-:W-:Y:S01]  /*1550*/  IMAD.IADD R12, R24, 0x1, R7 ;  /* 0x00000001180c7824 */ /* 0x000fe200078e0207 */
[----:B------:R-:W-:Y:S01]  /*1560*/  ULDC.U8 UR4, c[0x0][0x298] ;  /* 0x0000a60000047ab9 */ /* 0x000fe20000000000 */
[----:B------:R-:W-:Y:S01]  /*1570*/  @P2 IMAD.SHL.U32 R7, R10, 0x2, RZ ;  /* 0x000000020a072824 */ /* 0x000fe200078e00ff */
[----:B------:R-:W-:Y:S02]  /*1580*/  BAR.SYNC.DEFER_BLOCKING 0x0 ;  /* 0x0000000000007b1d */ /* 0x000fe40000010000 */
[----:B------:R-:W-:-:S04]  /*1590*/  SHF.R.S32.HI R5, RZ, 0x1f, R12 ;  /* 0x0000001fff057819 */ /* 0x000fc8000001140c */
[CC--:B------:R-:W-:Y:S02]  /*15a0*/  LEA.HI R4, R5.reuse, R12.reuse, RZ, 0x3 ;  /* 0x0000000c05047211 */ /* 0x0c0fe400078f18ff */
[----:B------:R-:W-:Y:S02]  /*15b0*/  LEA.HI R5, R5, R12, RZ, 0x6 ;  /* 0x0000000c05057211 */ /* 0x000fe400078f30ff */
[----:B------:R-:W-:Y:S02]  /*15c0*/  LOP3.LUT R134, R4, 0xfffffff8, RZ, 0xc0, !PT ;  /* 0xfffffff804867812 */ /* 0x000fe400078ec0ff */
[----:B------:R-:W-:Y:S01]  /*15d0*/  SHF.R.S32.HI R115, RZ, 0x3, R4 ;  /* 0x00000003ff737819 */ /* 0x000fe20000011404 */
[----:B------:R-:W-:Y:S01]  /*15e0*/  IMAD.SHL.U32 R5, R5, 0x40, RZ ;  /* 0x0000004005057824 */ /* 0x000fe200078e00ff */
[----:B------:R-:W-:-:S04]  /*15f0*/  SHF.R.S32.HI R133, RZ, 0x1f, R134 ;  /* 0x0000001fff857819 */ /* 0x000fc80000011486 */
[----:B------:R-:W-:Y:S02]  /*1600*/  LOP3.LUT R5, R5, 0xfffff000, RZ, 0xc0, !PT ;  /* 0xfffff00005057812 */ /* 0x000fe400078ec0ff */
[C---:B------:R-:W-:Y:S01]  /*1610*/  SHF.L.U64.HI R133, R134.reuse, 0x1, R133 ;  /* 0x0000000186857819 */ /* 0x040fe20000010285 */
[----:B------:R-:W-:Y:S01]  /*1620*/  IMAD.SHL.U32 R134, R134, 0x2, RZ ;  /* 0x0000000286867824 */ /* 0x000fe200078e00ff */
[----:B------:R-:W-:Y:S01]  /*1630*/  @!PT LDS RZ, [RZ] ;  /* 0x00000000fffff984 */ /* 0x000fe20000000800 */
[----:B------:R-:W-:Y:S01]  /*1640*/  @!PT LDS RZ, [RZ] ;  /* 0x00000000fffff984 */ /* 0x000fe20000000800 */
[----:B------:R-:W-:Y:S01]  /*1650*/  @!PT LDS RZ, [RZ] ;  /* 0x00000000fffff984 */ /* 0x000fe20000000800 */
[----:B------:R3:W-:Y:S04]  /*1660*/  @P2 LDGSTS.E.BYPASS.LTC128B.128 [R7+0x100], [R34.64], !P4 ;  /* 0x0010000022072fae */ /* 0x0007e8000e101d4a */
[----:B------:R3:W-:Y:S04]  /*1670*/  @P2 LDGSTS.E.BYPASS.LTC128B.128 [R7+0x2100], [R34.64+0x80], !P6 ;  /* 0x0210008022072fae */ /* 0x0007e8000f101d4a */
[----:B------:R3:W-:Y:S01]  /*1680*/  @P2 LDGSTS.E.BYPASS.LTC128B.128 [R7+0x4100], [R34.64+0x100], !P5 ;  /* 0x0410010022072fae */ /* 0x0007e2000e901d4a */
[----:B--2---:R-:W-:-:S02]  /*1690*/  @P1 IADD3 R8, P2, R105, R20, RZ ;  /* 0x0000001469081210 */ /* 0x004fc40007f5e0ff */
[----:B------:R-:W-:-:S03]  /*16a0*/  IADD3 R20, R22, 0x20, RZ ;  /* 0x0000002016147810 */ /* 0x000fc60007ffe0ff */
[----:B------:R-:W-:Y:S01]  /*16b0*/  @P1 IMAD.X R3, R98, 0x1, R3, P2 ;  /* 0x0000000162031824 */ /* 0x000fe200010e0603 */
[----:B------:R-:W-:Y:S01]  /*16c0*/  @P1 LEA R12, P2, R8, c[0x0][0x250], 0x1 ;  /* 0x00009400080c1a11 */ /* 0x000fe200078408ff */
[----:B------:R-:W-:-:S03]  /*16d0*/  IMAD.IADD R17, R22, 0x1, R20 ;  /* 0x0000000116117824 */ /* 0x000fc600078e0214 */
[----:B------:R-:W-:Y:S02]  /*16e0*/  @P1 LEA.HI.X R13, R8, c[0x0][0x254], R3, 0x1, P2 ;  /* 0x00009500080d1a11 */ /* 0x000fe400010f0c03 */
[----:B------:R-:W-:-:S04]  /*16f0*/  ISETP.GE.AND P3, PT, R17, c[0x0][0x27c], PT ;  /* 0x00009f0011007a0c */ /* 0x000fc80003f66270 */
[----:B------:R-:W-:Y:S02]  /*1700*/  SEL R8, RZ, c[0x0][0x27c], !P3 ;  /* 0x00009f00ff087a07 */ /* 0x000fe40005800000 */
[----:B------:R-:W-:-:S03]  /*1710*/  P2R R125, PR, RZ, 0x8 ;  /* 0x00000008ff7d7803 */ /* 0x000fc60000000000 */
[----:B------:R-:W-:Y:S02]  /*1720*/  IMAD.IADD R6, R8, 0x1, R17 ;  /* 0x0000000108067824 */ /* 0x000fe400078e0211 */
[----:B---3--:R-:W-:-:S03]  /*1730*/  @P1 IMAD.SHL.U32 R7, R10, 0x2, RZ ;  /* 0x000000020a071824 */ /* 0x008fc600078e00ff */
[----:B------:R-:W-:Y:S02]  /*1740*/  SHF.R.S32.HI R3, RZ, 0x1f, R6 ;  /* 0x0000001fff037819 */ /* 0x000fe40000011406 */
[----:B------:R2:W-:Y:S02]  /*1750*/  @P1 LDGSTS.E.BYPASS.LTC128B.128 [R7+0x1100], [R12.64], !P4 ;  /* 0x011000000c071fae */ /* 0x0005e4000e101d4a */
[CC--:B------:R-:W-:Y:S02]  /*1760*/  LEA.HI R142, R3.reuse, R6.reuse, RZ, 0x3 ;  /* 0x00000006038e7211 */ /* 0x0c0fe400078f18ff */
[----:B------:R-:W-:Y:S01]  /*1770*/  LEA.HI R3, R3, R6, RZ, 0x6 ;  /* 0x0000000603037211 */ /* 0x000fe200078f30ff */
[----:B------:R2:W-:Y:S01]  /*1780*/  @P1 LDGSTS.E.BYPASS.LTC128B.128 [R7+0x3100], [R12.64+0x80], !P6 ;  /* 0x031000800c071fae */ /* 0x0005e2000f101d4a */
[----:B------:R-:W-:Y:S01]  /*1790*/  IMAD.MOV.U32 R6, RZ, RZ, c[0x0][0x290] ;  /* 0x0000a400ff067624 */ /* 0x000fe200078e00ff */
[----:B------:R-:W-:Y:S02]  /*17a0*/  LOP3.LUT R136, R142, 0xfffffff8, RZ, 0xc0, !PT ;  /* 0xfffffff88e887812 */ /* 0x000fe400078ec0ff */
[----:B------:R2:W-:Y:S01]  /*17b0*/  @P1 LDGSTS.E.BYPASS.LTC128B.128 [R7+0x5100], [R12.64+0x100], !P5 ;  /* 0x051001000c071fae */ /* 0x0005e2000e901d4a */
[----:B------:R-:W-:Y:S01]  /*17c0*/  @P0 LEA R8, P1, R26, c[0x0][0x220], 0x1 ;  /* 0x000088001a080a11 */ /* 0x000fe200078208ff */
[----:B------:R-:W-:Y:S01]  /*17d0*/  IMAD.SHL.U32 R3, R3, 0x40, RZ ;  /* 0x0000004003037824 */ /* 0x000fe200078e00ff */
[----:B------:R-:W-:Y:S01]  /*17e0*/  SHF.L.U64.HI R95, R6, R99, c[0x0][0x294] ;  /* 0x0000a500065f7619 */ /* 0x000fe20000010263 */
[----:B------:R-:W0:Y:S01]  /*17f0*/  LDGDEPBAR ;  /* 0x00000000000079af */ /* 0x000e220000000000 */
[----:B-1----:R-:W-:Y:S01]  /*1800*/  @P0 LEA.HI.X R9, R26, c[0x0][0x224], R0, 0x1, P1 ;  /* 0x000089001a090a11 */ /* 0x002fe200008f0c00 */
[----:B------:R-:W-:Y:S01]  /*1810*/  @P0 IMAD.SHL.U32 R0, R10, 0x2, RZ ;  /* 0x000000020a000824 */ /* 0x000fe200078e00ff */
[----:B------:R-:W-:Y:S01]  /*1820*/  @P0 LEA R26, P1, R103, R8, 0x1 ;  /* 0x00000008671a0211 */ /* 0x000fe200078208ff */
[----:B------:R-:W-:Y:S01]  /*1830*/  IMAD.SHL.U32 R97, R6, 0x40, RZ ;  /* 0x0000004006617824 */ /* 0x000fe200078e00ff */
[----:B------:R-:W-:-:S02]  /*1840*/  LOP3.LUT R3, R3, 0xfffff000, RZ, 0xc0, !PT ;  /* 0xfffff00003037812 */ /* 0x000fc400078ec0ff */
[----:B------:R-:W-:Y:S01]  /*1850*/  @P0 LEA.HI.X R27, R103, R9, R96, 0x1, P1 ;  /* 0x00000009671b0211 */ /* 0x000fe200008f0c60 */
[----:B------:R1:W-:Y:S01]  /*1860*/  @P0 LDGSTS.E.BYPASS.LTC128B.128 [R0+0x12100], [R8.64], !P4 ;  /* 0x1210000008000fae */ /* 0x0003e2000e101d4a */
[----:B------:R-:W-:Y:S02]  /*1870*/  LOP3.LUT P1, RZ, R120, 0x4, RZ, 0xc0, !PT ;  /* 0x0000000478ff7812 */ /* 0x000fe4000782c0ff */
[----:B------:R-:W-:Y:S01]  /*1880*/  SHF.R.S32.HI R6, RZ, 0x1f, R123 ;  /* 0x0000001fff067819 */ /* 0x000fe2000001147b */
[----:B------:R1:W-:Y:S01]  /*1890*/  @P0 LDGSTS.E.BYPASS.LTC128B.128 [R0+0x14100], [R8.64+0x80], !P6 ;  /* 0x1410008008000fae */ /* 0x0003e2000f101d4a */
[----:B------:R-:W-:Y:S02]  /*18a0*/  SHF.R.S32.HI R135, RZ, 0x1f, R136 ;  /* 0x0000001fff877819 */ /* 0x000fe40000011488 */
[----:B------:R-:W-:Y:S01]  /*18b0*/  LEA.HI R113, R6, R123, RZ, 0x3 ;  /* 0x0000007b06717211 */ /* 0x000fe200078f18ff */
[----:B------:R1:W-:Y:S01]  /*18c0*/  @P0 LDGSTS.E.BYPASS.LTC128B.128 [R0+0x16100], [R8.64+0x100], !P5 ;  /* 0x1610010008000fae */ /* 0x0003e2000e901d4a */
[C---:B------:R-:W-:Y:S01]  /*18d0*/  SHF.L.U64.HI R135, R136.reuse, 0x1, R135 ;  /* 0x0000000188877819 */ /* 0x040fe20000010287 */
[----:B------:R-:W-:Y:S01]  /*18e0*/  IMAD.SHL.U32 R136, R136, 0x2, RZ ;  /* 0x0000000288887824 */ /* 0x000fe200078e00ff */
[----:B------:R-:W-:Y:S01]  /*18f0*/  LOP3.LUT R113, R113, 0xfffffff8, RZ, 0xc0, !PT ;  /* 0xfffffff871717812 */ /* 0x000fe200078ec0ff */
[----:B------:R3:W-:Y:S01]  /*1900*/  @P0 LDGSTS.E.BYPASS.LTC128B.128 [R0+0x13100], [R26.64], !P4 ;  /* 0x131000001a000fae */ /* 0x0007e2000e101d4a */
[----:B--2---:R-:W-:-:S03]  /*1910*/  IADD3 R13, R22, 0x10, RZ ;  /* 0x00000010160d7810 */ /* 0x004fc60007ffe0ff */
[----:B------:R3:W-:Y:S01]  /*1920*/  @P0 LDGSTS.E.BYPASS.LTC128B.128 [R0+0x15100], [R26.64+0x80], !P6 ;  /* 0x151000801a000fae */ /* 0x0007e2000f101d4a */
[----:B------:R-:W-:Y:S02]  /*1930*/  IADD3 R12, R22, 0x30, RZ ;  /* 0x00000030160c7810 */ /* 0x000fe40007ffe0ff */
[----:B------:R-:W-:Y:S01]  /*1940*/  SHF.R.S32.HI R106, RZ, 0x1f, R113 ;  /* 0x0000001fff6a7819 */ /* 0x000fe20000011471 */
[----:B------:R3:W-:Y:S01]  /*1950*/  @P0 LDGSTS.E.BYPASS.LTC128B.128 [R0+0x17100], [R26.64+0x100], !P5 ;  /* 0x171001001a000fae */ /* 0x0007e2000e901d4a */
[----:B------:R-:W-:-:S03]  /*1960*/  ISETP.GE.AND P0, PT, R16, c[0x0][0x27c], PT ;  /* 0x00009f0010007a0c */ /* 0x000fc60003f06270 */
[----:B------:R-:W0:Y:S01]  /*1970*/  LDGDEPBAR ;  /* 0x00000000000079af */ /* 0x000e220000000000 */
[----:B------:R-:W-:Y:S02]  /*1980*/  SEL R7, RZ, c[0x0][0x27c], !P0 ;  /* 0x00009f00ff077a07 */ /* 0x000fe40004000000 */
[----:B------:R-:W-:Y:S02]  /*1990*/  P2R R124, PR, RZ, 0x1 ;  /* 0x00000001ff7c7803 */ /* 0x000fe40000000000 */
[----:B------:R-:W-:Y:S01]  /*19a0*/  ISETP.GE.AND P0, PT, R127, 0x1, PT ;  /* 0x000000017f00780c */ /* 0x000fe20003f06270 */
[----:B------:R-:W-:Y:S01]  /*19b0*/  IMAD.IADD R7, R7, 0x1, R16 ;  /* 0x0000000107077824 */ /* 0x000fe200078e0210 */
[----:B-1----:R-:W-:-:S04]  /*19c0*/  LOP3.LUT R9, R119, 0x38, R4, 0xf8, !PT ;  /* 0x0000003877097812 */ /* 0x002fc800078ef804 */
[----:B------:R-:W-:-:S04]  /*19d0*/  LOP3.LUT R114, R9, R108, RZ, 0x3c, !PT ;  /* 0x0000006c09727212 */ /* 0x000fc800078e3cff */
[----:B------:R-:W-:Y:S02]  /*19e0*/  IADD3 R114, R114, R5, R15 ;  /* 0x0000000572727210 */ /* 0x000fe40007ffe00f */
[----:B---3--:R-:W-:Y:S02]  /*19f0*/  P2R R0, PR, RZ, 0x2 ;  /* 0x00000002ff007803 */ /* 0x008fe40000000000 */
[----:B------:R-:W-:Y:S02]  /*1a00*/  SHF.R.S32.HI R0, RZ, 0x1f, R7 ;  /* 0x0000001fff007819 */ /* 0x000fe40000011407 */
[----:B------:R-:W-:Y:S02]  /*1a10*/  ISETP.NE.AND P1, PT, R132, c[0x0][0x2b8], PT ;  /* 0x0000ae0084007a0c */ /* 0x000fe40003f25270 */
[CC--:B------:R-:W-:Y:S02]  /*1a20*/  LEA.HI R2, R0.reuse, R7.reuse, RZ, 0x3 ;  /* 0x0000000700027211 */ /* 0x0c0fe400078f18ff */
[----:B------:R-:W-:-:S02]  /*1a30*/  LEA.HI R0, R0, R7, RZ, 0x6 ;  /* 0x0000000700007211 */ /* 0x000fc400078f30ff */
[C---:B------:R-:W-:Y:S02]  /*1a40*/  LOP3.LUT R5, R119.reuse, 0x38, R2, 0xf8, !PT ;  /* 0x0000003877057812 */ /* 0x040fe400078ef802 */
[----:B------:R-:W-:Y:S01]  /*1a50*/  LOP3.LUT R7, R119, 0x38, R142, 0xf8, !PT ;  /* 0x0000003877077812 */ /* 0x000fe200078ef88e */
[----:B------:R-:W-:Y:S01]  /*1a60*/  IMAD.SHL.U32 R0, R0, 0x40, RZ ;  /* 0x0000004000007824 */ /* 0x000fe200078e00ff */
[-C--:B------:R-:W-:Y:S01]  /*1a70*/  LOP3.LUT R110, R5, R108.reuse, RZ, 0x3c, !PT ;  /* 0x0000006c056e7212 */ /* 0x080fe200078e3cff */
[----:B------:R-:W-:Y:S01]  /*1a80*/  IMAD R5, R83, c[0x0][0x210], RZ ;  /* 0x0000840053057a24 */ /* 0x000fe200078e02ff */
[----:B------:R-:W-:Y:S02]  /*1a90*/  LOP3.LUT R112, R7, R108, RZ, 0x3c, !PT ;  /* 0x0000006c07707212 */ /* 0x000fe400078e3cff */
[----:B------:R-:W-:Y:S01]  /*1aa0*/  LOP3.LUT R0, R0, 0xfffff000, RZ, 0xc0, !PT ;  /* 0xfffff00000007812 */ /* 0x000fe200078ec0ff */
[----:B------:R-:W-:Y:S01]  /*1ab0*/  IMAD R5, R196, c[0x0][0x214], R5 ;  /* 0x00008500c4057a24 */ /* 0x000fe200078e0205 */
[--C-:B------:R-:W-:Y:S01]  /*1ac0*/  IADD3 R112, R112, R3, R15.reuse ;  /* 0x0000000370707210 */ /* 0x100fe20007ffe00f */
[----:B------:R-:W-:Y:S01]  /*1ad0*/  IMAD R3, R83, c[0x0][0x1e8], RZ ;  /* 0x00007a0053037a24 */ /* 0x000fe200078e02ff */
[----:B------:R-:W-:Y:S01]  /*1ae0*/  IADD3 R110, R110, R0, R15 ;  /* 0x000000006e6e7210 */ /* 0x000fe20007ffe00f */
[----:B------:R-:W-:Y:S01]  /*1af0*/  IMAD.MOV.U32 R0, RZ, RZ, c[0x0][0x280] ;  /* 0x0000a000ff007624 */ /* 0x000fe200078e00ff */
[----:B------:R-:W-:Y:S01]  /*1b00*/  LOP3.LUT R138, R2, 0xfffffff8, RZ, 0xc0, !PT ;  /* 0xfffffff8028a7812 */ /* 0x000fe200078ec0ff */
[----:B------:R-:W-:Y:S01]  /*1b10*/  IMAD.IADD R94, R167, 0x1, R5 ;  /* 0x00000001a75e7824 */ /* 0x000fe200078e0205 */
[----:B------:R-:W-:Y:S01]  /*1b20*/  SHF.R.S32.HI R5, RZ, 0x1f, R16 ;  /* 0x0000001fff057819 */ /* 0x000fe20000011410 */
[C---:B------:R-:W-:Y:S01]  /*1b30*/  IMAD.SHL.U32 R101, R0.reuse, 0x40, RZ ;  /* 0x0000004000657824 */ /* 0x040fe200078e00ff */
[----:B------:R-:W-:Y:S01]  /*1b40*/  SHF.L.U64.HI R99, R0, R99, c[0x0][0x284] ;  /* 0x0000a10000637619 */ /* 0x000fe20000010263 */
[----:B------:R-:W-:Y:S01]  /*1b50*/  IMAD R3, R196, c[0x0][0x1ec], R3 ;  /* 0x00007b00c4037a24 */ /* 0x000fe200078e0203 */
[----:B------:R-:W-:-:S02]  /*1b60*/  SHF.R.S32.HI R0, RZ, 0x1f, R121 ;  /* 0x0000001fff007819 */ /* 0x000fc40000011479 */
[----:B------:R-:W-:Y:S01]  /*1b70*/  LEA.HI R116, R5, R16, RZ, 0x3 ;  /* 0x0000001005747211 */ /* 0x000fe200078f18ff */
[----:B------:R-:W-:Y:S01]  /*1b80*/  IMAD.IADD R100, R165, 0x1, R3 ;  /* 0x00000001a5647824 */ /* 0x000fe200078e0203 */
[----:B------:R-:W-:Y:S01]  /*1b90*/  LEA.HI R109, R0, R121, RZ, 0x3 ;  /* 0x00000079006d7211 */ /* 0x000fe200078f18ff */
[----:B------:R-:W-:Y:S01]  /*1ba0*/  IMAD R3, R163, c[0x0][0x2b0], RZ ;  /* 0x0000ac00a3037a24 */ /* 0x000fe200078e02ff */
[----:B------:R-:W-:Y:S02]  /*1bb0*/  SHF.R.S32.HI R0, RZ, 0x1f, R17 ;  /* 0x0000001fff007819 */ /* 0x000fe40000011411 */
[----:B------:R-:W-:Y:S01]  /*1bc0*/  LOP3.LUT R5, R119, 0x18, R24, 0xf8, !PT ;  /* 0x0000001877057812 */ /* 0x000fe200078ef818 */
[----:B------:R-:W-:Y:S01]  /*1bd0*/  IMAD R3, R162, c[0x0][0x2b4], R3 ;  /* 0x0000ad00a2037a24 */ /* 0x000fe200078e0203 */
[----:B------:R-:W-:Y:S01]  /*1be0*/  LEA.HI R117, R0, R17, RZ, 0x3 ;  /* 0x0000001100757211 */ /* 0x000fe200078f18ff */
[----:B------:R-:W-:Y:S01]  /*1bf0*/  IMAD.WIDE.U32 R162, R162, c[0x0][0x2b0], RZ ;  /* 0x0000ac00a2a27a25 */ /* 0x000fe200078e00ff */
[----:B------:R-:W-:-:S02]  /*1c00*/  LOP3.LUT R0, R5, R108, RZ, 0x3c, !PT ;  /* 0x0000006c05007212 */ /* 0x000fc400078e3cff */
[----:B------:R-:W-:Y:S01]  /*1c10*/  SHF.R.S32.HI R137, RZ, 0x1f, R138 ;  /* 0x0000001fff897819 */ /* 0x000fe2000001148a */
[----:B------:R-:W-:Y:S01]  /*1c20*/  IMAD.IADD R92, R163, 0x1, R3 ;  /* 0x00000001a35c7824 */ /* 0x000fe200078e0203 */
[----:B------:R-:W-:Y:S01]  /*1c30*/  LOP3.LUT R109, R109, 0xfffffff8, RZ, 0xc0, !PT ;  /* 0xfffffff86d6d7812 */ /* 0x000fe200078ec0ff */
[----:B------:R-:W-:Y:S01]  /*1c40*/  IMAD.IADD R0, R0, 0x1, R15 ;  /* 0x0000000100007824 */ /* 0x000fe200078e020f */
[----:B------:R-:W-:Y:S02]  /*1c50*/  LOP3.LUT R117, R117, 0xfffffff8, RZ, 0xc0, !PT ;  /* 0xfffffff875757812 */ /* 0x000fe400078ec0ff */
[----:B------:R-:W-:Y:S02]  /*1c60*/  LOP3.LUT R116, R116, 0xfffffff8, RZ, 0xc0, !PT ;  /* 0xfffffff874747812 */ /* 0x000fe400078ec0ff */
[----:B------:R-:W-:Y:S02]  /*1c70*/  SHF.R.S32.HI R141, RZ, 0x3, R2 ;  /* 0x00000003ff8d7819 */ /* 0x000fe40000011402 */
[C---:B------:R-:W-:Y:S01]  /*1c80*/  SHF.L.U64.HI R137, R138.reuse, 0x1, R137 ;  /* 0x000000018a897819 */ /* 0x040fe20000010289 */
[----:B------:R-:W-:Y:S01]  /*1c90*/  IMAD.SHL.U32 R138, R138, 0x2, RZ ;  /* 0x000000028a8a7824 */ /* 0x000fe200078e00ff */
[----:B------:R-:W-:-:S02]  /*1ca0*/  P2R R2, PR, RZ, 0x1 ;  /* 0x00000001ff027803 */ /* 0x000fc40000000000 */
[----:B------:R-:W-:Y:S02]  /*1cb0*/  SHF.R.S32.HI R102, RZ, 0x1f, R109 ;  /* 0x0000001fff667819 */ /* 0x000fe4000001146d */
[----:B------:R-:W-:Y:S02]  /*1cc0*/  SHF.R.S32.HI R140, RZ, 0x1f, R117 ;  /* 0x0000001fff8c7819 */ /* 0x000fe40000011475 */
[----:B------:R-:W-:Y:S02]  /*1cd0*/  SHF.R.S32.HI R139, RZ, 0x1f, R116 ;  /* 0x0000001fff8b7819 */ /* 0x000fe40000011474 */
[----:B------:R-:W-:Y:S02]  /*1ce0*/  SHF.R.S32.HI R142, RZ, 0x3, R142 ;  /* 0x00000003ff8e7819 */ /* 0x000fe4000001148e */
[----:B------:R-:W-:Y:S02]  /*1cf0*/  P2R R2, PR, RZ, 0x2 ;  /* 0x00000002ff027803 */ /* 0x000fe40000000000 */
.L_x_1413:
        /* <DEDUP_REMOVED lines=20> */
[----:B------:R-:W-:Y:S02]  /*1e40*/  @!P0 LEA.HI.X.SX32 R4, R3, R92, 0x1, P1 ;  /* 0x0000005c03048211 */ /* 0x000fe400008f0eff */
[C---:B------:R-:W-:Y:S04]  /*1e50*/  @!P0 LEA R6, P1, R5.reuse, c[0x0][0x2a0], 0x2 ;  /* 0x0000a80005068a11 */ /* 0x040fe800078210ff */
[----:B------:R-:W-:Y:S01]  /*1e60*/  @!P0 LEA.HI.X R7, R5, c[0x0][0x2a4], R4, 0x2, P1 ;  /* 0x0000a90005078a11 */ /* 0x000fe200008f1404 */
[----:B------:R-:W-:Y:S04]  /*1e70*/  IMAD.MOV R4, RZ, RZ, -R3 ;  /* 0x000000ffff047224 */ /* 0x000fe800078e0a03 */
[----:B------:R1:W5:Y:S01]  /*1e80*/  @!P0 LDG.E R144, [R6.64] ;  /* 0x0000000a06908981 */ /* 0x000362000c1e1900 */
[----:B------:R-:W-:Y:S03]  /*1e90*/  IMAD R143, R4, c[0x0][0x2b8], R143 ;  /* 0x0000ae00048f7a24 */ /* 0x000fe600078e028f */
        /* <DEDUP_REMOVED lines=11> */
[C---:B------:R-:W-:Y:S03]  /*1f50*/  IMAD R5, R144.reuse, c[0x0][0x1f4], R5 ;  /* 0x00007d0090057a24 */ /* 0x040fe600078e0205 */
        /* <DEDUP_REMOVED lines=75> */
.L_x_1393:
[----:B------:R-:W-:Y:S05]  /*2410*/  BSYNC B0 ;  /* 0x0000000000007941 */ /* 0x000fea0003800000 */
.L_x_1392:
        /* <DEDUP_REMOVED lines=93> */
.L_x_1396:
[----:B------:R-:W-:Y:S05]  /*29f0*/  BSYNC B0 ;  /* 0x0000000000007941 */ /* 0x000fea0003800000 */
.L_x_1395:
        /* <DEDUP_REMOVED lines=58> */
.L_x_1398:
[----:B------:R-:W-:Y:S05]  /*2da0*/  BSYNC B0 ;  /* 0x0000000000007941 */ /* 0x000fea0003800000 */
.L_x_1397:
        /* <DEDUP_REMOVED lines=58> */
.L_x_1400:
[----:B------:R-:W-:Y:S05]  /*3150*/  BSYNC B0 ;  /* 0x0000000000007941 */ /* 0x000fea0003800000 */
.L_x_1399:
        /* <DEDUP_REMOVED lines=58> */
.L_x_1402:
[----:B------:R-:W-:Y:S05]  /*3500*/  BSYNC B0 ;  /* 0x0000000000007941 */ /* 0x000fea0003800000 */
.L_x_1401:
        /* <DEDUP_REMOVED lines=58> */
.L_x_1404:
[----:B------:R-:W-:Y:S05]  /*38b0*/  BSYNC B0 ;  /* 0x0000000000007941 */ /* 0x000fea0003800000 */
.L_x_1403:
        /* <DEDUP_REMOVED lines=58> */
.L_x_1391:
        /* <DEDUP_REMOVED lines=47> */
.L_x_1406:
[----:B------:R-:W-:Y:S05]  /*3f50*/  BSYNC B0 ;  /* 0x0000000000007941 */ /* 0x000fea0003800000 */
.L_x_1405:
        /* <DEDUP_REMOVED lines=35> */
[----:B------:R-:W-:Y:S01]  /*4190*/  IADD3 R180, R114, R175, RZ ;  /* 0x000000af72b47210 */ /* 0x000fe20007ffe0ff */
[----:B------:R-:W-:Y:S01]  /*41a0*/  IMAD.MOV.U32 R63, RZ, RZ, R59 ;  /* 0x000000ffff3f7224 */ /* 0x000fe200078e003b */
[----:B------:R-:W-:Y:S02]  /*41b0*/  SEL R177, R107, R174, !P2 ;  /* 0x000000ae6bb17207 */ /* 0x000fe40005000000 */
[----:B------:R-:W-:Y:S02]  /*41c0*/  ISETP.GE.AND P0, PT, R24, c[0x0][0x27c], PT ;  /* 0x00009f0018007a0c */ /* 0x000fe40003f06270 */
[----:B------:R-:W-:Y:S02]  /*41d0*/  SHF.R.S32.HI R176, RZ, 0x1f, R177 ;  /* 0x0000001fffb07819 */ /* 0x000fe400000114b1 */
[----:B------:R-:W-:Y:S02]  /*41e0*/  MOV R46, R40 ;  /* 0x00000028002e7202 */ /* 0x000fe40000000f00 */
[----:B------:R-:W-:Y:S02]  /*41f0*/  LEA.HI R176, R176, R177, RZ, 0x4 ;  /* 0x000000b1b0b07211 */ /* 0x000fe400078f20ff */
[----:B------:R-:W-:Y:S02]  /*4200*/  MOV R55, R56 ;  /* 0x0000003800377202 */ /* 0x000fe40000000f00 */
[----:B------:R-:W-:Y:S03]  /*4210*/  LEA.HI.SX32 R178, R176, R115, 0x1c ;  /* 0x00000073b0b27211 */ /* 0x000fe600078fe2ff */
[----:B------:R-:W-:Y:S01]  /*4220*/  @!P0 SHF.R.U64 R47, R40, 0x10, R41 ;  /* 0x00000010282f8819 */ /* 0x000fe20000001229 */
[----:B------:R-:W-:Y:S01]  /*4230*/  IMAD.MOV.U32 R40, RZ, RZ, R43 ;  /* 0x000000ffff287224 */ /* 0x000fe200078e002b */
[----:B------:R-:W-:Y:S01]  /*4240*/  SHF.R.S32.HI R179, RZ, 0x1f, R178 ;  /* 0x0000001fffb37819 */ /* 0x000fe200000114b2 */
[----:B------:R-:W-:Y:S01]  /*4250*/  @!P0 HADD2.F32 R49, -RZ, R46.H0_H0 ;  /* 0x2000002eff318230 */ /* 0x000fe20000004100 */
[----:B------:R-:W-:Y:S01]  /*4260*/  SHF.L.U32 R176, R178, 0x3, RZ ;  /* 0x00000003b2b07819 */ /* 0x000fe200000006ff */
[----:B------:R-:W-:Y:S01]  /*4270*/  @!P0 HADD2.F32 R50, -RZ, R47.H0_H0 ;  /* 0x2000002fff328230 */ /* 0x000fe20000004100 */
[----:B------:R-:W-:Y:S01]  /*4280*/  LEA.HI R179, R179, R178, RZ, 0x3 ;  /* 0x000000b2b3b37211 */ /* 0x000fe200078f18ff */
[----:B------:R-:W-:Y:S01]  /*4290*/  @!P0 HADD2.F32 R55, -RZ, R55.H0_H0 ;  /* 0x20000037ff378230 */ /* 0x000fe20000004100 */
[----:B------:R-:W-:Y:S01]  /*42a0*/  SHF.L.U32 R178, R180, 0x1, RZ ;  /* 0x00000001b4b27819 */ /* 0x000fe200000006ff */
[----:B------:R-:W-:Y:S01]  /*42b0*/  @!P0 HADD2.F32 R63, -RZ, R63.H0_H0 ;  /* 0x2000003fff3f8230 */ /* 0x000fe20000004100 */
[----:B------:R-:W-:Y:S01]  /*42c0*/  LOP3.LUT R181, R119, 0x38, R176, 0xf8, !PT ;  /* 0x0000003877b57812 */ /* 0x000fe200078ef8b0 */
[----:B------:R-:W-:Y:S01]  /*42d0*/  IMAD.SHL.U32 R179, R179, 0x200, RZ ;  /* 0x00000200b3b37824 */ /* 0x000fe200078e00ff */
[----:B------:R-:W-:Y:S01]  /*42e0*/  @!P0 SHF.R.U64 R56, R56, 0x10, R57 ;  /* 0x0000001038388819 */ /* 0x000fe20000001239 */
[----:B------:R-:W-:Y:S01]  /*42f0*/  LDS.128 R32, [R178+0xc100] ;  /* 0x00c10000b2207984 */ /* 0x000fe20000000c00 */
[----:B------:R-:W-:Y:S02]  /*4300*/  LOP3.LUT R182, R181, R108, RZ, 0x3c, !PT ;  /* 0x0000006cb5b67212 */ /* 0x000fe400078e3cff */
[----:B------:R-:W-:Y:S01]  /*4310*/  LOP3.LUT R179, R179, 0x7ffff000, RZ, 0xc0, !PT ;  /* 0x7ffff000b3b37812 */ /* 0x000fe200078ec0ff */
[----:B------:R-:W-:Y:S01]  /*4320*/  @!P0 HADD2.F32 R56, -RZ, R56.H0_H0 ;  /* 0x20000038ff388230 */ /* 0x000fe20000004100 */
[----:B------:R-:W-:Y:S02]  /*4330*/  @!P0 SHF.R.U32.HI R48, RZ, 0x10, R41 ;  /* 0x00000010ff308819 */ /* 0x000fe40000011629 */
[----:B------:R-:W-:Y:S02]  /*4340*/  IADD3 R182, R182, R179, R15 ;  /* 0x000000b3b6b67210 */ /* 0x000fe40007ffe00f */
[----:B------:R-:W-:Y:S02]  /*4350*/  @!P0 SHF.R.U32.HI R61, RZ, 0x10, R57 ;  /* 0x00000010ff3d8819 */ /* 0x000fe40000011639 */
[--C-:B------:R-:W-:Y:S01]  /*4360*/  @!P0 SHF.R.U64 R60, R58, 0x10, R59.reuse ;  /* 0x000000103a3c8819 */ /* 0x100fe2000000123b */
[----:B------:R-:W-:Y:S01]  /*4370*/  IMAD.IADD R179, R175, 0x1, R182 ;  /* 0x00000001afb37824 */ /* 0x000fe200078e02b6 */
[----:B------:R-:W-:Y:S02]  /*4380*/  @!P0 SHF.R.U32.HI R65, RZ, 0x10, R59 ;  /* 0x00000010ff418819 */ /* 0x000fe4000001163b */
[----:B------:R-:W-:Y:S01]  /*4390*/  MOV R57, R58 ;  /* 0x0000003a00397202 */ /* 0x000fe20000000f00 */
[----:B------:R-:W-:Y:S01]  /*43a0*/  IMAD.SHL.U32 R177, R179, 0x2, RZ ;  /* 0x00000002b3b17824 */ /* 0x000fe200078e00ff */
[----:B------:R-:W-:Y:S01]  /*43b0*/  MOV R41, R42 ;  /* 0x0000002a00297202 */ /* 0x000fe20000000f00 */
[----:B------:R-:W-:Y:S01]  /*43c0*/  @!P0 HADD2.F32 R60, -RZ, R60.H0_H0 ;  /* 0x2000003cff3c8230 */ /* 0x000fe20000004100 */
[--C-:B------:R-:W-:Y:S01]  /*43d0*/  @!P0 SHF.R.U64 R42, R42, 0x10, R43.reuse ;  /* 0x000000102a2a8819 */ /* 0x100fe2000000122b */
[----:B------:R-:W-:Y:S01]  /*43e0*/  @!P0 HADD2.F32 R59, -RZ, R57.H0_H0 ;  /* 0x20000039ff3b8230 */ /* 0x000fe20000004100 */
[----:B------:R-:W1:Y:S01]  /*43f0*/  LDS.128 R76, [R177+0xc100] ;  /* 0x00c10000b14c7984 */ /* 0x000e620000000c00 */
[----:B------:R-:W-:Y:S01]  /*4400*/  @!P0 SHF.R.U32.HI R43, RZ, 0x10, R43 ;  /* 0x00000010ff2b8819 */ /* 0x000fe2000001162b */
[----:B------:R-:W-:Y:S02]  /*4410*/  @!P0 HADD2.F32 R65, -RZ, R65.H0_H0 ;  /* 0x20000041ff418230 */ /* 0x000fe40000004100 */
[----:B------:R-:W-:Y:S02]  /*4420*/  @!P0 HADD2.F32 R42, -RZ, R42.H0_H0 ;  /* 0x2000002aff2a8230 */ /* 0x000fe40000004100 */
[----:B------:R-:W-:Y:S01]  /*4430*/  @!P0 HADD2.F32 R43, -RZ, R43.H0_H0 ;  /* 0x2000002bff2b8230 */ /* 0x000fe20000004100 */
        /* <DEDUP_REMOVED lines=65> */
[----:B------:R-:W-:Y:S01]  /*4850*/  @!P0 FFMA.FTZ R184, R40, R65, -R184 ;  /* 0x0000004128b88223 */ /* 0x000fe200000108b8 */
        /* <DEDUP_REMOVED lines=18> */
.L_x_1408:
[----:B------:R-:W-:Y:S05]  /*4980*/  BSYNC B0 ;  /* 0x0000000000007941 */ /* 0x000fea0003800000 */
.L_x_1407:
        /* <DEDUP_REMOVED lines=126> */
.L_x_1410:
[----:B------:R-:W-:Y:S05]  /*5170*/  BSYNC B0 ;  /* 0x0000000000007941 */ /* 0x000fea0003800000 */
.L_x_1409:
[----:B------:R-:W-:Y:S11]  /*5180*/  ISETP.GE.AND P0, PT, R16, c[0x0][0x1d4], PT ;  /* 0x0000750010007a0c */ /* 0x000ff60003f06270 */
[----:B------:R-:W-:Y:S02]  /*5190*/  @!UPT UIADD3 URZ, URZ, URZ, URZ ;  /* 0x0000003f3f3ff290 */ /* 0x000fe4000fffe03f */
[----:B------:R-:W-:-:S05]  /*51a0*/  @P0 BRA `(.L_x_1394) ;  /* 0x00000b0000000947 */ /* 0x000fca0003800000 */
[----:B------:R-:W-:Y:S02]  /*51b0*/  ISETP.NE.AND P1, PT, R124, RZ, PT ;  /* 0x000000ff7c00720c */ /* 0x000fe40003f25270 */
[----:B----4-:R-:W-:Y:S02]  /*51c0*/  IADD3 R54, P0, R172, R138, RZ ;  /* 0x0000008aac367210 */ /* 0x010fe40007f1e0ff */
[----:B------:R-:W-:Y:S02]  /*51d0*/  SEL R174, R107, R174, !P1 ;  /* 0x000000ae6bae7207 */ /* 0x000fe40004800000 */
[----:B---3--:R-:W-:Y:S02]  /*51e0*/  IADD3.X R55, R173, R137, RZ, P0, !PT ;  /* 0x00000089ad377210 */ /* 0x008fe400007fe4ff */
        /* <DEDUP_REMOVED lines=122> */
.L_x_1390:
        /* <DEDUP_REMOVED lines=8> */
[C---:B------:R-:W-:Y:S02]  /*5a10*/  IMAD R7, R144.reuse, c[0x0][0x1f4], R7 ;  /* 0x00007d0090077a24 */ /* 0x040fe400078e0207 */
        /* <DEDUP_REMOVED lines=41> */
.L_x_1394:
[----:B------:R-:W-:Y:S05]  /*5cb0*/  BSYNC B1 ;  /* 0x0000000000017941 */ /* 0x000fea0003800000 */
.L_x_1389:
[----:B------:R-:W-:Y:S01]  /*5cc0*/  ISETP.GT.AND P0, PT, R18, R11, PT ;  /* 0x0000000b1200720c */ /* 0x000fe20003f04270 */
[----:B------:R-:W-:Y:S01]  /*5cd0*/  BSSY B0, `(.L_x_1411) ;  /* 0x000004d000007945 */ /* 0x000fe20003800000 */
[C---:B------:R-:W-:Y:S02]  /*5ce0*/  ISETP.GE.AND P1, PT, R67.reuse, 0x1, PT ;  /* 0x000000014300780c */ /* 0x040fe40003f26270 */
[C---:B-12---:R-:W-:Y:S02]  /*5cf0*/  IADD3 R3, R67.reuse, 0x1, RZ ;  /* 0x0000000143037810 */ /* 0x046fe40007ffe0ff */
        /* <DEDUP_REMOVED lines=27> */
[----:B------:R-:W-:Y:S04]  /*5eb0*/  IADD3 R4, P1, R166, R8, RZ ;  /* 0x00000008a6047210 */ /* 0x000fe80007f3e0ff */
[----:B------:R-:W-:Y:S02]  /*5ec0*/  IADD3.X R3, R94, R9, R3, P1, !PT ;  /* 0x000000095e037210 */ /* 0x000fe40000ffe403 */
        /* <DEDUP_REMOVED lines=45> */
.L_x_1412:
[----:B-12-4-:R-:W-:Y:S05]  /*61a0*/  BSYNC B0 ;  /* 0x0000000000007941 */ /* 0x016fea0003800000 */
.L_x_1411:
        /* <DEDUP_REMOVED lines=34> */
.L_x_1388:
[----:B-1-3--:R-:W-:Y:S01]  /*63d0*/  UIADD3 UR6, UR13, 0x7f, URZ ;  /* 0x0000007f0d067890 */ /* 0x00afe2000fffe03f */
[----:B------:R-:W-:Y:S01]  /*63e0*/  PLOP3.LUT P2, PT, PT, PT, PT, 0x80, 0x0 ;  /* 0x000000000000781c */ /* 0x000fe20003f4f070 */
[----:B------:R-:W-:Y:S01]  /*63f0*/  ULDC.64 UR4, c[0x0][0x2c8] ;  /* 0x0000b20000047ab9 */ /* 0x000fe20000000a00 */
[----:B------:R-:W-:Y:S01]  /*6400*/  CS2R R98, SRZ ;  /* 0x0000000000627805 */ /* 0x000fe2000001ff00 */
[----:B------:R-:W-:Y:S01]  /*6410*/  UIMAD.WIDE.U32 UR18, UR6, UR4, URZ ;  /* 0x00000004061272a5 */ /* 0x000fe2000f8e003f */
[----:B------:R-:W-:Y:S01]  /*6420*/  IMAD.MOV.U32 R5, RZ, RZ, RZ ;  /* 0x000000ffff057224 */ /* 0x000fe200078e00ff */
[----:B------:R-:W-:Y:S01]  /*6430*/  CS2R R94, SRZ ;  /* 0x00000000005e7805 */ /* 0x000fe2000001ff00 */
[----:B------:R-:W-:Y:S01]  /*6440*/  IMAD.MOV.U32 R96, RZ, RZ, RZ ;  /* 0x000000ffff607224 */ /* 0x000fe200078e00ff */
[----:B------:R-:W-:Y:S01]  /*6450*/  @UP2 USHF.R.U32.HI UR6, URZ, UR5, UR19 ;  /* 0x000000053f062299 */ /* 0x000fe20008011613 */
[----:B-----5:R-:W-:Y:S01]  /*6460*/  CS2R R92, SRZ ;  /* 0x00000000005c7805 */ /* 0x020fe2000001ff00 */
[----:B------:R-:W-:Y:S01]  /*6470*/  CS2R R90, SRZ ;  /* 0x00000000005a7805 */ /* 0x000fe2000001ff00 */
[----:B------:R-:W-:Y:S01]  /*6480*/  CS2R R88, SRZ ;  /* 0x0000000000587805 */ /* 0x000fe2000001ff00 */
[----:B------:R-:W-:Y:S01]  /*6490*/  UIADD3 UR6, UR15, UR6, URZ ;  /* 0x000000060f067290 */ /* 0x000fe2000fffe03f */
[----:B------:R-:W-:Y:S01]  /*64a0*/  CS2R R86, SRZ ;  /* 0x0000000000567805 */ /* 0x000fe2000001ff00 */
[----:B------:R-:W-:Y:S01]  /*64b0*/  CS2R R8, SRZ ;  /* 0x0000000000087805 */ /* 0x000fe2000001ff00 */
[----:B------:R-:W-:Y:S01]  /*64c0*/  MOV R7, RZ ;  /* 0x000000ff00077202 */ /* 0x000fe20000000f00 */
[----:B------:R-:W-:Y:S01]  /*64d0*/  USHF.R.S32.HI UR4, URZ, 0x1f, UR6 ;  /* 0x0000001f3f047899 */ /* 0x000fe20008011406 */
[----:B------:R-:W-:Y:S01]  /*64e0*/  CS2R R10, SRZ ;  /* 0x00000000000a7805 */ /* 0x000fe2000001ff00 */
[----:B------:R-:W-:Y:S01]  /*64f0*/  CS2R R80, SRZ ;  /* 0x0000000000507805 */ /* 0x000fe2000001ff00 */
[----:B------:R-:W-:Y:S01]  /*6500*/  CS2R R78, SRZ ;  /* 0x00000000004e7805 */ /* 0x000fe2000001ff00 */
[----:B------:R-:W-:Y:S01]  /*6510*/  ULEA.HI UR4, UR4, UR6, URZ, 0x6 ;  /* 0x0000000604047291 */ /* 0x000fe2000f8f303f */
[----:B------:R-:W-:Y:S01]  /*6520*/  CS2R R76, SRZ ;  /* 0x00000000004c7805 */ /* 0x000fe2000001ff00 */
[----:B------:R-:W-:Y:S01]  /*6530*/  CS2R R74, SRZ ;  /* 0x00000000004a7805 */ /* 0x000fe2000001ff00 */
        /* <DEDUP_REMOVED lines=50> */
[----:B------:R-:W-:Y:S01]  /*6860*/  ULDC UR19, c[0x0][0x2c4] ;  /* 0x0000b10000137ab9 */ /* 0x000fe20000000800 */
[----:B------:R-:W-:Y:S01]  /*6870*/  PLOP3.LUT P1, PT, PT, PT, UP2, 0x80, 0x0 ;  /* 0x000000000000781c */ /* 0x000fe20003f2f028 */
[----:B------:R-:W-:Y:S01]  /*6880*/  IMAD R3, R3, c[0x0][0x178], RZ ;  /* 0x00005e0003037a24 */ /* 0x000fe200078e02ff */
[----:B------:R-:W-:Y:S01]  /*6890*/  LEA.HI R2, R7, R82, RZ, 0x3 ;  /* 0x0000005207027211 */ /* 0x000fe200078f18ff */
[----:B------:R-:W-:Y:S01]  /*68a0*/  UIMAD UR19, UR12, UR19, URZ ;  /* 0x000000130c1372a4 */ /* 0x000fe2000f8e023f */
[----:B------:R-:W-:Y:S01]  /*68b0*/  PLOP3.LUT P0, PT, PT, PT, UP2, 0x80, 0x0 ;  /* 0x000000000000781c */ /* 0x000fe20003f0f028 */
[----:B------:R-:W-:Y:S01]  /*68c0*/  IMAD R3, R84, c[0x0][0x17c], R3 ;  /* 0x00005f0054037a24 */ /* 0x000fe200078e0203 */
[----:B------:R-:W-:Y:S01]  /*68d0*/  SHF.R.S32.HI R15, RZ, 0x3, R2 ;  /* 0x00000003ff0f7819 */ /* 0x000fe20000011402 */
[----:B------:R-:W-:Y:S01]  /*68e0*/  BSSY B0, `(.L_x_1415) ;  /* 0x000006e000007945 */ /* 0x000fe20003800000 */
[----:B------:R-:W-:Y:S01]  /*68f0*/  ISETP.NE.U32.AND P2, PT, RZ, c[0x0][0x348], PT ;  /* 0x0000d200ff007a0c */ /* 0x000fe20003f45070 */
[----:B------:R-:W-:Y:S01]  /*6900*/  IMAD.IADD R17, R17, 0x1, R3 ;  /* 0x0000000111117824 */ /* 0x000fe200078e0203 */
[----:B------:R-:W-:-:S02]  /*6910*/  LOP3.LUT R3, R2, 0xfffffff8, RZ, 0xc0, !PT ;  /* 0xfffffff802037812 */ /* 0x000fc400078ec0ff */
[----:B------:R-:W-:Y:S01]  /*6920*/  SHF.R.S32.HI R13, RZ, 0x1f, R197 ;  /* 0x0000001fff0d7819 */ /* 0x000fe200000114c5 */
[----:B------:R-:W-:Y:S01]  /*6930*/  IMAD.WIDE.U32 R16, R196, c[0x0][0x1b8], R16 ;  /* 0x00006e00c4107a25 */ /* 0x000fe200078e0010 */
[----:B------:R-:W-:Y:S02]  /*6940*/  ISETP.NE.AND.EX P2, PT, RZ, c[0x0][0x34c], PT, P2 ;  /* 0x0000d300ff007a0c */ /* 0x000fe40003f45320 */
[-C--:B------:R-:W-:Y:S01]  /*6950*/  LEA.HI R9, R7, R82.reuse, RZ, 0x4 ;  /* 0x0000005207097211 */ /* 0x080fe200078f20ff */
[----:B------:R-:W-:Y:S01]  /*6960*/  IMAD.IADD R132, R82, 0x1, -R3 ;  /* 0x0000000152847824 */ /* 0x000fe200078e0a03 */
[----:B------:R-:W-:Y:S01]  /*6970*/  SEL R13, R13, RZ, !P2 ;  /* 0x000000ff0d0d7207 */ /* 0x000fe20005000000 */
[----:B------:R-:W-:Y:S01]  /*6980*/  IMAD R3, R83, c[0x0][0x1b8], RZ ;  /* 0x00006e0053037a24 */ /* 0x000fe200078e02ff */
[----:B------:R-:W-:Y:S01]  /*6990*/  SEL R10, R197, RZ, !P2 ;  /* 0x000000ffc50a7207 */ /* 0x000fe20005000000 */
[----:B------:R-:W-:Y:S01]  /*69a0*/  IMAD R206, R132, 0x20, R15 ;  /* 0x0000002084ce7824 */ /* 0x000fe200078e020f */
[----:B------:R-:W-:Y:S01]  /*69b0*/  SHF.R.S32.HI R6, RZ, 0x4, R9 ;  /* 0x00000004ff067819 */ /* 0x000fe20000011409 */
[----:B------:R-:W-:Y:S01]  /*69c0*/  IMAD R3, R196, c[0x0][0x1bc], R3 ;  /* 0x00006f00c4037a24 */ /* 0x000fe200078e0203 */
[----:B------:R-:W-:Y:S01]  /*69d0*/  LOP3.LUT R8, R8, 0xfffffffb, RZ, 0xc0, !PT ;  /* 0xfffffffb08087812 */ /* 0x000fe200078ec0ff */
[----:B------:R-:W-:Y:S01]  /*69e0*/  IMAD R13, R13, c[0x0][0x1c0], RZ ;  /* 0x000070000d0d7a24 */ /* 0x000fe200078e02ff */
[----:B------:R-:W-:Y:S01]  /*69f0*/  IADD3 R4, R206, UR13, RZ ;  /* 0x0000000dce047c10 */ /* 0x000fe2000fffe0ff */
[----:B------:R-:W-:Y:S01]  /*6a00*/  IMAD.IADD R17, R17, 0x1, R3 ;  /* 0x0000000111117824 */ /* 0x000fe200078e0203 */
[----:B------:R-:W-:Y:S01]  /*6a10*/  LEA.HI R205, R7, R82, RZ, 0x6 ;  /* 0x0000005207cd7211 */ /* 0x000fe200078f30ff */
[----:B------:R-:W-:-:S02]  /*6a20*/  IMAD R13, R10, c[0x0][0x1c4], R13 ;  /* 0x000071000a0d7a24 */ /* 0x000fc400078e020d */
[----:B------:R-:W-:Y:S01]  /*6a30*/  @P1 IMAD.HI.U32 R0, R4, c[0x0][0x2c8], RZ ;  /* 0x0000b20004001a27 */ /* 0x000fe200078e00ff */
[----:B------:R-:W-:-:S03]  /*6a40*/  LOP3.LUT P1, RZ, R132, 0x4, RZ, 0xc0, !PT ;  /* 0x0000000484ff7812 */ /* 0x000fc6000782c0ff */
[----:B------:R-:W-:Y:S01]  /*6a50*/  IMAD.MOV.U32 R12, RZ, RZ, R4 ;  /* 0x000000ffff0c7224 */ /* 0x000fe200078e0004 */
[----:B------:R-:W-:Y:S01]  /*6a60*/  @P0 SHF.R.U32.HI R12, RZ, c[0x0][0x2cc], R0 ;  /* 0x0000b300ff0c0a19 */ /* 0x000fe20000011600 */
[----:B------:R-:W-:Y:S01]  /*6a70*/  IMAD.WIDE.U32 R10, R10, c[0x0][0x1c0], R16 ;  /* 0x000070000a0a7a25 */ /* 0x000fe200078e0010 */
[C---:B------:R-:W-:Y:S02]  /*6a80*/  LEA.HI R0, R9.reuse, R6, RZ, 0x1 ;  /* 0x0000000609007211 */ /* 0x040fe400078f08ff */
[--C-:B------:R-:W-:Y:S01]  /*6a90*/  SHF.R.S32.HI R3, RZ, 0x1f, R12.reuse ;  /* 0x0000001fff037819 */ /* 0x100fe2000001140c */
[----:B------:R-:W-:Y:S01]  /*6aa0*/  IMAD.MOV R5, RZ, RZ, -R12 ;  /* 0x000000ffff057224 */ /* 0x000fe200078e0a0c */
[----:B------:R-:W-:Y:S01]  /*6ab0*/  LOP3.LUT R9, R9, 0xfffffff0, RZ, 0xc0, !PT ;  /* 0xfffffff009097812 */ /* 0x000fe200078ec0ff */
[----:B------:R-:W-:Y:S01]  /*6ac0*/  IMAD.IADD R11, R11, 0x1, R13 ;  /* 0x000000010b0b7824 */ /* 0x000fe200078e020d */
[----:B------:R-:W-:Y:S01]  /*6ad0*/  LOP3.LUT R0, R0, 0xfffffffe, RZ, 0xc0, !PT ;  /* 0xfffffffe00007812 */ /* 0x000fe200078ec0ff */
[----:B------:R-:W-:Y:S01]  /*6ae0*/  IMAD R3, R3, c[0x0][0x1b0], RZ ;  /* 0x00006c0003037a24 */ /* 0x000fe200078e02ff */
[----:B------:R-:W-:Y:S01]  /*6af0*/  LOP3.LUT P0, RZ, R132, 0x2, RZ, 0xc0, !PT ;  /* 0x0000000284ff7812 */ /* 0x000fe2000780c0ff */
[----:B------:R-:W-:-:S02]  /*6b00*/  IMAD R4, R5, c[0x0][0x2c4], R4 ;  /* 0x0000b10005047a24 */ /* 0x000fc400078e0204 */
[----:B------:R-:W-:Y:S02]  /*6b10*/  IMAD R3, R12, c[0x0][0x1b4], R3 ;  /* 0x00006d000c037a24 */ /* 0x000fe400078e0203 */
[----:B------:R-:W-:Y:S02]  /*6b20*/  IMAD.IADD R9, R82, 0x1, -R9 ;  /* 0x0000000152097824 */ /* 0x000fe400078e0a09 */
[----:B------:R-:W-:-:S04]  /*6b30*/  IMAD.WIDE.U32 R12, R12, c[0x0][0x1b0], R10 ;  /* 0x00006c000c0c7a25 */ /* 0x000fc800078e000a */
[----:B------:R-:W-:Y:S01]  /*6b40*/  IMAD.IADD R0, R6, 0x1, -R0 ;  /* 0x0000000106007824 */ /* 0x000fe200078e0a00 */
[----:B------:R-:W-:Y:S01]  /*6b50*/  SHF.R.S32.HI R6, RZ, 0x1f, R9 ;  /* 0x0000001fff067819 */ /* 0x000fe20000011409 */
[----:B------:R-:W-:Y:S01]  /*6b60*/  IMAD.IADD R13, R13, 0x1, R3 ;  /* 0x000000010d0d7824 */ /* 0x000fe200078e0203 */
[----:B------:R-:W-:Y:S01]  /*6b70*/  SHF.R.S32.HI R3, RZ, 0x1f, R4 ;  /* 0x0000001fff037819 */ /* 0x000fe20000011404 */
[----:B------:R-:W-:Y:S01]  /*6b80*/  IMAD.SHL.U32 R5, R132, 0x40, RZ ;  /* 0x0000004084057824 */ /* 0x000fe200078e00ff */
[----:B------:R-:W-:Y:S01]  /*6b90*/  LEA.HI R11, R6, R9, RZ, 0x3 ;  /* 0x00000009060b7211 */ /* 0x000fe200078f18ff */
[----:B------:R-:W-:Y:S01]  /*6ba0*/  IMAD.WIDE.U32 R12, R4, c[0x0][0x1a8], R12 ;  /* 0x00006a00040c7a25 */ /* 0x000fe200078e000c */
[----:B------:R-:W-:Y:S02]  /*6bb0*/  @P0 LOP3.LUT R8, R8, 0x4, RZ, 0xfc, !PT ;  /* 0x0000000408080812 */ /* 0x000fe400078efcff */
[----:B------:R-:W-:Y:S01]  /*6bc0*/  LOP3.LUT R6, R11, 0xfffffff8, RZ, 0xc0, !PT ;  /* 0xfffffff80b067812 */ /* 0x000fe200078ec0ff */
[----:B------:R-:W-:Y:S01]  /*6bd0*/  IMAD R3, R3, c[0x0][0x1a8], RZ ;  /* 0x00006a0003037a24 */ /* 0x000fe200078e02ff */
[----:B------:R-:W-:Y:S01]  /*6be0*/  LOP3.LUT R5, R5, 0x1c0, RZ, 0xc0, !PT ;  /* 0x000001c005057812 */ /* 0x000fe200078ec0ff */
[----:B------:R-:W-:Y:S01]  /*6bf0*/  IMAD.SHL.U32 R17, R15, 0x40, RZ ;  /* 0x000000400f117824 */ /* 0x000fe200078e00ff */
[----:B------:R-:W-:Y:S01]  /*6c00*/  LEA R16, P0, R12, c[0x0][0x160], 0x1 ;  /* 0x000058000c107a11 */ /* 0x000fe200078008ff */
[----:B------:R-:W-:Y:S01]  /*6c10*/  IMAD R3, R4, c[0x0][0x1ac], R3 ;  /* 0x00006b0004037a24 */ /* 0x000fe200078e0203 */
[----:B------:R-:W-:Y:S01]  /*6c20*/  LOP3.LUT R2, R5, 0x8, R2, 0xf8, !PT ;  /* 0x0000000805027812 */ /* 0x000fe200078ef802 */
[----:B------:R-:W-:Y:S01]  /*6c30*/  IMAD.IADD R6, R9, 0x1, -R6 ;  /* 0x0000000109067824 */ /* 0x000fe200078e0a06 */
[----:B------:R-:W-:Y:S01]  /*6c40*/  SHF.R.U32.HI R5, RZ, 0x3, R5 ;  /* 0x00000003ff057819 */ /* 0x000fe20000011605 */
[----:B------:R-:W-:Y:S01]  /*6c50*/  IMAD.IADD R3, R13, 0x1, R3 ;  /* 0x000000010d037824 */ /* 0x000fe200078e0203 */
[----:B------:R-:W-:Y:S01]  /*6c60*/  LOP3.LUT R17, R17, 0x1c0, RZ, 0xc0, !PT ;  /* 0x000001c011117812 */ /* 0x000fe200078ec0ff */
[----:B------:R-:W-:Y:S01]  /*6c70*/  IMAD.SHL.U32 R9, R6, 0x40, RZ ;  /* 0x0000004006097824 */ /* 0x000fe200078e00ff */
[----:B------:R-:W-:Y:S01]  /*6c80*/  LOP3.LUT R5, R2, R5, RZ, 0x3c, !PT ;  /* 0x0000000502057212 */ /* 0x000fe200078e3cff */
[----:B------:R-:W-:Y:S01]  /*6c90*/  IMAD.SHL.U32 R2, R0, 0x8, RZ ;  /* 0x0000000800027824 */ /* 0x000fe200078e00ff */
[----:B------:R-:W-:Y:S01]  /*6ca0*/  LEA.HI.X R14, R12, c[0x0][0x164], R3, 0x1, P0 ;  /* 0x000059000c0e7a11 */ /* 0x000fe200000f0c03 */
[----:B------:R-:W-:Y:S01]  /*6cb0*/  IMAD.SHL.U32 R11, R11, 0x40, RZ ;  /* 0x000000400b0b7824 */ /* 0x000fe200078e00ff */
[----:B------:R-:W-:Y:S01]  /*6cc0*/  IADD3 R12, R15, UR13, RZ ;  /* 0x0000000d0f0c7c10 */ /* 0x000fe2000fffe0ff */
[----:B------:R-:W-:Y:S01]  /*6cd0*/  IMAD.SHL.U32 R218, R132, 0x8, RZ ;  /* 0x0000000884da7824 */ /* 0x000fe200078e00ff */
[----:B------:R-:W-:Y:S01]  /*6ce0*/  LOP3.LUT R9, R9, 0x1c0, RZ, 0xc0, !PT ;  /* 0x000001c009097812 */ /* 0x000fe200078ec0ff */
[----:B------:R-:W-:Y:S01]  /*6cf0*/  IMAD.SHL.U32 R205, R205, 0x8, RZ ;  /* 0x00000008cdcd7824 */ /* 0x000fe200078e00ff */
[C---:B------:R-:W-:Y:S01]  /*6d00*/  LOP3.LUT P5, RZ, R6.reuse, 0x4, RZ, 0xc0, !PT ;  /* 0x0000000406ff7812 */ /* 0x040fe200078ac0ff */
[----:B------:R-:W-:Y:S01]  /*6d10*/  IMAD.MOV.U32 R3, RZ, RZ, 0x20 ;  /* 0x00000020ff037424 */ /* 0x000fe200078e00ff */
[----:B------:R-:W-:Y:S01]  /*6d20*/  LOP3.LUT P4, RZ, R6, 0x2, RZ, 0xc0, !PT ;  /* 0x0000000206ff7812 */ /* 0x000fe2000788c0ff */
[----:B------:R1:W2:Y:S01]  /*6d30*/  SHFL.IDX PT, R18, R16, RZ, 0x181f ;  /* 0x00181fff10127589 */ /* 0x0002a200000e0000 */
[----:B------:R-:W-:Y:S01]  /*6d40*/  ISETP.GE.AND P0, PT, R12, UR19, PT ;  /* 0x000000130c007c0c */ /* 0x000fe2000bf06270 */
[----:B------:R-:W-:Y:S01]  /*6d50*/  IMAD R5, R0, 0x200, R5 ;  /* 0x0000020000057824 */ /* 0x000fe200078e0205 */
[----:B------:R-:W-:Y:S01]  /*6d60*/  LEA.HI R6, R7, R82, RZ, 0x5 ;  /* 0x0000005207067211 */ /* 0x000fe200078f28ff */
[----:B------:R1:W3:Y:S01]  /*6d70*/  SHFL.IDX PT, R19, R14, RZ, 0x181f ;  /* 0x00181fff0e137589 */ /* 0x0002e200000e0000 */
[----:B------:R-:W-:-:S02]  /*6d80*/  LOP3.LUT R2, R9, 0x8, R2, 0xf8, !PT ;  /* 0x0000000809027812 */ /* 0x000fc400078ef802 */
[----:B------:R-:W-:Y:S02]  /*6d90*/  SHF.R.U32.HI R9, RZ, 0x3, R9 ;  /* 0x00000003ff097819 */ /* 0x000fe40000011609 */
[----:B------:R-:W-:Y:S02]  /*6da0*/  SHF.R.S32.HI R80, RZ, 0x5, R6 ;  /* 0x00000005ff507819 */ /* 0x000fe40000011406 */
[----:B------:R-:W-:Y:S02]  /*6db0*/  LOP3.LUT R11, R11, 0xfffffe00, RZ, 0xc0, !PT ;  /* 0xfffffe000b0b7812 */ /* 0x000fe400078ec0ff */
[----:B------:R-:W-:Y:S02]  /*6dc0*/  SHF.R.U32.HI R20, RZ, 0x3, R17 ;  /* 0x00000003ff147819 */ /* 0x000fe40000011611 */
[----:B------:R-:W-:Y:S01]  /*6dd0*/  LOP3.LUT R17, R17, 0x38, R218, 0xf8, !PT ;  /* 0x0000003811117812 */ /* 0x000fe200078ef8da */
[----:B------:R-:W-:Y:S01]  /*6de0*/  IMAD R13, R80, 0x400, R11 ;  /* 0x00000400500d7824 */ /* 0x000fe200078e020b */
[----:B------:R-:W-:Y:S01]  /*6df0*/  LOP3.LUT R4, R2, R9, RZ, 0x3c, !PT ;  /* 0x0000000902047212 */ /* 0x000fe200078e3cff */
[----:B------:R-:W-:Y:S01]  /*6e00*/  IMAD.MOV.U32 R2, RZ, RZ, 0x10 ;  /* 0x00000010ff027424 */ /* 0x000fe200078e00ff */
[----:B------:R-:W-:-:S02]  /*6e10*/  LOP3.LUT R20, R17, R20, RZ, 0x3c, !PT ;  /* 0x0000001411147212 */ /* 0x000fc400078e3cff */
[C---:B------:R-:W-:Y:S01]  /*6e20*/  IADD3 R10, R218.reuse, 0x40, RZ ;  /* 0x00000040da0a7810 */ /* 0x040fe20007ffe0ff */
[----:B------:R-:W-:Y:S01]  /*6e30*/  IMAD.IADD R0, R13, 0x1, R4 ;  /* 0x000000010d007824 */ /* 0x000fe200078e0204 */
[----:B------:R-:W-:Y:S02]  /*6e40*/  IADD3 R9, R218, 0x80, RZ ;  /* 0x00000080da097810 */ /* 0x000fe40007ffe0ff */
[----:B------:R-:W-:Y:S02]  /*6e50*/  SEL R2, R2, 0xfffffff0, !P4 ;  /* 0xfffffff002027807 */ /* 0x000fe40006000000 */
[----:B------:R-:W-:Y:S02]  /*6e60*/  ISETP.GE.AND P2, PT, R218, c[0x0][0x198], PT ;  /* 0x00006600da007a0c */ /* 0x000fe40003f46270 */
[----:B------:R-:W-:Y:S02]  /*6e70*/  ISETP.GE.AND P4, PT, R9, c[0x0][0x198], PT ;  /* 0x0000660009007a0c */ /* 0x000fe40003f86270 */
[----:B------:R-:W-:-:S02]  /*6e80*/  LOP3.LUT R205, R20, 0xfffffe00, R205, 0xf8, !PT ;  /* 0xfffffe0014cd7812 */ /* 0x000fc400078ef8cd */
[----:B------:R-:W-:Y:S02]  /*6e90*/  LOP3.LUT R4, R4, R11, RZ, 0xfc, !PT ;  /* 0x0000000b04047212 */ /* 0x000fe400078efcff */
[----:B------:R-:W-:Y:S01]  /*6ea0*/  SEL R3, R3, 0xffffffe0, !P5 ;  /* 0xffffffe003037807 */ /* 0x000fe20006800000 */
[----:B------:R-:W-:Y:S01]  /*6eb0*/  @!P3 IMAD.MOV.U32 R210, RZ, RZ, R197 ;  /* 0x000000ffffd2b224 */ /* 0x000fe200078e00c5 */
[----:B------:R-:W-:Y:S01]  /*6ec0*/  ISETP.GE.AND P3, PT, R10, c[0x0][0x198], PT ;  /* 0x000066000a007a0c */ /* 0x000fe20003f66270 */
[----:B------:R-:W-:Y:S07]  /*6ed0*/  @P0 BRA `(.L_x_1416) ;  /* 0x000000e000000947 */ /* 0x000fee0003800000 */
[----:B-123--:R-:W-:Y:S01]  /*6ee0*/  SHF.R.S32.HI R13, RZ, 0x1f, R10 ;  /* 0x0000001fff0d7819 */ /* 0x00efe2000001140a */
        /* <DEDUP_REMOVED lines=13> */
.L_x_1416:
[----:B-123--:R-:W-:Y:S05]  /*6fc0*/  BSYNC B0 ;  /* 0x0000000000007941 */ /* 0x00efea0003800000 */
.L_x_1415:
        /* <DEDUP_REMOVED lines=20> */
.L_x_1418:
[----:B------:R-:W-:Y:S05]  /*7110*/  BSYNC B0 ;  /* 0x0000000000007941 */ /* 0x000fea0003800000 */
.L_x_1417:
        /* <DEDUP_REMOVED lines=20> */
.L_x_1420:
[----:B------:R-:W-:Y:S05]  /*7260*/  BSYNC B0 ;  /* 0x0000000000007941 */ /* 0x000fea0003800000 */
.L_x_1419:
[----:B------:R-:W-:Y:S01]  /*7270*/  IMAD.MOV.U32 R201, RZ, RZ, c[0x0][0x2b8] ;  /* 0x0000ae00ffc97624 */ /* 0x000fe200078e00ff */
[----:B---3--:R-:W-:Y:S01]  /*7280*/  SHFL.IDX PT, R22, R16, 0x3, 0x181f ;  /* 0x00781f0010167f89 */ /* 0x008fe200000e0000 */
[----:B------:R-:W-:Y:S01]  /*7290*/  IADD3 R12, R12, 0x60, RZ ;  /* 0x000000600c0c7810 */ /* 0x000fe20007ffe0ff */
[----:B------:R-:W-:Y:S01]  /*72a0*/  IMAD.U32 R13, RZ, RZ, UR15 ;  /* 0x0000000fff0d7e24 */ /* 0x000fe2000f8e00ff */
[----:B------:R-:W-:Y:S01]  /*72b0*/  LOP3.LUT R8, R8, 0xfffffffd, RZ, 0xc0, !PT ;  /* 0xfffffffd08087812 */ /* 0x000fe200078ec0ff */
[----:B------:R-:W3:Y:S01]  /*72c0*/  SHFL.IDX PT, R23, R14, 0x3, 0x181f ;  /* 0x00781f000e177f89 */ /* 0x000ee200000e0000 */
[----:B------:R-:W-:Y:S01]  /*72d0*/  ISETP.NE.AND P5, PT, R201, 0x1, PT ;  /* 0x00000001c900780c */ /* 0x000fe20003fa5270 */
[----:B------:R-:W-:Y:S01]  /*72e0*/  IMAD R204, R13, 0x40, R206 ;  /* 0x000000400dcc7824 */ /* 0x000fe200078e02ce */
[----:B------:R-:W-:Y:S01]  /*72f0*/  ISETP.GE.AND P0, PT, R12, UR19, PT ;  /* 0x000000130c007c0c */ /* 0x000fe2000bf06270 */
[----:B------:R-:W-:Y:S01]  /*7300*/  IMAD.SHL.U32 R40, R205, 0x2, RZ ;  /* 0x00000002cd287824 */ /* 0x000fe200078e00ff */
[----:B------:R-:W-:Y:S01]  /*7310*/  SHF.R.S32.HI R13, RZ, 0x1f, R10 ;  /* 0x0000001fff0d7819 */ /* 0x000fe2000001140a */
[----:B------:R-:W-:Y:S01]  /*7320*/  IMAD.MOV.U32 R203, RZ, RZ, RZ ;  /* 0x000000ffffcb7224 */ /* 0x000fe200078e00ff */
[----:B------:R-:W-:-:S02]  /*7330*/  IADD3 R204, R204, -0x40, RZ ;  /* 0xffffffc0cccc7810 */ /* 0x000fc40007ffe0ff */
[----:B------:R-:W-:Y:S02]  /*7340*/  LEA.HI R214, R13, R10, RZ, 0x3 ;  /* 0x0000000a0dd67211 */ /* 0x000fe400078f18ff */
[----:B-----5:R-:W-:Y:S02]  /*7350*/  SHF.R.S32.HI R17, RZ, 0x1f, R210 ;  /* 0x0000001fff117819 */ /* 0x020fe400000114d2 */
[----:B------:R-:W-:Y:S02]  /*7360*/  LOP3.LUT R214, R214, 0xfffffff8, RZ, 0xc0, !PT ;  /* 0xfffffff8d6d67812 */ /* 0x000fe400078ec0ff */
[----:B------:R-:W-:Y:S01]  /*7370*/  @P5 LOP3.LUT R8, R8, 0x2, RZ, 0xfc, !PT ;  /* 0x0000000208085812 */ /* 0x000fe200078efcff */
[----:B------:R-:W-:Y:S01]  /*7380*/  IMAD R17, R17, c[0x0][0x2b0], RZ ;  /* 0x0000ac0011117a24 */ /* 0x000fe200078e02ff */
[----:B------:R-:W-:Y:S02]  /*7390*/  SHF.R.S32.HI R8, RZ, 0x1f, R9 ;  /* 0x0000001fff087819 */ /* 0x000fe40000011409 */
[----:B------:R-:W-:Y:S01]  /*73a0*/  P2R R11, PR, RZ, 0x2 ;  /* 0x00000002ff0b7803 */ /* 0x000fe20000000000 */
[----:B------:R-:W-:Y:S01]  /*73b0*/  IMAD R17, R210, c[0x0][0x2b4], R17 ;  /* 0x0000ad00d2117a24 */ /* 0x000fe200078e0211 */
[----:B------:R-:W-:Y:S01]  /*73c0*/  LEA.HI R213, R8, R9, RZ, 0x3 ;  /* 0x0000000908d57211 */ /* 0x000fe200078f18ff */
[----:B------:R-:W-:-:S03]  /*73d0*/  IMAD.WIDE.U32 R210, R210, c[0x0][0x2b0], RZ ;  /* 0x0000ac00d2d27a25 */ /* 0x000fc600078e00ff */
[----:B------:R-:W-:Y:S01]  /*73e0*/  LOP3.LUT R213, R213, 0xfffffff8, RZ, 0xc0, !PT ;  /* 0xfffffff8d5d57812 */ /* 0x000fe200078ec0ff */
[----:B---34-:R-:W-:-:S04]  /*73f0*/  @!P0 IMAD.WIDE R18, R218, 0x2, R22 ;  /* 0x00000002da128825 */ /* 0x018fc800078e0216 */
[----:B------:R-:W-:Y:S01]  /*7400*/  IMAD.IADD R200, R211, 0x1, R17 ;  /* 0x00000001d3c87824 */ /* 0x000fe200078e0211 */
[----:B------:R-:W-:Y:S01]  /*7410*/  @!PT LDS RZ, [RZ] ;  /* 0x00000000fffff984 */ /* 0x000fe20000000800 */
[----:B------:R3:W-:Y:S01]  /*7420*/  @!P0 LDGSTS.E.BYPASS.LTC128B.128 [R40+0x1b100], [R18.64], !P2 ;  /* 0x1b10000012288fae */ /* 0x0007e2000d101d4a */
[C---:B------:R-:W-:Y:S02]  /*7430*/  ISETP.GE.AND P2, PT, R204.reuse, UR9, PT ;  /* 0x00000009cc007c0c */ /* 0x040fe4000bf46270 */
[----:B------:R-:W-:Y:S02]  /*7440*/  IADD3 R204, R204, UR8, RZ ;  /* 0x00000008cccc7c10 */ /* 0x000fe4000fffe0ff */
[----:B------:R-:W-:-:S03]  /*7450*/  ISETP.GT.OR P2, PT, R206, 0x3f, P2 ;  /* 0x0000003fce00780c */ /* 0x000fc60001744670 */
[----:B------:R-:W-:-:S04]  /*7460*/  @P5 IMAD.HI.U32 R12, R204, c[0x0][0x2bc], RZ ;  /* 0x0000af00cc0c5a27 */ /* 0x000fc800078e00ff */
[----:B------:R-:W-:Y:S01]  /*7470*/  IMAD.MOV.U32 R13, RZ, RZ, R204 ;  /* 0x000000ffff0d7224 */ /* 0x000fe200078e00cc */
[----:B------:R-:W-:Y:S01]  /*7480*/  @P5 SHF.R.U32.HI R13, RZ, c[0x0][0x2c0], R12 ;  /* 0x0000b000ff0d5a19 */ /* 0x000fe2000001160c */
[----:B---3--:R-:W-:-:S04]  /*7490*/  @!P0 IMAD.WIDE R18, R214, 0x2, R22 ;  /* 0x00000002d6128825 */ /* 0x008fc800078e0216 */
[----:B------:R-:W-:Y:S01]  /*74a0*/  @!P0 IMAD.WIDE R22, R213, 0x2, R22 ;  /* 0x00000002d5168825 */ /* 0x000fe200078e0216 */
[----:B------:R3:W-:Y:S01]  /*74b0*/  @!P0 LDGSTS.E.BYPASS.LTC128B.128 [R40+0x1f100], [R18.64], !P3 ;  /* 0x1f10000012288fae */ /* 0x0007e2000d901d4a */
[----:B------:R-:W-:-:S03]  /*74c0*/  @!P2 IADD3 R17, P3, R13, R210, RZ ;  /* 0x000000d20d11a210 */ /* 0x000fc60007f7e0ff */
[----:B------:R4:W-:Y:S01]  /*74d0*/  @!P0 LDGSTS.E.BYPASS.LTC128B.128 [R40+0x23100], [R22.64], !P4 ;  /* 0x2310000016288fae */ /* 0x0009e2000e101d4a */
[----:B------:R-:W-:Y:S02]  /*74e0*/  @!P2 LEA.HI.X.SX32 R8, R13, R200, 0x1, P3 ;  /* 0x000000c80d08a211 */ /* 0x000fe400018f0eff */
[C---:B------:R-:W-:Y:S01]  /*74f0*/  @!P2 LEA R20, P3, R17.reuse, c[0x0][0x2a0], 0x2 ;  /* 0x0000a8001114aa11 */ /* 0x040fe200078610ff */
[----:B------:R-:W0:Y:S03]  /*7500*/  LDGDEPBAR ;  /* 0x00000000000079af */ /* 0x000e260000000000 */
[----:B------:R-:W-:Y:S01]  /*7510*/  @!P2 LEA.HI.X R21, R17, c[0x0][0x2a4], R8, 0x2, P3 ;  /* 0x0000a9001115aa11 */ /* 0x000fe200018f1408 */
[----:B------:R-:W-:Y:S06]  /*7520*/  BAR.SYNC.DEFER_BLOCKING 0x0 ;  /* 0x0000000000007b1d */ /* 0x000fec0000010000 */
[----:B--2---:R-:W2:Y:S01]  /*7530*/  @!P2 LDG.E R203, [R20.64] ;  /* 0x0000000a14cba981 */ /* 0x004ea2000c1e1900 */
[----:B------:R-:W-:Y:S01]  /*7540*/  IMAD.MOV R13, RZ, RZ, -R13 ;  /* 0x000000ffff0d7224 */ /* 0x000fe200078e0a0d */
[----:B------:R-:W-:Y:S01]  /*7550*/  ULEA UR18, UR15, 0xffffffc0, 0x6 ;  /* 0xffffffc00f127891 */ /* 0x000fe2000f8e303f */
[----:B------:R-:W-:Y:S01]  /*7560*/  IMAD R199, R83, c[0x0][0x1e8], RZ ;  /* 0x00007a0053c77a24 */ /* 0x000fe200078e02ff */
[----:B------:R-:W-:Y:S01]  /*7570*/  ISETP.GE.AND P5, PT, R218, c[0x0][0x1d4], PT ;  /* 0x00007500da007a0c */ /* 0x000fe20003fa6270 */
[----:B------:R-:W-:Y:S01]  /*7580*/  IMAD R204, R13, c[0x0][0x2b8], R204 ;  /* 0x0000ae000dcc7a24 */ /* 0x000fe200078e02cc */
[----:B------:R-:W-:Y:S01]  /*7590*/  UIADD3 UR18, UR9, -UR18, URZ ;  /* 0x8000001209127290 */ /* 0x000fe2000fffe03f */
[----:B------:R-:W-:Y:S01]  /*75a0*/  IMAD.WIDE.U32 R208, R196, c[0x0][0x1e8], RZ ;  /* 0x00007a00c4d07a25 */ /* 0x000fe200078e00ff */
[----:B------:R-:W-:Y:S01]  /*75b0*/  ISETP.GE.AND P4, PT, R10, c[0x0][0x1d4], PT ;  /* 0x000075000a007a0c */ /* 0x000fe20003f86270 */
[----:B------:R-:W-:Y:S01]  /*75c0*/  UISETP.GE.AND UP1, UPT, UR15, 0x2, UPT ;  /* 0x000000020f00788c */ /* 0x000fe2000bf26270 */
[----:B------:R-:W-:Y:S01]  /*75d0*/  SHF.R.S32.HI R13, RZ, 0x1f, R204 ;  /* 0x0000001fff0d7819 */ /* 0x000fe200000114cc */
[----:B-1----:R-:W-:Y:S01]  /*75e0*/  IMAD.WIDE.U32 R16, R204, c[0x0][0x1e0], RZ ;  /* 0x00007800cc107a25 */ /* 0x002fe200078e00ff */
[----:B------:R-:W-:-:S02]  /*75f0*/  ISETP.GE.AND P6, PT, R9, c[0x0][0x1d4], PT ;  /* 0x0000750009007a0c */ /* 0x000fc40003fc6270 */
[----:B------:R-:W-:Y:S01]  /*7600*/  ISETP.GE.AND P3, PT, R218, c[0x0][0x1d4], PT ;  /* 0x00007500da007a0c */ /* 0x000fe20003f66270 */
[----:B---3--:R-:W-:Y:S01]  /*7610*/  IMAD R19, R13, c[0x0][0x1e0], RZ ;  /* 0x000078000d137a24 */ /* 0x008fe200078e02ff */
[----:B------:R-:W-:Y:S01]  /*7620*/  ISETP.GE.AND P2, PT, R10, c[0x0][0x1d4], PT ;  /* 0x000075000a007a0c */ /* 0x000fe20003f46270 */
[----:B------:R-:W-:Y:S01]  /*7630*/  IMAD R199, R196, c[0x0][0x1ec], R199 ;  /* 0x00007b00c4c77a24 */ /* 0x000fe200078e02c7 */
[----:B------:R-:W-:Y:S01]  /*7640*/  SHF.R.S32.HI R215, RZ, 0x1f, R218 ;  /* 0x0000001fffd77819 */ /* 0x000fe200000114da */
[----:B------:R-:W-:Y:S01]  /*7650*/  IMAD R18, R204, c[0x0][0x1e4], R19 ;  /* 0x00007900cc127a24 */ /* 0x000fe200078e0213 */
[----:B------:R-:W-:Y:S01]  /*7660*/  SEL R216, RZ, 0x10, P6 ;  /* 0x00000010ffd87807 */ /* 0x000fe20003000000 */
[----:B------:R-:W-:Y:S01]  /*7670*/  IMAD.IADD R199, R209, 0x1, R199 ;  /* 0x00000001d1c77824 */ /* 0x000fe200078e02c7 */
[----:B------:R-:W-:Y:S01]  /*7680*/  IADD3 R202, R40, 0x100, RZ ;  /* 0x0000010028ca7810 */ /* 0x000fe20007ffe0ff */
[----:B------:R-:W-:Y:S01]  /*7690*/  IMAD.IADD R19, R17, 0x1, R18 ;  /* 0x0000000111137824 */ /* 0x000fe200078e0212 */
[----:B------:R-:W-:Y:S01]  /*76a0*/  SHF.R.S32.HI R217, RZ, 0x1f, R214 ;  /* 0x0000001fffd97819 */ /* 0x000fe200000114d6 */
[----:B------:R-:W-:Y:S01]  /*76b0*/  IMAD.MOV.U32 R18, RZ, RZ, R16 ;  /* 0x000000ffff127224 */ /* 0x000fe200078e0010 */
[----:B------:R-:W-:Y:S01]  /*76c0*/  SHF.R.S32.HI R144, RZ, 0x1f, R213 ;  /* 0x0000001fff907819 */ /* 0x000fe200000114d5 */
[----:B------:R-:W-:-:S02]  /*76d0*/  IMAD R13, R13, c[0x0][0x208], RZ ;  /* 0x000082000d0d7a24 */ /* 0x000fc400078e02ff */
[----:B------:R-:W-:-:S04]  /*76e0*/  IMAD.WIDE.U32 R42, R196, c[0x0][0x210], RZ ;  /* 0x00008400c42a7a25 */ /* 0x000fc800078e00ff */
[----:B------:R-:W-:Y:S02]  /*76f0*/  IMAD R14, R204, c[0x0][0x20c], R13 ;  /* 0x00008300cc0e7a24 */ /* 0x000fe400078e020d */
[----:B------:R-:W-:-:S04]  /*7700*/  IMAD R13, R83, c[0x0][0x210], RZ ;  /* 0x00008400530d7a24 */ /* 0x000fc800078e02ff */
[----:B------:R-:W-:-:S04]  /*7710*/  IMAD R13, R196, c[0x0][0x214], R13 ;  /* 0x00008500c40d7a24 */ /* 0x000fc800078e020d */
[----:B------:R-:W-:Y:S01]  /*7720*/  IMAD.IADD R198, R43, 0x1, R13 ;  /* 0x000000012bc67824 */ /* 0x000fe200078e020d */
[----:B--2---:R-:W-:Y:S01]  /*7730*/  SHF.R.S32.HI R12, RZ, 0x1f, R203 ;  /* 0x0000001fff0c7819 */ /* 0x004fe200000114cb */
[----:B------:R-:W-:-:S04]  /*7740*/  IMAD.WIDE.U32 R18, R203, c[0x0][0x1f0], R18 ;  /* 0x00007c00cb127a25 */ /* 0x000fc800078e0012 */
[----:B------:R-:W-:Y:S01]  /*7750*/  IMAD R8, R12, c[0x0][0x1f0], RZ ;  /* 0x00007c000c087a24 */ /* 0x000fe200078e02ff */
[----:B------:R-:W-:Y:S01]  /*7760*/  IADD3 R17, P0, R208, R18, RZ ;  /* 0x00000012d0117210 */ /* 0x000fe20007f1e0ff */
[----:B------:R-:W-:Y:S02]  /*7770*/  IMAD R12, R12, c[0x0][0x218], RZ ;  /* 0x000086000c0c7a24 */ /* 0x000fe400078e02ff */
[C---:B------:R-:W-:Y:S02]  /*7780*/  IMAD R8, R203.reuse, c[0x0][0x1f4], R8 ;  /* 0x00007d00cb087a24 */ /* 0x040fe400078e0208 */
[----:B------:R-:W-:-:S03]  /*7790*/  IMAD R13, R203, c[0x0][0x21c], R12 ;  /* 0x00008700cb0d7a24 */ /* 0x000fc600078e020c */
[----:B------:R-:W-:Y:S01]  /*77a0*/  IADD3.X R8, R199, R19, R8, P0, !PT ;  /* 0x00000013c7087210 */ /* 0x000fe200007fe408 */
[----:B------:R-:W-:Y:S01]  /*77b0*/  IMAD.WIDE.U32 R18, R204, c[0x0][0x208], RZ ;  /* 0x00008200cc127a25 */ /* 0x000fe200078e00ff */
[----:B------:R-:W-:-:S04]  /*77c0*/  LEA R20, P0, R17, c[0x0][0x1c8], 0x1 ;  /* 0x0000720011147a11 */ /* 0x000fc800078008ff */
[----:B------:R-:W-:Y:S01]  /*77d0*/  LEA.HI.X R17, R17, c[0x0][0x1cc], R8, 0x1, P0 ;  /* 0x0000730011117a11 */ /* 0x000fe200000f0c08 */
[----:B----4-:R-:W-:Y:S01]  /*77e0*/  SHFL.IDX PT, R22, R20, RZ, 0x181f ;  /* 0x00181fff14167589 */ /* 0x010fe200000e0000 */
[----:B------:R-:W-:Y:S01]  /*77f0*/  IADD3 R8, -R15, UR18, RZ ;  /* 0x000000120f087c10 */ /* 0x000fe2000fffe1ff */
[----:B------:R-:W-:Y:S02]  /*7800*/  IMAD.IADD R15, R19, 0x1, R14 ;  /* 0x00000001130f7824 */ /* 0x000fe400078e020e */
[----:B------:R-:W1:Y:S01]  /*7810*/  SHFL.IDX PT, R23, R17, RZ, 0x181f ;  /* 0x00181fff11177589 */ /* 0x000e6200000e0000 */
[----:B------:R-:W-:Y:S01]  /*7820*/  ISETP.GE.AND P0, PT, R8, 0x1, PT ;  /* 0x000000010800780c */ /* 0x000fe20003f06270 */
[----:B------:R-:W-:Y:S02]  /*7830*/  IMAD.MOV.U32 R14, RZ, RZ, R18 ;  /* 0x000000ffff0e7224 */ /* 0x000fe400078e0012 */
[----:B------:R-:W-:Y:S02]  /*7840*/  SHFL.IDX PT, R16, R20, 0x1, 0x181f ;  /* 0x00381f0014107f89 */ /* 0x000fe400000e0000 */
[----:B------:R-:W-:-:S02]  /*7850*/  IMAD.WIDE.U32 R14, R203, c[0x0][0x218], R14 ;  /* 0x00008600cb0e7a25 */ /* 0x000fc400078e000e */
[----:B------:R-:W2:Y:S06]  /*7860*/  SHFL.IDX PT, R17, R17, 0x1, 0x181f ;  /* 0x00381f0011117f89 */ /* 0x000eac00000e0000 */
[----:B-1----:R-:W-:-:S04]  /*7870*/  @P0 IMAD.WIDE R26, R218, 0x2, R22 ;  /* 0x00000002da1a0825 */ /* 0x002fc800078e0216 */
[--C-:B------:R-:W-:Y:S01]  /*7880*/  @P0 IMAD.WIDE R24, R214, 0x2, R22.reuse ;  /* 0x00000002d6180825 */ /* 0x100fe200078e0216 */
[----:B------:R1:W-:Y:S03]  /*7890*/  @P0 LDGSTS.E.BYPASS.LTC128B.128 [R40+0xc100], [R26.64], !P5 ;  /* 0x0c1000001a280fae */ /* 0x0003e6000e901d4a */
[----:B------:R-:W-:Y:S01]  /*78a0*/  @P0 IMAD.WIDE R22, R213, 0x2, R22 ;  /* 0x00000002d5160825 */ /* 0x000fe200078e0216 */
[----:B------:R3:W-:Y:S04]  /*78b0*/  @P0 LDGSTS.E.BYPASS.LTC128B.128 [R40+0xe100], [R24.64], !P4 ;  /* 0x0e10000018280fae */ /* 0x0007e8000e101d4a */
[----:B------:R4:W-:Y:S01]  /*78c0*/  @P0 LDGSTS.E.BYPASS.LTC128B.128 [R40+0x10100], [R22.64], !P6 ;  /* 0x1010000016280fae */ /* 0x0009e2000f101d4a */
[----:B------:R-:W-:-:S04]  /*78d0*/  IADD3 R18, P0, R42, R14, RZ ;  /* 0x0000000e2a127210 */ /* 0x000fc80007f1e0ff */
[----:B------:R-:W-:Y:S02]  /*78e0*/  IADD3.X R13, R198, R15, R13, P0, !PT ;  /* 0x0000000fc60d7210 */ /* 0x000fe400007fe40d */
[----:B------:R-:W-:-:S04]  /*78f0*/  LEA R19, P0, R18, c[0x0][0x1f8], 0x1 ;  /* 0x00007e0012137a11 */ /* 0x000fc800078008ff */
[----:B------:R-:W-:Y:S01]  /*7900*/  LEA.HI.X R18, R18, c[0x0][0x1fc], R13, 0x1, P0 ;  /* 0x00007f0012127a11 */ /* 0x000fe200000f0c0d */
[----:B------:R-:W4:Y:S01]  /*7910*/  SHFL.IDX PT, R14, R19, RZ, 0x181f ;  /* 0x00181fff130e7589 */ /* 0x000f2200000e0000 */
[----:B------:R-:W-:-:S03]  /*7920*/  ISETP.GT.AND P0, PT, R8, 0x20, PT ;  /* 0x000000200800780c */ /* 0x000fc60003f04270 */
[----:B------:R-:W4:Y:S04]  /*7930*/  SHFL.IDX PT, R15, R18, RZ, 0x181f ;  /* 0x00181fff120f7589 */ /* 0x000f2800000e0000 */
[----:B------:R-:W4:Y:S01]  /*7940*/  SHFL.IDX PT, R12, R19, 0x1, 0x181f ;  /* 0x00381f00130c7f89 */ /* 0x000f2200000e0000 */
[----:B---3--:R-:W-:-:S03]  /*7950*/  IMAD.WIDE R24, R214, 0x2, RZ ;  /* 0x00000002d6187825 */ /* 0x008fc600078e02ff */
[----:B------:R3:W3:Y:S02]  /*7960*/  SHFL.IDX PT, R13, R18, 0x1, 0x181f ;  /* 0x00381f00120d7f89 */ /* 0x0006e400000e0000 */
[----:B--2---:R-:W-:-:S04]  /*7970*/  @P0 IMAD.WIDE R28, R218, 0x2, R16 ;  /* 0x00000002da1c0825 */ /* 0x004fc800078e0210 */
[--C-:B-1----:R-:W-:Y:S01]  /*7980*/  @P0 IMAD.WIDE R26, R214, 0x2, R16.reuse ;  /* 0x00000002d61a0825 */ /* 0x102fe200078e0210 */
[----:B------:R1:W-:Y:S03]  /*7990*/  @P0 LDGSTS.E.BYPASS.LTC128B.128 [R40+0xd100], [R28.64], !P5 ;  /* 0x0d1000001c280fae */ /* 0x0003e6000e901d4a */
[C---:B------:R-:W-:Y:S01]  /*79a0*/  @P0 IMAD.WIDE R30, R213.reuse, 0x2, R16 ;  /* 0x00000002d51e0825 */ /* 0x040fe200078e0210 */
[----:B------:R1:W-:Y:S03]  /*79b0*/  @P0 LDGSTS.E.BYPASS.LTC128B.128 [R40+0xf100], [R26.64], !P4 ;  /* 0x0f1000001a280fae */ /* 0x0003e6000e101d4a */
[----:B------:R-:W-:Y:S01]  /*79c0*/  IMAD.WIDE R16, R218, 0x2, RZ ;  /* 0x00000002da107825 */ /* 0x000fe200078e02ff */
[----:B------:R1:W-:Y:S03]  /*79d0*/  @P0 LDGSTS.E.BYPASS.LTC128B.128 [R40+0x11100], [R30.64], !P6 ;  /* 0x111000001e280fae */ /* 0x0003e6000f101d4a */
[----:B----4-:R-:W-:Y:S01]  /*79e0*/  IMAD.WIDE R22, R213, 0x2, RZ ;  /* 0x00000002d5167825 */ /* 0x010fe200078e02ff */
[C---:B------:R-:W-:Y:S01]  /*79f0*/  IADD3 R20, P0, R14.reuse, R16, RZ ;  /* 0x000000100e147210 */ /* 0x040fe20007f1e0ff */
[----:B------:R-:W0:Y:S04]  /*7a00*/  LDGDEPBAR ;  /* 0x00000000000079af */ /* 0x000e280000000000 */
[----:B------:R-:W-:Y:S01]  /*7a10*/  IMAD.X R21, R15, 0x1, R17, P0 ;  /* 0x000000010f157824 */ /* 0x000fe200000e0611 */
[----:B---3--:R-:W-:-:S05]  /*7a20*/  IADD3 R18, P0, R14, R24, RZ ;  /* 0x000000180e127210 */ /* 0x008fca0007f1e0ff */
[----:B------:R-:W-:Y:S01]  /*7a30*/  IMAD.X R19, R15, 0x1, R25, P0 ;  /* 0x000000010f137824 */ /* 0x000fe200000e0619 */
[----:B------:R-:W-:-:S05]  /*7a40*/  IADD3 R16, P0, R16, R12, RZ ;  /* 0x0000000c10107210 */ /* 0x000fca0007f1e0ff */
[----:B------:R-:W-:Y:S01]  /*7a50*/  IMAD.X R17, R17, 0x1, R13, P0 ;  /* 0x0000000111117824 */ /* 0x000fe200000e060d */
        /* <DEDUP_REMOVED lines=32> */
[----:B------:R-:W-:-:S04]  /*7c60*/  @!P3 IADD3 R11, P0, R9, R210, RZ ;  /* 0x000000d2090bb210 */ /* 0x000fc80007f1e0ff */
[----:B------:R-:W-:Y:S02]  /*7c70*/  @!P3 LEA.HI.X.SX32 R8, R9, R200, 0x1, P0 ;  /* 0x000000c80908b211 */ /* 0x000fe400000f0eff */
[----:B-1----:R-:W-:-:S04]  /*7c80*/  @!P3 LEA R12, P0, R11, c[0x0][0x2a0], 0x2 ;  /* 0x0000a8000b0cba11 */ /* 0x002fc800078010ff */
[----:B------:R-:W-:-:S05]  /*7c90*/  @!P3 LEA.HI.X R13, R11, c[0x0][0x2a4], R8, 0x2, P0 ;  /* 0x0000a9000b0dba11 */ /* 0x000fca00000f1408 */
[----:B------:R1:W2:Y:S01]  /*7ca0*/  @!P3 LDG.E R203, [R12.64] ;  /* 0x0000000a0ccbb981 */ /* 0x0002a2000c1e1900 */
[----:B------:R-:W-:Y:S01]  /*7cb0*/  IMAD.MOV R9, RZ, RZ, -R9 ;  /* 0x000000ffff097224 */ /* 0x000fe200078e0a09 */
[C---:B------:R-:W-:Y:S01]  /*7cc0*/  SHF.L.U64.HI R15, R218.reuse, 0x1, R215 ;  /* 0x00000001da0f7819 */ /* 0x040fe200000102d7 */
        /* <DEDUP_REMOVED lines=16> */
[----:B------:R-:W-:Y:S02]  /*7dd0*/  IADD3 R9, P0, R208, R10, RZ ;  /* 0x0000000ad0097210 */ /* 0x000fe40007f1e0ff */
[----:B------:R-:W-:Y:S01]  /*7de0*/  SEL R10, RZ, 0x10, P4 ;  /* 0x00000010ff0a7807 */ /* 0x000fe20002000000 */
[----:B------:R-:W-:Y:S02]  /*7df0*/  IMAD R16, R203, c[0x0][0x1f4], R8 ;  /* 0x00007d00cb107a24 */ /* 0x000fe400078e0208 */
[----:B------:R-:W-:Y:S01]  /*7e00*/  IMAD.SHL.U32 R8, R213, 0x2, RZ ;  /* 0x00000002d5087824 */ /* 0x000fe200078e00ff */
[----:B------:R-:W-:Y:S02]  /*7e10*/  IADD3 R22, -R10, 0x10, RZ ;  /* 0x000000100a167810 */ /* 0x000fe40007ffe1ff */
[----:B------:R-:W-:Y:S01]  /*7e20*/  IADD3.X R16, R199, R11, R16, P0, !PT ;  /* 0x0000000bc7107210 */ /* 0x000fe200007fe410 */
[----:B------:R-:W-:Y:S01]  /*7e30*/  IMAD.SHL.U32 R11, R214, 0x2, RZ ;  /* 0x00000002d60b7824 */ /* 0x000fe200078e00ff */
[----:B------:R-:W-:-:S02]  /*7e40*/  LEA R17, P0, R9, c[0x0][0x1c8], 0x1 ;  /* 0x0000720009117a11 */ /* 0x000fc400078008ff */
[----:B------:R-:W-:Y:S02]  /*7e50*/  LOP3.LUT R22, R22, 0xf, RZ, 0xc0, !PT ;  /* 0x0000000f16167812 */ /* 0x000fe400078ec0ff */
[----:B------:R-:W-:Y:S01]  /*7e60*/  LEA.HI.X R16, R9, c[0x0][0x1cc], R16, 0x1, P0 ;  /* 0x0000730009107a11 */ /* 0x000fe200000f0c10 */
[----:B------:R-:W1:Y:S01]  /*7e70*/  SHFL.IDX PT, R18, R17, 0x1, 0x181f ;  /* 0x00381f0011127f89 */ /* 0x000e6200000e0000 */
[----:B------:R-:W-:-:S03]  /*7e80*/  SHF.L.U64.HI R9, R213, 0x1, R144 ;  /* 0x00000001d5097819 */ /* 0x000fc60000010290 */
        /* <DEDUP_REMOVED lines=24> */
.L_x_1421:
[----:B------:R-:W-:Y:S01]  /*8010*/  ISETP.LT.AND P0, PT, RZ, c[0x0][0x27c], PT ;  /* 0x00009f00ff007a0c */ /* 0x000fe20003f01270 */
[----:B------:R-:W0:-:S12]  /*8020*/  LDGDEPBAR ;  /* 0x00000000000079af */ /* 0x000e180000000000 */
[----:B------:R-:W-:Y:S05]  /*8030*/  @P0 BRA `(.L_x_1422) ;  /* 0x0000002000000947 */ /* 0x000fea0003800000 */
[----:B------:R-:W-:-:S04]  /*8040*/  DEPBAR.LE SB0, 0x3 ;  /* 0x000080c00000791a */ /* 0x000fc80000000000 */
[----:B------:R-:W-:Y:S05]  /*8050*/  BRA `(.L_x_1423) ;  /* 0x00006ef000007947 */ /* 0x000fea0003800000 */
.L_x_1422:
[----:B------:R-:W-:Y:S01]  /*8060*/  USHF.R.S32.HI UR17, URZ, 0x1f, UR14 ;  /* 0x0000001f3f117899 */ /* 0x000fe2000801140e */
[----:B------:R-:W-:Y:S01]  /*8070*/  LEA.HI R81, R7, R82, RZ, 0x2 ;  /* 0x0000005207517211 */ /* 0x000fe200078f10ff */
[----:B------:R-:W-:Y:S01]  /*8080*/  ULDC.64 UR6, c[0x0][0x280] ;  /* 0x0000a00000067ab9 */ /* 0x000fe20000000a00 */
[----:B------:R-:W-:Y:S01]  /*8090*/  BSSY B2, `(.L_x_1423) ;  /* 0x00006eb000027945 */ /* 0x000fe20003800000 */
[----:B------:R-:W-:Y:S01]  /*80a0*/  ULDC.64 UR4, c[0x0][0x290] ;  /* 0x0000a40000047ab9 */ /* 0x000fe20000000a00 */
[----:B------:R-:W-:Y:S01]  /*80b0*/  LOP3.LUT R83, R81, 0xfffffffc, RZ, 0xc0, !PT ;  /* 0xfffffffc51537812 */ /* 0x000fe200078ec0ff */
[----:B------:R-:W-:Y:S01]  /*80c0*/  UIMAD UR16, UR17, UR6, URZ ;  /* 0x00000006111072a4 */ /* 0x000fe2000f8e023f */
[----:B------:R-:W-:Y:S01]  /*80d0*/  SHF.R.S32.HI R81, RZ, 0x2, R81 ;  /* 0x00000002ff517819 */ /* 0x000fe20000011451 */
[----:B------:R-:W-:Y:S02]  /*80e0*/  UIMAD UR17, UR17, UR4, URZ ;  /* 0x00000004111172a4 */ /* 0x000fe4000f8e023f */
[----:B------:R-:W-:Y:S01]  /*80f0*/  UIMAD.WIDE.U32 UR22, UR14, UR4, URZ ;  /* 0x000000040e1672a5 */ /* 0x000fe2000f8e003f */
[----:B-1----:R-:W-:Y:S01]  /*8100*/  IADD3 R8, R81, UR13, RZ ;  /* 0x0000000d51087c10 */ /* 0x002fe2000fffe0ff */
[----:B------:R-:W-:Y:S01]  /*8110*/  UIMAD.WIDE.U32 UR20, UR14, UR6, URZ ;  /* 0x000000060e1472a5 */ /* 0x000fe2000f8e003f */
[----:B------:R-:W-:Y:S01]  /*8120*/  IMAD.IADD R83, R82, 0x1, -R83 ;  /* 0x0000000152537824 */ /* 0x000fe200078e0a53 */
[----:B------:R-:W-:-:S02]  /*8130*/  ULDC.U8 UR4, c[0x0][0x298] ;  /* 0x0000a60000047ab9 */ /* 0x000fc40000000000 */
[----:B------:R-:W-:Y:S01]  /*8140*/  ISETP.NE.AND P0, PT, RZ, UR4, PT ;  /* 0x00000004ff007c0c */ /* 0x000fe2000bf05270 */
[----:B------:R-:W-:Y:S01]  /*8150*/  UIMAD UR7, UR14, UR7, UR16 ;  /* 0x000000070e0772a4 */ /* 0x000fe2000f8e0210 */
[C---:B------:R-:W-:Y:S01]  /*8160*/  IMAD.SHL.U32 R55, R83.reuse, 0x8, RZ ;  /* 0x0000000853377824 */ /* 0x040fe200078e00ff */
[----:B------:R-:W-:Y:S01]  /*8170*/  UIMAD UR5, UR14, UR5, UR17 ;  /* 0x000000050e0572a4 */ /* 0x000fe2000f8e0211 */
[----:B------:R-:W-:Y:S01]  /*8180*/  IMAD R9, R83, 0x40, R8 ;  /* 0x0000004053097824 */ /* 0x000fe200078e0208 */
[----:B------:R-:W-:Y:S02]  /*8190*/  UIADD3 UR7, UR7, UR21, URZ ;  /* 0x0000001507077290 */ /* 0x000fe4000fffe03f */
[----:B------:R-:W-:-:S06]  /*81a0*/  UIADD3 UR5, UR5, UR23, URZ ;  /* 0x0000001705057290 */ /* 0x000fcc000fffe03f */
[----:B------:R-:W-:Y:S05]  /*81b0*/  @!P0 BRA `(.L_x_1424) ;  /* 0x0000359000008947 */ /* 0x000fea0003800000 */
[----:B------:R-:W-:Y:S01]  /*81c0*/  PLOP3.LUT P0, PT, PT, PT, UP2, 0x80, 0x0 ;  /* 0x000000000000781c */ /* 0x000fe20003f0f028 */
[----:B------:R-:W-:Y:S01]  /*81d0*/  IMAD.U32 R14, RZ, RZ, UR20 ;  /* 0x00000014ff0e7e24 */ /* 0x000fe2000f8e00ff */
[----:B------:R-:W-:Y:S01]  /*81e0*/  MOV R15, UR21 ;  /* 0x00000015000f7c02 */ /* 0x000fe20008000f00 */
[----:B------:R-:W-:Y:S01]  /*81f0*/  IMAD.U32 R17, RZ, RZ, UR7 ;  /* 0x00000007ff117e24 */ /* 0x000fe2000f8e00ff */
        /* <DEDUP_REMOVED lines=13> */
[----:B------:R-:W-:Y:S01]  /*82d0*/  CS2R R74, SRZ ;  /* 0x00000000004a7805 */ /* 0x000fe2000001ff00 */
[----:B------:R-:W-:Y:S01]  /*82e0*/  CS2R R90, SRZ ;  /* 0x00000000005a7805 */ /* 0x000fe2000001ff00 */
[----:B------:R-:W-:Y:S01]  /*82f0*/  CS2R R100, SRZ ;  /* 0x0000000000647805 */ /* 0x000fe2000001ff00 */
[----:B------:R-:W-:-:S07]  /*8300*/  CS2R R84, SRZ ;  /* 0x0000000000547805 */ /* 0x000fce000001ff00 */
[----:B------:R-:W-:-:S04]  /*8310*/  @P0 SHF.R.U32.HI R9, RZ, c[0x0][0x2cc], R10 ;  /* 0x0000b300ff090a19 */ /* 0x000fc8000001160a */
[----:B------:R-:W-:Y:S01]  /*8320*/  SHF.R.S32.HI R10, RZ, 0x1f, R9 ;  /* 0x0000001fff0a7819 */ /* 0x000fe20000011409 */
[----:B------:R-:W-:Y:S01]  /*8330*/  IMAD.WIDE.U32 R14, R9, c[0x0][0x280], R16 ;  /* 0x0000a000090e7a25 */ /* 0x000fe200078e0010 */
[----:B------:R-:W-:-:S03]  /*8340*/  MOV R17, UR5 ;  /* 0x0000000500117c02 */ /* 0x000fc60008000f00 */
[C---:B------:R-:W-:Y:S02]  /*8350*/  IMAD R12, R10.reuse, c[0x0][0x280], RZ ;  /* 0x0000a0000a0c7a24 */ /* 0x040fe400078e02ff */
[----:B------:R-:W-:Y:S02]  /*8360*/  IMAD R10, R10, c[0x0][0x290], RZ ;  /* 0x0000a4000a0a7a24 */ /* 0x000fe400078e02ff */
[C---:B------:R-:W-:Y:S01]  /*8370*/  IMAD R19, R9.reuse, c[0x0][0x284], R12 ;  /* 0x0000a10009137a24 */ /* 0x040fe200078e020c */
[C---:B------:R-:W-:Y:S01]  /*8380*/  LEA R12, P0, R14.reuse, c[0x0][0x270], 0x1 ;  /* 0x00009c000e0c7a11 */ /* 0x040fe200078008ff */
[----:B------:R-:W-:Y:S02]  /*8390*/  IMAD R10, R9, c[0x0][0x294], R10 ;  /* 0x0000a500090a7a24 */ /* 0x000fe400078e020a */
[----:B------:R-:W-:Y:S01]  /*83a0*/  IMAD.IADD R19, R15, 0x1, R19 ;  /* 0x000000010f137824 */ /* 0x000fe200078e0213 */
[----:B------:R-:W-:Y:S01]  /*83b0*/  MOV R15, UR23 ;  /* 0x00000017000f7c02 */ /* 0x000fe20008000f00 */
[----:B------:R1:W2:Y:S03]  /*83c0*/  SHFL.IDX PT, R22, R12, RZ, 0x1c1f ;  /* 0x001c1fff0c167589 */ /* 0x0002a600000e0000 */
[----:B------:R-:W-:Y:S01]  /*83d0*/  LEA.HI.X R19, R14, c[0x0][0x274], R19, 0x1, P0 ;  /* 0x00009d000e137a11 */ /* 0x000fe200000f0c13 */
[----:B------:R-:W-:-:S04]  /*83e0*/  IMAD.U32 R14, RZ, RZ, UR22 ;  /* 0x00000016ff0e7e24 */ /* 0x000fc8000f8e00ff */
[----:B------:R-:W-:Y:S01]  /*83f0*/  IMAD.MOV.U32 R16, RZ, RZ, R14 ;  /* 0x000000ffff107224 */ /* 0x000fe200078e000e */
[----:B------:R1:W3:Y:S03]  /*8400*/  SHFL.IDX PT, R23, R19, RZ, 0x1c1f ;  /* 0x001c1fff13177589 */ /* 0x0002e600000e0000 */
[----:B------:R-:W-:-:S05]  /*8410*/  IMAD.WIDE.U32 R14, R9, c[0x0][0x290], R16 ;  /* 0x0000a400090e7a25 */ /* 0x000fca00078e0010 */
[----:B------:R-:W-:Y:S02]  /*8420*/  IADD3 R18, R15, R10, RZ ;  /* 0x0000000a0f127210 */ /* 0x000fe40007ffe0ff */
[C---:B------:R-:W-:Y:S02]  /*8430*/  LEA R10, P0, R14.reuse, c[0x0][0x288], 0x1 ;  /* 0x0000a2000e0a7a11 */ /* 0x040fe400078008ff */
[----:B------:R-:W-:Y:S02]  /*8440*/  LEA.HI R15, R7, R82, RZ, 0x2 ;  /* 0x00000052070f7211 */ /* 0x000fe400078f10ff */
[----:B------:R-:W-:Y:S01]  /*8450*/  LEA.HI.X R18, R14, c[0x0][0x28c], R18, 0x1, P0 ;  /* 0x0000a3000e127a11 */ /* 0x000fe200000f0c12 */
[----:B------:R1:W4:Y:S01]  /*8460*/  SHFL.IDX PT, R16, R10, RZ, 0x1c1f ;  /* 0x001c1fff0a107589 */ /* 0x00032200000e0000 */
[----:B------:R-:W-:Y:S02]  /*8470*/  ISETP.GE.AND P0, PT, R8, UR19, PT ;  /* 0x0000001308007c0c */ /* 0x000fe4000bf06270 */
[----:B------:R-:W-:Y:S01]  /*8480*/  LOP3.LUT R15, R15, 0xfffffffc, RZ, 0xc0, !PT ;  /* 0xfffffffc0f0f7812 */ /* 0x000fe200078ec0ff */
[----:B------:R1:W1:Y:S04]  /*8490*/  SHFL.IDX PT, R17, R18, RZ, 0x1c1f ;  /* 0x001c1fff12117589 */ /* 0x00026800000e0000 */
[----:B------:R-:W-:-:S05]  /*84a0*/  IMAD.IADD R15, R82, 0x1, -R15 ;  /* 0x00000001520f7824 */ /* 0x000fca00078e0a0f */
[----:B------:R-:W-:Y:S01]  /*84b0*/  SHF.L.U32 R15, R15, 0x2, RZ ;  /* 0x000000020f0f7819 */ /* 0x000fe200000006ff */
[----:B------:R-:W-:Y:S05]  /*84c0*/  @P0 BRA `(.L_x_1426) ;  /* 0x000003e000000947 */ /* 0x000fea0003800000 */
[C---:B--23--:R-:W-:Y:S01]  /*84d0*/  ISETP.GE.AND P0, PT, R15.reuse, c[0x0][0x27c], PT ;  /* 0x00009f000f007a0c */ /* 0x04cfe20003f06270 */
[----:B------:R-:W-:Y:S01]  /*84e0*/  CS2R R86, SRZ ;  /* 0x0000000000567805 */ /* 0x000fe2000001ff00 */
[----:B------:R-:W-:Y:S01]  /*84f0*/  CS2R R84, SRZ ;  /* 0x0000000000547805 */ /* 0x000fe2000001ff00 */
[----:B------:R-:W-:-:S10]  /*8500*/  IADD3 R9, R15, 0x10, RZ ;  /* 0x000000100f097810 */ /* 0x000fd40007ffe0ff */
[----:B------:R-:W-:-:S04]  /*8510*/  @!P0 IMAD.WIDE R26, R15, 0x2, R22 ;  /* 0x000000020f1a8825 */ /* 0x000fc800078e0216 */
        /* <DEDUP_REMOVED lines=20> */
[----:B--2---:R-:W-:-:S04]  /*8660*/  @!P0 IMAD.WIDE R24, R9, 0x2, R22 ;  /* 0x0000000209188825 */ /* 0x004fc800078e0216 */
[----:B-1----:R-:W-:Y:S01]  /*8670*/  @!P0 IMAD.WIDE R26, R9, 0x2, R16 ;  /* 0x00000002091a8825 */ /* 0x002fe200078e0210 */
        /* <DEDUP_REMOVED lines=9> */
[----:B---3--:R-:W-:-:S04]  /*8710*/  @!P0 IMAD.WIDE R28, R9, 0x2, R22 ;  /* 0x00000002091c8825 */ /* 0x008fc800078e0216 */
[----:B----4-:R-:W-:Y:S01]  /*8720*/  @!P0 IMAD.WIDE R30, R9, 0x2, R16 ;  /* 0x00000002091e8825 */ /* 0x010fe200078e0210 */
        /* <DEDUP_REMOVED lines=24> */
.L_x_1426:
[----:B--23--:R-:W-:Y:S05]  /*88b0*/  BSYNC B0 ;  /* 0x0000000000007941 */ /* 0x00cfea0003800000 */
.L_x_1425:
[----:B-----5:R-:W-:Y:S01]  /*88c0*/  IMAD.MOV.U32 R11, RZ, RZ, R64 ;  /* 0x000000ffff0b7224 */ /* 0x020fe200078e0040 */
[----:B------:R-:W-:Y:S01]  /*88d0*/  IADD3 R8, R8, 0x40, RZ ;  /* 0x0000004008087810 */ /* 0x000fe20007ffe0ff */
[----:B------:R-:W-:Y:S01]  /*88e0*/  IMAD.MOV.U32 R9, RZ, RZ, R65 ;  /* 0x000000ffff097224 */ /* 0x000fe200078e0041 */
[----:B-1----:R-:W1:Y:S01]  /*88f0*/  SHFL.IDX PT, R12, R12, 0x1, 0x1c1f ;  /* 0x003c1f000c0c7f89 */ /* 0x002e6200000e0000 */
[----:B------:R-:W-:Y:S01]  /*8900*/  IMAD.MOV.U32 R14, RZ, RZ, R70 ;  /* 0x000000ffff0e7224 */ /* 0x000fe200078e0046 */
[----:B------:R-:W-:Y:S01]  /*8910*/  ISETP.GE.AND P0, PT, R8, UR19, PT ;  /* 0x0000001308007c0c */ /* 0x000fe2000bf06270 */
        /* <DEDUP_REMOVED lines=15> */
[----:B------:R-:W-:Y:S01]  /*8a10*/  PRMT R72, R9, 0x5410, R11 ;  /* 0x0000541009487816 */ /* 0x000fe2000000000b */
[----:B------:R-:W-:Y:S01]  /*8a20*/  IMAD.MOV.U32 R13, RZ, RZ, R87 ;  /* 0x000000ffff0d7224 */ /* 0x000fe200078e0057 */
[----:B------:R-:W-:Y:S01]  /*8a30*/  MOV R11, R62 ;  /* 0x0000003e000b7202 */ /* 0x000fe20000000f00 */
[----:B------:R-:W-:Y:S01]  /*8a40*/  IMAD.MOV.U32 R9, RZ, RZ, R63 ;  /* 0x000000ffff097224 */ /* 0x000fe200078e003f */
[----:B------:R-:W-:Y:S01]  /*8a50*/  BSSY B0, `(.L_x_1427) ;  /* 0x000005c000007945 */ /* 0x000fe20003800000 */
        /* <DEDUP_REMOVED lines=13> */
[----:B------:R3:W4:Y:S01]  /*8b30*/  SHFL.IDX PT, R13, R19, 0x1, 0x1c1f ;  /* 0x003c1f00130d7f89 */ /* 0x00072200000e0000 */
[----:B------:R-:W-:Y:S01]  /*8b40*/  MOV R9, R91 ;  /* 0x0000005b00097202 */ /* 0x000fe20000000f00 */
[----:B------:R-:W-:Y:S01]  /*8b50*/  CS2R R48, SRZ ;  /* 0x0000000000307805 */ /* 0x000fe2000001ff00 */
[----:B------:R-:W-:Y:S01]  /*8b60*/  CS2R R56, SRZ ;  /* 0x0000000000387805 */ /* 0x000fe2000001ff00 */
[----:B------:R3:W1:Y:S01]  /*8b70*/  SHFL.IDX PT, R11, R18, 0x1, 0x1c1f ;  /* 0x003c1f00120b7f89 */ /* 0x00066200000e0000 */
        /* <DEDUP_REMOVED lines=8> */
[----:B------:R-:W-:Y:S01]  /*8c00*/  CS2R R46, SRZ ;  /* 0x00000000002e7805 */ /* 0x000fe2000001ff00 */
[----:B------:R-:W-:Y:S01]  /*8c10*/  CS2R R52, SRZ ;  /* 0x0000000000347805 */ /* 0x000fe2000001ff00 */
[----:B------:R-:W-:Y:S05]  /*8c20*/  @P0 BRA `(.L_x_1428) ;  /* 0x000003e000000947 */ /* 0x000fea0003800000 */
[C---:B--2---:R-:W-:Y:S01]  /*8c30*/  ISETP.GE.AND P0, PT, R15.reuse, c[0x0][0x27c], PT ;  /* 0x00009f000f007a0c */ /* 0x044fe20003f06270 */
[----:B------:R-:W-:Y:S01]  /*8c40*/  CS2R R56, SRZ ;  /* 0x0000000000387805 */ /* 0x000fe2000001ff00 */
[----:B------:R-:W-:Y:S01]  /*8c50*/  CS2R R52, SRZ ;  /* 0x0000000000347805 */ /* 0x000fe2000001ff00 */
[----:B------:R-:W-:-:S10]  /*8c60*/  IADD3 R9, R15, 0x10, RZ ;  /* 0x000000100f097810 */ /* 0x000fd40007ffe0ff */
[----:B-1--4-:R-:W-:-:S04]  /*8c70*/  @!P0 IMAD.WIDE R22, R15, 0x2, R12 ;  /* 0x000000020f168825 */ /* 0x012fc800078e020c */
[----:B---3--:R-:W-:Y:S01]  /*8c80*/  @!P0 IMAD.WIDE R18, R15, 0x2, R10 ;  /* 0x000000020f128825 */ /* 0x008fe200078e020a */
        /* <DEDUP_REMOVED lines=42> */
[----:B-1----:R-:W-:-:S04]  /*8f30*/  @!P0 IMAD.WIDE R18, R8, 0x2, R12 ;  /* 0x0000000208128825 */ /* 0x002fc800078e020c */
[----:B--2---:R-:W-:Y:S01]  /*8f40*/  @!P0 IMAD.WIDE R22, R8, 0x2, R10 ;  /* 0x0000000208168825 */ /* 0x004fe200078e020a */
        /* <DEDUP_REMOVED lines=12> */
.L_x_1428:
[----:B--2---:R-:W-:Y:S05]  /*9010*/  BSYNC B0 ;  /* 0x0000000000007941 */ /* 0x004fea0003800000 */
.L_x_1427:
[----:B-1----:R-:W-:Y:S01]  /*9020*/  SHF.R.S32.HI R8, RZ, 0x1f, R81 ;  /* 0x0000001fff087819 */ /* 0x002fe20000011451 */
[----:B-----5:R-:W-:Y:S01]  /*9030*/  IMAD.MOV.U32 R11, RZ, RZ, R21 ;  /* 0x000000ffff0b7224 */ /* 0x020fe200078e0015 */
[----:B------:R-:W-:Y:S01]  /*9040*/  UIADD3 UR4, -UR13, UR19, URZ ;  /* 0x000000130d047290 */ /* 0x000fe2000fffe13f */
[----:B------:R-:W-:Y:S01]  /*9050*/  IMAD.MOV.U32 R9, RZ, RZ, R27 ;  /* 0x000000ffff097224 */ /* 0x000fe200078e001b */
[----:B------:R-:W-:Y:S01]  /*9060*/  LEA.HI R8, R8, R81, RZ, 0x3 ;  /* 0x0000005108087211 */ /* 0x000fe200078f18ff */
[----:B------:R-:W-:-:S04]  /*9070*/  DEPBAR.LE SB0, 0x3 ;  /* 0x000080c00000791a */ /* 0x000fc80000000000 */
[----:B------:R-:W-:Y:S01]  /*9080*/  LOP3.LUT R8, R8, 0xfffffff8, RZ, 0xc0, !PT ;  /* 0xfffffff808087812 */ /* 0x000fe200078ec0ff */
[----:B------:R-:W-:Y:S01]  /*9090*/  UISETP.LT.AND UP0, UPT, UR4, 0x80, UPT ;  /* 0x000000800400788c */ /* 0x000fe2000bf01270 */
[----:B------:R-:W-:Y:S03]  /*90a0*/  BSSY B1, `(.L_x_1429) ;  /* 0x000014f000017945 */ /* 0x000fe60003800000 */
[----:B------:R-:W-:Y:S01]  /*90b0*/  IMAD.IADD R8, R81, 0x1, -R8 ;  /* 0x0000000151087824 */ /* 0x000fe200078e0a08 */
[----:B------:R-:W-:-:S03]  /*90c0*/  USEL UR4, UR4, 0x80, UP0 ;  /* 0x0000008004047887 */ /* 0x000fc60008000000 */
        /* <DEDUP_REMOVED lines=22> */
[----:B----4-:R-:W-:Y:S01]  /*9230*/  PRMT R13, R13, 0x5410, R8 ;  /* 0x000054100d0d7816 */ /* 0x010fe20000000008 */
[----:B---3--:R-:W-:-:S02]  /*9240*/  IMAD R18, R80, 0x200, R55 ;  /* 0x0000020050127824 */ /* 0x008fc400078e0237 */
[----:B------:R-:W-:Y:S01]  /*9250*/  IMAD.MOV.U32 R8, RZ, RZ, R30 ;  /* 0x000000ffff087224 */ /* 0x000fe200078e001e */
[----:B------:R-:W-:Y:S01]  /*9260*/  PRMT R32, R9, 0x5410, R10 ;  /* 0x0000541009207816 */ /* 0x000fe2000000000a */
[----:B------:R-:W-:Y:S01]  /*9270*/  IMAD.MOV.U32 R10, RZ, RZ, R56 ;  /* 0x000000ffff0a7224 */ /* 0x000fe200078e0038 */
[C---:B------:R-:W-:Y:S01]  /*9280*/  IADD3 R12, R18.reuse, 0x20, RZ ;  /* 0x00000020120c7810 */ /* 0x040fe20007ffe0ff */
[----:B------:R-:W-:Y:S01]  /*9290*/  IMAD.MOV.U32 R9, RZ, RZ, R57 ;  /* 0x000000ffff097224 */ /* 0x000fe200078e0039 */
[C---:B------:R-:W-:Y:S01]  /*92a0*/  @P0 IADD3 R12, R18.reuse, -0x20, RZ ;  /* 0xffffffe0120c0810 */ /* 0x040fe20007ffe0ff */
[----:B------:R-:W-:Y:S01]  /*92b0*/  IMAD.MOV.U32 R11, RZ, RZ, R17 ;  /* 0x000000ffff0b7224 */ /* 0x000fe200078e0011 */
[----:B------:R-:W-:Y:S02]  /*92c0*/  ISETP.GE.AND P0, PT, R81, UR4, PT ;  /* 0x0000000451007c0c */ /* 0x000fe4000bf06270 */
[----:B------:R-:W-:Y:S01]  /*92d0*/  PRMT R41, R9, 0x5410, R10 ;  /* 0x0000541009297816 */ /* 0x000fe2000000000a */
[----:B------:R-:W-:Y:S01]  /*92e0*/  IMAD.MOV.U32 R10, RZ, RZ, R24 ;  /* 0x000000ffff0a7224 */ /* 0x000fe200078e0018 */
[----:B------:R-:W-:Y:S01]  /*92f0*/  PRMT R23, R23, 0x5410, R8 ;  /* 0x0000541017177816 */ /* 0x000fe20000000008 */
[----:B------:R-:W-:Y:S01]  /*9300*/  IMAD.MOV.U32 R9, RZ, RZ, R25 ;  /* 0x000000ffff097224 */ /* 0x000fe200078e0019 */
[----:B------:R-:W-:Y:S01]  /*9310*/  PRMT R13, R11, 0x7610, R13 ;  /* 0x000076100b0d7816 */ /* 0x000fe2000000000d */
[----:B------:R-:W-:Y:S01]  /*9320*/  IMAD.MOV.U32 R8, RZ, RZ, R46 ;  /* 0x000000ffff087224 */ /* 0x000fe200078e002e */
[----:B------:R-:W-:Y:S01]  /*9330*/  LEA R18, R18, 0x18100, 0x1 ;  /* 0x0001810012127811 */ /* 0x000fe200078e08ff */
[----:B------:R-:W-:Y:S01]  /*9340*/  IMAD.MOV.U32 R11, RZ, RZ, R31 ;  /* 0x000000ffff0b7224 */ /* 0x000fe200078e001f */
        /* <DEDUP_REMOVED lines=8> */
[----:B------:R-:W-:Y:S02]  /*93d0*/  IMAD.MOV.U32 R10, RZ, RZ, R47 ;  /* 0x000000ffff0a7224 */ /* 0x000fe400078e002f */
[----:B------:R-:W-:-:S03]  /*93e0*/  IMAD.MOV.U32 R9, RZ, RZ, R52 ;  /* 0x000000ffff097224 */ /* 0x000fc600078e0034 */
[----:B------:R-:W-:Y:S02]  /*93f0*/  PRMT R33, R10, 0x7610, R33 ;  /* 0x000076100a217816 */ /* 0x000fe40000000021 */
[----:B------:R-:W-:Y:S01]  /*9400*/  PRMT R37, R8, 0x5410, R9 ;  /* 0x0000541008257816 */ /* 0x000fe20000000009 */
[----:B------:R-:W-:Y:S05]  /*9410*/  @P0 BRA `(.L_x_1430) ;  /* 0x0000117000000947 */ /* 0x000fea0003800000 */
[----:B------:R-:W-:Y:S01]  /*9420*/  ISETP.GE.AND P0, PT, R15, c[0x0][0x27c], PT ;  /* 0x00009f000f007a0c */ /* 0x000fe20003f06270 */
[----:B------:R-:W-:-:S12]  /*9430*/  BSSY B0, `(.L_x_1431) ;  /* 0x000002c000007945 */ /* 0x000fd80003800000 */
[----:B------:R-:W-:Y:S05]  /*9440*/  @P0 BRA `(.L_x_1432) ;  /* 0x000002a000000947 */ /* 0x000fea0003800000 */
[----:B------:R-:W1:Y:S01]  /*9450*/  LDS.128 R8, [R18] ;  /* 0x0000000012087984 */ /* 0x000e620000000c00 */
[--C-:B------:R-:W-:Y:S01]  /*9460*/  SHF.R.U64 R83, R84, 0x10, R85.reuse ;  /* 0x0000001054537819 */ /* 0x100fe20000001255 */
[--C-:B------:R-:W-:Y:S01]  /*9470*/  HADD2.F32 R89, -RZ, R73.reuse.H1_H1 ;  /* 0x30000049ff597230 */ /* 0x100fe20000004100 */
[----:B------:R-:W-:Y:S01]  /*9480*/  SHF.R.U32.HI R84, RZ, 0x10, R85 ;  /* 0x00000010ff547819 */ /* 0x000fe20000011655 */
        /* <DEDUP_REMOVED lines=38> */
.L_x_1432:
[----:B------:R-:W-:Y:S05]  /*96f0*/  BSYNC B0 ;  /* 0x0000000000007941 */ /* 0x000fea0003800000 */
.L_x_1431:
        /* <DEDUP_REMOVED lines=46> */
.L_x_1434:
[----:B------:R-:W-:Y:S05]  /*99e0*/  BSYNC B0 ;  /* 0x0000000000007941 */ /* 0x000fea0003800000 */
.L_x_1433:
        /* <DEDUP_REMOVED lines=46> */
.L_x_1436:
[----:B------:R-:W-:Y:S05]  /*9cd0*/  BSYNC B0 ;  /* 0x0000000000007941 */ /* 0x000fea0003800000 */
.L_x_1435:
        /* <DEDUP_REMOVED lines=46> */
.L_x_1438:
[----:B------:R-:W-:Y:S05]  /*9fc0*/  BSYNC B0 ;  /* 0x0000000000007941 */ /* 0x000fea0003800000 */
.L_x_1437:
        /* <DEDUP_REMOVED lines=9> */
[--C-:B------:R-:W-:Y:S02]  /*a060*/  SHF.R.U64 R55, R70, 0x10, R71.reuse ;  /* 0x0000001046377819 */ /* 0x100fe40000001247 */
        /* <DEDUP_REMOVED lines=15> */
[CC--:B------:R-:W-:Y:S01]  /*a160*/  FMUL.FTZ R73, R66.reuse, R69.reuse ;  /* 0x0000004542497220 */ /* 0x0c0fe20000410000 */
[----:B------:R-:W-:Y:S01]  /*a170*/  HADD2.F32 R9, -RZ, R9.H1_H1 ;  /* 0x30000009ff097230 */ /* 0x000fe20000004100 */
[C---:B------:R-:W-:Y:S01]  /*a180*/  FMUL.FTZ R69, R61.reuse, R69 ;  /* 0x000000453d457220 */ /* 0x040fe20000410000 */
[----:B------:R-:W-:Y:S01]  /*a190*/  HADD2.F32 R54, -RZ, R59.H0_H0 ;  /* 0x2000003bff367230 */ /* 0x000fe20000004100 */
[-C--:B------:R-:W-:Y:S01]  /*a1a0*/  FFMA.FTZ R73, R61, R72.reuse, -R73 ;  /* 0x000000483d497223 */ /* 0x080fe20000010849 */
[----:B------:R-:W-:Y:S01]  /*a1b0*/  HADD2.F32 R59, -RZ, R58.H0_H0 ;  /* 0x2000003aff3b7230 */ /* 0x000fe20000004100 */
[----:B------:R-:W-:Y:S01]  /*a1c0*/  FFMA.FTZ R66, R66, R72, R69 ;  /* 0x0000004842427223 */ /* 0x000fe20000010045 */
[----:B------:R-:W-:Y:S01]  /*a1d0*/  HADD2.F32 R58, -RZ, R55.H0_H0 ;  /* 0x20000037ff3a7230 */ /* 0x000fe20000004100 */
[----:B------:R-:W-:-:S02]  /*a1e0*/  FMUL.FTZ R55, R10, R11 ;  /* 0x0000000b0a377220 */ /* 0x000fc40000410000 */
[-C--:B------:R-:W-:Y:S02]  /*a1f0*/  FMUL.FTZ R60, R9, R54.reuse ;  /* 0x00000036093c7220 */ /* 0x080fe40000410000 */
[C---:B------:R-:W-:Y:S02]  /*a200*/  FMUL.FTZ R11, R8.reuse, R11 ;  /* 0x0000000b080b7220 */ /* 0x040fe40000410000 */
[C---:B------:R-:W-:Y:S02]  /*a210*/  FMUL.FTZ R54, R67.reuse, R54 ;  /* 0x0000003643367220 */ /* 0x040fe40000410000 */
        /* <DEDUP_REMOVED lines=9> */
.L_x_1440:
[----:B------:R-:W-:Y:S05]  /*a2b0*/  BSYNC B0 ;  /* 0x0000000000007941 */ /* 0x000fea0003800000 */
.L_x_1439:
[----:B-1----:R-:W-:-:S04]  /*a2c0*/  IADD3 R8, R15, 0x50, RZ ;  /* 0x000000500f087810 */ /* 0x002fc80007ffe0ff */
        /* <DEDUP_REMOVED lines=44> */
.L_x_1430:
[----:B------:R-:W-:Y:S05]  /*a590*/  BSYNC B1 ;  /* 0x0000000000017941 */ /* 0x000fea0003800000 */
.L_x_1429:
        /* <DEDUP_REMOVED lines=37> */
[----:B------:R-:W-:Y:S02]  /*a7f0*/  FFMA.FTZ R56, R53, R60, -R56 ;  /* 0x0000003c35387223 */ /* 0x000fe40000010838 */
        /* <DEDUP_REMOVED lines=10> */
.L_x_1443:
[----:B------:R-:W-:Y:S05]  /*a8a0*/  BSYNC B0 ;  /* 0x0000000000007941 */ /* 0x000fea0003800000 */
.L_x_1442:
        /* <DEDUP_REMOVED lines=22> */
[CC--:B------:R-:W-:Y:S01]  /*aa10*/  FMUL.FTZ R56, R50.reuse, R52.reuse ;  /* 0x0000003432387220 */ /* 0x0c0fe20000410000 */
[----:B------:R-:W-:Y:S01]  /*aa20*/  HADD2.F32 R10, -RZ, R10.H1_H1 ;  /* 0x3000000aff0a7230 */ /* 0x000fe20000004100 */
[----:B------:R-:W-:Y:S01]  /*aa30*/  FMUL.FTZ R52, R49, R52 ;  /* 0x0000003431347220 */ /* 0x000fe20000410000 */
[----:B------:R-:W-:Y:S01]  /*aa40*/  HADD2.F32 R9, -RZ, R9.H1_H1 ;  /* 0x30000009ff097230 */ /* 0x000fe20000004100 */
[----:B------:R-:W-:Y:S01]  /*aa50*/  FFMA.FTZ R11, R11, R54, R46 ;  /* 0x000000360b0b7223 */ /* 0x000fe2000001002e */
        /* <DEDUP_REMOVED lines=8> */
[----:B------:R-:W-:Y:S02]  /*aae0*/  FMUL.FTZ R46, R51, R46 ;  /* 0x0000002e332e7220 */ /* 0x000fe40000410000 */
[----:B------:R-:W-:Y:S02]  /*aaf0*/  FFMA.FTZ R48, R47, R54, -R48 ;  /* 0x000000362f307223 */ /* 0x000fe40000010830 */
        /* <DEDUP_REMOVED lines=9> */
.L_x_1445:
[----:B------:R-:W-:Y:S05]  /*ab90*/  BSYNC B0 ;  /* 0x0000000000007941 */ /* 0x000fea0003800000 */
.L_x_1444:
        /* <DEDUP_REMOVED lines=34> */
[C---:B------:R-:W-:Y:S02]  /*adc0*/  FMUL.FTZ R29, R8.reuse, R29 ;  /* 0x0000001d081d7220 */ /* 0x040fe40000410000 */
        /* <DEDUP_REMOVED lines=11> */
.L_x_1447:
[----:B------:R-:W-:Y:S05]  /*ae80*/  BSYNC B0 ;  /* 0x0000000000007941 */ /* 0x000fea0003800000 */
.L_x_1446:
        /* <DEDUP_REMOVED lines=30> */
[----:B------:R-:W-:-:S02]  /*b070*/  FMUL.FTZ R28, R10, R23 ;  /* 0x000000170a1c7220 */ /* 0x000fc40000410000 */
[----:B------:R-:W-:Y:S02]  /*b080*/  FMUL.FTZ R31, R9, R30 ;  /* 0x0000001e091f7220 */ /* 0x000fe40000410000 */
[C---:B------:R-:W-:Y:S02]  /*b090*/  FMUL.FTZ R38, R33.reuse, R38 ;  /* 0x0000002621267220 */ /* 0x040fe40000410000 */
[----:B------:R-:W-:Y:S02]  /*b0a0*/  FMUL.FTZ R23, R8, R23 ;  /* 0x0000001708177220 */ /* 0x000fe40000410000 */
[----:B------:R-:W-:Y:S02]  /*b0b0*/  FMUL.FTZ R30, R36, R30 ;  /* 0x0000001e241e7220 */ /* 0x000fe40000410000 */
[-C--:B------:R-:W-:Y:S02]  /*b0c0*/  FFMA.FTZ R39, R33, R44.reuse, -R39 ;  /* 0x0000002c21277223 */ /* 0x080fe40000010827 */
[----:B------:R-:W-:-:S02]  /*b0d0*/  FFMA.FTZ R38, R35, R44, R38 ;  /* 0x0000002c23267223 */ /* 0x000fc40000010026 */
        /* <DEDUP_REMOVED lines=9> */
.L_x_1449:
[----:B------:R-:W-:Y:S05]  /*b170*/  BSYNC B0 ;  /* 0x0000000000007941 */ /* 0x000fea0003800000 */
.L_x_1448:
        /* <DEDUP_REMOVED lines=46> */
.L_x_1451:
[----:B------:R-:W-:Y:S05]  /*b460*/  BSYNC B0 ;  /* 0x0000000000007941 */ /* 0x000fea0003800000 */
.L_x_1450:
[----:B------:R-:W-:-:S04]  /*b470*/  IADD3 R15, R15, 0x50, RZ ;  /* 0x000000500f0f7810 */ /* 0x000fc80007ffe0ff */
[----:B------:R-:W-:-:S13]  /*b480*/  ISETP.GE.AND P0, PT, R15, c[0x0][0x27c], PT ;  /* 0x00009f000f007a0c */ /* 0x000fda0003f06270 */
[----:B------:R-:W-:Y:S05]  /*b490*/  @P0 BRA `(.L_x_1441) ;  /* 0x00003aa000000947 */ /* 0x000fea0003800000 */
[----:B-1----:R-:W1:Y:S01]  /*b4a0*/  LDS.128 R8, [R12+0xa000] ;  /* 0x00a000000c087984 */ /* 0x002e620000000c00 */
        /* <DEDUP_REMOVED lines=40> */
[----:B------:R1:W-:Y:S01]  /*b730*/  STS.128 [R12+0xa000], R8 ;  /* 0x00a000080c007388 */ /* 0x0003e20000000c00 */
[----:B------:R-:W-:Y:S05]  /*b740*/  BRA `(.L_x_1441) ;  /* 0x000037f000007947 */ /* 0x000fea0003800000 */
.L_x_1424:
[----:B------:R-:W-:Y:S01]  /*b750*/  PLOP3.LUT P0, PT, PT, PT, UP2, 0x80, 0x0 ;  /* 0x000000000000781c */ /* 0x000fe20003f0f028 */
[----:B------:R-:W-:Y:S01]  /*b760*/  IMAD.U32 R12, RZ, RZ, UR20 ;  /* 0x00000014ff0c7e24 */ /* 0x000fe2000f8e00ff */
[----:B------:R-:W-:Y:S01]  /*b770*/  MOV R13, UR21 ;  /* 0x00000015000d7c02 */ /* 0x000fe20008000f00 */
[----:B------:R-:W-:Y:S01]  /*b780*/  IMAD.U32 R15, RZ, RZ, UR7 ;  /* 0x00000007ff0f7e24 */ /* 0x000fe2000f8e00ff */
[----:B------:R-:W-:Y:S01]  /*b790*/  BSSY B0, `(.L_x_1452) ;  /* 0x000004c000007945 */ /* 0x000fe20003800000 */
[----:B------:R-:W-:Y:S01]  /*b7a0*/  IMAD.MOV.U32 R14, RZ, RZ, R12 ;  /* 0x000000ffff0e7224 */ /* 0x000fe200078e000c */
[----:B------:R-:W-:Y:S01]  /*b7b0*/  CS2R R30, SRZ ;  /* 0x00000000001e7805 */ /* 0x000fe2000001ff00 */
[----:B------:R-:W-:Y:S01]  /*b7c0*/  IMAD.U32 R17, RZ, RZ, UR5 ;  /* 0x00000005ff117e24 */ /* 0x000fe2000f8e00ff */
        /* <DEDUP_REMOVED lines=12> */
[----:B------:R-:W-:Y:S01]  /*b890*/  CS2R R70, SRZ ;  /* 0x0000000000467805 */ /* 0x000fe2000001ff00 */
[----:B------:R-:W-:-:S06]  /*b8a0*/  CS2R R68, SRZ ;  /* 0x0000000000447805 */ /* 0x000fcc000001ff00 */
[----:B------:R-:W-:-:S04]  /*b8b0*/  @P0 SHF.R.U32.HI R9, RZ, c[0x0][0x2cc], R10 ;  /* 0x0000b300ff090a19 */ /* 0x000fc8000001160a */
[----:B------:R-:W-:Y:S01]  /*b8c0*/  SHF.R.S32.HI R10, RZ, 0x1f, R9 ;  /* 0x0000001fff0a7819 */ /* 0x000fe20000011409 */
[----:B------:R-:W-:-:S04]  /*b8d0*/  IMAD.WIDE.U32 R14, R9, c[0x0][0x280], R14 ;  /* 0x0000a000090e7a25 */ /* 0x000fc800078e000e */
[----:B------:R-:W-:Y:S01]  /*b8e0*/  IMAD R18, R10, c[0x0][0x280], RZ ;  /* 0x0000a0000a127a24 */ /* 0x000fe200078e02ff */
[----:B------:R-:W-:Y:S01]  /*b8f0*/  LEA R12, P0, R14, c[0x0][0x270], 0x1 ;  /* 0x00009c000e0c7a11 */ /* 0x000fe200078008ff */
[----:B------:R-:W-:Y:S02]  /*b900*/  IMAD R10, R10, c[0x0][0x290], RZ ;  /* 0x0000a4000a0a7a24 */ /* 0x000fe400078e02ff */
[C---:B------:R-:W-:Y:S02]  /*b910*/  IMAD R18, R9.reuse, c[0x0][0x284], R18 ;  /* 0x0000a10009127a24 */ /* 0x040fe400078e0212 */
[----:B------:R-:W-:Y:S01]  /*b920*/  IMAD R10, R9, c[0x0][0x294], R10 ;  /* 0x0000a500090a7a24 */ /* 0x000fe200078e020a */
[----:B------:R1:W2:Y:S02]  /*b930*/  SHFL.IDX PT, R22, R12, RZ, 0x1c1f ;  /* 0x001c1fff0c167589 */ /* 0x0002a400000e0000 */
[----:B------:R-:W-:Y:S01]  /*b940*/  IADD3 R18, R15, R18, RZ ;  /* 0x000000120f127210 */ /* 0x000fe20007ffe0ff */
[----:B------:R-:W-:-:S03]  /*b950*/  IMAD.U32 R15, RZ, RZ, UR23 ;  /* 0x00000017ff0f7e24 */ /* 0x000fc6000f8e00ff */
[----:B------:R-:W-:Y:S02]  /*b960*/  LEA.HI.X R18, R14, c[0x0][0x274], R18, 0x1, P0 ;  /* 0x00009d000e127a11 */ /* 0x000fe400000f0c12 */
[----:B------:R-:W-:-:S03]  /*b970*/  MOV R14, UR22 ;  /* 0x00000016000e7c02 */ /* 0x000fc60008000f00 */
[----:B------:R1:W3:Y:S01]  /*b980*/  SHFL.IDX PT, R23, R18, RZ, 0x1c1f ;  /* 0x001c1fff12177589 */ /* 0x0002e200000e0000 */
[----:B------:R-:W-:-:S05]  /*b990*/  MOV R16, R14 ;  /* 0x0000000e00107202 */ /* 0x000fca0000000f00 */
[----:B------:R-:W-:-:S04]  /*b9a0*/  IMAD.WIDE.U32 R14, R9, c[0x0][0x290], R16 ;  /* 0x0000a400090e7a25 */ /* 0x000fc800078e0010 */
[----:B------:R-:W-:Y:S01]  /*b9b0*/  IMAD.IADD R17, R15, 0x1, R10 ;  /* 0x000000010f117824 */ /* 0x000fe200078e020a */
[----:B------:R-:W-:-:S04]  /*b9c0*/  LEA R10, P0, R14, c[0x0][0x288], 0x1 ;  /* 0x0000a2000e0a7a11 */ /* 0x000fc800078008ff */
[----:B------:R-:W-:Y:S01]  /*b9d0*/  LEA.HI.X R17, R14, c[0x0][0x28c], R17, 0x1, P0 ;  /* 0x0000a3000e117a11 */ /* 0x000fe200000f0c11 */
[----:B------:R1:W4:Y:S01]  /*b9e0*/  SHFL.IDX PT, R20, R10, RZ, 0x1c1f ;  /* 0x001c1fff0a147589 */ /* 0x00032200000e0000 */
[----:B------:R-:W-:-:S03]  /*b9f0*/  ISETP.GE.AND P0, PT, R8, UR19, PT ;  /* 0x0000001308007c0c */ /* 0x000fc6000bf06270 */
[----:B------:R1:W1:Y:S10]  /*ba00*/  SHFL.IDX PT, R21, R17, RZ, 0x1c1f ;  /* 0x001c1fff11157589 */ /* 0x00027400000e0000 */
[----:B------:R-:W-:Y:S05]  /*ba10*/  @P0 BRA `(.L_x_1453) ;  /* 0x0000023000000947 */ /* 0x000fea0003800000 */
[C---:B--23--:R-:W-:Y:S01]  /*ba20*/  ISETP.GE.AND P0, PT, R55.reuse, c[0x0][0x27c], PT ;  /* 0x00009f0037007a0c */ /* 0x04cfe20003f06270 */
[----:B------:R-:W-:Y:S01]  /*ba30*/  CS2R R74, SRZ ;  /* 0x00000000004a7805 */ /* 0x000fe2000001ff00 */
[----:B------:R-:W-:Y:S01]  /*ba40*/  CS2R R72, SRZ ;  /* 0x0000000000487805 */ /* 0x000fe2000001ff00 */
[----:B------:R-:W-:Y:S01]  /*ba50*/  CS2R R70, SRZ ;  /* 0x0000000000467805 */ /* 0x000fe2000001ff00 */
[----:B------:R-:W-:Y:S01]  /*ba60*/  CS2R R68, SRZ ;  /* 0x0000000000447805 */ /* 0x000fe2000001ff00 */
[----:B------:R-:W-:-:S08]  /*ba70*/  IADD3 R14, R55, 0x20, RZ ;  /* 0x00000020370e7810 */ /* 0x000fd00007ffe0ff */
[----:B------:R-:W-:-:S04]  /*ba80*/  @!P0 IMAD.WIDE R24, R55, 0x2, R22 ;  /* 0x0000000237188825 */ /* 0x000fc800078e0216 */
        /* <DEDUP_REMOVED lines=28> */
.L_x_1453:
[----:B--23--:R-:W-:Y:S05]  /*bc50*/  BSYNC B0 ;  /* 0x0000000000007941 */ /* 0x00cfea0003800000 */
.L_x_1452:
        /* <DEDUP_REMOVED lines=18> */
[----:B------:R-:W-:Y:S01]  /*bd80*/  IMAD.MOV.U32 R15, RZ, RZ, R71 ;  /* 0x000000ffff0f7224 */ /* 0x000fe200078e0047 */
        /* <DEDUP_REMOVED lines=24> */
[----:B------:R1:W2:Y:S01]  /*bf10*/  SHFL.IDX PT, R11, R17, 0x1, 0x1c1f ;  /* 0x003c1f00110b7f89 */ /* 0x0002a200000e0000 */
[----:B------:R-:W-:Y:S01]  /*bf20*/  PRMT R88, R9, 0x5410, R14 ;  /* 0x0000541009587816 */ /* 0x000fe2000000000e */
[----:B------:R-:W-:Y:S01]  /*bf30*/  IMAD.MOV.U32 R9, RZ, RZ, R69 ;  /* 0x000000ffff097224 */ /* 0x000fe200078e0045 */
[----:B------:R-:W-:Y:S01]  /*bf40*/  MOV R14, R68 ;  /* 0x00000044000e7202 */ /* 0x000fe20000000f00 */
[----:B------:R-:W-:Y:S01]  /*bf50*/  CS2R R22, SRZ ;  /* 0x0000000000167805 */ /* 0x000fe2000001ff00 */
[----:B----4-:R-:W-:Y:S01]  /*bf60*/  CS2R R20, SRZ ;  /* 0x0000000000147805 */ /* 0x010fe2000001ff00 */
[----:B------:R-:W-:Y:S01]  /*bf70*/  CS2R R34, SRZ ;  /* 0x0000000000227805 */ /* 0x000fe2000001ff00 */
[----:B------:R-:W-:Y:S01]  /*bf80*/  PRMT R94, R9, 0x5410, R14 ;  /* 0x00005410095e7816 */ /* 0x000fe2000000000e */
[----:B------:R-:W-:Y:S01]  /*bf90*/  CS2R R32, SRZ ;  /* 0x0000000000207805 */ /* 0x000fe2000001ff00 */
[----:B---3--:R-:W-:Y:S01]  /*bfa0*/  CS2R R18, SRZ ;  /* 0x0000000000127805 */ /* 0x008fe2000001ff00 */
[----:B-1----:R-:W-:Y:S01]  /*bfb0*/  CS2R R16, SRZ ;  /* 0x0000000000107805 */ /* 0x002fe2000001ff00 */
[----:B------:R-:W-:Y:S05]  /*bfc0*/  @P0 BRA `(.L_x_1455) ;  /* 0x0000023000000947 */ /* 0x000fea0003800000 */
[C---:B--2---:R-:W-:Y:S01]  /*bfd0*/  ISETP.GE.AND P0, PT, R55.reuse, c[0x0][0x27c], PT ;  /* 0x00009f0037007a0c */ /* 0x044fe20003f06270 */
        /* <DEDUP_REMOVED lines=28> */
[----:B------:R-:W-:Y:S01]  /*c1a0*/  @!P0 LOP3.LUT R8, R8, 0xfffffff8, RZ, 0xc0, !PT ;  /* 0xfffffff808088812 */ /* 0x000fe200078ec0ff */
[----:B--2---:R-:W-:-:S04]  /*c1b0*/  CS2R R20, SRZ ;  /* 0x0000000000147805 */ /* 0x004fc8000001ff00 */
[----:B------:R-:W-:-:S04]  /*c1c0*/  @!P0 IMAD.WIDE R12, R8, 0x2, R12 ;  /* 0x00000002080c8825 */ /* 0x000fc800078e020c */
[----:B------:R-:W-:Y:S01]  /*c1d0*/  @!P0 IMAD.WIDE R8, R8, 0x2, R10 ;  /* 0x0000000208088825 */ /* 0x000fe200078e020a */
[----:B------:R1:W5:Y:S04]  /*c1e0*/  @!P0 LD.E.128 R28, [R12.64] ;  /* 0x0000000a0c1c8980 */ /* 0x000368000c101d00 */
[----:B------:R1:W5:Y:S02]  /*c1f0*/  @!P0 LD.E.128 R20, [R8.64] ;  /* 0x0000000a08148980 */ /* 0x000364000c101d00 */
.L_x_1455:
[----:B--2---:R-:W-:Y:S05]  /*c200*/  BSYNC B0 ;  /* 0x0000000000007941 */ /* 0x004fea0003800000 */
.L_x_1454:
[----:B-----5:R-:W-:Y:S01]  /*c210*/  IMAD.MOV.U32 R11, RZ, RZ, R30 ;  /* 0x000000ffff0b7224 */ /* 0x020fe200078e001e */
[----:B-1----:R-:W-:Y:S01]  /*c220*/  MOV R8, R29 ;  /* 0x0000001d00087202 */ /* 0x002fe20000000f00 */
[----:B------:R-:W-:Y:S01]  /*c230*/  IMAD.MOV.U32 R10, RZ, RZ, R31 ;  /* 0x000000ffff0a7224 */ /* 0x000fe200078e001f */
[----:B------:R-:W-:Y:S01]  /*c240*/  UIADD3 UR4, -UR13, UR19, URZ ;  /* 0x000000130d047290 */ /* 0x000fe2000fffe13f */
[----:B------:R-:W-:Y:S01]  /*c250*/  IMAD.MOV.U32 R9, RZ, RZ, R28 ;  /* 0x000000ffff097224 */ /* 0x000fe200078e001c */
[----:B------:R-:W-:-:S04]  /*c260*/  DEPBAR.LE SB0, 0x3 ;  /* 0x000080c00000791a */ /* 0x000fc80000000000 */
[----:B------:R-:W-:Y:S01]  /*c270*/  PRMT R54, R10, 0x5410, R11 ;  /* 0x000054100a367816 */ /* 0x000fe2000000000b */
[----:B------:R-:W-:Y:S01]  /*c280*/  IMAD.MOV.U32 R11, RZ, RZ, R26 ;  /* 0x000000ffff0b7224 */ /* 0x000fe200078e001a */
[----:B------:R-:W-:Y:S01]  /*c290*/  PRMT R53, R8, 0x5410, R9 ;  /* 0x0000541008357816 */ /* 0x000fe20000000009 */
[----:B------:R-:W-:Y:S01]  /*c2a0*/  IMAD.MOV.U32 R10, RZ, RZ, R27 ;  /* 0x000000ffff0a7224 */ /* 0x000fe200078e001b */
[----:B------:R-:W-:Y:S01]  /*c2b0*/  MOV R8, R25 ;  /* 0x0000001900087202 */ /* 0x000fe20000000f00 */
[----:B------:R-:W-:Y:S01]  /*c2c0*/  IMAD.MOV.U32 R9, RZ, RZ, R24 ;  /* 0x000000ffff097224 */ /* 0x000fe200078e0018 */
[----:B------:R-:W-:Y:S01]  /*c2d0*/  UISETP.LT.AND UP0, UPT, UR4, 0x80, UPT ;  /* 0x000000800400788c */ /* 0x000fe2000bf01270 */
[----:B------:R-:W-:Y:S01]  /*c2e0*/  BSSY B1, `(.L_x_1456) ;  /* 0x000016d000017945 */ /* 0x000fe20003800000 */
[----:B------:R-:W-:Y:S01]  /*c2f0*/  PRMT R67, R10, 0x5410, R11 ;  /* 0x000054100a437816 */ /* 0x000fe2000000000b */
[----:B------:R-:W-:Y:S01]  /*c300*/  IMAD.MOV.U32 R11, RZ, RZ, R38 ;  /* 0x000000ffff0b7224 */ /* 0x000fe200078e0026 */
[----:B------:R-:W-:Y:S01]  /*c310*/  PRMT R66, R8, 0x5410, R9 ;  /* 0x0000541008427816 */ /* 0x000fe20000000009 */
[----:B------:R-:W-:Y:S01]  /*c320*/  IMAD.MOV.U32 R10, RZ, RZ, R39 ;  /* 0x000000ffff0a7224 */ /* 0x000fe200078e0027 */
[----:B------:R-:W-:Y:S01]  /*c330*/  MOV R9, R36 ;  /* 0x0000002400097202 */ /* 0x000fe20000000f00 */
[----:B------:R-:W-:Y:S01]  /*c340*/  IMAD.MOV.U32 R8, RZ, RZ, R37 ;  /* 0x000000ffff087224 */ /* 0x000fe200078e0025 */
[----:B------:R-:W-:-:S02]  /*c350*/  USEL UR4, UR4, 0x80, UP0 ;  /* 0x0000008004047887 */ /* 0x000fc40008000000 */
        /* <DEDUP_REMOVED lines=12> */
[----:B------:R-:W-:-:S02]  /*c420*/  MOV R11, R18 ;  /* 0x00000012000b7202 */ /* 0x000fc40000000f00 */
[----:B------:R-:W-:Y:S02]  /*c430*/  MOV R8, R17 ;  /* 0x0000001100087202 */ /* 0x000fe40000000f00 */
[----:B------:R-:W-:Y:S01]  /*c440*/  PRMT R65, R10, 0x5410, R11 ;  /* 0x000054100a417816 */ /* 0x000fe2000000000b */
[----:B------:R-:W-:Y:S01]  /*c450*/  IMAD.MOV.U32 R11, RZ, RZ, R34 ;  /* 0x000000ffff0b7224 */ /* 0x000fe200078e0022 */
[----:B------:R-:W-:Y:S01]  /*c460*/  PRMT R64, R8, 0x5410, R9 ;  /* 0x0000541008407816 */ /* 0x000fe20000000009 */
[----:B------:R-:W-:Y:S01]  /*c470*/  IMAD.MOV.U32 R10, RZ, RZ, R35 ;  /* 0x000000ffff0a7224 */ /* 0x000fe200078e0023 */
[----:B------:R-:W-:Y:S01]  /*c480*/  MOV R9, R32 ;  /* 0x0000002000097202 */ /* 0x000fe20000000f00 */
[----:B------:R-:W-:-:S03]  /*c490*/  IMAD.MOV.U32 R8, RZ, RZ, R33 ;  /* 0x000000ffff087224 */ /* 0x000fc600078e0021 */
        /* <DEDUP_REMOVED lines=108> */
.L_x_1459:
[----:B------:R-:W-:Y:S05]  /*cb60*/  BSYNC B0 ;  /* 0x0000000000007941 */ /* 0x000fea0003800000 */
.L_x_1458:
        /* <DEDUP_REMOVED lines=114> */
.L_x_1461:
[----:B------:R-:W-:Y:S05]  /*d290*/  BSYNC B0 ;  /* 0x0000000000007941 */ /* 0x000fea0003800000 */
.L_x_1460:
        /* <DEDUP_REMOVED lines=113> */
.L_x_1457:
[----:B------:R-:W-:Y:S05]  /*d9b0*/  BSYNC B1 ;  /* 0x0000000000017941 */ /* 0x000fea0003800000 */
.L_x_1456:
        /* <DEDUP_REMOVED lines=111> */
.L_x_1463:
[----:B------:R-:W-:Y:S05]  /*e0b0*/  BSYNC B0 ;  /* 0x0000000000007941 */ /* 0x000fea0003800000 */
.L_x_1462:
        /* <DEDUP_REMOVED lines=16> */
[----:B------:R-:W-:Y:S01]  /*e1c0*/  LEA.HI R13, R13, R10, RZ, 0x1d ;  /* 0x0000000a0d0d7211 */ /* 0x000fe200078fe8ff */
[--C-:B------:R-:W-:Y:S01]  /*e1d0*/  HADD2.F32 R50, -RZ, R66.reuse.H0_H0 ;  /* 0x20000042ff327230 */ /* 0x100fe20000004100 */
[----:B------:R-:W-:Y:S01]  /*e1e0*/  LOP3.LUT R14, R14, 0x1c0, RZ, 0xc0, !PT ;  /* 0x000001c00e0e7812 */ /* 0x000fe200078ec0ff */
[----:B------:R-:W-:Y:S01]  /*e1f0*/  IMAD.SHL.U32 R9, R9, 0x40, RZ ;  /* 0x0000004009097824 */ /* 0x000fe200078e00ff */
        /* <DEDUP_REMOVED lines=96> */
.L_x_1465:
[----:B------:R-:W-:Y:S05]  /*e800*/  BSYNC B0 ;  /* 0x0000000000007941 */ /* 0x000fea0003800000 */
.L_x_1464:
[----:B-1----:R-:W-:-:S04]  /*e810*/  IADD3 R14, R55, 0x40, RZ ;  /* 0x00000040370e7810 */ /* 0x002fc80007ffe0ff */
[----:B------:R-:W-:-:S13]  /*e820*/  ISETP.GE.AND P0, PT, R14, c[0x0][0x27c], PT ;  /* 0x00009f000e007a0c */ /* 0x000fda0003f06270 */
[----:B------:R-:W-:Y:S05]  /*e830*/  @P0 BRA `(.L_x_1441) ;  /* 0x0000070000000947 */ /* 0x000fea0003800000 */
[----:B------:R-:W-:Y:S01]  /*e840*/  SHF.R.S32.HI R13, RZ, 0x1f, R14 ;  /* 0x0000001fff0d7819 */ /* 0x000fe2000001140e */
        /* <DEDUP_REMOVED lines=12> */
[----:B------:R-:W-:Y:S01]  /*e910*/  HADD2.F32 R41, -RZ, R41.H1_H1 ;  /* 0x30000029ff297230 */ /* 0x000fe20000004100 */
[----:B------:R-:W-:Y:S01]  /*e920*/  LEA.HI R13, R13, R14, RZ, 0x6 ;  /* 0x0000000e0d0d7211 */ /* 0x000fe200078f30ff */
[----:B------:R-:W-:Y:S01]  /*e930*/  HADD2.F32 R53, -RZ, R53.H1_H1 ;  /* 0x30000035ff357230 */ /* 0x000fe20000004100 */
        /* <DEDUP_REMOVED lines=96> */
.L_x_1441:
[----:B------:R-:W-:Y:S05]  /*ef40*/  BSYNC B2 ;  /* 0x0000000000027941 */ /* 0x000fea0003800000 */
.L_x_1423:
[----:B------:R-:W-:-:S04]  /*ef50*/  DEPBAR.LE SB0, 0x2 ;  /* 0x000080800000791a */ /* 0x000fc80000000000 */
[----:B------:R-:W-:Y:S01]  /*ef60*/  IMAD.MOV.U32 R186, RZ, RZ, 0x20 ;  /* 0x00000020ffba7424 */ /* 0x000fe200078e00ff */
[----:B------:R-:W-:Y:S01]  /*ef70*/  BAR.SYNC.DEFER_BLOCKING 0x0 ;  /* 0x0000000000007b1d */ /* 0x000fe20000010000 */
[----:B------:R-:W-:Y:S01]  /*ef80*/  LOP3.LUT P0, RZ, R132, 0x2, RZ, 0xc0, !PT ;  /* 0x0000000284ff7812 */ /* 0x000fe2000780c0ff */
[----:B------:R-:W-:Y:S01]  /*ef90*/  IMAD.SHL.U32 R189, R5, 0x2, RZ ;  /* 0x0000000205bd7824 */ /* 0x000fe200078e00ff */
[----:B------:R-:W-:Y:S01]  /*efa0*/  LEA R188, R0, 0x18100, 0x1 ;  /* 0x0001810000bc7811 */ /* 0x000fe200078e08ff */
[----:B------:R-:W-:Y:S01]  /*efb0*/  IMAD.SHL.U32 R187, R2, 0x2, RZ ;  /* 0x0000000202bb7824 */ /* 0x000fe200078e00ff */
[----:B------:R-:W-:Y:S02]  /*efc0*/  SEL R186, R186, 0xffffffe0, !P0 ;  /* 0xffffffe0baba7807 */ /* 0x000fe40004000000 */
[----:B------:R-:W-:Y:S02]  /*efd0*/  PLOP3.LUT P0, PT, PT, PT, UP1, 0x40, 0x0 ;  /* 0x000000000000781c */ /* 0x000fe40003f0e818 */
[----:B------:R-:W-:Y:S01]  /*efe0*/  SHF.L.U32 R60, R0, 0x1, RZ ;  /* 0x00000001003c7819 */ /* 0x000fe200000006ff */
[----:B------:R-:W-:Y:S01]  /*eff0*/  IMAD.IADD R0, R188, 0x1, R187 ;  /* 0x00000001bc007824 */ /* 0x000fe200078e02bb */
[----:B------:R-:W-:-:S04]  /*f000*/  IADD3 R100, R189, R186, RZ ;  /* 0x000000babd647210 */ /* 0x000fc80007ffe0ff */
[----:B------:R-:W2:Y:S04]  /*f010*/  LDSM.16.M88.4 R60, [R60+0x18100] ;  /* 0x018100003c3c783b */ /* 0x000ea80000000200 */
[----:B------:R3:W4:Y:S04]  /*f020*/  LDSM.16.M88.4 R44, [R189+0xc100] ;  /* 0x00c10000bd2c783b */ /* 0x0007280000000200 */
[----:B------:R3:W1:Y:S04]  /*f030*/  LDSM.16.M88.4 R72, [R189+0xc900] ;  /* 0x00c90000bd48783b */ /* 0x0006680000000200 */
[----:B------:R3:W1:Y:S04]  /*f040*/  LDSM.16.M88.4 R68, [R189+0xd100] ;  /* 0x00d10000bd44783b */ /* 0x0006680000000200 */
[----:B-1----:R3:W1:Y:S04]  /*f050*/  LDSM.16.M88.4 R28, [R189+0xd900] ;  /* 0x00d90000bd1c783b */ /* 0x0026680000000200 */
        /* <DEDUP_REMOVED lines=19> */
[----:B------:R-:W-:Y:S01]  /*f190*/  SHF.L.U64.HI R26, R214, 0x1, R217 ;  /* 0x00000001d61a7819 */ /* 0x000fe200000102d9 */
[----:B------:R-:W-:Y:S01]  /*f1a0*/  IMAD R5, R203, c[0x0][0x21c], R2 ;  /* 0x00008700cb057a24 */ /* 0x000fe200078e0202 */
[----:B------:R-:W-:Y:S01]  /*f1b0*/  LOP3.LUT R37, R37, 0xf, RZ, 0xc0, !PT ;  /* 0x0000000f25257812 */ /* 0x000fe200078ec0ff */
[----:B------:R-:W-:-:S04]  /*f1c0*/  IMAD.WIDE.U32 R24, R203, c[0x0][0x218], R24 ;  /* 0x00008600cb187a25 */ /* 0x000fc800078e0018 */
[----:B------:R-:W-:Y:S01]  /*f1d0*/  IMAD.SHL.U32 R2, R213, 0x2, RZ ;  /* 0x00000002d5027824 */ /* 0x000fe200078e00ff */
[----:B------:R-:W-:Y:S02]  /*f1e0*/  IADD3 R34, P0, R42, R24, RZ ;  /* 0x000000182a227210 */ /* 0x000fe40007f1e0ff */
[----:B------:R-:W-:Y:S02]  /*f1f0*/  SEL R24, RZ, 0x10, P4 ;  /* 0x00000010ff187807 */ /* 0x000fe40002000000 */
[----:B------:R-:W-:Y:S01]  /*f200*/  IADD3.X R5, R198, R25, R5, P0, !PT ;  /* 0x00000019c6057210 */ /* 0x000fe200007fe405 */
[----:B------:R-:W-:Y:S01]  /*f210*/  IMAD.SHL.U32 R25, R214, 0x2, RZ ;  /* 0x00000002d6197824 */ /* 0x000fe200078e00ff */
[----:B------:R-:W-:Y:S02]  /*f220*/  LEA R35, P0, R34, c[0x0][0x1f8], 0x1 ;  /* 0x00007e0022237a11 */ /* 0x000fe400078008ff */
[----:B------:R-:W-:Y:S02]  /*f230*/  IADD3 R42, -R24, 0x10, RZ ;  /* 0x00000010182a7810 */ /* 0x000fe40007ffe1ff */
[----:B------:R-:W-:Y:S01]  /*f240*/  LEA.HI.X R34, R34, c[0x0][0x1fc], R5, 0x1, P0 ;  /* 0x00007f0022227a11 */ /* 0x000fe200000f0c05 */
[----:B------:R-:W5:Y:S01]  /*f250*/  SHFL.IDX PT, R36, R35, 0x1, 0x181f ;  /* 0x00381f0023247f89 */ /* 0x000f6200000e0000 */
[----:B------:R-:W-:-:S02]  /*f260*/  LOP3.LUT R42, R42, 0xf, RZ, 0xc0, !PT ;  /* 0x0000000f2a2a7812 */ /* 0x000fc400078ec0ff */
[----:B------:R-:W-:Y:S01]  /*f270*/  SHF.L.U64.HI R5, R213, 0x1, R144 ;  /* 0x00000001d5057819 */ /* 0x000fe20000010290 */
[----:B------:R-:W3:Y:S04]  /*f280*/  SHFL.IDX PT, R38, R34, 0x1, 0x181f ;  /* 0x00381f0022267f89 */ /* 0x000ee800000e0000 */
[----:B------:R-:W4:Y:S04]  /*f290*/  SHFL.IDX PT, R35, R35, RZ, 0x181f ;  /* 0x00181fff23237589 */ /* 0x000f2800000e0000 */
[----:B------:R-:W2:Y:S01]  /*f2a0*/  SHFL.IDX PT, R34, R34, RZ, 0x181f ;  /* 0x00181fff22227589 */ /* 0x000ea200000e0000 */
[----:B-----5:R-:W-:-:S04]  /*f2b0*/  IADD3 R48, P2, P0, R49, R36, R32 ;  /* 0x0000002431307210 */ /* 0x020fc8000785e020 */
[----:B---3--:R-:W-:Y:S02]  /*f2c0*/  IADD3.X R49, RZ, R38, R33, P2, P0 ;  /* 0x00000026ff317210 */ /* 0x008fe400017e0421 */
[----:B------:R-:W-:-:S04]  /*f2d0*/  IADD3 R42, P2, P0, R42, R36, R25 ;  /* 0x000000242a2a7210 */ /* 0x000fc8000785e019 */
[----:B------:R-:W-:Y:S02]  /*f2e0*/  IADD3.X R43, RZ, R38, R26, P2, P0 ;  /* 0x00000026ff2b7210 */ /* 0x000fe400017e041a */
[----:B------:R-:W-:-:S04]  /*f2f0*/  IADD3 R36, P2, P0, R37, R36, R2 ;  /* 0x0000002425247210 */ /* 0x000fc8000785e002 */
[----:B------:R-:W-:Y:S02]  /*f300*/  IADD3.X R37, RZ, R38, R5, P2, P0 ;  /* 0x00000026ff257210 */ /* 0x000fe400017e0405 */
[----:B----4-:R-:W-:-:S05]  /*f310*/  IADD3 R32, P0, R35, R32, RZ ;  /* 0x0000002023207210 */ /* 0x010fca0007f1e0ff */
        /* <DEDUP_REMOVED lines=14> */
.L_x_1466:
[C---:B--2-4-:R-:W-:Y:S01]  /*f400*/  HMMA.16816.F32 R24, R60.reuse, R44, RZ ;  /* 0x0000002c3c18723c */ /* 0x054fe200000018ff */
[----:B------:R-:W-:Y:S01]  /*f410*/  IMAD.MOV.U32 R2, RZ, RZ, 0x40 ;  /* 0x00000040ff027424 */ /* 0x000fe200078e00ff */
[----:B------:R-:W-:Y:S01]  /*f420*/  LDSM.16.M88.4 R84, [R100+0xe900] ;  /* 0x00e900006454783b */ /* 0x000fe20000000200 */
[----:B------:R-:W-:Y:S01]  /*f430*/  IMAD R185, R3, 0x2, R188 ;  /* 0x0000000203b97824 */ /* 0x000fe200078e02bc */
[----:B------:R-:W-:Y:S01]  /*f440*/  LEA.HI R7, R7, R82, RZ, 0x2 ;  /* 0x0000005207077211 */ /* 0x000fe200078f10ff */
[----:B------:R-:W-:Y:S01]  /*f450*/  IMAD R184, R3, 0x2, R0 ;  /* 0x0000000203b87824 */ /* 0x000fe200078e0200 */
[----:B------:R-:W-:Y:S01]  /*f460*/  SEL R191, R2, 0xffffffc0, !P1 ;  /* 0xffffffc002bf7807 */ /* 0x000fe20004800000 */
[----:B------:R-:W-:Y:S01]  /*f470*/  LDSM.16.M88.4 R92, [R189+0x11100] ;  /* 0x01110000bd5c783b */ /* 0x000fe20000000200 */
[C---:B------:R-:W-:Y:S01]  /*f480*/  HMMA.16816.F32 R44, R60.reuse, R46, RZ ;  /* 0x0000002e3c2c723c */ /* 0x040fe200000018ff */
[----:B------:R-:W-:Y:S01]  /*f490*/  LOP3.LUT R7, R7, 0xfffffffc, RZ, 0xc0, !PT ;  /* 0xfffffffc07077812 */ /* 0x000fe200078ec0ff */
[----:B------:R-:W-:Y:S01]  /*f4a0*/  UMOV UR4, 0xffffffc0 ;  /* 0xffffffc000047882 */ /* 0x000fe20000000000 */
[----:B------:R-:W-:Y:S01]  /*f4b0*/  IMAD.IADD R5, R189, 0x1, R191 ;  /* 0x00000001bd057824 */ /* 0x000fe200078e02bf */
[----:B------:R-:W-:Y:S01]  /*f4c0*/  LDSM.16.M88.4 R52, [R184] ;  /* 0x00000000b834783b */ /* 0x000fe20000000200 */
[----:B------:R-:W-:Y:S01]  /*f4d0*/  IMAD.IADD R2, R191, 0x1, R100 ;  /* 0x00000001bf027824 */ /* 0x000fe200078e0264 */
[----:B------:R-:W-:Y:S01]  /*f4e0*/  SHF.R.S32.HI R219, RZ, 0x1f, R80 ;  /* 0x0000001fffdb7819 */ /* 0x000fe20000011450 */
[----:B------:R-:W-:Y:S01]  /*f4f0*/  UIMAD UR4, UR15, UR4, 0x41 ;  /* 0x000000410f0474a4 */ /* 0x000fe2000f8e0204 */
[C---:B------:R-:W-:Y:S01]  /*f500*/  HMMA.16816.F32 R40, R60.reuse, R72, RZ ;  /* 0x000000483c28723c */ /* 0x040fe200000018ff */
[----:B------:R-:W-:Y:S01]  /*f510*/  LDSM.16.M88.4 R48, [R5+0xc100] ;  /* 0x00c100000530783b */ /* 0x000fe20000000200 */
[----:B------:R-:W-:Y:S01]  /*f520*/  LEA.HI R219, R219, R80, RZ, 0x3 ;  /* 0x00000050dbdb7211 */ /* 0x000fe200078f18ff */
[----:B------:R-:W-:Y:S01]  /*f530*/  IMAD.SHL.U32 R135, R4, 0x2, RZ ;  /* 0x0000000204877824 */ /* 0x000fe200078e00ff */
[----:B------:R-:W-:Y:S01]  /*f540*/  PLOP3.LUT P0, PT, PT, PT, UP2, 0x80, 0x0 ;  /* 0x000000000000781c */ /* 0x000fe20003f0f028 */
[----:B------:R-:W-:Y:S01]  /*f550*/  LDSM.16.M88.4 R32, [R5+0xc900] ;  /* 0x00c900000520783b */ /* 0x000fe20000000200 */
[----:B------:R-:W-:Y:S01]  /*f560*/  LOP3.LUT R219, R219, 0xffffff8, RZ, 0xc0, !PT ;  /* 0x0ffffff8dbdb7812 */ /* 0x000fe200078ec0ff */
[--C-:B------:R-:W-:Y:S01]  /*f570*/  IMAD R134, R3, 0x2, R135.reuse ;  /* 0x0000000203867824 */ /* 0x100fe200078e0287 */
[----:B------:R-:W-:Y:S01]  /*f580*/  HMMA.16816.F32 R72, R60, R74, RZ ;  /* 0x0000004a3c48723c */ /* 0x000fe200000018ff */
[----:B------:R-:W-:Y:S01]  /*f590*/  LDSM.16.M88.4 R76, [R2+0xd100] ;  /* 0x00d10000024c783b */ /* 0x000fe20000000200 */
[----:B------:R-:W-:Y:S01]  /*f5a0*/  IMAD.IADD R182, R187, 0x1, R135 ;  /* 0x00000001bbb67824 */ /* 0x000fe200078e0287 */
[----:B------:R-:W-:Y:S01]  /*f5b0*/  UISETP.GE.AND UP0, UPT, UR15, 0x3, UPT ;  /* 0x000000030f00788c */ /* 0x000fe2000bf06270 */
[----:B------:R-:W-:Y:S01]  /*f5c0*/  IMAD.IADD R219, R80, 0x1, -R219 ;  /* 0x0000000150db7824 */ /* 0x000fe200078e0adb */
[----:B------:R-:W-:Y:S01]  /*f5d0*/  LDSM.16.M88.4 R96, [R2+0xf100] ;  /* 0x00f100000260783b */ /* 0x000fe20000000200 */
[----:B------:R-:W-:-:S02]  /*f5e0*/  IMAD R3, R3, 0x2, R182 ;  /* 0x0000000203037824 */ /* 0x000fc400078e02b6 */
[C---:B------:R-:W-:Y:S01]  /*f5f0*/  HMMA.16816.F32 R36, R60.reuse, R68, RZ ;  /* 0x000000443c24723c */ /* 0x040fe200000018ff */
[----:B------:R-:W-:Y:S01]  /*f600*/  LDSM.16.M88.4 R88, [R100+0x10100] ;  /* 0x010100006458783b */ /* 0x000fe20000000200 */
[C-C-:B------:R-:W-:Y:S02]  /*f610*/  IMAD.IADD R143, R187.reuse, 0x1, R134.reuse ;  /* 0x00000001bb8f7824 */ /* 0x140fe400078e0286 */
[----:B------:R-:W-:Y:S01]  /*f620*/  IMAD.IADD R171, R187, 0x1, R134 ;  /* 0x00000001bbab7824 */ /* 0x000fe200078e0286 */
[----:B------:R-:W0:Y:S03]  /*f630*/  LDGDEPBAR ;  /* 0x00000000000079af */ /* 0x000e260000000000 */
[C---:B------:R-:W-:Y:S08]  /*f640*/  HMMA.16816.F32 R68, R60.reuse, R70, RZ ;  /* 0x000000463c44723c */ /* 0x040ff000000018ff */
[----:B-1----:R-:W-:Y:S08]  /*f650*/  HMMA.16816.F32 R64, R60, R28, RZ ;  /* 0x0000001c3c40723c */ /* 0x002ff000000018ff */
[C---:B------:R-:W-:Y:S08]  /*f660*/  HMMA.16816.F32 R24, R8.reuse, R12, R24 ;  /* 0x0000000c0818723c */ /* 0x040ff00000001818 */
[----:B------:R-:W-:Y:S01]  /*f670*/  HMMA.16816.F32 R44, R8, R14, R44 ;  /* 0x0000000e082c723c */ /* 0x000fe2000000182c */
[----:B------:R-:W1:Y:S07]  /*f680*/  LDSM.16.M88.4 R12, [R185] ;  /* 0x00000000b90c783b */ /* 0x000e6e0000000200 */
[----:B------:R-:W-:Y:S01]  /*f690*/  HMMA.16816.F32 R60, R60, R30, RZ ;  /* 0x0000001e3c3c723c */ /* 0x000fe200000018ff */
[----:B------:R-:W2:Y:S07]  /*f6a0*/  LDSM.16.M88.4 R28, [R5+0xd100] ;  /* 0x00d10000051c783b */ /* 0x000eae0000000200 */
[C---:B------:R-:W-:Y:S08]  /*f6b0*/  HMMA.16816.F32 R40, R8.reuse, R16, R40 ;  /* 0x000000100828723c */ /* 0x040ff00000001828 */
[C---:B------:R-:W-:Y:S01]  /*f6c0*/  HMMA.16816.F32 R72, R8.reuse, R18, R72 ;  /* 0x000000120848723c */ /* 0x040fe20000001848 */
[----:B------:R-:W4:Y:S07]  /*f6d0*/  LDSM.16.M88.4 R16, [R5+0xd900] ;  /* 0x00d900000510783b */ /* 0x000f2e0000000200 */
[C---:B------:R-:W-:Y:S08]  /*f6e0*/  HMMA.16816.F32 R36, R8.reuse, R20, R36 ;  /* 0x000000140824723c */ /* 0x040ff00000001824 */
[C---:B------:R-:W-:Y:S01]  /*f6f0*/  HMMA.16816.F32 R68, R8.reuse, R22, R68 ;  /* 0x000000160844723c */ /* 0x040fe20000001844 */
[----:B------:R-:W5:Y:S07]  /*f700*/  LDSM.16.M88.4 R20, [R2+0xc100] ;  /* 0x00c100000214783b */ /* 0x000f6e0000000200 */
[C---:B------:R-:W-:Y:S08]  /*f710*/  HMMA.16816.F32 R64, R8.reuse, R56, R64 ;  /* 0x000000380840723c */ /* 0x040ff00000001840 */
[----:B------:R-:W-:Y:S01]  /*f720*/  HMMA.16816.F32 R60, R8, R58, R60 ;  /* 0x0000003a083c723c */ /* 0x000fe2000000183c */
[----:B------:R-:W3:Y:S04]  /*f730*/  LDSM.16.M88.4 R8, [R2+0xc900] ;  /* 0x00c900000208783b */ /* 0x000ee80000000200 */
[----:B------:R-:W3:Y:S03]  /*f740*/  LDSM.16.M88.4 R56, [R2+0xd900] ;  /* 0x00d900000238783b */ /* 0x000ee60000000200 */
[C---:B-1----:R-:W-:Y:S08]  /*f750*/  HMMA.16816.F32 R24, R12.reuse, R48, R24 ;  /* 0x000000300c18723c */ /* 0x042ff00000001818 */
[C---:B------:R-:W-:Y:S01]  /*f760*/  HMMA.16816.F32 R44, R12.reuse, R50, R44 ;  /* 0x000000320c2c723c */ /* 0x040fe2000000182c */
[----:B------:R-:W-:Y:S07]  /*f770*/  LDSM.16.M88.4 R48, [R189+0xf100] ;  /* 0x00f10000bd30783b */ /* 0x000fee0000000200 */
[C---:B------:R-:W-:Y:S08]  /*f780*/  HMMA.16816.F32 R40, R12.reuse, R32, R40 ;  /* 0x000000200c28723c */ /* 0x040ff00000001828 */
[C---:B------:R-:W-:Y:S01]  /*f790*/  HMMA.16816.F32 R72, R12.reuse, R34, R72 ;  /* 0x000000220c48723c */ /* 0x040fe20000001848 */
[----:B------:R-:W-:Y:S07]  /*f7a0*/  LDSM.16.M88.4 R32, [R189+0xe100] ;  /* 0x00e10000bd20783b */ /* 0x000fee0000000200 */
[C---:B--2---:R-:W-:Y:S08]  /*f7b0*/  HMMA.16816.F32 R36, R12.reuse, R28, R36 ;  /* 0x0000001c0c24723c */ /* 0x044ff00000001824 */
[C---:B------:R-:W-:Y:S01]  /*f7c0*/  HMMA.16816.F32 R68, R12.reuse, R30, R68 ;  /* 0x0000001e0c44723c */ /* 0x040fe20000001844 */
[----:B------:R-:W-:Y:S07]  /*f7d0*/  LDSM.16.M88.4 R28, [R0+0x4000] ;  /* 0x00400000001c783b */ /* 0x000fee0000000200 */
[C---:B----4-:R-:W-:Y:S08]  /*f7e0*/  HMMA.16816.F32 R64, R12.reuse, R16, R64 ;  /* 0x000000100c40723c */ /* 0x050ff00000001840 */
[----:B------:R-:W-:Y:S01]  /*f7f0*/  HMMA.16816.F32 R60, R12, R18, R60 ;  /* 0x000000120c3c723c */ /* 0x000fe2000000183c */
[----:B------:R-:W1:Y:S04]  /*f800*/  LDSM.16.M88.4 R12, [R188+0x4000] ;  /* 0x00400000bc0c783b */ /* 0x000e680000000200 */
[----:B------:R-:W2:Y:S03]  /*f810*/  LDSM.16.M88.4 R16, [R189+0xe900] ;  /* 0x00e90000bd10783b */ /* 0x000ea60000000200 */
[C---:B-----5:R-:W-:Y:S08]  /*f820*/  HMMA.16816.F32 R24, R52.reuse, R20, R24 ;  /* 0x000000143418723c */ /* 0x060ff00000001818 */
[C---:B------:R-:W-:Y:S01]  /*f830*/  HMMA.16816.F32 R44, R52.reuse, R22, R44 ;  /* 0x00000016342c723c */ /* 0x040fe2000000182c */
[----:B------:R-:W4:Y:S07]  /*f840*/  LDSM.16.M88.4 R20, [R189+0xf900] ;  /* 0x00f90000bd14783b */ /* 0x000f2e0000000200 */
[C---:B---3--:R-:W-:Y:S08]  /*f850*/  HMMA.16816.F32 R40, R52.reuse, R8, R40 ;  /* 0x000000083428723c */ /* 0x048ff00000001828 */
[C---:B------:R-:W-:Y:S01]  /*f860*/  HMMA.16816.F32 R72, R52.reuse, R10, R72 ;  /* 0x0000000a3448723c */ /* 0x040fe20000001848 */
[----:B------:R-:W3:Y:S07]  /*f870*/  LDSM.16.M88.4 R8, [R100+0xe100] ;  /* 0x00e100006408783b */ /* 0x000eee0000000200 */
[C---:B------:R-:W-:Y:S08]  /*f880*/  HMMA.16816.F32 R36, R52.reuse, R76, R36 ;  /* 0x0000004c3424723c */ /* 0x040ff00000001824 */
[C---:B------:R-:W-:Y:S01]  /*f890*/  HMMA.16816.F32 R68, R52.reuse, R78, R68 ;  /* 0x0000004e3444723c */ /* 0x040fe20000001844 */
[----:B------:R-:W5:Y:S07]  /*f8a0*/  LDSM.16.M88.4 R76, [R100+0xf100] ;  /* 0x00f10000644c783b */ /* 0x000f6e0000000200 */
[C---:B------:R-:W-:Y:S08]  /*f8b0*/  HMMA.16816.F32 R64, R52.reuse, R56, R64 ;  /* 0x000000383440723c */ /* 0x040ff00000001840 */
[----:B------:R-:W-:Y:S01]  /*f8c0*/  HMMA.16816.F32 R60, R52, R58, R60 ;  /* 0x0000003a343c723c */ /* 0x000fe2000000183c */
[----:B------:R-:W-:Y:S04]  /*f8d0*/  LDSM.16.M88.4 R56, [R100+0xf900] ;  /* 0x00f900006438783b */ /* 0x000fe80000000200 */
[----:B------:R-:W-:Y:S03]  /*f8e0*/  LDSM.16.M88.4 R52, [R5+0xe900] ;  /* 0x00e900000534783b */ /* 0x000fe60000000200 */
[C---:B-1----:R-:W-:Y:S08]  /*f8f0*/  HMMA.16816.F32 R24, R12.reuse, R32, R24 ;  /* 0x000000200c18723c */ /* 0x042ff00000001818 */
[C---:B------:R-:W-:Y:S01]  /*f900*/  HMMA.16816.F32 R44, R12.reuse, R34, R44 ;  /* 0x000000220c2c723c */ /* 0x040fe2000000182c */
[----:B------:R-:W-:Y:S07]  /*f910*/  LDSM.16.M88.4 R32, [R185+0x4000] ;  /* 0x00400000b920783b */ /* 0x000fee0000000200 */
[C---:B--2---:R-:W-:Y:S08]  /*f920*/  HMMA.16816.F32 R40, R12.reuse, R16, R40 ;  /* 0x000000100c28723c */ /* 0x044ff00000001828 */
[C---:B------:R-:W-:Y:S01]  /*f930*/  HMMA.16816.F32 R72, R12.reuse, R18, R72 ;  /* 0x000000120c48723c */ /* 0x040fe20000001848 */
[----:B------:R-:W1:Y:S07]  /*f940*/  LDSM.16.M88.4 R16, [R5+0xe100] ;  /* 0x00e100000510783b */ /* 0x000e6e0000000200 */
[C---:B------:R-:W-:Y:S08]  /*f950*/  HMMA.16816.F32 R36, R12.reuse, R48, R36 ;  /* 0x000000300c24723c */ /* 0x040ff00000001824 */
[C---:B----4-:R-:W-:Y:S08]  /*f960*/  HMMA.16816.F32 R64, R12.reuse, R20, R64 ;  /* 0x000000140c40723c */ /* 0x050ff00000001840 */
[C---:B------:R-:W-:Y:S01]  /*f970*/  HMMA.16816.F32 R60, R12.reuse, R22, R60 ;  /* 0x000000160c3c723c */ /* 0x040fe2000000183c */
[----:B------:R-:W2:Y:S07]  /*f980*/  LDSM.16.M88.4 R20, [R5+0xf100] ;  /* 0x00f100000514783b */ /* 0x000eae0000000200 */
[----:B------:R-:W-:Y:S01]  /*f990*/  HMMA.16816.F32 R68, R12, R50, R68 ;  /* 0x000000320c44723c */ /* 0x000fe20000001844 */
[----:B------:R-:W-:Y:S04]  /*f9a0*/  LDSM.16.M88.4 R12, [R2+0xe100] ;  /* 0x00e10000020c783b */ /* 0x000fe80000000200 */
[----:B------:R-:W-:Y:S03]  /*f9b0*/  LDSM.16.M88.4 R48, [R5+0xf900] ;  /* 0x00f900000530783b */ /* 0x000fe60000000200 */
[C---:B---3--:R-:W-:Y:S08]  /*f9c0*/  HMMA.16816.F32 R24, R28.reuse, R8, R24 ;  /* 0x000000081c18723c */ /* 0x048ff00000001818 */
[C---:B------:R-:W-:Y:S01]  /*f9d0*/  HMMA.16816.F32 R44, R28.reuse, R10, R44 ;  /* 0x0000000a1c2c723c */ /* 0x040fe2000000182c */
[----:B------:R-:W3:Y:S07]  /*f9e0*/  LDSM.16.M88.4 R8, [R184+0x4000] ;  /* 0x00400000b808783b */ /* 0x000eee0000000200 */
[C---:B-----5:R-:W-:Y:S08]  /*f9f0*/  HMMA.16816.F32 R36, R28.reuse, R76, R36 ;  /* 0x0000004c1c24723c */ /* 0x060ff00000001824 */
[C---:B------:R-:W-:Y:S08]  /*fa00*/  HMMA.16816.F32 R40, R28.reuse, R84, R40 ;  /* 0x000000541c28723c */ /* 0x040ff00000001828 */
[C---:B------:R-:W-:Y:S01]  /*fa10*/  HMMA.16816.F32 R72, R28.reuse, R86, R72 ;  /* 0x000000561c48723c */ /* 0x040fe20000001848 */
[----:B------:R-:W-:Y:S07]  /*fa20*/  LDSM.16.M88.4 R84, [R189+0x10900] ;  /* 0x01090000bd54783b */ /* 0x000fee0000000200 */
[----:B------:R-:W-:Y:S01]  /*fa30*/  HMMA.16816.F32 R68, R28, R78, R68 ;  /* 0x0000004e1c44723c */ /* 0x000fe20000001844 */
[----:B------:R-:W-:Y:S07]  /*fa40*/  LDSM.16.M88.4 R76, [R189+0x11900] ;  /* 0x01190000bd4c783b */ /* 0x000fee0000000200 */
[----:B-1----:R-:W-:Y:S08]  /*fa50*/  HMMA.16816.F32 R24, R32, R16, R24 ;  /* 0x000000102018723c */ /* 0x002ff00000001818 */
[C---:B------:R-:W-:Y:S08]  /*fa60*/  HMMA.16816.F32 R64, R28.reuse, R56, R64 ;  /* 0x000000381c40723c */ /* 0x040ff00000001840 */
[----:B------:R-:W-:Y:S01]  /*fa70*/  HMMA.16816.F32 R60, R28, R58, R60 ;  /* 0x0000003a1c3c723c */ /* 0x000fe2000000183c */
[----:B------:R-:W-:Y:S04]  /*fa80*/  LDSM.16.M88.4 R28, [R189+0x10100] ;  /* 0x01010000bd1c783b */ /* 0x000fe80000000200 */
[----:B------:R-:W-:Y:S03]  /*fa90*/  LDSM.16.M88.4 R56, [R0+0x8000] ;  /* 0x008000000038783b */ /* 0x000fe60000000200 */
[C---:B------:R-:W-:Y:S01]  /*faa0*/  HMMA.16816.F32 R44, R32.reuse, R18, R44 ;  /* 0x00000012202c723c */ /* 0x040fe2000000182c */
[----:B------:R-:W1:Y:S07]  /*fab0*/  LDSM.16.M88.4 R16, [R188+0x8000] ;  /* 0x00800000bc10783b */ /* 0x000e6e0000000200 */
[C---:B--2---:R-:W-:Y:S08]  /*fac0*/  HMMA.16816.F32 R36, R32.reuse, R20, R36 ;  /* 0x000000142024723c */ /* 0x044ff00000001824 */
[C---:B------:R-:W-:Y:S08]  /*fad0*/  HMMA.16816.F32 R40, R32.reuse, R52, R40 ;  /* 0x000000342028723c */ /* 0x040ff00000001828 */
[C---:B------:R-:W-:Y:S01]  /*fae0*/  HMMA.16816.F32 R72, R32.reuse, R54, R72 ;  /* 0x000000362048723c */ /* 0x040fe20000001848 */
[----:B------:R-:W2:Y:S07]  /*faf0*/  LDSM.16.M88.4 R52, [R2+0xe900] ;  /* 0x00e900000234783b */ /* 0x000eae0000000200 */
[----:B------:R-:W-:Y:S01]  /*fb00*/  HMMA.16816.F32 R68, R32, R22, R68 ;  /* 0x000000162044723c */ /* 0x000fe20000001844 */
[----:B------:R-:W4:Y:S07]  /*fb10*/  LDSM.16.M88.4 R20, [R2+0xf900] ;  /* 0x00f900000214783b */ /* 0x000f2e0000000200 */
[C---:B---3--:R-:W-:Y:S08]  /*fb20*/  HMMA.16816.F32 R24, R8.reuse, R12, R24 ;  /* 0x0000000c0818723c */ /* 0x048ff00000001818 */
[C---:B------:R-:W-:Y:S08]  /*fb30*/  HMMA.16816.F32 R36, R8.reuse, R96, R36 ;  /* 0x000000600824723c */ /* 0x040ff00000001824 */
[----:B------:R-:W-:Y:S01]  /*fb40*/  HMMA.16816.F32 R44, R8, R14, R44 ;  /* 0x0000000e082c723c */ /* 0x000fe2000000182c */
[----:B------:R-:W-:Y:S07]  /*fb50*/  LDSM.16.M88.4 R12, [R185+0x8000] ;  /* 0x00800000b90c783b */ /* 0x000fee0000000200 */
[C---:B------:R-:W-:Y:S08]  /*fb60*/  HMMA.16816.F32 R64, R32.reuse, R48, R64 ;  /* 0x000000302040723c */ /* 0x040ff00000001840 */
[----:B------:R-:W-:Y:S01]  /*fb70*/  HMMA.16816.F32 R60, R32, R50, R60 ;  /* 0x00000032203c723c */ /* 0x000fe2000000183c */
[----:B------:R-:W3:Y:S04]  /*fb80*/  LDSM.16.M88.4 R48, [R100+0x11100] ;  /* 0x011100006430783b */ /* 0x000ee80000000200 */
[----:B------:R-:W5:Y:S03]  /*fb90*/  LDSM.16.M88.4 R32, [R5+0x10100] ;  /* 0x010100000520783b */ /* 0x000f660000000200 */
[C---:B-1----:R-:W-:Y:S08]  /*fba0*/  HMMA.16816.F32 R24, R16.reuse, R28, R24 ;  /* 0x0000001c1018723c */ /* 0x042ff00000001818 */
[C---:B------:R-:W-:Y:S08]  /*fbb0*/  HMMA.16816.F32 R36, R16.reuse, R92, R36 ;  /* 0x0000005c1024723c */ /* 0x040ff00000001824 */
[----:B------:R-:W-:Y:S01]  /*fbc0*/  HMMA.16816.F32 R44, R16, R30, R44 ;  /* 0x0000001e102c723c */ /* 0x000fe2000000182c */
[----:B------:R-:W1:Y:S07]  /*fbd0*/  LDSM.16.M88.4 R28, [R5+0x11100] ;  /* 0x01110000051c783b */ /* 0x000e6e0000000200 */
[C---:B--2---:R-:W-:Y:S08]  /*fbe0*/  HMMA.16816.F32 R40, R8.reuse, R52, R40 ;  /* 0x000000340828723c */ /* 0x044ff00000001828 */
[C---:B------:R-:W-:Y:S01]  /*fbf0*/  HMMA.16816.F32 R72, R8.reuse, R54, R72 ;  /* 0x000000360848723c */ /* 0x040fe20000001848 */
[----:B------:R-:W-:Y:S07]  /*fc00*/  LDSM.16.M88.4 R52, [R100+0x10900] ;  /* 0x010900006434783b */ /* 0x000fee0000000200 */
[C---:B------:R-:W-:Y:S08]  /*fc10*/  HMMA.16816.F32 R68, R8.reuse, R98, R68 ;  /* 0x000000620844723c */ /* 0x040ff00000001844 */
[C---:B----4-:R-:W-:Y:S08]  /*fc20*/  HMMA.16816.F32 R64, R8.reuse, R20, R64 ;  /* 0x000000140840723c */ /* 0x050ff00000001840 */
[----:B------:R-:W-:Y:S01]  /*fc30*/  HMMA.16816.F32 R60, R8, R22, R60 ;  /* 0x00000016083c723c */ /* 0x000fe2000000183c */
[----:B------:R-:W-:Y:S04]  /*fc40*/  LDSM.16.M88.4 R8, [R184+0x8000] ;  /* 0x00800000b808783b */ /* 0x000fe80000000200 */
[----:B------:R-:W2:Y:S03]  /*fc50*/  LDSM.16.M88.4 R20, [R2+0x10100] ;  /* 0x010100000214783b */ /* 0x000ea60000000200 */
[C---:B------:R-:W-:Y:S08]  /*fc60*/  HMMA.16816.F32 R24, R56.reuse, R88, R24 ;  /* 0x000000583818723c */ /* 0x040ff00000001818 */
[C---:B---3--:R-:W-:Y:S08]  /*fc70*/  HMMA.16816.F32 R36, R56.reuse, R48, R36 ;  /* 0x000000303824723c */ /* 0x048ff00000001824 */
[----:B------:R-:W-:Y:S01]  /*fc80*/  HMMA.16816.F32 R44, R56, R90, R44 ;  /* 0x0000005a382c723c */ /* 0x000fe2000000182c */
[----:B------:R-:W-:Y:S07]  /*fc90*/  LDSM.16.M88.4 R88, [R5+0x10900] ;  /* 0x010900000558783b */ /* 0x000fee0000000200 */
[C---:B------:R-:W-:Y:S08]  /*fca0*/  HMMA.16816.F32 R40, R16.reuse, R84, R40 ;  /* 0x000000541028723c */ /* 0x040ff00000001828 */
[C---:B------:R-:W-:Y:S01]  /*fcb0*/  HMMA.16816.F32 R72, R16.reuse, R86, R72 ;  /* 0x000000561048723c */ /* 0x040fe20000001848 */
[----:B------:R-:W-:Y:S07]  /*fcc0*/  LDSM.16.M88.4 R84, [R100+0x11900] ;  /* 0x011900006454783b */ /* 0x000fee0000000200 */
[C---:B------:R-:W-:Y:S08]  /*fcd0*/  HMMA.16816.F32 R68, R16.reuse, R94, R68 ;  /* 0x0000005e1044723c */ /* 0x040ff00000001844 */
[C---:B------:R-:W-:Y:S08]  /*fce0*/  HMMA.16816.F32 R64, R16.reuse, R76, R64 ;  /* 0x0000004c1040723c */ /* 0x040ff00000001840 */
[----:B------:R-:W-:Y:S01]  /*fcf0*/  HMMA.16816.F32 R60, R16, R78, R60 ;  /* 0x0000004e103c723c */ /* 0x000fe2000000183c */
[----:B------:R-:W3:Y:S07]  /*fd00*/  LDSM.16.M88.4 R16, [R2+0x11100] ;  /* 0x011100000210783b */ /* 0x000eee0000000200 */
[C---:B-----5:R-:W-:Y:S08]  /*fd10*/  HMMA.16816.F32 R24, R12.reuse, R32, R24 ;  /* 0x000000200c18723c */ /* 0x060ff00000001818 */
[C---:B-1----:R-:W-:Y:S08]  /*fd20*/  HMMA.16816.F32 R36, R12.reuse, R28, R36 ;  /* 0x0000001c0c24723c */ /* 0x042ff00000001824 */
[----:B------:R-:W-:Y:S01]  /*fd30*/  HMMA.16816.F32 R44, R12, R34, R44 ;  /* 0x000000220c2c723c */ /* 0x000fe2000000182c */
[----:B------:R-:W-:Y:S07]  /*fd40*/  LDSM.16.M88.4 R32, [R2+0x10900] ;  /* 0x010900000220783b */ /* 0x000fee0000000200 */
[----:B--2---:R-:W-:Y:S08]  /*fd50*/  HMMA.16816.F32 R24, R8, R20, R24 ;  /* 0x000000140818723c */ /* 0x004ff00000001818 */
[----:B------:R-:W-:Y:S08]  /*fd60*/  HMMA.16816.F32 R40, R56, R52, R40 ;  /* 0x000000343828723c */ /* 0x000ff00000001828 */
[C---:B---3--:R-:W-:Y:S07]  /*fd70*/  HMMA.16816.F32 R36, R8.reuse, R16, R36 ;  /* 0x000000100824723c */ /* 0x048fee0000001824 */
[----:B------:R-:W-:Y:S01]  /*fd80*/  LOP3.LUT R17, R6, 0xffffffe0, RZ, 0xc0, !PT ;  /* 0xffffffe006117812 */ /* 0x000fe200078ec0ff */
[----:B------:R-:W-:Y:S01]  /*fd90*/  HMMA.16816.F32 R44, R8, R22, R44 ;  /* 0x00000016082c723c */ /* 0x000fe2000000182c */
[----:B------:R1:W2:Y:S01]  /*fda0*/  LDSM.16.M88.4 R20, [R5+0x11900] ;  /* 0x011900000514783b */ /* 0x0002a20000000200 */
[----:B------:R-:W-:-:S02]  /*fdb0*/  FMUL.FTZ R24, R24, c[0x0][0x320] ;  /* 0x0000c80018187a20 */ /* 0x000fc40000410000 */
[C---:B------:R-:W-:Y:S02]  /*fdc0*/  IMAD.IADD R16, R82.reuse, 0x1, -R17 ;  /* 0x0000000152107824 */ /* 0x040fe400078e0a11 */
[----:B------:R-:W-:Y:S01]  /*fdd0*/  IMAD.IADD R82, R82, 0x1, -R7 ;  /* 0x0000000152527824 */ /* 0x000fe200078e0a07 */
[----:B------:R3:W4:Y:S01]  /*fde0*/  MUFU.TANH R6, R24 ;  /* 0x0000001800067308 */ /* 0x0007220000002400 */
[C---:B------:R-:W-:Y:S01]  /*fdf0*/  HMMA.16816.F32 R64, R56.reuse, R84, R64 ;  /* 0x000000543840723c */ /* 0x040fe20000001840 */
[----:B------:R-:W-:Y:S01]  /*fe00*/  SHF.R.S32.HI R17, RZ, 0x1f, R16 ;  /* 0x0000001fff117819 */ /* 0x000fe20000011410 */
[----:B------:R-:W-:Y:S02]  /*fe10*/  FMUL.FTZ R25, R25, c[0x0][0x320] ;  /* 0x0000c80019197a20 */ /* 0x000fe40000410000 */
[----:B------:R-:W-:Y:S02]  /*fe20*/  FMUL.FTZ R0, R26, c[0x0][0x320] ;  /* 0x0000c8001a007a20 */ /* 0x000fe40000410000 */
[----:B------:R-:W-:Y:S01]  /*fe30*/  FMUL.FTZ R27, R27, c[0x0][0x320] ;  /* 0x0000c8001b1b7a20 */ /* 0x000fe20000410000 */
[----:B------:R5:W2:Y:S01]  /*fe40*/  MUFU.TANH R7, R25 ;  /* 0x0000001900077308 */ /* 0x000aa20000002400 */
[----:B------:R-:W-:Y:S01]  /*fe50*/  HMMA.16816.F32 R68, R56, R50, R68 ;  /* 0x000000323844723c */ /* 0x000fe20000001844 */
[----:B------:R-:W-:-:S02]  /*fe60*/  FMUL.FTZ R36, R36, c[0x0][0x320] ;  /* 0x0000c80024247a20 */ /* 0x000fc40000410000 */
[----:B------:R-:W-:Y:S02]  /*fe70*/  FMUL.FTZ R37, R37, c[0x0][0x320] ;  /* 0x0000c80025257a20 */ /* 0x000fe40000410000 */
[----:B------:R-:W-:Y:S02]  /*fe80*/  FMUL.FTZ R38, R38, c[0x0][0x320] ;  /* 0x0000c80026267a20 */ /* 0x000fe40000410000 */
[----:B------:R-:W-:Y:S01]  /*fe90*/  MUFU.TANH R212, R36 ;  /* 0x0000002400d47308 */ /* 0x000fe20000002400 */
[----:B-1----:R-:W-:Y:S01]  /*fea0*/  LEA.HI R5, R17, R16, RZ, 0x2 ;  /* 0x0000001011057211 */ /* 0x002fe200078f10ff */
[----:B------:R-:W-:Y:S01]  /*feb0*/  HMMA.16816.F32 R72, R56, R54, R72 ;  /* 0x000000363848723c */ /* 0x000fe20000001848 */
[C---:B------:R-:W-:Y:S01]  /*fec0*/  LEA.HI R17, R82.reuse, R82, RZ, 0x1 ;  /* 0x0000005252117211 */ /* 0x040fe200078f08ff */
[----:B------:R-:W-:Y:S01]  /*fed0*/  FMUL.FTZ R39, R39, c[0x0][0x320] ;  /* 0x0000c80027277a20 */ /* 0x000fe20000410000 */
[----:B---3--:R-:W-:Y:S02]  /*fee0*/  LEA.HI.SX32 R24, R5, UR13, 0x1e ;  /* 0x0000000d05187c11 */ /* 0x008fe4000f8ff2ff */
[----:B------:R-:W-:Y:S01]  /*fef0*/  LOP3.LUT R17, R17, 0x1ffffffe, RZ, 0xc0, !PT ;  /* 0x1ffffffe11117812 */ /* 0x000fe200078ec0ff */
[----:B------:R-:W-:Y:S01]  /*ff00*/  MUFU.TANH R162, R37 ;  /* 0x0000002500a27308 */ /* 0x000fe20000002400 */
[----:B------:R-:W-:Y:S01]  /*ff10*/  LOP3.LUT R5, R5, 0x7ffffffc, RZ, 0xc0, !PT ;  /* 0x7ffffffc05057812 */ /* 0x000fe200078ec0ff */
[----:B------:R-:W-:Y:S01]  /*ff20*/  IMAD R219, R219, 0x10, R24 ;  /* 0x00000010dbdb7824 */ /* 0x000fe200078e0218 */
[----:B------:R-:W-:Y:S01]  /*ff30*/  HMMA.16816.F32 R40, R12, R88, R40 ;  /* 0x000000580c28723c */ /* 0x000fe20000001828 */
[----:B------:R-:W-:-:S02]  /*ff40*/  IMAD.IADD R82, R82, 0x1, -R17 ;  /* 0x0000000152527824 */ /* 0x000fc400078e0a11 */
[----:B------:R-:W-:Y:S02]  /*ff50*/  IMAD.IADD R220, R16, 0x1, -R5 ;  /* 0x0000000110dc7824 */ /* 0x000fe400078e0a05 */
[----:B------:R-:W-:Y:S01]  /*ff60*/  IMAD R219, R82, 0x8, R219 ;  /* 0x0000000852db7824 */ /* 0x000fe200078e02db */
[----:B------:R-:W-:Y:S01]  /*ff70*/  MUFU.TANH R0, R0 ;  /* 0x0000000000007308 */ /* 0x000fe20000002400 */
[----:B------:R-:W-:Y:S01]  /*ff80*/  IMAD.U32 R5, RZ, RZ, UR4 ;  /* 0x00000004ff057e24 */ /* 0x000fe2000f8e00ff */
[----:B--2---:R-:W-:Y:S01]  /*ff90*/  HMMA.16816.F32 R64, R12, R20, R64 ;  /* 0x000000140c40723c */ /* 0x004fe20000001840 */
[----:B-----5:R-:W-:Y:S01]  /*ffa0*/  @P0 IMAD.HI.U32 R25, R219, c[0x0][0x2c8], RZ ;  /* 0x0000b200db190a27 */ /* 0x020fe200078e00ff */
[----:B------:R-:W-:-:S03]  /*ffb0*/  PLOP3.LUT P0, PT, PT, PT, UP2, 0x80, 0x0 ;  /* 0x000000000000781c */ /* 0x000fc60003f0f028 */
[----:B------:R-:W-:Y:S01]  /*ffc0*/  IMAD.SHL.U32 R220, R220, 0x2, RZ ;  /* 0x00000002dcdc7824 */ /* 0x000fe200078e00ff */
[----:B------:R-:W-:Y:S01]  /*ffd0*/  MUFU.TANH R192, R38 ;  /* 0x0000002600c07308 */ /* 0x000fe20000002400 */
[----:B------:R-:W-:Y:S01]  /*ffe0*/  IMAD.MOV.U32 R21, RZ, RZ, R219 ;  /* 0x000000ffff157224 */ /* 0x000fe200078e00db */
[----:B------:R-:W-:Y:S01]  /*fff0*/  HMMA.16816.F32 R60, R56, R86, R60 ;  /* 0x00000056383c723c */ /* 0x000fe2000000183c */
[----:B------:R-:W-:Y:S01]  /*10000*/  FMUL.FTZ R17, R44, c[0x0][0x320] ;  /* 0x0000c8002c117a20 */ /* 0x000fe20000410000 */
[----:B------:R-:W-:Y:S01]  /*10010*/  IADD3 R5, -R220, UR9, R5 ;  /* 0x00000009dc057c10 */ /* 0x000fe2000fffe105 */
[----:B------:R-:W-:-:S03]  /*10020*/  FMUL.FTZ R24, R45, c[0x0][0x320] ;  /* 0x0000c8002d187a20 */ /* 0x000fc60000410000 */
[----:B------:R-:W-:Y:S01]  /*10030*/  MUFU.TANH R168, R39 ;  /* 0x0000002700a87308 */ /* 0x000fe20000002400 */
[----:B------:R-:W-:Y:S01]  /*10040*/  @P0 SHF.R.U32.HI R21, RZ, c[0x0][0x2cc], R25 ;  /* 0x0000b300ff150a19 */ /* 0x000fe20000011619 */
[----:B------:R-:W-:Y:S01]  /*10050*/  HMMA.16816.F32 R68, R12, R30, R68 ;  /* 0x0000001e0c44723c */ /* 0x000fe20000001844 */
[----:B------:R-:W-:Y:S01]  /*10060*/  LDSM.16.M88.4 R28, [R2+0x11900] ;  /* 0x01190000021c783b */ /* 0x000fe20000000200 */
[----:B------:R-:W-:-:S04]  /*10070*/  DEPBAR.LE SB0, 0x2 ;  /* 0x000080800000791a */ /* 0x000fc80000000000 */
[----:B------:R-:W1:Y:S01]  /*10080*/  SHFL.IDX PT, R2, R21, RZ, 0x1c1f ;  /* 0x001c1fff15027589 */ /* 0x000e6200000e0000 */
[----:B------:R-:W2:Y:S01]  /*10090*/  MUFU.TANH R17, R17 ;  /* 0x0000001100117308 */ /* 0x000ea20000002400 */
[----:B------:R-:W-:Y:S02]  /*100a0*/  HMMA.16816.F32 R72, R12, R90, R72 ;  /* 0x0000005a0c48723c */ /* 0x000fe40000001848 */
[----:B------:R-:W-:Y:S06]  /*100b0*/  BAR.SYNC.DEFER_BLOCKING 0x0 ;  /* 0x0000000000007b1d */ /* 0x000fec0000010000 */
[----:B------:R-:W-:Y:S01]  /*100c0*/  HMMA.16816.F32 R40, R8, R32, R40 ;  /* 0x000000200828723c */ /* 0x000fe20000001828 */
[----:B------:R-:W3:Y:S07]  /*100d0*/  MUFU.TANH R24, R24 ;  /* 0x0000001800187308 */ /* 0x000eee0000002400 */
[----:B------:R-:W-:Y:S01]  /*100e0*/  HMMA.16816.F32 R60, R12, R22, R60 ;  /* 0x000000160c3c723c */ /* 0x000fe2000000183c */
[----:B------:R-:W-:Y:S06]  /*100f0*/  MUFU.TANH R32, R27 ;  /* 0x0000001b00207308 */ /* 0x000fec0000002400 */
[----:B------:R-:W-:Y:S01]  /*10100*/  IADD3 R13, R5, -UR12, RZ ;  /* 0x8000000c050d7c10 */ /* 0x000fe2000fffe0ff */
[----:B------:R-:W-:Y:S01]  /*10110*/  HMMA.16816.F32 R72, R8, R34, R72 ;  /* 0x000000220848723c */ /* 0x000fe20000001848 */
[----:B------:R-:W-:Y:S01]  /*10120*/  IADD3 R5, -R220, UR18, RZ ;  /* 0x00000012dc057c10 */ /* 0x000fe2000fffe1ff */
[----:B------:R-:W-:Y:S01]  /*10130*/  FMUL.FTZ R22, R47, c[0x0][0x320] ;  /* 0x0000c8002f167a20 */ /* 0x000fe20000410000 */
[----:B------:R-:W-:Y:S01]  /*10140*/  LDSM.16.MT88.4 R108, [R134+0x100] ;  /* 0x00010000866c783b */ /* 0x000fe20000004200 */
[----:B-1----:R-:W-:-:S03]  /*10150*/  IMAD.IADD R2, R13, 0x1, R2 ;  /* 0x000000010d027824 */ /* 0x002fc600078e0202 */
[----:B------:R-:W-:Y:S01]  /*10160*/  LDSM.16.MT88.4 R116, [R182+0x100] ;  /* 0x00010000b674783b */ /* 0x000fe20000004200 */
[----:B------:R-:W-:Y:S01]  /*10170*/  FMUL.FTZ R20, R40, c[0x0][0x320] ;  /* 0x0000c80028147a20 */ /* 0x000fe20000410000 */
[----:B------:R-:W-:Y:S01]  /*10180*/  IMNMX R2, R5, R2, PT ;  /* 0x0000000205027217 */ /* 0x000fe20003800200 */
[C---:B------:R-:W-:Y:S01]  /*10190*/  HMMA.16816.F32 R68, R8.reuse, R18, R68 ;  /* 0x000000120844723c */ /* 0x040fe20000001844 */
[----:B------:R-:W-:Y:S01]  /*101a0*/  FMUL.FTZ R14, R42, c[0x0][0x320] ;  /* 0x0000c8002a0e7a20 */ /* 0x000fe20000410000 */
[----:B------:R-:W-:Y:S01]  /*101b0*/  MUFU.TANH R22, R22 ;  /* 0x0000001600167308 */ /* 0x000fe20000002400 */
[----:B------:R-:W-:Y:S01]  /*101c0*/  ISETP.GT.AND P0, PT, R2, RZ, PT ;  /* 0x000000ff0200720c */ /* 0x000fe20003f04270 */
[----:B------:R-:W-:Y:S03]  /*101d0*/  LDSM.16.MT88.4 R48, [R182+0x2100] ;  /* 0x00210000b630783b */ /* 0x000fe60000004200 */
[----:B----4-:R-:W-:Y:S01]  /*101e0*/  FSEL R26, R6, -INF , P0 ;  /* 0xff800000061a7808 */ /* 0x010fe20000000000 */
[----:B------:R-:W-:Y:S01]  /*101f0*/  FMUL.FTZ R18, R41, c[0x0][0x320] ;  /* 0x0000c80029127a20 */ /* 0x000fe20000410000 */
[----:B------:R-:W-:Y:S01]  /*10200*/  ISETP.GT.AND P0, PT, R2, 0x1, PT ;  /* 0x000000010200780c */ /* 0x000fe20003f04270 */
[----:B------:R-:W1:Y:S01]  /*10210*/  MUFU.TANH R20, R20 ;  /* 0x0000001400147308 */ /* 0x000e620000002400 */
[C---:B------:R-:W-:Y:S01]  /*10220*/  HMMA.16816.F32 R64, R8.reuse, R28, R64 ;  /* 0x0000001c0840723c */ /* 0x040fe20000001840 */
[----:B------:R-:W-:Y:S01]  /*10230*/  LDSM.16.MT88.4 R80, [R182+0x4100] ;  /* 0x00410000b650783b */ /* 0x000fe20000004200 */
[----:B------:R-:W-:Y:S01]  /*10240*/  FSEL R7, R7, -INF , P0 ;  /* 0xff80000007077808 */ /* 0x000fe20000000000 */
[----:B------:R-:W-:Y:S01]  /*10250*/  FMUL.FTZ R72, R72, c[0x0][0x320] ;  /* 0x0000c80048487a20 */ /* 0x000fe20000410000 */
[C---:B------:R-:W-:Y:S01]  /*10260*/  ISETP.GT.AND P0, PT, R2.reuse, 0x8, PT ;  /* 0x000000080200780c */ /* 0x040fe20003f04270 */
[----:B------:R-:W-:Y:S01]  /*10270*/  FMUL.FTZ R12, R73, c[0x0][0x320] ;  /* 0x0000c800490c7a20 */ /* 0x000fe20000410000 */
[----:B------:R-:W-:Y:S01]  /*10280*/  LDSM.16.MT88.4 R124, [R135+0x100] ;  /* 0x00010000877c783b */ /* 0x000fe20000004200 */
[----:B------:R-:W4:Y:S01]  /*10290*/  MUFU.TANH R18, R18 ;  /* 0x0000001200127308 */ /* 0x000f220000002400 */
[----:B--2---:R-:W-:Y:S01]  /*102a0*/  FSEL R28, R17, -INF , P0 ;  /* 0xff800000111c7808 */ /* 0x004fe20000000000 */
[----:B------:R-:W-:Y:S01]  /*102b0*/  HMMA.16816.F32 R60, R8, R30, R60 ;  /* 0x0000001e083c723c */ /* 0x000fe2000000183c */
[----:B------:R-:W-:Y:S01]  /*102c0*/  ISETP.GT.AND P0, PT, R2, 0x9, PT ;  /* 0x000000090200780c */ /* 0x000fe20003f04270 */
[----:B------:R-:W2:Y:S02]  /*102d0*/  SHFL.IDX PT, R10, R21, 0x1, 0x1c1f ;  /* 0x003c1f00150a7f89 */ /* 0x000ea400000e0000 */
[----:B------:R-:W-:Y:S01]  /*102e0*/  FMUL.FTZ R68, R68, c[0x0][0x320] ;  /* 0x0000c80044447a20 */ /* 0x000fe20000410000 */
[----:B---3--:R-:W-:Y:S01]  /*102f0*/  FSEL R24, R24, -INF , P0 ;  /* 0xff80000018187808 */ /* 0x008fe20000000000 */
[----:B------:R-:W3:Y:S01]  /*10300*/  MUFU.TANH R16, R72 ;  /* 0x0000004800107308 */ /* 0x000ee20000002400 */
[----:B------:R-:W-:Y:S01]  /*10310*/  ISETP.GT.AND P0, PT, R2, 0x10, PT ;  /* 0x000000100200780c */ /* 0x000fe20003f04270 */
[----:B------:R-:W-:Y:S01]  /*10320*/  FMUL.FTZ R69, R69, c[0x0][0x320] ;  /* 0x0000c80045457a20 */ /* 0x000fe20000410000 */
[----:B------:R-:W-:Y:S01]  /*10330*/  FMNMX.FTZ R9, R26, R7, !PT ;  /* 0x000000071a097209 */ /* 0x000fe20007810000 */
[----:B------:R-:W-:Y:S01]  /*10340*/  FMUL.FTZ R30, R46, c[0x0][0x320] ;  /* 0x0000c8002e1e7a20 */ /* 0x000fe20000410000 */
[----:B-1----:R-:W-:Y:S01]  /*10350*/  FSEL R20, R20, -INF , P0 ;  /* 0xff80000014147808 */ /* 0x002fe20000000000 */
[----:B------:R-:W-:Y:S01]  /*10360*/  FMUL.FTZ R8, R75, c[0x0][0x320] ;  /* 0x0000c8004b087a20 */ /* 0x000fe20000410000 */
[----:B------:R-:W-:Y:S01]  /*10370*/  ISETP.GT.AND P0, PT, R2, 0x11, PT ;  /* 0x000000110200780c */ /* 0x000fe20003f04270 */
[----:B------:R-:W1:Y:S01]  /*10380*/  MUFU.TANH R12, R12 ;  /* 0x0000000c000c7308 */ /* 0x000e620000002400 */
[----:B------:R-:W-:Y:S01]  /*10390*/  FMUL.FTZ R64, R64, c[0x0][0x320] ;  /* 0x0000c80040407a20 */ /* 0x000fe20000410000 */
[----:B------:R-:W-:Y:S01]  /*103a0*/  FMNMX.FTZ R9, R28, R9, !PT ;  /* 0x000000091c097209 */ /* 0x000fe20007810000 */
[----:B------:R-:W-:Y:S01]  /*103b0*/  FMUL.FTZ R65, R65, c[0x0][0x320] ;  /* 0x0000c80041417a20 */ /* 0x000fe20000410000 */
[----:B----4-:R-:W-:Y:S01]  /*103c0*/  FSEL R18, R18, -INF , P0 ;  /* 0xff80000012127808 */ /* 0x010fe20000000000 */
[----:B------:R-:W-:Y:S01]  /*103d0*/  FMUL.FTZ R70, R70, c[0x0][0x320] ;  /* 0x0000c80046467a20 */ /* 0x000fe20000410000 */
[----:B------:R-:W-:Y:S01]  /*103e0*/  ISETP.GT.AND P0, PT, R2, 0x18, PT ;  /* 0x000000180200780c */ /* 0x000fe20003f04270 */
[----:B------:R-:W-:Y:S01]  /*103f0*/  FMUL.FTZ R71, R71, c[0x0][0x320] ;  /* 0x0000c80047477a20 */ /* 0x000fe20000410000 */
[----:B------:R-:W4:Y:S01]  /*10400*/  MUFU.TANH R194, R68 ;  /* 0x0000004400c27308 */ /* 0x000f220000002400 */
[----:B------:R-:W-:Y:S01]  /*10410*/  FMNMX.FTZ R9, R24, R9, !PT ;  /* 0x0000000918097209 */ /* 0x000fe20007810000 */
[----:B------:R-:W-:Y:S01]  /*10420*/  FMUL.FTZ R60, R60, c[0x0][0x320] ;  /* 0x0000c8003c3c7a20 */ /* 0x000fe20000410000 */
[----:B---3--:R-:W-:Y:S01]  /*10430*/  FSEL R16, R16, -INF , P0 ;  /* 0xff80000010107808 */ /* 0x008fe20000000000 */
[----:B------:R-:W-:Y:S01]  /*10440*/  FMUL.FTZ R61, R61, c[0x0][0x320] ;  /* 0x0000c8003d3d7a20 */ /* 0x000fe20000410000 */
[----:B------:R-:W-:Y:S01]  /*10450*/  ISETP.GT.AND P0, PT, R2, 0x19, PT ;  /* 0x000000190200780c */ /* 0x000fe20003f04270 */
[----:B--2---:R-:W-:Y:S01]  /*10460*/  IMAD.IADD R10, R13, 0x1, R10 ;  /* 0x000000010d0a7824 */ /* 0x004fe200078e020a */
[----:B------:R-:W-:Y:S01]  /*10470*/  FMNMX.FTZ R9, R20, R9, !PT ;  /* 0x0000000914097209 */ /* 0x000fe20007810000 */
[----:B------:R-:W2:Y:S01]  /*10480*/  MUFU.TANH R164, R69 ;  /* 0x0000004500a47308 */ /* 0x000ea20000002400 */
[----:B-1----:R-:W-:Y:S01]  /*10490*/  FSEL R6, R12, -INF , P0 ;  /* 0xff8000000c067808 */ /* 0x002fe20000000000 */
[----:B------:R-:W-:Y:S01]  /*104a0*/  FMUL.FTZ R12, R43, c[0x0][0x320] ;  /* 0x0000c8002b0c7a20 */ /* 0x000fe20000410000 */
[----:B------:R-:W-:Y:S01]  /*104b0*/  ISETP.GT.AND P0, PT, R2, 0x20, PT ;  /* 0x000000200200780c */ /* 0x000fe20003f04270 */
[----:B------:R-:W-:Y:S01]  /*104c0*/  FMUL.FTZ R66, R66, c[0x0][0x320] ;  /* 0x0000c80042427a20 */ /* 0x000fe20000410000 */
[----:B------:R-:W-:Y:S01]  /*104d0*/  FMNMX.FTZ R9, R18, R9, !PT ;  /* 0x0000000912097209 */ /* 0x000fe20007810000 */
[----:B------:R-:W-:Y:S01]  /*104e0*/  FMUL.FTZ R67, R67, c[0x0][0x320] ;  /* 0x0000c80043437a20 */ /* 0x000fe20000410000 */
[----:B------:R-:W-:Y:S01]  /*104f0*/  FSEL R212, R212, -INF , P0 ;  /* 0xff800000d4d47808 */ /* 0x000fe20000000000 */
[----:B------:R-:W1:Y:S01]  /*10500*/  MUFU.TANH R180, R64 ;  /* 0x0000004000b47308 */ /* 0x000e620000002400 */
[----:B------:R-:W-:Y:S01]  /*10510*/  ISETP.GT.AND P0, PT, R2, 0x21, PT ;  /* 0x000000210200780c */ /* 0x000fe20003f04270 */
[----:B------:R-:W-:Y:S01]  /*10520*/  FMUL.FTZ R62, R62, c[0x0][0x320] ;  /* 0x0000c8003e3e7a20 */ /* 0x000fe20000410000 */
[----:B------:R-:W-:Y:S01]  /*10530*/  FMNMX.FTZ R9, R16, R9, !PT ;  /* 0x0000000910097209 */ /* 0x000fe20007810000 */
[----:B------:R-:W-:Y:S01]  /*10540*/  FMUL.FTZ R63, R63, c[0x0][0x320] ;  /* 0x0000c8003f3f7a20 */ /* 0x000fe20000410000 */
[----:B------:R-:W-:Y:S01]  /*10550*/  FSEL R162, R162, -INF , P0 ;  /* 0xff800000a2a27808 */ /* 0x000fe20000000000 */
[----:B------:R-:W-:Y:S01]  /*10560*/  LDSM.16.MT88.4 R40, [R135+0x2100] ;  /* 0x002100008728783b */ /* 0x000fe20000004200 */
[----:B------:R-:W-:Y:S01]  /*10570*/  ISETP.GT.AND P0, PT, R2, 0x28, PT ;  /* 0x000000280200780c */ /* 0x000fe20003f04270 */
[----:B------:R-:W3:Y:S01]  /*10580*/  MUFU.TANH R178, R65 ;  /* 0x0000004100b27308 */ /* 0x000ee20000002400 */
[----:B------:R-:W-:Y:S01]  /*10590*/  FMNMX.FTZ R9, R6, R9, !PT ;  /* 0x0000000906097209 */ /* 0x000fe20007810000 */
[----:B------:R-:W-:Y:S01]  /*105a0*/  LDSM.16.MT88.4 R100, [R3+0x100] ;  /* 0x000100000364783b */ /* 0x000fe20000004200 */
[----:B----4-:R-:W-:-:S02]  /*105b0*/  FSEL R194, R194, -INF , P0 ;  /* 0xff800000c2c27808 */ /* 0x010fc40000000000 */
[----:B------:R-:W-:Y:S01]  /*105c0*/  ISETP.GT.AND P0, PT, R2, 0x29, PT ;  /* 0x000000290200780c */ /* 0x000fe20003f04270 */
[----:B------:R-:W-:Y:S01]  /*105d0*/  LDSM.16.MT88.4 R56, [R134+0x2100] ;  /* 0x002100008638783b */ /* 0x000fe20000004200 */
[----:B------:R-:W-:Y:S01]  /*105e0*/  FMNMX.FTZ R9, R212, R9, !PT ;  /* 0x00000009d4097209 */ /* 0x000fe20007810000 */
[----:B------:R-:W4:Y:S01]  /*105f0*/  MUFU.TANH R176, R60 ;  /* 0x0000003c00b07308 */ /* 0x000f220000002400 */
[----:B--2---:R-:W-:Y:S01]  /*10600*/  FSEL R164, R164, -INF , P0 ;  /* 0xff800000a4a47808 */ /* 0x004fe20000000000 */
[----:B------:R-:W-:Y:S01]  /*10610*/  LDSM.16.MT88.4 R88, [R134+0x4100] ;  /* 0x004100008658783b */ /* 0x000fe20000004200 */
[----:B------:R-:W-:Y:S02]  /*10620*/  ISETP.GT.AND P0, PT, R2, 0x30, PT ;  /* 0x000000300200780c */ /* 0x000fe40003f04270 */
[----:B------:R-:W-:Y:S01]  /*10630*/  FMNMX.FTZ R9, R162, R9, !PT ;  /* 0x00000009a2097209 */ /* 0x000fe20007810000 */
[----:B------:R-:W-:Y:S01]  /*10640*/  LDSM.16.MT88.4 R136, [R182+0x2900] ;  /* 0x00290000b688783b */ /* 0x000fe20000004200 */
[----:B-1----:R-:W-:Y:S01]  /*10650*/  FSEL R180, R180, -INF , P0 ;  /* 0xff800000b4b47808 */ /* 0x002fe20000000000 */
[----:B------:R-:W1:Y:S01]  /*10660*/  MUFU.TANH R174, R61 ;  /* 0x0000003d00ae7308 */ /* 0x000e620000002400 */
[----:B------:R-:W-:-:S02]  /*10670*/  ISETP.GT.AND P0, PT, R2, 0x31, PT ;  /* 0x000000310200780c */ /* 0x000fc40003f04270 */
[----:B------:R-:W-:Y:S02]  /*10680*/  FMNMX.FTZ R9, R194, R9, !PT ;  /* 0x00000009c2097209 */ /* 0x000fe40007810000 */
[----:B---3--:R-:W-:Y:S02]  /*10690*/  FSEL R178, R178, -INF , P0 ;  /* 0xff800000b2b27808 */ /* 0x008fe40000000000 */
[----:B------:R-:W-:Y:S01]  /*106a0*/  ISETP.GT.AND P0, PT, R2, 0x38, PT ;  /* 0x000000380200780c */ /* 0x000fe20003f04270 */
[----:B------:R-:W2:Y:S01]  /*106b0*/  MUFU.TANH R30, R30 ;  /* 0x0000001e001e7308 */ /* 0x000ea20000002400 */
[----:B------:R-:W-:Y:S02]  /*106c0*/  FMNMX.FTZ R9, R164, R9, !PT ;  /* 0x00000009a4097209 */ /* 0x000fe40007810000 */
[----:B----4-:R-:W-:Y:S02]  /*106d0*/  FSEL R176, R176, -INF , P0 ;  /* 0xff800000b0b07808 */ /* 0x010fe40000000000 */
[----:B------:R-:W-:-:S02]  /*106e0*/  ISETP.GT.AND P0, PT, R2, 0x39, PT ;  /* 0x000000390200780c */ /* 0x000fc40003f04270 */
[----:B------:R-:W-:Y:S01]  /*106f0*/  IMNMX R2, R5, R10, PT ;  /* 0x0000000a05027217 */ /* 0x000fe20003800200 */
[----:B------:R-:W3:Y:S01]  /*10700*/  MUFU.TANH R14, R14 ;  /* 0x0000000e000e7308 */ /* 0x000ee20000002400 */
[----:B-1----:R-:W-:Y:S01]  /*10710*/  FSEL R174, R174, -INF , P0 ;  /* 0xff800000aeae7808 */ /* 0x002fe20000000000 */
[----:B------:R-:W-:Y:S01]  /*10720*/  FMUL.FTZ R10, R74, c[0x0][0x320] ;  /* 0x0000c8004a0a7a20 */ /* 0x000fe20000410000 */
[----:B------:R-:W-:Y:S01]  /*10730*/  ISETP.GT.AND P0, PT, R2, RZ, PT ;  /* 0x000000ff0200720c */ /* 0x000fe20003f04270 */
[----:B------:R-:W-:Y:S01]  /*10740*/  LDSM.16.MT88.4 R72, [R135+0x4100] ;  /* 0x004100008748783b */ /* 0x000fe20000004200 */
[----:B------:R-:W-:Y:S02]  /*10750*/  FMNMX.FTZ R9, R180, R9, !PT ;  /* 0x00000009b4097209 */ /* 0x000fe40007810000 */
[----:B------:R-:W-:Y:S01]  /*10760*/  FSEL R5, R0, -INF , P0 ;  /* 0xff80000000057808 */ /* 0x000fe20000000000 */
[----:B------:R-:W1:Y:S01]  /*10770*/  MUFU.TANH R12, R12 ;  /* 0x0000000c000c7308 */ /* 0x000e620000002400 */
[----:B------:R-:W-:-:S04]  /*10780*/  ISETP.GT.AND P0, PT, R2, 0x1, PT ;  /* 0x000000010200780c */ /* 0x000fc80003f04270 */
[----:B------:R-:W-:Y:S02]  /*10790*/  FSEL R32, R32, -INF , P0 ;  /* 0xff80000020207808 */ /* 0x000fe40000000000 */
[----:B------:R-:W-:Y:S01]  /*107a0*/  ISETP.GT.AND P0, PT, R2, 0x8, PT ;  /* 0x000000080200780c */ /* 0x000fe20003f04270 */
[----:B------:R-:W4:Y:S01]  /*107b0*/  MUFU.TANH R10, R10 ;  /* 0x0000000a000a7308 */ /* 0x000f220000002400 */
[----:B------:R-:W-:Y:S02]  /*107c0*/  FMNMX.FTZ R11, R5, R32, !PT ;  /* 0x00000020050b7209 */ /* 0x000fe40007810000 */
[----:B--2---:R-:W-:Y:S02]  /*107d0*/  FSEL R30, R30, -INF , P0 ;  /* 0xff8000001e1e7808 */ /* 0x004fe40000000000 */
[----:B------:R-:W-:Y:S02]  /*107e0*/  ISETP.GT.AND P0, PT, R2, 0x9, PT ;  /* 0x000000090200780c */ /* 0x000fe40003f04270 */
[----:B------:R-:W-:Y:S01]  /*107f0*/  FMNMX.FTZ R11, R30, R11, !PT ;  /* 0x0000000b1e0b7209 */ /* 0x000fe20007810000 */
[----:B------:R-:W2:Y:S01]  /*10800*/  MUFU.TANH R8, R8 ;  /* 0x0000000800087308 */ /* 0x000ea20000002400 */
[----:B------:R-:W-:-:S02]  /*10810*/  FSEL R22, R22, -INF , P0 ;  /* 0xff80000016167808 */ /* 0x000fc40000000000 */
[----:B------:R-:W-:Y:S02]  /*10820*/  ISETP.GT.AND P0, PT, R2, 0x10, PT ;  /* 0x000000100200780c */ /* 0x000fe40003f04270 */
[----:B------:R-:W-:Y:S02]  /*10830*/  FMNMX.FTZ R11, R22, R11, !PT ;  /* 0x0000000b160b7209 */ /* 0x000fe40007810000 */
[----:B---3--:R-:W-:Y:S01]  /*10840*/  FSEL R14, R14, -INF , P0 ;  /* 0xff8000000e0e7808 */ /* 0x008fe20000000000 */
[----:B------:R-:W3:Y:S01]  /*10850*/  MUFU.TANH R190, R70 ;  /* 0x0000004600be7308 */ /* 0x000ee20000002400 */
[----:B------:R-:W-:Y:S02]  /*10860*/  ISETP.GT.AND P0, PT, R2, 0x11, PT ;  /* 0x000000110200780c */ /* 0x000fe40003f04270 */
[----:B------:R-:W-:Y:S02]  /*10870*/  FMNMX.FTZ R11, R14, R11, !PT ;  /* 0x0000000b0e0b7209 */ /* 0x000fe40007810000 */
[----:B-1----:R-:W-:-:S02]  /*10880*/  FSEL R12, R12, -INF , P0 ;  /* 0xff8000000c0c7808 */ /* 0x002fc40000000000 */
[----:B------:R-:W-:Y:S01]  /*10890*/  ISETP.GT.AND P0, PT, R2, 0x18, PT ;  /* 0x000000180200780c */ /* 0x000fe20003f04270 */
[----:B------:R-:W1:Y:S01]  /*108a0*/  MUFU.TANH R170, R71 ;  /* 0x0000004700aa7308 */ /* 0x000e620000002400 */
[----:B------:R-:W-:Y:S02]  /*108b0*/  FMNMX.FTZ R11, R12, R11, !PT ;  /* 0x0000000b0c0b7209 */ /* 0x000fe40007810000 */
[----:B----4-:R-:W-:Y:S02]  /*108c0*/  FSEL R10, R10, -INF , P0 ;  /* 0xff8000000a0a7808 */ /* 0x010fe40000000000 */
[----:B------:R-:W-:Y:S02]  /*108d0*/  ISETP.GT.AND P0, PT, R2, 0x19, PT ;  /* 0x000000190200780c */ /* 0x000fe40003f04270 */
[----:B------:R-:W-:Y:S01]  /*108e0*/  FMNMX.FTZ R11, R10, R11, !PT ;  /* 0x0000000b0a0b7209 */ /* 0x000fe20007810000 */
[----:B------:R-:W4:Y:S01]  /*108f0*/  MUFU.TANH R172, R66 ;  /* 0x0000004200ac7308 */ /* 0x000f220000002400 */
[----:B--2---:R-:W-:-:S02]  /*10900*/  FSEL R8, R8, -INF , P0 ;  /* 0xff80000008087808 */ /* 0x004fc40000000000 */
[----:B------:R-:W-:Y:S02]  /*10910*/  ISETP.GT.AND P0, PT, R2, 0x20, PT ;  /* 0x000000200200780c */ /* 0x000fe40003f04270 */
[----:B------:R-:W-:Y:S02]  /*10920*/  FMNMX.FTZ R13, R8, R11, !PT ;  /* 0x0000000b080d7209 */ /* 0x000fe40007810000 */
[----:B------:R-:W-:Y:S01]  /*10930*/  FSEL R192, R192, -INF , P0 ;  /* 0xff800000c0c07808 */ /* 0x000fe20000000000 */
[----:B------:R2:W5:Y:S01]  /*10940*/  MUFU.TANH R142, R67 ;  /* 0x00000043008e7308 */ /* 0x0005620000002400 */
[----:B------:R-:W-:Y:S02]  /*10950*/  ISETP.GT.AND P0, PT, R2, 0x21, PT ;  /* 0x000000210200780c */ /* 0x000fe40003f04270 */
[----:B------:R-:W-:Y:S02]  /*10960*/  FMNMX.FTZ R11, R178, R9, !PT ;  /* 0x00000009b20b7209 */ /* 0x000fe40007810000 */
[----:B------:R-:W-:-:S02]  /*10970*/  FSEL R168, R168, -INF , P0 ;  /* 0xff800000a8a87808 */ /* 0x000fc40000000000 */
[----:B------:R-:W-:Y:S01]  /*10980*/  ISETP.GT.AND P0, PT, R2, 0x28, PT ;  /* 0x000000280200780c */ /* 0x000fe20003f04270 */
[----:B------:R-:W4:Y:S01]  /*10990*/  MUFU.TANH R140, R62 ;  /* 0x0000003e008c7308 */ /* 0x000f220000002400 */
[----:B------:R-:W-:Y:S02]  /*109a0*/  FMNMX.FTZ R9, R192, R13, !PT ;  /* 0x0000000dc0097209 */ /* 0x000fe40007810000 */
[----:B---3--:R-:W-:Y:S02]  /*109b0*/  FSEL R190, R190, -INF , P0 ;  /* 0xff800000bebe7808 */ /* 0x008fe40000000000 */
[----:B------:R-:W-:Y:S02]  /*109c0*/  FMNMX.FTZ R11, R176, R11, !PT ;  /* 0x0000000bb00b7209 */ /* 0x000fe40007810000 */
[----:B------:R-:W-:Y:S01]  /*109d0*/  ISETP.GT.AND P0, PT, R2, 0x29, PT ;  /* 0x000000290200780c */ /* 0x000fe20003f04270 */
[----:B------:R-:W3:Y:S01]  /*109e0*/  MUFU.TANH R166, R63 ;  /* 0x0000003f00a67308 */ /* 0x000ee20000002400 */
[----:B------:R-:W-:Y:S01]  /*109f0*/  FMNMX.FTZ R9, R168, R9, !PT ;  /* 0x00000009a8097209 */ /* 0x000fe20007810000 */
[----:B--2---:R-:W-:Y:S01]  /*10a00*/  LDSM.16.MT88.4 R64, [R143+0x2100] ;  /* 0x002100008f40783b */ /* 0x004fe20000004200 */
[----:B------:R-:W-:-:S02]  /*10a10*/  FMNMX.FTZ R0, R174, R11, !PT ;  /* 0x0000000bae007209 */ /* 0x000fc40007810000 */
[----:B-1----:R-:W-:Y:S02]  /*10a20*/  FSEL R170, R170, -INF , P0 ;  /* 0xff800000aaaa7808 */ /* 0x002fe40000000000 */
[----:B------:R-:W-:Y:S02]  /*10a30*/  ISETP.GT.AND P0, PT, R2, 0x30, PT ;  /* 0x000000300200780c */ /* 0x000fe40003f04270 */
[----:B------:R-:W-:Y:S02]  /*10a40*/  FMNMX.FTZ R11, R190, R9, !PT ;  /* 0x00000009be0b7209 */ /* 0x000fe40007810000 */
[----:B------:R-:W1:Y:S01]  /*10a50*/  SHFL.BFLY PT, R9, R0, 0x2, 0x1f ;  /* 0x0c401f0000097f89 */ /* 0x000e6200000e0000 */
[----:B----4-:R-:W-:Y:S02]  /*10a60*/  FSEL R172, R172, -INF , P0 ;  /* 0xff800000acac7808 */ /* 0x010fe40000000000 */
[----:B------:R-:W-:Y:S02]  /*10a70*/  ISETP.GT.AND P0, PT, R2, 0x31, PT ;  /* 0x000000310200780c */ /* 0x000fe40003f04270 */
[----:B------:R-:W-:-:S02]  /*10a80*/  FMNMX.FTZ R11, R170, R11, !PT ;  /* 0x0000000baa0b7209 */ /* 0x000fc40007810000 */
[----:B-----5:R-:W-:Y:S02]  /*10a90*/  FSEL R142, R142, -INF , P0 ;  /* 0xff8000008e8e7808 */ /* 0x020fe40000000000 */
[----:B------:R-:W-:Y:S02]  /*10aa0*/  ISETP.GT.AND P0, PT, R2, 0x38, PT ;  /* 0x000000380200780c */ /* 0x000fe40003f04270 */
[----:B------:R-:W-:Y:S02]  /*10ab0*/  FMNMX.FTZ R11, R172, R11, !PT ;  /* 0x0000000bac0b7209 */ /* 0x000fe40007810000 */
[----:B------:R-:W-:Y:S02]  /*10ac0*/  FSEL R140, R140, -INF , P0 ;  /* 0xff8000008c8c7808 */ /* 0x000fe40000000000 */
[----:B------:R-:W-:Y:S02]  /*10ad0*/  ISETP.GT.AND P0, PT, R2, 0x39, PT ;  /* 0x000000390200780c */ /* 0x000fe40003f04270 */
[----:B------:R-:W-:-:S02]  /*10ae0*/  FMNMX.FTZ R11, R142, R11, !PT ;  /* 0x0000000b8e0b7209 */ /* 0x000fc40007810000 */
[----:B---3--:R-:W-:Y:S02]  /*10af0*/  FSEL R166, R166, -INF , P0 ;  /* 0xff800000a6a67808 */ /* 0x008fe40000000000 */
        /* <DEDUP_REMOVED lines=20> */
[----:B------:R-:W-:Y:S01]  /*10c40*/  LDSM.16.MT88.4 R16, [R135+0x2900] ;  /* 0x002900008710783b */ /* 0x000fe20000004200 */
[----:B------:R-:W2:Y:S01]  /*10c50*/  MUFU.EX2 R151, R151 ;  /* 0x0000009700977308 */ /* 0x000ea20000000800 */
[--C-:B------:R-:W-:Y:S01]  /*10c60*/  FFMA.FTZ R154, R20, c[0x0][0x2d0], -R141.reuse ;  /* 0x0000b400149a7a23 */ /* 0x100fe2000001088d */
[----:B-1----:R-:W-:Y:S01]  /*10c70*/  FMNMX.FTZ R0, R9, R0, !PT ;  /* 0x0000000009007209 */ /* 0x002fe20007810000 */
[--C-:B------:R-:W-:Y:S02]  /*10c80*/  FFMA.FTZ R157, R212, c[0x0][0x2d0], -R141.reuse ;  /* 0x0000b400d49d7a23 */ /* 0x100fe4000001088d */
        /* <DEDUP_REMOVED lines=8> */
[----:B------:R-:W-:Y:S01]  /*10d10*/  PLOP3.LUT P0, PT, PT, PT, UP0, 0x40, 0x0 ;  /* 0x000000000000781c */ /* 0x000fe20003f0e808 */
[----:B------:R-:W-:Y:S01]  /*10d20*/  IMAD.IADD R176, R187, 0x1, R135 ;  /* 0x00000001bbb07824 */ /* 0x000fe200078e0287 */
[----:B------:R-:W1:Y:S01]  /*10d30*/  MUFU.EX2 R149, R149 ;  /* 0x0000009500957308 */ /* 0x000e620000000800 */
[--C-:B------:R-:W-:Y:S01]  /*10d40*/  FFMA.FTZ R160, R5, c[0x0][0x2d0], -R161.reuse ;  /* 0x0000b40005a07a23 */ /* 0x100fe200000108a1 */
[----:B--2---:R-:W-:Y:S01]  /*10d50*/  F2FP.PACK_AB R96, R151, R158 ;  /* 0x0000009e9760723e */ /* 0x004fe200000000ff */
[--C-:B------:R-:W-:Y:S01]  /*10d60*/  FFMA.FTZ R155, R32, c[0x0][0x2d0], -R161.reuse ;  /* 0x0000b400209b7a23 */ /* 0x100fe200000108a1 */
[----:B------:R2:W3:Y:S01]  /*10d70*/  LDSM.16.MT88.4 R4, [R3+0x4100] ;  /* 0x004100000304783b */ /* 0x0004e20000004200 */
[----:B------:R-:W-:-:S02]  /*10d80*/  FFMA.FTZ R153, R30, c[0x0][0x2d0], -R161 ;  /* 0x0000b4001e997a23 */ /* 0x000fc400000108a1 */
[--C-:B------:R-:W-:Y:S01]  /*10d90*/  FFMA.FTZ R150, R22, c[0x0][0x2d0], -R161.reuse ;  /* 0x0000b40016967a23 */ /* 0x100fe200000108a1 */
[----:B------:R-:W-:Y:S01]  /*10da0*/  MUFU.EX2 R160, R160 ;  /* 0x000000a000a07308 */ /* 0x000fe20000000800 */
[--C-:B------:R-:W-:Y:S01]  /*10db0*/  FFMA.FTZ R146, R10, c[0x0][0x2d0], -R161.reuse ;  /* 0x0000b4000a927a23 */ /* 0x100fe200000108a1 */
[----:B------:R-:W-:Y:S01]  /*10dc0*/  LDSM.16.MT88.4 R20, [R182+0x900] ;  /* 0x00090000b614783b */ /* 0x000fe20000004200 */
[--C-:B------:R-:W-:Y:S02]  /*10dd0*/  FFMA.FTZ R152, R14, c[0x0][0x2d0], -R161.reuse ;  /* 0x0000b4000e987a23 */ /* 0x100fe400000108a1 */
[--C-:B------:R-:W-:Y:S01]  /*10de0*/  FFMA.FTZ R145, R12, c[0x0][0x2d0], -R161.reuse ;  /* 0x0000b4000c917a23 */ /* 0x100fe200000108a1 */
[----:B------:R-:W-:Y:S01]  /*10df0*/  LDSM.16.MT88.4 R32, [R182+0x4900] ;  /* 0x00490000b620783b */ /* 0x000fe20000004200 */
[--C-:B------:R-:W-:Y:S01]  /*10e00*/  FFMA.FTZ R163, R192, c[0x0][0x2d0], -R161.reuse ;  /* 0x0000b400c0a37a23 */ /* 0x100fe200000108a1 */
[----:B------:R-:W4:Y:S01]  /*10e10*/  MUFU.EX2 R155, R155 ;  /* 0x0000009b009b7308 */ /* 0x000f220000000800 */
[----:B-1----:R-:W-:Y:S01]  /*10e20*/  F2FP.PACK_AB R98, R149, R156 ;  /* 0x0000009c9562723e */ /* 0x002fe200000000ff */
[----:B------:R-:W-:Y:S01]  /*10e30*/  LDSM.16.MT88.4 R12, [R134+0x2900] ;  /* 0x00290000860c783b */ /* 0x000fe20000004200 */
[----:B------:R-:W-:-:S02]  /*10e40*/  FFMA.FTZ R168, R168, c[0x0][0x2d0], -R161 ;  /* 0x0000b400a8a87a23 */ /* 0x000fc400000108a1 */
[--C-:B------:R-:W-:Y:S01]  /*10e50*/  FFMA.FTZ R165, R190, c[0x0][0x2d0], -R161.reuse ;  /* 0x0000b400bea57a23 */ /* 0x100fe200000108a1 */
[----:B------:R-:W-:Y:S01]  /*10e60*/  LDSM.16.MT88.4 R28, [R135+0x900] ;  /* 0x00090000871c783b */ /* 0x000fe20000004200 */
[----:B------:R-:W-:Y:S01]  /*10e70*/  FFMA.FTZ R170, R170, c[0x0][0x2d0], -R161 ;  /* 0x0000b400aaaa7a23 */ /* 0x000fe200000108a1 */
[----:B------:R-:W-:Y:S01]  /*10e80*/  MUFU.EX2 R153, R153 ;  /* 0x0000009900997308 */ /* 0x000fe20000000800 */
[----:B------:R-:W-:Y:S02]  /*10e90*/  FFMA.FTZ R167, R180, c[0x0][0x2d0], -R141 ;  /* 0x0000b400b4a77a23 */ /* 0x000fe4000001088d */
[----:B--2---:R-:W-:Y:S02]  /*10ea0*/  FFMA.FTZ R3, R8, c[0x0][0x2d0], -R161 ;  /* 0x0000b40008037a23 */ /* 0x004fe400000108a1 */
[----:B------:R-:W1:Y:S01]  /*10eb0*/  LDSM.16.MT88.4 R8, [R134+0x900] ;  /* 0x000900008608783b */ /* 0x000e620000004200 */
[--C-:B------:R-:W-:Y:S02]  /*10ec0*/  FFMA.FTZ R178, R178, c[0x0][0x2d0], -R141.reuse ;  /* 0x0000b400b2b27a23 */ /* 0x100fe4000001088d */
[----:B------:R-:W2:Y:S01]  /*10ed0*/  MUFU.EX2 R150, R150 ;  /* 0x0000009600967308 */ /* 0x000ea20000000800 */
[----:B----4-:R-:W-:Y:S01]  /*10ee0*/  F2FP.PACK_AB R97, R155, R160 ;  /* 0x000000a09b61723e */ /* 0x010fe200000000ff */
[----:B------:R-:W-:-:S02]  /*10ef0*/  FFMA.FTZ R174, R174, c[0x0][0x2d0], -R141 ;  /* 0x0000b400aeae7a23 */ /* 0x000fc4000001088d */
[--C-:B------:R-:W-:Y:S02]  /*10f00*/  FFMA.FTZ R172, R172, c[0x0][0x2d0], -R161.reuse ;  /* 0x0000b400acac7a23 */ /* 0x100fe400000108a1 */
[--C-:B------:R-:W-:Y:S02]  /*10f10*/  FFMA.FTZ R173, R142, c[0x0][0x2d0], -R161.reuse ;  /* 0x0000b4008ead7a23 */ /* 0x100fe400000108a1 */
[----:B------:R-:W-:Y:S01]  /*10f20*/  MUFU.EX2 R154, R154 ;  /* 0x0000009a009a7308 */ /* 0x000fe20000000800 */
[--C-:B------:R-:W-:Y:S02]  /*10f30*/  FFMA.FTZ R175, R140, c[0x0][0x2d0], -R161.reuse ;  /* 0x0000b4008caf7a23 */ /* 0x100fe400000108a1 */
[----:B------:R-:W-:Y:S02]  /*10f40*/  FFMA.FTZ R212, R166, c[0x0][0x2d0], -R161 ;  /* 0x0000b400a6d47a23 */ /* 0x000fe400000108a1 */
[----:B------:R-:W-:Y:S02]  /*10f50*/  FADD.FTZ R151, R158, R151 ;  /* 0x000000979e977221 */ /* 0x000fe40000010000 */
[----:B------:R-:W-:Y:S01]  /*10f60*/  FADD.FTZ R160, R160, R155 ;  /* 0x0000009ba0a07221 */ /* 0x000fe20000010000 */
[----:B--2---:R-:W-:Y:S01]  /*10f70*/  F2FP.PACK_AB R99, R150, R153 ;  /* 0x000000999663723e */ /* 0x004fe200000000ff */
[----:B------:R-:W2:Y:S01]  /*10f80*/  MUFU.EX2 R147, R147 ;  /* 0x0000009300937308 */ /* 0x000ea20000000800 */
[----:B------:R-:W-:-:S02]  /*10f90*/  FADD.FTZ R156, R156, R151 ;  /* 0x000000979c9c7221 */ /* 0x000fc40000010000 */
[----:B------:R-:W-:Y:S02]  /*10fa0*/  FADD.FTZ R153, R153, R160 ;  /* 0x000000a099997221 */ /* 0x000fe40000010000 */
[----:B------:R-:W-:Y:S01]  /*10fb0*/  FADD.FTZ R149, R149, R156 ;  /* 0x0000009c95957221 */ /* 0x000fe20000010000 */
[C---:B------:R-:W-:Y:S01]  /*10fc0*/  HMMA.16816.F32 R112, R96.reuse, R108, RZ ;  /* 0x0000006c6070723c */ /* 0x040fe200000018ff */
[----:B------:R-:W-:Y:S01]  /*10fd0*/  FADD.FTZ R153, R150, R153 ;  /* 0x0000009996997221 */ /* 0x000fe20000010000 */
        /* <DEDUP_REMOVED lines=56> */
[----:B-1----:R-:W-:Y:S01]  /*11360*/  HMMA.16816.F32 R112, R4, R8, R112 ;  /* 0x000000080470723c */ /* 0x002fe20000001870 */
        /* <DEDUP_REMOVED lines=35> */
[----:B------:R-:W3:Y:S04]  /*115a0*/  LDSM.16.MT88.4 R12, [R143+0x3100] ;  /* 0x003100008f0c783b */ /* 0x000ee80000004200 */
[----:B------:R-:W-:Y:S02]  /*115b0*/  LDSM.16.MT88.4 R140, [R176+0x3900] ;  /* 0x00390000b08c783b */ /* 0x000fe40000004200 */
        /* <DEDUP_REMOVED lines=102> */
[----:B------:R-:W-:Y:S02]  /*11c20*/  SHF.L.U64.HI R10, R218, 0x1, R215 ;  /* 0x00000001da0a7819 */ /* 0x000fe400000102d7 */
        /* <DEDUP_REMOVED lines=9> */
[----:B-1----:R-:W-:Y:S01]  /*11cc0*/  SEL R8, RZ, 0x10, P5 ;  /* 0x00000010ff087807 */ /* 0x002fe20002800000 */
[----:B------:R-:W-:Y:S02]  /*11cd0*/  IMAD.SHL.U32 R9, R218, 0x2, RZ ;  /* 0x00000002da097824 */ /* 0x000fe400078e00ff */
[----:B------:R-:W-:Y:S01]  /*11ce0*/  IMAD.SHL.U32 R3, R213, 0x2, RZ ;  /* 0x00000002d5037824 */ /* 0x000fe200078e00ff */
[----:B------:R-:W-:-:S04]  /*11cf0*/  IADD3 R18, -R8, 0x10, RZ ;  /* 0x0000001008127810 */ /* 0x000fc80007ffe1ff */
[----:B------:R-:W-:Y:S02]  /*11d00*/  LOP3.LUT R18, R18, 0xf, RZ, 0xc0, !PT ;  /* 0x0000000f12127812 */ /* 0x000fe400078ec0ff */
[----:B--2---:R-:W-:Y:S01]  /*11d10*/  SHF.R.S32.HI R6, RZ, 0x1f, R203 ;  /* 0x0000001fff067819 */ /* 0x004fe200000114cb */
[----:B------:R-:W-:-:S04]  /*11d20*/  IMAD.WIDE.U32 R4, R203, c[0x0][0x1f0], R4 ;  /* 0x00007c00cb047a25 */ /* 0x000fc800078e0004 */
[----:B------:R-:W-:Y:S01]  /*11d30*/  IMAD R6, R6, c[0x0][0x1f0], RZ ;  /* 0x00007c0006067a24 */ /* 0x000fe200078e02ff */
[----:B------:R-:W-:-:S03]  /*11d40*/  IADD3 R4, P0, R208, R4, RZ ;  /* 0x00000004d0047210 */ /* 0x000fc60007f1e0ff */
[----:B------:R-:W-:-:S05]  /*11d50*/  IMAD R6, R203, c[0x0][0x1f4], R6 ;  /* 0x00007d00cb067a24 */ /* 0x000fca00078e0206 */
[----:B------:R-:W-:Y:S01]  /*11d60*/  IADD3.X R11, R199, R5, R6, P0, !PT ;  /* 0x00000005c70b7210 */ /* 0x000fe200007fe406 */
[----:B------:R-:W-:Y:S01]  /*11d70*/  IMAD.SHL.U32 R6, R214, 0x2, RZ ;  /* 0x00000002d6067824 */ /* 0x000fe200078e00ff */
        /* <DEDUP_REMOVED lines=32> */
.L_x_1467:
[----:B------:R-:W-:Y:S01]  /*11f80*/  ULDC.64 UR4, c[0x0][0x2c8] ;  /* 0x0000b20000047ab9 */ /* 0x000fe20000000a00 */
[----:B------:R-:W0:Y:S01]  /*11f90*/  LDGDEPBAR ;  /* 0x00000000000079af */ /* 0x000e220000000000 */
[----:B------:R-:W-:-:S04]  /*11fa0*/  UIMAD.WIDE.U32 UR6, UR13, UR4, URZ ;  /* 0x000000040d0672a5 */ /* 0x000fc8000f8e003f */
[----:B------:R-:W-:-:S03]  /*11fb0*/  @UP2 USHF.R.U32.HI UR13, URZ, UR5, UR7 ;  /* 0x000000053f0d2299 */ /* 0x000fc60008011607 */
[----:B------:R-:W-:Y:S02]  /*11fc0*/  UMOV UR6, URZ ;  /* 0x0000003f00067c82 */ /* 0x000fe40008000000 */
[----:B------:R-:W-:Y:S02]  /*11fd0*/  UIADD3 UR13, UR13, UR9, -UR12 ;  /* 0x000000090d0d7290 */ /* 0x000fe4000fffe80c */
[----:B------:R-:W-:Y:S02]  /*11fe0*/  UMOV UR5, 0x1 ;  /* 0x0000000100057882 */ /* 0x000fe40000000000 */
[----:B------:R-:W-:-:S04]  /*11ff0*/  USHF.R.S32.HI UR4, URZ, 0x1f, UR13 ;  /* 0x0000001f3f047899 */ /* 0x000fc8000801140d */
[----:B------:R-:W-:Y:S02]  /*12000*/  ULEA.HI UR4, UR4, UR13, URZ, 0x6 ;  /* 0x0000000d04047291 */ /* 0x000fe4000f8f303f */
[----:B------:R-:W-:Y:S02]  /*12010*/  UIADD3 UR13, UR15, -0x2, URZ ;  /* 0xfffffffe0f0d7890 */ /* 0x000fe4000fffe03f */
        /* <DEDUP_REMOVED lines=10> */
[----:B------:R-:W-:Y:S01]  /*120c0*/  IMAD.SHL.U32 R221, R213, 0x2, RZ ;  /* 0x00000002d5dd7824 */ /* 0x000fe200078e00ff */
[----:B-1----:R-:W-:Y:S01]  /*120d0*/  MOV R3, R2 ;  /* 0x0000000200037202 */ /* 0x002fe20000000f00 */
[----:B------:R-:W-:Y:S01]  /*120e0*/  UMOV UR6, URZ ;  /* 0x0000003f00067c82 */ /* 0x000fe20008000000 */
[----:B------:R-:W-:Y:S01]  /*120f0*/  SEL R186, R186, 0xffffffe0, !P1 ;  /* 0xffffffe0baba7807 */ /* 0x000fe20004800000 */
[----:B------:R-:W-:Y:S01]  /*12100*/  UMOV UR5, 0x1 ;  /* 0x0000000100057882 */ /* 0x000fe20000000000 */
[----:B------:R-:W-:Y:S02]  /*12110*/  IADD3 R190, R189, 0xc100, RZ ;  /* 0x0000c100bdbe7810 */ /* 0x000fe40007ffe0ff */
[----:B------:R-:W-:-:S02]  /*12120*/  IADD3 R133, R188, R187, RZ ;  /* 0x000000bbbc857210 */ /* 0x000fc40007ffe0ff */
.L_x_1471:
        /* <DEDUP_REMOVED lines=8> */
[----:B------:R1:W2:Y:S04]  /*121b0*/  LDSM.16.M88.4 R140, [R0+0xc100] ;  /* 0x00c10000008c783b */ /* 0x0002a80000000200 */
[----:B------:R1:W3:Y:S04]  /*121c0*/  LDSM.16.M88.4 R144, [R0+0xc900] ;  /* 0x00c900000090783b */ /* 0x0002e80000000200 */
        /* <DEDUP_REMOVED lines=10> */
[C---:B------:R-:W-:Y:S01]  /*12270*/  IMAD.WIDE.U32 R8, R204.reuse, c[0x0][0x208], RZ ;  /* 0x00008200cc087a25 */ /* 0x040fe200078e00ff */
[----:B------:R-:W-:Y:S03]  /*12280*/  SHF.R.S32.HI R7, RZ, 0x1f, R203 ;  /* 0x0000001fff077819 */ /* 0x000fe600000114cb */
[----:B------:R-:W-:Y:S02]  /*12290*/  IMAD R5, R5, c[0x0][0x208], RZ ;  /* 0x0000820005057a24 */ /* 0x000fe400078e02ff */
[----:B------:R-:W-:Y:S02]  /*122a0*/  IMAD R7, R7, c[0x0][0x218], RZ ;  /* 0x0000860007077a24 */ /* 0x000fe400078e02ff */
[----:B------:R-:W-:Y:S02]  /*122b0*/  IMAD R5, R204, c[0x0][0x20c], R5 ;  /* 0x00008300cc057a24 */ /* 0x000fe400078e0205 */
[----:B------:R-:W-:Y:S02]  /*122c0*/  IMAD R7, R203, c[0x0][0x21c], R7 ;  /* 0x00008700cb077a24 */ /* 0x000fe400078e0207 */
[----:B------:R-:W-:Y:S02]  /*122d0*/  IMAD.IADD R9, R9, 0x1, R5 ;  /* 0x0000000109097824 */ /* 0x000fe400078e0205 */
[----:B------:R-:W-:Y:S02]  /*122e0*/  IMAD R5, R196, c[0x0][0x210], RZ ;  /* 0x00008400c4057a24 */ /* 0x000fe400078e02ff */
[----:B------:R-:W-:Y:S04]  /*122f0*/  IMAD.WIDE.U32 R8, R203, c[0x0][0x218], R8 ;  /* 0x00008600cb087a25 */ /* 0x000fe800078e0008 */
[----:B------:R-:W-:Y:S01]  /*12300*/  IMAD.SHL.U32 R6, R218, 0x2, RZ ;  /* 0x00000002da067824 */ /* 0x000fe200078e00ff */
[----:B------:R-:W-:Y:S01]  /*12310*/  IADD3 R5, P0, R5, R8, RZ ;  /* 0x0000000805057210 */ /* 0x000fe20007f1e0ff */
[----:B------:R-:W-:Y:S01]  /*12320*/  IMAD.SHL.U32 R2, R214, 0x2, RZ ;  /* 0x00000002d6027824 */ /* 0x000fe200078e00ff */
[----:B------:R-:W-:Y:S02]  /*12330*/  IADD3 R8, -R216, 0x10, RZ ;  /* 0x00000010d8087810 */ /* 0x000fe40007ffe1ff */
[----:B-1----:R-:W-:Y:S02]  /*12340*/  IADD3.X R0, R198, R9, R7, P0, !PT ;  /* 0x00000009c6007210 */ /* 0x002fe400007fe407 */
[C---:B------:R-:W-:Y:S02]  /*12350*/  LEA R4, P0, R5.reuse, c[0x0][0x1f8], 0x1 ;  /* 0x00007e0005047a11 */ /* 0x040fe400078008ff */
[----:B------:R-:W-:Y:S02]  /*12360*/  SHF.L.U64.HI R7, R218, 0x1, R215 ;  /* 0x00000001da077819 */ /* 0x000fe400000102d7 */
[----:B------:R-:W-:Y:S01]  /*12370*/  LEA.HI.X R12, R5, c[0x0][0x1fc], R0, 0x1, P0 ;  /* 0x00007f00050c7a11 */ /* 0x000fe200000f0c00 */
[----:B------:R-:W1:Y:S01]  /*12380*/  SHFL.IDX PT, R10, R4, 0x1, 0x181f ;  /* 0x00381f00040a7f89 */ /* 0x000e6200000e0000 */
[----:B------:R-:W-:Y:S02]  /*12390*/  SEL R5, RZ, 0x10, P5 ;  /* 0x00000010ff057807 */ /* 0x000fe40002800000 */
[----:B------:R-:W-:Y:S01]  /*123a0*/  SEL R0, RZ, 0x10, P4 ;  /* 0x00000010ff007807 */ /* 0x000fe20002000000 */
[----:B------:R-:W5:Y:S01]  /*123b0*/  SHFL.IDX PT, R11, R12, 0x1, 0x181f ;  /* 0x00381f000c0b7f89 */ /* 0x000f6200000e0000 */
[----:B------:R-:W-:Y:S02]  /*123c0*/  IADD3 R17, -R5, 0x10, RZ ;  /* 0x0000001005117810 */ /* 0x000fe40007ffe1ff */
[----:B------:R-:W-:Y:S01]  /*123d0*/  IADD3 R9, -R0, 0x10, RZ ;  /* 0x0000001000097810 */ /* 0x000fe20007ffe1ff */
[----:B------:R4:W3:Y:S01]  /*123e0*/  SHFL.IDX PT, R13, R4, RZ, 0x181f ;  /* 0x00181fff040d7589 */ /* 0x0008e200000e0000 */
[----:B------:R-:W-:Y:S02]  /*123f0*/  LOP3.LUT R17, R17, 0xf, RZ, 0xc0, !PT ;  /* 0x0000000f11117812 */ /* 0x000fe400078ec0ff */
[----:B------:R-:W-:Y:S01]  /*12400*/  LOP3.LUT R9, R9, 0xf, RZ, 0xc0, !PT ;  /* 0x0000000f09097812 */ /* 0x000fe200078ec0ff */
[----:B------:R-:W2:Y:S01]  /*12410*/  SHFL.IDX PT, R15, R12, RZ, 0x181f ;  /* 0x00181fff0c0f7589 */ /* 0x000ea200000e0000 */
[----:B------:R-:W-:Y:S02]  /*12420*/  LOP3.LUT R8, R8, 0xf, RZ, 0xc0, !PT ;  /* 0x0000000f08087812 */ /* 0x000fe400078ec0ff */
[----:B------:R-:W-:Y:S02]  /*12430*/  ISETP.NE.U32.AND P2, PT, R5, RZ, PT ;  /* 0x000000ff0500720c */ /* 0x000fe40003f45070 */
[----:B----4-:R-:W-:Y:S02]  /*12440*/  SHF.L.U64.HI R4, R214, 0x1, R217 ;  /* 0x00000001d6047819 */ /* 0x010fe400000102d9 */
[-C--:B-1----:R-:W-:Y:S04]  /*12450*/  IADD3 R16, P1, P0, R17, R10.reuse, R6 ;  /* 0x0000000a11107210 */ /* 0x082fe8000783e006 */
[-C--:B-----5:R-:W-:Y:S02]  /*12460*/  IADD3.X R17, RZ, R11.reuse, R7, P1, P0 ;  /* 0x0000000bff117210 */ /* 0x0a0fe40000fe0407 */
[-C--:B------:R-:W-:Y:S01]  /*12470*/  IADD3 R18, P1, P0, R9, R10.reuse, R2 ;  /* 0x0000000a09127210 */ /* 0x080fe2000783e002 */
[----:B------:R-:W-:Y:S03]  /*12480*/  IMAD.U32 R9, RZ, RZ, UR6 ;  /* 0x00000006ff097e24 */ /* 0x000fe6000f8e00ff */
[-C--:B------:R-:W-:Y:S01]  /*12490*/  IADD3.X R19, RZ, R11.reuse, R4, P1, P0 ;  /* 0x0000000bff137210 */ /* 0x080fe20000fe0404 */
[----:B------:R-:W-:Y:S01]  /*124a0*/  IMAD R5, R9, 0x6000, R202 ;  /* 0x0000600009057824 */ /* 0x000fe200078e02ca */
[----:B------:R-:W-:Y:S04]  /*124b0*/  IADD3 R10, P1, P0, R8, R10, R221 ;  /* 0x0000000a080a7210 */ /* 0x000fe8000783e0dd */
[----:B------:R-:W-:Y:S02]  /*124c0*/  IADD3.X R11, RZ, R11, R222, P1, P0 ;  /* 0x0000000bff0b7210 */ /* 0x000fe40000fe04de */
[C---:B---3--:R-:W-:Y:S02]  /*124d0*/  IADD3 R6, P1, R13.reuse, R6, RZ ;  /* 0x000000060d067210 */ /* 0x048fe40007f3e0ff */
[----:B------:R-:W-:Y:S03]  /*124e0*/  IADD3 R20, P0, R13, R2, RZ ;  /* 0x000000020d147210 */ /* 0x000fe60007f1e0ff */
[C---:B--2---:R-:W-:Y:S01]  /*124f0*/  IMAD.X R7, R15.reuse, 0x1, R7, P1 ;  /* 0x000000010f077824 */ /* 0x044fe200008e0607 */
        /* <DEDUP_REMOVED lines=11> */
.L_x_1469:
[C---:B-12---:R-:W-:Y:S01]  /*125b0*/  HMMA.16816.F32 R4, R136.reuse, R140, RZ ;  /* 0x0000008c8804723c */ /* 0x046fe200000018ff */
[----:B------:R-:W-:Y:S01]  /*125c0*/  LDSM.16.M88.4 R180, [R193+0x4000] ;  /* 0x00400000c1b4783b */ /* 0x000fe20000000200 */
[----:B------:R-:W-:Y:S01]  /*125d0*/  UIMAD UR4, UR5, 0x6000, URZ ;  /* 0x00006000050478a4 */ /* 0x000fe2000f8e023f */
[----:B------:R-:W-:Y:S01]  /*125e0*/  PLOP3.LUT P0, PT, PT, PT, UP2, 0x80, 0x0 ;  /* 0x000000000000781c */ /* 0x000fe20003f0f028 */
[----:B------:R-:W-:Y:S01]  /*125f0*/  USHF.L.U32 UR14, UR13, 0x6, URZ ;  /* 0x000000060d0e7899 */ /* 0x000fe2000800063f */
[CC--:B------:R-:W-:Y:S01]  /*12600*/  IADD3 R0, R191.reuse, R193.reuse, RZ ;  /* 0x000000c1bf007210 */ /* 0x0c0fe20007ffe0ff */
[----:B------:R-:W-:Y:S01]  /*12610*/  UISETP.GE.AND UP0, UPT, UR13, 0x2, UPT ;  /* 0x000000020d00788c */ /* 0x000fe2000bf06270 */
[----:B------:R-:W-:Y:S01]  /*12620*/  IADD3 R2, R191, R192, RZ ;  /* 0x000000c0bf027210 */ /* 0x000fe20007ffe0ff */
[C---:B------:R-:W-:Y:S01]  /*12630*/  HMMA.16816.F32 R8, R136.reuse, R142, RZ ;  /* 0x0000008e8808723c */ /* 0x040fe200000018ff */
[----:B------:R-:W-:Y:S01]  /*12640*/  LDSM.16.M88.4 R140, [R185] ;  /* 0x00000000b98c783b */ /* 0x000fe20000000200 */
[----:B------:R-:W-:Y:S01]  /*12650*/  PLOP3.LUT P1, PT, PT, PT, UP2, 0x80, 0x0 ;  /* 0x000000000000781c */ /* 0x000fe20003f2f028 */
[----:B------:R-:W-:Y:S01]  /*12660*/  UISETP.GE.AND UP1, UPT, UR6, 0x1, UPT ;  /* 0x000000010600788c */ /* 0x000fe2000bf26270 */
[CC--:B------:R-:W-:Y:S02]  /*12670*/  IADD3 R195, R186.reuse, R193.reuse, RZ ;  /* 0x000000c1bac37210 */ /* 0x0c0fe40007ffe0ff */
[----:B------:R-:W-:Y:S02]  /*12680*/  IADD3 R194, R186, R193, R191 ;  /* 0x000000c1bac27210 */ /* 0x000fe40007ffe0bf */
[C---:B---3--:R-:W-:Y:S01]  /*12690*/  HMMA.16816.F32 R12, R136.reuse, R144, RZ ;  /* 0x00000090880c723c */ /* 0x048fe200000018ff */
[----:B------:R-:W-:Y:S07]  /*126a0*/  LDSM.16.M88.4 R168, [R2] ;  /* 0x0000000002a8783b */ /* 0x000fee0000000200 */
[C---:B------:R-:W-:Y:S01]  /*126b0*/  HMMA.16816.F32 R16, R136.reuse, R146, RZ ;  /* 0x000000928810723c */ /* 0x040fe200000018ff */
[----:B------:R-:W1:Y:S07]  /*126c0*/  LDSM.16.M88.4 R144, [R0] ;  /* 0x000000000090783b */ /* 0x000e6e0000000200 */
[C---:B----4-:R-:W-:Y:S01]  /*126d0*/  HMMA.16816.F32 R20, R136.reuse, R24, RZ ;  /* 0x000000188814723c */ /* 0x050fe200000018ff */
[----:B------:R-:W-:Y:S07]  /*126e0*/  LDSM.16.M88.4 R172, [R195+0x2800] ;  /* 0x00280000c3ac783b */ /* 0x000fee0000000200 */
[C---:B------:R-:W-:Y:S01]  /*126f0*/  HMMA.16816.F32 R24, R136.reuse, R26, RZ ;  /* 0x0000001a8818723c */ /* 0x040fe200000018ff */
[----:B------:R-:W-:Y:S07]  /*12700*/  LDSM.16.M88.4 R176, [R0+0x2000] ;  /* 0x0020000000b0783b */ /* 0x000fee0000000200 */
        /* <DEDUP_REMOVED lines=17> */
[----:B------:R-:W-:Y:S07]  /*12820*/  LDSM.16.M88.4 R164, [R193+0x3800] ;  /* 0x00380000c1a4783b */ /* 0x000fee0000000200 */
[C---:B------:R-:W-:Y:S01]  /*12830*/  HMMA.16816.F32 R8, R140.reuse, R146, R8 ;  /* 0x000000928c08723c */ /* 0x040fe20000001808 */
[----:B------:R-:W1:Y:S07]  /*12840*/  LDSM.16.M88.4 R144, [R2+0x1000] ;  /* 0x001000000290783b */ /* 0x000e6e0000000200 */
        /* <DEDUP_REMOVED lines=97> */
[----:B------:R-:W-:Y:S01]  /*12e60*/  MOV R154, R219 ;  /* 0x000000db009a7202 */ /* 0x000fe20000000f00 */
        /* <DEDUP_REMOVED lines=13> */
[----:B------:R-:W1:Y:S01]  /*12f40*/  LDSM.16.M88.4 R136, [R194+0x5800] ;  /* 0x00580000c288783b */ /* 0x000e620000000200 */
[----:B------:R-:W-:Y:S04]  /*12f50*/  DEPBAR.LE SB0, 0x2 ;  /* 0x000080800000791a */ /* 0x000fe80000000000 */
[----:B------:R-:W-:Y:S02]  /*12f60*/  FMUL.FTZ R148, R6, c[0x0][0x320] ;  /* 0x0000c80006947a20 */ /* 0x000fe40000410000 */
[C---:B---3--:R-:W-:Y:S04]  /*12f70*/  HMMA.16816.F32 R20, R172.reuse, R140, R20 ;  /* 0x0000008cac14723c */ /* 0x048fe80000001814 */
[----:B------:R-:W-:Y:S01]  /*12f80*/  MUFU.TANH R148, R148 ;  /* 0x0000009400947308 */ /* 0x000fe20000002400 */
[----:B------:R-:W-:Y:S01]  /*12f90*/  BAR.SYNC.DEFER_BLOCKING 0x0 ;  /* 0x0000000000007b1d */ /* 0x000fe20000010000 */
[----:B------:R-:W-:Y:S02]  /*12fa0*/  FMUL.FTZ R153, R8, c[0x0][0x320] ;  /* 0x0000c80008997a20 */ /* 0x000fe40000410000 */
        /* <DEDUP_REMOVED lines=8> */
[----:B------:R-:W-:Y:S01]  /*13030*/  @P1 IMAD.HI.U32 R20, R219, c[0x0][0x2c8], RZ ;  /* 0x0000b200db141a27 */ /* 0x000fe200078e00ff */
[----:B------:R2:W-:Y:S01]  /*13040*/  MUFU.TANH R229, R21 ;  /* 0x0000001500e57308 */ /* 0x0005e20000002400 */
[----:B------:R-:W-:Y:S02]  /*13050*/  LDSM.16.MT88.4 R140, [R134+UR4+0x2900] ;  /* 0x00290004868c783b */ /* 0x000fe40008004200 */
[----:B------:R-:W-:Y:S01]  /*13060*/  FMUL.FTZ R227, R22, c[0x0][0x320] ;  /* 0x0000c80016e37a20 */ /* 0x000fe20000410000 */
[C---:B-1----:R-:W-:Y:S03]  /*13070*/  HMMA.16816.F32 R28, R172.reuse, R136, R28 ;  /* 0x00000088ac1c723c */ /* 0x042fe6000000181c */
[----:B------:R-:W-:Y:S01]  /*13080*/  @P0 SHF.R.U32.HI R154, RZ, c[0x0][0x2cc], R20 ;  /* 0x0000b300ff9a0a19 */ /* 0x000fe20000011614 */
[----:B------:R-:W-:Y:S01]  /*13090*/  FMUL.FTZ R225, R23, c[0x0][0x320] ;  /* 0x0000c80017e17a20 */ /* 0x000fe20000410000 */
[----:B------:R-:W-:Y:S01]  /*130a0*/  MOV R23, UR14 ;  /* 0x0000000e00177c02 */ /* 0x000fe20008000f00 */
[----:B------:R-:W1:Y:S01]  /*130b0*/  MUFU.TANH R0, R0 ;  /* 0x0000000000007308 */ /* 0x000e620000002400 */
[----:B------:R-:W-:Y:S01]  /*130c0*/  FMUL.FTZ R152, R11, c[0x0][0x320] ;  /* 0x0000c8000b987a20 */ /* 0x000fe20000410000 */
[----:B------:R-:W-:Y:S01]  /*130d0*/  HMMA.16816.F32 R32, R172, R138, R32 ;  /* 0x0000008aac20723c */ /* 0x000fe20000001820 */
[----:B------:R-:W3:Y:S01]  /*130e0*/  SHFL.IDX PT, R22, R154, RZ, 0x1c1f ;  /* 0x001c1fff9a167589 */ /* 0x000ee200000e0000 */
[----:B------:R-:W-:Y:S02]  /*130f0*/  UIADD3 UR14, UR6, 0x1, URZ ;  /* 0x00000001060e7890 */ /* 0x000fe4000fffe03f */
[----:B------:R-:W-:Y:S01]  /*13100*/  FMUL.FTZ R223, R24, c[0x0][0x320] ;  /* 0x0000c80018df7a20 */ /* 0x000fe20000410000 */
[----:B------:R-:W-:Y:S01]  /*13110*/  IADD3 R24, -R220, 0x1, -R23 ;  /* 0x00000001dc187810 */ /* 0x000fe20007ffe917 */
[----:B------:R-:W-:Y:S01]  /*13120*/  FMUL.FTZ R239, R12, c[0x0][0x320] ;  /* 0x0000c8000cef7a20 */ /* 0x000fe20000410000 */
[----:B------:R-:W-:Y:S01]  /*13130*/  USEL UR6, UR14, URZ, !UP1 ;  /* 0x0000003f0e067287 */ /* 0x000fe2000c800000 */
[----:B------:R-:W4:Y:S01]  /*13140*/  MUFU.TANH R149, R149 ;  /* 0x0000009500957308 */ /* 0x000f220000002400 */
[----:B------:R-:W5:Y:S03]  /*13150*/  SHFL.IDX PT, R20, R154, 0x1, 0x1c1f ;  /* 0x003c1f009a147f89 */ /* 0x000f6600000e0000 */
[----:B--2---:R-:W-:Y:S01]  /*13160*/  MOV R21, UR12 ;  /* 0x0000000c00157c02 */ /* 0x004fe20008000f00 */
[----:B------:R-:W-:Y:S02]  /*13170*/  FMUL.FTZ R179, R13, c[0x0][0x320] ;  /* 0x0000c8000db37a20 */ /* 0x000fe40000410000 */
[----:B------:R-:W-:Y:S01]  /*13180*/  FMUL.FTZ R237, R14, c[0x0][0x320] ;  /* 0x0000c8000eed7a20 */ /* 0x000fe20000410000 */
[----:B------:R-:W-:Y:S01]  /*13190*/  IADD3 R21, -R21, UR9, R24 ;  /* 0x0000000915157c10 */ /* 0x000fe2000fffe118 */
[----:B------:R-:W-:Y:S01]  /*131a0*/  FMUL.FTZ R181, R15, c[0x0][0x320] ;  /* 0x0000c8000fb57a20 */ /* 0x000fe20000410000 */
[----:B------:R-:W2:Y:S01]  /*131b0*/  MUFU.TANH R2, R2 ;  /* 0x0000000200027308 */ /* 0x000ea20000002400 */
[----:B------:R-:W-:Y:S01]  /*131c0*/  FMUL.FTZ R235, R16, c[0x0][0x320] ;  /* 0x0000c80010eb7a20 */ /* 0x000fe20000410000 */
[----:B------:R-:W-:Y:S01]  /*131d0*/  LDSM.16.MT88.4 R144, [R135+UR4+0x3900] ;  /* 0x003900048790783b */ /* 0x000fe20008004200 */
[----:B------:R-:W-:Y:S02]  /*131e0*/  FMUL.FTZ R183, R17, c[0x0][0x320] ;  /* 0x0000c80011b77a20 */ /* 0x000fe40000410000 */
[----:B------:R-:W-:Y:S01]  /*131f0*/  FMUL.FTZ R233, R18, c[0x0][0x320] ;  /* 0x0000c80012e97a20 */ /* 0x000fe20000410000 */
[----:B---3--:R-:W-:Y:S01]  /*13200*/  IADD3 R22, R21, R22, RZ ;  /* 0x0000001615167210 */ /* 0x008fe20007ffe0ff */
[----:B------:R-:W-:Y:S03]  /*13210*/  FMUL.FTZ R193, R19, c[0x0][0x320] ;  /* 0x0000c80013c17a20 */ /* 0x000fe60000410000 */
[----:B------:R-:W3:Y:S01]  /*13220*/  MUFU.TANH R153, R153 ;  /* 0x0000009900997308 */ /* 0x000ee20000002400 */
[C---:B------:R-:W-:Y:S01]  /*13230*/  ISETP.GT.AND P0, PT, R22.reuse, RZ, PT ;  /* 0x000000ff1600720c */ /* 0x040fe20003f04270 */
[----:B------:R-:W-:Y:S01]  /*13240*/  FMUL.FTZ R195, R25, c[0x0][0x320] ;  /* 0x0000c80019c37a20 */ /* 0x000fe20000410000 */
[----:B------:R-:W-:Y:S01]  /*13250*/  ISETP.GT.AND P2, PT, R22, 0x1, PT ;  /* 0x000000011600780c */ /* 0x000fe20003f44270 */
[----:B------:R-:W-:Y:S01]  /*13260*/  FMUL.FTZ R165, R27, c[0x0][0x320] ;  /* 0x0000c8001ba57a20 */ /* 0x000fe20000410000 */
[----:B-----5:R-:W-:Y:S01]  /*13270*/  IADD3 R20, R21, R20, RZ ;  /* 0x0000001415147210 */ /* 0x020fe20007ffe0ff */
[----:B------:R-:W-:Y:S01]  /*13280*/  FMUL.FTZ R28, R28, c[0x0][0x320] ;  /* 0x0000c8001c1c7a20 */ /* 0x000fe20000410000 */
[----:B-1----:R-:W-:Y:S01]  /*13290*/  FSEL R0, R0, -INF , P0 ;  /* 0xff80000000007808 */ /* 0x002fe20000000000 */
[----:B------:R-:W-:Y:S01]  /*132a0*/  FMUL.FTZ R29, R29, c[0x0][0x320] ;  /* 0x0000c8001d1d7a20 */ /* 0x000fe20000410000 */
[C---:B------:R-:W-:Y:S01]  /*132b0*/  ISETP.GT.AND P1, PT, R20.reuse, RZ, PT ;  /* 0x000000ff1400720c */ /* 0x040fe20003f24270 */
[----:B------:R-:W1:Y:S01]  /*132c0*/  MUFU.TANH R150, R150 ;  /* 0x0000009600967308 */ /* 0x000e620000002400 */
[----:B------:R-:W-:Y:S01]  /*132d0*/  ISETP.GT.AND P0, PT, R20, 0x1, PT ;  /* 0x000000011400780c */ /* 0x000fe20003f04270 */
[----:B------:R-:W-:Y:S01]  /*132e0*/  FMUL.FTZ R32, R32, c[0x0][0x320] ;  /* 0x0000c80020207a20 */ /* 0x000fe20000410000 */
[----:B------:R-:W-:Y:S01]  /*132f0*/  FSEL R21, R148, -INF , P1 ;  /* 0xff80000094157808 */ /* 0x000fe20000800000 */
[----:B------:R-:W-:Y:S01]  /*13300*/  FMUL.FTZ R26, R26, c[0x0][0x320] ;  /* 0x0000c8001a1a7a20 */ /* 0x000fe20000410000 */
[----:B----4-:R-:W-:Y:S01]  /*13310*/  FSEL R23, R149, -INF , P0 ;  /* 0xff80000095177808 */ /* 0x010fe20000000000 */
[----:B------:R-:W-:Y:S01]  /*13320*/  FMUL.FTZ R33, R33, c[0x0][0x320] ;  /* 0x0000c80021217a20 */ /* 0x000fe20000410000 */
[----:B------:R-:W-:Y:S01]  /*13330*/  ISETP.GT.AND P1, PT, R22, 0x8, PT ;  /* 0x000000081600780c */ /* 0x000fe20003f24270 */
[----:B------:R-:W-:Y:S01]  /*13340*/  FMUL.FTZ R30, R30, c[0x0][0x320] ;  /* 0x0000c8001e1e7a20 */ /* 0x000fe20000410000 */
[----:B------:R-:W-:Y:S01]  /*13350*/  ISETP.GT.AND P0, PT, R22, 0x9, PT ;  /* 0x000000091600780c */ /* 0x000fe20003f04270 */
[----:B------:R-:W4:Y:S01]  /*13360*/  MUFU.TANH R152, R152 ;  /* 0x0000009800987308 */ /* 0x000f220000002400 */
[----:B--2---:R-:W-:Y:S01]  /*13370*/  FSEL R25, R2, -INF , P2 ;  /* 0xff80000002197808 */ /* 0x004fe20001000000 */
[----:B------:R-:W-:Y:S01]  /*13380*/  FMUL.FTZ R31, R31, c[0x0][0x320] ;  /* 0x0000c8001f1f7a20 */ /* 0x000fe20000410000 */
[----:B------:R-:W-:Y:S01]  /*13390*/  FMNMX.FTZ R2, R0, R3, !PT ;  /* 0x0000000300027209 */ /* 0x000fe20007810000 */
[----:B------:R-:W-:Y:S01]  /*133a0*/  FMUL.FTZ R34, R34, c[0x0][0x320] ;  /* 0x0000c80022227a20 */ /* 0x000fe20000410000 */
[----:B---3--:R-:W-:Y:S01]  /*133b0*/  FSEL R27, R153, -INF , P1 ;  /* 0xff800000991b7808 */ /* 0x008fe20000800000 */
[----:B------:R-:W-:Y:S01]  /*133c0*/  FMUL.FTZ R35, R35, c[0x0][0x320] ;  /* 0x0000c80023237a20 */ /* 0x000fe20000410000 */
[----:B------:R-:W-:Y:S02]  /*133d0*/  ISETP.GT.AND P1, PT, R20, 0x8, PT ;  /* 0x000000081400780c */ /* 0x000fe40003f24270 */
[----:B------:R-:W-:Y:S01]  /*133e0*/  FMNMX.FTZ R2, R25, R2, !PT ;  /* 0x0000000219027209 */ /* 0x000fe20007810000 */
[----:B------:R-:W2:Y:S01]  /*133f0*/  MUFU.TANH R151, R151 ;  /* 0x0000009700977308 */ /* 0x000ea20000002400 */
[----:B------:R-:W-:Y:S02]  /*13400*/  FMNMX.FTZ R24, R21, R132, !PT ;  /* 0x0000008415187209 */ /* 0x000fe40007810000 */
[----:B------:R-:W-:Y:S02]  /*13410*/  FMNMX.FTZ R2, R27, R2, !PT ;  /* 0x000000021b027209 */ /* 0x000fe40007810000 */
[----:B-1----:R-:W-:Y:S02]  /*13420*/  FSEL R173, R150, -INF , P0 ;  /* 0xff80000096ad7808 */ /* 0x002fe40000000000 */
[----:B------:R-:W-:Y:S02]  /*13430*/  ISETP.GT.AND P0, PT, R20, 0x9, PT ;  /* 0x000000091400780c */ /* 0x000fe40003f04270 */
[----:B------:R-:W-:Y:S01]  /*13440*/  FMNMX.FTZ R2, R173, R2, !PT ;  /* 0x00000002ad027209 */ /* 0x000fe20007810000 */
[----:B------:R-:W1:Y:S01]  /*13450*/  MUFU.TANH R239, R239 ;  /* 0x000000ef00ef7308 */ /* 0x000e620000002400 */
[----:B------:R-:W-:Y:S02]  /*13460*/  FMNMX.FTZ R24, R23, R24, !PT ;  /* 0x0000001817187209 */ /* 0x000fe40007810000 */
[----:B----4-:R-:W-:Y:S02]  /*13470*/  FSEL R169, R152, -INF , P0 ;  /* 0xff80000098a97808 */ /* 0x010fe40000000000 */
[C---:B------:R-:W-:Y:S05]  /*13480*/  ISETP.GT.AND P0, PT, R22.reuse, 0x11, PT ;  /* 0x000000111600780c */ /* 0x040fea0003f04270 */
[----:B------:R-:W3:Y:S01]  /*13490*/  MUFU.TANH R179, R179 ;  /* 0x000000b300b37308 */ /* 0x000ee20000002400 */
[----:B--2---:R-:W-:Y:S02]  /*134a0*/  FSEL R171, R151, -INF , P1 ;  /* 0xff80000097ab7808 */ /* 0x004fe40000800000 */
[----:B------:R-:W-:Y:S02]  /*134b0*/  ISETP.GT.AND P1, PT, R22, 0x10, PT ;  /* 0x000000101600780c */ /* 0x000fe40003f24270 */
[----:B------:R-:W-:Y:S05]  /*134c0*/  FMNMX.FTZ R24, R171, R24, !PT ;  /* 0x00000018ab187209 */ /* 0x000fea0007810000 */
[----:B------:R-:W2:Y:S01]  /*134d0*/  MUFU.TANH R237, R237 ;  /* 0x000000ed00ed7308 */ /* 0x000ea20000002400 */
[----:B------:R-:W-:Y:S02]  /*134e0*/  FMNMX.FTZ R24, R169, R24, !PT ;  /* 0x00000018a9187209 */ /* 0x000fe40007810000 */
[----:B-1----:R-:W-:Y:S02]  /*134f0*/  FSEL R239, R239, -INF , P1 ;  /* 0xff800000efef7808 */ /* 0x002fe40000800000 */
[C---:B------:R-:W-:Y:S02]  /*13500*/  ISETP.GT.AND P1, PT, R20.reuse, 0x10, PT ;  /* 0x000000101400780c */ /* 0x040fe40003f24270 */
[----:B------:R-:W-:Y:S03]  /*13510*/  FMNMX.FTZ R2, R239, R2, !PT ;  /* 0x00000002ef027209 */ /* 0x000fe60007810000 */
[----:B------:R-:W1:Y:S01]  /*13520*/  MUFU.TANH R181, R181 ;  /* 0x000000b500b57308 */ /* 0x000e620000002400 */
[----:B---3--:R-:W-:Y:S02]  /*13530*/  FSEL R179, R179, -INF , P0 ;  /* 0xff800000b3b37808 */ /* 0x008fe40000000000 */
[----:B------:R-:W-:Y:S02]  /*13540*/  ISETP.GT.AND P0, PT, R20, 0x11, PT ;  /* 0x000000111400780c */ /* 0x000fe40003f04270 */
[----:B------:R-:W-:Y:S05]  /*13550*/  FMNMX.FTZ R2, R179, R2, !PT ;  /* 0x00000002b3027209 */ /* 0x000fea0007810000 */
[----:B------:R-:W3:Y:S01]  /*13560*/  MUFU.TANH R235, R235 ;  /* 0x000000eb00eb7308 */ /* 0x000ee20000002400 */
[----:B--2---:R-:W-:Y:S02]  /*13570*/  FSEL R237, R237, -INF , P1 ;  /* 0xff800000eded7808 */ /* 0x004fe40000800000 */
[C---:B------:R-:W-:Y:S02]  /*13580*/  ISETP.GT.AND P1, PT, R22.reuse, 0x18, PT ;  /* 0x000000181600780c */ /* 0x040fe40003f24270 */
[----:B------:R-:W-:Y:S05]  /*13590*/  FMNMX.FTZ R24, R237, R24, !PT ;  /* 0x00000018ed187209 */ /* 0x000fea0007810000 */
[----:B------:R-:W2:Y:S01]  /*135a0*/  MUFU.TANH R183, R183 ;  /* 0x000000b700b77308 */ /* 0x000ea20000002400 */
[----:B-1----:R-:W-:Y:S02]  /*135b0*/  FSEL R181, R181, -INF , P0 ;  /* 0xff800000b5b57808 */ /* 0x002fe40000000000 */
[----:B------:R-:W-:Y:S02]  /*135c0*/  ISETP.GT.AND P0, PT, R22, 0x19, PT ;  /* 0x000000191600780c */ /* 0x000fe40003f04270 */
[----:B------:R-:W-:Y:S05]  /*135d0*/  FMNMX.FTZ R24, R181, R24, !PT ;  /* 0x00000018b5187209 */ /* 0x000fea0007810000 */
[----:B------:R-:W1:Y:S01]  /*135e0*/  MUFU.TANH R233, R233 ;  /* 0x000000e900e97308 */ /* 0x000e620000002400 */
[----:B---3--:R-:W-:Y:S02]  /*135f0*/  FSEL R235, R235, -INF , P1 ;  /* 0xff800000ebeb7808 */ /* 0x008fe40000800000 */
[C---:B------:R-:W-:Y:S02]  /*13600*/  ISETP.GT.AND P1, PT, R20.reuse, 0x18, PT ;  /* 0x000000181400780c */ /* 0x040fe40003f24270 */
[----:B------:R-:W-:Y:S05]  /*13610*/  FMNMX.FTZ R2, R235, R2, !PT ;  /* 0x00000002eb027209 */ /* 0x000fea0007810000 */
[----:B------:R-:W3:Y:S01]  /*13620*/  MUFU.TANH R193, R193 ;  /* 0x000000c100c17308 */ /* 0x000ee20000002400 */
[----:B--2---:R-:W-:Y:S02]  /*13630*/  FSEL R183, R183, -INF , P0 ;  /* 0xff800000b7b77808 */ /* 0x004fe40000000000 */
[----:B------:R-:W-:Y:S02]  /*13640*/  ISETP.GT.AND P0, PT, R20, 0x19, PT ;  /* 0x000000191400780c */ /* 0x000fe40003f04270 */
[----:B------:R-:W-:Y:S05]  /*13650*/  FMNMX.FTZ R2, R183, R2, !PT ;  /* 0x00000002b7027209 */ /* 0x000fea0007810000 */
[----:B------:R-:W2:Y:S01]  /*13660*/  MUFU.TANH R231, R231 ;  /* 0x000000e700e77308 */ /* 0x000ea20000002400 */
[----:B-1----:R-:W-:Y:S02]  /*13670*/  FSEL R233, R233, -INF , P1 ;  /* 0xff800000e9e97808 */ /* 0x002fe40000800000 */
[C---:B------:R-:W-:Y:S07]  /*13680*/  ISETP.GT.AND P1, PT, R22.reuse, 0x20, PT ;  /* 0x000000201600780c */ /* 0x040fee0003f24270 */
[----:B------:R-:W1:Y:S01]  /*13690*/  MUFU.TANH R227, R227 ;  /* 0x000000e300e37308 */ /* 0x000e620000002400 */
[----:B---3--:R-:W-:Y:S02]  /*136a0*/  FSEL R193, R193, -INF , P0 ;  /* 0xff800000c1c17808 */ /* 0x008fe40000000000 */
[----:B------:R-:W-:Y:S07]  /*136b0*/  ISETP.GT.AND P0, PT, R22, 0x21, PT ;  /* 0x000000211600780c */ /* 0x000fee0003f04270 */
[----:B------:R-:W3:Y:S01]  /*136c0*/  MUFU.TANH R225, R225 ;  /* 0x000000e100e17308 */ /* 0x000ee20000002400 */
[----:B------:R-:W-:Y:S02]  /*136d0*/  FSEL R229, R229, -INF , P0 ;  /* 0xff800000e5e57808 */ /* 0x000fe40000000000 */
[C---:B------:R-:W-:Y:S02]  /*136e0*/  ISETP.GT.AND P0, PT, R20.reuse, 0x21, PT ;  /* 0x000000211400780c */ /* 0x040fe40003f04270 */
[----:B--2---:R-:W-:Y:S02]  /*136f0*/  FSEL R231, R231, -INF , P1 ;  /* 0xff800000e7e77808 */ /* 0x004fe40000800000 */
[----:B------:R-:W-:Y:S02]  /*13700*/  ISETP.GT.AND P1, PT, R20, 0x20, PT ;  /* 0x000000201400780c */ /* 0x000fe40003f24270 */
[----:B------:R-:W-:Y:S01]  /*13710*/  FMNMX.FTZ R2, R231, R2, !PT ;  /* 0x00000002e7027209 */ /* 0x000fe20007810000 */
[----:B------:R-:W2:Y:S03]  /*13720*/  MUFU.TANH R195, R195 ;  /* 0x000000c300c37308 */ /* 0x000ea60000002400 */
[----:B------:R-:W-:Y:S02]  /*13730*/  FMNMX.FTZ R2, R229, R2, !PT ;  /* 0x00000002e5027209 */ /* 0x000fe40007810000 */
[----:B-1----:R-:W-:Y:S02]  /*13740*/  FSEL R227, R227, -INF , P1 ;  /* 0xff800000e3e37808 */ /* 0x002fe40000800000 */
[C---:B------:R-:W-:Y:S03]  /*13750*/  ISETP.GT.AND P1, PT, R22.reuse, 0x28, PT ;  /* 0x000000281600780c */ /* 0x040fe60003f24270 */
[----:B------:R-:W1:Y:S01]  /*13760*/  MUFU.TANH R223, R223 ;  /* 0x000000df00df7308 */ /* 0x000e620000002400 */
[----:B---3--:R-:W-:Y:S02]  /*13770*/  FSEL R225, R225, -INF , P0 ;  /* 0xff800000e1e17808 */ /* 0x008fe40000000000 */
[C---:B------:R-:W-:Y:S07]  /*13780*/  ISETP.GT.AND P0, PT, R22.reuse, 0x29, PT ;  /* 0x000000291600780c */ /* 0x040fee0003f04270 */
[----:B------:R-:W3:Y:S01]  /*13790*/  MUFU.TANH R163, R28 ;  /* 0x0000001c00a37308 */ /* 0x000ee20000002400 */
[----:B--2---:R-:W-:Y:S02]  /*137a0*/  FSEL R195, R195, -INF , P0 ;  /* 0xff800000c3c37808 */ /* 0x004fe40000000000 */
[C---:B------:R-:W-:Y:S07]  /*137b0*/  ISETP.GT.AND P0, PT, R22.reuse, 0x31, PT ;  /* 0x000000311600780c */ /* 0x040fee0003f04270 */
[----:B------:R-:W2:Y:S01]  /*137c0*/  MUFU.TANH R161, R29 ;  /* 0x0000001d00a17308 */ /* 0x000ea20000002400 */
[----:B-1----:R-:W-:Y:S02]  /*137d0*/  FSEL R223, R223, -INF , P1 ;  /* 0xff800000dfdf7808 */ /* 0x002fe40000800000 */
[C---:B------:R-:W-:Y:S02]  /*137e0*/  ISETP.GT.AND P1, PT, R22.reuse, 0x30, PT ;  /* 0x000000301600780c */ /* 0x040fe40003f24270 */
[----:B------:R-:W-:Y:S05]  /*137f0*/  FMNMX.FTZ R2, R223, R2, !PT ;  /* 0x00000002df027209 */ /* 0x000fea0007810000 */
[----:B------:R-:W1:Y:S01]  /*13800*/  MUFU.TANH R155, R32 ;  /* 0x00000020009b7308 */ /* 0x000e620000002400 */
[----:B------:R-:W-:Y:S02]  /*13810*/  FMNMX.FTZ R2, R195, R2, !PT ;  /* 0x00000002c3027209 */ /* 0x000fe40007810000 */
[----:B---3--:R-:W-:Y:S02]  /*13820*/  FSEL R163, R163, -INF , P1 ;  /* 0xff800000a3a37808 */ /* 0x008fe40000800000 */
[C---:B------:R-:W-:Y:S02]  /*13830*/  ISETP.GT.AND P1, PT, R22.reuse, 0x38, PT ;  /* 0x000000381600780c */ /* 0x040fe40003f24270 */
[----:B------:R-:W-:Y:S03]  /*13840*/  FMNMX.FTZ R2, R163, R2, !PT ;  /* 0x00000002a3027209 */ /* 0x000fe60007810000 */
[----:B------:R-:W3:Y:S01]  /*13850*/  MUFU.TANH R167, R26 ;  /* 0x0000001a00a77308 */ /* 0x000ee20000002400 */
[----:B--2---:R-:W-:Y:S02]  /*13860*/  FSEL R161, R161, -INF , P0 ;  /* 0xff800000a1a17808 */ /* 0x004fe40000000000 */
[----:B------:R-:W-:Y:S02]  /*13870*/  ISETP.GT.AND P0, PT, R22, 0x39, PT ;  /* 0x000000391600780c */ /* 0x000fe40003f04270 */
[----:B------:R-:W-:Y:S05]  /*13880*/  FMNMX.FTZ R22, R233, R24, !PT ;  /* 0x00000018e9167209 */ /* 0x000fea0007810000 */
[----:B------:R-:W2:Y:S01]  /*13890*/  MUFU.TANH R153, R33 ;  /* 0x0000002100997308 */ /* 0x000ea20000002400 */
[----:B------:R-:W-:Y:S02]  /*138a0*/  FMNMX.FTZ R24, R161, R2, !PT ;  /* 0x00000002a1187209 */ /* 0x000fe40007810000 */
[----:B------:R-:W-:Y:S02]  /*138b0*/  FMNMX.FTZ R22, R193, R22, !PT ;  /* 0x00000016c1167209 */ /* 0x000fe40007810000 */
[----:B-1----:R-:W-:Y:S02]  /*138c0*/  FSEL R155, R155, -INF , P1 ;  /* 0xff8000009b9b7808 */ /* 0x002fe40000800000 */
[C---:B------:R-:W-:Y:S02]  /*138d0*/  ISETP.GT.AND P1, PT, R20.reuse, 0x28, PT ;  /* 0x000000281400780c */ /* 0x040fe40003f24270 */
[----:B------:R-:W-:Y:S01]  /*138e0*/  FMNMX.FTZ R22, R227, R22, !PT ;  /* 0x00000016e3167209 */ /* 0x000fe20007810000 */
[----:B------:R-:W1:Y:S01]  /*138f0*/  MUFU.TANH R165, R165 ;  /* 0x000000a500a57308 */ /* 0x000e620000002400 */
[----:B------:R-:W-:Y:S02]  /*13900*/  FMNMX.FTZ R24, R155, R24, !PT ;  /* 0x000000189b187209 */ /* 0x000fe40007810000 */
[----:B------:R-:W-:Y:S02]  /*13910*/  FMNMX.FTZ R22, R225, R22, !PT ;  /* 0x00000016e1167209 */ /* 0x000fe40007810000 */
[----:B---3--:R-:W-:Y:S02]  /*13920*/  FSEL R167, R167, -INF , P1 ;  /* 0xff800000a7a77808 */ /* 0x008fe40000800000 */
[C---:B------:R-:W-:Y:S02]  /*13930*/  ISETP.GT.AND P1, PT, R20.reuse, 0x30, PT ;  /* 0x000000301400780c */ /* 0x040fe40003f24270 */
[----:B------:R-:W-:Y:S01]  /*13940*/  FMNMX.FTZ R22, R167, R22, !PT ;  /* 0x00000016a7167209 */ /* 0x000fe20007810000 */
[----:B------:R-:W3:Y:S01]  /*13950*/  MUFU.TANH R159, R30 ;  /* 0x0000001e009f7308 */ /* 0x000ee20000002400 */
[----:B--2---:R-:W-:Y:S02]  /*13960*/  FSEL R153, R153, -INF , P0 ;  /* 0xff80000099997808 */ /* 0x004fe40000000000 */
[C---:B------:R-:W-:Y:S02]  /*13970*/  ISETP.GT.AND P0, PT, R20.reuse, 0x29, PT ;  /* 0x000000291400780c */ /* 0x040fe40003f04270 */
[----:B------:R-:W-:Y:S05]  /*13980*/  FMNMX.FTZ R2, R153, R24, !PT ;  /* 0x0000001899027209 */ /* 0x000fea0007810000 */
[----:B------:R-:W2:Y:S01]  /*13990*/  MUFU.TANH R31, R31 ;  /* 0x0000001f001f7308 */ /* 0x000ea20000002400 */
[----:B------:R-:W4:Y:S01]  /*139a0*/  SHFL.BFLY PT, R29, R2, 0x2, 0x1f ;  /* 0x0c401f00021d7f89 */ /* 0x000f2200000e0000 */
[----:B-1----:R-:W-:Y:S02]  /*139b0*/  FSEL R165, R165, -INF , P0 ;  /* 0xff800000a5a57808 */ /* 0x002fe40000000000 */
[C---:B------:R-:W-:Y:S02]  /*139c0*/  ISETP.GT.AND P0, PT, R20.reuse, 0x31, PT ;  /* 0x000000311400780c */ /* 0x040fe40003f04270 */
[----:B------:R-:W-:Y:S04]  /*139d0*/  FMNMX.FTZ R22, R165, R22, !PT ;  /* 0x00000016a5167209 */ /* 0x000fe80007810000 */
[----:B------:R-:W1:Y:S01]  /*139e0*/  MUFU.TANH R151, R34 ;  /* 0x0000002200977308 */ /* 0x000e620000002400 */
[----:B---3--:R-:W-:Y:S02]  /*139f0*/  FSEL R159, R159, -INF , P1 ;  /* 0xff8000009f9f7808 */ /* 0x008fe40000800000 */
[C---:B------:R-:W-:Y:S02]  /*13a00*/  ISETP.GT.AND P1, PT, R20.reuse, 0x38, PT ;  /* 0x000000381400780c */ /* 0x040fe40003f24270 */
[----:B------:R-:W-:Y:S05]  /*13a10*/  FMNMX.FTZ R22, R159, R22, !PT ;  /* 0x000000169f167209 */ /* 0x000fea0007810000 */
[----:B------:R-:W3:Y:S01]  /*13a20*/  MUFU.TANH R149, R35 ;  /* 0x0000002300957308 */ /* 0x000ee20000002400 */
[----:B--2---:R-:W-:Y:S02]  /*13a30*/  FSEL R157, R31, -INF , P0 ;  /* 0xff8000001f9d7808 */ /* 0x004fe40000000000 */
[----:B------:R-:W-:Y:S02]  /*13a40*/  ISETP.GT.AND P0, PT, R20, 0x39, PT ;  /* 0x000000391400780c */ /* 0x000fe40003f04270 */
[----:B------:R-:W-:Y:S02]  /*13a50*/  FMNMX.FTZ R22, R157, R22, !PT ;  /* 0x000000169d167209 */ /* 0x000fe40007810000 */
[----:B----4-:R-:W-:Y:S02]  /*13a60*/  FMNMX.FTZ R31, R2, R29, !PT ;  /* 0x0000001d021f7209 */ /* 0x010fe40007810000 */
[----:B-1----:R-:W-:Y:S03]  /*13a70*/  FSEL R151, R151, -INF , P1 ;  /* 0xff80000097977808 */ /* 0x002fe60000800000 */
[----:B------:R-:W1:Y:S01]  /*13a80*/  SHFL.BFLY PT, R2, R31, 0x1, 0x1f ;  /* 0x0c201f001f027f89 */ /* 0x000e6200000e0000 */
[----:B------:R-:W-:Y:S02]  /*13a90*/  FMNMX.FTZ R22, R151, R22, !PT ;  /* 0x0000001697167209 */ /* 0x000fe40007810000 */
[----:B---3--:R-:W-:Y:S04]  /*13aa0*/  FSEL R149, R149, -INF , P0 ;  /* 0xff80000095957808 */ /* 0x008fe80000000000 */
[----:B------:R-:W-:Y:S05]  /*13ab0*/  FMNMX.FTZ R24, R149, R22, !PT ;  /* 0x0000001695187209 */ /* 0x000fea0007810000 */
[----:B------:R-:W2:Y:S01]  /*13ac0*/  SHFL.BFLY PT, R33, R24, 0x2, 0x1f ;  /* 0x0c401f0018217f89 */ /* 0x000ea200000e0000 */
[----:B-1----:R-:W-:Y:S04]  /*13ad0*/  FMNMX.FTZ R2, R31, R2, !PT ;  /* 0x000000021f027209 */ /* 0x002fe80007810000 */
[C---:B------:R-:W-:Y:S01]  /*13ae0*/  FSETP.NEU.FTZ.AND P1, PT, R2.reuse, -INF , PT ;  /* 0xff8000000200780b */ /* 0x040fe20003f3d000 */
[C---:B------:R-:W-:Y:S03]  /*13af0*/  FMUL.FTZ R150, R2.reuse, c[0x0][0x2d0] ;  /* 0x0000b40002967a20 */ /* 0x040fe60000410000 */
[----:B------:R-:W-:Y:S02]  /*13b00*/  FSEL R4, R2, RZ, P1 ;  /* 0x000000ff02047208 */ /* 0x000fe40000800000 */
[----:B------:R-:W-:Y:S03]  /*13b10*/  FSEL R150, R150, RZ, P1 ;  /* 0x000000ff96967208 */ /* 0x000fe60000800000 */
[----:B------:R-:W-:Y:S02]  /*13b20*/  FADD.FTZ R4, -R4, R3 ;  /* 0x0000000304047221 */ /* 0x000fe40000010100 */
[--C-:B------:R-:W-:Y:S02]  /*13b30*/  FFMA.FTZ R177, R0, c[0x0][0x2d0], -R150.reuse ;  /* 0x0000b40000b17a23 */ /* 0x100fe40000010896 */
[--C-:B------:R-:W-:Y:S01]  /*13b40*/  FFMA.FTZ R174, R173, c[0x0][0x2d0], -R150.reuse ;  /* 0x0000b400adae7a23 */ /* 0x100fe20000010896 */
[----:B--2---:R-:W-:Y:S01]  /*13b50*/  FMNMX.FTZ R29, R24, R33, !PT ;  /* 0x00000021181d7209 */ /* 0x004fe20007810000 */
[--C-:B------:R-:W-:Y:S01]  /*13b60*/  FFMA.FTZ R176, R25, c[0x0][0x2d0], -R150.reuse ;  /* 0x0000b40019b07a23 */ /* 0x100fe20000010896 */
[----:B------:R-:W-:Y:S01]  /*13b70*/  IADD3 R24, R135, UR4, RZ ;  /* 0x0000000487187c10 */ /* 0x000fe2000fffe0ff */
[--C-:B------:R-:W-:Y:S01]  /*13b80*/  FFMA.FTZ R175, R27, c[0x0][0x2d0], -R150.reuse ;  /* 0x0000b4001baf7a23 */ /* 0x100fe20000010896 */
[----:B------:R-:W-:Y:S01]  /*13b90*/  MUFU.EX2 R177, R177 ;  /* 0x000000b100b17308 */ /* 0x000fe20000000800 */
[----:B------:R-:W1:Y:S01]  /*13ba0*/  SHFL.BFLY PT, R20, R29, 0x1, 0x1f ;  /* 0x0c201f001d147f89 */ /* 0x000e6200000e0000 */
[----:B------:R-:W-:Y:S01]  /*13bb0*/  IADD3 R168, R187, R24, RZ ;  /* 0x00000018bba87210 */ /* 0x000fe20007ffe0ff */
[--C-:B------:R-:W-:Y:S02]  /*13bc0*/  FFMA.FTZ R230, R161, c[0x0][0x2d0], -R150.reuse ;  /* 0x0000b400a1e67a23 */ /* 0x100fe40000010896 */
[--C-:B------:R-:W-:Y:S02]  /*13bd0*/  FFMA.FTZ R178, R239, c[0x0][0x2d0], -R150.reuse ;  /* 0x0000b400efb27a23 */ /* 0x100fe40000010896 */
        /* <DEDUP_REMOVED lines=9> */
[----:B------:R-:W-:Y:S01]  /*13c70*/  FFMA.FTZ R226, R195, c[0x0][0x2d0], -R150 ;  /* 0x0000b400c3e27a23 */ /* 0x000fe20000010896 */
[----:B-1----:R-:W-:Y:S02]  /*13c80*/  FMNMX.FTZ R0, R29, R20, !PT ;  /* 0x000000141d007209 */ /* 0x002fe40007810000 */
[----:B------:R-:W-:Y:S02]  /*13c90*/  LDSM.16.MT88.4 R28, [R134+UR4+0x100] ;  /* 0x00010004861c783b */ /* 0x000fe40008004200 */
[C---:B------:R-:W-:Y:S01]  /*13ca0*/  FSETP.NEU.FTZ.AND P0, PT, R0.reuse, -INF , PT ;  /* 0xff8000000000780b */ /* 0x040fe20003f1d000 */
[C---:B------:R-:W-:Y:S03]  /*13cb0*/  FMUL.FTZ R148, R0.reuse, c[0x0][0x2d0] ;  /* 0x0000b40000947a20 */ /* 0x040fe60000410000 */
[----:B------:R-:W1:Y:S01]  /*13cc0*/  MUFU.EX2 R174, R174 ;  /* 0x000000ae00ae7308 */ /* 0x000e620000000800 */
[----:B------:R-:W-:Y:S02]  /*13cd0*/  FSEL R5, R0, RZ, P0 ;  /* 0x000000ff00057208 */ /* 0x000fe40000000000 */
[----:B------:R-:W-:Y:S02]  /*13ce0*/  FSEL R148, R148, RZ, P0 ;  /* 0x000000ff94947208 */ /* 0x000fe40000000000 */
[----:B--2---:R-:W-:Y:S01]  /*13cf0*/  F2FP.PACK_AB R136, R176, R177 ;  /* 0x000000b1b088723e */ /* 0x004fe200000000ff */
[----:B------:R-:W-:Y:S01]  /*13d00*/  FADD.FTZ R3, -R5, R132 ;  /* 0x0000008405037221 */ /* 0x000fe20000010100 */
[----:B------:R-:W-:Y:S01]  /*13d10*/  PLOP3.LUT P0, PT, PT, PT, UP0, 0x80, 0x0 ;  /* 0x000000000000781c */ /* 0x000fe20003f0f008 */
[--C-:B------:R-:W-:Y:S02]  /*13d20*/  FFMA.FTZ R173, R21, c[0x0][0x2d0], -R148.reuse ;  /* 0x0000b40015ad7a23 */ /* 0x100fe40000010894 */
[----:B------:R-:W-:Y:S01]  /*13d30*/  MUFU.EX2 R178, R178 ;  /* 0x000000b200b27308 */ /* 0x000fe20000000800 */
[--C-:B------:R-:W-:Y:S02]  /*13d40*/  FFMA.FTZ R172, R23, c[0x0][0x2d0], -R148.reuse ;  /* 0x0000b40017ac7a23 */ /* 0x100fe40000010894 */
[----:B------:R-:W2:Y:S01]  /*13d50*/  LDSM.16.MT88.4 R20, [R135+UR4+0x100] ;  /* 0x000100048714783b */ /* 0x000ea20008004200 */
[--C-:B------:R-:W-:Y:S02]  /*13d60*/  FFMA.FTZ R171, R171, c[0x0][0x2d0], -R148.reuse ;  /* 0x0000b400abab7a23 */ /* 0x100fe40000010894 */
[--C-:B------:R-:W-:Y:S02]  /*13d70*/  FFMA.FTZ R170, R169, c[0x0][0x2d0], -R148.reuse ;  /* 0x0000b400a9aa7a23 */ /* 0x100fe40000010894 */
[----:B------:R-:W-:Y:S02]  /*13d80*/  FMUL.FTZ R132, R4, c[0x0][0x2d0] ;  /* 0x0000b40004847a20 */ /* 0x000fe40000410000 */
[----:B------:R-:W-:Y:S01]  /*13d90*/  FMUL.FTZ R7, R3, c[0x0][0x2d0] ;  /* 0x0000b40003077a20 */ /* 0x000fe20000410000 */
[----:B------:R-:W-:Y:S01]  /*13da0*/  MUFU.EX2 R173, R173 ;  /* 0x000000ad00ad7308 */ /* 0x000fe20000000800 */
[--C-:B------:R-:W-:Y:S01]  /*13db0*/  FFMA.FTZ R195, R167, c[0x0][0x2d0], -R148.reuse ;  /* 0x0000b400a7c37a23 */ /* 0x100fe20000010894 */
[----:B-1----:R-:W-:Y:S01]  /*13dc0*/  F2FP.PACK_AB R138, R174, R175 ;  /* 0x000000afae8a723e */ /* 0x002fe200000000ff */
[--C-:B------:R-:W-:Y:S02]  /*13dd0*/  FFMA.FTZ R228, R165, c[0x0][0x2d0], -R148.reuse ;  /* 0x0000b400a5e47a23 */ /* 0x100fe40000010894 */
[----:B------:R-:W-:Y:S01]  /*13de0*/  LDSM.16.MT88.4 R164, [R168+0x5900] ;  /* 0x00590000a8a4783b */ /* 0x000fe20000004200 */
[--C-:B------:R-:W-:Y:S02]  /*13df0*/  FFMA.FTZ R231, R159, c[0x0][0x2d0], -R148.reuse ;  /* 0x0000b4009fe77a23 */ /* 0x100fe40000010894 */
[--C-:B------:R-:W-:Y:S02]  /*13e00*/  FFMA.FTZ R232, R157, c[0x0][0x2d0], -R148.reuse ;  /* 0x0000b4009de87a23 */ /* 0x100fe40000010894 */
[----:B------:R-:W1:Y:S01]  /*13e10*/  MUFU.EX2 R132, R132 ;  /* 0x0000008400847308 */ /* 0x000e620000000800 */
[--C-:B------:R-:W-:Y:S02]  /*13e20*/  FFMA.FTZ R235, R151, c[0x0][0x2d0], -R148.reuse ;  /* 0x0000b40097eb7a23 */ /* 0x100fe40000010894 */
[--C-:B------:R-:W-:Y:S02]  /*13e30*/  FFMA.FTZ R180, R237, c[0x0][0x2d0], -R148.reuse ;  /* 0x0000b400edb47a23 */ /* 0x100fe40000010894 */
[--C-:B------:R-:W-:Y:S02]  /*13e40*/  FFMA.FTZ R181, R181, c[0x0][0x2d0], -R148.reuse ;  /* 0x0000b400b5b57a23 */ /* 0x100fe40000010894 */
[----:B------:R-:W-:Y:S02]  /*13e50*/  FFMA.FTZ R192, R233, c[0x0][0x2d0], -R148 ;  /* 0x0000b400e9c07a23 */ /* 0x000fe40000010894 */
[----:B------:R-:W-:Y:S01]  /*13e60*/  FFMA.FTZ R233, R155, c[0x0][0x2d0], -R150 ;  /* 0x0000b4009be97a23 */ /* 0x000fe20000010896 */
[----:B------:R-:W3:Y:S01]  /*13e70*/  MUFU.EX2 R3, R7 ;  /* 0x0000000700037308 */ /* 0x000ee20000000800 */
[--C-:B------:R-:W-:Y:S02]  /*13e80*/  FFMA.FTZ R193, R193, c[0x0][0x2d0], -R148.reuse ;  /* 0x0000b400c1c17a23 */ /* 0x100fe40000010894 */
[----:B------:R-:W-:Y:S02]  /*13e90*/  FFMA.FTZ R224, R227, c[0x0][0x2d0], -R148 ;  /* 0x0000b400e3e07a23 */ /* 0x000fe40000010894 */
[--C-:B------:R-:W-:Y:S02]  /*13ea0*/  FFMA.FTZ R227, R163, c[0x0][0x2d0], -R150.reuse ;  /* 0x0000b400a3e37a23 */ /* 0x100fe40000010896 */
[----:B------:R-:W-:Y:S01]  /*13eb0*/  LDSM.16.MT88.4 R160, [R135+UR4+0x5900] ;  /* 0x0059000487a0783b */ /* 0x000fe20008004200 */
[----:B------:R-:W-:Y:S02]  /*13ec0*/  FFMA.FTZ R150, R153, c[0x0][0x2d0], -R150 ;  /* 0x0000b40099967a23 */ /* 0x000fe40000010896 */
[----:B------:R-:W4:Y:S01]  /*13ed0*/  MUFU.EX2 R172, R172 ;  /* 0x000000ac00ac7308 */ /* 0x000f220000000800 */
[--C-:B------:R-:W-:Y:S02]  /*13ee0*/  FFMA.FTZ R225, R225, c[0x0][0x2d0], -R148.reuse ;  /* 0x0000b400e1e17a23 */ /* 0x100fe40000010894 */
[----:B------:R-:W-:Y:S02]  /*13ef0*/  FFMA.FTZ R148, R149, c[0x0][0x2d0], -R148 ;  /* 0x0000b40095947a23 */ /* 0x000fe40000010894 */
[C---:B-1----:R-:W-:Y:S01]  /*13f00*/  FMUL.FTZ R4, R132.reuse, R128 ;  /* 0x0000008084047220 */ /* 0x042fe20000410000 */
[----:B------:R-:W-:Y:S01]  /*13f10*/  LDSM.16.MT88.4 R152, [R134+UR4+0x3900] ;  /* 0x003900048698783b */ /* 0x000fe20008004200 */
[C---:B------:R-:W-:Y:S02]  /*13f20*/  FMUL.FTZ R5, R132.reuse, R129 ;  /* 0x0000008184057220 */ /* 0x040fe40000410000 */
[C---:B------:R-:W-:Y:S01]  /*13f30*/  FMUL.FTZ R8, R132.reuse, R124 ;  /* 0x0000007c84087220 */ /* 0x040fe20000410000 */
[----:B------:R-:W-:Y:S01]  /*13f40*/  MUFU.EX2 R171, R171 ;  /* 0x000000ab00ab7308 */ /* 0x000fe20000000800 */
[C---:B------:R-:W-:Y:S02]  /*13f50*/  FMUL.FTZ R9, R132.reuse, R125 ;  /* 0x0000007d84097220 */ /* 0x040fe40000410000 */
[C---:B------:R-:W-:Y:S02]  /*13f60*/  FMUL.FTZ R12, R132.reuse, R120 ;  /* 0x00000078840c7220 */ /* 0x040fe40000410000 */
[C---:B---3--:R-:W-:Y:S02]  /*13f70*/  FMUL.FTZ R6, R3.reuse, R130 ;  /* 0x0000008203067220 */ /* 0x048fe40000410000 */
[C---:B------:R-:W-:Y:S02]  /*13f80*/  FMUL.FTZ R7, R3.reuse, R131 ;  /* 0x0000008303077220 */ /* 0x040fe40000410000 */
[C---:B------:R-:W-:Y:S01]  /*13f90*/  FMUL.FTZ R10, R3.reuse, R126 ;  /* 0x0000007e030a7220 */ /* 0x040fe20000410000 */
[----:B------:R-:W1:Y:S01]  /*13fa0*/  MUFU.EX2 R170, R170 ;  /* 0x000000aa00aa7308 */ /* 0x000e620000000800 */
[C---:B------:R-:W-:Y:S01]  /*13fb0*/  FMUL.FTZ R11, R3.reuse, R127 ;  /* 0x0000007f030b7220 */ /* 0x040fe20000410000 */
[----:B------:R-:W-:Y:S01]  /*13fc0*/  LDSM.16.MT88.4 R128, [R168+0x2900] ;  /* 0x00290000a880783b */ /* 0x000fe20000004200 */
[----:B------:R-:W-:Y:S01]  /*13fd0*/  FMUL.FTZ R13, R132, R121 ;  /* 0x00000079840d7220 */ /* 0x000fe20000410000 */
[----:B----4-:R-:W-:Y:S01]  /*13fe0*/  F2FP.PACK_AB R137, R172, R173 ;  /* 0x000000adac89723e */ /* 0x010fe200000000ff */
        /* <DEDUP_REMOVED lines=14> */
[----:B-1----:R-:W-:Y:S01]  /*140d0*/  F2FP.PACK_AB R139, R170, R171 ;  /* 0x000000abaa8b723e */ /* 0x002fe200000000ff */
[C---:B------:R-:W-:Y:S01]  /*140e0*/  FMUL.FTZ R36, R132.reuse, R36 ;  /* 0x0000002484247220 */ /* 0x040fe20000410000 */
[----:B------:R-:W-:Y:S01]  /*140f0*/  LDSM.16.MT88.4 R100, [R134+UR4+0x2100] ;  /* 0x002100048664783b */ /* 0x000fe20008004200 */
[C---:B------:R-:W-:Y:S02]  /*14100*/  FMUL.FTZ R37, R132.reuse, R37 ;  /* 0x0000002584257220 */ /* 0x040fe40000410000 */
[C---:B------:R-:W-:Y:S02]  /*14110*/  FMUL.FTZ R38, R3.reuse, R38 ;  /* 0x0000002603267220 */ /* 0x040fe40000410000 */
[C---:B--2---:R-:W-:Y:S01]  /*14120*/  HMMA.16816.F32 R4, R136.reuse, R20, R4 ;  /* 0x000000148804723c */ /* 0x044fe20000001804 */
[----:B------:R-:W1:Y:S04]  /*14130*/  MUFU.EX2 R179, R179 ;  /* 0x000000b300b37308 */ /* 0x000e680000000800 */
[----:B------:R-:W-:Y:S02]  /*14140*/  FMUL.FTZ R39, R3, R39 ;  /* 0x0000002703277220 */ /* 0x000fe40000410000 */
[----:B------:R-:W-:Y:S01]  /*14150*/  FMUL.FTZ R21, R132, R113 ;  /* 0x0000007184157220 */ /* 0x000fe20000410000 */
[C---:B------:R-:W-:Y:S03]  /*14160*/  HMMA.16816.F32 R8, R136.reuse, R22, R8 ;  /* 0x000000168808723c */ /* 0x040fe60000001808 */
[----:B------:R-:W-:Y:S01]  /*14170*/  MUFU.EX2 R180, R180 ;  /* 0x000000b400b47308 */ /* 0x000fe20000000800 */
[----:B------:R-:W-:Y:S01]  /*14180*/  IADD3 R20, R134, UR4, RZ ;  /* 0x0000000486147c10 */ /* 0x000fe2000fffe0ff */
[C---:B------:R-:W-:Y:S01]  /*14190*/  FMUL.FTZ R40, R132.reuse, R40 ;  /* 0x0000002884287220 */ /* 0x040fe20000410000 */
[----:B---3--:R-:W-:Y:S02]  /*141a0*/  LDSM.16.MT88.4 R148, [R168+0x3900] ;  /* 0x00390000a894783b */ /* 0x008fe40000004200 */
[C---:B------:R-:W-:Y:S04]  /*141b0*/  HMMA.16816.F32 R12, R136.reuse, R24, R12 ;  /* 0x00000018880c723c */ /* 0x040fe8000000180c */
[----:B------:R-:W-:Y:S01]  /*141c0*/  IADD3 R169, R187, R20, RZ ;  /* 0x00000014bba97210 */ /* 0x000fe20007ffe0ff */
[C---:B------:R-:W-:Y:S01]  /*141d0*/  FMUL.FTZ R20, R132.reuse, R112 ;  /* 0x0000007084147220 */ /* 0x040fe20000410000 */
[----:B------:R-:W2:Y:S01]  /*141e0*/  MUFU.EX2 R181, R181 ;  /* 0x000000b500b57308 */ /* 0x000ea20000000800 */
[C---:B------:R-:W-:Y:S01]  /*141f0*/  FMUL.FTZ R22, R3.reuse, R114 ;  /* 0x0000007203167220 */ /* 0x040fe20000410000 */
[C---:B------:R-:W-:Y:S01]  /*14200*/  HMMA.16816.F32 R16, R136.reuse, R26, R16 ;  /* 0x0000001a8810723c */ /* 0x040fe20000001810 */
[----:B------:R-:W3:Y:S03]  /*14210*/  LDSM.16.MT88.4 R120, [R169+0x100] ;  /* 0x00010000a978783b */ /* 0x000ee60000004200 */
[C---:B------:R-:W-:Y:S02]  /*14220*/  FMUL.FTZ R23, R3.reuse, R115 ;  /* 0x0000007303177220 */ /* 0x040fe40000410000 */
[C---:B------:R-:W-:Y:S02]  /*14230*/  FMUL.FTZ R24, R132.reuse, R108 ;  /* 0x0000006c84187220 */ /* 0x040fe40000410000 */
[C---:B------:R-:W-:Y:S01]  /*14240*/  FMUL.FTZ R25, R132.reuse, R109 ;  /* 0x0000006d84197220 */ /* 0x040fe20000410000 */
[----:B------:R-:W4:Y:S01]  /*14250*/  LDSM.16.MT88.4 R112, [R135+UR4+0x2100] ;  /* 0x002100048770783b */ /* 0x000f220008004200 */
[----:B------:R-:W-:Y:S01]  /*14260*/  MUFU.EX2 R182, R182 ;  /* 0x000000b600b67308 */ /* 0x000fe20000000800 */
[C---:B------:R-:W-:Y:S03]  /*14270*/  HMMA.16816.F32 R20, R136.reuse, R28, R20 ;  /* 0x0000001c8814723c */ /* 0x040fe60000001814 */
[C---:B------:R-:W-:Y:S02]  /*14280*/  FMUL.FTZ R26, R3.reuse, R110 ;  /* 0x0000006e031a7220 */ /* 0x040fe40000410000 */
[C---:B------:R-:W-:Y:S01]  /*14290*/  FMUL.FTZ R27, R3.reuse, R111 ;  /* 0x0000006f031b7220 */ /* 0x040fe20000410000 */
[----:B------:R-:W-:Y:S01]  /*142a0*/  LDSM.16.MT88.4 R156, [R169+0x3900] ;  /* 0x00390000a99c783b */ /* 0x000fe20000004200 */
[C---:B------:R-:W-:Y:S02]  /*142b0*/  FMUL.FTZ R28, R132.reuse, R104 ;  /* 0x00000068841c7220 */ /* 0x040fe40000410000 */
[C---:B------:R-:W-:Y:S01]  /*142c0*/  FMUL.FTZ R29, R132.reuse, R105 ;  /* 0x00000069841d7220 */ /* 0x040fe20000410000 */
[----:B------:R-:W5:Y:S02]  /*142d0*/  MUFU.EX2 R183, R183 ;  /* 0x000000b700b77308 */ /* 0x000f640000000800 */
[C---:B------:R-:W-:Y:S02]  /*142e0*/  HMMA.16816.F32 R24, R136.reuse, R30, R24 ;  /* 0x0000001e8818723c */ /* 0x040fe40000001818 */
[----:B------:R-:W-:Y:S01]  /*142f0*/  LDSM.16.MT88.4 R108, [R169+0x2100] ;  /* 0x00210000a96c783b */ /* 0x000fe20000004200 */
[C---:B------:R-:W-:Y:S02]  /*14300*/  FMUL.FTZ R41, R132.reuse, R41 ;  /* 0x0000002984297220 */ /* 0x040fe40000410000 */
[C---:B------:R-:W-:Y:S02]  /*14310*/  FMUL.FTZ R42, R3.reuse, R42 ;  /* 0x0000002a032a7220 */ /* 0x040fe40000410000 */
[C---:B------:R-:W-:Y:S01]  /*14320*/  FMUL.FTZ R30, R3.reuse, R106 ;  /* 0x0000006a031e7220 */ /* 0x040fe20000410000 */
[----:B------:R-:W-:Y:S01]  /*14330*/  MUFU.EX2 R192, R192 ;  /* 0x000000c000c07308 */ /* 0x000fe20000000800 */
[C---:B------:R-:W-:Y:S02]  /*14340*/  FMUL.FTZ R31, R3.reuse, R107 ;  /* 0x0000006b031f7220 */ /* 0x040fe40000410000 */
[----:B------:R-:W1:Y:S01]  /*14350*/  LDSM.16.MT88.4 R104, [R168+0x2100] ;  /* 0x00210000a868783b */ /* 0x000e620000004200 */
[C---:B------:R-:W-:Y:S02]  /*14360*/  FMUL.FTZ R43, R3.reuse, R43 ;  /* 0x0000002b032b7220 */ /* 0x040fe40000410000 */
[C---:B------:R-:W-:Y:S02]  /*14370*/  FMUL.FTZ R44, R132.reuse, R44 ;  /* 0x0000002c842c7220 */ /* 0x040fe40000410000 */
[C---:B------:R-:W-:Y:S01]  /*14380*/  FMUL.FTZ R45, R132.reuse, R45 ;  /* 0x0000002d842d7220 */ /* 0x040fe20000410000 */
[C---:B---3--:R-:W-:Y:S01]  /*14390*/  HMMA.16816.F32 R28, R136.reuse, R120, R28 ;  /* 0x00000078881c723c */ /* 0x048fe2000000181c */
[----:B------:R-:W3:Y:S02]  /*143a0*/  MUFU.EX2 R193, R193 ;  /* 0x000000c100c17308 */ /* 0x000ee40000000800 */
[C---:B------:R-:W-:Y:S02]  /*143b0*/  FMUL.FTZ R46, R3.reuse, R46 ;  /* 0x0000002e032e7220 */ /* 0x040fe40000410000 */
[C---:B------:R-:W-:Y:S02]  /*143c0*/  FMUL.FTZ R47, R3.reuse, R47 ;  /* 0x0000002f032f7220 */ /* 0x040fe40000410000 */
[C---:B------:R-:W-:Y:S01]  /*143d0*/  FMUL.FTZ R48, R132.reuse, R48 ;  /* 0x0000003084307220 */ /* 0x040fe20000410000 */
[C---:B------:R-:W-:Y:S01]  /*143e0*/  HMMA.16816.F32 R32, R136.reuse, R122, R32 ;  /* 0x0000007a8820723c */ /* 0x040fe20000001820 */
[----:B------:R-:W-:Y:S02]  /*143f0*/  LDSM.16.MT88.4 R120, [R169+0x900] ;  /* 0x00090000a978783b */ /* 0x000fe40000004200 */
[----:B------:R-:W-:Y:S01]  /*14400*/  MUFU.EX2 R194, R194 ;  /* 0x000000c200c27308 */ /* 0x000fe20000000800 */
        /* <DEDUP_REMOVED lines=28> */
[C---:B------:R-:W-:Y:S01]  /*145d0*/  FMUL.FTZ R64, R132.reuse, R64 ;  /* 0x0000004084407220 */ /* 0x040fe20000410000 */
[----:B------:R-:W-:Y:S01]  /*145e0*/  MUFU.EX2 R226, R226 ;  /* 0x000000e200e27308 */ /* 0x000fe20000000800 */
[C---:B------:R-:W-:Y:S03]  /*145f0*/  FMUL.FTZ R65, R132.reuse, R65 ;  /* 0x0000004184417220 */ /* 0x040fe60000410000 */
[C---:B------:R-:W-:Y:S03]  /*14600*/  HMMA.16816.F32 R60, R136.reuse, R108, R60 ;  /* 0x0000006c883c723c */ /* 0x040fe6000000183c */
[C---:B------:R-:W-:Y:S02]  /*14610*/  FMUL.FTZ R66, R3.reuse, R66 ;  /* 0x0000004203427220 */ /* 0x040fe40000410000 */
[C---:B------:R-:W-:Y:S01]  /*14620*/  FMUL.FTZ R67, R3.reuse, R67 ;  /* 0x0000004303437220 */ /* 0x040fe20000410000 */
[----:B------:R-:W-:Y:S01]  /*14630*/  MUFU.EX2 R195, R195 ;  /* 0x000000c300c37308 */ /* 0x000fe20000000800 */
[C---:B------:R-:W-:Y:S02]  /*14640*/  FMUL.FTZ R68, R132.reuse, R68 ;  /* 0x0000004484447220 */ /* 0x040fe40000410000 */
[C---:B------:R-:W-:Y:S03]  /*14650*/  FMUL.FTZ R69, R132.reuse, R69 ;  /* 0x0000004584457220 */ /* 0x040fe60000410000 */
[C---:B------:R-:W-:Y:S01]  /*14660*/  HMMA.16816.F32 R64, R136.reuse, R110, R64 ;  /* 0x0000006e8840723c */ /* 0x040fe20000001840 */
[----:B------:R-:W2:Y:S02]  /*14670*/  LDSM.16.MT88.4 R108, [R134+UR4+0x4100] ;  /* 0x00410004866c783b */ /* 0x000ea40008004200 */
[C---:B------:R-:W-:Y:S01]  /*14680*/  FMUL.FTZ R70, R3.reuse, R70 ;  /* 0x0000004603467220 */ /* 0x040fe20000410000 */
[----:B------:R-:W-:Y:S01]  /*14690*/  MUFU.EX2 R228, R228 ;  /* 0x000000e400e47308 */ /* 0x000fe20000000800 */
[C---:B------:R-:W-:Y:S02]  /*146a0*/  FMUL.FTZ R71, R3.reuse, R71 ;  /* 0x0000004703477220 */ /* 0x040fe40000410000 */
[C---:B------:R-:W-:Y:S02]  /*146b0*/  FMUL.FTZ R72, R132.reuse, R72 ;  /* 0x0000004884487220 */ /* 0x040fe40000410000 */
[C---:B------:R-:W-:Y:S03]  /*146c0*/  FMUL.FTZ R73, R132.reuse, R73 ;  /* 0x0000004984497220 */ /* 0x040fe60000410000 */
[C---:B-1----:R-:W-:Y:S02]  /*146d0*/  HMMA.16816.F32 R68, R136.reuse, R104, R68 ;  /* 0x000000688844723c */ /* 0x042fe40000001844 */
[----:B------:R-:W-:Y:S01]  /*146e0*/  MUFU.EX2 R227, R227 ;  /* 0x000000e300e37308 */ /* 0x000fe20000000800 */
[C---:B------:R-:W-:Y:S02]  /*146f0*/  FMUL.FTZ R74, R3.reuse, R74 ;  /* 0x0000004a034a7220 */ /* 0x040fe40000410000 */
[C---:B------:R-:W-:Y:S02]  /*14700*/  FMUL.FTZ R75, R3.reuse, R75 ;  /* 0x0000004b034b7220 */ /* 0x040fe40000410000 */
[C---:B------:R-:W-:Y:S02]  /*14710*/  FMUL.FTZ R84, R132.reuse, R84 ;  /* 0x0000005484547220 */ /* 0x040fe40000410000 */
[C---:B------:R-:W-:Y:S03]  /*14720*/  FMUL.FTZ R85, R132.reuse, R85 ;  /* 0x0000005584557220 */ /* 0x040fe60000410000 */
[C---:B------:R-:W-:Y:S01]  /*14730*/  HMMA.16816.F32 R72, R136.reuse, R106, R72 ;  /* 0x0000006a8848723c */ /* 0x040fe20000001848 */
[----:B------:R-:W1:Y:S01]  /*14740*/  LDSM.16.MT88.4 R104, [R169+0x4100] ;  /* 0x00410000a968783b */ /* 0x000e620000004200 */
[----:B------:R-:W1:Y:S01]  /*14750*/  MUFU.EX2 R230, R230 ;  /* 0x000000e600e67308 */ /* 0x000e620000000800 */
[C---:B------:R-:W-:Y:S02]  /*14760*/  FMUL.FTZ R76, R132.reuse, R76 ;  /* 0x0000004c844c7220 */ /* 0x040fe40000410000 */
[C---:B------:R-:W-:Y:S02]  /*14770*/  FMUL.FTZ R77, R132.reuse, R77 ;  /* 0x0000004d844d7220 */ /* 0x040fe40000410000 */
[C---:B------:R-:W-:Y:S02]  /*14780*/  FMUL.FTZ R78, R3.reuse, R78 ;  /* 0x0000004e034e7220 */ /* 0x040fe40000410000 */
[C---:B------:R-:W-:Y:S03]  /*14790*/  FMUL.FTZ R79, R3.reuse, R79 ;  /* 0x0000004f034f7220 */ /* 0x040fe60000410000 */
[C---:B------:R-:W-:Y:S01]  /*147a0*/  FMUL.FTZ R86, R3.reuse, R86 ;  /* 0x0000005603567220 */ /* 0x040fe20000410000 */
[----:B------:R-:W-:Y:S01]  /*147b0*/  MUFU.EX2 R231, R231 ;  /* 0x000000e700e77308 */ /* 0x000fe20000000800 */
[C---:B------:R-:W-:Y:S02]  /*147c0*/  FMUL.FTZ R87, R3.reuse, R87 ;  /* 0x0000005703577220 */ /* 0x040fe40000410000 */
[C---:B----4-:R-:W-:Y:S03]  /*147d0*/  HMMA.16816.F32 R76, R136.reuse, R100, R76 ;  /* 0x00000064884c723c */ /* 0x050fe6000000184c */
[C---:B------:R-:W-:Y:S02]  /*147e0*/  FMUL.FTZ R80, R132.reuse, R80 ;  /* 0x0000005084507220 */ /* 0x040fe40000410000 */
[C---:B------:R-:W-:Y:S02]  /*147f0*/  FMUL.FTZ R81, R132.reuse, R81 ;  /* 0x0000005184517220 */ /* 0x040fe40000410000 */
[----:B------:R-:W-:Y:S01]  /*14800*/  FMUL.FTZ R82, R3, R82 ;  /* 0x0000005203527220 */ /* 0x000fe20000410000 */
[----:B------:R-:W-:Y:S01]  /*14810*/  F2FP.PACK_AB R100, R179, R178 ;  /* 0x000000b2b364723e */ /* 0x000fe200000000ff */
[----:B------:R-:W-:Y:S01]  /*14820*/  FMUL.FTZ R83, R3, R83 ;  /* 0x0000005303537220 */ /* 0x000fe20000410000 */
[----:B------:R-:W4:Y:S02]  /*14830*/  MUFU.EX2 R232, R232 ;  /* 0x000000e800e87308 */ /* 0x000f240000000800 */
[C---:B------:R-:W-:Y:S01]  /*14840*/  FMUL.FTZ R88, R132.reuse, R88 ;  /* 0x0000005884587220 */ /* 0x040fe20000410000 */
[----:B--2---:R-:W-:Y:S01]  /*14850*/  F2FP.PACK_AB R101, R181, R180 ;  /* 0x000000b4b565723e */ /* 0x004fe200000000ff */
[C---:B------:R-:W-:Y:S02]  /*14860*/  FMUL.FTZ R89, R132.reuse, R89 ;  /* 0x0000005984597220 */ /* 0x040fe40000410000 */
[C---:B------:R-:W-:Y:S03]  /*14870*/  HMMA.16816.F32 R80, R136.reuse, R102, R80 ;  /* 0x000000668850723c */ /* 0x040fe60000001850 */
[C---:B------:R-:W-:Y:S01]  /*14880*/  FMUL.FTZ R90, R3.reuse, R90 ;  /* 0x0000005a035a7220 */ /* 0x040fe20000410000 */
[----:B------:R-:W2:Y:S01]  /*14890*/  MUFU.EX2 R233, R233 ;  /* 0x000000e900e97308 */ /* 0x000ea20000000800 */
[----:B------:R-:W-:Y:S02]  /*148a0*/  FMUL.FTZ R91, R3, R91 ;  /* 0x0000005b035b7220 */ /* 0x000fe40000410000 */
[C---:B------:R-:W-:Y:S01]  /*148b0*/  FMUL.FTZ R92, R132.reuse, R92 ;  /* 0x0000005c845c7220 */ /* 0x040fe20000410000 */
[C---:B------:R-:W-:Y:S04]  /*148c0*/  HMMA.16816.F32 R84, R136.reuse, R108, R84 ;  /* 0x0000006c8854723c */ /* 0x040fe80000001854 */
[C---:B------:R-:W-:Y:S01]  /*148d0*/  FMUL.FTZ R93, R132.reuse, R93 ;  /* 0x0000005d845d7220 */ /* 0x040fe20000410000 */
[----:B-----5:R-:W-:Y:S01]  /*148e0*/  F2FP.PACK_AB R102, R183, R182 ;  /* 0x000000b6b766723e */ /* 0x020fe200000000ff */
[----:B------:R-:W-:Y:S01]  /*148f0*/  FMUL.FTZ R94, R3, R94 ;  /* 0x0000005e035e7220 */ /* 0x000fe20000410000 */
[----:B---3--:R-:W-:Y:S01]  /*14900*/  F2FP.PACK_AB R103, R193, R192 ;  /* 0x000000c0c167723e */ /* 0x008fe200000000ff */
[C---:B------:R-:W-:Y:S01]  /*14910*/  HMMA.16816.F32 R88, R136.reuse, R110, R88 ;  /* 0x0000006e8858723c */ /* 0x040fe20000001858 */
[----:B------:R-:W3:Y:S01]  /*14920*/  LDSM.16.MT88.4 R108, [R168+0x900] ;  /* 0x00090000a86c783b */ /* 0x000ee20000004200 */
[----:B------:R-:W5:Y:S02]  /*14930*/  MUFU.EX2 R235, R235 ;  /* 0x000000eb00eb7308 */ /* 0x000f640000000800 */
        /* <DEDUP_REMOVED lines=10> */
[----:B------:R-:W-:Y:S02]  /*149e0*/  FADD.FTZ R176, R176, R177 ;  /* 0x000000b1b0b07221 */ /* 0x000fe40000010000 */
[----:B------:R-:W-:Y:S02]  /*149f0*/  FADD.FTZ R172, R172, R173 ;  /* 0x000000adacac7221 */ /* 0x000fe40000010000 */
[----:B------:R-:W-:Y:S01]  /*14a00*/  F2FP.PACK_AB R136, R230, R227 ;  /* 0x000000e3e688723e */ /* 0x000fe200000000ff */
[C---:B------:R-:W-:Y:S05]  /*14a10*/  HMMA.16816.F32 R4, R100.reuse, R112, R4 ;  /* 0x000000706404723c */ /* 0x040fea0000001804 */
[----:B----4-:R-:W-:Y:S01]  /*14a20*/  F2FP.PACK_AB R137, R232, R231 ;  /* 0x000000e7e889723e */ /* 0x010fe200000000ff */
[----:B------:R-:W-:Y:S01]  /*14a30*/  FADD.FTZ R3, R175, R176 ;  /* 0x000000b0af037221 */ /* 0x000fe20000010000 */
[----:B--2---:R-:W-:Y:S01]  /*14a40*/  F2FP.PACK_AB R138, R234, R233 ;  /* 0x000000e9ea8a723e */ /* 0x004fe200000000ff */
[C---:B------:R-:W-:Y:S01]  /*14a50*/  HMMA.16816.F32 R8, R100.reuse, R114, R8 ;  /* 0x000000726408723c */ /* 0x040fe20000001808 */
[----:B------:R-:W-:Y:S03]  /*14a60*/  LDSM.16.MT88.4 R112, [R168+0x4900] ;  /* 0x00490000a870783b */ /* 0x000fe60000004200 */
[----:B-----5:R-:W-:Y:S01]  /*14a70*/  F2FP.PACK_AB R139, R236, R235 ;  /* 0x000000ebec8b723e */ /* 0x020fe200000000ff */
[----:B------:R-:W-:Y:S03]  /*14a80*/  FADD.FTZ R3, R174, R3 ;  /* 0x00000003ae037221 */ /* 0x000fe60000010000 */
[C---:B---3--:R-:W-:Y:S04]  /*14a90*/  HMMA.16816.F32 R12, R100.reuse, R108, R12 ;  /* 0x0000006c640c723c */ /* 0x048fe8000000180c */
[----:B------:R-:W-:Y:S04]  /*14aa0*/  FADD.FTZ R178, R178, R3 ;  /* 0x00000003b2b27221 */ /* 0x000fe80000010000 */
[C---:B------:R-:W-:Y:S01]  /*14ab0*/  HMMA.16816.F32 R16, R100.reuse, R110, R16 ;  /* 0x0000006e6410723c */ /* 0x040fe20000001810 */
[----:B------:R-:W2:Y:S03]  /*14ac0*/  LDSM.16.MT88.4 R108, [R135+UR4+0x4900] ;  /* 0x00490004876c783b */ /* 0x000ea60008004200 */
        /* <DEDUP_REMOVED lines=32> */
[----:B------:R-:W-:Y:S02]  /*14cd0*/  F2FP.PACK_AB R100, R229, R194 ;  /* 0x000000c2e564723e */ /* 0x000fe400000000ff */
[----:B------:R-:W-:Y:S03]  /*14ce0*/  F2FP.PACK_AB R101, R225, R224 ;  /* 0x000000e0e165723e */ /* 0x000fe600000000ff */
[----:B------:R-:W-:Y:S02]  /*14cf0*/  F2FP.PACK_AB R102, R226, R223 ;  /* 0x000000dfe266723e */ /* 0x000fe400000000ff */
[----:B------:R-:W-:Y:S07]  /*14d00*/  F2FP.PACK_AB R103, R228, R195 ;  /* 0x000000c3e467723e */ /* 0x000fee00000000ff */
[C---:B--2---:R-:W-:Y:S08]  /*14d10*/  HMMA.16816.F32 R4, R100.reuse, R108, R4 ;  /* 0x0000006c6404723c */ /* 0x044ff00000001804 */
[C---:B------:R-:W-:Y:S01]  /*14d20*/  HMMA.16816.F32 R8, R100.reuse, R110, R8 ;  /* 0x0000006e6408723c */ /* 0x040fe20000001808 */
[----:B------:R-:W2:Y:S07]  /*14d30*/  LDSM.16.MT88.4 R108, [R134+UR4+0x3100] ;  /* 0x00310004866c783b */ /* 0x000eae0008004200 */
        /* <DEDUP_REMOVED lines=31> */
[C---:B------:R-:W-:Y:S08]  /*14f30*/  HMMA.16816.F32 R124, R136.reuse, R126, R8 ;  /* 0x0000007e887c723c */ /* 0x040ff00000001808 */
[C---:B-1----:R-:W-:Y:S08]  /*14f40*/  HMMA.16816.F32 R120, R136.reuse, R116, R12 ;  /* 0x000000748878723c */ /* 0x042ff0000000180c */
[C---:B------:R-:W-:Y:S08]  /*14f50*/  HMMA.16816.F32 R116, R136.reuse, R118, R16 ;  /* 0x000000768874723c */ /* 0x040ff00000001810 */
[C---:B------:R-:W-:Y:S01]  /*14f60*/  HMMA.16816.F32 R112, R136.reuse, R104, R20 ;  /* 0x000000688870723c */ /* 0x040fe20000001814 */
[----:B------:R-:W1:Y:S07]  /*14f70*/  LDSM.16.MT88.4 R20, [R134+UR4+0x5900] ;  /* 0x005900048614783b */ /* 0x000e6e0008004200 */
[C---:B------:R-:W-:Y:S01]  /*14f80*/  HMMA.16816.F32 R108, R136.reuse, R106, R24 ;  /* 0x0000006a886c723c */ /* 0x040fe20000001818 */
[----:B------:R-:W2:Y:S07]  /*14f90*/  LDSM.16.MT88.4 R24, [R169+0x5900] ;  /* 0x00590000a918783b */ /* 0x000eae0000004200 */
        /* <DEDUP_REMOVED lines=23> */
[----:B------:R-:W-:Y:S03]  /*15110*/  FADD.FTZ R20, R229, R20 ;  /* 0x00000014e5147221 */ /* 0x000fe60000010000 */
[----:B------:R-:W-:Y:S01]  /*15120*/  FADD.FTZ R22, R224, R193 ;  /* 0x000000c1e0167221 */ /* 0x000fe20000010000 */
[C---:B--2---:R-:W-:Y:S04]  /*15130*/  HMMA.16816.F32 R92, R136.reuse, R24, R92 ;  /* 0x00000018885c723c */ /* 0x044fe8000000185c */
[----:B------:R-:W-:Y:S02]  /*15140*/  FADD.FTZ R22, R225, R22 ;  /* 0x00000016e1167221 */ /* 0x000fe40000010000 */
[----:B------:R-:W-:Y:S02]  /*15150*/  FADD.FTZ R223, R223, R20 ;  /* 0x00000014dfdf7221 */ /* 0x000fe40000010000 */
[----:B------:R-:W-:Y:S01]  /*15160*/  FADD.FTZ R195, R195, R22 ;  /* 0x00000016c3c37221 */ /* 0x000fe20000010000 */
[----:B------:R-:W-:Y:S03]  /*15170*/  HMMA.16816.F32 R96, R136, R26, R96 ;  /* 0x0000001a8860723c */ /* 0x000fe60000001860 */
[----:B------:R-:W-:Y:S02]  /*15180*/  FADD.FTZ R226, R226, R223 ;  /* 0x000000dfe2e27221 */ /* 0x000fe40000010000 */
[----:B------:R-:W-:Y:S02]  /*15190*/  FADD.FTZ R228, R228, R195 ;  /* 0x000000c3e4e47221 */ /* 0x000fe40000010000 */
[----:B------:R-:W-:Y:S02]  /*151a0*/  FADD.FTZ R227, R227, R226 ;  /* 0x000000e2e3e37221 */ /* 0x000fe40000010000 */
[----:B------:R-:W-:Y:S03]  /*151b0*/  FADD.FTZ R231, R231, R228 ;  /* 0x000000e4e7e77221 */ /* 0x000fe60000010000 */
        /* <DEDUP_REMOVED lines=8> */
[----:B------:R-:W-:Y:S01]  /*15240*/  USHF.L.U32 UR4, UR13, 0x6, URZ ;  /* 0x000000060d047899 */ /* 0x000fe2000800063f */
[----:B------:R-:W-:Y:S05]  /*15250*/  IMAD.MOV.U32 R203, RZ, RZ, RZ ;  /* 0x000000ffffcb7224 */ /* 0x000fea00078e00ff */
[----:B------:R-:W-:Y:S05]  /*15260*/  IMAD.U32 R3, RZ, RZ, UR4 ;  /* 0x00000004ff037e24 */ /* 0x000fea000f8e00ff */
[----:B------:R-:W-:Y:S04]  /*15270*/  IADD3 R3, R206, UR8, R3 ;  /* 0x00000008ce037c10 */ /* 0x000fe8000fffe003 */
[----:B------:R-:W-:Y:S05]  /*15280*/  IADD3 R204, R3, -0x80, RZ ;  /* 0xffffff8003cc7810 */ /* 0x000fea0007ffe0ff */
[----:B------:R-:W-:Y:S04]  /*15290*/  @P2 IMAD.HI.U32 R4, R204, c[0x0][0x2bc], RZ ;  /* 0x0000af00cc042a27 */ /* 0x000fe800078e00ff */
[----:B------:R-:W-:Y:S01]  /*152a0*/  IMAD.MOV.U32 R3, RZ, RZ, R204 ;  /* 0x000000ffff037224 */ /* 0x000fe200078e00cc */
[----:B------:R-:W-:Y:S04]  /*152b0*/  @P2 SHF.R.U32.HI R3, RZ, c[0x0][0x2c0], R4 ;  /* 0x0000b000ff032a19 */ /* 0x000fe80000011604 */
        /* <DEDUP_REMOVED lines=8> */
[----:B------:R1:W2:Y:S04]  /*15340*/  @!P3 LDG.E R203, [R8.64] ;  /* 0x0000000a08cbb981 */ /* 0x0002a8000c1e1900 */
[----:B------:R-:W-:Y:S04]  /*15350*/  IMAD R3, R3, c[0x0][0x1e0], RZ ;  /* 0x0000780003037a24 */ /* 0x000fe800078e02ff */
[----:B------:R-:W-:Y:S04]  /*15360*/  IMAD R3, R204, c[0x0][0x1e4], R3 ;  /* 0x00007900cc037a24 */ /* 0x000fe800078e0203 */
[----:B------:R-:W-:Y:S01]  /*15370*/  IMAD.IADD R5, R5, 0x1, R3 ;  /* 0x0000000105057824 */ /* 0x000fe200078e0203 */
[----:B-1----:R-:W-:Y:S02]  /*15380*/  SEL R8, RZ, 0x10, P5 ;  /* 0x00000010ff087807 */ /* 0x002fe40002800000 */
[----:B------:R-:W-:Y:S02]  /*15390*/  IADD3 R9, -R216, 0x10, RZ ;  /* 0x00000010d8097810 */ /* 0x000fe40007ffe1ff */
[----:B------:R-:W-:Y:S02]  /*153a0*/  IADD3 R16, -R8, 0x10, RZ ;  /* 0x0000001008107810 */ /* 0x000fe40007ffe1ff */
[----:B------:R-:W-:Y:S02]  /*153b0*/  LOP3.LUT R9, R9, 0xf, RZ, 0xc0, !PT ;  /* 0x0000000f09097812 */ /* 0x000fe400078ec0ff */
[----:B------:R-:W-:Y:S02]  /*153c0*/  LOP3.LUT R16, R16, 0xf, RZ, 0xc0, !PT ;  /* 0x0000000f10107812 */ /* 0x000fe400078ec0ff */
[----:B------:R-:W-:Y:S02]  /*153d0*/  ISETP.NE.U32.AND P2, PT, R8, RZ, PT ;  /* 0x000000ff0800720c */ /* 0x000fe40003f45070 */
[----:B--2---:R-:W-:Y:S01]  /*153e0*/  SHF.R.S32.HI R6, RZ, 0x1f, R203 ;  /* 0x0000001fff067819 */ /* 0x004fe200000114cb */
[C---:B------:R-:W-:Y:S04]  /*153f0*/  IMAD.WIDE.U32 R4, R203.reuse, c[0x0][0x1f0], R4 ;  /* 0x00007c00cb047a25 */ /* 0x040fe800078e0004 */
[----:B------:R-:W-:Y:S01]  /*15400*/  IMAD R6, R6, c[0x0][0x1f0], RZ ;  /* 0x00007c0006067a24 */ /* 0x000fe200078e02ff */
[----:B------:R-:W-:Y:S03]  /*15410*/  IADD3 R4, P0, R208, R4, RZ ;  /* 0x00000004d0047210 */ /* 0x000fe60007f1e0ff */
[----:B------:R-:W-:Y:S05]  /*15420*/  IMAD R6, R203, c[0x0][0x1f4], R6 ;  /* 0x00007d00cb067a24 */ /* 0x000fea00078e0206 */
[----:B------:R-:W-:Y:S01]  /*15430*/  IADD3.X R3, R199, R5, R6, P0, !PT ;  /* 0x00000005c7037210 */ /* 0x000fe200007fe406 */
[----:B------:R-:W-:Y:S01]  /*15440*/  IMAD.SHL.U32 R5, R218, 0x2, RZ ;  /* 0x00000002da057824 */ /* 0x000fe200078e00ff */
[----:B------:R-:W-:Y:S02]  /*15450*/  LEA R7, P0, R4, c[0x0][0x1c8], 0x1 ;  /* 0x0000720004077a11 */ /* 0x000fe400078008ff */
[----:B------:R-:W-:Y:S02]  /*15460*/  SHF.L.U64.HI R6, R218, 0x1, R215 ;  /* 0x00000001da067819 */ /* 0x000fe400000102d7 */
[----:B------:R-:W-:Y:S01]  /*15470*/  LEA.HI.X R15, R4, c[0x0][0x1cc], R3, 0x1, P0 ;  /* 0x00007300040f7a11 */ /* 0x000fe200000f0c03 */
[----:B------:R-:W1:Y:S01]  /*15480*/  SHFL.IDX PT, R12, R7, 0x1, 0x181f ;  /* 0x00381f00070c7f89 */ /* 0x000e6200000e0000 */
[----:B------:R-:W-:Y:S01]  /*15490*/  SEL R4, RZ, 0x10, P4 ;  /* 0x00000010ff047807 */ /* 0x000fe20002000000 */
[----:B------:R-:W-:Y:S02]  /*154a0*/  IMAD.SHL.U32 R3, R214, 0x2, RZ ;  /* 0x00000002d6037824 */ /* 0x000fe400078e00ff */
[----:B------:R-:W2:Y:S01]  /*154b0*/  SHFL.IDX PT, R11, R15, 0x1, 0x181f ;  /* 0x00381f000f0b7f89 */ /* 0x000ea200000e0000 */
[----:B------:R-:W-:Y:S03]  /*154c0*/  IADD3 R10, -R4, 0x10, RZ ;  /* 0x00000010040a7810 */ /* 0x000fe60007ffe1ff */
[----:B------:R3:W4:Y:S01]  /*154d0*/  SHFL.IDX PT, R14, R7, RZ, 0x181f ;  /* 0x00181fff070e7589 */ /* 0x00072200000e0000 */
[----:B------:R-:W-:Y:S03]  /*154e0*/  LOP3.LUT R10, R10, 0xf, RZ, 0xc0, !PT ;  /* 0x0000000f0a0a7812 */ /* 0x000fe600078ec0ff */
[----:B------:R-:W5:Y:S01]  /*154f0*/  SHFL.IDX PT, R13, R15, RZ, 0x181f ;  /* 0x00181fff0f0d7589 */ /* 0x000f6200000e0000 */
[-C--:B-1----:R-:W-:Y:S04]  /*15500*/  IADD3 R16, P1, P0, R16, R12.reuse, R5 ;  /* 0x0000000c10107210 */ /* 0x082fe8000783e005 */
[-C--:B--2---:R-:W-:Y:S02]  /*15510*/  IADD3.X R17, RZ, R11.reuse, R6, P1, P0 ;  /* 0x0000000bff117210 */ /* 0x084fe40000fe0406 */
[-C--:B------:R-:W-:Y:S01]  /*15520*/  IADD3 R18, P1, P0, R10, R12.reuse, R3 ;  /* 0x0000000c0a127210 */ /* 0x080fe2000783e003 */
[----:B------:R-:W-:Y:S01]  /*15530*/  IMAD.U32 R10, RZ, RZ, UR6 ;  /* 0x00000006ff0a7e24 */ /* 0x000fe2000f8e00ff */
[----:B---3--:R-:W-:Y:S03]  /*15540*/  SHF.L.U64.HI R7, R214, 0x1, R217 ;  /* 0x00000001d6077819 */ /* 0x008fe600000102d9 */
[----:B------:R-:W-:Y:S01]  /*15550*/  IMAD R10, R10, 0x3000, R205 ;  /* 0x000030000a0a7824 */ /* 0x000fe200078e02cd */
[-C--:B------:R-:W-:Y:S02]  /*15560*/  IADD3.X R19, RZ, R11.reuse, R7, P1, P0 ;  /* 0x0000000bff137210 */ /* 0x080fe40000fe0407 */
[----:B------:R-:W-:Y:S04]  /*15570*/  IADD3 R20, P1, P0, R9, R12, R221 ;  /* 0x0000000c09147210 */ /* 0x000fe8000783e0dd */
[----:B------:R-:W-:Y:S02]  /*15580*/  IADD3.X R21, RZ, R11, R222, P1, P0 ;  /* 0x0000000bff157210 */ /* 0x000fe40000fe04de */
[C---:B----4-:R-:W-:Y:S02]  /*15590*/  IADD3 R22, P1, R14.reuse, R5, RZ ;  /* 0x000000050e167210 */ /* 0x050fe40007f3e0ff */
[----:B------:R-:W-:Y:S01]  /*155a0*/  IADD3 R24, P0, R14, R3, RZ ;  /* 0x000000030e187210 */ /* 0x000fe20007f1e0ff */
[----:B------:R-:W-:Y:S02]  /*155b0*/  IMAD.SHL.U32 R3, R10, 0x2, RZ ;  /* 0x000000020a037824 */ /* 0x000fe400078e00ff */
[C---:B-----5:R-:W-:Y:S01]  /*155c0*/  IMAD.X R23, R13.reuse, 0x1, R6, P1 ;  /* 0x000000010d177824 */ /* 0x060fe200008e0606 */
        /* <DEDUP_REMOVED lines=11> */
.L_x_1470:
[----:B------:R-:W-:Y:S01]  /*15680*/  UISETP.GT.AND UP0, UPT, UR13, UR7, UPT ;  /* 0x000000070d00728c */ /* 0x000fe2000bf04270 */
[----:B------:R-:W0:Y:S01]  /*15690*/  LDGDEPBAR ;  /* 0x00000000000079af */ /* 0x000e220000000000 */
[----:B------:R-:W-:Y:S01]  /*156a0*/  UIADD3 UR4, UR5, 0x1, URZ ;  /* 0x0000000105047890 */ /* 0x000fe2000fffe03f */
[----:B------:R-:W-:Y:S01]  /*156b0*/  IMAD.MOV.U32 R132, RZ, RZ, R0 ;  /* 0x000000ffff847224 */ /* 0x000fe200078e0000 */
[----:B------:R-:W-:Y:S01]  /*156c0*/  UISETP.GE.AND UP1, UPT, UR5, 0x1, UPT ;  /* 0x000000010500788c */ /* 0x000fe2000bf26270 */
[----:B-1----:R-:W-:Y:S01]  /*156d0*/  MOV R3, R2 ;  /* 0x0000000200037202 */ /* 0x002fe20000000f00 */
[----:B------:R-:W-:Y:S01]  /*156e0*/  UIADD3 UR13, UR13, -0x1, URZ ;  /* 0xffffffff0d0d7890 */ /* 0x000fe2000fffe03f */
[----:B------:R-:W-:Y:S01]  /*156f0*/  PLOP3.LUT P0, PT, PT, PT, UP0, 0x80, 0x0 ;  /* 0x000000000000781c */ /* 0x000fe20003f0f008 */
[----:B------:R-:W-:Y:S11]  /*15700*/  USEL UR5, UR4, URZ, !UP1 ;  /* 0x0000003f04057287 */ /* 0x000ff6000c800000 */
[----:B------:R-:W-:Y:S01]  /*15710*/  @!UPT UIADD3 URZ, URZ, URZ, URZ ;  /* 0x0000003f3f3ff290 */ /* 0x000fe2000fffe03f */
[----:B------:R-:W-:-:S05]  /*15720*/  @P0 BRA `(.L_x_1471) ;  /* 0xffffca0000000947 */ /* 0x000fca000383ffff */
.L_x_1468:
[----:B------:R-:W-:-:S13]  /*15730*/  ISETP.LE.AND P0, PT, RZ, UR13, PT ;  /* 0x0000000dff007c0c */ /* 0x000fda000bf03270 */
[----:B------:R-:W-:Y:S05]  /*15740*/  @!P0 BRA `(.L_x_1472) ;  /* 0x00002fb000008947 */ /* 0x000fea0003800000 */
[----:B------:R-:W2:Y:S01]  /*15750*/  S2R R4, SR_TID.X ;  /* 0x0000000000047919 */ /* 0x000ea20000002100 */
[----:B------:R-:W-:Y:S01]  /*15760*/  IMAD.MOV.U32 R192, RZ, RZ, 0x40 ;  /* 0x00000040ffc07424 */ /* 0x000fe200078e00ff */
[C---:B------:R-:W-:Y:S01]  /*15770*/  SHF.L.U64.HI R215, R218.reuse, 0x1, R215 ;  /* 0x00000001dad77819 */ /* 0x040fe200000102d7 */
[----:B------:R-:W-:Y:S01]  /*15780*/  IMAD.SHL.U32 R218, R218, 0x2, RZ ;  /* 0x00000002dada7824 */ /* 0x000fe200078e00ff */
[C---:B------:R-:W-:Y:S01]  /*15790*/  SHF.L.U64.HI R217, R214.reuse, 0x1, R217 ;  /* 0x00000001d6d97819 */ /* 0x040fe200000102d9 */
[----:B------:R-:W-:Y:S02]  /*157a0*/  IMAD.SHL.U32 R214, R214, 0x2, RZ ;  /* 0x00000002d6d67824 */ /* 0x000fe400078e00ff */
[----:B------:R-:W-:Y:S02]  /*157b0*/  IMAD.MOV.U32 R133, RZ, RZ, R2 ;  /* 0x000000ffff857224 */ /* 0x000fe400078e0002 */
[----:B------:R-:W-:Y:S01]  /*157c0*/  IMAD.IADD R190, R188, 0x1, R187 ;  /* 0x00000001bcbe7824 */ /* 0x000fe200078e02bb */
[----:B-12---:R-:W-:-:S04]  /*157d0*/  SHF.R.S32.HI R3, RZ, 0x1f, R4 ;  /* 0x0000001fff037819 */ /* 0x006fc80000011404 */
[----:B------:R-:W-:-:S04]  /*157e0*/  LEA.HI R3, R3, R4, RZ, 0x3 ;  /* 0x0000000403037211 */ /* 0x000fc800078f18ff */
[----:B------:R-:W-:-:S05]  /*157f0*/  LOP3.LUT R3, R3, 0xfffffff8, RZ, 0xc0, !PT ;  /* 0xfffffff803037812 */ /* 0x000fca00078ec0ff */
[----:B------:R-:W-:Y:S01]  /*15800*/  IMAD.IADD R3, R4, 0x1, -R3 ;  /* 0x0000000104037824 */ /* 0x000fe200078e0a03 */
[----:B------:R-:W-:-:S04]  /*15810*/  SHF.R.S32.HI R4, RZ, 0x1f, R213 ;  /* 0x0000001fff047819 */ /* 0x000fc800000114d5 */
[----:B------:R-:W-:Y:S01]  /*15820*/  LOP3.LUT P0, RZ, R3, 0x4, RZ, 0xc0, !PT ;  /* 0x0000000403ff7812 */ /* 0x000fe2000780c0ff */
[----:B------:R-:W-:Y:S01]  /*15830*/  IMAD.MOV.U32 R3, RZ, RZ, R0 ;  /* 0x000000ffff037224 */ /* 0x000fe200078e0000 */
[C---:B------:R-:W-:Y:S01]  /*15840*/  SHF.L.U64.HI R193, R213.reuse, 0x1, R4 ;  /* 0x00000001d5c17819 */ /* 0x040fe20000010204 */
[----:B------:R-:W-:Y:S01]  /*15850*/  IMAD.SHL.U32 R213, R213, 0x2, RZ ;  /* 0x00000002d5d57824 */ /* 0x000fe200078e00ff */
[----:B------:R-:W-:Y:S02]  /*15860*/  SEL R192, R192, 0xffffffc0, !P0 ;  /* 0xffffffc0c0c07807 */ /* 0x000fe40004000000 */
.L_x_1475:
        /* <DEDUP_REMOVED lines=26> */
[----:B------:R-:W-:Y:S05]  /*15a10*/  IMAD.WIDE.U32 R8, R203, c[0x0][0x218], R8 ;  /* 0x00008600cb087a25 */ /* 0x000fea00078e0008 */
[----:B------:R-:W-:Y:S04]  /*15a20*/  IADD3 R5, P0, R5, R8, RZ ;  /* 0x0000000805057210 */ /* 0x000fe80007f1e0ff */
[----:B------:R-:W-:Y:S02]  /*15a30*/  IADD3.X R0, R198, R9, R7, P0, !PT ;  /* 0x00000009c6007210 */ /* 0x000fe400007fe407 */
[C---:B------:R-:W-:Y:S04]  /*15a40*/  LEA R20, P0, R5.reuse, c[0x0][0x1f8], 0x1 ;  /* 0x00007e0005147a11 */ /* 0x040fe800078008ff */
[----:B------:R-:W-:Y:S01]  /*15a50*/  LEA.HI.X R6, R5, c[0x0][0x1fc], R0, 0x1, P0 ;  /* 0x00007f0005067a11 */ /* 0x000fe200000f0c00 */
[----:B------:R-:W5:Y:S01]  /*15a60*/  SHFL.IDX PT, R9, R20, RZ, 0x181f ;  /* 0x00181fff14097589 */ /* 0x000f6200000e0000 */
[----:B------:R-:W-:Y:S03]  /*15a70*/  IMAD.U32 R5, RZ, RZ, UR6 ;  /* 0x00000006ff057e24 */ /* 0x000fe6000f8e00ff */
[----:B------:R-:W4:Y:S01]  /*15a80*/  SHFL.IDX PT, R2, R6, RZ, 0x181f ;  /* 0x00181fff06027589 */ /* 0x000f2200000e0000 */
[----:B------:R-:W-:Y:S03]  /*15a90*/  IMAD R4, R5, 0x6000, R202 ;  /* 0x0000600005047824 */ /* 0x000fe600078e02ca */
[----:B------:R-:W3:Y:S04]  /*15aa0*/  SHFL.IDX PT, R7, R20, 0x1, 0x181f ;  /* 0x00381f0014077f89 */ /* 0x000ee800000e0000 */
[----:B------:R2:W1:Y:S01]  /*15ab0*/  SHFL.IDX PT, R0, R6, 0x1, 0x181f ;  /* 0x00381f0006007f89 */ /* 0x00046200000e0000 */
[C---:B-----5:R-:W-:Y:S02]  /*15ac0*/  IADD3 R10, P0, R9.reuse, R218, RZ ;  /* 0x000000da090a7210 */ /* 0x060fe40007f1e0ff */
[C---:B------:R-:W-:Y:S02]  /*15ad0*/  IADD3 R8, P1, R9.reuse, R214, RZ ;  /* 0x000000d609087210 */ /* 0x040fe40007f3e0ff */
[C---:B----4-:R-:W-:Y:S02]  /*15ae0*/  IADD3.X R11, R2.reuse, R215, RZ, P0, !PT ;  /* 0x000000d7020b7210 */ /* 0x050fe400007fe4ff */
[----:B------:R-:W-:Y:S01]  /*15af0*/  IADD3 R14, P0, R9, R213, RZ ;  /* 0x000000d5090e7210 */ /* 0x000fe20007f1e0ff */
[C---:B------:R-:W-:Y:S01]  /*15b00*/  IMAD.X R9, R2.reuse, 0x1, R217, P1 ;  /* 0x0000000102097824 */ /* 0x040fe200008e06d9 */
[C---:B---3--:R-:W-:Y:S01]  /*15b10*/  IADD3 R12, P2, R7.reuse, R218, RZ ;  /* 0x000000da070c7210 */ /* 0x048fe20007f5e0ff */
[----:B------:R3:W-:Y:S02]  /*15b20*/  LDGSTS.E.BYPASS.LTC128B.128 [R4], [R10.64], !P5 ;  /* 0x000000000a047fae */ /* 0x0007e4000e901d4a */
[----:B------:R-:W-:Y:S01]  /*15b30*/  IMAD.X R15, R2, 0x1, R193, P0 ;  /* 0x00000001020f7824 */ /* 0x000fe200000e06c1 */
[C---:B--2---:R-:W-:Y:S01]  /*15b40*/  IADD3 R6, P1, R7.reuse, R214, RZ ;  /* 0x000000d607067210 */ /* 0x044fe20007f3e0ff */
[----:B------:R3:W-:Y:S01]  /*15b50*/  LDGSTS.E.BYPASS.LTC128B.128 [R4+0x2000], [R8.64], !P4 ;  /* 0x0200000008047fae */ /* 0x0007e2000e101d4a */
[C---:B-1----:R-:W-:Y:S02]  /*15b60*/  IADD3.X R13, R0.reuse, R215, RZ, P2, !PT ;  /* 0x000000d7000d7210 */ /* 0x042fe400017fe4ff */
[----:B------:R-:W-:Y:S01]  /*15b70*/  IADD3 R20, P0, R7, R213, RZ ;  /* 0x000000d507147210 */ /* 0x000fe20007f1e0ff */
[----:B------:R3:W-:Y:S01]  /*15b80*/  LDGSTS.E.BYPASS.LTC128B.128 [R4+0x4000], [R14.64], !P6 ;  /* 0x040000000e047fae */ /* 0x0007e2000f101d4a */
[C---:B------:R-:W-:Y:S02]  /*15b90*/  IMAD.X R7, R0.reuse, 0x1, R217, P1 ;  /* 0x0000000100077824 */ /* 0x040fe400008e06d9 */
[----:B------:R-:W-:Y:S01]  /*15ba0*/  IADD3.X R21, R0, R193, RZ, P0, !PT ;  /* 0x000000c100157210 */ /* 0x000fe200007fe4ff */
[----:B------:R3:W-:Y:S04]  /*15bb0*/  LDGSTS.E.BYPASS.LTC128B.128 [R4+0x1000], [R12.64], !P5 ;  /* 0x010000000c047fae */ /* 0x0007e8000e901d4a */
[----:B------:R3:W-:Y:S04]  /*15bc0*/  LDGSTS.E.BYPASS.LTC128B.128 [R4+0x3000], [R6.64], !P4 ;  /* 0x0300000006047fae */ /* 0x0007e8000e101d4a */
[----:B------:R3:W-:Y:S02]  /*15bd0*/  LDGSTS.E.BYPASS.LTC128B.128 [R4+0x5000], [R20.64], !P6 ;  /* 0x0500000014047fae */ /* 0x0007e4000f101d4a */
.L_x_1473:
        /* <DEDUP_REMOVED lines=218> */
[----:B---3--:R-:W-:Y:S02]  /*16980*/  FMNMX.FTZ R0, R181, R0, !PT ;  /* 0x00000000b5007209 */ /* 0x008fe40007810000 */
[----:B------:R-:W-:Y:S07]  /*16990*/  IADD3 R16, R134, UR4, RZ ;  /* 0x0000000486107c10 */ /* 0x000fee000fffe0ff */
        /* <DEDUP_REMOVED lines=43> */
[----:B------:R-:W-:Y:S02]  /*16c50*/  IADD3 R8, R135, UR4, RZ ;  /* 0x0000000487087c10 */ /* 0x000fe4000fffe0ff */
[----:B-1----:R-:W-:Y:S05]  /*16c60*/  FMNMX.FTZ R2, R11, R2, !PT ;  /* 0x000000020b027209 */ /* 0x002fea0007810000 */
[----:B------:R-:W1:Y:S01]  /*16c70*/  SHFL.BFLY PT, R0, R9, 0x1, 0x1f ;  /* 0x0c201f0009007f89 */ /* 0x000e6200000e0000 */
[C---:B------:R-:W-:Y:S01]  /*16c80*/  FADD.FTZ R4, -R2.reuse, R133 ;  /* 0x0000008502047221 */ /* 0x040fe20000010100 */
[----:B------:R-:W-:Y:S01]  /*16c90*/  IADD3 R133, R187, R8, RZ ;  /* 0x00000008bb857210 */ /* 0x000fe20007ffe0ff */
[----:B------:R-:W-:Y:S02]  /*16ca0*/  FMUL.FTZ R148, R2, c[0x0][0x2d0] ;  /* 0x0000b40002947a20 */ /* 0x000fe40000410000 */
[----:B------:R-:W-:Y:S02]  /*16cb0*/  FMUL.FTZ R132, R4, c[0x0][0x2d0] ;  /* 0x0000b40004847a20 */ /* 0x000fe40000410000 */
[--C-:B------:R-:W-:Y:S01]  /*16cc0*/  FFMA.FTZ R171, R145, c[0x0][0x2d0], -R148.reuse ;  /* 0x0000b40091ab7a23 */ /* 0x100fe20000010894 */
[----:B------:R-:W2:Y:S01]  /*16cd0*/  LDSM.16.MT88.4 R20, [R133+0x100] ;  /* 0x000100008514783b */ /* 0x000ea20000004200 */
[--C-:B------:R-:W-:Y:S02]  /*16ce0*/  FFMA.FTZ R172, R165, c[0x0][0x2d0], -R148.reuse ;  /* 0x0000b400a5ac7a23 */ /* 0x100fe40000010894 */
[--C-:B------:R-:W-:Y:S01]  /*16cf0*/  FFMA.FTZ R170, R167, c[0x0][0x2d0], -R148.reuse ;  /* 0x0000b400a7aa7a23 */ /* 0x100fe20000010894 */
[----:B------:R-:W3:Y:S01]  /*16d00*/  MUFU.EX2 R132, R132 ;  /* 0x0000008400847308 */ /* 0x000ee20000000800 */
[--C-:B------:R-:W-:Y:S02]  /*16d10*/  FFMA.FTZ R169, R169, c[0x0][0x2d0], -R148.reuse ;  /* 0x0000b400a9a97a23 */ /* 0x100fe40000010894 */
[--C-:B------:R-:W-:Y:S01]  /*16d20*/  FFMA.FTZ R178, R163, c[0x0][0x2d0], -R148.reuse ;  /* 0x0000b400a3b27a23 */ /* 0x100fe20000010894 */
[----:B------:R-:W-:Y:S01]  /*16d30*/  LDSM.16.MT88.4 R136, [R133+0x2900] ;  /* 0x002900008588783b */ /* 0x000fe20000004200 */
[--C-:B------:R-:W-:Y:S02]  /*16d40*/  FFMA.FTZ R191, R157, c[0x0][0x2d0], -R148.reuse ;  /* 0x0000b4009dbf7a23 */ /* 0x100fe40000010894 */
[--C-:B------:R-:W-:Y:S01]  /*16d50*/  FFMA.FTZ R219, R153, c[0x0][0x2d0], -R148.reuse ;  /* 0x0000b40099db7a23 */ /* 0x100fe20000010894 */
[----:B-1----:R-:W-:Y:S02]  /*16d60*/  FMNMX.FTZ R0, R9, R0, !PT ;  /* 0x0000000009007209 */ /* 0x002fe40007810000 */
[----:B------:R-:W-:Y:S01]  /*16d70*/  MUFU.EX2 R172, R172 ;  /* 0x000000ac00ac7308 */ /* 0x000fe20000000800 */
[--C-:B------:R-:W-:Y:S02]  /*16d80*/  FFMA.FTZ R222, R151, c[0x0][0x2d0], -R148.reuse ;  /* 0x0000b40097de7a23 */ /* 0x100fe40000010894 */
[--C-:B------:R-:W-:Y:S02]  /*16d90*/  FFMA.FTZ R223, R149, c[0x0][0x2d0], -R148.reuse ;  /* 0x0000b40095df7a23 */ /* 0x100fe40000010894 */
[C---:B------:R-:W-:Y:S02]  /*16da0*/  FMUL.FTZ R145, R0.reuse, c[0x0][0x2d0] ;  /* 0x0000b40000917a20 */ /* 0x040fe40000410000 */
[----:B------:R-:W-:Y:S02]  /*16db0*/  FADD.FTZ R4, -R0, R3 ;  /* 0x0000000300047221 */ /* 0x000fe40000010100 */
[--C-:B------:R-:W-:Y:S01]  /*16dc0*/  FFMA.FTZ R168, R166, c[0x0][0x2d0], -R145.reuse ;  /* 0x0000b400a6a87a23 */ /* 0x100fe20000010891 */
[----:B------:R-:W1:Y:S01]  /*16dd0*/  MUFU.EX2 R171, R171 ;  /* 0x000000ab00ab7308 */ /* 0x000e620000000800 */
[--C-:B------:R-:W-:Y:S01]  /*16de0*/  FFMA.FTZ R167, R164, c[0x0][0x2d0], -R145.reuse ;  /* 0x0000b400a4a77a23 */ /* 0x100fe20000010891 */
[----:B------:R-:W-:Y:S01]  /*16df0*/  IADD3 R164, R187, R16, RZ ;  /* 0x00000010bba47210 */ /* 0x000fe20007ffe0ff */
[--C-:B------:R-:W-:Y:S02]  /*16e00*/  FFMA.FTZ R166, R216, c[0x0][0x2d0], -R145.reuse ;  /* 0x0000b400d8a67a23 */ /* 0x100fe40000010891 */
[--C-:B------:R-:W-:Y:S02]  /*16e10*/  FFMA.FTZ R165, R174, c[0x0][0x2d0], -R145.reuse ;  /* 0x0000b400aea57a23 */ /* 0x100fe40000010891 */
[----:B------:R-:W-:Y:S02]  /*16e20*/  FMUL.FTZ R3, R4, c[0x0][0x2d0] ;  /* 0x0000b40004037a20 */ /* 0x000fe40000410000 */
[C---:B---3--:R-:W-:Y:S01]  /*16e30*/  FMUL.FTZ R4, R132.reuse, R128 ;  /* 0x0000008084047220 */ /* 0x048fe20000410000 */
        /* <DEDUP_REMOVED lines=8> */
[C---:B------:R-:W-:Y:S01]  /*16ec0*/  FMUL.FTZ R25, R132.reuse, R109 ;  /* 0x0000006d84197220 */ /* 0x040fe20000410000 */
[----:B-1----:R-:W-:Y:S01]  /*16ed0*/  F2FP.PACK_AB R128, R171, R172 ;  /* 0x000000acab80723e */ /* 0x002fe200000000ff */
[C---:B------:R-:W-:Y:S02]  /*16ee0*/  FMUL.FTZ R32, R132.reuse, R100 ;  /* 0x0000006484207220 */ /* 0x040fe40000410000 */
[----:B------:R-:W-:Y:S02]  /*16ef0*/  FMUL.FTZ R33, R132, R101 ;  /* 0x0000006584217220 */ /* 0x000fe40000410000 */
[--C-:B------:R-:W-:Y:S01]  /*16f00*/  FFMA.FTZ R183, R160, c[0x0][0x2d0], -R145.reuse ;  /* 0x0000b400a0b77a23 */ /* 0x100fe20000010891 */
[----:B------:R-:W1:Y:S01]  /*16f10*/  MUFU.EX2 R169, R169 ;  /* 0x000000a900a97308 */ /* 0x000e620000000800 */
[--C-:B------:R-:W-:Y:S02]  /*16f20*/  FFMA.FTZ R216, R155, c[0x0][0x2d0], -R148.reuse ;  /* 0x0000b4009bd87a23 */ /* 0x100fe40000010894 */
[--C-:B------:R-:W-:Y:S02]  /*16f30*/  FFMA.FTZ R195, R156, c[0x0][0x2d0], -R145.reuse ;  /* 0x0000b4009cc37a23 */ /* 0x100fe40000010891 */
[--C-:B------:R-:W-:Y:S02]  /*16f40*/  FFMA.FTZ R220, R154, c[0x0][0x2d0], -R145.reuse ;  /* 0x0000b4009adc7a23 */ /* 0x100fe40000010891 */
[--C-:B------:R-:W-:Y:S02]  /*16f50*/  FFMA.FTZ R221, R152, c[0x0][0x2d0], -R145.reuse ;  /* 0x0000b40098dd7a23 */ /* 0x100fe40000010891 */
[----:B------:R-:W-:Y:S01]  /*16f60*/  LDSM.16.MT88.4 R152, [R134+UR4+0x3900] ;  /* 0x003900048698783b */ /* 0x000fe20008004200 */
[----:B------:R-:W-:Y:S01]  /*16f70*/  MUFU.EX2 R168, R168 ;  /* 0x000000a800a87308 */ /* 0x000fe20000000800 */
[--C-:B------:R-:W-:Y:S02]  /*16f80*/  FFMA.FTZ R224, R150, c[0x0][0x2d0], -R145.reuse ;  /* 0x0000b40096e07a23 */ /* 0x100fe40000010891 */
[--C-:B------:R-:W-:Y:S02]  /*16f90*/  FFMA.FTZ R225, R146, c[0x0][0x2d0], -R145.reuse ;  /* 0x0000b40092e17a23 */ /* 0x100fe40000010891 */
[C---:B---3--:R-:W-:Y:S02]  /*16fa0*/  FMUL.FTZ R6, R3.reuse, R130 ;  /* 0x0000008203067220 */ /* 0x048fe40000410000 */
[C---:B------:R-:W-:Y:S02]  /*16fb0*/  FMUL.FTZ R7, R3.reuse, R131 ;  /* 0x0000008303077220 */ /* 0x040fe40000410000 */
[C---:B------:R-:W-:Y:S01]  /*16fc0*/  FMUL.FTZ R10, R3.reuse, R126 ;  /* 0x0000007e030a7220 */ /* 0x040fe20000410000 */
[----:B------:R-:W3:Y:S01]  /*16fd0*/  MUFU.EX2 R167, R167 ;  /* 0x000000a700a77308 */ /* 0x000ee20000000800 */
        /* <DEDUP_REMOVED lines=18> */
[----:B---3--:R-:W-:Y:S01]  /*17100*/  F2FP.PACK_AB R129, R167, R168 ;  /* 0x000000a8a781723e */ /* 0x008fe200000000ff */
        /* <DEDUP_REMOVED lines=306> */
[----:B------:R-:W-:Y:S05]  /*18430*/  IMAD R3, R204, c[0x0][0x1e4], R3 ;  /* 0x00007900cc037a24 */ /* 0x000fea00078e0203 */
[----:B------:R-:W-:Y:S01]  /*18440*/  IADD3 R5, R5, R3, RZ ;  /* 0x0000000305057210 */ /* 0x000fe20007ffe0ff */
[----:B-1----:R-:W-:Y:S04]  /*18450*/  IMAD.U32 R8, RZ, RZ, UR6 ;  /* 0x00000006ff087e24 */ /* 0x002fe8000f8e00ff */
[----:B------:R-:W-:Y:S01]  /*18460*/  IMAD R8, R8, 0x3000, R205 ;  /* 0x0000300008087824 */ /* 0x000fe200078e02cd */
[----:B--2---:R-:W-:Y:S01]  /*18470*/  SHF.R.S32.HI R6, RZ, 0x1f, R203 ;  /* 0x0000001fff067819 */ /* 0x004fe200000114cb */
[C---:B------:R-:W-:Y:S04]  /*18480*/  IMAD.WIDE.U32 R4, R203.reuse, c[0x0][0x1f0], R4 ;  /* 0x00007c00cb047a25 */ /* 0x040fe800078e0004 */
[----:B------:R-:W-:Y:S01]  /*18490*/  IMAD R6, R6, c[0x0][0x1f0], RZ ;  /* 0x00007c0006067a24 */ /* 0x000fe200078e02ff */
[----:B------:R-:W-:Y:S03]  /*184a0*/  IADD3 R4, P0, R208, R4, RZ ;  /* 0x00000004d0047210 */ /* 0x000fe60007f1e0ff */
[----:B------:R-:W-:Y:S05]  /*184b0*/  IMAD R6, R203, c[0x0][0x1f4], R6 ;  /* 0x00007d00cb067a24 */ /* 0x000fea00078e0206 */
[----:B------:R-:W-:Y:S02]  /*184c0*/  IADD3.X R3, R199, R5, R6, P0, !PT ;  /* 0x00000005c7037210 */ /* 0x000fe400007fe406 */
[C---:B------:R-:W-:Y:S04]  /*184d0*/  LEA R17, P0, R4.reuse, c[0x0][0x1c8], 0x1 ;  /* 0x0000720004117a11 */ /* 0x040fe800078008ff */
[----:B------:R-:W-:Y:S01]  /*184e0*/  LEA.HI.X R16, R4, c[0x0][0x1cc], R3, 0x1, P0 ;  /* 0x0000730004107a11 */ /* 0x000fe200000f0c03 */
[----:B------:R-:W1:Y:S01]  /*184f0*/  SHFL.IDX PT, R7, R17, RZ, 0x181f ;  /* 0x00181fff11077589 */ /* 0x000e6200000e0000 */
[----:B------:R-:W-:Y:S03]  /*18500*/  IMAD.SHL.U32 R3, R8, 0x2, RZ ;  /* 0x0000000208037824 */ /* 0x000fe600078e00ff */
[----:B------:R-:W2:Y:S04]  /*18510*/  SHFL.IDX PT, R6, R16, RZ, 0x181f ;  /* 0x00181fff10067589 */ /* 0x000ea800000e0000 */
[----:B------:R-:W3:Y:S04]  /*18520*/  SHFL.IDX PT, R5, R17, 0x1, 0x181f ;  /* 0x00381f0011057f89 */ /* 0x000ee800000e0000 */
[----:B------:R4:W5:Y:S01]  /*18530*/  SHFL.IDX PT, R4, R16, 0x1, 0x181f ;  /* 0x00381f0010047f89 */ /* 0x00096200000e0000 */
[C---:B-1----:R-:W-:Y:S02]  /*18540*/  IADD3 R12, P0, R7.reuse, R218, RZ ;  /* 0x000000da070c7210 */ /* 0x042fe40007f1e0ff */
[C---:B------:R-:W-:Y:S03]  /*18550*/  IADD3 R10, P1, R7.reuse, R214, RZ ;  /* 0x000000d6070a7210 */ /* 0x040fe60007f3e0ff */
[C---:B--2---:R-:W-:Y:S01]  /*18560*/  IMAD.X R13, R6.reuse, 0x1, R215, P0 ;  /* 0x00000001060d7824 */ /* 0x044fe200000e06d7 */
[----:B------:R-:W-:Y:S02]  /*18570*/  IADD3 R14, P0, R7, R213, RZ ;  /* 0x000000d5070e7210 */ /* 0x000fe40007f1e0ff */
[C---:B------:R-:W-:Y:S02]  /*18580*/  IADD3.X R11, R6.reuse, R217, RZ, P1, !PT ;  /* 0x000000d9060b7210 */ /* 0x040fe40000ffe4ff */
[----:B------:R1:W-:Y:S01]  /*18590*/  LDGSTS.E.BYPASS.LTC128B.128 [R3+0xc100], [R12.64], !P5 ;  /* 0x0c1000000c037fae */ /* 0x0003e2000e901d4a */
[C---:B---3--:R-:W-:Y:S01]  /*185a0*/  IADD3 R8, P2, R5.reuse, R218, RZ ;  /* 0x000000da05087210 */ /* 0x048fe20007f5e0ff */
[----:B------:R-:W-:Y:S01]  /*185b0*/  IMAD.X R15, R6, 0x1, R193, P0 ;  /* 0x00000001060f7824 */ /* 0x000fe200000e06c1 */
        /* <DEDUP_REMOVED lines=10> */
.L_x_1474:
        /* <DEDUP_REMOVED lines=10> */
.L_x_1472:
[----:B------:R-:W2:Y:S01]  /*18700*/  SHFL.BFLY PT, R4, R207, 0x2, 0x1f ;  /* 0x0c401f00cf047f89 */ /* 0x000ea200000e0000 */
[----:B------:R-:W-:-:S02]  /*18710*/  MOV R11, 0xff800000 ;  /* 0xff800000000b7802 */ /* 0x000fc40000000f00 */
[----:B------:R-:W-:Y:S01]  /*18720*/  MOV R12, 0xff800000 ;  /* 0xff800000000c7802 */ /* 0x000fe20000000f00 */
[----:B-1----:R-:W1:Y:S01]  /*18730*/  SHFL.BFLY PT, R3, R212, 0x2, 0x1f ;  /* 0x0c401f00d4037f89 */ /* 0x002e6200000e0000 */
[----:B------:R-:W-:Y:S01]  /*18740*/  PLOP3.LUT P2, PT, PT, PT, PT, 0x8, 0x0 ;  /* 0x000000000000781c */ /* 0x000fe20003f4e170 */
        /* <DEDUP_REMOVED lines=117> */
.L_x_1414:
[----:B------:R-:W-:Y:S01]  /*18ea0*/  SHF.R.S32.HI R0, RZ, 0x1f, R196 ;  /* 0x0000001fff007819 */ /* 0x000fe200000114c4 */
[----:B------:R-:W-:Y:S05]  /*18eb0*/  @P2 BRA `(.L_x_1476) ;  /* 0x0000169000002947 */ /* 0x000fea0003800000 */
[----:B------:R-:W1:Y:S01]  /*18ec0*/  S2R R2, SR_TID.X ;  /* 0x0000000000027919 */ /* 0x000e620000002100 */
[----:B------:R-:W-:-:S02]  /*18ed0*/  F2FP.PACK_AB R7, R8, R7 ;  /* 0x000000070807723e */ /* 0x000fc400000000ff */
[----:B------:R-:W-:Y:S01]  /*18ee0*/  F2FP.PACK_AB R9, R10, R9 ;  /* 0x000000090a09723e */ /* 0x000fe200000000ff */
[----:B------:R-:W-:Y:S01]  /*18ef0*/  BAR.SYNC.DEFER_BLOCKING 0x1, 0x100 ;  /* 0x0044000000007b1d */ /* 0x000fe20000010000 */
[----:B------:R-:W-:Y:S01]  /*18f00*/  F2FP.PACK_AB R96, R5, R96 ;  /* 0x000000600560723e */ /* 0x000fe200000000ff */
[----:B------:R-:W-:Y:S01]  /*18f10*/  IMAD.MOV.U32 R10, RZ, RZ, 0x20 ;  /* 0x00000020ff0a7424 */ /* 0x000fe200078e00ff */
        /* <DEDUP_REMOVED lines=9> */
[----:B-1----:R-:W-:-:S02]  /*18fb0*/  SHF.R.S32.HI R3, RZ, 0x1f, R2 ;  /* 0x0000001fff037819 */ /* 0x002fc40000011402 */
        /* <DEDUP_REMOVED lines=22> */
[----:B------:R-:W-:Y:S02]  /*19120*/  R2P PR, R13, 0x6 ;  /* 0x000000060d007804 */ /* 0x000fe40000000000 */
[----:B------:R-:W-:Y:S01]  /*19130*/  F2FP.PACK_AB R102, R103, R102 ;  /* 0x000000666766723e */ /* 0x000fe200000000ff */
[----:B------:R-:W-:Y:S01]  /*19140*/  IMAD.U32 R16, R16, 0x2, R19 ;  /* 0x0000000210107824 */ /* 0x000fe200078e0013 */
[----:B------:R-:W-:Y:S02]  /*19150*/  F2FP.PACK_AB R36, R37, R36 ;  /* 0x000000242524723e */ /* 0x000fe400000000ff */
[----:B------:R-:W-:Y:S01]  /*19160*/  SEL R10, R10, 0xffffffe0, !P1 ;  /* 0xffffffe00a0a7807 */ /* 0x000fe20004800000 */
[----:B------:R-:W-:Y:S01]  /*19170*/  IMAD.SHL.U32 R17, R16, 0x2, RZ ;  /* 0x0000000210117824 */ /* 0x000fe200078e00ff */
[----:B------:R-:W-:Y:S02]  /*19180*/  F2FP.PACK_AB R38, R39, R38 ;  /* 0x000000262726723e */ /* 0x000fe400000000ff */
[----:B------:R-:W-:Y:S01]  /*19190*/  F2FP.PACK_AB R40, R41, R40 ;  /* 0x000000282928723e */ /* 0x000fe200000000ff */
[C---:B------:R-:W-:Y:S01]  /*191a0*/  IMAD.IADD R13, R17.reuse, 0x1, R10 ;  /* 0x00000001110d7824 */ /* 0x040fe200078e020a */
[C---:B------:R-:W-:Y:S01]  /*191b0*/  IADD3 R8, R17.reuse, 0x80, RZ ;  /* 0x0000008011087810 */ /* 0x040fe20007ffe0ff */
[----:B------:R-:W-:Y:S01]  /*191c0*/  STS [R17+0x80], R128 ;  /* 0x0000808011007388 */ /* 0x000fe20000000800 */
[----:B------:R-:W-:-:S02]  /*191d0*/  IADD3 R5, R17, 0x70, RZ ;  /* 0x0000007011057810 */ /* 0x000fc40007ffe0ff */
[----:B------:R-:W-:Y:S01]  /*191e0*/  @P0 IADD3 R5, R8, 0x10, RZ ;  /* 0x0000001008050810 */ /* 0x000fe20007ffe0ff */
[----:B------:R-:W-:Y:S01]  /*191f0*/  IMAD.MOV.U32 R8, RZ, RZ, 0x40 ;  /* 0x00000040ff087424 */ /* 0x000fe200078e00ff */
[----:B------:R-:W-:Y:S01]  /*19200*/  STS [R17+0x480], R130 ;  /* 0x0004808211007388 */ /* 0x000fe20000000800 */
[----:B------:R-:W-:Y:S02]  /*19210*/  F2FP.PACK_AB R42, R43, R42 ;  /* 0x0000002a2b2a723e */ /* 0x000fe400000000ff */
        /* <DEDUP_REMOVED lines=18> */
[----:B------:R-:W-:Y:S01]  /*19340*/  F2FP.PACK_AB R56, R57, R56 ;  /* 0x000000383938723e */ /* 0x000fe200000000ff */
[----:B------:R-:W-:Y:S01]  /*19350*/  IMAD.WIDE R28, R197, R8, c[0x0][0x500] ;  /* 0x00014000c51c7625 */ /* 0x000fe200078e0208 */
        /* <DEDUP_REMOVED lines=65> */
[----:B--2---:R-:W-:-:S03]  /*19770*/  @P1 IMAD.WIDE R8, R197, R8, c[0x0][0x508] ;  /* 0x00014200c5081625 */ /* 0x004fc600078e0208 */
[----:B---3--:R-:W2:Y:S04]  /*19780*/  @P0 LDG.E R7, [R28.64] ;  /* 0x0000000a1c070981 */ /* 0x008ea8000c1e1900 */
[----:B------:R4:W5:Y:S01]  /*19790*/  @P1 LDG.E R5, [R8.64] ;  /* 0x0000000a08051981 */ /* 0x000962000c1e1900 */
[----:B------:R-:W-:Y:S02]  /*197a0*/  CS2R R16, SRZ ;  /* 0x0000000000107805 */ /* 0x000fe4000001ff00 */
[--C-:B--2---:R-:W-:Y:S01]  /*197b0*/  @P0 SHF.R.S32.HI R17, RZ, 0x1f, R7.reuse ;  /* 0x0000001fff110819 */ /* 0x104fe20000011407 */
[----:B------:R-:W-:Y:S01]  /*197c0*/  @P0 IMAD.MOV.U32 R16, RZ, RZ, R7 ;  /* 0x000000ffff100224 */ /* 0x000fe200078e0007 */
[----:B------:R-:W-:Y:S05]  /*197d0*/  @P1 BRA `(.L_x_1477) ;  /* 0x0000004000001947 */ /* 0x000fea0003800000 */
[----:B----4-:R-:W-:Y:S05]  /*197e0*/  @!P0 BRA `(.L_x_1477) ;  /* 0x0000003000008947 */ /* 0x010fea0003800000 */
[----:B-----5:R-:W2:Y:S04]  /*197f0*/  LDG.E R5, [R28.64] ;  /* 0x0000000a1c057981 */ /* 0x020ea8000c1e1900 */
[----:B------:R-:W2:Y:S02]  /*19800*/  LDG.E R8, [R28.64+0x4] ;  /* 0x0000040a1c087981 */ /* 0x000ea4000c1e1900 */
[----:B--2---:R-:W-:-:S02]  /*19810*/  IADD3 R5, -R5, R8, RZ ;  /* 0x0000000805057210 */ /* 0x004fc40007ffe1ff */
.L_x_1477:
[----:B----4-:R-:W-:Y:S01]  /*19820*/  LOP3.LUT R7, R6, 0xffffffe0, RZ, 0xc0, !PT ;  /* 0xffffffe006077812 */ /* 0x010fe200078ec0ff */
        /* <DEDUP_REMOVED lines=8> */
[----:B------:R-:W-:Y:S01]  /*198b0*/  BSSY B0, `(.L_x_1478) ;  /* 0x0000081000007945 */ /* 0x000fe20003800000 */
[----:B------:R-:W-:-:S02]  /*198c0*/  SHF.R.S32.HI R7, RZ, 0x1f, R8 ;  /* 0x0000001fff077819 */ /* 0x000fc40000011408 */
[----:B------:R-:W-:Y:S01]  /*198d0*/  LOP3.LUT R13, R13, 0xffffff8, RZ, 0xc0, !PT ;  /* 0x0ffffff80d0d7812 */ /* 0x000fe200078ec0ff */
[----:B------:R-:W-:Y:S01]  /*198e0*/  IMAD.IADD R15, R15, 0x1, -R6 ;  /* 0x000000010f0f7824 */ /* 0x000fe200078e0a06 */
[----:B------:R-:W-:Y:S02]  /*198f0*/  LEA.HI R7, R7, R8, RZ, 0x2 ;  /* 0x0000000807077211 */ /* 0x000fe400078f10ff */
[----:B------:R-:W-:Y:S01]  /*19900*/  IADD3 R4, R4, -R13, RZ ;  /* 0x8000000d04047210 */ /* 0x000fe20007ffe0ff */
[----:B------:R-:W-:Y:S01]  /*19910*/  IMAD R13, R17, c[0x0][0x3a0], RZ ;  /* 0x0000e800110d7a24 */ /* 0x000fe200078e02ff */
[----:B------:R-:W-:Y:S02]  /*19920*/  SHF.R.S32.HI R7, RZ, 0x2, R7 ;  /* 0x00000002ff077819 */ /* 0x000fe40000011407 */
[----:B------:R-:W-:Y:S01]  /*19930*/  ISETP.NE.AND P1, PT, R9, 0x1, PT ;  /* 0x000000010900780c */ /* 0x000fe20003f25270 */
[----:B------:R-:W-:Y:S01]  /*19940*/  IMAD R13, R16, c[0x0][0x3a4], R13 ;  /* 0x0000e900100d7a24 */ /* 0x000fe200078e020d */
[----:B------:R-:W-:Y:S01]  /*19950*/  LOP3.LUT P2, RZ, R8, 0x3, RZ, 0xc0, !PT ;  /* 0x0000000308ff7812 */ /* 0x000fe2000784c0ff */
[----:B------:R-:W-:Y:S01]  /*19960*/  IMAD R4, R4, 0x10, R7 ;  /* 0x0000001004047824 */ /* 0x000fe200078e0207 */
[----:B------:R-:W-:Y:S01]  /*19970*/  LEA.HI R8, R3, R2, RZ, 0x3 ;  /* 0x0000000203087211 */ /* 0x000fe200078f18ff */
[----:B------:R-:W-:Y:S01]  /*19980*/  IMAD R7, R0, c[0x0][0x490], RZ ;  /* 0x0001240000077a24 */ /* 0x000fe200078e02ff */
[----:B------:R-:W-:Y:S01]  /*19990*/  MOV R18, R16 ;  /* 0x0000001000127202 */ /* 0x000fe20000000f00 */
[----:B------:R-:W-:Y:S01]  /*199a0*/  IMAD R6, R15, 0x8, R4 ;  /* 0x000000080f067824 */ /* 0x000fe200078e0204 */
[----:B------:R-:W-:Y:S01]  /*199b0*/  LEA.HI R3, R3, R2, RZ, 0x6 ;  /* 0x0000000203037211 */ /* 0x000fe200078f30ff */
[----:B------:R-:W-:Y:S01]  /*199c0*/  IMAD R17, R196, c[0x0][0x494], R7 ;  /* 0x00012500c4117a24 */ /* 0x000fe200078e0207 */
[----:B------:R-:W-:Y:S01]  /*199d0*/  LOP3.LUT R7, R8, 0xfffffff8, RZ, 0xc0, !PT ;  /* 0xfffffff808077812 */ /* 0x000fe200078ec0ff */
[----:B------:R-:W-:Y:S01]  /*199e0*/  IMAD.WIDE.U32 R14, R16, c[0x0][0x3a0], RZ ;  /* 0x0000e800100e7a25 */ /* 0x000fe200078e00ff */
[----:B-1----:R-:W-:-:S02]  /*199f0*/  LEA R9, R57, R6, 0x7 ;  /* 0x0000000639097211 */ /* 0x002fc400078e38ff */
[----:B------:R-:W-:Y:S01]  /*19a00*/  SHF.R.S32.HI R8, RZ, 0x3, R8 ;  /* 0x00000003ff087819 */ /* 0x000fe20000011408 */
[----:B------:R-:W-:Y:S01]  /*19a10*/  IMAD.WIDE.U32 R18, R196, c[0x0][0x490], R18 ;  /* 0x00012400c4127a25 */ /* 0x000fe200078e0012 */
[----:B------:R-:W-:-:S03]  /*19a20*/  IADD3 R15, R15, R13, RZ ;  /* 0x0000000d0f0f7210 */ /* 0x000fc60007ffe0ff */
[----:B------:R-:W-:-:S04]  /*19a30*/  @P1 IMAD.HI.U32 R10, R9, c[0x0][0x4ec], RZ ;  /* 0x00013b00090a1a27 */ /* 0x000fc800078e00ff */
[----:B------:R-:W-:Y:S01]  /*19a40*/  IMAD.MOV.U32 R6, RZ, RZ, R9 ;  /* 0x000000ffff067224 */ /* 0x000fe200078e0009 */
[----:B------:R-:W-:Y:S01]  /*19a50*/  @P1 SHF.R.U32.HI R6, RZ, c[0x0][0x4f0], R10 ;  /* 0x00013c00ff061a19 */ /* 0x000fe2000001160a */
[----:B------:R-:W-:Y:S01]  /*19a60*/  IMAD.IADD R7, R2, 0x1, -R7 ;  /* 0x0000000102077824 */ /* 0x000fe200078e0a07 */
[----:B------:R-:W-:Y:S01]  /*19a70*/  SHF.R.S32.HI R2, RZ, 0x1f, R197 ;  /* 0x0000001fff027819 */ /* 0x000fe200000114c5 */
[----:B------:R-:W-:Y:S01]  /*19a80*/  IMAD.IADD R19, R19, 0x1, R17 ;  /* 0x0000000113137824 */ /* 0x000fe200078e0211 */
[----:B------:R-:W-:Y:S01]  /*19a90*/  SEL R197, R197, RZ, !P0 ;  /* 0x000000ffc5c57207 */ /* 0x000fe20004000000 */
[----:B------:R-:W-:Y:S01]  /*19aa0*/  IMAD R17, R0, c[0x0][0x3e8], RZ ;  /* 0x0000fa0000117a24 */ /* 0x000fe200078e02ff */
[----:B------:R-:W-:Y:S01]  /*19ab0*/  SEL R2, R2, RZ, !P0 ;  /* 0x000000ff02027207 */ /* 0x000fe20004000000 */
[----:B------:R-:W-:Y:S01]  /*19ac0*/  IMAD.MOV R10, RZ, RZ, -R6 ;  /* 0x000000ffff0a7224 */ /* 0x000fe200078e0a06 */
[----:B------:R-:W-:Y:S01]  /*19ad0*/  LEA R0, R7, R8, 0x5 ;  /* 0x0000000807007211 */ /* 0x000fe200078e28ff */
[----:B------:R-:W-:-:S02]  /*19ae0*/  IMAD R17, R196, c[0x0][0x3ec], R17 ;  /* 0x0000fb00c4117a24 */ /* 0x000fc400078e0211 */
[----:B------:R-:W-:-:S04]  /*19af0*/  IMAD.WIDE.U32 R14, R196, c[0x0][0x3e8], R14 ;  /* 0x0000fa00c40e7a25 */ /* 0x000fc800078e000e */
[----:B------:R-:W-:Y:S01]  /*19b00*/  IMAD R10, R10, c[0x0][0x4e8], R9 ;  /* 0x00013a000a0a7a24 */ /* 0x000fe200078e0209 */
[----:B------:R-:W-:Y:S01]  /*19b10*/  IADD3 R15, R15, R17, RZ ;  /* 0x000000110f0f7210 */ /* 0x000fe20007ffe0ff */
[----:B------:R-:W-:-:S04]  /*19b20*/  IMAD.WIDE.U32 R18, R197, c[0x0][0x498], R18 ;  /* 0x00012600c5127a25 */ /* 0x000fc800078e0012 */
[----:B------:R-:W-:Y:S01]  /*19b30*/  IMAD R16, R2, c[0x0][0x498], RZ ;  /* 0x0001260002107a24 */ /* 0x000fe200078e02ff */
[----:B------:R-:W-:Y:S01]  /*19b40*/  IADD3 R20, P0, R6, R18, RZ ;  /* 0x0000001206147210 */ /* 0x000fe20007f1e0ff */
[----:B------:R-:W-:Y:S01]  /*19b50*/  IMAD R9, R57, 0x80, R0 ;  /* 0x0000008039097824 */ /* 0x000fe200078e0200 */
[----:B------:R-:W-:Y:S01]  /*19b60*/  SHF.R.S32.HI R18, RZ, 0x1f, R10 ;  /* 0x0000001fff127819 */ /* 0x000fe2000001140a */
[----:B------:R-:W-:Y:S01]  /*19b70*/  IMAD R13, R197, c[0x0][0x49c], R16 ;  /* 0x00012700c50d7a24 */ /* 0x000fe200078e0210 */
[----:B------:R-:W-:Y:S01]  /*19b80*/  SHF.R.S32.HI R16, RZ, 0x1f, R6 ;  /* 0x0000001fff107819 */ /* 0x000fe20000011406 */
        /* <DEDUP_REMOVED lines=9> */
[----:B------:R-:W-:Y:S02]  /*19c20*/  IMAD R17, R10, c[0x0][0x48c], R17 ;  /* 0x000123000a117a24 */ /* 0x000fe400078e0211 */
[----:B------:R-:W-:Y:S01]  /*19c30*/  IMAD.SHL.U32 R0, R7, 0x8, RZ ;  /* 0x0000000807007824 */ /* 0x000fe200078e00ff */
[----:B------:R-:W-:Y:S01]  /*19c40*/  LEA R7, P0, R20, c[0x0][0x450], 0x2 ;  /* 0x0001140014077a11 */ /* 0x000fe200078010ff */
[----:B------:R-:W-:Y:S01]  /*19c50*/  IMAD R10, R2, c[0x0][0x3f0], RZ ;  /* 0x0000fc00020a7a24 */ /* 0x000fe200078e02ff */
[----:B------:R-:W-:Y:S01]  /*19c60*/  IADD3 R17, R21, R17, RZ ;  /* 0x0000001115117210 */ /* 0x000fe20007ffe0ff */
[----:B------:R-:W-:Y:S01]  /*19c70*/  IMAD.WIDE.U32 R14, R197, c[0x0][0x3f0], R14 ;  /* 0x0000fc00c50e7a25 */ /* 0x000fe200078e000e */
[----:B------:R-:W-:Y:S01]  /*19c80*/  SHF.R.U32.HI R2, RZ, 0x3, R13 ;  /* 0x00000003ff027819 */ /* 0x000fe2000001160d */
[----:B------:R-:W-:Y:S01]  /*19c90*/  SHFL.IDX PT, R48, R7, RZ, 0x1c1f ;  /* 0x001c1fff07307589 */ /* 0x000fe200000e0000 */
[----:B------:R-:W-:Y:S01]  /*19ca0*/  LOP3.LUT R13, R13, 0x38, R0, 0xf8, !PT ;  /* 0x000000380d0d7812 */ /* 0x000fe200078ef800 */
[----:B------:R-:W-:Y:S01]  /*19cb0*/  IMAD R10, R197, c[0x0][0x3f4], R10 ;  /* 0x0000fd00c50a7a24 */ /* 0x000fe200078e020a */
[----:B------:R-:W-:Y:S01]  /*19cc0*/  LEA.HI.X R17, R20, c[0x0][0x454], R17, 0x2, P0 ;  /* 0x0001150014117a11 */ /* 0x000fe200000f1411 */
[----:B------:R-:W-:Y:S01]  /*19cd0*/  SHFL.IDX PT, R50, R7, 0x1, 0x1c1f ;  /* 0x003c1f0007327f89 */ /* 0x000fe200000e0000 */
[----:B------:R-:W-:Y:S01]  /*19ce0*/  LOP3.LUT R13, R13, R2, RZ, 0x3c, !PT ;  /* 0x000000020d0d7212 */ /* 0x000fe200078e3cff */
[----:B------:R-:W-:-:S02]  /*19cf0*/  IMAD.MOV R2, RZ, RZ, -R6 ;  /* 0x000000ffff027224 */ /* 0x000fc400078e0a06 */
[----:B------:R-:W1:Y:S01]  /*19d00*/  SHFL.IDX PT, R49, R17, RZ, 0x1c1f ;  /* 0x001c1fff11317589 */ /* 0x000e6200000e0000 */
[----:B------:R-:W-:Y:S02]  /*19d10*/  IMAD.IADD R19, R15, 0x1, R10 ;  /* 0x000000010f137824 */ /* 0x000fe400078e020a */
[----:B------:R-:W-:Y:S01]  /*19d20*/  IMAD R15, R2, c[0x0][0x4e8], R9 ;  /* 0x00013a00020f7a24 */ /* 0x000fe200078e0209 */
[----:B------:R-:W2:Y:S01]  /*19d30*/  SHFL.IDX PT, R51, R17, 0x1, 0x1c1f ;  /* 0x003c1f0011337f89 */ /* 0x000ea200000e0000 */
[----:B------:R-:W-:Y:S01]  /*19d40*/  LEA R9, R57, R4, 0x7 ;  /* 0x0000000439097211 */ /* 0x000fe200078e38ff */
[----:B-----5:R-:W-:Y:S01]  /*19d50*/  IMAD R2, R5, c[0x0][0x4e8], RZ ;  /* 0x00013a0005027a24 */ /* 0x020fe200078e02ff */
[----:B------:R-:W-:Y:S01]  /*19d60*/  LEA R57, R57, R8, 0x7 ;  /* 0x0000000839397211 */ /* 0x000fe200078e38ff */
[----:B------:R-:W-:Y:S01]  /*19d70*/  IMAD R21, R16, c[0x0][0x3e0], RZ ;  /* 0x0000f80010157a24 */ /* 0x000fe200078e02ff */
[C---:B------:R-:W-:Y:S01]  /*19d80*/  IADD3 R5, R9.reuse, 0x8, RZ ;  /* 0x0000000809057810 */ /* 0x040fe20007ffe0ff */
[----:B------:R-:W-:Y:S01]  /*19d90*/  IMAD.MOV.U32 R18, RZ, RZ, R14 ;  /* 0x000000ffff127224 */ /* 0x000fe200078e000e */
[-C--:B------:R-:W-:Y:S01]  /*19da0*/  ISETP.GE.OR P1, PT, R9, R2.reuse, P2 ;  /* 0x000000020900720c */ /* 0x080fe20001726670 */
[C---:B------:R-:W-:Y:S01]  /*19db0*/  IMAD R21, R6.reuse, c[0x0][0x3e4], R21 ;  /* 0x0000f90006157a24 */ /* 0x040fe200078e0215 */
[----:B------:R-:W-:Y:S01]  /*19dc0*/  ISETP.GE.OR P0, PT, R5, R2, P2 ;  /* 0x000000020500720c */ /* 0x000fe20001706670 */
[----:B------:R-:W-:Y:S01]  /*19dd0*/  IMAD.WIDE.U32 R18, R6, c[0x0][0x3e0], R18 ;  /* 0x0000f80006127a25 */ /* 0x000fe200078e0012 */
[----:B------:R-:W-:-:S02]  /*19de0*/  SHF.L.U32 R6, R3, 0x3, RZ ;  /* 0x0000000303067819 */ /* 0x000fc400000006ff */
        /* <DEDUP_REMOVED lines=45> */
.L_x_1479:
[----:B--2---:R-:W-:Y:S05]  /*1a0c0*/  BSYNC B0 ;  /* 0x0000000000007941 */ /* 0x004fea0003800000 */
.L_x_1478:
        /* <DEDUP_REMOVED lines=23> */
.L_x_1481:
[----:B------:R-:W-:Y:S05]  /*1a240*/  BSYNC B0 ;  /* 0x0000000000007941 */ /* 0x000fea0003800000 */
.L_x_1480:
        /* <DEDUP_REMOVED lines=23> */
.L_x_1483:
[----:B------:R-:W-:Y:S05]  /*1a3c0*/  BSYNC B0 ;  /* 0x0000000000007941 */ /* 0x000fea0003800000 */
.L_x_1482:
        /* <DEDUP_REMOVED lines=24> */
.L_x_1476:
        /* <DEDUP_REMOVED lines=18> */
.L_x_1484:
[----:B-1----:R-:W1:Y:S01]  /*1a670*/  S2R R2, SR_TID.X ;  /* 0x0000000000027919 */ /* 0x002e620000002100 */
[----:B------:R-:W-:Y:S01]  /*1a680*/  SHF.R.S32.HI R5, RZ, 0x1f, R197 ;  /* 0x0000001fff057819 */ /* 0x000fe200000114c5 */
[----:B------:R-:W-:Y:S01]  /*1a690*/  BSSY B0, `(.L_x_1485) ;  /* 0x0000026000007945 */ /* 0x000fe20003800000 */
[----:B------:R-:W-:-:S02]  /*1a6a0*/  SEL R197, R197, RZ, !P0 ;  /* 0x000000ffc5c57207 */ /* 0x000fc40004000000 */
[----:B------:R-:W-:Y:S02]  /*1a6b0*/  SEL R5, R5, RZ, !P0 ;  /* 0x000000ff05057207 */ /* 0x000fe40004000000 */
[----:B-1----:R-:W-:-:S13]  /*1a6c0*/  ISETP.GT.AND P1, PT, R2, 0x7f, PT ;  /* 0x0000007f0200780c */ /* 0x002fda0003f24270 */
        /* <DEDUP_REMOVED lines=34> */
.L_x_1486:
[----:B------:R-:W-:Y:S05]  /*1a8f0*/  BSYNC B0 ;  /* 0x0000000000007941 */ /* 0x000fea0003800000 */
.L_x_1485:
        /* <DEDUP_REMOVED lines=64> */
.L_x_1488:
[----:B------:R-:W-:Y:S05]  /*1ad00*/  BSYNC B0 ;  /* 0x0000000000007941 */ /* 0x000fea0003800000 */
.L_x_1487:
        /* <DEDUP_REMOVED lines=21> */
.L_x_1490:
[----:B------:R-:W-:Y:S05]  /*1ae60*/  BSYNC B0 ;  /* 0x0000000000007941 */ /* 0x000fea0003800000 */
.L_x_1489:
        /* <DEDUP_REMOVED lines=21> */
.L_x_1492:
[----:B------:R-:W-:Y:S05]  /*1afc0*/  BSYNC B0 ;  /* 0x0000000000007941 */ /* 0x000fea0003800000 */
.L_x_1491:
        /* <DEDUP_REMOVED lines=22> */
.L_x_1493:
        /* <DEDUP_REMOVED lines=13> */
.L_x_3009:


//--------------------- .text._ZN7cutlass13device_kernelIN5flash19enable_sm80_to_sm89INS1_16FlashAttnFwdSm80INS1_25CollectiveMainloopFwdSm80ILi8ELi1ELb0EN4cute5tupleIJNS5_1CILi128EEENS7_ILi64EEENS7_ILi192EEEEEELi192ENS_6half_tEfNS_4arch4Sm80ELb0ELb0ELb0ELb0ELb1ELb0ELb1ELb0EEENS1_21CollectiveEpilogueFwdINS6_IJS8_SA_S9_EEENS6_IJNS7_ILi1EEESI_SI_EEESC_SE_Li256ELb0ELb1ELb0ELb0EEENS1_19SingleTileSchedulerILb0ELb0ELb1ELi128EEEEEEEEEvNT_6ParamsE --------------------------
	.section	.text._ZN7cutlass13device_kernelIN5flash19enable_sm80_to_sm89INS1_16FlashAttnFwdSm80INS1_25CollectiveMainloopFwdSm80ILi8ELi1ELb0EN4cute5tupleIJNS5_1CILi128EEENS7_ILi64EEENS7_ILi192EEEEEELi192ENS_6half_tEfNS_4arch4Sm80ELb0ELb0ELb0ELb0ELb1ELb0ELb1ELb0EEENS1_21CollectiveEpilogueFwdINS6_IJS8_SA_S9_EEENS6_IJNS7_ILi1EEESI_SI_EEESC_SE_Li256ELb0ELb1ELb0ELb0EEENS1_19SingleTileSchedulerILb0ELb0ELb1ELi128EEEEEEEEEvNT_6ParamsE,"ax",@progbits
	.sectioninfo	@"SHI_REGISTERS=238"
	.align	128
.text._ZN7cutlass13device_kernelIN5flash19enable_sm80_to_sm89INS1_16FlashAttnFwdSm80INS1_25CollectiveMainloopFwdSm80ILi8ELi1ELb0EN4cute5tupleIJNS5_1CILi128EEENS7_ILi64EEENS7_ILi192EEEEEELi192ENS_6half_tEfNS_4arch4Sm80ELb0ELb0ELb0ELb0ELb1ELb0ELb1ELb0EEENS1_21CollectiveEpilogueFwdINS6_IJS8_SA_S9_EEENS6_IJNS7_ILi1EEESI_SI_EEESC_SE_Li256ELb0ELb1ELb0ELb0EEENS1_19SingleTileSchedulerILb0ELb0ELb1ELi128EEEEEEEEEvNT_6ParamsE:
        .type           _ZN7cutlass13device_kernelIN5flash19enable_sm80_to_sm89INS1_16FlashAttnFwdSm80INS1_25CollectiveMainloopFwdSm80ILi8ELi1ELb0EN4cute5tupleIJNS5_1CILi128EEENS7_ILi64EEENS7_ILi192EEEEEELi192ENS_6half_tEfNS_4arch4Sm80ELb0ELb0ELb0ELb0ELb1ELb0ELb1ELb0EEENS1_21CollectiveEpilogueFwdINS6_IJS8_SA_S9_EEENS6_IJNS7_ILi1EEESI_SI_EEESC_SE_Li256ELb0ELb1ELb0ELb0EEENS1_19SingleTileSchedulerILb0ELb0ELb1ELi128EEEEEEEEEvNT_6ParamsE,@function
        .size           _ZN7cutlass13device_kernelIN5flash19enable_sm80_to_sm89INS1_16FlashAttnFwdSm80INS1_25CollectiveMainloopFwdSm80ILi8ELi1ELb0EN4cute5tupleIJNS5_1CILi128EEENS7_ILi64EEENS7_ILi192EEEEEELi192ENS_6half_tEfNS_4arch4Sm80ELb0ELb0ELb0ELb0ELb1ELb0ELb1ELb0EEENS1_21CollectiveEpilogueFwdINS6_IJS8_SA_S9_EEENS6_IJNS7_ILi1EEESI_SI_EEESC_SE_Li256ELb0ELb1ELb0ELb0EEENS1_19SingleTileSchedulerILb0ELb0ELb1ELi128EEEEEEEEEvNT_6ParamsE,(.L_x_3010 - _ZN7cutlass13device_kernelIN5flash19enable_sm80_to_sm89INS1_16FlashAttnFwdSm80INS1_25CollectiveMainloopFwdSm80ILi8ELi1ELb0EN4cute5tupleIJNS5_1CILi128EEENS7_ILi64EEENS7_ILi192EEEEEELi192ENS_6half_tEfNS_4arch4Sm80ELb0ELb0ELb0ELb0ELb1ELb0ELb1ELb0EEENS1_21CollectiveEpilogueFwdINS6_IJS8_SA_S9_EEENS6_IJNS7_ILi1EEESI_SI_EEESC_SE_Li256ELb0ELb1ELb0ELb0EEENS1_19SingleTileSchedulerILb0ELb0ELb1ELi128EEEEEEEEEvNT_6ParamsE)
        .other          _ZN7cutlass13device_kernelIN5flash19enable_sm80_to_sm89INS1_16FlashAttnFwdSm80INS1_25CollectiveMainloopFwdSm80ILi8ELi1ELb0EN4cute5tupleIJNS5_1CILi128EEENS7_ILi64EEENS7_ILi192EEEEEELi192ENS_6half_tEfNS_4arch4Sm80ELb0ELb0ELb0ELb0ELb1ELb0ELb1ELb0EEENS1_21CollectiveEpilogueFwdINS6_IJS8_SA_S9_EEENS6_IJNS7_ILi1EEESI_SI_EEESC_SE_Li256ELb0ELb1ELb0ELb0EEENS1_19SingleTileSchedulerILb0ELb0ELb1ELi128EEEEEEEEEvNT_6ParamsE,@"STO_CUDA_ENTRY STV_DEFAULT"
_ZN7cutlass13device_kernelIN5flash19enable_sm80_to_sm89INS1_16FlashAttnFwdSm80INS1_25CollectiveMainloopFwdSm80ILi8ELi1ELb0EN4cute5tupleIJNS5_1CILi128EEENS7_ILi64EEENS7_ILi192EEEEEELi192ENS_6half_tEfNS_4arch4Sm80ELb0ELb0ELb0ELb0ELb1ELb0ELb1ELb0EEENS1_21CollectiveEpilogueFwdINS6_IJS8_SA_S9_EEENS6_IJNS7_ILi1EEESI_SI_EEESC_SE_Li256ELb0ELb1ELb0ELb0EEENS1_19SingleTileSchedulerILb0ELb0ELb1ELi128EEEEEEEEEvNT_6ParamsE:
        /* <DEDUP_REMOVED lines=183> */
[--C-:B------:R-:W-:Y:S01]  /*0b70*/  @!P0 IMAD.WIDE R18, R7, 0x2, R20.reuse ;  /* 0x0000000207128825 */ /* 0x100fe200078e0214 */
        /* <DEDUP_REMOVED lines=17> */
[----:B---3--:R-:W-:Y:S01]  /*0c90*/  IMAD.WIDE.U32 R6, R201, c[0x0][0x1e0], RZ ;  /* 0x00007800c9067a25 */ /* 0x008fe200078e00ff */
[----:B------:R-:W-:Y:S01]  /*0ca0*/  SHF.R.S32.HI R9, RZ, 0x1f, R201 ;  /* 0x0000001fff097819 */ /* 0x000fe200000114c9 */
[----:B------:R-:W-:Y:S01]  /*0cb0*/  UIADD3 UR17, UR9, -UR17, URZ ;  /* 0x8000001109117290 */ /* 0x000fe2000fffe03f */
[----:B------:R-:W-:Y:S01]  /*0cc0*/  LOP3.LUT R10, R10, 0x1c0, RZ, 0xc0, !PT ;  /* 0x000001c00a0a7812 */ /* 0x000fe200078ec0ff */
[----:B------:R-:W-:Y:S01]  /*0cd0*/  UIADD3 UR16, UR19, UR4, URZ ;  /* 0x0000000413107290 */ /* 0x000fe2000fffe03f */
[----:B------:R-:W-:Y:S01]  /*0ce0*/  ISETP.GE.AND P5, PT, R208, c[0x0][0x1d4], PT ;  /* 0x00007500d0007a0c */ /* 0x000fe20003fa6270 */
[----:B------:R-:W-:Y:S01]  /*0cf0*/  IMAD R2, R9, c[0x0][0x1e0], RZ ;  /* 0x0000780009027a24 */ /* 0x000fe200078e02ff */
[----:B------:R-:W-:Y:S01]  /*0d00*/  LOP3.LUT R197, R10, 0x8, R197, 0xf8, !PT ;  /* 0x000000080ac57812 */ /* 0x000fe200078ef8c5 */
[----:B------:R-:W-:Y:S01]  /*0d10*/  UISETP.GE.AND UP0, UPT, UR9, 0x1, UPT ;  /* 0x000000010900788c */ /* 0x000fe2000bf06270 */
[----:B------:R-:W-:Y:S01]  /*0d20*/  SHF.R.U32.HI R10, RZ, 0x3, R10 ;  /* 0x00000003ff0a7819 */ /* 0x000fe2000001160a */
[----:B------:R-:W-:Y:S01]  /*0d30*/  IMAD R11, R201, c[0x0][0x1e4], R2 ;  /* 0x00007900c90b7a24 */ /* 0x000fe200078e0202 */
[----:B------:R-:W-:Y:S01]  /*0d40*/  LEA.HI R2, R16, R3, RZ, 0x4 ;  /* 0x0000000310027211 */ /* 0x000fe200078f20ff */
[----:B------:R-:W-:Y:S01]  /*0d50*/  ULDC.64 UR4, c[0x0][0x210] ;  /* 0x0000840000047ab9 */ /* 0x000fe20000000a00 */
[----:B------:R-:W-:Y:S01]  /*0d60*/  LOP3.LUT R197, R197, R10, RZ, 0x3c, !PT ;  /* 0x0000000ac5c57212 */ /* 0x000fe200078e3cff */
[----:B------:R-:W-:Y:S01]  /*0d70*/  IMAD.IADD R7, R7, 0x1, R11 ;  /* 0x0000000107077824 */ /* 0x000fe200078e020b */
[----:B------:R-:W-:Y:S01]  /*0d80*/  SHF.R.S32.HI R11, RZ, 0x4, R2 ;  /* 0x00000004ff0b7819 */ /* 0x000fe20000011402 */
[----:B------:R-:W-:Y:S01]  /*0d90*/  UIMAD UR6, UR6, UR4, URZ ;  /* 0x00000004060672a4 */ /* 0x000fe2000f8e023f */
[----:B------:R-:W-:Y:S01]  /*0da0*/  ISETP.GE.AND P4, PT, R207, c[0x0][0x1d4], PT ;  /* 0x00007500cf007a0c */ /* 0x000fe20003f86270 */
[----:B------:R-:W-:Y:S01]  /*0db0*/  UIMAD.WIDE.U32 UR20, UR8, UR4, URZ ;  /* 0x00000004081472a5 */ /* 0x000fe2000f8e003f */
[C---:B-1----:R-:W-:Y:S01]  /*0dc0*/  LEA.HI R4, R2.reuse, R11, RZ, 0x1 ;  /* 0x0000000b02047211 */ /* 0x042fe200078f08ff */
[----:B------:R-:W-:Y:S01]  /*0dd0*/  UIMAD UR5, UR8, UR5, UR6 ;  /* 0x00000005080572a4 */ /* 0x000fe2000f8e0206 */
[----:B------:R-:W-:-:S02]  /*0de0*/  LOP3.LUT R2, R2, 0xfffffff0, RZ, 0xc0, !PT ;  /* 0xfffffff002027812 */ /* 0x000fc400078ec0ff */
[----:B------:R-:W-:Y:S01]  /*0df0*/  LOP3.LUT R4, R4, 0xfffffffe, RZ, 0xc0, !PT ;  /* 0xfffffffe04047812 */ /* 0x000fe200078ec0ff */
[----:B------:R-:W-:Y:S01]  /*0e00*/  UIADD3 UR5, UR21, UR5, URZ ;  /* 0x0000000515057290 */ /* 0x000fe2000fffe03f */
[----:B------:R-:W-:Y:S01]  /*0e10*/  ISETP.GE.AND P6, PT, R206, c[0x0][0x1d4], PT ;  /* 0x00007500ce007a0c */ /* 0x000fe20003fc6270 */
        /* <DEDUP_REMOVED lines=19> */
[----:B------:R-:W-:-:S02]  /*0f50*/  LEA.HI R7, R7, R2, RZ, 0x3 ;  /* 0x0000000207077211 */ /* 0x000fc400078f18ff */
[----:B------:R-:W-:Y:S01]  /*0f60*/  ISETP.GE.AND P0, PT, R6, 0x21, PT ;  /* 0x000000210600780c */ /* 0x000fe20003f06270 */
[----:B------:R-:W1:Y:S01]  /*0f70*/  SHFL.IDX PT, R21, R13, RZ, 0x181f ;  /* 0x00181fff0d157589 */ /* 0x000e6200000e0000 */
[----:B------:R-:W-:Y:S01]  /*0f80*/  LOP3.LUT R5, R7, 0xfffffff8, RZ, 0xc0, !PT ;  /* 0xfffffff807057812 */ /* 0x000fe200078ec0ff */
[----:B------:R-:W-:Y:S01]  /*0f90*/  @P1 IMAD.SHL.U32 R14, R203, 0x2, RZ ;  /* 0x00000002cb0e1824 */ /* 0x000fe200078e00ff */
[----:B------:R-:W-:Y:S01]  /*0fa0*/  @P1 SHF.R.S32.HI R11, RZ, 0x1f, R206 ;  /* 0x0000001fff0b1819 */ /* 0x000fe200000114ce */
[----:B------:R2:W-:Y:S02]  /*0fb0*/  SHFL.IDX PT, R18, R15, 0x1, 0x181f ;  /* 0x00381f000f127f89 */ /* 0x0005e400000e0000 */
[----:B------:R-:W-:Y:S01]  /*0fc0*/  IMAD.IADD R5, R2, 0x1, -R5 ;  /* 0x0000000102057824 */ /* 0x000fe200078e0a05 */
[----:B------:R-:W-:Y:S01]  /*0fd0*/  @P1 SHF.R.S32.HI R2, RZ, 0x1f, R207 ;  /* 0x0000001fff021819 */ /* 0x000fe200000114cf */
[----:B------:R3:W4:Y:S01]  /*0fe0*/  SHFL.IDX PT, R19, R13, 0x1, 0x181f ;  /* 0x00381f000d137f89 */ /* 0x00072200000e0000 */
[----:B------:R-:W-:-:S03]  /*0ff0*/  @P1 LEA.HI R11, R11, R206, RZ, 0x3 ;  /* 0x000000ce0b0b1211 */ /* 0x000fc600078f18ff */
[----:B------:R-:W-:Y:S01]  /*1000*/  @P0 SHF.R.S32.HI R10, RZ, 0x1f, R207 ;  /* 0x0000001fff0a0819 */ /* 0x000fe200000114cf */
[----:B------:R-:W-:Y:S01]  /*1010*/  @P0 IMAD.SHL.U32 R12, R203, 0x2, RZ ;  /* 0x00000002cb0c0824 */ /* 0x000fe200078e00ff */
[----:B------:R-:W-:Y:S02]  /*1020*/  @P1 LOP3.LUT R11, R11, 0xfffffff8, RZ, 0xc0, !PT ;  /* 0xfffffff80b0b1812 */ /* 0x000fe400078ec0ff */
[----:B------:R-:W-:-:S04]  /*1030*/  @P0 LEA.HI R10, R10, R207, RZ, 0x3 ;  /* 0x000000cf0a0a0211 */ /* 0x000fc800078f18ff */
[----:B------:R-:W-:Y:S01]  /*1040*/  @P0 LOP3.LUT R10, R10, 0xfffffff8, RZ, 0xc0, !PT ;  /* 0xfffffff80a0a0812 */ /* 0x000fe200078ec0ff */
[----:B-1----:R-:W-:Y:S01]  /*1050*/  @P1 IMAD.WIDE R24, R11, 0x2, R20 ;  /* 0x000000020b181825 */ /* 0x002fe200078e0214 */
[----:B--2---:R-:W-:-:S03]  /*1060*/  @P0 SHF.R.S32.HI R15, RZ, 0x1f, R206 ;  /* 0x0000001fff0f0819 */ /* 0x004fc600000114ce */
[----:B------:R-:W-:Y:S01]  /*1070*/  IMAD.SHL.U32 R11, R7, 0x40, RZ ;  /* 0x00000040070b7824 */ /* 0x000fe200078e00ff */
[----:B---3--:R-:W-:Y:S01]  /*1080*/  @P1 LEA.HI R13, R2, R207, RZ, 0x3 ;  /* 0x000000cf020d1211 */ /* 0x008fe200078f18ff */
[--C-:B----4-:R-:W-:Y:S01]  /*1090*/  @P0 IMAD.WIDE R28, R208, 0x2, R18.reuse ;  /* 0x00000002d01c0825 */ /* 0x110fe200078e0212 */
[----:B------:R-:W-:Y:S02]  /*10a0*/  @P0 LEA.HI R2, R15, R206, RZ, 0x3 ;  /* 0x000000ce0f020211 */ /* 0x000fe400078f18ff */
[----:B------:R-:W-:Y:S01]  /*10b0*/  @P1 LOP3.LUT R13, R13, 0xfffffff8, RZ, 0xc0, !PT ;  /* 0xfffffff80d0d1812 */ /* 0x000fe200078ec0ff */
[----:B------:R-:W-:Y:S01]  /*10c0*/  @P0 IMAD.WIDE R26, R10, 0x2, R18 ;  /* 0x000000020a1a0825 */ /* 0x000fe200078e0212 */
[----:B------:R-:W-:Y:S02]  /*10d0*/  @P0 LOP3.LUT R2, R2, 0xfffffff8, RZ, 0xc0, !PT ;  /* 0xfffffff802020812 */ /* 0x000fe400078ec0ff */
[----:B------:R-:W-:Y:S01]  /*10e0*/  SHF.R.S32.HI R10, RZ, 0x5, R16 ;  /* 0x00000005ff0a7819 */ /* 0x000fe20000011410 */
[----:B------:R-:W-:Y:S01]  /*10f0*/  @P1 IMAD.WIDE R22, R13, 0x2, R20 ;  /* 0x000000020d161825 */ /* 0x000fe200078e0214 */
[----:B------:R-:W-:-:S02]  /*1100*/  LOP3.LUT R11, R11, 0xfffffe00, RZ, 0xc0, !PT ;  /* 0xfffffe000b0b7812 */ /* 0x000fc400078ec0ff */
[----:B------:R-:W-:Y:S01]  /*1110*/  SHF.R.S32.HI R209, RZ, 0x1f, R10 ;  /* 0x0000001fffd17819 */ /* 0x000fe2000001140a */
[----:B------:R-:W-:Y:S01]  /*1120*/  @P1 IMAD.WIDE R20, R208, 0x2, R20 ;  /* 0x00000002d0141825 */ /* 0x000fe200078e0214 */
[----:B------:R-:W-:Y:S02]  /*1130*/  LOP3.LUT R16, R16, 0xffffffe0, RZ, 0xc0, !PT ;  /* 0xffffffe010107812 */ /* 0x000fe400078ec0ff */
[----:B------:R-:W-:Y:S01]  /*1140*/  LEA.HI R209, R209, R10, RZ, 0x3 ;  /* 0x0000000ad1d17211 */ /* 0x000fe200078f18ff */
[----:B------:R-:W-:Y:S01]  /*1150*/  @P0 IMAD.WIDE R18, R2, 0x2, R18 ;  /* 0x0000000202120825 */ /* 0x000fe200078e0212 */
[----:B------:R1:W-:Y:S02]  /*1160*/  @P1 LDGSTS.E.BYPASS.LTC128B.128 [R14+0x6100], [R20.64], !P5 ;  /* 0x06100000140e1fae */ /* 0x0003e4000e901d4c */
[----:B------:R-:W-:Y:S01]  /*1170*/  LOP3.LUT R209, R209, 0xfffffff8, RZ, 0xc0, !PT ;  /* 0xfffffff8d1d17812 */ /* 0x000fe200078ec0ff */
[----:B------:R-:W-:Y:S01]  /*1180*/  IMAD.MOV.U32 R13, RZ, RZ, 0x10 ;  /* 0x00000010ff0d7424 */ /* 0x000fe200078e00ff */
[----:B------:R1:W-:Y:S01]  /*1190*/  @P1 LDGSTS.E.BYPASS.LTC128B.128 [R14+0x8100], [R22.64], !P4 ;  /* 0x08100000160e1fae */ /* 0x0003e2000e101d4c */
[----:B------:R-:W-:-:S02]  /*11a0*/  IMAD.MOV.U32 R2, RZ, RZ, 0x20 ;  /* 0x00000020ff027424 */ /* 0x000fc400078e00ff */
[----:B------:R-:W-:Y:S01]  /*11b0*/  IMAD.IADD R3, R3, 0x1, -R16 ;  /* 0x0000000103037824 */ /* 0x000fe200078e0a10 */
[----:B------:R2:W-:Y:S01]  /*11c0*/  @P1 LDGSTS.E.BYPASS.LTC128B.128 [R14+0xa100], [R24.64], !P6 ;  /* 0x0a100000180e1fae */ /* 0x0005e2000f101d4c */
[C---:B------:R-:W-:Y:S01]  /*11d0*/  R2P PR, R5.reuse, 0x6 ;  /* 0x0000000605007804 */ /* 0x040fe20000000000 */
[----:B------:R-:W-:Y:S02]  /*11e0*/  IMAD.SHL.U32 R5, R5, 0x40, RZ ;  /* 0x0000004005057824 */ /* 0x000fe400078e00ff */
[----:B------:R3:W-:Y:S01]  /*11f0*/  @P0 LDGSTS.E.BYPASS.LTC128B.128 [R12+0x7100], [R28.64], !P5 ;  /* 0x071000001c0c0fae */ /* 0x0007e2000e901d4c */
[----:B------:R-:W-:Y:S01]  /*1200*/  IMAD.IADD R209, R10, 0x1, -R209 ;  /* 0x000000010ad17824 */ /* 0x000fe200078e0ad1 */
[----:B------:R-:W-:Y:S02]  /*1210*/  SEL R7, R13, 0xfffffff0, !P1 ;  /* 0xfffffff00d077807 */ /* 0x000fe40004800000 */
[----:B------:R3:W-:Y:S01]  /*1220*/  @P0 LDGSTS.E.BYPASS.LTC128B.128 [R12+0x9100], [R26.64], !P4 ;  /* 0x091000001a0c0fae */ /* 0x0007e2000e101d4c */
[----:B------:R-:W-:-:S03]  /*1230*/  LOP3.LUT R5, R5, 0x1c0, RZ, 0xc0, !PT ;  /* 0x000001c005057812 */ /* 0x000fc600078ec0ff */
[----:B------:R3:W-:Y:S01]  /*1240*/  @P0 LDGSTS.E.BYPASS.LTC128B.128 [R12+0xb100], [R18.64], !P6 ;  /* 0x0b100000120c0fae */ /* 0x0007e2000f101d4c */
[----:B------:R-:W-:Y:S02]  /*1250*/  LOP3.LUT R4, R5, 0x8, R4, 0xf8, !PT ;  /* 0x0000000805047812 */ /* 0x000fe400078ef804 */
[----:B------:R-:W-:Y:S01]  /*1260*/  SHF.R.U32.HI R13, RZ, 0x3, R5 ;  /* 0x00000003ff0d7819 */ /* 0x000fe20000011605 */
[----:B------:R-:W0:Y:S01]  /*1270*/  LDGDEPBAR ;  /* 0x00000000000079af */ /* 0x000e220000000000 */
[----:B------:R-:W-:Y:S02]  /*1280*/  SEL R5, R2, 0xffffffe0, !P2 ;  /* 0xffffffe002057807 */ /* 0x000fe40005000000 */
[----:B------:R-:W-:Y:S01]  /*1290*/  LOP3.LUT R4, R4, R13, RZ, 0x3c, !PT ;  /* 0x0000000d04047212 */ /* 0x000fe200078e3cff */
[----:B------:R-:W-:Y:S01]  /*12a0*/  IMAD R13, R10, 0x400, R11 ;  /* 0x000004000a0d7824 */ /* 0x000fe200078e020b */
[----:B------:R-:W-:Y:S02]  /*12b0*/  R2P PR, R0, 0x6 ;  /* 0x0000000600007804 */ /* 0x000fe40000000000 */
[----:B------:R-:W-:Y:S01]  /*12c0*/  PLOP3.LUT P0, PT, PT, PT, UP0, 0x80, 0x0 ;  /* 0x000000000000781c */ /* 0x000fe20003f0f008 */
[----:B------:R-:W-:Y:S01]  /*12d0*/  IMAD.IADD R0, R4, 0x1, R13 ;  /* 0x0000000104007824 */ /* 0x000fe200078e020d */
[----:B------:R-:W-:-:S02]  /*12e0*/  ISETP.GT.AND P3, PT, R205, 0x3f, PT ;  /* 0x0000003fcd00780c */ /* 0x000fc40003f64270 */
[----:B------:R-:W-:Y:S01]  /*12f0*/  SEL R2, R2, 0xffffffe0, !P2 ;  /* 0xffffffe002027807 */ /* 0x000fe20005000000 */
[C---:B------:R-:W-:Y:S01]  /*1300*/  IMAD.SHL.U32 R76, R0.reuse, 0x2, RZ ;  /* 0x00000002004c7824 */ /* 0x040fe200078e00ff */
[----:B------:R-:W-:Y:S02]  /*1310*/  LEA R198, R0, 0xc100, 0x1 ;  /* 0x0000c10000c67811 */ /* 0x000fe400078e08ff */
[----:B------:R-:W-:Y:S02]  /*1320*/  LOP3.LUT R0, R4, R11, RZ, 0xfc, !PT ;  /* 0x0000000b04007212 */ /* 0x000fe400078efcff */
[----:B------:R-:W-:Y:S01]  /*1330*/  SEL R4, RZ, 0x10, P6 ;  /* 0x00000010ff047807 */ /* 0x000fe20003000000 */
[----:B------:R-:W-:Y:S01]  /*1340*/  IMAD R196, R7, 0x2, R198 ;  /* 0x0000000207c47824 */ /* 0x000fe200078e02c6 */
[----:B---3--:R-:W-:Y:S01]  /*1350*/  IADD3 R12, R197, 0x6100, RZ ;  /* 0x00006100c50c7810 */ /* 0x008fe20007ffe0ff */
[----:B------:R-:W-:-:S04]  /*1360*/  DEPBAR.LE SB0, 0x1 ;  /* 0x000080400000791a */ /* 0x000fc80000000000 */
[----:B------:R-:W-:-:S04]  /*1370*/  DEPBAR.LE SB0, 0x0 ;  /* 0x000080000000791a */ /* 0x000fc80000000000 */
[----:B------:R-:W-:Y:S01]  /*1380*/  BAR.SYNC.DEFER_BLOCKING 0x0 ;  /* 0x0000000000007b1d */ /* 0x000fe20000010000 */
[----:B------:R-:W-:-:S04]  /*1390*/  @P1 IADD3 R195, R12, -0x20, RZ ;  /* 0xffffffe00cc31810 */ /* 0x000fc80007ffe0ff */
[C---:B------:R-:W-:Y:S02]  /*13a0*/  IADD3 R187, R195.reuse, 0x800, RZ ;  /* 0x00000800c3bb7810 */ /* 0x040fe40007ffe0ff */
[C---:B------:R-:W-:Y:S02]  /*13b0*/  IADD3 R186, R195.reuse, 0x1000, RZ ;  /* 0x00001000c3ba7810 */ /* 0x040fe40007ffe0ff */
[----:B------:R-:W-:Y:S01]  /*13c0*/  IADD3 R185, R195, 0x1800, RZ ;  /* 0x00001800c3b97810 */ /* 0x000fe20007ffe0ff */
[----:B------:R-:W3:Y:S04]  /*13d0*/  LDSM.16.M88.4 R76, [R76+0xc100] ;  /* 0x00c100004c4c783b */ /* 0x000ee80000000200 */
[----:B------:R4:W3:Y:S04]  /*13e0*/  LDSM.16.M88.4 R28, [R197+0x6100] ;  /* 0x00610000c51c783b */ /* 0x0008e80000000200 */
[----:B-1----:R4:W1:Y:S04]  /*13f0*/  LDSM.16.M88.4 R20, [R197+0x6900] ;  /* 0x00690000c514783b */ /* 0x0028680000000200 */
[----:B--2---:R4:W2:Y:S04]  /*1400*/  LDSM.16.M88.4 R12, [R197+0x7100] ;  /* 0x00710000c50c783b */ /* 0x0048a80000000200 */
        /* <DEDUP_REMOVED lines=60> */
.L_x_1494:
[C---:B---34-:R-:W-:Y:S01]  /*17d0*/  HMMA.16816.F32 R32, R76.reuse, R28, RZ ;  /* 0x0000001c4c20723c */ /* 0x058fe200000018ff */
[C---:B------:R-:W-:Y:S01]  /*17e0*/  IMAD R194, R5.reuse, 0x2, R198 ;  /* 0x0000000205c27824 */ /* 0x040fe200078e02c6 */
[----:B------:R-:W0:Y:S01]  /*17f0*/  LDGDEPBAR ;  /* 0x00000000000079af */ /* 0x000e220000000000 */
[C---:B------:R-:W-:Y:S01]  /*1800*/  IMAD R191, R2.reuse, 0x2, R197 ;  /* 0x0000000202bf7824 */ /* 0x040fe200078e02c5 */
[----:B------:R-:W-:Y:S01]  /*1810*/  UISETP.GE.AND UP0, UPT, UR9, 0x41, UPT ;  /* 0x000000410900788c */ /* 0x000fe2000bf06270 */
[----:B------:R-:W-:Y:S01]  /*1820*/  IMAD R193, R5, 0x2, R196 ;  /* 0x0000000205c17824 */ /* 0x000fe200078e02c4 */
[----:B------:R-:W-:Y:S01]  /*1830*/  LDSM.16.M88.4 R52, [R194] ;  /* 0x00000000c234783b */ /* 0x000fe20000000200 */
[----:B------:R-:W-:Y:S01]  /*1840*/  IMAD R184, R2, 0x2, R195 ;  /* 0x0000000202b87824 */ /* 0x000fe200078e02c3 */
[----:B------:R-:W-:Y:S01]  /*1850*/  HMMA.16816.F32 R28, R76, R30, RZ ;  /* 0x0000001e4c1c723c */ /* 0x000fe200000018ff */
[----:B------:R-:W-:Y:S01]  /*1860*/  IADD3 R183, R195, 0x2000, RZ ;  /* 0x00002000c3b77810 */ /* 0x000fe20007ffe0ff */
[----:B------:R-:W3:Y:S01]  /*1870*/  LDSM.16.M88.4 R48, [R191+0x6100] ;  /* 0x00610000bf30783b */ /* 0x000ee20000000200 */
[----:B------:R-:W-:-:S02]  /*1880*/  PLOP3.LUT P0, PT, PT, PT, UP0, 0x40, 0x0 ;  /* 0x000000000000781c */ /* 0x000fc40003f0e808 */
[C---:B------:R-:W-:Y:S01]  /*1890*/  IADD3 R182, R195.reuse, 0x2800, RZ ;  /* 0x00002800c3b67810 */ /* 0x040fe20007ffe0ff */
[----:B------:R-:W4:Y:S01]  /*18a0*/  LDSM.16.M88.4 R44, [R191+0x6900] ;  /* 0x00690000bf2c783b */ /* 0x000f220000000200 */
[C---:B------:R-:W-:Y:S01]  /*18b0*/  IADD3 R181, R195.reuse, 0x3000, RZ ;  /* 0x00003000c3b57810 */ /* 0x040fe20007ffe0ff */
[C---:B-1----:R-:W-:Y:S01]  /*18c0*/  HMMA.16816.F32 R24, R76.reuse, R20, RZ ;  /* 0x000000144c18723c */ /* 0x042fe200000018ff */
[C---:B------:R-:W-:Y:S01]  /*18d0*/  IADD3 R180, R195.reuse, 0x3800, RZ ;  /* 0x00003800c3b47810 */ /* 0x040fe20007ffe0ff */
[----:B------:R-:W-:Y:S01]  /*18e0*/  LDSM.16.M88.4 R72, [R193] ;  /* 0x00000000c148783b */ /* 0x000fe20000000200 */
[C---:B------:R-:W-:Y:S02]  /*18f0*/  IADD3 R179, R195.reuse, 0x4000, RZ ;  /* 0x00004000c3b37810 */ /* 0x040fe40007ffe0ff */
[C---:B------:R-:W-:Y:S02]  /*1900*/  IADD3 R178, R195.reuse, 0x4800, RZ ;  /* 0x00004800c3b27810 */ /* 0x040fe40007ffe0ff */
[C---:B------:R-:W-:Y:S01]  /*1910*/  IADD3 R177, R195.reuse, 0x5000, RZ ;  /* 0x00005000c3b17810 */ /* 0x040fe20007ffe0ff */
[----:B--2---:R-:W-:Y:S01]  /*1920*/  HMMA.16816.F32 R16, R76, R12, RZ ;  /* 0x0000000c4c10723c */ /* 0x004fe200000018ff */
[----:B------:R-:W-:-:S07]  /*1930*/  IADD3 R176, R195, 0x5800, RZ ;  /* 0x00005800c3b07810 */ /* 0x000fce0007ffe0ff */
[C---:B------:R-:W-:Y:S08]  /*1940*/  HMMA.16816.F32 R20, R76.reuse, R22, RZ ;  /* 0x000000164c14723c */ /* 0x040ff000000018ff */
[C---:B------:R-:W-:Y:S08]  /*1950*/  HMMA.16816.F32 R12, R76.reuse, R14, RZ ;  /* 0x0000000e4c0c723c */ /* 0x040ff000000018ff */
[C---:B------:R-:W-:Y:S08]  /*1960*/  HMMA.16816.F32 R8, R76.reuse, R40, RZ ;  /* 0x000000284c08723c */ /* 0x040ff000000018ff */
[----:B------:R-:W-:Y:S01]  /*1970*/  HMMA.16816.F32 R76, R76, R42, RZ ;  /* 0x0000002a4c4c723c */ /* 0x000fe200000018ff */
[----:B------:R-:W1:Y:S07]  /*1980*/  LDSM.16.M88.4 R40, [R191+0x7100] ;  /* 0x00710000bf28783b */ /* 0x000e6e0000000200 */
[C---:B------:R-:W-:Y:S08]  /*1990*/  HMMA.16816.F32 R32, R56.reuse, R36, R32 ;  /* 0x000000243820723c */ /* 0x040ff00000001820 */
[C---:B------:R-:W-:Y:S01]  /*19a0*/  HMMA.16816.F32 R28, R56.reuse, R38, R28 ;  /* 0x00000026381c723c */ /* 0x040fe2000000181c */
[----:B------:R-:W2:Y:S07]  /*19b0*/  LDSM.16.M88.4 R36, [R191+0x7900] ;  /* 0x00790000bf24783b */ /* 0x000eae0000000200 */
[C---:B------:R-:W-:Y:S08]  /*19c0*/  HMMA.16816.F32 R24, R56.reuse, R68, R24 ;  /* 0x000000443818723c */ /* 0x040ff00000001818 */
[C---:B------:R-:W-:Y:S01]  /*19d0*/  HMMA.16816.F32 R20, R56.reuse, R70, R20 ;  /* 0x000000463814723c */ /* 0x040fe20000001814 */
[----:B------:R-:W5:Y:S07]  /*19e0*/  LDSM.16.M88.4 R68, [R184] ;  /* 0x00000000b844783b */ /* 0x000f6e0000000200 */
[C---:B------:R-:W-:Y:S08]  /*19f0*/  HMMA.16816.F32 R16, R56.reuse, R64, R16 ;  /* 0x000000403810723c */ /* 0x040ff00000001810 */
[C---:B------:R-:W-:Y:S01]  /*1a00*/  HMMA.16816.F32 R12, R56.reuse, R66, R12 ;  /* 0x00000042380c723c */ /* 0x040fe2000000180c */
[----:B------:R-:W1:Y:S07]  /*1a10*/  LDSM.16.M88.4 R64, [R184+0x800] ;  /* 0x00080000b840783b */ /* 0x000e6e0000000200 */
[C---:B------:R-:W-:Y:S08]  /*1a20*/  HMMA.16816.F32 R8, R56.reuse, R60, R8 ;  /* 0x0000003c3808723c */ /* 0x040ff00000001808 */
[----:B------:R-:W-:Y:S01]  /*1a30*/  HMMA.16816.F32 R76, R56, R62, R76 ;  /* 0x0000003e384c723c */ /* 0x000fe2000000184c */
[----:B------:R-:W2:Y:S04]  /*1a40*/  LDSM.16.M88.4 R60, [R184+0x1000] ;  /* 0x00100000b83c783b */ /* 0x000ea80000000200 */
[----:B------:R-:W2:Y:S03]  /*1a50*/  LDSM.16.M88.4 R56, [R184+0x1800] ;  /* 0x00180000b838783b */ /* 0x000ea60000000200 */
[C---:B---3--:R-:W-:Y:S08]  /*1a60*/  HMMA.16816.F32 R32, R52.reuse, R48, R32 ;  /* 0x000000303420723c */ /* 0x048ff00000001820 */
[C---:B------:R-:W-:Y:S01]  /*1a70*/  HMMA.16816.F32 R28, R52.reuse, R50, R28 ;  /* 0x00000032341c723c */ /* 0x040fe2000000181c */
[----:B------:R-:W-:Y:S07]  /*1a80*/  LDSM.16.M88.4 R48, [R197+0x8100] ;  /* 0x00810000c530783b */ /* 0x000fee0000000200 */
[C---:B----4-:R-:W-:Y:S08]  /*1a90*/  HMMA.16816.F32 R24, R52.reuse, R44, R24 ;  /* 0x0000002c3418723c */ /* 0x050ff00000001818 */
[C---:B------:R-:W-:Y:S01]  /*1aa0*/  HMMA.16816.F32 R20, R52.reuse, R46, R20 ;  /* 0x0000002e3414723c */ /* 0x040fe20000001814 */
[----:B------:R-:W-:Y:S07]  /*1ab0*/  LDSM.16.M88.4 R44, [R197+0x8900] ;  /* 0x00890000c52c783b */ /* 0x000fee0000000200 */
[C---:B-1----:R-:W-:Y:S08]  /*1ac0*/  HMMA.16816.F32 R16, R52.reuse, R40, R16 ;  /* 0x000000283410723c */ /* 0x042ff00000001810 */
[C---:B------:R-:W-:Y:S01]  /*1ad0*/  HMMA.16816.F32 R12, R52.reuse, R42, R12 ;  /* 0x0000002a340c723c */ /* 0x040fe2000000180c */
[----:B------:R-:W-:Y:S07]  /*1ae0*/  LDSM.16.M88.4 R40, [R197+0x9100] ;  /* 0x00910000c528783b */ /* 0x000fee0000000200 */
[C---:B--2---:R-:W-:Y:S08]  /*1af0*/  HMMA.16816.F32 R8, R52.reuse, R36, R8 ;  /* 0x000000243408723c */ /* 0x044ff00000001808 */
[----:B------:R-:W-:Y:S01]  /*1b00*/  HMMA.16816.F32 R76, R52, R38, R76 ;  /* 0x00000026344c723c */ /* 0x000fe2000000184c */
[----:B------:R-:W1:Y:S04]  /*1b10*/  LDSM.16.M88.4 R52, [R198+0x4000] ;  /* 0x00400000c634783b */ /* 0x000e680000000200 */
[----:B------:R-:W2:Y:S03]  /*1b20*/  LDSM.16.M88.4 R36, [R197+0x9900] ;  /* 0x00990000c524783b */ /* 0x000ea60000000200 */
[C---:B-----5:R-:W-:Y:S08]  /*1b30*/  HMMA.16816.F32 R32, R72.reuse, R68, R32 ;  /* 0x000000444820723c */ /* 0x060ff00000001820 */
        /* <DEDUP_REMOVED lines=10> */
[----:B------:R-:W3:Y:S04]  /*1be0*/  LDSM.16.M88.4 R72, [R196+0x4000] ;  /* 0x00400000c448783b */ /* 0x000ee80000000200 */
[----:B------:R-:W4:Y:S03]  /*1bf0*/  LDSM.16.M88.4 R56, [R195+0x3800] ;  /* 0x00380000c338783b */ /* 0x000f260000000200 */
        /* <DEDUP_REMOVED lines=77> */
[----:B------:R-:W4:Y:S01]  /*20d0*/  LDSM.16.M88.4 R56, [R184+0x5800] ;  /* 0x00580000b838783b */ /* 0x000f220000000200 */
[----:B------:R-:W-:-:S04]  /*20e0*/  DEPBAR.LE SB0, 0x0 ;  /* 0x000080000000791a */ /* 0x000fc80000000000 */
[C---:B-1----:R-:W-:Y:S08]  /*20f0*/  HMMA.16816.F32 R32, R52.reuse, R48, R32 ;  /* 0x000000303420723c */ /* 0x042ff00000001820 */
[C---:B------:R-:W-:Y:S08]  /*2100*/  HMMA.16816.F32 R28, R52.reuse, R50, R28 ;  /* 0x00000032341c723c */ /* 0x040ff0000000181c */
[C---:B------:R-:W-:Y:S08]  /*2110*/  HMMA.16816.F32 R24, R52.reuse, R44, R24 ;  /* 0x0000002c3418723c */ /* 0x040ff00000001818 */
[C---:B------:R-:W-:Y:S08]  /*2120*/  HMMA.16816.F32 R20, R52.reuse, R46, R20 ;  /* 0x0000002e3414723c */ /* 0x040ff00000001814 */
[C---:B------:R-:W-:Y:S08]  /*2130*/  HMMA.16816.F32 R16, R52.reuse, R40, R16 ;  /* 0x000000283410723c */ /* 0x040ff00000001810 */
[C---:B------:R-:W-:Y:S08]  /*2140*/  HMMA.16816.F32 R12, R52.reuse, R42, R12 ;  /* 0x0000002a340c723c */ /* 0x040ff0000000180c */
[C---:B--2---:R-:W-:Y:S08]  /*2150*/  HMMA.16816.F32 R8, R52.reuse, R36, R8 ;  /* 0x000000243408723c */ /* 0x044ff00000001808 */
[----:B------:R-:W-:Y:S08]  /*2160*/  HMMA.16816.F32 R76, R52, R38, R76 ;  /* 0x00000026344c723c */ /* 0x000ff0000000184c */
[C---:B---3--:R-:W-:Y:S08]  /*2170*/  HMMA.16816.F32 R32, R72.reuse, R68, R32 ;  /* 0x000000444820723c */ /* 0x048ff00000001820 */
[C---:B------:R-:W-:Y:S08]  /*2180*/  HMMA.16816.F32 R28, R72.reuse, R70, R28 ;  /* 0x00000046481c723c */ /* 0x040ff0000000181c */
[C---:B------:R-:W-:Y:S08]  /*2190*/  HMMA.16816.F32 R24, R72.reuse, R64, R24 ;  /* 0x000000404818723c */ /* 0x040ff00000001818 */
[C---:B------:R-:W-:Y:S08]  /*21a0*/  HMMA.16816.F32 R20, R72.reuse, R66, R20 ;  /* 0x000000424814723c */ /* 0x040ff00000001814 */
[C---:B------:R-:W-:Y:S08]  /*21b0*/  HMMA.16816.F32 R16, R72.reuse, R60, R16 ;  /* 0x0000003c4810723c */ /* 0x040ff00000001810 */
[C---:B------:R-:W-:Y:S08]  /*21c0*/  HMMA.16816.F32 R12, R72.reuse, R62, R12 ;  /* 0x0000003e480c723c */ /* 0x040ff0000000180c */
[C---:B----4-:R-:W-:Y:S08]  /*21d0*/  HMMA.16816.F32 R8, R72.reuse, R56, R8 ;  /* 0x000000384808723c */ /* 0x050ff00000001808 */
[----:B------:R-:W-:Y:S01]  /*21e0*/  HMMA.16816.F32 R76, R72, R58, R76 ;  /* 0x0000003a484c723c */ /* 0x000fe2000000184c */
[----:B------:R-:W-:Y:S06]  /*21f0*/  BAR.SYNC.DEFER_BLOCKING 0x0 ;  /* 0x0000000000007b1d */ /* 0x000fec0000010000 */
        /* <DEDUP_REMOVED lines=17> */
[----:B------:R-:W-:Y:S02]  /*2310*/  SHF.R.S32.HI R43, RZ, 0x1f, R206 ;  /* 0x0000001fff2b7819 */ /* 0x000fe400000114ce */
        /* <DEDUP_REMOVED lines=16> */
[----:B------:R-:W-:Y:S02]  /*2420*/  SEL R39, RZ, 0x10, P4 ;  /* 0x00000010ff277807 */ /* 0x000fe40002000000 */
        /* <DEDUP_REMOVED lines=8> */
[----:B------:R1:W2:Y:S01]  /*24b0*/  SHFL.IDX PT, R37, R6, 0x1, 0x181f ;  /* 0x00381f0006257f89 */ /* 0x0002a200000e0000 */
[----:B------:R-:W-:Y:S02]  /*24c0*/  LOP3.LUT R36, R36, 0xf, RZ, 0xc0, !PT ;  /* 0x0000000f24247812 */ /* 0x000fe400078ec0ff */
[----:B------:R-:W-:Y:S01]  /*24d0*/  ISETP.NE.U32.AND P2, PT, R40, RZ, PT ;  /* 0x000000ff2800720c */ /* 0x000fe20003f45070 */
[----:B------:R-:W3:Y:S01]  /*24e0*/  SHFL.IDX PT, R38, R42, 0x1, 0x181f ;  /* 0x00381f002a267f89 */ /* 0x000ee200000e0000 */
[----:B------:R-:W-:-:S03]  /*24f0*/  IMAD.WIDE R50, R2, 0x2, RZ ;  /* 0x0000000202327825 */ /* 0x000fc600078e02ff */
[----:B------:R-:W4:Y:S01]  /*2500*/  SHFL.IDX PT, R42, R42, RZ, 0x181f ;  /* 0x00181fff2a2a7589 */ /* 0x000f2200000e0000 */
[----:B-1----:R-:W-:Y:S02]  /*2510*/  IADD3 R6, -R4, 0x10, RZ ;  /* 0x0000001004067810 */ /* 0x002fe40007ffe1ff */
[-C--:B--2---:R-:W-:Y:S02]  /*2520*/  IADD3 R48, P1, P0, R48, R37.reuse, R46 ;  /* 0x0000002530307210 */ /* 0x084fe4000783e02e */
[----:B------:R-:W-:Y:S02]  /*2530*/  LOP3.LUT R6, R6, 0xf, RZ, 0xc0, !PT ;  /* 0x0000000f06067812 */ /* 0x000fe400078ec0ff */
[----:B---3--:R-:W-:Y:S02]  /*2540*/  IADD3.X R49, RZ, R38, R47, P1, P0 ;  /* 0x00000026ff317210 */ /* 0x008fe40000fe042f */
[----:B------:R-:W-:-:S04]  /*2550*/  IADD3 R52, P1, P0, R36, R37, R44 ;  /* 0x0000002524347210 */ /* 0x000fc8000783e02c */
[----:B------:R-:W-:Y:S02]  /*2560*/  IADD3.X R53, RZ, R38, R45, P1, P0 ;  /* 0x00000026ff357210 */ /* 0x000fe40000fe042d */
[----:B------:R-:W-:-:S04]  /*2570*/  IADD3 R36, P1, P0, R6, R37, R50 ;  /* 0x0000002506247210 */ /* 0x000fc8000783e032 */
[----:B------:R-:W-:Y:S02]  /*2580*/  IADD3.X R37, RZ, R38, R51, P1, P0 ;  /* 0x00000026ff257210 */ /* 0x000fe40000fe0433 */
[-C--:B------:R-:W-:Y:S02]  /*2590*/  IADD3 R44, P0, R44, R41.reuse, RZ ;  /* 0x000000292c2c7210 */ /* 0x080fe40007f1e0ff */
[----:B------:R-:W-:-:S03]  /*25a0*/  IADD3 R46, P1, R46, R41, RZ ;  /* 0x000000292e2e7210 */ /* 0x000fc60007f3e0ff */
[--C-:B----4-:R-:W-:Y:S01]  /*25b0*/  IMAD.X R45, R45, 0x1, R42.reuse, P0 ;  /* 0x000000012d2d7824 */ /* 0x110fe200000e062a */
[----:B------:R-:W-:Y:S01]  /*25c0*/  IADD3 R50, P0, R50, R41, RZ ;  /* 0x0000002932327210 */ /* 0x000fe20007f1e0ff */
[--C-:B------:R-:W-:Y:S01]  /*25d0*/  IMAD.X R47, R47, 0x1, R42.reuse, P1 ;  /* 0x000000012f2f7824 */ /* 0x100fe200008e062a */
[----:B------:R-:W-:Y:S01]  /*25e0*/  ISETP.NE.U32.AND P1, PT, R39, RZ, PT ;  /* 0x000000ff2700720c */ /* 0x000fe20003f25070 */
[----:B------:R-:W-:Y:S02]  /*25f0*/  IMAD.SHL.U32 R41, R203, 0x2, RZ ;  /* 0x00000002cb297824 */ /* 0x000fe400078e00ff */
[----:B------:R-:W-:Y:S01]  /*2600*/  IMAD.X R51, R51, 0x1, R42, P0 ;  /* 0x0000000133337824 */ /* 0x000fe200000e062a */
[----:B------:R-:W-:Y:S02]  /*2610*/  ISETP.NE.U32.AND P0, PT, R4, RZ, PT ;  /* 0x000000ff0400720c */ /* 0x000fe40003f05070 */
[----:B------:R1:W-:Y:S04]  /*2620*/  LDGSTS.E.BYPASS.LTC128B.128 [R41+0x6100], [R46.64], !P5 ;  /* 0x061000002e297fae */ /* 0x0003e8000e901d4c */
[----:B------:R1:W-:Y:S04]  /*2630*/  LDGSTS.E.BYPASS.LTC128B.128 [R41+0x8100], [R44.64], !P4 ;  /* 0x081000002c297fae */ /* 0x0003e8000e101d4c */
[----:B------:R1:W-:Y:S04]  /*2640*/  LDGSTS.E.BYPASS.LTC128B.128 [R41+0xa100], [R50.64], !P6 ;  /* 0x0a10000032297fae */ /* 0x0003e8000f101d4c */
[----:B------:R1:W-:Y:S04]  /*2650*/  LDGSTS.E.BYPASS.LTC128B.128.ZFILL [R41+0x7100], [R48.64], P2 ;  /* 0x0710000030297fae */ /* 0x0003e80009141d4c */
[----:B------:R1:W-:Y:S04]  /*2660*/  LDGSTS.E.BYPASS.LTC128B.128.ZFILL [R41+0x9100], [R52.64], P1 ;  /* 0x0910000034297fae */ /* 0x0003e80008941d4c */
[----:B------:R1:W-:Y:S02]  /*2670*/  LDGSTS.E.BYPASS.LTC128B.128.ZFILL [R41+0xb100], [R36.64], P0 ;  /* 0x0b10000024297fae */ /* 0x0003e40008141d4c */
.L_x_1495:
[----:B------:R-:W-:Y:S01]  /*2680*/  SHF.R.S32.HI R210, RZ, 0x1f, R3 ;  /* 0x0000001fffd27819 */ /* 0x000fe20000011403 */
        /* <DEDUP_REMOVED lines=9> */
[----:B------:R-:W-:Y:S01]  /*2720*/  LDSM.16.MT88.4 R84, [R189+0x2100] ;  /* 0x00210000bd54783b */ /* 0x000fe20000004200 */
[----:B------:R-:W-:Y:S02]  /*2730*/  IMAD R188, R5, 0x2, R190 ;  /* 0x0000000205bc7824 */ /* 0x000fe400078e02be */
[----:B------:R-:W-:Y:S01]  /*2740*/  IMAD R2, R3, -0x2, R2 ;  /* 0xfffffffe03027824 */ /* 0x000fe200078e0202 */
[----:B-1----:R-:W-:Y:S04]  /*2750*/  LDSM.16.MT88.4 R52, [R189+0x100] ;  /* 0x00010000bd34783b */ /* 0x002fe80000004200 */
[C---:B------:R-:W-:Y:S01]  /*2760*/  ISETP.GT.AND P0, PT, R2.reuse, RZ, PT ;  /* 0x000000ff0200720c */ /* 0x040fe20003f04270 */
[----:B------:R-:W-:Y:S01]  /*2770*/  LDSM.16.MT88.4 R60, [R188+0x100] ;  /* 0x00010000bc3c783b */ /* 0x000fe20000004200 */
[----:B------:R-:W-:-:S02]  /*2780*/  ISETP.GT.AND P1, PT, R2, 0x1, PT ;  /* 0x000000010200780c */ /* 0x000fc40003f24270 */
[----:B------:R-:W-:Y:S01]  /*2790*/  FSEL R34, R34, -INF , P0 ;  /* 0xff80000022227808 */ /* 0x000fe20000000000 */
[----:B------:R-:W-:Y:S01]  /*27a0*/  LDSM.16.MT88.4 R92, [R188+0x2100] ;  /* 0x00210000bc5c783b */ /* 0x000fe20000004200 */
[----:B------:R-:W-:Y:S02]  /*27b0*/  FSEL R32, R32, -INF , P0 ;  /* 0xff80000020207808 */ /* 0x000fe40000000000 */
[C---:B------:R-:W-:Y:S01]  /*27c0*/  ISETP.GT.AND P0, PT, R2.reuse, 0x8, PT ;  /* 0x000000080200780c */ /* 0x040fe20003f04270 */
        /* <DEDUP_REMOVED lines=20> */
[C---:B------:R-:W-:Y:S02]  /*2910*/  ISETP.GT.AND P0, PT, R2.reuse, 0x18, PT ;  /* 0x000000180200780c */ /* 0x040fe40003f04270 */
[----:B------:R-:W-:Y:S02]  /*2920*/  FSEL R35, R25, -INF , P1 ;  /* 0xff80000019237808 */ /* 0x000fe40000800000 */
[----:B------:R-:W-:Y:S02]  /*2930*/  FMNMX.FTZ R4, R89, R4, !PT ;  /* 0x0000000459047209 */ /* 0x000fe40007810000 */
[----:B------:R-:W-:Y:S02]  /*2940*/  FMNMX.FTZ R6, R41, R6, !PT ;  /* 0x0000000629067209 */ /* 0x000fe40007810000 */
[----:B------:R-:W-:-:S02]  /*2950*/  ISETP.GT.AND P2, PT, R2, 0x19, PT ;  /* 0x000000190200780c */ /* 0x000fc40003f44270 */
[----:B------:R-:W-:Y:S02]  /*2960*/  FSEL R33, R20, -INF , P0 ;  /* 0xff80000014217808 */ /* 0x000fe40000000000 */
[----:B------:R-:W-:Y:S02]  /*2970*/  FMNMX.FTZ R4, R35, R4, !PT ;  /* 0x0000000423047209 */ /* 0x000fe40007810000 */
[----:B------:R-:W-:Y:S02]  /*2980*/  FSEL R29, R27, -INF , P1 ;  /* 0xff8000001b1d7808 */ /* 0x000fe40000800000 */
[----:B------:R-:W-:Y:S02]  /*2990*/  FMNMX.FTZ R6, R31, R6, !PT ;  /* 0x000000061f067209 */ /* 0x000fe40007810000 */
[----:B------:R-:W-:Y:S02]  /*29a0*/  FSEL R27, R22, -INF , P0 ;  /* 0xff800000161b7808 */ /* 0x000fe40000000000 */
[----:B------:R-:W-:-:S02]  /*29b0*/  ISETP.GT.AND P1, PT, R2, 0x20, PT ;  /* 0x000000200200780c */ /* 0x000fc40003f24270 */
[----:B------:R-:W-:Y:S02]  /*29c0*/  FSEL R21, R21, -INF , P2 ;  /* 0xff80000015157808 */ /* 0x000fe40001000000 */
[----:B------:R-:W-:Y:S02]  /*29d0*/  FMNMX.FTZ R4, R33, R4, !PT ;  /* 0x0000000421047209 */ /* 0x000fe40007810000 */
[----:B------:R-:W-:Y:S02]  /*29e0*/  ISETP.GT.AND P0, PT, R2, 0x21, PT ;  /* 0x000000210200780c */ /* 0x000fe40003f04270 */
[----:B------:R-:W-:Y:S02]  /*29f0*/  FMNMX.FTZ R6, R29, R6, !PT ;  /* 0x000000061d067209 */ /* 0x000fe40007810000 */
[----:B------:R-:W-:Y:S02]  /*2a00*/  FSEL R217, R16, -INF , P1 ;  /* 0xff80000010d97808 */ /* 0x000fe40000800000 */
[----:B------:R-:W-:-:S02]  /*2a10*/  FMNMX.FTZ R4, R21, R4, !PT ;  /* 0x0000000415047209 */ /* 0x000fc40007810000 */
[----:B------:R-:W-:Y:S02]  /*2a20*/  FSEL R25, R23, -INF , P2 ;  /* 0xff80000017197808 */ /* 0x000fe40001000000 */
[----:B------:R-:W-:Y:S02]  /*2a30*/  FSEL R213, R18, -INF , P1 ;  /* 0xff80000012d57808 */ /* 0x000fe40000800000 */
[----:B------:R-:W-:Y:S02]  /*2a40*/  FSEL R163, R19, -INF , P0 ;  /* 0xff80000013a37808 */ /* 0x000fe40000000000 */
[----:B------:R-:W-:Y:S02]  /*2a50*/  FSEL R157, R17, -INF , P0 ;  /* 0xff800000119d7808 */ /* 0x000fe40000000000 */
[----:B------:R-:W-:Y:S01]  /*2a60*/  FMNMX.FTZ R6, R27, R6, !PT ;  /* 0x000000061b067209 */ /* 0x000fe20007810000 */
[----:B------:R-:W-:Y:S01]  /*2a70*/  LDSM.16.MT88.4 R16, [R189+0x2900] ;  /* 0x00290000bd10783b */ /* 0x000fe20000004200 */
[----:B------:R-:W-:-:S02]  /*2a80*/  ISETP.GT.AND P1, PT, R2, 0x28, PT ;  /* 0x000000280200780c */ /* 0x000fc40003f24270 */
[----:B------:R-:W-:Y:S02]  /*2a90*/  ISETP.GT.AND P0, PT, R2, 0x29, PT ;  /* 0x000000290200780c */ /* 0x000fe40003f04270 */
[----:B------:R-:W-:Y:S02]  /*2aa0*/  FMNMX.FTZ R4, R217, R4, !PT ;  /* 0x00000004d9047209 */ /* 0x000fe40007810000 */
[----:B------:R-:W-:Y:S02]  /*2ab0*/  FMNMX.FTZ R6, R25, R6, !PT ;  /* 0x0000000619067209 */ /* 0x000fe40007810000 */
[----:B------:R-:W-:Y:S02]  /*2ac0*/  FSEL R211, R14, -INF , P1 ;  /* 0xff8000000ed37808 */ /* 0x000fe40000800000 */
[----:B------:R-:W-:Y:S02]  /*2ad0*/  FSEL R215, R12, -INF , P1 ;  /* 0xff8000000cd77808 */ /* 0x000fe40000800000 */
[----:B------:R-:W-:-:S02]  /*2ae0*/  FSEL R165, R15, -INF , P0 ;  /* 0xff8000000fa57808 */ /* 0x000fc40000000000 */
[----:B------:R-:W-:Y:S02]  /*2af0*/  FSEL R159, R13, -INF , P0 ;  /* 0xff8000000d9f7808 */ /* 0x000fe40000000000 */
[C---:B------:R-:W-:Y:S01]  /*2b00*/  ISETP.GT.AND P1, PT, R2.reuse, 0x30, PT ;  /* 0x000000300200780c */ /* 0x040fe20003f24270 */
[----:B------:R-:W-:Y:S01]  /*2b10*/  LDSM.16.MT88.4 R12, [R188+0x2900] ;  /* 0x00290000bc0c783b */ /* 0x000fe20000004200 */
[----:B------:R-:W-:Y:S02]  /*2b20*/  ISETP.GT.AND P0, PT, R2, 0x31, PT ;  /* 0x000000310200780c */ /* 0x000fe40003f04270 */
[----:B------:R-:W-:Y:S02]  /*2b30*/  FMNMX.FTZ R4, R157, R4, !PT ;  /* 0x000000049d047209 */ /* 0x000fe40007810000 */
[----:B------:R-:W-:Y:S02]  /*2b40*/  FMNMX.FTZ R6, R213, R6, !PT ;  /* 0x00000006d5067209 */ /* 0x000fe40007810000 */
[----:B------:R-:W-:-:S02]  /*2b50*/  FSEL R167, R10, -INF , P1 ;  /* 0xff8000000aa77808 */ /* 0x000fc40000800000 */
[----:B------:R-:W-:Y:S02]  /*2b60*/  FSEL R175, R8, -INF , P1 ;  /* 0xff80000008af7808 */ /* 0x000fe40000800000 */
[----:B------:R-:W-:Y:S02]  /*2b70*/  FSEL R143, R11, -INF , P0 ;  /* 0xff8000000b8f7808 */ /* 0x000fe40000000000 */
[----:B------:R-:W-:Y:S02]  /*2b80*/  FSEL R173, R9, -INF , P0 ;  /* 0xff80000009ad7808 */ /* 0x000fe40000000000 */
[----:B------:R-:W-:Y:S02]  /*2b90*/  FMNMX.FTZ R4, R215, R4, !PT ;  /* 0x00000004d7047209 */ /* 0x000fe40007810000 */
[C---:B------:R-:W-:Y:S02]  /*2ba0*/  ISETP.GT.AND P1, PT, R2.reuse, 0x38, PT ;  /* 0x000000380200780c */ /* 0x040fe40003f24270 */
[----:B------:R-:W-:-:S02]  /*2bb0*/  ISETP.GT.AND P0, PT, R2, 0x39, PT ;  /* 0x000000390200780c */ /* 0x000fc40003f04270 */
[----:B------:R-:W-:Y:S02]  /*2bc0*/  FMNMX.FTZ R2, R163, R6, !PT ;  /* 0x00000006a3027209 */ /* 0x000fe40007810000 */
[----:B------:R-:W-:Y:S02]  /*2bd0*/  FMNMX.FTZ R4, R159, R4, !PT ;  /* 0x000000049f047209 */ /* 0x000fe40007810000 */
[----:B------:R-:W-:Y:S02]  /*2be0*/  FMNMX.FTZ R2, R211, R2, !PT ;  /* 0x00000002d3027209 */ /* 0x000fe40007810000 */
[----:B------:R-:W-:Y:S02]  /*2bf0*/  FMNMX.FTZ R4, R175, R4, !PT ;  /* 0x00000004af047209 */ /* 0x000fe40007810000 */
[----:B------:R-:W-:Y:S02]  /*2c00*/  FMNMX.FTZ R2, R165, R2, !PT ;  /* 0x00000002a5027209 */ /* 0x000fe40007810000 */
[----:B------:R-:W-:-:S02]  /*2c10*/  FSEL R171, R76, -INF , P1 ;  /* 0xff8000004cab7808 */ /* 0x000fc40000800000 */
[----:B------:R-:W-:Y:S02]  /*2c20*/  FMNMX.FTZ R4, R173, R4, !PT ;  /* 0x00000004ad047209 */ /* 0x000fe40007810000 */
[----:B------:R-:W-:Y:S02]  /*2c30*/  FMNMX.FTZ R2, R167, R2, !PT ;  /* 0x00000002a7027209 */ /* 0x000fe40007810000 */
[----:B------:R-:W-:Y:S02]  /*2c40*/  FSEL R169, R77, -INF , P0 ;  /* 0xff8000004da97808 */ /* 0x000fe40000000000 */
[----:B------:R-:W-:Y:S02]  /*2c50*/  FMNMX.FTZ R4, R171, R4, !PT ;  /* 0x00000004ab047209 */ /* 0x000fe40007810000 */
[----:B------:R-:W-:Y:S02]  /*2c60*/  FSEL R141, R78, -INF , P1 ;  /* 0xff8000004e8d7808 */ /* 0x000fe40000800000 */
[----:B------:R-:W-:-:S02]  /*2c70*/  FMNMX.FTZ R2, R143, R2, !PT ;  /* 0x000000028f027209 */ /* 0x000fc40007810000 */
[----:B------:R-:W-:Y:S02]  /*2c80*/  FMNMX.FTZ R4, R169, R4, !PT ;  /* 0x00000004a9047209 */ /* 0x000fe40007810000 */
[----:B------:R-:W-:Y:S02]  /*2c90*/  FSEL R161, R79, -INF , P0 ;  /* 0xff8000004fa17808 */ /* 0x000fe40000000000 */
[----:B------:R-:W-:Y:S01]  /*2ca0*/  FMNMX.FTZ R2, R141, R2, !PT ;  /* 0x000000028d027209 */ /* 0x000fe20007810000 */
[----:B------:R-:W1:Y:S03]  /*2cb0*/  SHFL.BFLY PT, R9, R4, 0x2, 0x1f ;  /* 0x0c401f0004097f89 */ /* 0x000e6600000e0000 */
[----:B------:R-:W-:Y:S01]  /*2cc0*/  FMNMX.FTZ R11, R161, R2, !PT ;  /* 0x00000002a10b7209 */ /* 0x000fe20007810000 */
[----:B------:R-:W-:Y:S04]  /*2cd0*/  LDSM.16.MT88.4 R76, [R190+0x2100] ;  /* 0x00210000be4c783b */ /* 0x000fe80000004200 */
[----:B------:R-:W2:Y:S01]  /*2ce0*/  SHFL.BFLY PT, R2, R11, 0x2, 0x1f ;  /* 0x0c401f000b027f89 */ /* 0x000ea200000e0000 */
[----:B-1----:R-:W-:-:S03]  /*2cf0*/  FMNMX.FTZ R9, R4, R9, !PT ;  /* 0x0000000904097209 */ /* 0x002fc60007810000 */
[----:B------:R-:W-:Y:S04]  /*2d00*/  LDSM.16.MT88.4 R4, [R188+0x4100] ;  /* 0x00410000bc04783b */ /* 0x000fe80000004200 */
        /* <DEDUP_REMOVED lines=8> */
[----:B------:R-:W-:Y:S01]  /*2d90*/  FSEL R140, R140, RZ, P0 ;  /* 0x000000ff8c8c7208 */ /* 0x000fe20000000000 */
[C---:B------:R-:W-:Y:S01]  /*2da0*/  FMUL.FTZ R158, R3.reuse, c[0x0][0x2d0] ;  /* 0x0000b400039e7a20 */ /* 0x040fe20000410000 */
[----:B------:R-:W-:-:S03]  /*2db0*/  FSETP.NEU.FTZ.AND P0, PT, R3, -INF , PT ;  /* 0xff8000000300780b */ /* 0x000fc60003f1d000 */
[--C-:B------:R-:W-:Y:S01]  /*2dc0*/  FFMA.FTZ R151, R32, c[0x0][0x2d0], -R140.reuse ;  /* 0x0000b40020977a23 */ /* 0x100fe2000001088c */
[----:B------:R-:W-:Y:S01]  /*2dd0*/  FSEL R158, R158, RZ, P0 ;  /* 0x000000ff9e9e7208 */ /* 0x000fe20000000000 */
[--C-:B------:R-:W-:Y:S01]  /*2de0*/  FFMA.FTZ R150, R39, c[0x0][0x2d0], -R140.reuse ;  /* 0x0000b40027967a23 */ /* 0x100fe2000001088c */
[----:B------:R-:W-:Y:S01]  /*2df0*/  PLOP3.LUT P0, PT, PT, PT, UP0, 0x40, 0x0 ;  /* 0x000000000000781c */ /* 0x000fe20003f0e808 */
[--C-:B------:R-:W-:Y:S02]  /*2e00*/  FFMA.FTZ R148, R47, c[0x0][0x2d0], -R140.reuse ;  /* 0x0000b4002f947a23 */ /* 0x100fe4000001088c */
[----:B------:R-:W-:Y:S01]  /*2e10*/  MUFU.EX2 R151, R151 ;  /* 0x0000009700977308 */ /* 0x000fe20000000800 */
[----:B------:R-:W-:Y:S02]  /*2e20*/  FFMA.FTZ R145, R45, c[0x0][0x2d0], -R140 ;  /* 0x0000b4002d917a23 */ /* 0x000fe4000001088c */
[--C-:B------:R-:W-:Y:S01]  /*2e30*/  FFMA.FTZ R152, R34, c[0x0][0x2d0], -R158.reuse ;  /* 0x0000b40022987a23 */ /* 0x100fe2000001089e */
[----:B------:R-:W-:Y:S01]  /*2e40*/  LDSM.16.MT88.4 R44, [R190+0x100] ;  /* 0x00010000be2c783b */ /* 0x000fe20000004200 */
[----:B------:R-:W-:-:S02]  /*2e50*/  FFMA.FTZ R153, R37, c[0x0][0x2d0], -R158 ;  /* 0x0000b40025997a23 */ /* 0x000fc4000001089e */
[--C-:B------:R-:W-:Y:S01]  /*2e60*/  FFMA.FTZ R155, R43, c[0x0][0x2d0], -R158.reuse ;  /* 0x0000b4002b9b7a23 */ /* 0x100fe2000001089e */
[----:B------:R-:W1:Y:S01]  /*2e70*/  LDSM.16.MT88.4 R36, [R192+0x100] ;  /* 0x00010000c024783b */ /* 0x000e620000004200 */
[----:B------:R-:W-:Y:S01]  /*2e80*/  FFMA.FTZ R146, R41, c[0x0][0x2d0], -R158 ;  /* 0x0000b40029927a23 */ /* 0x000fe2000001089e */
[----:B------:R-:W2:Y:S01]  /*2e90*/  MUFU.EX2 R150, R150 ;  /* 0x0000009600967308 */ /* 0x000ea20000000800 */
[--C-:B------:R-:W-:Y:S02]  /*2ea0*/  FFMA.FTZ R149, R89, c[0x0][0x2d0], -R140.reuse ;  /* 0x0000b40059957a23 */ /* 0x100fe4000001088c */
[--C-:B------:R-:W-:Y:S02]  /*2eb0*/  FFMA.FTZ R144, R35, c[0x0][0x2d0], -R140.reuse ;  /* 0x0000b40023907a23 */ /* 0x100fe4000001088c */
[--C-:B------:R-:W-:Y:S02]  /*2ec0*/  FFMA.FTZ R135, R33, c[0x0][0x2d0], -R140.reuse ;  /* 0x0000b40021877a23 */ /* 0x100fe4000001088c */
[----:B------:R-:W-:Y:S01]  /*2ed0*/  FFMA.FTZ R2, R21, c[0x0][0x2d0], -R140 ;  /* 0x0000b40015027a23 */ /* 0x000fe2000001088c */
[----:B------:R-:W-:Y:S01]  /*2ee0*/  MUFU.EX2 R148, R148 ;  /* 0x0000009400947308 */ /* 0x000fe20000000800 */
[--C-:B------:R-:W-:Y:S01]  /*2ef0*/  FFMA.FTZ R147, R31, c[0x0][0x2d0], -R158.reuse ;  /* 0x0000b4001f937a23 */ /* 0x100fe2000001089e */
[----:B------:R-:W3:Y:S01]  /*2f00*/  LDSM.16.MT88.4 R20, [R192+0x900] ;  /* 0x00090000c014783b */ /* 0x000ee20000004200 */
[----:B------:R-:W-:-:S02]  /*2f10*/  FFMA.FTZ R134, R29, c[0x0][0x2d0], -R158 ;  /* 0x0000b4001d867a23 */ /* 0x000fc4000001089e */
[--C-:B------:R-:W-:Y:S01]  /*2f20*/  FFMA.FTZ R133, R27, c[0x0][0x2d0], -R158.reuse ;  /* 0x0000b4001b857a23 */ /* 0x100fe2000001089e */
[----:B------:R-:W-:Y:S01]  /*2f30*/  LDSM.16.MT88.4 R32, [R189+0x900] ;  /* 0x00090000bd20783b */ /* 0x000fe20000004200 */
[----:B------:R-:W-:Y:S01]  /*2f40*/  FFMA.FTZ R0, R25, c[0x0][0x2d0], -R158 ;  /* 0x0000b40019007a23 */ /* 0x000fe2000001089e */
[----:B------:R-:W4:Y:S01]  /*2f50*/  MUFU.EX2 R145, R145 ;  /* 0x0000009100917308 */ /* 0x000f220000000800 */
[----:B--2---:R-:W-:Y:S01]  /*2f60*/  F2FP.PACK_AB R116, R150, R151 ;  /* 0x000000979674723e */ /* 0x004fe200000000ff */
[----:B------:R-:W-:Y:S01]  /*2f70*/  LDSM.16.MT88.4 R28, [R188+0x900] ;  /* 0x00090000bc1c783b */ /* 0x000fe20000004200 */
        /* <DEDUP_REMOVED lines=9> */
[----:B------:R-:W2:Y:S01]  /*3010*/  MUFU.EX2 R153, R153 ;  /* 0x0000009900997308 */ /* 0x000ea20000000800 */
[----:B----4-:R-:W-:Y:S01]  /*3020*/  F2FP.PACK_AB R118, R145, R148 ;  /* 0x000000949176723e */ /* 0x010fe200000000ff */
        /* <DEDUP_REMOVED lines=8> */
[----:B------:R-:W4:Y:S01]  /*30b0*/  MUFU.EX2 R146, R146 ;  /* 0x0000009200927308 */ /* 0x000f220000000800 */
        /* <DEDUP_REMOVED lines=9> */
[----:B----4-:R-:W-:Y:S01]  /*3150*/  F2FP.PACK_AB R119, R146, R155 ;  /* 0x0000009b9277723e */ /* 0x010fe200000000ff */
[----:B------:R-:W2:Y:S01]  /*3160*/  MUFU.EX2 R144, R144 ;  /* 0x0000009000907308 */ /* 0x000ea20000000800 */
        /* <DEDUP_REMOVED lines=10> */
[C---:B-1----:R-:W-:Y:S02]  /*3210*/  HMMA.16816.F32 R128, R116.reuse, R36, RZ ;  /* 0x000000247480723c */ /* 0x042fe400000018ff */
[----:B------:R-:W-:Y:S06]  /*3220*/  MUFU.EX2 R133, R133 ;  /* 0x0000008500857308 */ /* 0x000fec0000000800 */
[C---:B------:R-:W-:Y:S02]  /*3230*/  HMMA.16816.F32 R40, R116.reuse, R44, RZ ;  /* 0x0000002c7428723c */ /* 0x040fe400000018ff */
[----:B------:R-:W1:Y:S06]  /*3240*/  MUFU.EX2 R0, R0 ;  /* 0x0000000000007308 */ /* 0x000e6c0000000800 */
        /* <DEDUP_REMOVED lines=32> */
[C---:B------:R-:W-:Y:S07]  /*3450*/  HMMA.16816.F32 R120, R116.reuse, R4, RZ ;  /* 0x000000047478723c */ /* 0x040fee00000018ff */
        /* <DEDUP_REMOVED lines=19> */
[C---:B---3--:R-:W-:Y:S08]  /*3590*/  HMMA.16816.F32 R128, R4.reuse, R20, R128 ;  /* 0x000000140480723c */ /* 0x048ff00000001880 */
        /* <DEDUP_REMOVED lines=29> */
[----:B-----5:R-:W-:Y:S01]  /*3770*/  F2FP.PACK_AB R4, R157, R154 ;  /* 0x0000009a9d04723e */ /* 0x020fe200000000ff */
        /* <DEDUP_REMOVED lines=119> */
.L_x_1499:
        /* <DEDUP_REMOVED lines=52> */
.L_x_1497:
        /* <DEDUP_REMOVED lines=9> */
[C---:B------:R-:W-:Y:S02]  /*42c0*/  IMAD R3, R200.reuse, c[0x0][0x21c], R3 ;  /* 0x00008700c8037a24 */ /* 0x040fe400078e0203 */
[----:B------:R-:W-:Y:S04]  /*42d0*/  IMAD.IADD R135, R135, 0x1, R227 ;  /* 0x0000000187877824 */ /* 0x000fe800078e02e3 */
[----:B------:R-:W-:Y:S05]  /*42e0*/  IMAD.WIDE.U32 R134, R200, c[0x0][0x218], R134 ;  /* 0x00008600c8867a25 */ /* 0x000fea00078e0086 */
[----:B------:R-:W-:Y:S01]  /*42f0*/  IADD3 R2, P0, R134, UR20, RZ ;  /* 0x0000001486027c10 */ /* 0x000fe2000ff1e0ff */
[----:B------:R-:W-:Y:S03]  /*4300*/  LDSM.16.M88.4 R136, [R198] ;  /* 0x00000000c688783b */ /* 0x000fe60000000200 */
[----:B------:R-:W-:Y:S01]  /*4310*/  IADD3.X R3, R135, UR5, R3, P0, !PT ;  /* 0x0000000587037c10 */ /* 0x000fe200087fe403 */
[----:B------:R-:W1:Y:S01]  /*4320*/  LDSM.16.M88.4 R140, [R197+0x6100] ;  /* 0x00610000c58c783b */ /* 0x000e620000000200 */
[C---:B------:R-:W-:Y:S03]  /*4330*/  LEA R224, P0, R2.reuse, c[0x0][0x1f8], 0x1 ;  /* 0x00007e0002e07a11 */ /* 0x040fe600078008ff */
[----:B------:R-:W-:Y:S01]  /*4340*/  LDSM.16.M88.4 R144, [R197+0x6900] ;  /* 0x00690000c590783b */ /* 0x000fe20000000200 */
[----:B------:R-:W-:Y:S03]  /*4350*/  LEA.HI.X R132, R2, c[0x0][0x1fc], R3, 0x1, P0 ;  /* 0x00007f0002847a11 */ /* 0x000fe600000f0c03 */
[----:B------:R-:W-:Y:S04]  /*4360*/  LDSM.16.M88.4 R148, [R197+0x7100] ;  /* 0x00710000c594783b */ /* 0x000fe80000000200 */
[----:B------:R-:W-:Y:S04]  /*4370*/  LDSM.16.M88.4 R152, [R197+0x7900] ;  /* 0x00790000c598783b */ /* 0x000fe80000000200 */
[----:B------:R-:W-:Y:S04]  /*4380*/  LDSM.16.M88.4 R156, [R187] ;  /* 0x00000000bb9c783b */ /* 0x000fe80000000200 */
[----:B------:R-:W-:Y:S04]  /*4390*/  LDSM.16.M88.4 R160, [R186] ;  /* 0x00000000baa0783b */ /* 0x000fe80000000200 */
[----:B------:R-:W-:Y:S04]  /*43a0*/  LDSM.16.M88.4 R164, [R185] ;  /* 0x00000000b9a4783b */ /* 0x000fe80000000200 */
[----:B------:R-:W2:Y:S04]  /*43b0*/  SHFL.IDX PT, R2, R224, 0x1, 0x181f ;  /* 0x00381f00e0027f89 */ /* 0x000ea800000e0000 */
[----:B------:R-:W3:Y:S04]  /*43c0*/  SHFL.IDX PT, R3, R132, 0x1, 0x181f ;  /* 0x00381f0084037f89 */ /* 0x000ee800000e0000 */
[----:B------:R-:W4:Y:S01]  /*43d0*/  SHFL.IDX PT, R235, R224, RZ, 0x181f ;  /* 0x00181fffe0eb7589 */ /* 0x000f2200000e0000 */
[C---:B-1----:R-:W-:Y:S03]  /*43e0*/  HMMA.16816.F32 R4, R136.reuse, R140, RZ ;  /* 0x0000008c8804723c */ /* 0x042fe600000018ff */
[----:B------:R-:W1:Y:S05]  /*43f0*/  SHFL.IDX PT, R229, R132, RZ, 0x181f ;  /* 0x00181fff84e57589 */ /* 0x000e6a00000e0000 */
[C---:B------:R-:W-:Y:S01]  /*4400*/  HMMA.16816.F32 R8, R136.reuse, R142, RZ ;  /* 0x0000008e8808723c */ /* 0x040fe200000018ff */
[----:B------:R-:W-:Y:S03]  /*4410*/  LDSM.16.M88.4 R140, [R196] ;  /* 0x00000000c48c783b */ /* 0x000fe60000000200 */
[-C--:B--2---:R-:W-:Y:S04]  /*4420*/  IADD3 R226, P1, P0, R213, R2.reuse, R222 ;  /* 0x00000002d5e27210 */ /* 0x084fe8000783e0de */
[C---:B------:R-:W-:Y:S01]  /*4430*/  HMMA.16816.F32 R12, R136.reuse, R144, RZ ;  /* 0x00000090880c723c */ /* 0x040fe200000018ff */
[-C--:B---3--:R-:W-:Y:S03]  /*4440*/  IADD3.X R227, RZ, R3.reuse, R223, P1, P0 ;  /* 0x00000003ffe37210 */ /* 0x088fe60000fe04df */
[-C--:B------:R-:W-:Y:S04]  /*4450*/  IADD3 R134, P1, P0, R212, R2.reuse, R219 ;  /* 0x00000002d4867210 */ /* 0x080fe8000783e0db */
[C---:B------:R-:W-:Y:S01]  /*4460*/  HMMA.16816.F32 R16, R136.reuse, R146, RZ ;  /* 0x000000928810723c */ /* 0x040fe200000018ff */
[----:B------:R-:W2:Y:S03]  /*4470*/  LDSM.16.M88.4 R144, [R195] ;  /* 0x00000000c390783b */ /* 0x000ea60000000200 */
[-C--:B------:R-:W-:Y:S02]  /*4480*/  IADD3.X R135, RZ, R3.reuse, R217, P1, P0 ;  /* 0x00000003ff877210 */ /* 0x080fe40000fe04d9 */
[----:B------:R-:W-:Y:S02]  /*4490*/  IADD3 R2, P1, P0, R211, R2, R220 ;  /* 0x00000002d3027210 */ /* 0x000fe4000783e0dc */
[C---:B------:R-:W-:Y:S04]  /*44a0*/  HMMA.16816.F32 R20, R136.reuse, R148, RZ ;  /* 0x000000948814723c */ /* 0x040fe800000018ff */
[--C-:B------:R-:W-:Y:S02]  /*44b0*/  IADD3.X R3, RZ, R3, R218.reuse, P1, P0 ;  /* 0x00000003ff037210 */ /* 0x100fe40000fe04da */
[----:B----4-:R-:W-:Y:S02]  /*44c0*/  IADD3 R232, P0, R222, R235, RZ ;  /* 0x000000ebdee87210 */ /* 0x010fe40007f1e0ff */
[C---:B------:R-:W-:Y:S01]  /*44d0*/  HMMA.16816.F32 R24, R136.reuse, R150, RZ ;  /* 0x000000968818723c */ /* 0x040fe200000018ff */
[----:B------:R-:W-:Y:S03]  /*44e0*/  ISETP.NE.U32.AND P1, PT, R214, RZ, PT ;  /* 0x000000ffd600720c */ /* 0x000fe60003f25070 */
[----:B-1----:R-:W-:Y:S01]  /*44f0*/  IMAD.X R233, R223, 0x1, R229, P0 ;  /* 0x00000001dfe97824 */ /* 0x002fe200000e06e5 */
[----:B------:R-:W-:Y:S03]  /*4500*/  IADD3 R230, P0, R235, R219, RZ ;  /* 0x000000dbebe67210 */ /* 0x000fe60007f1e0ff */
[C---:B------:R-:W-:Y:S01]  /*4510*/  HMMA.16816.F32 R28, R136.reuse, R152, RZ ;  /* 0x00000098881c723c */ /* 0x040fe200000018ff */
[----:B------:R-:W-:Y:S01]  /*4520*/  @!PT LDS RZ, [RZ] ;  /* 0x00000000fffff984 */ /* 0x000fe20000000800 */
[----:B------:R-:W-:Y:S01]  /*4530*/  @!PT LDS RZ, [RZ] ;  /* 0x00000000fffff984 */ /* 0x000fe20000000800 */
[----:B------:R-:W-:Y:S01]  /*4540*/  @!PT LDS RZ, [RZ] ;  /* 0x00000000fffff984 */ /* 0x000fe20000000800 */
[----:B------:R1:W-:Y:S03]  /*4550*/  LDGSTS.E.BYPASS.LTC128B.128 [R216+0x100], [R232.64], !P5 ;  /* 0x00100000e8d87fae */ /* 0x0003e6000e901d4c */
[----:B------:R-:W-:Y:S01]  /*4560*/  IMAD.X R231, R229, 0x1, R217, P0 ;  /* 0x00000001e5e77824 */ /* 0x000fe200000e06d9 */
[----:B------:R-:W-:Y:S03]  /*4570*/  IADD3 R228, P0, R235, R220, RZ ;  /* 0x000000dcebe47210 */ /* 0x000fe60007f1e0ff */
[----:B------:R-:W-:Y:S01]  /*4580*/  HMMA.16816.F32 R32, R136, R154, RZ ;  /* 0x0000009a8820723c */ /* 0x000fe200000018ff */
[----:B------:R1:W-:Y:S03]  /*4590*/  LDGSTS.E.BYPASS.LTC128B.128 [R216+0x2100], [R230.64], !P4 ;  /* 0x02100000e6d87fae */ /* 0x0003e6000e101d4c */
[----:B------:R-:W-:Y:S01]  /*45a0*/  IMAD.X R229, R229, 0x1, R218, P0 ;  /* 0x00000001e5e57824 */ /* 0x000fe200000e06da */
[----:B------:R-:W-:Y:S03]  /*45b0*/  ISETP.NE.U32.AND P0, PT, R215, RZ, PT ;  /* 0x000000ffd700720c */ /* 0x000fe60003f05070 */
[C---:B--2---:R-:W-:Y:S01]  /*45c0*/  HMMA.16816.F32 R4, R140.reuse, R144, R4 ;  /* 0x000000908c04723c */ /* 0x044fe20000001804 */
[----:B------:R1:W-:Y:S07]  /*45d0*/  LDGSTS.E.BYPASS.LTC128B.128 [R216+0x4100], [R228.64], !P6 ;  /* 0x04100000e4d87fae */ /* 0x0003ee000f101d4c */
[C---:B------:R-:W-:Y:S02]  /*45e0*/  HMMA.16816.F32 R8, R140.reuse, R146, R8 ;  /* 0x000000928c08723c */ /* 0x040fe40000001808 */
[----:B------:R1:W-:Y:S01]  /*45f0*/  LDGSTS.E.BYPASS.LTC128B.128.ZFILL [R216+0x1100], [R226.64], P0 ;  /* 0x01100000e2d87fae */ /* 0x0003e20008141d4c */
[----:B------:R-:W-:Y:S03]  /*4600*/  PLOP3.LUT P0, PT, PT, PT, UP0, 0x80, 0x0 ;  /* 0x000000000000781c */ /* 0x000fe60003f0f008 */
[----:B------:R1:W-:Y:S02]  /*4610*/  LDGSTS.E.BYPASS.LTC128B.128.ZFILL [R216+0x3100], [R134.64], P1 ;  /* 0x0310000086d87fae */ /* 0x0003e40008941d4c */
[C---:B------:R-:W-:Y:S02]  /*4620*/  HMMA.16816.F32 R12, R140.reuse, R156, R12 ;  /* 0x0000009c8c0c723c */ /* 0x040fe4000000180c */
[----:B------:R1:W-:Y:S04]  /*4630*/  LDGSTS.E.BYPASS.LTC128B.128.ZFILL [R216+0x5100], [R2.64], P2 ;  /* 0x0510000002d87fae */ /* 0x0003e80009141d4c */
[----:B------:R-:W-:Y:S02]  /*4640*/  LDSM.16.M88.4 R148, [R194] ;  /* 0x00000000c294783b */ /* 0x000fe40000000200 */
[C---:B------:R-:W-:Y:S02]  /*4650*/  HMMA.16816.F32 R16, R140.reuse, R158, R16 ;  /* 0x0000009e8c10723c */ /* 0x040fe40000001810 */
[----:B------:R-:W2:Y:S04]  /*4660*/  LDSM.16.M88.4 R168, [R191+0x6100] ;  /* 0x00610000bfa8783b */ /* 0x000ea80000000200 */
[----:B------:R-:W0:Y:S02]  /*4670*/  LDGDEPBAR ;  /* 0x00000000000079af */ /* 0x000e240000000000 */
[C---:B------:R-:W-:Y:S02]  /*4680*/  HMMA.16816.F32 R20, R140.reuse, R160, R20 ;  /* 0x000000a08c14723c */ /* 0x040fe40000001814 */
[----:B------:R-:W3:Y:S04]  /*4690*/  LDSM.16.M88.4 R172, [R191+0x6900] ;  /* 0x00690000bfac783b */ /* 0x000ee80000000200 */
[----:B------:R-:W4:Y:S02]  /*46a0*/  LDSM.16.M88.4 R136, [R191+0x7100] ;  /* 0x00710000bf88783b */ /* 0x000f240000000200 */
[C---:B------:R-:W-:Y:S02]  /*46b0*/  HMMA.16816.F32 R24, R140.reuse, R162, R24 ;  /* 0x000000a28c18723c */ /* 0x040fe40000001818 */
[----:B------:R-:W5:Y:S04]  /*46c0*/  LDSM.16.M88.4 R152, [R191+0x7900] ;  /* 0x00790000bf98783b */ /* 0x000f680000000200 */
[----:B------:R-:W-:Y:S02]  /*46d0*/  LDSM.16.M88.4 R144, [R193] ;  /* 0x00000000c190783b */ /* 0x000fe40000000200 */
[C---:B------:R-:W-:Y:S02]  /*46e0*/  HMMA.16816.F32 R28, R140.reuse, R164, R28 ;  /* 0x000000a48c1c723c */ /* 0x040fe4000000181c */
[----:B------:R-:W1:Y:S04]  /*46f0*/  LDSM.16.M88.4 R156, [R184] ;  /* 0x00000000b89c783b */ /* 0x000e680000000200 */
[----:B------:R-:W1:Y:S02]  /*4700*/  LDSM.16.M88.4 R160, [R184+0x800] ;  /* 0x00080000b8a0783b */ /* 0x000e640000000200 */
[----:B------:R-:W-:Y:S02]  /*4710*/  HMMA.16816.F32 R32, R140, R166, R32 ;  /* 0x000000a68c20723c */ /* 0x000fe40000001820 */
[----:B------:R-:W1:Y:S04]  /*4720*/  LDSM.16.M88.4 R140, [R184+0x1000] ;  /* 0x00100000b88c783b */ /* 0x000e680000000200 */
[----:B------:R-:W1:Y:S02]  /*4730*/  LDSM.16.M88.4 R164, [R184+0x1800] ;  /* 0x00180000b8a4783b */ /* 0x000e640000000200 */
[C---:B--2---:R-:W-:Y:S08]  /*4740*/  HMMA.16816.F32 R4, R148.reuse, R168, R4 ;  /* 0x000000a89404723c */ /* 0x044ff00000001804 */
[C---:B------:R-:W-:Y:S01]  /*4750*/  HMMA.16816.F32 R8, R148.reuse, R170, R8 ;  /* 0x000000aa9408723c */ /* 0x040fe20000001808 */
[----:B------:R-:W-:Y:S07]  /*4760*/  LDSM.16.M88.4 R168, [R197+0x8100] ;  /* 0x00810000c5a8783b */ /* 0x000fee0000000200 */
[C---:B---3--:R-:W-:Y:S08]  /*4770*/  HMMA.16816.F32 R12, R148.reuse, R172, R12 ;  /* 0x000000ac940c723c */ /* 0x048ff0000000180c */
[C---:B------:R-:W-:Y:S01]  /*4780*/  HMMA.16816.F32 R16, R148.reuse, R174, R16 ;  /* 0x000000ae9410723c */ /* 0x040fe20000001810 */
[----:B------:R-:W-:Y:S07]  /*4790*/  LDSM.16.M88.4 R172, [R197+0x8900] ;  /* 0x00890000c5ac783b */ /* 0x000fee0000000200 */
[C---:B----4-:R-:W-:Y:S08]  /*47a0*/  HMMA.16816.F32 R20, R148.reuse, R136, R20 ;  /* 0x000000889414723c */ /* 0x050ff00000001814 */
[C---:B------:R-:W-:Y:S01]  /*47b0*/  HMMA.16816.F32 R24, R148.reuse, R138, R24 ;  /* 0x0000008a9418723c */ /* 0x040fe20000001818 */
[----:B------:R-:W2:Y:S07]  /*47c0*/  LDSM.16.M88.4 R136, [R198+0x4000] ;  /* 0x00400000c688783b */ /* 0x000eae0000000200 */
[C---:B-----5:R-:W-:Y:S08]  /*47d0*/  HMMA.16816.F32 R28, R148.reuse, R152, R28 ;  /* 0x00000098941c723c */ /* 0x060ff0000000181c */
[----:B------:R-:W-:Y:S01]  /*47e0*/  HMMA.16816.F32 R32, R148, R154, R32 ;  /* 0x0000009a9420723c */ /* 0x000fe20000001820 */
[----:B------:R-:W3:Y:S04]  /*47f0*/  LDSM.16.M88.4 R148, [R197+0x9100] ;  /* 0x00910000c594783b */ /* 0x000ee80000000200 */
[----:B------:R-:W4:Y:S03]  /*4800*/  LDSM.16.M88.4 R152, [R197+0x9900] ;  /* 0x00990000c598783b */ /* 0x000f260000000200 */
[C---:B-1----:R-:W-:Y:S08]  /*4810*/  HMMA.16816.F32 R4, R144.reuse, R156, R4 ;  /* 0x0000009c9004723c */ /* 0x042ff00000001804 */
[C---:B------:R-:W-:Y:S01]  /*4820*/  HMMA.16816.F32 R8, R144.reuse, R158, R8 ;  /* 0x0000009e9008723c */ /* 0x040fe20000001808 */
[----:B------:R-:W-:Y:S07]  /*4830*/  LDSM.16.M88.4 R156, [R183] ;  /* 0x00000000b79c783b */ /* 0x000fee0000000200 */
[C---:B------:R-:W-:Y:S08]  /*4840*/  HMMA.16816.F32 R12, R144.reuse, R160, R12 ;  /* 0x000000a0900c723c */ /* 0x040ff0000000180c */
[C---:B------:R-:W-:Y:S01]  /*4850*/  HMMA.16816.F32 R16, R144.reuse, R162, R16 ;  /* 0x000000a29010723c */ /* 0x040fe20000001810 */
[----:B------:R-:W-:Y:S07]  /*4860*/  LDSM.16.M88.4 R160, [R182] ;  /* 0x00000000b6a0783b */ /* 0x000fee0000000200 */
[C---:B------:R-:W-:Y:S08]  /*4870*/  HMMA.16816.F32 R20, R144.reuse, R140, R20 ;  /* 0x0000008c9014723c */ /* 0x040ff00000001814 */
[C---:B------:R-:W-:Y:S01]  /*4880*/  HMMA.16816.F32 R24, R144.reuse, R142, R24 ;  /* 0x0000008e9018723c */ /* 0x040fe20000001818 */
[----:B------:R-:W1:Y:S07]  /*4890*/  LDSM.16.M88.4 R140, [R196+0x4000] ;  /* 0x00400000c48c783b */ /* 0x000e6e0000000200 */
[C---:B------:R-:W-:Y:S08]  /*48a0*/  HMMA.16816.F32 R28, R144.reuse, R164, R28 ;  /* 0x000000a4901c723c */ /* 0x040ff0000000181c */
[----:B------:R-:W-:Y:S01]  /*48b0*/  HMMA.16816.F32 R32, R144, R166, R32 ;  /* 0x000000a69020723c */ /* 0x000fe20000001820 */
[----:B------:R-:W5:Y:S04]  /*48c0*/  LDSM.16.M88.4 R144, [R181] ;  /* 0x00000000b590783b */ /* 0x000f680000000200 */
[----:B------:R-:W1:Y:S03]  /*48d0*/  LDSM.16.M88.4 R164, [R180] ;  /* 0x00000000b4a4783b */ /* 0x000e660000000200 */
[C---:B--2---:R-:W-:Y:S08]  /*48e0*/  HMMA.16816.F32 R4, R136.reuse, R168, R4 ;  /* 0x000000a88804723c */ /* 0x044ff00000001804 */
[C---:B------:R-:W-:Y:S01]  /*48f0*/  HMMA.16816.F32 R8, R136.reuse, R170, R8 ;  /* 0x000000aa8808723c */ /* 0x040fe20000001808 */
[----:B------:R-:W-:Y:S07]  /*4900*/  LDSM.16.M88.4 R168, [R191+0x8100] ;  /* 0x00810000bfa8783b */ /* 0x000fee0000000200 */
[C---:B------:R-:W-:Y:S08]  /*4910*/  HMMA.16816.F32 R12, R136.reuse, R172, R12 ;  /* 0x000000ac880c723c */ /* 0x040ff0000000180c */
[C---:B------:R-:W-:Y:S01]  /*4920*/  HMMA.16816.F32 R16, R136.reuse, R174, R16 ;  /* 0x000000ae8810723c */ /* 0x040fe20000001810 */
[----:B------:R-:W-:Y:S07]  /*4930*/  LDSM.16.M88.4 R172, [R191+0x8900] ;  /* 0x00890000bfac783b */ /* 0x000fee0000000200 */
[C---:B---3--:R-:W-:Y:S08]  /*4940*/  HMMA.16816.F32 R20, R136.reuse, R148, R20 ;  /* 0x000000948814723c */ /* 0x048ff00000001814 */
[C---:B------:R-:W-:Y:S01]  /*4950*/  HMMA.16816.F32 R24, R136.reuse, R150, R24 ;  /* 0x000000968818723c */ /* 0x040fe20000001818 */
[----:B------:R-:W2:Y:S07]  /*4960*/  LDSM.16.M88.4 R148, [R194+0x4000] ;  /* 0x00400000c294783b */ /* 0x000eae0000000200 */
        /* <DEDUP_REMOVED lines=10> */
[C---:B-----5:R-:W-:Y:S08]  /*4a10*/  HMMA.16816.F32 R20, R140.reuse, R144, R20 ;  /* 0x000000908c14723c */ /* 0x060ff00000001814 */
[C---:B------:R-:W-:Y:S01]  /*4a20*/  HMMA.16816.F32 R24, R140.reuse, R146, R24 ;  /* 0x000000928c18723c */ /* 0x040fe20000001818 */
[----:B------:R-:W1:Y:S07]  /*4a30*/  LDSM.16.M88.4 R144, [R193+0x4000] ;  /* 0x00400000c190783b */ /* 0x000e6e0000000200 */
[C---:B------:R-:W-:Y:S08]  /*4a40*/  HMMA.16816.F32 R28, R140.reuse, R164, R28 ;  /* 0x000000a48c1c723c */ /* 0x040ff0000000181c */
[----:B------:R-:W-:Y:S01]  /*4a50*/  HMMA.16816.F32 R32, R140, R166, R32 ;  /* 0x000000a68c20723c */ /* 0x000fe20000001820 */
[----:B------:R-:W5:Y:S04]  /*4a60*/  LDSM.16.M88.4 R140, [R184+0x3000] ;  /* 0x00300000b88c783b */ /* 0x000f680000000200 */
[----:B------:R-:W1:Y:S03]  /*4a70*/  LDSM.16.M88.4 R164, [R184+0x3800] ;  /* 0x00380000b8a4783b */ /* 0x000e660000000200 */
        /* <DEDUP_REMOVED lines=19> */
[C---:B-----5:R-:W-:Y:S08]  /*4bb0*/  HMMA.16816.F32 R20, R144.reuse, R140, R20 ;  /* 0x0000008c9014723c */ /* 0x060ff00000001814 */
        /* <DEDUP_REMOVED lines=32> */
[C---:B--2---:R-:W-:Y:S01]  /*4dc0*/  HMMA.16816.F32 R4, R148.reuse, R168, R4 ;  /* 0x000000a89404723c */ /* 0x044fe20000001804 */
[----:B------:R-:W-:Y:S04]  /*4dd0*/  DEPBAR.LE SB0, 0x0 ;  /* 0x000080000000791a */ /* 0x000fe80000000000 */
[----:B------:R-:W-:Y:S03]  /*4de0*/  BAR.SYNC.DEFER_BLOCKING 0x0 ;  /* 0x0000000000007b1d */ /* 0x000fe60000010000 */
[C---:B------:R-:W-:Y:S08]  /*4df0*/  HMMA.16816.F32 R8, R148.reuse, R170, R8 ;  /* 0x000000aa9408723c */ /* 0x040ff00000001808 */
[C---:B------:R-:W-:Y:S08]  /*4e00*/  HMMA.16816.F32 R12, R148.reuse, R172, R12 ;  /* 0x000000ac940c723c */ /* 0x040ff0000000180c */
[C---:B------:R-:W-:Y:S08]  /*4e10*/  HMMA.16816.F32 R16, R148.reuse, R174, R16 ;  /* 0x000000ae9410723c */ /* 0x040ff00000001810 */
[C---:B---3--:R-:W-:Y:S08]  /*4e20*/  HMMA.16816.F32 R20, R148.reuse, R136, R20 ;  /* 0x000000889414723c */ /* 0x048ff00000001814 */
[C---:B------:R-:W-:Y:S08]  /*4e30*/  HMMA.16816.F32 R24, R148.reuse, R138, R24 ;  /* 0x0000008a9418723c */ /* 0x040ff00000001818 */
[C---:B----4-:R-:W-:Y:S08]  /*4e40*/  HMMA.16816.F32 R28, R148.reuse, R152, R28 ;  /* 0x00000098941c723c */ /* 0x050ff0000000181c */
[----:B------:R-:W-:Y:S08]  /*4e50*/  HMMA.16816.F32 R32, R148, R154, R32 ;  /* 0x0000009a9420723c */ /* 0x000ff00000001820 */
[C---:B-1----:R-:W-:Y:S08]  /*4e60*/  HMMA.16816.F32 R4, R144.reuse, R156, R4 ;  /* 0x0000009c9004723c */ /* 0x042ff00000001804 */
[C---:B------:R-:W-:Y:S08]  /*4e70*/  HMMA.16816.F32 R8, R144.reuse, R158, R8 ;  /* 0x0000009e9008723c */ /* 0x040ff00000001808 */
[C---:B------:R-:W-:Y:S08]  /*4e80*/  HMMA.16816.F32 R12, R144.reuse, R160, R12 ;  /* 0x000000a0900c723c */ /* 0x040ff0000000180c */
[C---:B------:R-:W-:Y:S08]  /*4e90*/  HMMA.16816.F32 R16, R144.reuse, R162, R16 ;  /* 0x000000a29010723c */ /* 0x040ff00000001810 */
[C---:B-----5:R-:W-:Y:S08]  /*4ea0*/  HMMA.16816.F32 R20, R144.reuse, R140, R20 ;  /* 0x0000008c9014723c */ /* 0x060ff00000001814 */
[C---:B------:R-:W-:Y:S08]  /*4eb0*/  HMMA.16816.F32 R24, R144.reuse, R142, R24 ;  /* 0x0000008e9018723c */ /* 0x040ff00000001818 */
[C---:B------:R-:W-:Y:S08]  /*4ec0*/  HMMA.16816.F32 R28, R144.reuse, R164, R28 ;  /* 0x000000a4901c723c */ /* 0x040ff0000000181c */
[----:B------:R-:W-:Y:S01]  /*4ed0*/  HMMA.16816.F32 R32, R144, R166, R32 ;  /* 0x000000a69020723c */ /* 0x000fe20000001820 */
[----:B------:R-:W-:-:S07]  /*4ee0*/  @P0 BRA `(.L_x_1499) ;  /* 0xfffff00000000947 */ /* 0x000fce000383ffff */
.L_x_1498:
        /* <DEDUP_REMOVED lines=35> */
[----:B------:R-:W-:Y:S01]  /*5120*/  ISETP.LT.AND P0, PT, RZ, UR7, PT ;  /* 0x00000007ff007c0c */ /* 0x000fe2000bf01270 */
[----:B------:R-:W-:Y:S01]  /*5130*/  UMOV UR7, UR4 ;  /* 0x0000000400077c82 */ /* 0x000fe20008000000 */
[----:B------:R-:W-:Y:S02]  /*5140*/  FMNMX.FTZ R2, R32, R3, !PT ;  /* 0x0000000320027209 */ /* 0x000fe40007810000 */
[----:B------:R-:W-:Y:S02]  /*5150*/  FMNMX.FTZ R3, R31, R132, !PT ;  /* 0x000000841f037209 */ /* 0x000fe40007810000 */
        /* <DEDUP_REMOVED lines=12> */
[--C-:B------:R-:W-:Y:S01]  /*5220*/  FFMA.FTZ R166, R7, c[0x0][0x2d0], -R167.reuse ;  /* 0x0000b40007a67a23 */ /* 0x100fe200000108a7 */
[----:B------:R-:W1:Y:S01]  /*5230*/  LDSM.16.MT88.4 R136, [R192+0x100] ;  /* 0x00010000c088783b */ /* 0x000e620000004200 */
        /* <DEDUP_REMOVED lines=9> */
[----:B------:R2:W3:Y:S01]  /*52d0*/  MUFU.EX2 R2, R135 ;  /* 0x0000008700027308 */ /* 0x0004e20000000800 */
[--C-:B------:R-:W-:Y:S02]  /*52e0*/  FFMA.FTZ R134, R9, c[0x0][0x2d0], -R168.reuse ;  /* 0x0000b40009867a23 */ /* 0x100fe400000108a8 */
[----:B------:R-:W-:Y:S01]  /*52f0*/  FMUL.FTZ R0, R133, c[0x0][0x2d0] ;  /* 0x0000b40085007a20 */ /* 0x000fe20000410000 */
[----:B------:R-:W-:Y:S01]  /*5300*/  MOV R133, R132 ;  /* 0x0000008400857202 */ /* 0x000fe20000000f00 */
[--C-:B------:R-:W-:Y:S02]  /*5310*/  FFMA.FTZ R226, R32, c[0x0][0x2d0], -R168.reuse ;  /* 0x0000b40020e27a23 */ /* 0x100fe400000108a8 */
[--C-:B------:R-:W-:Y:S02]  /*5320*/  FFMA.FTZ R228, R34, c[0x0][0x2d0], -R167.reuse ;  /* 0x0000b40022e47a23 */ /* 0x100fe400000108a7 */
[--C-:B------:R-:W-:Y:S01]  /*5330*/  FFMA.FTZ R169, R12, c[0x0][0x2d0], -R168.reuse ;  /* 0x0000b4000ca97a23 */ /* 0x100fe200000108a8 */
[----:B------:R-:W4:Y:S01]  /*5340*/  MUFU.EX2 R0, R0 ;  /* 0x0000000000007308 */ /* 0x000f220000000800 */
[--C-:B------:R-:W-:Y:S02]  /*5350*/  FFMA.FTZ R170, R13, c[0x0][0x2d0], -R168.reuse ;  /* 0x0000b4000daa7a23 */ /* 0x100fe400000108a8 */
[--C-:B------:R-:W-:Y:S02]  /*5360*/  FFMA.FTZ R171, R14, c[0x0][0x2d0], -R167.reuse ;  /* 0x0000b4000eab7a23 */ /* 0x100fe400000108a7 */
[--C-:B------:R-:W-:Y:S02]  /*5370*/  FFMA.FTZ R172, R15, c[0x0][0x2d0], -R167.reuse ;  /* 0x0000b4000fac7a23 */ /* 0x100fe400000108a7 */
[--C-:B------:R-:W-:Y:S02]  /*5380*/  FFMA.FTZ R173, R16, c[0x0][0x2d0], -R168.reuse ;  /* 0x0000b40010ad7a23 */ /* 0x100fe400000108a8 */
[----:B------:R-:W-:Y:S01]  /*5390*/  FFMA.FTZ R174, R17, c[0x0][0x2d0], -R168 ;  /* 0x0000b40011ae7a23 */ /* 0x000fe200000108a8 */
[----:B------:R-:W-:Y:S01]  /*53a0*/  MUFU.EX2 R164, R164 ;  /* 0x000000a400a47308 */ /* 0x000fe20000000800 */
[--C-:B------:R-:W-:Y:S02]  /*53b0*/  FFMA.FTZ R175, R18, c[0x0][0x2d0], -R167.reuse ;  /* 0x0000b40012af7a23 */ /* 0x100fe400000108a7 */
[--C-:B------:R-:W-:Y:S02]  /*53c0*/  FFMA.FTZ R224, R19, c[0x0][0x2d0], -R167.reuse ;  /* 0x0000b40013e07a23 */ /* 0x100fe400000108a7 */
[--C-:B--2---:R-:W-:Y:S02]  /*53d0*/  FFMA.FTZ R135, R6, c[0x0][0x2d0], -R167.reuse ;  /* 0x0000b40006877a23 */ /* 0x104fe400000108a7 */
[----:B------:R-:W-:Y:S02]  /*53e0*/  FFMA.FTZ R6, R10, c[0x0][0x2d0], -R167 ;  /* 0x0000b4000a067a23 */ /* 0x000fe400000108a7 */
[C---:B---3--:R-:W-:Y:S01]  /*53f0*/  FMUL.FTZ R8, R2.reuse, R128 ;  /* 0x0000008002087220 */ /* 0x048fe20000410000 */
[----:B------:R-:W2:Y:S01]  /*5400*/  MUFU.EX2 R165, R165 ;  /* 0x000000a500a57308 */ /* 0x000ea20000000800 */
[C---:B------:R-:W-:Y:S02]  /*5410*/  FMUL.FTZ R9, R2.reuse, R129 ;  /* 0x0000008102097220 */ /* 0x040fe40000410000 */
[----:B------:R-:W-:Y:S02]  /*5420*/  FMUL.FTZ R36, R2, R36 ;  /* 0x0000002402247220 */ /* 0x000fe40000410000 */
[C---:B----4-:R-:W-:Y:S02]  /*5430*/  FMUL.FTZ R10, R0.reuse, R130 ;  /* 0x00000082000a7220 */ /* 0x050fe40000410000 */
[----:B------:R-:W-:Y:S02]  /*5440*/  FMUL.FTZ R11, R0, R131 ;  /* 0x00000083000b7220 */ /* 0x000fe40000410000 */
[----:B------:R-:W-:Y:S01]  /*5450*/  FMUL.FTZ R37, R2, R37 ;  /* 0x0000002502257220 */ /* 0x000fe20000410000 */
[----:B------:R-:W-:Y:S01]  /*5460*/  MUFU.EX2 R5, R5 ;  /* 0x0000000500057308 */ /* 0x000fe20000000800 */
[C---:B------:R-:W-:Y:S02]  /*5470*/  FMUL.FTZ R38, R0.reuse, R38 ;  /* 0x0000002600267220 */ /* 0x040fe40000410000 */
[----:B------:R-:W-:Y:S02]  /*5480*/  FMUL.FTZ R39, R0, R39 ;  /* 0x0000002700277220 */ /* 0x000fe40000410000 */
[C---:B------:R-:W-:Y:S02]  /*5490*/  FMUL.FTZ R40, R2.reuse, R40 ;  /* 0x0000002802287220 */ /* 0x040fe40000410000 */
[----:B------:R-:W-:Y:S02]  /*54a0*/  FMUL.FTZ R41, R2, R41 ;  /* 0x0000002902297220 */ /* 0x000fe40000410000 */
[C---:B------:R-:W-:Y:S01]  /*54b0*/  FMUL.FTZ R42, R0.reuse, R42 ;  /* 0x0000002a002a7220 */ /* 0x040fe20000410000 */
[----:B------:R-:W3:Y:S01]  /*54c0*/  MUFU.EX2 R134, R134 ;  /* 0x0000008600867308 */ /* 0x000ee20000000800 */
[----:B------:R-:W-:Y:S02]  /*54d0*/  FMUL.FTZ R43, R0, R43 ;  /* 0x0000002b002b7220 */ /* 0x000fe40000410000 */
[C---:B------:R-:W-:Y:S01]  /*54e0*/  FMUL.FTZ R44, R2.reuse, R44 ;  /* 0x0000002c022c7220 */ /* 0x040fe20000410000 */
[----:B--2---:R-:W-:Y:S01]  /*54f0*/  F2FP.PACK_AB R128, R165, R164 ;  /* 0x000000a4a580723e */ /* 0x004fe200000000ff */
[----:B------:R-:W-:Y:S02]  /*5500*/  FMUL.FTZ R45, R2, R45 ;  /* 0x0000002d022d7220 */ /* 0x000fe40000410000 */
[C---:B------:R-:W-:Y:S02]  /*5510*/  FMUL.FTZ R46, R0.reuse, R46 ;  /* 0x0000002e002e7220 */ /* 0x040fe40000410000 */
[----:B------:R-:W-:Y:S01]  /*5520*/  FMUL.FTZ R47, R0, R47 ;  /* 0x0000002f002f7220 */ /* 0x000fe20000410000 */
[----:B------:R-:W2:Y:S01]  /*5530*/  MUFU.EX2 R135, R135 ;  /* 0x0000008700877308 */ /* 0x000ea20000000800 */
[C---:B------:R-:W-:Y:S02]  /*5540*/  FMUL.FTZ R48, R2.reuse, R48 ;  /* 0x0000003002307220 */ /* 0x040fe40000410000 */
[----:B------:R-:W-:Y:S02]  /*5550*/  FMUL.FTZ R49, R2, R49 ;  /* 0x0000003102317220 */ /* 0x000fe40000410000 */
[C---:B------:R-:W-:Y:S02]  /*5560*/  FMUL.FTZ R50, R0.reuse, R50 ;  /* 0x0000003200327220 */ /* 0x040fe40000410000 */
[----:B------:R-:W-:Y:S02]  /*5570*/  FMUL.FTZ R51, R0, R51 ;  /* 0x0000003300337220 */ /* 0x000fe40000410000 */
[C---:B------:R-:W-:Y:S01]  /*5580*/  FMUL.FTZ R12, R2.reuse, R124 ;  /* 0x0000007c020c7220 */ /* 0x040fe20000410000 */
[----:B------:R-:W-:Y:S01]  /*5590*/  MUFU.EX2 R6, R6 ;  /* 0x0000000600067308 */ /* 0x000fe20000000800 */
[----:B------:R-:W-:Y:S02]  /*55a0*/  FMUL.FTZ R13, R2, R125 ;  /* 0x0000007d020d7220 */ /* 0x000fe40000410000 */
[----:B------:R-:W-:Y:S01]  /*55b0*/  FMUL.FTZ R14, R0, R126 ;  /* 0x0000007e000e7220 */ /* 0x000fe20000410000 */
[----:B---3--:R-:W-:Y:S01]  /*55c0*/  F2FP.PACK_AB R130, R134, R5 ;  /* 0x000000058682723e */ /* 0x008fe200000000ff */
[----:B------:R-:W-:Y:S02]  /*55d0*/  FMUL.FTZ R15, R0, R127 ;  /* 0x0000007f000f7220 */ /* 0x000fe40000410000 */
[----:B------:R-:W-:Y:S01]  /*55e0*/  LDSM.16.MT88.4 R124, [R188+0x4100] ;  /* 0x00410000bc7c783b */ /* 0x000fe20000004200 */
[C---:B------:R-:W-:Y:S02]  /*55f0*/  FMUL.FTZ R52, R2.reuse, R52 ;  /* 0x0000003402347220 */ /* 0x040fe40000410000 */
[----:B------:R-:W3:Y:S01]  /*5600*/  MUFU.EX2 R7, R7 ;  /* 0x0000000700077308 */ /* 0x000ee20000000800 */
[----:B------:R-:W-:Y:S02]  /*5610*/  FMUL.FTZ R53, R2, R53 ;  /* 0x0000003502357220 */ /* 0x000fe40000410000 */
[----:B------:R-:W-:Y:S01]  /*5620*/  FMUL.FTZ R54, R0, R54 ;  /* 0x0000003600367220 */ /* 0x000fe20000410000 */
[----:B--2---:R-:W-:Y:S01]  /*5630*/  F2FP.PACK_AB R129, R166, R135 ;  /* 0x00000087a681723e */ /* 0x004fe200000000ff */
        /* <DEDUP_REMOVED lines=9> */
[----:B------:R-:W2:Y:S01]  /*56d0*/  MUFU.EX2 R170, R170 ;  /* 0x000000aa00aa7308 */ /* 0x000ea20000000800 */
[----:B------:R-:W-:Y:S02]  /*56e0*/  FMUL.FTZ R63, R0, R63 ;  /* 0x0000003f003f7220 */ /* 0x000fe40000410000 */
[C---:B------:R-:W-:Y:S01]  /*56f0*/  FMUL.FTZ R64, R2.reuse, R64 ;  /* 0x0000004002407220 */ /* 0x040fe20000410000 */
[----:B---3--:R-:W-:Y:S01]  /*5700*/  F2FP.PACK_AB R131, R7, R6 ;  /* 0x000000060783723e */ /* 0x008fe200000000ff */
[----:B------:R-:W-:Y:S02]  /*5710*/  FMUL.FTZ R65, R2, R65 ;  /* 0x0000004102417220 */ /* 0x000fe40000410000 */
[C---:B------:R-:W-:Y:S02]  /*5720*/  FMUL.FTZ R66, R0.reuse, R66 ;  /* 0x0000004200427220 */ /* 0x040fe40000410000 */
[----:B------:R-:W-:Y:S01]  /*5730*/  FMUL.FTZ R67, R0, R67 ;  /* 0x0000004300437220 */ /* 0x000fe20000410000 */
[----:B------:R-:W-:Y:S01]  /*5740*/  MUFU.EX2 R171, R171 ;  /* 0x000000ab00ab7308 */ /* 0x000fe20000000800 */
[C---:B-1----:R-:W-:Y:S05]  /*5750*/  HMMA.16816.F32 R8, R128.reuse, R136, R8 ;  /* 0x000000888008723c */ /* 0x042fea0000001808 */
[C---:B------:R-:W-:Y:S02]  /*5760*/  FMUL.FTZ R68, R2.reuse, R68 ;  /* 0x0000004402447220 */ /* 0x040fe40000410000 */
[----:B------:R-:W-:Y:S01]  /*5770*/  FMUL.FTZ R69, R2, R69 ;  /* 0x0000004502457220 */ /* 0x000fe20000410000 */
[C---:B------:R-:W-:Y:S01]  /*5780*/  HMMA.16816.F32 R36, R128.reuse, R138, R36 ;  /* 0x0000008a8024723c */ /* 0x040fe20000001824 */
[----:B------:R-:W1:Y:S01]  /*5790*/  LDSM.16.MT88.4 R136, [R188+0x100] ;  /* 0x00010000bc88783b */ /* 0x000e620000004200 */
[----:B------:R-:W3:Y:S02]  /*57a0*/  MUFU.EX2 R172, R172 ;  /* 0x000000ac00ac7308 */ /* 0x000ee40000000800 */
[C---:B------:R-:W-:Y:S02]  /*57b0*/  FMUL.FTZ R70, R0.reuse, R70 ;  /* 0x0000004600467220 */ /* 0x040fe40000410000 */
[----:B------:R-:W-:Y:S02]  /*57c0*/  FMUL.FTZ R71, R0, R71 ;  /* 0x0000004700477220 */ /* 0x000fe40000410000 */
[C---:B------:R-:W-:Y:S04]  /*57d0*/  HMMA.16816.F32 R40, R128.reuse, R140, R40 ;  /* 0x0000008c8028723c */ /* 0x040fe80000001828 */
[C---:B------:R-:W-:Y:S01]  /*57e0*/  FMUL.FTZ R72, R2.reuse, R72 ;  /* 0x0000004802487220 */ /* 0x040fe20000410000 */
[----:B------:R-:W-:Y:S01]  /*57f0*/  MUFU.EX2 R173, R173 ;  /* 0x000000ad00ad7308 */ /* 0x000fe20000000800 */
[----:B------:R-:W-:Y:S02]  /*5800*/  FMUL.FTZ R73, R2, R73 ;  /* 0x0000004902497220 */ /* 0x000fe40000410000 */
[C---:B------:R-:W-:Y:S01]  /*5810*/  HMMA.16816.F32 R44, R128.reuse, R142, R44 ;  /* 0x0000008e802c723c */ /* 0x040fe2000000182c */
[----:B------:R-:W4:Y:S03]  /*5820*/  LDSM.16.MT88.4 R140, [R192+0x2100] ;  /* 0x00210000c08c783b */ /* 0x000f260000004200 */
[C---:B------:R-:W-:Y:S02]  /*5830*/  FMUL.FTZ R74, R0.reuse, R74 ;  /* 0x0000004a004a7220 */ /* 0x040fe40000410000 */
[----:B------:R-:W-:Y:S01]  /*5840*/  FMUL.FTZ R75, R0, R75 ;  /* 0x0000004b004b7220 */ /* 0x000fe20000410000 */
[----:B------:R-:W5:Y:S01]  /*5850*/  MUFU.EX2 R174, R174 ;  /* 0x000000ae00ae7308 */ /* 0x000f620000000800 */
[C---:B------:R-:W-:Y:S04]  /*5860*/  HMMA.16816.F32 R48, R128.reuse, R144, R48 ;  /* 0x000000908030723c */ /* 0x040fe80000001830 */
[C---:B------:R-:W-:Y:S02]  /*5870*/  FMUL.FTZ R76, R2.reuse, R76 ;  /* 0x0000004c024c7220 */ /* 0x040fe40000410000 */
[----:B------:R-:W-:Y:S02]  /*5880*/  FMUL.FTZ R77, R2, R77 ;  /* 0x0000004d024d7220 */ /* 0x000fe40000410000 */
[C---:B------:R-:W-:Y:S01]  /*5890*/  HMMA.16816.F32 R52, R128.reuse, R146, R52 ;  /* 0x000000928034723c */ /* 0x040fe20000001834 */
[----:B------:R-:W2:Y:S01]  /*58a0*/  LDSM.16.MT88.4 R144, [R190+0x2100] ;  /* 0x00210000be90783b */ /* 0x000ea20000004200 */
[----:B------:R-:W-:Y:S02]  /*58b0*/  MUFU.EX2 R175, R175 ;  /* 0x000000af00af7308 */ /* 0x000fe40000000800 */
[C---:B------:R-:W-:Y:S02]  /*58c0*/  FMUL.FTZ R78, R0.reuse, R78 ;  /* 0x0000004e004e7220 */ /* 0x040fe40000410000 */
[----:B------:R-:W-:Y:S02]  /*58d0*/  FMUL.FTZ R79, R0, R79 ;  /* 0x0000004f004f7220 */ /* 0x000fe40000410000 */
[C---:B------:R-:W-:Y:S01]  /*58e0*/  FMUL.FTZ R80, R2.reuse, R80 ;  /* 0x0000005002507220 */ /* 0x040fe20000410000 */
[C---:B-1----:R-:W-:Y:S03]  /*58f0*/  HMMA.16816.F32 R56, R128.reuse, R136, R56 ;  /* 0x000000888038723c */ /* 0x042fe60000001838 */
[----:B------:R-:W-:Y:S01]  /*5900*/  FMUL.FTZ R81, R2, R81 ;  /* 0x0000005102517220 */ /* 0x000fe20000410000 */
[----:B------:R-:W1:Y:S01]  /*5910*/  MUFU.EX2 R224, R224 ;  /* 0x000000e000e07308 */ /* 0x000e620000000800 */
[C---:B------:R-:W-:Y:S02]  /*5920*/  FMUL.FTZ R82, R0.reuse, R82 ;  /* 0x0000005200527220 */ /* 0x040fe40000410000 */
[----:B------:R-:W-:Y:S01]  /*5930*/  FMUL.FTZ R83, R0, R83 ;  /* 0x0000005300537220 */ /* 0x000fe20000410000 */
[C---:B------:R-:W-:Y:S01]  /*5940*/  HMMA.16816.F32 R60, R128.reuse, R138, R60 ;  /* 0x0000008a803c723c */ /* 0x040fe2000000183c */
[----:B------:R-:W1:Y:S03]  /*5950*/  LDSM.16.MT88.4 R136, [R189+0x2100] ;  /* 0x00210000bd88783b */ /* 0x000e660000004200 */
[C---:B------:R-:W-:Y:S02]  /*5960*/  FMUL.FTZ R84, R2.reuse, R84 ;  /* 0x0000005402547220 */ /* 0x040fe40000410000 */
[----:B------:R-:W-:Y:S01]  /*5970*/  FMUL.FTZ R85, R2, R85 ;  /* 0x0000005502557220 */ /* 0x000fe20000410000 */
[----:B------:R-:W-:Y:S01]  /*5980*/  MUFU.EX2 R226, R226 ;  /* 0x000000e200e27308 */ /* 0x000fe20000000800 */
[C---:B----4-:R-:W-:Y:S04]  /*5990*/  HMMA.16816.F32 R64, R128.reuse, R140, R64 ;  /* 0x0000008c8040723c */ /* 0x050fe80000001840 */
[C---:B------:R-:W-:Y:S02]  /*59a0*/  FMUL.FTZ R86, R0.reuse, R86 ;  /* 0x0000005600567220 */ /* 0x040fe40000410000 */
[----:B------:R-:W-:Y:S02]  /*59b0*/  FMUL.FTZ R87, R0, R87 ;  /* 0x0000005700577220 */ /* 0x000fe40000410000 */
[C---:B------:R-:W-:Y:S01]  /*59c0*/  HMMA.16816.F32 R68, R128.reuse, R142, R68 ;  /* 0x0000008e8044723c */ /* 0x040fe20000001844 */
[----:B------:R-:W4:Y:S01]  /*59d0*/  LDSM.16.MT88.4 R140, [R188+0x2100] ;  /* 0x00210000bc8c783b */ /* 0x000f220000004200 */
[----:B------:R-:W-:Y:S02]  /*59e0*/  MUFU.EX2 R228, R228 ;  /* 0x000000e400e47308 */ /* 0x000fe40000000800 */
[C---:B------:R-:W-:Y:S02]  /*59f0*/  FMUL.FTZ R88, R2.reuse, R88 ;  /* 0x0000005802587220 */ /* 0x040fe40000410000 */
[----:B------:R-:W-:Y:S02]  /*5a00*/  FMUL.FTZ R89, R2, R89 ;  /* 0x0000005902597220 */ /* 0x000fe40000410000 */
[C---:B--2---:R-:W-:Y:S04]  /*5a10*/  HMMA.16816.F32 R72, R128.reuse, R144, R72 ;  /* 0x000000908048723c */ /* 0x044fe80000001848 */
[C---:B------:R-:W-:Y:S02]  /*5a20*/  FMUL.FTZ R90, R0.reuse, R90 ;  /* 0x0000005a005a7220 */ /* 0x040fe40000410000 */
[----:B------:R-:W-:Y:S02]  /*5a30*/  FMUL.FTZ R91, R0, R91 ;  /* 0x0000005b005b7220 */ /* 0x000fe40000410000 */
[C---:B------:R-:W-:Y:S01]  /*5a40*/  HMMA.16816.F32 R76, R128.reuse, R146, R76 ;  /* 0x00000092804c723c */ /* 0x040fe2000000184c */
[----:B------:R-:W2:Y:S03]  /*5a50*/  LDSM.16.MT88.4 R144, [R192+0x4100] ;  /* 0x00410000c090783b */ /* 0x000ea60000004200 */
        /* <DEDUP_REMOVED lines=11> */
[C---:B----4-:R-:W-:Y:S04]  /*5b10*/  HMMA.16816.F32 R88, R128.reuse, R140, R88 ;  /* 0x0000008c8058723c */ /* 0x050fe80000001858 */
[C---:B------:R-:W-:Y:S02]  /*5b20*/  FMUL.FTZ R100, R2.reuse, R100 ;  /* 0x0000006402647220 */ /* 0x040fe40000410000 */
[----:B------:R-:W-:Y:S02]  /*5b30*/  FMUL.FTZ R101, R2, R101 ;  /* 0x0000006502657220 */ /* 0x000fe40000410000 */
[C---:B------:R-:W-:Y:S01]  /*5b40*/  HMMA.16816.F32 R92, R128.reuse, R142, R92 ;  /* 0x0000008e805c723c */ /* 0x040fe2000000185c */
[----:B------:R-:W4:Y:S03]  /*5b50*/  LDSM.16.MT88.4 R140, [R189+0x4100] ;  /* 0x00410000bd8c783b */ /* 0x000f260000004200 */
[C---:B------:R-:W-:Y:S02]  /*5b60*/  FMUL.FTZ R102, R0.reuse, R102 ;  /* 0x0000006600667220 */ /* 0x040fe40000410000 */
[----:B------:R-:W-:Y:S02]  /*5b70*/  FMUL.FTZ R103, R0, R103 ;  /* 0x0000006700677220 */ /* 0x000fe40000410000 */
[C---:B--2---:R-:W-:Y:S04]  /*5b80*/  HMMA.16816.F32 R96, R128.reuse, R144, R96 ;  /* 0x000000908060723c */ /* 0x044fe80000001860 */
[C---:B------:R-:W-:Y:S02]  /*5b90*/  FMUL.FTZ R104, R2.reuse, R104 ;  /* 0x0000006802687220 */ /* 0x040fe40000410000 */
[----:B------:R-:W-:Y:S02]  /*5ba0*/  FMUL.FTZ R105, R2, R105 ;  /* 0x0000006902697220 */ /* 0x000fe40000410000 */
        /* <DEDUP_REMOVED lines=16> */
[----:B------:R-:W-:Y:S01]  /*5cb0*/  FMUL.FTZ R16, R2, R120 ;  /* 0x0000007802107220 */ /* 0x000fe20000410000 */
[----:B------:R-:W-:Y:S03]  /*5cc0*/  F2FP.PACK_AB R120, R170, R169 ;  /* 0x000000a9aa78723e */ /* 0x000fe600000000ff */
[----:B------:R-:W-:Y:S01]  /*5cd0*/  FMUL.FTZ R17, R2, R121 ;  /* 0x0000007902117220 */ /* 0x000fe20000410000 */
[C---:B------:R-:W-:Y:S01]  /*5ce0*/  HMMA.16816.F32 R112, R128.reuse, R142, R112 ;  /* 0x0000008e8070723c */ /* 0x040fe20000001870 */
[----:B------:R-:W2:Y:S02]  /*5cf0*/  LDSM.16.MT88.4 R140, [R190+0x900] ;  /* 0x00090000be8c783b */ /* 0x000ea40000004200 */
[----:B------:R-:W-:Y:S01]  /*5d00*/  FMUL.FTZ R18, R0, R122 ;  /* 0x0000007a00127220 */ /* 0x000fe20000410000 */
[----:B---3--:R-:W-:Y:S01]  /*5d10*/  F2FP.PACK_AB R121, R172, R171 ;  /* 0x000000abac79723e */ /* 0x008fe200000000ff */
[----:B------:R-:W-:Y:S01]  /*5d20*/  FMUL.FTZ R19, R0, R123 ;  /* 0x0000007b00137220 */ /* 0x000fe20000410000 */
[----:B-----5:R-:W-:Y:S01]  /*5d30*/  F2FP.PACK_AB R122, R174, R173 ;  /* 0x000000adae7a723e */ /* 0x020fe200000000ff */
[----:B------:R-:W-:Y:S01]  /*5d40*/  FMUL.FTZ R116, R2, R116 ;  /* 0x0000007402747220 */ /* 0x000fe20000410000 */
[----:B------:R-:W-:Y:S01]  /*5d50*/  F2FP.PACK_AB R123, R224, R175 ;  /* 0x000000afe07b723e */ /* 0x000fe200000000ff */
[----:B------:R-:W-:Y:S03]  /*5d60*/  FMUL.FTZ R117, R2, R117 ;  /* 0x0000007502757220 */ /* 0x000fe60000410000 */
[C---:B------:R-:W-:Y:S03]  /*5d70*/  HMMA.16816.F32 R16, R128.reuse, R124, R16 ;  /* 0x0000007c8010723c */ /* 0x040fe60000001810 */
[C---:B------:R-:W-:Y:S02]  /*5d80*/  FMUL.FTZ R118, R0.reuse, R118 ;  /* 0x0000007600767220 */ /* 0x040fe40000410000 */
[----:B------:R-:W-:Y:S02]  /*5d90*/  FMUL.FTZ R119, R0, R119 ;  /* 0x0000007700777220 */ /* 0x000fe40000410000 */
[----:B------:R-:W-:Y:S02]  /*5da0*/  FFMA.FTZ R164, R2, R225, R164 ;  /* 0x000000e102a47223 */ /* 0x000fe400000100a4 */
[----:B------:R-:W-:Y:S03]  /*5db0*/  FFMA.FTZ R135, R0, R221, R135 ;  /* 0x000000dd00877223 */ /* 0x000fe60000010087 */
[----:B------:R-:W-:Y:S01]  /*5dc0*/  HMMA.16816.F32 R116, R128, R126, R116 ;  /* 0x0000007e8074723c */ /* 0x000fe20000001874 */
[----:B------:R-:W3:Y:S02]  /*5dd0*/  LDSM.16.MT88.4 R124, [R188+0x2900] ;  /* 0x00290000bc7c783b */ /* 0x000ee40000004200 */
[----:B------:R-:W-:Y:S02]  /*5de0*/  FADD.FTZ R164, R165, R164 ;  /* 0x000000a4a5a47221 */ /* 0x000fe40000010000 */
[----:B------:R-:W-:Y:S02]  /*5df0*/  FADD.FTZ R135, R166, R135 ;  /* 0x00000087a6877221 */ /* 0x000fe40000010000 */
[----:B------:R-:W-:Y:S01]  /*5e00*/  FADD.FTZ R5, R5, R164 ;  /* 0x000000a405057221 */ /* 0x000fe20000010000 */
[C---:B-1----:R-:W-:Y:S01]  /*5e10*/  HMMA.16816.F32 R8, R120.reuse, R136, R8 ;  /* 0x000000887808723c */ /* 0x042fe20000001808 */
[----:B------:R-:W1:Y:S04]  /*5e20*/  LDSM.16.MT88.4 R128, [R192+0x4900] ;  /* 0x00490000c080783b */ /* 0x000e680000004200 */
[----:B------:R-:W-:Y:S02]  /*5e30*/  FADD.FTZ R0, R6, R135 ;  /* 0x0000008706007221 */ /* 0x000fe40000010000 */
[----:B------:R-:W-:Y:S01]  /*5e40*/  FADD.FTZ R134, R134, R5 ;  /* 0x0000000586867221 */ /* 0x000fe20000010000 */
[C---:B------:R-:W-:Y:S01]  /*5e50*/  HMMA.16816.F32 R36, R120.reuse, R138, R36 ;  /* 0x0000008a7824723c */ /* 0x040fe20000001824 */
[----:B------:R-:W4:Y:S03]  /*5e60*/  LDSM.16.MT88.4 R136, [R190+0x4900] ;  /* 0x00490000be88783b */ /* 0x000f260000004200 */
        /* <DEDUP_REMOVED lines=11> */
[----:B------:R-:W-:Y:S02]  /*5f20*/  FADD.FTZ R7, R175, R172 ;  /* 0x000000acaf077221 */ /* 0x000fe40000010000 */
[----:B------:R-:W-:Y:S02]  /*5f30*/  FADD.FTZ R5, R174, R5 ;  /* 0x00000005ae057221 */ /* 0x000fe40000010000 */
[C---:B------:R-:W-:Y:S01]  /*5f40*/  HMMA.16816.F32 R52, R120.reuse, R146, R52 ;  /* 0x000000927834723c */ /* 0x040fe20000001834 */
[----:B------:R-:W-:Y:S03]  /*5f50*/  LDSM.16.MT88.4 R144, [R189+0x3900] ;  /* 0x00390000bd90783b */ /* 0x000fe60000004200 */
[----:B------:R-:W-:Y:S04]  /*5f60*/  FADD.FTZ R7, R224, R7 ;  /* 0x00000007e0077221 */ /* 0x000fe80000010000 */
[C---:B------:R-:W-:Y:S08]  /*5f70*/  HMMA.16816.F32 R56, R120.reuse, R148, R56 ;  /* 0x000000947838723c */ /* 0x040ff00000001838 */
[C---:B------:R-:W-:Y:S01]  /*5f80*/  HMMA.16816.F32 R60, R120.reuse, R150, R60 ;  /* 0x00000096783c723c */ /* 0x040fe2000000183c */
[----:B------:R-:W-:Y:S07]  /*5f90*/  LDSM.16.MT88.4 R148, [R188+0x3900] ;  /* 0x00390000bc94783b */ /* 0x000fee0000004200 */
[C---:B------:R-:W-:Y:S07]  /*5fa0*/  HMMA.16816.F32 R64, R120.reuse, R152, R64 ;  /* 0x000000987840723c */ /* 0x040fee0000001840 */
[--C-:B------:R-:W-:Y:S01]  /*5fb0*/  FFMA.FTZ R152, R20, c[0x0][0x2d0], -R168.reuse ;  /* 0x0000b40014987a23 */ /* 0x100fe200000108a8 */
[C---:B------:R-:W-:Y:S04]  /*5fc0*/  HMMA.16816.F32 R68, R120.reuse, R154, R68 ;  /* 0x0000009a7844723c */ /* 0x040fe80000001844 */
[--C-:B------:R-:W-:Y:S01]  /*5fd0*/  FFMA.FTZ R153, R21, c[0x0][0x2d0], -R168.reuse ;  /* 0x0000b40015997a23 */ /* 0x100fe200000108a8 */
[----:B------:R-:W-:Y:S02]  /*5fe0*/  MUFU.EX2 R152, R152 ;  /* 0x0000009800987308 */ /* 0x000fe40000000800 */
[--C-:B------:R-:W-:Y:S01]  /*5ff0*/  FFMA.FTZ R154, R22, c[0x0][0x2d0], -R167.reuse ;  /* 0x0000b400169a7a23 */ /* 0x100fe200000108a7 */
[C---:B------:R-:W-:Y:S04]  /*6000*/  HMMA.16816.F32 R72, R120.reuse, R156, R72 ;  /* 0x0000009c7848723c */ /* 0x040fe80000001848 */
[--C-:B------:R-:W-:Y:S02]  /*6010*/  FFMA.FTZ R155, R23, c[0x0][0x2d0], -R167.reuse ;  /* 0x0000b400179b7a23 */ /* 0x100fe400000108a7 */
[----:B------:R-:W5:Y:S01]  /*6020*/  LDSM.16.MT88.4 R20, [R188+0x4900] ;  /* 0x00490000bc14783b */ /* 0x000f620000004200 */
[--C-:B------:R-:W-:Y:S01]  /*6030*/  FFMA.FTZ R156, R24, c[0x0][0x2d0], -R168.reuse ;  /* 0x0000b400189c7a23 */ /* 0x100fe200000108a8 */
[C---:B------:R-:W-:Y:S01]  /*6040*/  HMMA.16816.F32 R76, R120.reuse, R158, R76 ;  /* 0x0000009e784c723c */ /* 0x040fe2000000184c */
[----:B------:R-:W1:Y:S03]  /*6050*/  MUFU.EX2 R153, R153 ;  /* 0x0000009900997308 */ /* 0x000e660000000800 */
[--C-:B------:R-:W-:Y:S03]  /*6060*/  FFMA.FTZ R157, R25, c[0x0][0x2d0], -R168.reuse ;  /* 0x0000b400199d7a23 */ /* 0x100fe600000108a8 */
[--C-:B------:R-:W-:Y:S01]  /*6070*/  FFMA.FTZ R158, R26, c[0x0][0x2d0], -R167.reuse ;  /* 0x0000b4001a9e7a23 */ /* 0x100fe200000108a7 */
[C---:B------:R-:W-:Y:S03]  /*6080*/  HMMA.16816.F32 R80, R120.reuse, R160, R80 ;  /* 0x000000a07850723c */ /* 0x040fe60000001850 */
[----:B------:R-:W-:Y:S01]  /*6090*/  MUFU.EX2 R154, R154 ;  /* 0x0000009a009a7308 */ /* 0x000fe20000000800 */
[--C-:B------:R-:W-:Y:S02]  /*60a0*/  FFMA.FTZ R159, R27, c[0x0][0x2d0], -R167.reuse ;  /* 0x0000b4001b9f7a23 */ /* 0x100fe400000108a7 */
[----:B------:R-:W-:Y:S01]  /*60b0*/  LDSM.16.MT88.4 R24, [R190+0x1100] ;  /* 0x00110000be18783b */ /* 0x000fe20000004200 */
[--C-:B------:R-:W-:Y:S01]  /*60c0*/  FFMA.FTZ R160, R28, c[0x0][0x2d0], -R168.reuse ;  /* 0x0000b4001ca07a23 */ /* 0x100fe200000108a8 */
[C---:B------:R-:W-:Y:S04]  /*60d0*/  HMMA.16816.F32 R84, R120.reuse, R162, R84 ;  /* 0x000000a27854723c */ /* 0x040fe80000001854 */
[--C-:B------:R-:W-:Y:S01]  /*60e0*/  FFMA.FTZ R161, R29, c[0x0][0x2d0], -R168.reuse ;  /* 0x0000b4001da17a23 */ /* 0x100fe200000108a8 */
[----:B------:R-:W2:Y:S01]  /*60f0*/  MUFU.EX2 R155, R155 ;  /* 0x0000009b009b7308 */ /* 0x000ea20000000800 */
[----:B------:R-:W-:Y:S02]  /*6100*/  FFMA.FTZ R168, R33, c[0x0][0x2d0], -R168 ;  /* 0x0000b40021a87a23 */ /* 0x000fe400000108a8 */
[C---:B---3--:R-:W-:Y:S04]  /*6110*/  HMMA.16816.F32 R88, R120.reuse, R124, R88 ;  /* 0x0000007c7858723c */ /* 0x048fe80000001858 */
[--C-:B------:R-:W-:Y:S02]  /*6120*/  FFMA.FTZ R162, R30, c[0x0][0x2d0], -R167.reuse ;  /* 0x0000b4001ea27a23 */ /* 0x100fe400000108a7 */
[--C-:B------:R-:W-:Y:S01]  /*6130*/  FFMA.FTZ R163, R31, c[0x0][0x2d0], -R167.reuse ;  /* 0x0000b4001fa37a23 */ /* 0x100fe200000108a7 */
[----:B------:R-:W-:Y:S01]  /*6140*/  MUFU.EX2 R156, R156 ;  /* 0x0000009c009c7308 */ /* 0x000fe20000000800 */
[C---:B------:R-:W-:Y:S01]  /*6150*/  HMMA.16816.F32 R92, R120.reuse, R126, R92 ;  /* 0x0000007e785c723c */ /* 0x040fe2000000185c */
[----:B------:R-:W3:Y:S03]  /*6160*/  LDSM.16.MT88.4 R124, [R192+0x1100] ;  /* 0x00110000c07c783b */ /* 0x000ee60000004200 */
[----:B------:R-:W-:Y:S04]  /*6170*/  FFMA.FTZ R167, R35, c[0x0][0x2d0], -R167 ;  /* 0x0000b40023a77a23 */ /* 0x000fe800000108a7 */
[C---:B-1----:R-:W-:Y:S01]  /*6180*/  HMMA.16816.F32 R96, R120.reuse, R128, R96 ;  /* 0x000000807860723c */ /* 0x042fe20000001860 */
[----:B------:R-:W-:Y:S01]  /*6190*/  LDSM.16.MT88.4 R28, [R192+0x1900] ;  /* 0x00190000c01c783b */ /* 0x000fe20000004200 */
[----:B------:R-:W1:Y:S06]  /*61a0*/  MUFU.EX2 R157, R157 ;  /* 0x0000009d009d7308 */ /* 0x000e6c0000000800 */
[C---:B------:R-:W-:Y:S01]  /*61b0*/  HMMA.16816.F32 R100, R120.reuse, R130, R100 ;  /* 0x000000827864723c */ /* 0x040fe20000001864 */
[----:B------:R-:W1:Y:S03]  /*61c0*/  LDSM.16.MT88.4 R128, [R189+0x1100] ;  /* 0x00110000bd80783b */ /* 0x000e660000004200 */
[----:B------:R-:W-:Y:S04]  /*61d0*/  MUFU.EX2 R158, R158 ;  /* 0x0000009e009e7308 */ /* 0x000fe80000000800 */
[C---:B----4-:R-:W-:Y:S01]  /*61e0*/  HMMA.16816.F32 R12, R120.reuse, R136, R12 ;  /* 0x00000088780c723c */ /* 0x050fe2000000180c */
[----:B------:R-:W-:Y:S05]  /*61f0*/  LDSM.16.MT88.4 R32, [R188+0x1900] ;  /* 0x00190000bc20783b */ /* 0x000fea0000004200 */
[----:B------:R-:W4:Y:S02]  /*6200*/  MUFU.EX2 R159, R159 ;  /* 0x0000009f009f7308 */ /* 0x000f240000000800 */
[C---:B------:R-:W-:Y:S01]  /*6210*/  HMMA.16816.F32 R104, R120.reuse, R138, R104 ;  /* 0x0000008a7868723c */ /* 0x040fe20000001868 */
[----:B------:R-:W3:Y:S07]  /*6220*/  LDSM.16.MT88.4 R136, [R188+0x1100] ;  /* 0x00110000bc88783b */ /* 0x000eee0000004200 */
[C---:B--2---:R-:W-:Y:S01]  /*6230*/  HMMA.16816.F32 R108, R120.reuse, R140, R108 ;  /* 0x0000008c786c723c */ /* 0x044fe2000000186c */
[----:B------:R-:W-:Y:S07]  /*6240*/  MUFU.EX2 R160, R160 ;  /* 0x000000a000a07308 */ /* 0x000fee0000000800 */
[C---:B------:R-:W-:Y:S01]  /*6250*/  HMMA.16816.F32 R112, R120.reuse, R142, R112 ;  /* 0x0000008e7870723c */ /* 0x040fe20000001870 */
[----:B------:R-:W-:Y:S02]  /*6260*/  LDSM.16.MT88.4 R140, [R190+0x3100] ;  /* 0x00310000be8c783b */ /* 0x000fe40000004200 */
[----:B------:R-:W2:Y:S05]  /*6270*/  MUFU.EX2 R161, R161 ;  /* 0x000000a100a17308 */ /* 0x000eaa0000000800 */
[C---:B-----5:R-:W-:Y:S05]  /*6280*/  HMMA.16816.F32 R16, R120.reuse, R20, R16 ;  /* 0x000000147810723c */ /* 0x060fea0000001810 */
[----:B------:R-:W-:Y:S02]  /*6290*/  MUFU.EX2 R162, R162 ;  /* 0x000000a200a27308 */ /* 0x000fe40000000800 */
[----:B------:R-:W-:Y:S01]  /*62a0*/  F2FP.PACK_AB R20, R153, R152 ;  /* 0x000000989914723e */ /* 0x000fe200000000ff */
[----:B------:R-:W-:Y:S01]  /*62b0*/  HMMA.16816.F32 R116, R120, R22, R116 ;  /* 0x000000167874723c */ /* 0x000fe20000001874 */
[----:B------:R-:W5:Y:S03]  /*62c0*/  LDSM.16.MT88.4 R120, [R192+0x3100] ;  /* 0x00310000c078783b */ /* 0x000f660000004200 */
[----:B------:R-:W-:Y:S01]  /*62d0*/  F2FP.PACK_AB R21, R155, R154 ;  /* 0x0000009a9b15723e */ /* 0x000fe200000000ff */
[----:B------:R-:W-:Y:S02]  /*62e0*/  FADD.FTZ R152, R152, R5 ;  /* 0x0000000598987221 */ /* 0x000fe40000010000 */
[----:B-1----:R-:W-:Y:S01]  /*62f0*/  F2FP.PACK_AB R22, R157, R156 ;  /* 0x0000009c9d16723e */ /* 0x002fe200000000ff */
[----:B------:R-:W1:Y:S01]  /*6300*/  MUFU.EX2 R163, R163 ;  /* 0x000000a300a37308 */ /* 0x000e620000000800 */
[----:B----4-:R-:W-:Y:S03]  /*6310*/  F2FP.PACK_AB R23, R159, R158 ;  /* 0x0000009e9f17723e */ /* 0x010fe600000000ff */
[----:B------:R-:W-:Y:S02]  /*6320*/  FADD.FTZ R154, R154, R7 ;  /* 0x000000079a9a7221 */ /* 0x000fe40000010000 */
[----:B------:R-:W-:Y:S02]  /*6330*/  FADD.FTZ R153, R153, R152 ;  /* 0x0000009899997221 */ /* 0x000fe40000010000 */
[C---:B---3--:R-:W-:Y:S02]  /*6340*/  HMMA.16816.F32 R8, R20.reuse, R124, R8 ;  /* 0x0000007c1408723c */ /* 0x048fe40000001808 */
[----:B------:R-:W3:Y:S03]  /*6350*/  MUFU.EX2 R227, R168 ;  /* 0x000000a800e37308 */ /* 0x000ee60000000800 */
[----:B------:R-:W-:Y:S02]  /*6360*/  FADD.FTZ R155, R155, R154 ;  /* 0x0000009a9b9b7221 */ /* 0x000fe40000010000 */
[----:B------:R-:W-:Y:S01]  /*6370*/  FADD.FTZ R156, R156, R153 ;  /* 0x000000999c9c7221 */ /* 0x000fe20000010000 */
[C---:B------:R-:W-:Y:S01]  /*6380*/  HMMA.16816.F32 R36, R20.reuse, R126, R36 ;  /* 0x0000007e1424723c */ /* 0x040fe20000001824 */
[----:B------:R-:W4:Y:S03]  /*6390*/  LDSM.16.MT88.4 R124, [R189+0x3100] ;  /* 0x00310000bd7c783b */ /* 0x000f260000004200 */
[----:B------:R-:W1:Y:S01]  /*63a0*/  MUFU.EX2 R167, R167 ;  /* 0x000000a700a77308 */ /* 0x000e620000000800 */
[----:B------:R-:W-:Y:S02]  /*63b0*/  FADD.FTZ R158, R158, R155 ;  /* 0x0000009b9e9e7221 */ /* 0x000fe40000010000 */
[----:B------:R-:W-:Y:S01]  /*63c0*/  FADD.FTZ R157, R157, R156 ;  /* 0x0000009c9d9d7221 */ /* 0x000fe20000010000 */
[C---:B------:R-:W-:Y:S04]  /*63d0*/  HMMA.16816.F32 R40, R20.reuse, R24, R40 ;  /* 0x000000181428723c */ /* 0x040fe80000001828 */
[----:B------:R-:W-:Y:S04]  /*63e0*/  FADD.FTZ R159, R159, R158 ;  /* 0x0000009e9f9f7221 */ /* 0x000fe80000010000 */
[C---:B------:R-:W-:Y:S01]  /*63f0*/  HMMA.16816.F32 R44, R20.reuse, R26, R44 ;  /* 0x0000001a142c723c */ /* 0x040fe2000000182c */
[----:B------:R-:W1:Y:S07]  /*6400*/  LDSM.16.MT88.4 R24, [R188+0x3100] ;  /* 0x00310000bc18783b */ /* 0x000e6e0000004200 */
[C---:B------:R-:W-:Y:S08]  /*6410*/  HMMA.16816.F32 R48, R20.reuse, R128, R48 ;  /* 0x000000801430723c */ /* 0x040ff00000001830 */
[C---:B------:R-:W-:Y:S01]  /*6420*/  HMMA.16816.F32 R52, R20.reuse, R130, R52 ;  /* 0x000000821434723c */ /* 0x040fe20000001834 */
[----:B------:R-:W1:Y:S07]  /*6430*/  LDSM.16.MT88.4 R128, [R192+0x5100] ;  /* 0x00510000c080783b */ /* 0x000e6e0000004200 */
[C---:B------:R-:W-:Y:S08]  /*6440*/  HMMA.16816.F32 R56, R20.reuse, R136, R56 ;  /* 0x000000881438723c */ /* 0x040ff00000001838 */
[C---:B------:R-:W-:Y:S01]  /*6450*/  HMMA.16816.F32 R60, R20.reuse, R138, R60 ;  /* 0x0000008a143c723c */ /* 0x040fe2000000183c */
[----:B------:R-:W-:Y:S07]  /*6460*/  LDSM.16.MT88.4 R136, [R189+0x1900] ;  /* 0x00190000bd88783b */ /* 0x000fee0000004200 */
[C---:B-----5:R-:W-:Y:S08]  /*6470*/  HMMA.16816.F32 R64, R20.reuse, R120, R64 ;  /* 0x000000781440723c */ /* 0x060ff00000001840 */
[C---:B------:R-:W-:Y:S01]  /*6480*/  HMMA.16816.F32 R68, R20.reuse, R122, R68 ;  /* 0x0000007a1444723c */ /* 0x040fe20000001844 */
[----:B------:R-:W5:Y:S07]  /*6490*/  LDSM.16.MT88.4 R120, [R190+0x5100] ;  /* 0x00510000be78783b */ /* 0x000f6e0000004200 */
        /* <DEDUP_REMOVED lines=10> */
[C---:B------:R-:W-:Y:S08]  /*6540*/  HMMA.16816.F32 R100, R20.reuse, R130, R100 ;  /* 0x000000821464723c */ /* 0x040ff00000001864 */
[C---:B-----5:R-:W-:Y:S08]  /*6550*/  HMMA.16816.F32 R12, R20.reuse, R120, R12 ;  /* 0x00000078140c723c */ /* 0x060ff0000000180c */
[C---:B------:R-:W-:Y:S01]  /*6560*/  HMMA.16816.F32 R104, R20.reuse, R122, R104 ;  /* 0x0000007a1468723c */ /* 0x040fe20000001868 */
[----:B------:R-:W5:Y:S07]  /*6570*/  LDSM.16.MT88.4 R120, [R190+0x1900] ;  /* 0x00190000be78783b */ /* 0x000f6e0000004200 */
[C---:B----4-:R-:W-:Y:S08]  /*6580*/  HMMA.16816.F32 R108, R20.reuse, R124, R108 ;  /* 0x0000007c146c723c */ /* 0x050ff0000000186c */
[C---:B------:R-:W-:Y:S01]  /*6590*/  HMMA.16816.F32 R112, R20.reuse, R126, R112 ;  /* 0x0000007e1470723c */ /* 0x040fe20000001870 */
[----:B------:R-:W4:Y:S07]  /*65a0*/  LDSM.16.MT88.4 R124, [R192+0x3900] ;  /* 0x00390000c07c783b */ /* 0x000f2e0000004200 */
[C---:B-1----:R-:W-:Y:S08]  /*65b0*/  HMMA.16816.F32 R16, R20.reuse, R24, R16 ;  /* 0x000000181410723c */ /* 0x042ff00000001810 */
[----:B------:R-:W-:Y:S01]  /*65c0*/  HMMA.16816.F32 R116, R20, R26, R116 ;  /* 0x0000001a1474723c */ /* 0x000fe20000001874 */
[----:B------:R-:W1:Y:S06]  /*65d0*/  LDSM.16.MT88.4 R24, [R192+0x5900] ;  /* 0x00590000c018783b */ /* 0x000e6c0000004200 */
[----:B--2---:R-:W-:Y:S01]  /*65e0*/  F2FP.PACK_AB R20, R161, R160 ;  /* 0x000000a0a114723e */ /* 0x004fe200000000ff */
[----:B------:R-:W-:Y:S01]  /*65f0*/  FADD.FTZ R160, R160, R157 ;  /* 0x0000009da0a07221 */ /* 0x000fe20000010000 */
[----:B------:R-:W-:Y:S03]  /*6600*/  F2FP.PACK_AB R21, R163, R162 ;  /* 0x000000a2a315723e */ /* 0x000fe600000000ff */
[----:B---3--:R-:W-:Y:S01]  /*6610*/  F2FP.PACK_AB R22, R227, R226 ;  /* 0x000000e2e316723e */ /* 0x008fe200000000ff */
[----:B------:R-:W-:Y:S01]  /*6620*/  FADD.FTZ R162, R162, R159 ;  /* 0x0000009fa2a27221 */ /* 0x000fe20000010000 */
[----:B------:R-:W-:Y:S01]  /*6630*/  F2FP.PACK_AB R23, R167, R228 ;  /* 0x000000e4a717723e */ /* 0x000fe200000000ff */
[----:B------:R-:W-:Y:S02]  /*6640*/  FADD.FTZ R161, R161, R160 ;  /* 0x000000a0a1a17221 */ /* 0x000fe40000010000 */
[----:B------:R-:W-:Y:S02]  /*6650*/  FADD.FTZ R163, R163, R162 ;  /* 0x000000a2a3a37221 */ /* 0x000fe40000010000 */
[----:B------:R-:W-:Y:S02]  /*6660*/  FADD.FTZ R226, R226, R161 ;  /* 0x000000a1e2e27221 */ /* 0x000fe40000010000 */
[C---:B------:R-:W-:Y:S01]  /*6670*/  HMMA.16816.F32 R128, R20.reuse, R28, R8 ;  /* 0x0000001c1480723c */ /* 0x040fe20000001808 */
[----:B------:R-:W2:Y:S02]  /*6680*/  LDSM.16.MT88.4 R8, [R190+0x5900] ;  /* 0x00590000be08783b */ /* 0x000ea40000004200 */
[----:B------:R-:W-:Y:S02]  /*6690*/  FADD.FTZ R228, R228, R163 ;  /* 0x000000a3e4e47221 */ /* 0x000fe40000010000 */
[----:B------:R-:W-:Y:S02]  /*66a0*/  FADD.FTZ R225, R227, R226 ;  /* 0x000000e2e3e17221 */ /* 0x000fe40000010000 */
[----:B------:R-:W-:Y:S01]  /*66b0*/  FADD.FTZ R221, R167, R228 ;  /* 0x000000e4a7dd7221 */ /* 0x000fe20000010000 */
[C---:B------:R-:W-:Y:S01]  /*66c0*/  HMMA.16816.F32 R36, R20.reuse, R30, R36 ;  /* 0x0000001e1424723c */ /* 0x040fe20000001824 */
[----:B------:R-:W3:Y:S07]  /*66d0*/  LDSM.16.MT88.4 R28, [R189+0x5900] ;  /* 0x00590000bd1c783b */ /* 0x000eee0000004200 */
[C---:B-----5:R-:W-:Y:S08]  /*66e0*/  HMMA.16816.F32 R40, R20.reuse, R120, R40 ;  /* 0x000000781428723c */ /* 0x060ff00000001828 */
[C---:B------:R-:W-:Y:S08]  /*66f0*/  HMMA.16816.F32 R44, R20.reuse, R122, R44 ;  /* 0x0000007a142c723c */ /* 0x040ff0000000182c */
[C---:B------:R-:W-:Y:S08]  /*6700*/  HMMA.16816.F32 R48, R20.reuse, R136, R48 ;  /* 0x000000881430723c */ /* 0x040ff00000001830 */
[C---:B------:R-:W-:Y:S08]  /*6710*/  HMMA.16816.F32 R52, R20.reuse, R138, R52 ;  /* 0x0000008a1434723c */ /* 0x040ff00000001834 */
[C---:B------:R-:W-:Y:S08]  /*6720*/  HMMA.16816.F32 R56, R20.reuse, R32, R56 ;  /* 0x000000201438723c */ /* 0x040ff00000001838 */
[C---:B------:R-:W-:Y:S08]  /*6730*/  HMMA.16816.F32 R60, R20.reuse, R34, R60 ;  /* 0x00000022143c723c */ /* 0x040ff0000000183c */
[C---:B----4-:R-:W-:Y:S08]  /*6740*/  HMMA.16816.F32 R64, R20.reuse, R124, R64 ;  /* 0x0000007c1440723c */ /* 0x050ff00000001840 */
        /* <DEDUP_REMOVED lines=8> */
[C---:B------:R-:W-:Y:S01]  /*67d0*/  HMMA.16816.F32 R100, R20.reuse, R26, R100 ;  /* 0x0000001a1464723c */ /* 0x040fe20000001864 */
[----:B------:R-:W1:Y:S07]  /*67e0*/  LDSM.16.MT88.4 R24, [R188+0x5900] ;  /* 0x00590000bc18783b */ /* 0x000e6e0000004200 */
[C---:B--2---:R-:W-:Y:S08]  /*67f0*/  HMMA.16816.F32 R124, R20.reuse, R8, R12 ;  /* 0x00000008147c723c */ /* 0x044ff0000000180c */
[C---:B------:R-:W-:Y:S08]  /*6800*/  HMMA.16816.F32 R104, R20.reuse, R10, R104 ;  /* 0x0000000a1468723c */ /* 0x040ff00000001868 */
[C---:B---3--:R-:W-:Y:S08]  /*6810*/  HMMA.16816.F32 R108, R20.reuse, R28, R108 ;  /* 0x0000001c146c723c */ /* 0x048ff0000000186c */
[C---:B------:R-:W-:Y:S08]  /*6820*/  HMMA.16816.F32 R112, R20.reuse, R30, R112 ;  /* 0x0000001e1470723c */ /* 0x040ff00000001870 */
[C---:B-1----:R-:W-:Y:S08]  /*6830*/  HMMA.16816.F32 R120, R20.reuse, R24, R16 ;  /* 0x000000181478723c */ /* 0x042ff00000001810 */
[----:B------:R-:W-:Y:S01]  /*6840*/  HMMA.16816.F32 R116, R20, R26, R116 ;  /* 0x0000001a1474723c */ /* 0x000fe20000001874 */
[----:B------:R-:W-:-:S07]  /*6850*/  @P0 BRA `(.L_x_1497) ;  /* 0xffffd9d000000947 */ /* 0x000fce000383ffff */
.L_x_1496:
        /* <DEDUP_REMOVED lines=354> */
[----:B--23--:R-:W2:Y:S01]  /*7e80*/  LDS.128 R52, [R203+0x80] ;  /* 0x00008000cb347984 */ /* 0x00cea20000000c00 */
[----:B------:R-:W-:-:S02]  /*7e90*/  ISETP.GE.AND P1, PT, R207, c[0x0][0x3c8], PT ;  /* 0x0000f200cf007a0c */ /* 0x000fc40003f26270 */
[----:B------:R-:W-:Y:S01]  /*7ea0*/  ISETP.GE.AND P0, PT, R206, c[0x0][0x3c8], PT ;  /* 0x0000f200ce007a0c */ /* 0x000fe20003f06270 */
[----:B------:R-:W3:Y:S01]  /*7eb0*/  LDS.128 R12, [R203+0x4080] ;  /* 0x00408000cb0c7984 */ /* 0x000ee20000000c00 */
        /* <DEDUP_REMOVED lines=11> */
[----:B--2---:R1:W-:Y:S04]  /*7f70*/  @!P2 ST.E.128 [R58.64], R52 ;  /* 0x000000343a00a985 */ /* 0x0043e8000c101d0c */
[----:B---3--:R1:W-:Y:S04]  /*7f80*/  @!P1 ST.E.128 [R60.64], R12 ;  /* 0x0000000c3c009985 */ /* 0x0083e8000c101d0c */
[----:B-----5:R1:W-:Y:S02]  /*7f90*/  @!P0 ST.E.128 [R2.64], R8 ;  /* 0x0000000802008985 */ /* 0x0203e4000c101d0c */
.L_x_1501:
[----:B---3--:R-:W-:Y:S05]  /*7fa0*/  BSYNC B0 ;  /* 0x0000000000007941 */ /* 0x008fea0003800000 */
.L_x_1500:
        /* <DEDUP_REMOVED lines=21> */
.L_x_1503:
[----:B------:R-:W-:Y:S05]  /*8100*/  BSYNC B0 ;  /* 0x0000000000007941 */ /* 0x000fea0003800000 */
.L_x_1502:
        /* <DEDUP_REMOVED lines=21> */
.L_x_1505:
[----:B------:R-:W-:Y:S05]  /*8260*/  BSYNC B0 ;  /* 0x0000000000007941 */ /* 0x000fea0003800000 */
.L_x_1504:
        /* <DEDUP_REMOVED lines=22> */
.L_x_1506:
        /* <DEDUP_REMOVED lines=11> */
.L_x_3010:


//--------------------- .text._ZN7cutlass13device_kernelIN5flash19enable_sm80_to_sm89INS1_16FlashAttnFwdSm80INS1_25CollectiveMainloopFwdSm80ILi8ELi1ELb0EN4cute5tupleIJNS5_1CILi128EEENS7_ILi64EEENS7_ILi192EEEEEELi192ENS_6half_tEfNS_4arch4Sm80ELb0ELb0ELb0ELb1ELb1ELb0ELb1ELb0EEENS1_21CollectiveEpilogueFwdINS6_IJS8_SA_S9_EEENS6_IJNS7_ILi1EEESI_SI_EEESC_SE_Li256ELb1ELb1ELb0ELb0EEENS1_19SingleTileSchedulerILb1ELb0ELb1ELi128EEEEEEEEEvNT_6ParamsE --------------------------
	.section	.text._ZN7cutlass13device_kernelIN5flash19enable_sm80_to_sm89INS1_16FlashAttnFwdSm80INS1_25CollectiveMainloopFwdSm80ILi8ELi1ELb0EN4cute5tupleIJNS5_1CILi128EEENS7_ILi64EEENS7_ILi192EEEEEELi192ENS_6half_tEfNS_4arch4Sm80ELb0ELb0ELb0ELb1ELb1ELb0ELb1ELb0EEENS1_21CollectiveEpilogueFwdINS6_IJS8_SA_S9_EEENS6_IJNS7_ILi1EEESI_SI_EEESC_SE_Li256ELb1ELb1ELb0ELb0EEENS1_19SingleTileSchedulerILb1ELb0ELb1ELi128EEEEEEEEEvNT_6ParamsE,"ax",@progbits
	.sectioninfo	@"SHI_REGISTERS=230"
	.align	128
.text._ZN7cutlass13device_kernelIN5flash19enable_sm80_to_sm89INS1_16FlashAttnFwdSm80INS1_25CollectiveMainloopFwdSm80ILi8ELi1ELb0EN4cute5tupleIJNS5_1CILi128EEENS7_ILi64EEENS7_ILi192EEEEEELi192ENS_6half_tEfNS_4arch4Sm80ELb0ELb0ELb0ELb1ELb1ELb0ELb1ELb0EEENS1_21CollectiveEpilogueFwdINS6_IJS8_SA_S9_EEENS6_IJNS7_ILi1EEESI_SI_EEESC_SE_Li256ELb1ELb1ELb0ELb0EEENS1_19SingleTileSchedulerILb1ELb0ELb1ELi128EEEEEEEEEvNT_6ParamsE:
        .type           _ZN7cutlass13device_kernelIN5flash19enable_sm80_to_sm89INS1_16FlashAttnFwdSm80INS1_25CollectiveMainloopFwdSm80ILi8ELi1ELb0EN4cute5tupleIJNS5_1CILi128EEENS7_ILi64EEENS7_ILi192EEEEEELi192ENS_6half_tEfNS_4arch4Sm80ELb0ELb0ELb0ELb1ELb1ELb0ELb1ELb0EEENS1_21CollectiveEpilogueFwdINS6_IJS8_SA_S9_EEENS6_IJNS7_ILi1EEESI_SI_EEESC_SE_Li256ELb1ELb1ELb0ELb0EEENS1_19SingleTileSchedulerILb1ELb0ELb1ELi128EEEEEEEEEvNT_6ParamsE,@function
        .size           _ZN7cutlass13device_kernelIN5flash19enable_sm80_to_sm89INS1_16FlashAttnFwdSm80INS1_25CollectiveMainloopFwdSm80ILi8ELi1ELb0EN4cute5tupleIJNS5_1CILi128EEENS7_ILi64EEENS7_ILi192EEEEEELi192ENS_6half_tEfNS_4arch4Sm80ELb0ELb0ELb0ELb1ELb1ELb0ELb1ELb0EEENS1_21CollectiveEpilogueFwdINS6_IJS8_SA_S9_EEENS6_IJNS7_ILi1EEESI_SI_EEESC_SE_Li256ELb1ELb1ELb0ELb0EEENS1_19SingleTileSchedulerILb1ELb0ELb1ELi128EEEEEEEEEvNT_6ParamsE,(.L_x_3011 - _ZN7cutlass13device_kernelIN5flash19enable_sm80_to_sm89INS1_16FlashAttnFwdSm80INS1_25CollectiveMainloopFwdSm80ILi8ELi1ELb0EN4cute5tupleIJNS5_1CILi128EEENS7_ILi64EEENS7_ILi192EEEEEELi192ENS_6half_tEfNS_4arch4Sm80ELb0ELb0ELb0ELb1ELb1ELb0ELb1ELb0EEENS1_21CollectiveEpilogueFwdINS6_IJS8_SA_S9_EEENS6_IJNS7_ILi1EEESI_SI_EEESC_SE_Li256ELb1ELb1ELb0ELb0EEENS1_19SingleTileSchedulerILb1ELb0ELb1ELi128EEEEEEEEEvNT_6ParamsE)
        .other          _ZN7cutlass13device_kernelIN5flash19enable_sm80_to_sm89INS1_16FlashAttnFwdSm80INS1_25CollectiveMainloopFwdSm80ILi8ELi1ELb0EN4cute5tupleIJNS5_1CILi128EEENS7_ILi64EEENS7_ILi192EEEEEELi192ENS_6half_tEfNS_4arch4Sm80ELb0ELb0ELb0ELb1ELb1ELb0ELb1ELb0EEENS1_21CollectiveEpilogueFwdINS6_IJS8_SA_S9_EEENS6_IJNS7_ILi1EEESI_SI_EEESC_SE_Li256ELb1ELb1ELb0ELb0EEENS1_19SingleTileSchedulerILb1ELb0ELb1ELi128EEEEEEEEEvNT_6ParamsE,@"STO_CUDA_ENTRY STV_DEFAULT"
_ZN7cutlass13device_kernelIN5flash19enable_sm80_to_sm89INS1_16FlashAttnFwdSm80INS1_25CollectiveMainloopFwdSm80ILi8ELi1ELb0EN4cute5tupleIJNS5_1CILi128EEENS7_ILi64EEENS7_ILi192EEEEEELi192ENS_6half_tEfNS_4arch4Sm80ELb0ELb0ELb0ELb1ELb1ELb0ELb1ELb0EEENS1_21CollectiveEpilogueFwdINS6_IJS8_SA_S9_EEENS6_IJNS7_ILi1EEESI_SI_EEESC_SE_Li256ELb1ELb1ELb0ELb0EEENS1_19SingleTileSchedulerILb1ELb0ELb1ELi128EEEEEEEEEvNT_6ParamsE:
        /* <DEDUP_REMOVED lines=20> */
.L_x_1508:
        /* <DEDUP_REMOVED lines=13> */
.L_x_1510:
[----:B------:R-:W-:Y:S02]  /*0210*/  ULDC UR6, c[0x0][0x54c] ;  /* 0x0001530000067ab9 */ /* 0x000fe40000000800 */
.L_x_1509:
[----:B------:R-:W-:Y:S02]  /*0220*/  ULDC UR4, c[0x0][0x548] ;  /* 0x0001520000047ab9 */ /* 0x000fe40000000800 */
[----:B------:R-:W-:-:S02]  /*0230*/  USHF.L.U32 UR5, UR5, 0x7, URZ ;  /* 0x0000000705057899 */ /* 0x000fc4000800063f */
[----:B------:R-:W-:-:S04]  /*0240*/  UIMAD UR4, UR6, UR4, URZ ;  /* 0x00000004060472a4 */ /* 0x000fc8000f8e023f */
[----:B------:R-:W-:-:S04]  /*0250*/  UISETP.GE.AND UP0, UPT, UR5, UR4, UPT ;  /* 0x000000040500728c */ /* 0x000fc8000bf06270 */
[----:B------:R-:W-:Y:S01]  /*0260*/  USEL UR16, UR16, 0xffffffff, !UP0 ;  /* 0xffffffff10107887 */ /* 0x000fe2000c000000 */
[----:B------:R-:W-:Y:S05]  /*0270*/  BRA `(.L_x_1511) ;  /* 0x000001b000007947 */ /* 0x000fea0003800000 */
.L_x_1507:
        /* <DEDUP_REMOVED lines=8> */
.L_x_1512:
        /* <DEDUP_REMOVED lines=13> */
.L_x_1514:
[----:B------:R-:W-:Y:S02]  /*03d0*/  ULDC UR6, c[0x0][0x54c] ;  /* 0x0001530000067ab9 */ /* 0x000fe40000000800 */
.L_x_1513:
[----:B------:R-:W-:Y:S02]  /*03e0*/  ULDC UR4, c[0x0][0x548] ;  /* 0x0001520000047ab9 */ /* 0x000fe40000000800 */
[----:B------:R-:W-:-:S02]  /*03f0*/  USHF.L.U32 UR5, UR5, 0x7, URZ ;  /* 0x0000000705057899 */ /* 0x000fc4000800063f */
[----:B------:R-:W-:-:S04]  /*0400*/  UIMAD UR4, UR6, UR4, URZ ;  /* 0x00000004060472a4 */ /* 0x000fc8000f8e023f */
[----:B------:R-:W-:-:S04]  /*0410*/  UISETP.GE.AND UP0, UPT, UR5, UR4, UPT ;  /* 0x000000040500728c */ /* 0x000fc8000bf06270 */
[----:B------:R-:W-:-:S06]  /*0420*/  USEL UR16, UR16, 0xffffffff, !UP0 ;  /* 0xffffffff10107887 */ /* 0x000fcc000c000000 */
.L_x_1511:
        /* <DEDUP_REMOVED lines=44> */
.L_x_1515:
        /* <DEDUP_REMOVED lines=9> */
.L_x_1516:
        /* <DEDUP_REMOVED lines=10> */
.L_x_1517:
[----:B-----5:R-:W-:Y:S01]  /*0820*/  IMAD.IADD R7, R3, 0x1, -R204 ;  /* 0x0000000103077824 */ /* 0x020fe200078e0acc */
[----:B------:R-:W-:Y:S01]  /*0830*/  PLOP3.LUT P2, PT, PT, PT, PT, 0x80, 0x0 ;  /* 0x000000000000781c */ /* 0x000fe20003f4f070 */
[----:B------:R-:W-:Y:S01]  /*0840*/  CS2R R118, SRZ ;  /* 0x0000000000767805 */ /* 0x000fe2000001ff00 */
[----:B------:R-:W-:Y:S01]  /*0850*/  CS2R R116, SRZ ;  /* 0x0000000000747805 */ /* 0x000fe2000001ff00 */
[----:B------:R-:W-:Y:S01]  /*0860*/  CS2R R122, SRZ ;  /* 0x00000000007a7805 */ /* 0x000fe2000001ff00 */
[C---:B------:R-:W-:Y:S01]  /*0870*/  ISETP.GE.AND P0, PT, R7.reuse, 0x1, PT ;  /* 0x000000010700780c */ /* 0x040fe20003f06270 */
[----:B------:R-:W-:Y:S01]  /*0880*/  CS2R R120, SRZ ;  /* 0x0000000000787805 */ /* 0x000fe2000001ff00 */
[----:B-1----:R-:W-:Y:S01]  /*0890*/  IADD3 R2, R7, 0x3f, RZ ;  /* 0x0000003f07027810 */ /* 0x002fe20007ffe0ff */
        /* <DEDUP_REMOVED lines=57> */
[----:B------:R-:W1:Y:S01]  /*0c30*/  S2R R13, SR_CTAID.X ;  /* 0x00000000000d7919 */ /* 0x000e620000002500 */
[----:B------:R-:W-:Y:S01]  /*0c40*/  SHF.R.S32.HI R11, RZ, 0x1f, R4 ;  /* 0x0000001fff0b7819 */ /* 0x000fe20000011404 */
[----:B------:R-:W-:Y:S02]  /*0c50*/  USHF.R.S32.HI UR7, URZ, 0x1f, UR8 ;  /* 0x0000001f3f077899 */ /* 0x000fe40008011408 */
[----:B------:R2:W3:Y:S01]  /*0c60*/  @P1 LDG.E R5, [R2.64] ;  /* 0x0000000e02051981 */ /* 0x0004e2000c1e1900 */
[CC--:B------:R-:W-:Y:S01]  /*0c70*/  LEA.HI R44, R11.reuse, R4.reuse, RZ, 0x3 ;  /* 0x000000040b2c7211 */ /* 0x0c0fe200078f18ff */
[----:B------:R-:W-:Y:S01]  /*0c80*/  ULDC.64 UR4, c[0x0][0x178] ;  /* 0x00005e0000047ab9 */ /* 0x000fe20000000a00 */
[----:B------:R-:W-:Y:S01]  /*0c90*/  LEA.HI R80, R11, R4, RZ, 0x4 ;  /* 0x000000040b507211 */ /* 0x000fe200078f20ff */
[----:B------:R-:W-:Y:S01]  /*0ca0*/  UIMAD UR7, UR7, UR4, URZ ;  /* 0x00000004070772a4 */ /* 0x000fe2000f8e023f */
[----:B------:R-:W-:Y:S01]  /*0cb0*/  LOP3.LUT R9, R44, 0xfffffff8, RZ, 0xc0, !PT ;  /* 0xfffffff82c097812 */ /* 0x000fe200078ec0ff */
[----:B------:R-:W-:Y:S01]  /*0cc0*/  UIMAD.WIDE.U32 UR10, UR8, UR4, URZ ;  /* 0x00000004080a72a5 */ /* 0x000fe2000f8e003f */
[----:B------:R-:W-:Y:S01]  /*0cd0*/  SHF.R.S32.HI R44, RZ, 0x3, R44 ;  /* 0x00000003ff2c7819 */ /* 0x000fe2000001142c */
[----:B------:R-:W-:Y:S01]  /*0ce0*/  UIMAD UR7, UR8, UR5, UR7 ;  /* 0x00000005080772a4 */ /* 0x000fe2000f8e0207 */
[----:B------:R-:W-:Y:S01]  /*0cf0*/  BSSY B0, `(.L_x_1519) ;  /* 0x0000058000007945 */ /* 0x000fe20003800000 */
[----:B------:R-:W-:Y:S01]  /*0d00*/  USHF.R.S32.HI UR8, URZ, 0x1f, UR16 ;  /* 0x0000001f3f087899 */ /* 0x000fe20008011410 */
[----:B------:R-:W-:Y:S01]  /*0d10*/  SHF.R.S32.HI R145, RZ, 0x6, R145 ;  /* 0x00000006ff917819 */ /* 0x000fe20000011491 */
[----:B------:R-:W-:-:S02]  /*0d20*/  ULDC.64 UR4, c[0x0][0x1b8] ;  /* 0x00006e0000047ab9 */ /* 0x000fc40000000a00 */
[----:B------:R-:W-:Y:S02]  /*0d30*/  UIADD3 UR11, UR11, UR7, URZ ;  /* 0x000000070b0b7290 */ /* 0x000fe4000fffe03f */
[----:B------:R-:W-:Y:S02]  /*0d40*/  UIMAD UR7, UR6, UR4, URZ ;  /* 0x00000004060772a4 */ /* 0x000fe4000f8e023f */
        /* <DEDUP_REMOVED lines=44> */
[----:B------:R-:W-:Y:S01]  /*1010*/  IADD3 R9, R135, 0x40, RZ ;  /* 0x0000004087097810 */ /* 0x000fe20007ffe0ff */
        /* <DEDUP_REMOVED lines=8> */
[----:B------:R-:W-:Y:S02]  /*10a0*/  LEA.HI R18, R11, R4, RZ, 0x6 ;  /* 0x000000040b127211 */ /* 0x000fe400078f30ff */
[----:B------:R-:W-:Y:S02]  /*10b0*/  LOP3.LUT R3, R6, 0xfffffff8, RZ, 0xc0, !PT ;  /* 0xfffffff806037812 */ /* 0x000fe400078ec0ff */
[----:B------:R-:W-:Y:S01]  /*10c0*/  ISETP.GE.AND P4, PT, R9, c[0x0][0x198], PT ;  /* 0x0000660009007a0c */ /* 0x000fe20003f86270 */
[----:B------:R-:W-:Y:S02]  /*10d0*/  IMAD.SHL.U32 R18, R18, 0x8, RZ ;  /* 0x0000000812127824 */ /* 0x000fe400078e00ff */
[----:B------:R-:W-:Y:S01]  /*10e0*/  IMAD.IADD R3, R8, 0x1, -R3 ;  /* 0x0000000108037824 */ /* 0x000fe200078e0a03 */
[----:B------:R-:W-:-:S02]  /*10f0*/  IADD3 R8, R135, 0x80, RZ ;  /* 0x0000008087087810 */ /* 0x000fc40007ffe0ff */
[----:B------:R-:W-:Y:S02]  /*1100*/  LOP3.LUT R199, R199, 0xfffffe00, R18, 0xf8, !PT ;  /* 0xfffffe00c7c77812 */ /* 0x000fe400078ef812 */
        /* <DEDUP_REMOVED lines=22> */
.L_x_1520:
[----:B-12-4-:R-:W-:Y:S05]  /*1270*/  BSYNC B0 ;  /* 0x0000000000007941 */ /* 0x016fea0003800000 */
.L_x_1519:
        /* <DEDUP_REMOVED lines=20> */
.L_x_1522:
[----:B------:R-:W-:Y:S05]  /*13c0*/  BSYNC B0 ;  /* 0x0000000000007941 */ /* 0x000fea0003800000 */
.L_x_1521:
        /* <DEDUP_REMOVED lines=20> */
.L_x_1524:
[----:B------:R-:W-:Y:S05]  /*1510*/  BSYNC B0 ;  /* 0x0000000000007941 */ /* 0x000fea0003800000 */
.L_x_1523:
[----:B---3--:R-:W-:Y:S01]  /*1520*/  SHFL.IDX PT, R14, R16, 0x3, 0x181f ;  /* 0x00781f00100e7f89 */ /* 0x008fe200000e0000 */
[----:B----4-:R-:W-:Y:S01]  /*1530*/  IADD3 R19, R13, 0x60, RZ ;  /* 0x000000600d137810 */ /* 0x010fe20007ffe0ff */
[----:B------:R-:W-:Y:S01]  /*1540*/  IMAD.MOV.U32 R200, RZ, RZ, c[0x0][0x2b8] ;  /* 0x0000ae00ffc87624 */ /* 0x000fe200078e00ff */
[----:B------:R-:W-:Y:S01]  /*1550*/  SHF.R.S32.HI R134, RZ, 0x1f, R9 ;  /* 0x0000001fff867819 */ /* 0x000fe20000011409 */
[----:B------:R-:W3:Y:S01]  /*1560*/  SHFL.IDX PT, R15, R10, 0x3, 0x181f ;  /* 0x00781f000a0f7f89 */ /* 0x000ee200000e0000 */
[----:B------:R-:W-:Y:S01]  /*1570*/  ISETP.GE.AND P0, PT, R19, R12, PT ;  /* 0x0000000c1300720c */ /* 0x000fe20003f06270 */
[----:B------:R-:W-:Y:S01]  /*1580*/  IMAD R17, R145, 0x40, R203 ;  /* 0x0000004091117824 */ /* 0x000fe200078e02cb */
[----:B------:R-:W-:Y:S01]  /*1590*/  SHF.R.S32.HI R133, RZ, 0x1f, R8 ;  /* 0x0000001fff857819 */ /* 0x000fe20000011408 */
[----:B------:R-:W-:Y:S01]  /*15a0*/  IMAD.SHL.U32 R199, R199, 0x2, RZ ;  /* 0x00000002c7c77824 */ /* 0x000fe200078e00ff */
[----:B------:R-:W-:Y:S01]  /*15b0*/  LEA.HI R134, R134, R9, RZ, 0x3 ;  /* 0x0000000986867211 */ /* 0x000fe200078f18ff */
[----:B------:R-:W-:Y:S01]  /*15c0*/  USHF.R.S32.HI UR7, URZ, 0x1f, UR8 ;  /* 0x0000001f3f077899 */ /* 0x000fe20008011408 */
[----:B------:R-:W-:Y:S01]  /*15d0*/  LEA.HI R133, R133, R8, RZ, 0x3 ;  /* 0x0000000885857211 */ /* 0x000fe200078f18ff */
[----:B------:R-:W-:Y:S01]  /*15e0*/  ULDC.64 UR4, c[0x0][0x2b0] ;  /* 0x0000ac0000047ab9 */ /* 0x000fe20000000a00 */
[----:B------:R-:W-:Y:S01]  /*15f0*/  LOP3.LUT R134, R134, 0xfffffff8, RZ, 0xc0, !PT ;  /* 0xfffffff886867812 */ /* 0x000fe200078ec0ff */
[----:B------:R-:W-:Y:S01]  /*1600*/  UIMAD UR7, UR7, UR4, URZ ;  /* 0x00000004070772a4 */ /* 0x000fe2000f8e023f */
[----:B------:R-:W-:Y:S01]  /*1610*/  ISETP.NE.AND P2, PT, R200, 0x1, PT ;  /* 0x00000001c800780c */ /* 0x000fe20003f45270 */
[----:B------:R-:W-:Y:S01]  /*1620*/  UIMAD.WIDE.U32 UR10, UR8, UR4, URZ ;  /* 0x00000004080a72a5 */ /* 0x000fe2000f8e003f */
[----:B------:R-:W-:Y:S01]  /*1630*/  LOP3.LUT R133, R133, 0xfffffff8, RZ, 0xc0, !PT ;  /* 0xfffffff885857812 */ /* 0x000fe200078ec0ff */
[----:B------:R-:W-:Y:S01]  /*1640*/  UIMAD UR7, UR8, UR5, UR7 ;  /* 0x00000005080772a4 */ /* 0x000fe2000f8e0207 */
[----:B------:R-:W-:Y:S01]  /*1650*/  IADD3 R13, R17, -0x40, RZ ;  /* 0xffffffc0110d7810 */ /* 0x000fe20007ffe0ff */
[----:B------:R-:W-:Y:S01]  /*1660*/  IMAD.MOV.U32 R201, RZ, RZ, RZ ;  /* 0x000000ffffc97224 */ /* 0x000fe200078e00ff */
[----:B------:R-:W-:-:S02]  /*1670*/  ULDC.64 UR4, c[0x0][0x1e8] ;  /* 0x00007a0000047ab9 */ /* 0x000fc40000000a00 */
[C---:B------:R-:W-:Y:S01]  /*1680*/  ISETP.GE.AND P1, PT, R13.reuse, R7, PT ;  /* 0x000000070d00720c */ /* 0x040fe20003f26270 */
[----:B------:R-:W-:Y:S01]  /*1690*/  IMAD.IADD R202, R13, 0x1, R204 ;  /* 0x000000010dca7824 */ /* 0x000fe200078e02cc */
[----:B------:R-:W-:Y:S02]  /*16a0*/  UIADD3 UR7, UR11, UR7, URZ ;  /* 0x000000070b077290 */ /* 0x000fe4000fffe03f */
[----:B------:R-:W-:Y:S01]  /*16b0*/  ISETP.GT.OR P1, PT, R203, 0x3f, P1 ;  /* 0x0000003fcb00780c */ /* 0x000fe20000f24670 */
[----:B---3--:R-:W-:Y:S01]  /*16c0*/  @!P0 IMAD.WIDE R20, R135, 0x2, R14 ;  /* 0x0000000287148825 */ /* 0x008fe200078e020e */
[----:B-12---:R-:W-:-:S03]  /*16d0*/  P2R R10, PR, RZ, 0x4 ;  /* 0x00000004ff0a7803 */ /* 0x006fc60000000000 */
        /* <DEDUP_REMOVED lines=18> */
[----:B---3--:R-:W-:Y:S01]  /*1800*/  IMAD.SHL.U32 R14, R2, 0x40, RZ ;  /* 0x00000040020e7824 */ /* 0x008fe200078e00ff */
        /* <DEDUP_REMOVED lines=15> */
[----:B------:R-:W-:Y:S01]  /*1900*/  LOP3.LUT R80, R80, 0xfffffffe, RZ, 0xc0, !PT ;  /* 0xfffffffe50507812 */ /* 0x000fe200078ec0ff */
[C---:B--2---:R-:W-:Y:S01]  /*1910*/  IMAD R16, R202.reuse, c[0x0][0x1e4], R23 ;  /* 0x00007900ca107a24 */ /* 0x044fe200078e0217 */
[----:B------:R-:W-:Y:S01]  /*1920*/  SHF.R.U32.HI R14, RZ, 0x3, R14 ;  /* 0x00000003ff0e7819 */ /* 0x000fe2000001160e */
[C---:B------:R-:W-:Y:S01]  /*1930*/  IMAD.WIDE.U32 R22, R202.reuse, c[0x0][0x208], RZ ;  /* 0x00008200ca167a25 */ /* 0x040fe200078e00ff */
[----:B------:R-:W-:Y:S01]  /*1940*/  UIMAD.WIDE.U32 UR18, UR9, UR4, URZ ;  /* 0x00000004091272a5 */ /* 0x000fe2000f8e003f */
[----:B------:R-:W-:Y:S01]  /*1950*/  ISETP.GE.AND P6, PT, R135, c[0x0][0x1d4], PT ;  /* 0x0000750087007a0c */ /* 0x000fe20003fc6270 */
[----:B------:R-:W-:Y:S01]  /*1960*/  UIMAD UR5, UR9, UR5, UR6 ;  /* 0x00000005090572a4 */ /* 0x000fe2000f8e0206 */
[----:B------:R-:W-:Y:S01]  /*1970*/  IMAD.IADD R17, R21, 0x1, R16 ;  /* 0x0000000115117824 */ /* 0x000fe200078e0210 */
[----:B------:R-:W-:Y:S01]  /*1980*/  LOP3.LUT R197, R197, R14, RZ, 0x3c, !PT ;  /* 0x0000000ec5c57212 */ /* 0x000fe200078e3cff */
[----:B------:R-:W-:Y:S01]  /*1990*/  IMAD.MOV.U32 R16, RZ, RZ, R20 ;  /* 0x000000ffff107224 */ /* 0x000fe200078e0014 */
[----:B------:R-:W-:Y:S01]  /*19a0*/  UIADD3 UR5, UR19, UR5, URZ ;  /* 0x0000000513057290 */ /* 0x000fe2000fffe03f */
[----:B------:R-:W-:Y:S01]  /*19b0*/  IMAD R13, R202, c[0x0][0x20c], R13 ;  /* 0x00008300ca0d7a24 */ /* 0x000fe200078e020d */
[----:B------:R-:W-:Y:S01]  /*19c0*/  ISETP.GE.AND P5, PT, R9, c[0x0][0x1d4], PT ;  /* 0x0000750009007a0c */ /* 0x000fe20003fa6270 */
[----:B----4-:R-:W-:Y:S01]  /*19d0*/  IMAD.SHL.U32 R19, R3, 0x40, RZ ;  /* 0x0000004003137824 */ /* 0x010fe200078e00ff */
[----:B------:R-:W-:Y:S01]  /*19e0*/  ISETP.GE.AND P4, PT, R8, c[0x0][0x1d4], PT ;  /* 0x0000750008007a0c */ /* 0x000fe20003f86270 */
[----:B------:R-:W-:Y:S01]  /*19f0*/  IMAD.IADD R23, R23, 0x1, R13 ;  /* 0x0000000117177824 */ /* 0x000fe200078e020d */
[----:B------:R-:W-:Y:S01]  /*1a00*/  LOP3.LUT P2, RZ, R2, 0x2, RZ, 0xc0, !PT ;  /* 0x0000000202ff7812 */ /* 0x000fe2000784c0ff */
[----:B------:R-:W-:Y:S01]  /*1a10*/  IMAD.IADD R80, R15, 0x1, -R80 ;  /* 0x000000010f507824 */ /* 0x000fe200078e0a50 */
[----:B------:R-:W-:Y:S01]  /*1a20*/  LOP3.LUT R19, R19, 0x1c0, RZ, 0xc0, !PT ;  /* 0x000001c013137812 */ /* 0x000fe200078ec0ff */
[----:B------:R-:W-:Y:S01]  /*1a30*/  IMAD.SHL.U32 R81, R6, 0x40, RZ ;  /* 0x0000004006517824 */ /* 0x000fe200078e00ff */
[----:B------:R-:W-:Y:S01]  /*1a40*/  LEA.HI R6, R11, R4, RZ, 0x5 ;  /* 0x000000040b067211 */ /* 0x000fe200078f28ff */
[C---:B------:R-:W-:Y:S01]  /*1a50*/  IMAD R197, R80.reuse, 0x200, R197 ;  /* 0x0000020050c57824 */ /* 0x040fe200078e02c5 */
[----:B------:R-:W-:Y:S01]  /*1a60*/  ISETP.GE.AND P3, PT, R9, c[0x0][0x1d4], PT ;  /* 0x0000750009007a0c */ /* 0x000fe20003f66270 */
[----:B------:R-:W-:Y:S01]  /*1a70*/  IMAD.SHL.U32 R80, R80, 0x8, RZ ;  /* 0x0000000850507824 */ /* 0x000fe200078e00ff */
[----:B------:R-:W-:Y:S01]  /*1a80*/  LOP3.LUT R81, R81, 0xfffffe00, RZ, 0xc0, !PT ;  /* 0xfffffe0051517812 */ /* 0x000fe200078ec0ff */
[----:B------:R-:W-:Y:S01]  /*1a90*/  IMAD.SHL.U32 R197, R197, 0x2, RZ ;  /* 0x00000002c5c57824 */ /* 0x000fe200078e00ff */
[----:B------:R-:W-:Y:S01]  /*1aa0*/  SHF.R.S32.HI R146, RZ, 0x1f, R135 ;  /* 0x0000001fff927819 */ /* 0x000fe20000011487 */
[----:B------:R-:W-:Y:S01]  /*1ab0*/  IMAD.SHL.U32 R198, R6, 0x20, RZ ;  /* 0x0000002006c67824 */ /* 0x000fe200078e00ff */
[----:B------:R-:W-:-:S02]  /*1ac0*/  LOP3.LUT R80, R19, 0x8, R80, 0xf8, !PT ;  /* 0x0000000813507812 */ /* 0x000fc400078ef850 */
[----:B------:R-:W-:Y:S02]  /*1ad0*/  IADD3 R196, R197, 0x6120, RZ ;  /* 0x00006120c5c47810 */ /* 0x000fe40007ffe0ff */
[----:B------:R-:W-:Y:S02]  /*1ae0*/  SHF.R.U32.HI R19, RZ, 0x3, R19 ;  /* 0x00000003ff137819 */ /* 0x000fe40000011613 */
[----:B------:R-:W-:Y:S02]  /*1af0*/  LOP3.LUT R198, R198, 0x7ffffc00, RZ, 0xc0, !PT ;  /* 0x7ffffc00c6c67812 */ /* 0x000fe400078ec0ff */
[----:B------:R-:W-:Y:S02]  /*1b00*/  LOP3.LUT R80, R80, R19, RZ, 0x3c, !PT ;  /* 0x0000001350507212 */ /* 0x000fe400078e3cff */
[----:B------:R-:W-:Y:S02]  /*1b10*/  IADD3 R205, R199, 0x100, RZ ;  /* 0x00000100c7cd7810 */ /* 0x000fe40007ffe0ff */
[----:B------:R-:W-:-:S02]  /*1b20*/  IADD3 R198, R80, R81, R198 ;  /* 0x0000005150c67210 */ /* 0x000fc40007ffe0c6 */
[----:B------:R-:W-:Y:S02]  /*1b30*/  SHF.R.S32.HI R147, RZ, 0x1f, R134 ;  /* 0x0000001fff937819 */ /* 0x000fe40000011486 */
        /* <DEDUP_REMOVED lines=14> */
[C---:B------:R-:W-:Y:S02]  /*1c20*/  LEA R21, P0, R20.reuse, c[0x0][0x1c8], 0x1 ;  /* 0x0000720014157a11 */ /* 0x040fe400078008ff */
[----:B------:R-:W-:Y:S02]  /*1c30*/  LEA R12, R145, 0xffffffc0, 0x6 ;  /* 0xffffffc0910c7811 */ /* 0x000fe400078e30ff */
[----:B------:R-:W-:Y:S01]  /*1c40*/  LEA.HI.X R20, R20, c[0x0][0x1cc], R17, 0x1, P0 ;  /* 0x0000730014147a11 */ /* 0x000fe200000f0c11 */
[----:B------:R-:W-:Y:S01]  /*1c50*/  SHFL.IDX PT, R16, R21, RZ, 0x181f ;  /* 0x00181fff15107589 */ /* 0x000fe200000e0000 */
[----:B------:R-:W-:Y:S01]  /*1c60*/  IADD3 R13, P0, R22, UR18, RZ ;  /* 0x00000012160d7c10 */ /* 0x000fe2000ff1e0ff */
[----:B------:R-:W-:Y:S01]  /*1c70*/  IMAD.IADD R3, R7, 0x1, -R12 ;  /* 0x0000000107037824 */ /* 0x000fe200078e0a0c */
[----:B------:R-:W-:Y:S01]  /*1c80*/  IADD3 R12, R197, 0x6100, RZ ;  /* 0x00006100c50c7810 */ /* 0x000fe20007ffe0ff */
[----:B------:R-:W1:Y:S01]  /*1c90*/  SHFL.IDX PT, R17, R20, RZ, 0x181f ;  /* 0x00181fff14117589 */ /* 0x000e6200000e0000 */
[----:B------:R-:W-:Y:S01]  /*1ca0*/  IADD3.X R10, R23, UR5, R10, P0, !PT ;  /* 0x00000005170a7c10 */ /* 0x000fe200087fe40a */
[----:B------:R-:W-:Y:S01]  /*1cb0*/  IMAD.IADD R44, R3, 0x1, -R44 ;  /* 0x00000001032c7824 */ /* 0x000fe200078e0a2c */
[----:B------:R-:W-:Y:S01]  /*1cc0*/  LEA R18, P0, R13, c[0x0][0x1f8], 0x1 ;  /* 0x00007e000d127a11 */ /* 0x000fe200078008ff */
[----:B------:R-:W-:Y:S01]  /*1cd0*/  SHFL.IDX PT, R14, R21, 0x1, 0x181f ;  /* 0x00381f00150e7f89 */ /* 0x000fe200000e0000 */
[----:B------:R-:W-:-:S02]  /*1ce0*/  @P2 IADD3 R196, R12, -0x20, RZ ;  /* 0xffffffe00cc42810 */ /* 0x000fc40007ffe0ff */
[C---:B------:R-:W-:Y:S01]  /*1cf0*/  ISETP.GE.AND P1, PT, R44.reuse, 0x1, PT ;  /* 0x000000012c00780c */ /* 0x040fe20003f26270 */
[----:B------:R2:W3:Y:S01]  /*1d00*/  SHFL.IDX PT, R15, R20, 0x1, 0x181f ;  /* 0x00381f00140f7f89 */ /* 0x0004e200000e0000 */
[----:B------:R-:W-:Y:S02]  /*1d10*/  LEA.HI.X R10, R13, c[0x0][0x1fc], R10, 0x1, P0 ;  /* 0x00007f000d0a7a11 */ /* 0x000fe400000f0c0a */
[----:B------:R-:W-:Y:S01]  /*1d20*/  ISETP.GT.AND P0, PT, R44, 0x20, PT ;  /* 0x000000202c00780c */ /* 0x000fe20003f04270 */
[----:B------:R-:W-:Y:S01]  /*1d30*/  SHFL.IDX PT, R48, R18, RZ, 0x181f ;  /* 0x00181fff12307589 */ /* 0x000fe200000e0000 */
[C---:B------:R-:W-:Y:S02]  /*1d40*/  IADD3 R187, R196.reuse, 0x800, RZ ;  /* 0x00000800c4bb7810 */ /* 0x040fe40007ffe0ff */
[C---:B------:R-:W-:Y:S01]  /*1d50*/  IADD3 R186, R196.reuse, 0x1000, RZ ;  /* 0x00001000c4ba7810 */ /* 0x040fe20007ffe0ff */
[----:B------:R-:W-:Y:S01]  /*1d60*/  SHFL.IDX PT, R13, R10, RZ, 0x181f ;  /* 0x00181fff0a0d7589 */ /* 0x000fe200000e0000 */
[----:B------:R-:W-:-:S02]  /*1d70*/  IADD3 R185, R196, 0x1800, RZ ;  /* 0x00001800c4b97810 */ /* 0x000fc40007ffe0ff */
[C---:B------:R-:W-:Y:S01]  /*1d80*/  IADD3 R183, R196.reuse, 0x2000, RZ ;  /* 0x00002000c4b77810 */ /* 0x040fe20007ffe0ff */
[----:B------:R-:W4:Y:S01]  /*1d90*/  SHFL.IDX PT, R72, R18, 0x1, 0x181f ;  /* 0x00381f0012487f89 */ /* 0x000f2200000e0000 */
[C---:B------:R-:W-:Y:S02]  /*1da0*/  IADD3 R182, R196.reuse, 0x2800, RZ ;  /* 0x00002800c4b67810 */ /* 0x040fe40007ffe0ff */
[C---:B------:R-:W-:Y:S01]  /*1db0*/  IADD3 R181, R196.reuse, 0x3000, RZ ;  /* 0x00003000c4b57810 */ /* 0x040fe20007ffe0ff */
[--C-:B-1----:R-:W-:Y:S01]  /*1dc0*/  @P1 IMAD.WIDE R22, R135, 0x2, R16.reuse ;  /* 0x0000000287161825 */ /* 0x102fe200078e0210 */
[----:B------:R1:W5:Y:S01]  /*1dd0*/  SHFL.IDX PT, R12, R10, 0x1, 0x181f ;  /* 0x00381f000a0c7f89 */ /* 0x00036200000e0000 */
[C---:B------:R-:W-:Y:S02]  /*1de0*/  IADD3 R180, R196.reuse, 0x3800, RZ ;  /* 0x00003800c4b47810 */ /* 0x040fe40007ffe0ff */
[C---:B------:R-:W-:Y:S01]  /*1df0*/  IADD3 R179, R196.reuse, 0x4000, RZ ;  /* 0x00004000c4b37810 */ /* 0x040fe20007ffe0ff */
[----:B------:R4:W-:Y:S01]  /*1e00*/  @P1 LDGSTS.E.BYPASS.LTC128B.128 [R199+0x6100], [R22.64], !P6 ;  /* 0x0610000016c71fae */ /* 0x0009e2000f101d4e */
[----:B------:R-:W-:Y:S01]  /*1e10*/  IADD3 R178, R196, 0x4800, RZ ;  /* 0x00004800c4b27810 */ /* 0x000fe20007ffe0ff */
[----:B--2---:R-:W-:Y:S01]  /*1e20*/  @P1 IMAD.WIDE R20, R134, 0x2, R16 ;  /* 0x0000000286141825 */ /* 0x004fe200078e0210 */
[----:B------:R-:W-:-:S02]  /*1e30*/  IADD3 R177, R196, 0x5000, RZ ;  /* 0x00005000c4b17810 */ /* 0x000fc40007ffe0ff */
[----:B------:R-:W-:Y:S01]  /*1e40*/  IADD3 R176, R196, 0x5800, RZ ;  /* 0x00005800c4b07810 */ /* 0x000fe20007ffe0ff */
[----:B------:R-:W-:Y:S01]  /*1e50*/  @P1 IMAD.WIDE R16, R133, 0x2, R16 ;  /* 0x0000000285101825 */ /* 0x000fe200078e0210 */
[----:B------:R2:W-:Y:S03]  /*1e60*/  @P1 LDGSTS.E.BYPASS.LTC128B.128 [R199+0x8100], [R20.64], !P5 ;  /* 0x0810000014c71fae */ /* 0x0005e6000e901d4e */
[--C-:B---3--:R-:W-:Y:S01]  /*1e70*/  @P0 IMAD.WIDE R24, R135, 0x2, R14.reuse ;  /* 0x0000000287180825 */ /* 0x108fe200078e020e */
[----:B------:R3:W-:Y:S03]  /*1e80*/  @P1 LDGSTS.E.BYPASS.LTC128B.128 [R199+0xa100], [R16.64], !P4 ;  /* 0x0a10000010c71fae */ /* 0x0007e6000e101d4e */
[C-C-:B------:R-:W-:Y:S01]  /*1e90*/  @P0 IMAD.WIDE R26, R134.reuse, 0x2, R14.reuse ;  /* 0x00000002861a0825 */ /* 0x140fe200078e020e */
[----:B------:R2:W-:Y:S03]  /*1ea0*/  @P0 LDGSTS.E.BYPASS.LTC128B.128 [R199+0x7100], [R24.64], !P6 ;  /* 0x0710000018c70fae */ /* 0x0005e6000f101d4e */
[----:B------:R-:W-:Y:S01]  /*1eb0*/  @P0 IMAD.WIDE R14, R133, 0x2, R14 ;  /* 0x00000002850e0825 */ /* 0x000fe200078e020e */
[----:B------:R2:W-:Y:S03]  /*1ec0*/  @P0 LDGSTS.E.BYPASS.LTC128B.128 [R199+0x9100], [R26.64], !P5 ;  /* 0x091000001ac70fae */ /* 0x0005e6000e901d4e */
[----:B-1----:R-:W-:Y:S01]  /*1ed0*/  IMAD.WIDE R10, R135, 0x2, RZ ;  /* 0x00000002870a7825 */ /* 0x002fe200078e02ff */
[----:B------:R1:W-:Y:S03]  /*1ee0*/  @P0 LDGSTS.E.BYPASS.LTC128B.128 [R199+0xb100], [R14.64], !P4 ;  /* 0x0b1000000ec70fae */ /* 0x0003e6000e101d4e */
[----:B------:R-:W-:Y:S01]  /*1ef0*/  IMAD.WIDE R18, R134, 0x2, RZ ;  /* 0x0000000286127825 */ /* 0x000fe200078e02ff */
[----:B------:R-:W0:Y:S01]  /*1f00*/  LDGDEPBAR ;  /* 0x00000000000079af */ /* 0x000e220000000000 */
[----:B----4-:R-:W-:-:S05]  /*1f10*/  IADD3 R46, P1, R10, R72, RZ ;  /* 0x000000480a2e7210 */ /* 0x010fca0007f3e0ff */
[----:B-----5:R-:W-:Y:S01]  /*1f20*/  IMAD.X R47, R11, 0x1, R12, P1 ;  /* 0x000000010b2f7824 */ /* 0x020fe200008e060c */
[C---:B---3--:R-:W-:Y:S02]  /*1f30*/  IADD3 R16, P0, R48.reuse, R10, RZ ;  /* 0x0000000a30107210 */ /* 0x048fe40007f1e0ff */
[----:B------:R-:W-:-:S03]  /*1f40*/  IADD3 R10, P2, R48, R18, RZ ;  /* 0x00000012300a7210 */ /* 0x000fc60007f5e0ff */
[C---:B------:R-:W-:Y:S01]  /*1f50*/  IMAD.X R17, R13.reuse, 0x1, R11, P0 ;  /* 0x000000010d117824 */ /* 0x040fe200000e060b */
[----:B------:R-:W-:Y:S01]  /*1f60*/  IADD3 R74, P0, R18, R72, RZ ;  /* 0x00000048124a7210 */ /* 0x000fe20007f1e0ff */
[----:B------:R-:W-:Y:S01]  /*1f70*/  IMAD.X R11, R13, 0x1, R19, P2 ;  /* 0x000000010d0b7824 */ /* 0x000fe200010e0613 */
[----:B------:R-:W-:-:S03]  /*1f80*/  ISETP.GE.AND P2, PT, R135, c[0x0][0x1d4], PT ;  /* 0x0000750087007a0c */ /* 0x000fc60003f46270 */
[----:B------:R-:W-:Y:S01]  /*1f90*/  IMAD.X R75, R19, 0x1, R12, P0 ;  /* 0x00000001134b7824 */ /* 0x000fe200000e060c */
[----:B------:R-:W-:-:S04]  /*1fa0*/  DEPBAR.LE SB0, 0x1 ;  /* 0x000080400000791a */ /* 0x000fc80000000000 */
[----:B------:R-:W-:-:S04]  /*1fb0*/  DEPBAR.LE SB0, 0x0 ;  /* 0x000080000000791a */ /* 0x000fc80000000000 */
[----:B------:R-:W-:Y:S01]  /*1fc0*/  BAR.SYNC.DEFER_BLOCKING 0x0 ;  /* 0x0000000000007b1d */ /* 0x000fe20000010000 */
[----:B-1----:R-:W-:-:S05]  /*1fd0*/  IMAD.WIDE R14, R133, 0x2, RZ ;  /* 0x00000002850e7825 */ /* 0x002fca00078e02ff */
[----:B------:R-:W-:Y:S02]  /*1fe0*/  IADD3 R72, P0, R14, R72, RZ ;  /* 0x000000480e487210 */ /* 0x000fe40007f1e0ff */
[----:B------:R-:W-:-:S03]  /*1ff0*/  IADD3 R48, P1, R48, R14, RZ ;  /* 0x0000000e30307210 */ /* 0x000fc60007f3e0ff */
[----:B------:R-:W-:Y:S01]  /*2000*/  IMAD.X R73, R15, 0x1, R12, P0 ;  /* 0x000000010f497824 */ /* 0x000fe200000e060c */
[C---:B------:R-:W-:Y:S01]  /*2010*/  ISETP.LT.OR P0, PT, R44.reuse, 0x1, P2 ;  /* 0x000000012c00780c */ /* 0x040fe20001701670 */
[----:B------:R-:W-:Y:S01]  /*2020*/  IMAD.X R49, R13, 0x1, R15, P1 ;  /* 0x000000010d317824 */ /* 0x000fe200008e060f */
[----:B------:R-:W-:Y:S04]  /*2030*/  LDSM.16.M88.4 R76, [R198+0xc100] ;  /* 0x00c10000c64c783b */ /* 0x000fe80000000200 */
[----:B------:R-:W1:Y:S04]  /*2040*/  LDSM.16.M88.4 R28, [R197+0x6100] ;  /* 0x00610000c51c783b */ /* 0x000e680000000200 */
[----:B------:R-:W-:Y:S04]  /*2050*/  LDSM.16.M88.4 R56, [R194+0xc100] ;  /* 0x00c10000c238783b */ /* 0x000fe80000000200 */
[----:B--2---:R-:W2:Y:S04]  /*2060*/  LDSM.16.M88.4 R20, [R197+0x6900] ;  /* 0x00690000c514783b */ /* 0x004ea80000000200 */
[----:B------:R-:W3:Y:S04]  /*2070*/  LDSM.16.M88.4 R12, [R197+0x7100] ;  /* 0x00710000c50c783b */ /* 0x000ee80000000200 */
[----:B------:R-:W4:Y:S04]  /*2080*/  LDSM.16.M88.4 R40, [R197+0x7900] ;  /* 0x00790000c528783b */ /* 0x000f280000000200 */
[----:B------:R-:W5:Y:S04]  /*2090*/  LDSM.16.M88.4 R36, [R196] ;  /* 0x00000000c424783b */ /* 0x000f680000000200 */
[----:B------:R-:W3:Y:S04]  /*20a0*/  LDSM.16.M88.4 R68, [R196+0x800] ;  /* 0x00080000c444783b */ /* 0x000ee80000000200 */
[----:B------:R-:W4:Y:S04]  /*20b0*/  LDSM.16.M88.4 R64, [R196+0x1000] ;  /* 0x00100000c440783b */ /* 0x000f280000000200 */
[----:B------:R-:W4:Y:S04]  /*20c0*/  LDSM.16.M88.4 R60, [R196+0x1800] ;  /* 0x00180000c43c783b */ /* 0x000f280000000200 */
[----:B------:R-:W-:Y:S01]  /*20d0*/  @!PT LDS RZ, [RZ] ;  /* 0x00000000fffff984 */ /* 0x000fe20000000800 */
[----:B------:R-:W-:Y:S01]  /*20e0*/  @!PT LDS RZ, [RZ] ;  /* 0x00000000fffff984 */ /* 0x000fe20000000800 */
[----:B------:R-:W-:Y:S01]  /*20f0*/  @!PT LDS RZ, [RZ] ;  /* 0x00000000fffff984 */ /* 0x000fe20000000800 */
[----:B------:R3:W-:Y:S01]  /*2100*/  LDGSTS.E.BYPASS.LTC128B.128 [R199+0x100], [R16.64], !P0 ;  /* 0x0010000010c77fae */ /* 0x0007e2000c101d4e */
[----:B------:R-:W-:Y:S01]  /*2110*/  ISETP.LT.OR P0, PT, R44, 0x1, P3 ;  /* 0x000000012c00780c */ /* 0x000fe20001f01670 */
[C---:B-1----:R-:W-:Y:S08]  /*2120*/  HMMA.16816.F32 R32, R76.reuse, R28, RZ ;  /* 0x0000001c4c20723c */ /* 0x042ff000000018ff */
[----:B------:R-:W-:Y:S04]  /*2130*/  HMMA.16816.F32 R28, R76, R30, RZ ;  /* 0x0000001e4c1c723c */ /* 0x000fe800000018ff */
[----:B------:R4:W-:Y:S01]  /*2140*/  LDGSTS.E.BYPASS.LTC128B.128 [R199+0x2100], [R10.64], !P0 ;  /* 0x021000000ac77fae */ /* 0x0009e2000c101d4e */
[----:B------:R-:W-:-:S04]  /*2150*/  ISETP.GE.AND P0, PT, R8, c[0x0][0x1d4], PT ;  /* 0x0000750008007a0c */ /* 0x000fc80003f06270 */
[C---:B------:R-:W-:Y:S01]  /*2160*/  ISETP.LT.OR P1, PT, R44.reuse, 0x1, P0 ;  /* 0x000000012c00780c */ /* 0x040fe20000721670 */
[----:B--2---:R-:W-:Y:S01]  /*2170*/  HMMA.16816.F32 R24, R76, R20, RZ ;  /* 0x000000144c18723c */ /* 0x004fe200000018ff */
[----:B------:R-:W-:-:S07]  /*2180*/  ISETP.LT.OR P0, PT, R44, 0x21, P0 ;  /* 0x000000212c00780c */ /* 0x000fce0000701670 */
[C---:B---3--:R-:W-:Y:S04]  /*2190*/  HMMA.16816.F32 R16, R76.reuse, R12, RZ ;  /* 0x0000000c4c10723c */ /* 0x048fe800000018ff */
[----:B------:R1:W-:Y:S01]  /*21a0*/  LDGSTS.E.BYPASS.LTC128B.128 [R199+0x4100], [R48.64], !P1 ;  /* 0x0410000030c77fae */ /* 0x0003e2000c901d4e */
[C---:B------:R-:W-:Y:S02]  /*21b0*/  ISETP.LT.OR P1, PT, R44.reuse, 0x21, P2 ;  /* 0x000000212c00780c */ /* 0x040fe40001721670 */
[----:B------:R-:W-:Y:S01]  /*21c0*/  ISETP.LT.OR P2, PT, R44, 0x21, P3 ;  /* 0x000000212c00780c */ /* 0x000fe20001f41670 */
[----:B------:R-:W-:Y:S01]  /*21d0*/  HMMA.16816.F32 R20, R76, R22, RZ ;  /* 0x000000164c14723c */ /* 0x000fe200000018ff */
[----:B------:R-:W-:-:S07]  /*21e0*/  ISETP.GT.AND P3, PT, R203, 0x3f, PT ;  /* 0x0000003fcb00780c */ /* 0x000fce0003f64270 */
[C---:B------:R-:W-:Y:S02]  /*21f0*/  HMMA.16816.F32 R12, R76.reuse, R14, RZ ;  /* 0x0000000e4c0c723c */ /* 0x040fe400000018ff */
[----:B------:R2:W-:Y:S01]  /*2200*/  LDGSTS.E.BYPASS.LTC128B.128 [R199+0x1100], [R46.64], !P1 ;  /* 0x011000002ec77fae */ /* 0x0005e2000c901d4e */
[----:B------:R-:W-:Y:S01]  /*2210*/  LOP3.LUT P1, RZ, R2, 0x4, RZ, 0xc0, !PT ;  /* 0x0000000402ff7812 */ /* 0x000fe2000782c0ff */
[----:B------:R-:W-:Y:S02]  /*2220*/  IMAD.MOV.U32 R2, RZ, RZ, 0x40 ;  /* 0x00000040ff027424 */ /* 0x000fe400078e00ff */
[----:B------:R3:W-:Y:S01]  /*2230*/  LDGSTS.E.BYPASS.LTC128B.128 [R199+0x3100], [R74.64], !P2 ;  /* 0x031000004ac77fae */ /* 0x0007e2000d101d4e */
[----:B------:R-:W-:Y:S01]  /*2240*/  ISETP.GE.AND P2, PT, R7, 0x41, PT ;  /* 0x000000410700780c */ /* 0x000fe20003f46270 */
[C---:B----4-:R-:W-:Y:S01]  /*2250*/  HMMA.16816.F32 R8, R76.reuse, R40, RZ ;  /* 0x000000284c08723c */ /* 0x050fe200000018ff */
[----:B------:R-:W-:Y:S01]  /*2260*/  SEL R2, R2, 0xffffffc0, !P1 ;  /* 0xffffffc002027807 */ /* 0x000fe20004800000 */
[----:B------:R3:W-:Y:S04]  /*2270*/  LDGSTS.E.BYPASS.LTC128B.128 [R199+0x5100], [R72.64], !P0 ;  /* 0x0510000048c77fae */ /* 0x0007e8000c101d4e */
[----:B------:R-:W-:Y:S01]  /*2280*/  IMAD.IADD R192, R197, 0x1, R2 ;  /* 0x00000001c5c07824 */ /* 0x000fe200078e0202 */
[----:B------:R-:W-:Y:S01]  /*2290*/  LDSM.16.M88.4 R52, [R193+0xc100] ;  /* 0x00c10000c134783b */ /* 0x000fe20000000200 */
[----:B------:R-:W-:Y:S01]  /*22a0*/  HMMA.16816.F32 R76, R76, R42, RZ ;  /* 0x0000002a4c4c723c */ /* 0x000fe200000018ff */
[----:B------:R-:W-:Y:S01]  /*22b0*/  IMAD.IADD R184, R2, 0x1, R196 ;  /* 0x0000000102b87824 */ /* 0x000fe200078e02c4 */
[----:B------:R-:W-:Y:S01]  /*22c0*/  LOP3.LUT R2, R80, R81, RZ, 0xfc, !PT ;  /* 0x0000005150027212 */ /* 0x000fe200078efcff */
[----:B-1----:R-:W1:Y:S04]  /*22d0*/  LDSM.16.M88.4 R48, [R192+0x6100] ;  /* 0x00610000c030783b */ /* 0x002e680000000200 */
[----:B------:R-:W-:Y:S01]  /*22e0*/  LDSM.16.M88.4 R40, [R192+0x7100] ;  /* 0x00710000c028783b */ /* 0x000fe20000000200 */
[C---:B-----5:R-:W-:Y:S03]  /*22f0*/  HMMA.16816.F32 R32, R56.reuse, R36, R32 ;  /* 0x000000243820723c */ /* 0x060fe60000001820 */
[----:B------:R-:W0:Y:S04]  /*2300*/  LDGDEPBAR ;  /* 0x00000000000079af */ /* 0x000e280000000000 */
[----:B--2---:R-:W2:Y:S01]  /*2310*/  LDSM.16.M88.4 R44, [R192+0x6900] ;  /* 0x00690000c02c783b */ /* 0x004ea20000000200 */
[C---:B------:R-:W-:Y:S03]  /*2320*/  HMMA.16816.F32 R28, R56.reuse, R38, R28 ;  /* 0x00000026381c723c */ /* 0x040fe6000000181c */
[----:B------:R-:W4:Y:S04]  /*2330*/  LDSM.16.M88.4 R36, [R192+0x7900] ;  /* 0x00790000c024783b */ /* 0x000f280000000200 */
[----:B---3--:R-:W-:Y:S01]  /*2340*/  LDSM.16.M88.4 R72, [R191+0xc100] ;  /* 0x00c10000bf48783b */ /* 0x008fe20000000200 */
[C---:B------:R-:W-:Y:S08]  /*2350*/  HMMA.16816.F32 R24, R56.reuse, R68, R24 ;  /* 0x000000443818723c */ /* 0x040ff00000001818 */
[C---:B------:R-:W-:Y:S01]  /*2360*/  HMMA.16816.F32 R20, R56.reuse, R70, R20 ;  /* 0x000000463814723c */ /* 0x040fe20000001814 */
[----:B------:R-:W3:Y:S07]  /*2370*/  LDSM.16.M88.4 R68, [R184] ;  /* 0x00000000b844783b */ /* 0x000eee0000000200 */
        /* <DEDUP_REMOVED lines=10> */
[C---:B--2---:R-:W-:Y:S08]  /*2420*/  HMMA.16816.F32 R24, R52.reuse, R44, R24 ;  /* 0x0000002c3418723c */ /* 0x044ff00000001818 */
[C---:B------:R-:W-:Y:S01]  /*2430*/  HMMA.16816.F32 R20, R52.reuse, R46, R20 ;  /* 0x0000002e3414723c */ /* 0x040fe20000001814 */
[----:B------:R-:W-:Y:S07]  /*2440*/  LDSM.16.M88.4 R44, [R197+0x8900] ;  /* 0x00890000c52c783b */ /* 0x000fee0000000200 */
[C---:B------:R-:W-:Y:S08]  /*2450*/  HMMA.16816.F32 R16, R52.reuse, R40, R16 ;  /* 0x000000283410723c */ /* 0x040ff00000001810 */
[C---:B------:R-:W-:Y:S01]  /*2460*/  HMMA.16816.F32 R12, R52.reuse, R42, R12 ;  /* 0x0000002a340c723c */ /* 0x040fe2000000180c */
[----:B------:R-:W-:Y:S07]  /*2470*/  LDSM.16.M88.4 R40, [R197+0x9100] ;  /* 0x00910000c528783b */ /* 0x000fee0000000200 */
[C---:B----4-:R-:W-:Y:S08]  /*2480*/  HMMA.16816.F32 R8, R52.reuse, R36, R8 ;  /* 0x000000243408723c */ /* 0x050ff00000001808 */
[----:B------:R-:W-:Y:S01]  /*2490*/  HMMA.16816.F32 R76, R52, R38, R76 ;  /* 0x00000026344c723c */ /* 0x000fe2000000184c */
[----:B------:R-:W1:Y:S04]  /*24a0*/  LDSM.16.M88.4 R52, [R198+0x10100] ;  /* 0x01010000c634783b */ /* 0x000e680000000200 */
[----:B------:R-:W2:Y:S03]  /*24b0*/  LDSM.16.M88.4 R36, [R197+0x9900] ;  /* 0x00990000c524783b */ /* 0x000ea60000000200 */
[C---:B---3--:R-:W-:Y:S08]  /*24c0*/  HMMA.16816.F32 R32, R72.reuse, R68, R32 ;  /* 0x000000444820723c */ /* 0x048ff00000001820 */
[C---:B------:R-:W-:Y:S01]  /*24d0*/  HMMA.16816.F32 R28, R72.reuse, R70, R28 ;  /* 0x00000046481c723c */ /* 0x040fe2000000181c */
[----:B------:R-:W-:Y:S07]  /*24e0*/  LDSM.16.M88.4 R68, [R196+0x2000] ;  /* 0x00200000c444783b */ /* 0x000fee0000000200 */
[C---:B-----5:R-:W-:Y:S08]  /*24f0*/  HMMA.16816.F32 R24, R72.reuse, R64, R24 ;  /* 0x000000404818723c */ /* 0x060ff00000001818 */
        /* <DEDUP_REMOVED lines=173> */
.L_x_1525:
[----:B------:R-:W-:Y:S01]  /*2fd0*/  LOP3.LUT R7, R6, 0xffffffe0, RZ, 0xc0, !PT ;  /* 0xffffffe006077812 */ /* 0x000fe200078ec0ff */
[----:B------:R-:W-:Y:S01]  /*2fe0*/  IMAD.SHL.U32 R195, R2, 0x2, RZ ;  /* 0x0000000202c37824 */ /* 0x000fe200078e00ff */
[----:B------:R-:W0:Y:S03]  /*2ff0*/  LDGDEPBAR ;  /* 0x00000000000079af */ /* 0x000e260000000000 */
[----:B------:R-:W-:Y:S01]  /*3000*/  IMAD.IADD R7, R4, 0x1, -R7 ;  /* 0x0000000104077824 */ /* 0x000fe200078e0a07 */
[----:B------:R-:W-:Y:S01]  /*3010*/  LDSM.16.MT88.4 R68, [R195+0x2100] ;  /* 0x00210000c344783b */ /* 0x000fe20000004200 */
        /* <DEDUP_REMOVED lines=8> */
[----:B-1----:R-:W-:Y:S04]  /*30a0*/  LDSM.16.MT88.4 R44, [R190+0x100] ;  /* 0x00010000be2c783b */ /* 0x002fe80000004200 */
        /* <DEDUP_REMOVED lines=9> */
[C---:B------:R-:W-:Y:S01]  /*3140*/  ISETP.GT.AND P0, PT, R36.reuse, 0x1, PT ;  /* 0x000000012400780c */ /* 0x040fe20003f04270 */
[----:B------:R-:W-:Y:S03]  /*3150*/  LDSM.16.MT88.4 R112, [R189+0x4100] ;  /* 0x00410000bd70783b */ /* 0x000fe60000004200 */
[----:B------:R-:W-:Y:S01]  /*3160*/  FSEL R32, R35, -INF , P0 ;  /* 0xff80000023207808 */ /* 0x000fe20000000000 */
[----:B------:R-:W-:Y:S01]  /*3170*/  LDSM.16.MT88.4 R136, [R190+0x900] ;  /* 0x00090000be88783b */ /* 0x000fe20000004200 */
[----:B------:R-:W-:Y:S02]  /*3180*/  FSEL R33, R33, -INF , P0 ;  /* 0xff80000021217808 */ /* 0x000fe40000000000 */
[----:B------:R-:W-:-:S04]  /*3190*/  ISETP.GT.AND P0, PT, R36, 0x8, PT ;  /* 0x000000082400780c */ /* 0x000fc80003f04270 */
[----:B------:R-:W-:Y:S02]  /*31a0*/  FSEL R6, R30, -INF , P0 ;  /* 0xff8000001e067808 */ /* 0x000fe40000000000 */
        /* <DEDUP_REMOVED lines=19> */
[----:B------:R-:W-:Y:S02]  /*32e0*/  FMNMX.FTZ R16, R3, R33, !PT ;  /* 0x0000002103107209 */ /* 0x000fe40007810000 */
[----:B------:R-:W-:Y:S02]  /*32f0*/  ISETP.GT.AND P0, PT, R36, 0x21, PT ;  /* 0x000000212400780c */ /* 0x000fe40003f04270 */
[----:B------:R-:W-:Y:S02]  /*3300*/  FMNMX.FTZ R16, R35, R16, !PT ;  /* 0x0000001023107209 */ /* 0x000fe40007810000 */
[----:B------:R-:W-:-:S02]  /*3310*/  FSEL R206, R19, -INF , P0 ;  /* 0xff80000013ce7808 */ /* 0x000fc40000000000 */
[----:B------:R-:W-:Y:S02]  /*3320*/  FSEL R173, R17, -INF , P0 ;  /* 0xff80000011ad7808 */ /* 0x000fe40000000000 */
[----:B------:R-:W-:Y:S02]  /*3330*/  ISETP.GT.AND P0, PT, R36, 0x28, PT ;  /* 0x000000282400780c */ /* 0x000fe40003f04270 */
[----:B------:R-:W-:Y:S02]  /*3340*/  FMNMX.FTZ R16, R31, R16, !PT ;  /* 0x000000101f107209 */ /* 0x000fe40007810000 */
[----:B------:R-:W-:Y:S02]  /*3350*/  FSEL R168, R14, -INF , P0 ;  /* 0xff8000000ea87808 */ /* 0x000fe40000000000 */
[----:B------:R-:W-:Y:S02]  /*3360*/  FSEL R171, R12, -INF , P0 ;  /* 0xff8000000cab7808 */ /* 0x000fe40000000000 */
[----:B------:R-:W-:-:S02]  /*3370*/  ISETP.GT.AND P0, PT, R36, 0x29, PT ;  /* 0x000000292400780c */ /* 0x000fc40003f04270 */
[----:B------:R-:W-:Y:S02]  /*3380*/  FMNMX.FTZ R14, R29, R16, !PT ;  /* 0x000000101d0e7209 */ /* 0x000fe40007810000 */
[----:B------:R-:W-:Y:S01]  /*3390*/  FSEL R174, R15, -INF , P0 ;  /* 0xff8000000fae7808 */ /* 0x000fe20000000000 */
[----:B------:R-:W-:Y:S01]  /*33a0*/  LDSM.16.MT88.4 R16, [R189+0x2900] ;  /* 0x00290000bd10783b */ /* 0x000fe20000004200 */
[----:B------:R-:W-:Y:S02]  /*33b0*/  FMNMX.FTZ R12, R25, R14, !PT ;  /* 0x0000000e190c7209 */ /* 0x000fe40007810000 */
[----:B------:R-:W-:Y:S02]  /*33c0*/  FMNMX.FTZ R15, R34, R32, !PT ;  /* 0x00000020220f7209 */ /* 0x000fe40007810000 */
[----:B------:R-:W-:Y:S02]  /*33d0*/  FSEL R167, R13, -INF , P0 ;  /* 0xff8000000da77808 */ /* 0x000fe40000000000 */
[----:B------:R-:W-:-:S02]  /*33e0*/  FMNMX.FTZ R12, R7, R12, !PT ;  /* 0x0000000c070c7209 */ /* 0x000fc40007810000 */
[----:B------:R-:W-:Y:S02]  /*33f0*/  FMNMX.FTZ R13, R6, R15, !PT ;  /* 0x0000000f060d7209 */ /* 0x000fe40007810000 */
[----:B------:R-:W-:Y:S02]  /*3400*/  ISETP.GT.AND P0, PT, R36, 0x30, PT ;  /* 0x000000302400780c */ /* 0x000fe40003f04270 */
[----:B------:R-:W-:Y:S02]  /*3410*/  FMNMX.FTZ R12, R21, R12, !PT ;  /* 0x0000000c150c7209 */ /* 0x000fe40007810000 */
[----:B------:R-:W-:Y:S02]  /*3420*/  FMNMX.FTZ R13, R4, R13, !PT ;  /* 0x0000000d040d7209 */ /* 0x000fe40007810000 */
[----:B------:R-:W-:Y:S02]  /*3430*/  FSEL R170, R10, -INF , P0 ;  /* 0xff8000000aaa7808 */ /* 0x000fe40000000000 */
[----:B------:R-:W-:-:S02]  /*3440*/  FSEL R207, R8, -INF , P0 ;  /* 0xff80000008cf7808 */ /* 0x000fc40000000000 */
[----:B------:R-:W-:Y:S02]  /*3450*/  ISETP.GT.AND P0, PT, R36, 0x31, PT ;  /* 0x000000312400780c */ /* 0x000fe40003f04270 */
[----:B------:R-:W-:Y:S02]  /*3460*/  FMNMX.FTZ R10, R165, R12, !PT ;  /* 0x0000000ca50a7209 */ /* 0x000fe40007810000 */
[----:B------:R-:W-:Y:S02]  /*3470*/  FMNMX.FTZ R13, R30, R13, !PT ;  /* 0x0000000d1e0d7209 */ /* 0x000fe40007810000 */
[----:B------:R-:W-:Y:S02]  /*3480*/  FSEL R142, R11, -INF , P0 ;  /* 0xff8000000b8e7808 */ /* 0x000fe40000000000 */
[----:B------:R-:W-:Y:S02]  /*3490*/  FMNMX.FTZ R8, R173, R10, !PT ;  /* 0x0000000aad087209 */ /* 0x000fe40007810000 */
[----:B------:R-:W-:-:S02]  /*34a0*/  FMNMX.FTZ R11, R28, R13, !PT ;  /* 0x0000000d1c0b7209 */ /* 0x000fc40007810000 */
[----:B------:R-:W-:Y:S02]  /*34b0*/  FSEL R175, R9, -INF , P0 ;  /* 0xff80000009af7808 */ /* 0x000fe40000000000 */
[----:B------:R-:W-:Y:S02]  /*34c0*/  FMNMX.FTZ R8, R171, R8, !PT ;  /* 0x00000008ab087209 */ /* 0x000fe40007810000 */
[----:B------:R-:W-:Y:S02]  /*34d0*/  FMNMX.FTZ R9, R26, R11, !PT ;  /* 0x0000000b1a097209 */ /* 0x000fe40007810000 */
[----:B------:R-:W-:Y:S02]  /*34e0*/  FMNMX.FTZ R8, R167, R8, !PT ;  /* 0x00000008a7087209 */ /* 0x000fe40007810000 */
[----:B------:R-:W-:Y:S02]  /*34f0*/  FMNMX.FTZ R9, R24, R9, !PT ;  /* 0x0000000918097209 */ /* 0x000fe40007810000 */
[----:B------:R-:W-:-:S02]  /*3500*/  ISETP.GT.AND P0, PT, R36, 0x38, PT ;  /* 0x000000382400780c */ /* 0x000fc40003f04270 */
[----:B------:R-:W-:Y:S02]  /*3510*/  FMNMX.FTZ R8, R207, R8, !PT ;  /* 0x00000008cf087209 */ /* 0x000fe40007810000 */
[----:B------:R-:W-:Y:S02]  /*3520*/  FMNMX.FTZ R9, R166, R9, !PT ;  /* 0x00000009a6097209 */ /* 0x000fe40007810000 */
[----:B------:R-:W-:Y:S02]  /*3530*/  FSEL R140, R78, -INF , P0 ;  /* 0xff8000004e8c7808 */ /* 0x000fe40000000000 */
[----:B------:R-:W-:Y:S02]  /*3540*/  FSEL R143, R76, -INF , P0 ;  /* 0xff8000004c8f7808 */ /* 0x000fe40000000000 */
[----:B------:R-:W-:Y:S02]  /*3550*/  ISETP.GT.AND P0, PT, R36, 0x39, PT ;  /* 0x000000392400780c */ /* 0x000fe40003f04270 */
[----:B------:R-:W-:Y:S01]  /*3560*/  FMNMX.FTZ R8, R175, R8, !PT ;  /* 0x00000008af087209 */ /* 0x000fe20007810000 */
[----:B------:R-:W-:Y:S01]  /*3570*/  LDSM.16.MT88.4 R36, [R195+0x100] ;  /* 0x00010000c324783b */ /* 0x000fe20000004200 */
        /* <DEDUP_REMOVED lines=8> */
[----:B------:R-:W-:-:S03]  /*3600*/  FMNMX.FTZ R9, R170, R9, !PT ;  /* 0x00000009aa097209 */ /* 0x000fc60007810000 */
[----:B------:R-:W-:Y:S01]  /*3610*/  LDSM.16.MT88.4 R76, [R190+0x2100] ;  /* 0x00210000be4c783b */ /* 0x000fe20000004200 */
[----:B------:R-:W-:-:S04]  /*3620*/  FMNMX.FTZ R9, R142, R9, !PT ;  /* 0x000000098e097209 */ /* 0x000fc80007810000 */
[----:B------:R-:W-:-:S04]  /*3630*/  FMNMX.FTZ R9, R140, R9, !PT ;  /* 0x000000098c097209 */ /* 0x000fc80007810000 */
[----:B------:R-:W-:-:S05]  /*3640*/  FMNMX.FTZ R10, R164, R9, !PT ;  /* 0x00000009a40a7209 */ /* 0x000fca0007810000 */
[----:B------:R-:W2:Y:S01]  /*3650*/  SHFL.BFLY PT, R9, R10, 0x2, 0x1f ;  /* 0x0c401f000a097f89 */ /* 0x000ea200000e0000 */
[----:B-1----:R-:W-:-:S03]  /*3660*/  FMNMX.FTZ R11, R12, R11, !PT ;  /* 0x0000000b0c0b7209 */ /* 0x002fc60007810000 */
[----:B------:R-:W-:Y:S04]  /*3670*/  LDSM.16.MT88.4 R12, [R188+0x2900] ;  /* 0x00290000bc0c783b */ /* 0x000fe80000004200 */
        /* <DEDUP_REMOVED lines=15> */
[--C-:B------:R-:W-:Y:S02]  /*3770*/  FFMA.FTZ R152, R31, c[0x0][0x2d0], -R172.reuse ;  /* 0x0000b4001f987a23 */ /* 0x100fe400000108ac */
[--C-:B------:R-:W-:Y:S01]  /*3780*/  FFMA.FTZ R151, R7, c[0x0][0x2d0], -R172.reuse ;  /* 0x0000b40007977a23 */ /* 0x100fe200000108ac */
[----:B------:R-:W-:Y:S01]  /*3790*/  FSEL R169, R169, RZ, P0 ;  /* 0x000000ffa9a97208 */ /* 0x000fe20000000000 */
[----:B------:R-:W-:-:S02]  /*37a0*/  FFMA.FTZ R155, R29, c[0x0][0x2d0], -R172 ;  /* 0x0000b4001d9b7a23 */ /* 0x000fc400000108ac */
[--C-:B------:R-:W-:Y:S01]  /*37b0*/  FFMA.FTZ R150, R25, c[0x0][0x2d0], -R172.reuse ;  /* 0x0000b40019967a23 */ /* 0x100fe200000108ac */
[----:B------:R-:W1:Y:S01]  /*37c0*/  MUFU.EX2 R156, R156 ;  /* 0x0000009c009c7308 */ /* 0x000e620000000800 */
[--C-:B------:R-:W-:Y:S02]  /*37d0*/  FFMA.FTZ R158, R34, c[0x0][0x2d0], -R169.reuse ;  /* 0x0000b400229e7a23 */ /* 0x100fe400000108a9 */
[--C-:B------:R-:W-:Y:S02]  /*37e0*/  FFMA.FTZ R161, R32, c[0x0][0x2d0], -R169.reuse ;  /* 0x0000b40020a17a23 */ /* 0x100fe400000108a9 */
[--C-:B------:R-:W-:Y:S01]  /*37f0*/  FFMA.FTZ R163, R6, c[0x0][0x2d0], -R169.reuse ;  /* 0x0000b40006a37a23 */ /* 0x100fe200000108a9 */
[----:B------:R-:W-:Y:S01]  /*3800*/  LDSM.16.MT88.4 R32, [R189+0x900] ;  /* 0x00090000bd20783b */ /* 0x000fe20000004200 */
[--C-:B------:R-:W-:Y:S01]  /*3810*/  FFMA.FTZ R154, R4, c[0x0][0x2d0], -R169.reuse ;  /* 0x0000b400049a7a23 */ /* 0x100fe200000108a9 */
[----:B------:R-:W-:Y:S01]  /*3820*/  MUFU.EX2 R157, R157 ;  /* 0x0000009d009d7308 */ /* 0x000fe20000000800 */
[----:B------:R-:W-:Y:S01]  /*3830*/  FFMA.FTZ R2, R21, c[0x0][0x2d0], -R172 ;  /* 0x0000b40015027a23 */ /* 0x000fe200000108ac */
[----:B------:R-:W2:Y:S01]  /*3840*/  LDSM.16.MT88.4 R4, [R188+0x4100] ;  /* 0x00410000bc04783b */ /* 0x000ea20000004200 */
[----:B------:R-:W-:-:S02]  /*3850*/  FFMA.FTZ R153, R30, c[0x0][0x2d0], -R169 ;  /* 0x0000b4001e997a23 */ /* 0x000fc400000108a9 */
[--C-:B------:R-:W-:Y:S01]  /*3860*/  FFMA.FTZ R148, R28, c[0x0][0x2d0], -R169.reuse ;  /* 0x0000b4001c947a23 */ /* 0x100fe200000108a9 */
[----:B------:R-:W3:Y:S01]  /*3870*/  LDSM.16.MT88.4 R20, [R195+0x900] ;  /* 0x00090000c314783b */ /* 0x000ee20000004200 */
[--C-:B------:R-:W-:Y:S01]  /*3880*/  FFMA.FTZ R149, R26, c[0x0][0x2d0], -R169.reuse ;  /* 0x0000b4001a957a23 */ /* 0x100fe200000108a9 */
[----:B------:R-:W4:Y:S01]  /*3890*/  MUFU.EX2 R152, R152 ;  /* 0x0000009800987308 */ /* 0x000f220000000800 */
[----:B-1----:R-:W-:Y:S01]  /*38a0*/  F2FP.PACK_AB R116, R156, R159 ;  /* 0x0000009f9c74723e */ /* 0x002fe200000000ff */
[----:B------:R-:W-:Y:S01]  /*38b0*/  FFMA.FTZ R0, R24, c[0x0][0x2d0], -R169 ;  /* 0x0000b40018007a23 */ /* 0x000fe200000108a9 */
[----:B------:R-:W-:Y:S01]  /*38c0*/  LDSM.16.MT88.4 R28, [R188+0x900] ;  /* 0x00090000bc1c783b */ /* 0x000fe20000004200 */
[--C-:B------:R-:W-:Y:S02]  /*38d0*/  FFMA.FTZ R160, R165, c[0x0][0x2d0], -R172.reuse ;  /* 0x0000b400a5a07a23 */ /* 0x100fe400000108ac */
[--C-:B------:R-:W-:Y:S01]  /*38e0*/  FFMA.FTZ R165, R173, c[0x0][0x2d0], -R172.reuse ;  /* 0x0000b400ada57a23 */ /* 0x100fe200000108ac */
[----:B------:R-:W-:Y:S01]  /*38f0*/  LDSM.16.MT88.4 R24, [R190+0x2900] ;  /* 0x00290000be18783b */ /* 0x000fe20000004200 */
[----:B------:R-:W-:Y:S01]  /*3900*/  MUFU.EX2 R158, R158 ;  /* 0x0000009e009e7308 */ /* 0x000fe20000000800 */
[----:B------:R-:W-:-:S02]  /*3910*/  FFMA.FTZ R162, R171, c[0x0][0x2d0], -R172 ;  /* 0x0000b400aba27a23 */ /* 0x000fc400000108ac */
[--C-:B------:R-:W-:Y:S02]  /*3920*/  FFMA.FTZ R167, R167, c[0x0][0x2d0], -R172.reuse ;  /* 0x0000b400a7a77a23 */ /* 0x100fe400000108ac */
[--C-:B------:R-:W-:Y:S02]  /*3930*/  FFMA.FTZ R166, R166, c[0x0][0x2d0], -R169.reuse ;  /* 0x0000b400a6a67a23 */ /* 0x100fe400000108a9 */
[--C-:B------:R-:W-:Y:S01]  /*3940*/  FFMA.FTZ R171, R206, c[0x0][0x2d0], -R169.reuse ;  /* 0x0000b400ceab7a23 */ /* 0x100fe200000108a9 */
[----:B------:R-:W1:Y:S01]  /*3950*/  MUFU.EX2 R161, R161 ;  /* 0x000000a100a17308 */ /* 0x000e620000000800 */
[----:B----4-:R-:W-:Y:S01]  /*3960*/  F2FP.PACK_AB R118, R152, R157 ;  /* 0x0000009d9876723e */ /* 0x010fe200000000ff */
[--C-:B------:R-:W-:Y:S02]  /*3970*/  FFMA.FTZ R168, R168, c[0x0][0x2d0], -R169.reuse ;  /* 0x0000b400a8a87a23 */ /* 0x100fe400000108a9 */
[----:B------:R-:W-:Y:S02]  /*3980*/  FFMA.FTZ R173, R174, c[0x0][0x2d0], -R169 ;  /* 0x0000b400aead7a23 */ /* 0x000fe400000108a9 */
[----:B------:R-:W-:-:S02]  /*3990*/  FFMA.FTZ R174, R207, c[0x0][0x2d0], -R172 ;  /* 0x0000b400cfae7a23 */ /* 0x000fc400000108ac */
[----:B------:R-:W-:Y:S01]  /*39a0*/  MUFU.EX2 R163, R163 ;  /* 0x000000a300a37308 */ /* 0x000fe20000000800 */
[--C-:B------:R-:W-:Y:S02]  /*39b0*/  FFMA.FTZ R175, R175, c[0x0][0x2d0], -R172.reuse ;  /* 0x0000b400afaf7a23 */ /* 0x100fe400000108ac */
[--C-:B------:R-:W-:Y:S02]  /*39c0*/  FFMA.FTZ R206, R143, c[0x0][0x2d0], -R172.reuse ;  /* 0x0000b4008fce7a23 */ /* 0x100fe400000108ac */
[----:B------:R-:W-:Y:S02]  /*39d0*/  FFMA.FTZ R217, R141, c[0x0][0x2d0], -R172 ;  /* 0x0000b4008dd97a23 */ /* 0x000fe400000108ac */
[--C-:B------:R-:W-:Y:S01]  /*39e0*/  FFMA.FTZ R170, R170, c[0x0][0x2d0], -R169.reuse ;  /* 0x0000b400aaaa7a23 */ /* 0x100fe200000108a9 */
[----:B------:R-:W4:Y:S01]  /*39f0*/  MUFU.EX2 R154, R154 ;  /* 0x0000009a009a7308 */ /* 0x000f220000000800 */
        /* <DEDUP_REMOVED lines=9> */
[----:B----4-:R-:W-:-:S02]  /*3a90*/  F2FP.PACK_AB R119, R154, R163 ;  /* 0x000000a39a77723e */ /* 0x010fc400000000ff */
        /* <DEDUP_REMOVED lines=47> */
[----:B------:R-:W3:Y:S06]  /*3d90*/  MUFU.EX2 R215, R215 ;  /* 0x000000d700d77308 */ /* 0x000eec0000000800 */
[C---:B--2---:R-:W-:Y:S07]  /*3da0*/  HMMA.16816.F32 R120, R116.reuse, R4, RZ ;  /* 0x000000047478723c */ /* 0x044fee00000018ff */
[----:B-1----:R-:W-:Y:S01]  /*3db0*/  F2FP.PACK_AB R4, R150, R155 ;  /* 0x0000009b9604723e */ /* 0x002fe200000000ff */
        /* <DEDUP_REMOVED lines=136> */
[----:B------:R-:W-:Y:S01]  /*4640*/  SHF.L.U64.HI R207, R133, 0x1, R144 ;  /* 0x0000000185cf7819 */ /* 0x000fe20000010290 */
[----:B------:R-:W-:Y:S01]  /*4650*/  IMAD.SHL.U32 R210, R135, 0x2, RZ ;  /* 0x0000000287d27824 */ /* 0x000fe200078e00ff */
[----:B------:R-:W-:Y:S01]  /*4660*/  SHF.L.U32 R206, R133, 0x1, RZ ;  /* 0x0000000185ce7819 */ /* 0x000fe200000006ff */
[----:B------:R-:W-:Y:S01]  /*4670*/  IMAD.SHL.U32 R208, R134, 0x2, RZ ;  /* 0x0000000286d07824 */ /* 0x000fe200078e00ff */
[----:B------:R-:W-:Y:S01]  /*4680*/  IADD3 R213, R145, -0x2, RZ ;  /* 0xfffffffe91d57810 */ /* 0x000fe20007ffe0ff */
[----:B------:R-:W-:Y:S01]  /*4690*/  IMAD.MOV.U32 R0, RZ, RZ, R3 ;  /* 0x000000ffff007224 */ /* 0x000fe200078e0003 */
[----:B------:R-:W-:-:S02]  /*46a0*/  SHF.L.U64.HI R211, R135, 0x1, R146 ;  /* 0x0000000187d37819 */ /* 0x000fc40000010292 */
[----:B------:R-:W-:Y:S02]  /*46b0*/  SHF.L.U64.HI R209, R134, 0x1, R147 ;  /* 0x0000000186d17819 */ /* 0x000fe40000010293 */
[----:B------:R-:W-:Y:S01]  /*46c0*/  MOV R133, R132 ;  /* 0x0000008400857202 */ /* 0x000fe20000000f00 */
[----:B------:R-:W-:Y:S05]  /*46d0*/  BRA `(.L_x_1527) ;  /* 0x0000032000007947 */ /* 0x000fea0003800000 */
.L_x_1529:
        /* <DEDUP_REMOVED lines=50> */
.L_x_1527:
[----:B------:R-:W-:Y:S04]  /*4a00*/  DEPBAR.LE SB0, 0x0 ;  /* 0x000080000000791a */ /* 0x000fe80000000000 */
[----:B------:R-:W-:Y:S01]  /*4a10*/  BAR.SYNC.DEFER_BLOCKING 0x0 ;  /* 0x0000000000007b1d */ /* 0x000fe20000010000 */
[----:B------:R-:W-:Y:S01]  /*4a20*/  SHF.R.S32.HI R3, RZ, 0x1f, R202 ;  /* 0x0000001fff037819 */ /* 0x000fe200000114ca */
[C---:B------:R-:W-:Y:S04]  /*4a30*/  IMAD.WIDE.U32 R218, R202.reuse, c[0x0][0x208], RZ ;  /* 0x00008200cada7a25 */ /* 0x040fe800078e00ff */
[----:B------:R-:W-:Y:S04]  /*4a40*/  IMAD R3, R3, c[0x0][0x208], RZ ;  /* 0x0000820003037a24 */ /* 0x000fe800078e02ff */
[----:B------:R-:W-:Y:S04]  /*4a50*/  IMAD R3, R202, c[0x0][0x20c], R3 ;  /* 0x00008300ca037a24 */ /* 0x000fe800078e0203 */
[----:B------:R-:W-:Y:S01]  /*4a60*/  IMAD.IADD R219, R219, 0x1, R3 ;  /* 0x00000001dbdb7824 */ /* 0x000fe200078e0203 */
[----:B------:R-:W-:Y:S03]  /*4a70*/  SHF.R.S32.HI R3, RZ, 0x1f, R201 ;  /* 0x0000001fff037819 */ /* 0x000fe600000114c9 */
[----:B------:R-:W-:Y:S04]  /*4a80*/  IMAD.WIDE.U32 R218, R201, c[0x0][0x218], R218 ;  /* 0x00008600c9da7a25 */ /* 0x000fe800078e00da */
[----:B------:R-:W-:Y:S01]  /*4a90*/  IMAD R3, R3, c[0x0][0x218], RZ ;  /* 0x0000860003037a24 */ /* 0x000fe200078e02ff */
[----:B------:R-:W-:Y:S01]  /*4aa0*/  IADD3 R2, P0, R218, UR18, RZ ;  /* 0x00000012da027c10 */ /* 0x000fe2000ff1e0ff */
[----:B------:R-:W-:Y:S02]  /*4ab0*/  LDSM.16.M88.4 R136, [R198+0xc100] ;  /* 0x00c10000c688783b */ /* 0x000fe40000000200 */
[----:B------:R-:W-:Y:S02]  /*4ac0*/  IMAD R3, R201, c[0x0][0x21c], R3 ;  /* 0x00008700c9037a24 */ /* 0x000fe400078e0203 */
[----:B------:R-:W1:Y:S03]  /*4ad0*/  LDSM.16.M88.4 R140, [R197+0x6100] ;  /* 0x00610000c58c783b */ /* 0x000e660000000200 */
[----:B------:R-:W-:Y:S01]  /*4ae0*/  IADD3.X R3, R219, UR5, R3, P0, !PT ;  /* 0x00000005db037c10 */ /* 0x000fe200087fe403 */
[----:B------:R-:W-:Y:S01]  /*4af0*/  LDSM.16.M88.4 R144, [R197+0x6900] ;  /* 0x00690000c590783b */ /* 0x000fe20000000200 */
[C---:B------:R-:W-:Y:S03]  /*4b00*/  LEA R212, P0, R2.reuse, c[0x0][0x1f8], 0x1 ;  /* 0x00007e0002d47a11 */ /* 0x040fe600078008ff */
[----:B------:R-:W-:Y:S01]  /*4b10*/  LDSM.16.M88.4 R148, [R197+0x7100] ;  /* 0x00710000c594783b */ /* 0x000fe20000000200 */
[----:B------:R-:W-:Y:S03]  /*4b20*/  LEA.HI.X R134, R2, c[0x0][0x1fc], R3, 0x1, P0 ;  /* 0x00007f0002867a11 */ /* 0x000fe600000f0c03 */
[----:B------:R-:W-:Y:S04]  /*4b30*/  LDSM.16.M88.4 R152, [R194+0xc100] ;  /* 0x00c10000c298783b */ /* 0x000fe80000000200 */
[----:B------:R-:W-:Y:S04]  /*4b40*/  LDSM.16.M88.4 R156, [R187] ;  /* 0x00000000bb9c783b */ /* 0x000fe80000000200 */
[----:B------:R-:W-:Y:S04]  /*4b50*/  LDSM.16.M88.4 R160, [R186] ;  /* 0x00000000baa0783b */ /* 0x000fe80000000200 */
[----:B------:R-:W-:Y:S04]  /*4b60*/  LDSM.16.M88.4 R164, [R185] ;  /* 0x00000000b9a4783b */ /* 0x000fe80000000200 */
[----:B------:R-:W2:Y:S04]  /*4b70*/  SHFL.IDX PT, R135, R212, RZ, 0x181f ;  /* 0x00181fffd4877589 */ /* 0x000ea800000e0000 */
[----:B------:R-:W3:Y:S04]  /*4b80*/  SHFL.IDX PT, R132, R134, RZ, 0x181f ;  /* 0x00181fff86847589 */ /* 0x000ee800000e0000 */
[----:B------:R-:W4:Y:S01]  /*4b90*/  SHFL.IDX PT, R3, R212, 0x1, 0x181f ;  /* 0x00381f00d4037f89 */ /* 0x000f2200000e0000 */
[C---:B-1----:R-:W-:Y:S03]  /*4ba0*/  HMMA.16816.F32 R4, R136.reuse, R140, RZ ;  /* 0x0000008c8804723c */ /* 0x042fe600000018ff */
[----:B------:R1:W5:Y:S05]  /*4bb0*/  SHFL.IDX PT, R2, R134, 0x1, 0x181f ;  /* 0x00381f0086027f89 */ /* 0x00036a00000e0000 */
[C---:B------:R-:W-:Y:S01]  /*4bc0*/  HMMA.16816.F32 R8, R136.reuse, R142, RZ ;  /* 0x0000008e8808723c */ /* 0x040fe200000018ff */
[----:B------:R-:W5:Y:S03]  /*4bd0*/  LDSM.16.M88.4 R140, [R197+0x7900] ;  /* 0x00790000c58c783b */ /* 0x000f660000000200 */
[C---:B--2---:R-:W-:Y:S02]  /*4be0*/  IADD3 R226, P1, R135.reuse, R210, RZ ;  /* 0x000000d287e27210 */ /* 0x044fe40007f3e0ff */
[C---:B------:R-:W-:Y:S02]  /*4bf0*/  IADD3 R224, P0, R135.reuse, R208, RZ ;  /* 0x000000d087e07210 */ /* 0x040fe40007f1e0ff */
[C---:B------:R-:W-:Y:S01]  /*4c00*/  HMMA.16816.F32 R12, R136.reuse, R144, RZ ;  /* 0x00000090880c723c */ /* 0x040fe200000018ff */
[C---:B---3--:R-:W-:Y:S03]  /*4c10*/  IMAD.X R227, R132.reuse, 0x1, R211, P1 ;  /* 0x0000000184e37824 */ /* 0x048fe600008e06d3 */
[C---:B------:R-:W-:Y:S01]  /*4c20*/  IMAD.X R225, R132.reuse, 0x1, R209, P0 ;  /* 0x0000000184e17824 */ /* 0x040fe200000e06d1 */
[----:B------:R-:W-:Y:S02]  /*4c30*/  IADD3 R222, P0, R135, R206, RZ ;  /* 0x000000ce87de7210 */ /* 0x000fe40007f1e0ff */
[C---:B----4-:R-:W-:Y:S01]  /*4c40*/  IADD3 R220, P2, R3.reuse, R210, RZ ;  /* 0x000000d203dc7210 */ /* 0x050fe20007f5e0ff */
[C---:B------:R-:W-:Y:S01]  /*4c50*/  HMMA.16816.F32 R16, R136.reuse, R146, RZ ;  /* 0x000000928810723c */ /* 0x040fe200000018ff */
[----:B------:R-:W2:Y:S03]  /*4c60*/  LDSM.16.M88.4 R144, [R196] ;  /* 0x00000000c490783b */ /* 0x000ea60000000200 */
[----:B------:R-:W-:Y:S01]  /*4c70*/  IMAD.X R223, R132, 0x1, R207, P0 ;  /* 0x0000000184df7824 */ /* 0x000fe200000e06cf */
[----:B------:R-:W-:Y:S01]  /*4c80*/  @!PT LDS RZ, [RZ] ;  /* 0x00000000fffff984 */ /* 0x000fe20000000800 */
[----:B------:R-:W-:Y:S01]  /*4c90*/  @!PT LDS RZ, [RZ] ;  /* 0x00000000fffff984 */ /* 0x000fe20000000800 */
[----:B------:R-:W-:Y:S01]  /*4ca0*/  @!PT LDS RZ, [RZ] ;  /* 0x00000000fffff984 */ /* 0x000fe20000000800 */
[----:B------:R3:W-:Y:S01]  /*4cb0*/  LDGSTS.E.BYPASS.LTC128B.128 [R205], [R226.64], !P6 ;  /* 0x00000000e2cd7fae */ /* 0x0007e2000f101d4e */
[C---:B-1----:R-:W-:Y:S01]  /*4cc0*/  IADD3 R134, P1, R3.reuse, R208, RZ ;  /* 0x000000d003867210 */ /* 0x042fe20007f3e0ff */
[C---:B-----5:R-:W-:Y:S01]  /*4cd0*/  IMAD.X R221, R2.reuse, 0x1, R211, P2 ;  /* 0x0000000102dd7824 */ /* 0x060fe200010e06d3 */
[C---:B------:R-:W-:Y:S01]  /*4ce0*/  HMMA.16816.F32 R20, R136.reuse, R148, RZ ;  /* 0x000000948814723c */ /* 0x040fe200000018ff */
[----:B------:R3:W-:Y:S03]  /*4cf0*/  LDGSTS.E.BYPASS.LTC128B.128 [R205+0x2000], [R224.64], !P5 ;  /* 0x02000000e0cd7fae */ /* 0x0007e6000e901d4e */
[----:B------:R-:W-:Y:S01]  /*4d00*/  IADD3 R218, P0, R3, R206, RZ ;  /* 0x000000ce03da7210 */ /* 0x000fe20007f1e0ff */
[----:B------:R3:W-:Y:S01]  /*4d10*/  LDGSTS.E.BYPASS.LTC128B.128 [R205+0x4000], [R222.64], !P4 ;  /* 0x04000000decd7fae */ /* 0x0007e2000e101d4e */
[C---:B------:R-:W-:Y:S02]  /*4d20*/  IMAD.X R135, R2.reuse, 0x1, R209, P1 ;  /* 0x0000000102877824 */ /* 0x040fe400008e06d1 */
[C---:B------:R-:W-:Y:S01]  /*4d30*/  HMMA.16816.F32 R24, R136.reuse, R150, RZ ;  /* 0x000000968818723c */ /* 0x040fe200000018ff */
[----:B------:R3:W-:Y:S03]  /*4d40*/  LDGSTS.E.BYPASS.LTC128B.128 [R205+0x1000], [R220.64], !P6 ;  /* 0x01000000dccd7fae */ /* 0x0007e6000f101d4e */
[----:B------:R-:W-:Y:S01]  /*4d50*/  IMAD.X R219, R2, 0x1, R207, P0 ;  /* 0x0000000102db7824 */ /* 0x000fe200000e06cf */
[----:B------:R3:W-:Y:S01]  /*4d60*/  LDGSTS.E.BYPASS.LTC128B.128 [R205+0x3000], [R134.64], !P5 ;  /* 0x0300000086cd7fae */ /* 0x0007e2000e901d4e */
[----:B------:R-:W-:Y:S02]  /*4d70*/  ISETP.GE.AND P0, PT, R213, 0x1, PT ;  /* 0x00000001d500780c */ /* 0x000fe40003f06270 */
[C---:B------:R-:W-:Y:S01]  /*4d80*/  HMMA.16816.F32 R28, R136.reuse, R140, RZ ;  /* 0x0000008c881c723c */ /* 0x040fe200000018ff */
[----:B------:R3:W-:Y:S04]  /*4d90*/  LDGSTS.E.BYPASS.LTC128B.128 [R205+0x5000], [R218.64], !P4 ;  /* 0x05000000dacd7fae */ /* 0x0007e8000e101d4e */
[----:B------:R-:W-:Y:S03]  /*4da0*/  LDSM.16.M88.4 R148, [R193+0xc100] ;  /* 0x00c10000c194783b */ /* 0x000fe60000000200 */
[----:B------:R-:W-:Y:S01]  /*4db0*/  HMMA.16816.F32 R32, R136, R142, RZ ;  /* 0x0000008e8820723c */ /* 0x000fe200000018ff */
[----:B------:R-:W0:Y:S04]  /*4dc0*/  LDGDEPBAR ;  /* 0x00000000000079af */ /* 0x000e280000000000 */
[----:B------:R-:W1:Y:S03]  /*4dd0*/  LDSM.16.M88.4 R168, [R192+0x6100] ;  /* 0x00610000c0a8783b */ /* 0x000e660000000200 */
[C---:B--2---:R-:W-:Y:S01]  /*4de0*/  HMMA.16816.F32 R4, R152.reuse, R144, R4 ;  /* 0x000000909804723c */ /* 0x044fe20000001804 */
[----:B------:R-:W2:Y:S04]  /*4df0*/  LDSM.16.M88.4 R172, [R192+0x6900] ;  /* 0x00690000c0ac783b */ /* 0x000ea80000000200 */
[----:B------:R-:W4:Y:S03]  /*4e00*/  LDSM.16.M88.4 R136, [R192+0x7100] ;  /* 0x00710000c088783b */ /* 0x000f260000000200 */
[C---:B------:R-:W-:Y:S01]  /*4e10*/  HMMA.16816.F32 R8, R152.reuse, R146, R8 ;  /* 0x000000929808723c */ /* 0x040fe20000001808 */
[----:B------:R-:W5:Y:S04]  /*4e20*/  LDSM.16.M88.4 R140, [R192+0x7900] ;  /* 0x00790000c08c783b */ /* 0x000f680000000200 */
[----:B------:R-:W-:Y:S03]  /*4e30*/  LDSM.16.M88.4 R144, [R191+0xc100] ;  /* 0x00c10000bf90783b */ /* 0x000fe60000000200 */
[C---:B------:R-:W-:Y:S08]  /*4e40*/  HMMA.16816.F32 R12, R152.reuse, R156, R12 ;  /* 0x0000009c980c723c */ /* 0x040ff0000000180c */
[C---:B------:R-:W-:Y:S01]  /*4e50*/  HMMA.16816.F32 R16, R152.reuse, R158, R16 ;  /* 0x0000009e9810723c */ /* 0x040fe20000001810 */
[----:B------:R-:W2:Y:S07]  /*4e60*/  LDSM.16.M88.4 R156, [R184] ;  /* 0x00000000b89c783b */ /* 0x000eae0000000200 */
[C---:B------:R-:W-:Y:S08]  /*4e70*/  HMMA.16816.F32 R20, R152.reuse, R160, R20 ;  /* 0x000000a09814723c */ /* 0x040ff00000001814 */
[C---:B------:R-:W-:Y:S01]  /*4e80*/  HMMA.16816.F32 R24, R152.reuse, R162, R24 ;  /* 0x000000a29818723c */ /* 0x040fe20000001818 */
[----:B------:R-:W3:Y:S07]  /*4e90*/  LDSM.16.M88.4 R160, [R184+0x800] ;  /* 0x00080000b8a0783b */ /* 0x000eee0000000200 */
        /* <DEDUP_REMOVED lines=10> */
[C---:B----4-:R-:W-:Y:S08]  /*4f40*/  HMMA.16816.F32 R20, R148.reuse, R136, R20 ;  /* 0x000000889414723c */ /* 0x050ff00000001814 */
[C---:B------:R-:W-:Y:S01]  /*4f50*/  HMMA.16816.F32 R24, R148.reuse, R138, R24 ;  /* 0x0000008a9418723c */ /* 0x040fe20000001818 */
[----:B------:R-:W1:Y:S07]  /*4f60*/  LDSM.16.M88.4 R136, [R198+0x10100] ;  /* 0x01010000c688783b */ /* 0x000e6e0000000200 */
[C---:B-----5:R-:W-:Y:S08]  /*4f70*/  HMMA.16816.F32 R28, R148.reuse, R140, R28 ;  /* 0x0000008c941c723c */ /* 0x060ff0000000181c */
[----:B------:R-:W-:Y:S01]  /*4f80*/  HMMA.16816.F32 R32, R148, R142, R32 ;  /* 0x0000008e9420723c */ /* 0x000fe20000001820 */
[----:B------:R-:W2:Y:S04]  /*4f90*/  LDSM.16.M88.4 R140, [R197+0x9100] ;  /* 0x00910000c58c783b */ /* 0x000ea80000000200 */
[----:B------:R-:W4:Y:S03]  /*4fa0*/  LDSM.16.M88.4 R148, [R197+0x9900] ;  /* 0x00990000c594783b */ /* 0x000f260000000200 */
[C---:B------:R-:W-:Y:S08]  /*4fb0*/  HMMA.16816.F32 R4, R144.reuse, R156, R4 ;  /* 0x0000009c9004723c */ /* 0x040ff00000001804 */
[C---:B------:R-:W-:Y:S01]  /*4fc0*/  HMMA.16816.F32 R8, R144.reuse, R158, R8 ;  /* 0x0000009e9008723c */ /* 0x040fe20000001808 */
[----:B------:R-:W-:Y:S07]  /*4fd0*/  LDSM.16.M88.4 R156, [R183] ;  /* 0x00000000b79c783b */ /* 0x000fee0000000200 */
[C---:B---3--:R-:W-:Y:S08]  /*4fe0*/  HMMA.16816.F32 R12, R144.reuse, R160, R12 ;  /* 0x000000a0900c723c */ /* 0x048ff0000000180c */
[C---:B------:R-:W-:Y:S01]  /*4ff0*/  HMMA.16816.F32 R16, R144.reuse, R162, R16 ;  /* 0x000000a29010723c */ /* 0x040fe20000001810 */
[----:B------:R-:W-:Y:S07]  /*5000*/  LDSM.16.M88.4 R160, [R182] ;  /* 0x00000000b6a0783b */ /* 0x000fee0000000200 */
[C---:B------:R-:W-:Y:S08]  /*5010*/  HMMA.16816.F32 R20, R144.reuse, R152, R20 ;  /* 0x000000989014723c */ /* 0x040ff00000001814 */
[C---:B------:R-:W-:Y:S01]  /*5020*/  HMMA.16816.F32 R24, R144.reuse, R154, R24 ;  /* 0x0000009a9018723c */ /* 0x040fe20000001818 */
[----:B------:R-:W3:Y:S07]  /*5030*/  LDSM.16.M88.4 R152, [R194+0x10100] ;  /* 0x01010000c298783b */ /* 0x000eee0000000200 */
[C---:B------:R-:W-:Y:S08]  /*5040*/  HMMA.16816.F32 R28, R144.reuse, R164, R28 ;  /* 0x000000a4901c723c */ /* 0x040ff0000000181c */
[----:B------:R-:W-:Y:S01]  /*5050*/  HMMA.16816.F32 R32, R144, R166, R32 ;  /* 0x000000a69020723c */ /* 0x000fe20000001820 */
[----:B------:R-:W5:Y:S04]  /*5060*/  LDSM.16.M88.4 R144, [R181] ;  /* 0x00000000b590783b */ /* 0x000f680000000200 */
[----:B------:R-:W3:Y:S03]  /*5070*/  LDSM.16.M88.4 R164, [R180] ;  /* 0x00000000b4a4783b */ /* 0x000ee60000000200 */
        /* <DEDUP_REMOVED lines=8> */
[----:B------:R-:W1:Y:S07]  /*5100*/  LDSM.16.M88.4 R140, [R193+0x10100] ;  /* 0x01010000c18c783b */ /* 0x000e6e0000000200 */
[C---:B----4-:R-:W-:Y:S08]  /*5110*/  HMMA.16816.F32 R28, R136.reuse, R148, R28 ;  /* 0x00000094881c723c */ /* 0x050ff0000000181c */
[----:B------:R-:W-:Y:S01]  /*5120*/  HMMA.16816.F32 R32, R136, R150, R32 ;  /* 0x000000968820723c */ /* 0x000fe20000001820 */
[----:B------:R-:W2:Y:S04]  /*5130*/  LDSM.16.M88.4 R136, [R192+0x9100] ;  /* 0x00910000c088783b */ /* 0x000ea80000000200 */
[----:B------:R-:W4:Y:S03]  /*5140*/  LDSM.16.M88.4 R148, [R192+0x9900] ;  /* 0x00990000c094783b */ /* 0x000f260000000200 */
[C---:B---3--:R-:W-:Y:S08]  /*5150*/  HMMA.16816.F32 R4, R152.reuse, R156, R4 ;  /* 0x0000009c9804723c */ /* 0x048ff00000001804 */
[C---:B------:R-:W-:Y:S01]  /*5160*/  HMMA.16816.F32 R8, R152.reuse, R158, R8 ;  /* 0x0000009e9808723c */ /* 0x040fe20000001808 */
[----:B------:R-:W-:Y:S07]  /*5170*/  LDSM.16.M88.4 R156, [R184+0x2000] ;  /* 0x00200000b89c783b */ /* 0x000fee0000000200 */
[C---:B------:R-:W-:Y:S08]  /*5180*/  HMMA.16816.F32 R12, R152.reuse, R160, R12 ;  /* 0x000000a0980c723c */ /* 0x040ff0000000180c */
[C---:B------:R-:W-:Y:S01]  /*5190*/  HMMA.16816.F32 R16, R152.reuse, R162, R16 ;  /* 0x000000a29810723c */ /* 0x040fe20000001810 */
[----:B------:R-:W-:Y:S07]  /*51a0*/  LDSM.16.M88.4 R160, [R184+0x2800] ;  /* 0x00280000b8a0783b */ /* 0x000fee0000000200 */
[C---:B-----5:R-:W-:Y:S08]  /*51b0*/  HMMA.16816.F32 R20, R152.reuse, R144, R20 ;  /* 0x000000909814723c */ /* 0x060ff00000001814 */
[C---:B------:R-:W-:Y:S01]  /*51c0*/  HMMA.16816.F32 R24, R152.reuse, R146, R24 ;  /* 0x000000929818723c */ /* 0x040fe20000001818 */
[----:B------:R-:W3:Y:S07]  /*51d0*/  LDSM.16.M88.4 R144, [R191+0x10100] ;  /* 0x01010000bf90783b */ /* 0x000eee0000000200 */
[C---:B------:R-:W-:Y:S08]  /*51e0*/  HMMA.16816.F32 R28, R152.reuse, R164, R28 ;  /* 0x000000a4981c723c */ /* 0x040ff0000000181c */
[----:B------:R-:W-:Y:S01]  /*51f0*/  HMMA.16816.F32 R32, R152, R166, R32 ;  /* 0x000000a69820723c */ /* 0x000fe20000001820 */
[----:B------:R-:W5:Y:S04]  /*5200*/  LDSM.16.M88.4 R152, [R184+0x3000] ;  /* 0x00300000b898783b */ /* 0x000f680000000200 */
        /* <DEDUP_REMOVED lines=16> */
[----:B------:R-:W-:Y:S07]  /*5310*/  LDSM.16.M88.4 R156, [R179] ;  /* 0x00000000b39c783b */ /* 0x000fee0000000200 */
[C---:B------:R-:W-:Y:S08]  /*5320*/  HMMA.16816.F32 R12, R144.reuse, R160, R12 ;  /* 0x000000a0900c723c */ /* 0x040ff0000000180c */
[C---:B------:R-:W-:Y:S01]  /*5330*/  HMMA.16816.F32 R16, R144.reuse, R162, R16 ;  /* 0x000000a29010723c */ /* 0x040fe20000001810 */
[----:B------:R-:W-:Y:S07]  /*5340*/  LDSM.16.M88.4 R160, [R178] ;  /* 0x00000000b2a0783b */ /* 0x000fee0000000200 */
[C---:B-----5:R-:W-:Y:S08]  /*5350*/  HMMA.16816.F32 R20, R144.reuse, R152, R20 ;  /* 0x000000989014723c */ /* 0x060ff00000001814 */
        /* <DEDUP_REMOVED lines=32> */
[C---:B-1----:R-:W-:Y:S01]  /*5560*/  HMMA.16816.F32 R4, R140.reuse, R168, R4 ;  /* 0x000000a88c04723c */ /* 0x042fe20000001804 */
[----:B------:R-:W-:Y:S04]  /*5570*/  DEPBAR.LE SB0, 0x0 ;  /* 0x000080000000791a */ /* 0x000fe80000000000 */
[----:B------:R-:W-:Y:S03]  /*5580*/  BAR.SYNC.DEFER_BLOCKING 0x0 ;  /* 0x0000000000007b1d */ /* 0x000fe60000010000 */
[C---:B------:R-:W-:Y:S08]  /*5590*/  HMMA.16816.F32 R8, R140.reuse, R170, R8 ;  /* 0x000000aa8c08723c */ /* 0x040ff00000001808 */
[C---:B------:R-:W-:Y:S08]  /*55a0*/  HMMA.16816.F32 R12, R140.reuse, R172, R12 ;  /* 0x000000ac8c0c723c */ /* 0x040ff0000000180c */
[C---:B------:R-:W-:Y:S08]  /*55b0*/  HMMA.16816.F32 R16, R140.reuse, R174, R16 ;  /* 0x000000ae8c10723c */ /* 0x040ff00000001810 */
[C---:B--2---:R-:W-:Y:S08]  /*55c0*/  HMMA.16816.F32 R20, R140.reuse, R136, R20 ;  /* 0x000000888c14723c */ /* 0x044ff00000001814 */
[C---:B------:R-:W-:Y:S08]  /*55d0*/  HMMA.16816.F32 R24, R140.reuse, R138, R24 ;  /* 0x0000008a8c18723c */ /* 0x040ff00000001818 */
[C---:B----4-:R-:W-:Y:S08]  /*55e0*/  HMMA.16816.F32 R28, R140.reuse, R148, R28 ;  /* 0x000000948c1c723c */ /* 0x050ff0000000181c */
[----:B------:R-:W-:Y:S08]  /*55f0*/  HMMA.16816.F32 R32, R140, R150, R32 ;  /* 0x000000968c20723c */ /* 0x000ff00000001820 */
[C---:B---3--:R-:W-:Y:S08]  /*5600*/  HMMA.16816.F32 R4, R144.reuse, R156, R4 ;  /* 0x0000009c9004723c */ /* 0x048ff00000001804 */
        /* <DEDUP_REMOVED lines=8> */
.L_x_1528:
        /* <DEDUP_REMOVED lines=34> */
[----:B------:R-:W-:Y:S02]  /*58b0*/  ISETP.GT.AND P0, PT, R213, RZ, PT ;  /* 0x000000ffd500720c */ /* 0x000fe40003f04270 */
        /* <DEDUP_REMOVED lines=27> */
[--C-:B------:R-:W-:Y:S02]  /*5a70*/  FFMA.FTZ R166, R11, c[0x0][0x2d0], -R167.reuse ;  /* 0x0000b4000ba67a23 */ /* 0x100fe400000108a7 */
[----:B------:R-:W-:Y:S01]  /*5a80*/  FMUL.FTZ R0, R133, c[0x0][0x2d0] ;  /* 0x0000b40085007a20 */ /* 0x000fe20000410000 */
[----:B------:R-:W-:Y:S01]  /*5a90*/  MOV R133, R132 ;  /* 0x0000008400857202 */ /* 0x000fe20000000f00 */
        /* <DEDUP_REMOVED lines=8> */
[----:B------:R-:W4:Y:S01]  /*5b20*/  MUFU.EX2 R0, R0 ;  /* 0x0000000000007308 */ /* 0x000f220000000800 */
[--C-:B------:R-:W-:Y:S02]  /*5b30*/  FFMA.FTZ R174, R17, c[0x0][0x2d0], -R168.reuse ;  /* 0x0000b40011ae7a23 */ /* 0x100fe400000108a8 */
[--C-:B------:R-:W-:Y:S02]  /*5b40*/  FFMA.FTZ R175, R18, c[0x0][0x2d0], -R167.reuse ;  /* 0x0000b40012af7a23 */ /* 0x100fe400000108a7 */
[----:B--2---:R-:W-:Y:S02]  /*5b50*/  FFMA.FTZ R135, R9, c[0x0][0x2d0], -R168 ;  /* 0x0000b40009877a23 */ /* 0x004fe400000108a8 */
[C---:B---3--:R-:W-:Y:S02]  /*5b60*/  FMUL.FTZ R8, R2.reuse, R128 ;  /* 0x0000008002087220 */ /* 0x048fe40000410000 */
[C---:B------:R-:W-:Y:S01]  /*5b70*/  FMUL.FTZ R9, R2.reuse, R129 ;  /* 0x0000008102097220 */ /* 0x040fe20000410000 */
[----:B------:R-:W2:Y:S01]  /*5b80*/  MUFU.EX2 R5, R5 ;  /* 0x0000000500057308 */ /* 0x000ea20000000800 */
        /* <DEDUP_REMOVED lines=8> */
[C---:B----4-:R-:W-:Y:S02]  /*5c10*/  FMUL.FTZ R10, R0.reuse, R130 ;  /* 0x00000082000a7220 */ /* 0x050fe40000410000 */
[C---:B------:R-:W-:Y:S02]  /*5c20*/  FMUL.FTZ R11, R0.reuse, R131 ;  /* 0x00000083000b7220 */ /* 0x040fe40000410000 */
[C---:B------:R-:W-:Y:S01]  /*5c30*/  FMUL.FTZ R38, R0.reuse, R38 ;  /* 0x0000002600267220 */ /* 0x040fe20000410000 */
[----:B------:R-:W3:Y:S01]  /*5c40*/  MUFU.EX2 R135, R135 ;  /* 0x0000008700877308 */ /* 0x000ee20000000800 */
[C---:B------:R-:W-:Y:S02]  /*5c50*/  FMUL.FTZ R39, R0.reuse, R39 ;  /* 0x0000002700277220 */ /* 0x040fe40000410000 */
[C---:B------:R-:W-:Y:S01]  /*5c60*/  FMUL.FTZ R42, R0.reuse, R42 ;  /* 0x0000002a002a7220 */ /* 0x040fe20000410000 */
[----:B--2---:R-:W-:Y:S01]  /*5c70*/  F2FP.PACK_AB R128, R5, R164 ;  /* 0x000000a40580723e */ /* 0x004fe200000000ff */
[C---:B------:R-:W-:Y:S02]  /*5c80*/  FMUL.FTZ R43, R0.reuse, R43 ;  /* 0x0000002b002b7220 */ /* 0x040fe40000410000 */
[C---:B------:R-:W-:Y:S02]  /*5c90*/  FMUL.FTZ R46, R0.reuse, R46 ;  /* 0x0000002e002e7220 */ /* 0x040fe40000410000 */
[----:B------:R-:W-:Y:S01]  /*5ca0*/  FMUL.FTZ R47, R0, R47 ;  /* 0x0000002f002f7220 */ /* 0x000fe20000410000 */
[----:B------:R-:W2:Y:S01]  /*5cb0*/  MUFU.EX2 R7, R7 ;  /* 0x0000000700077308 */ /* 0x000ea20000000800 */
[----:B------:R-:W-:Y:S02]  /*5cc0*/  FMUL.FTZ R49, R2, R49 ;  /* 0x0000003102317220 */ /* 0x000fe40000410000 */
[C---:B------:R-:W-:Y:S02]  /*5cd0*/  FMUL.FTZ R50, R0.reuse, R50 ;  /* 0x0000003200327220 */ /* 0x040fe40000410000 */
[----:B------:R-:W-:Y:S02]  /*5ce0*/  FMUL.FTZ R51, R0, R51 ;  /* 0x0000003300337220 */ /* 0x000fe40000410000 */
[C---:B------:R-:W-:Y:S02]  /*5cf0*/  FMUL.FTZ R12, R2.reuse, R124 ;  /* 0x0000007c020c7220 */ /* 0x040fe40000410000 */
[----:B------:R-:W-:Y:S01]  /*5d00*/  FMUL.FTZ R13, R2, R125 ;  /* 0x0000007d020d7220 */ /* 0x000fe20000410000 */
[----:B------:R-:W-:Y:S01]  /*5d10*/  MUFU.EX2 R165, R165 ;  /* 0x000000a500a57308 */ /* 0x000fe20000000800 */
[C---:B------:R-:W-:Y:S02]  /*5d20*/  FMUL.FTZ R14, R0.reuse, R126 ;  /* 0x0000007e000e7220 */ /* 0x040fe40000410000 */
[----:B------:R-:W-:Y:S01]  /*5d30*/  FMUL.FTZ R15, R0, R127 ;  /* 0x0000007f000f7220 */ /* 0x000fe20000410000 */
[----:B---3--:R-:W-:Y:S01]  /*5d40*/  F2FP.PACK_AB R130, R135, R134 ;  /* 0x000000868782723e */ /* 0x008fe200000000ff */
[----:B------:R-:W-:Y:S01]  /*5d50*/  LDSM.16.MT88.4 R124, [R188+0x4100] ;  /* 0x00410000bc7c783b */ /* 0x000fe20000004200 */
[C---:B------:R-:W-:Y:S02]  /*5d60*/  FMUL.FTZ R52, R2.reuse, R52 ;  /* 0x0000003402347220 */ /* 0x040fe40000410000 */
[----:B------:R-:W-:Y:S02]  /*5d70*/  FMUL.FTZ R53, R2, R53 ;  /* 0x0000003502357220 */ /* 0x000fe40000410000 */
[----:B------:R-:W3:Y:S01]  /*5d80*/  MUFU.EX2 R166, R166 ;  /* 0x000000a600a67308 */ /* 0x000ee20000000800 */
        /* <DEDUP_REMOVED lines=15> */
[----:B---3--:R-:W-:Y:S01]  /*5e80*/  F2FP.PACK_AB R131, R166, R165 ;  /* 0x000000a5a683723e */ /* 0x008fe200000000ff */
[C---:B------:R-:W-:Y:S02]  /*5e90*/  FMUL.FTZ R66, R0.reuse, R66 ;  /* 0x0000004200427220 */ /* 0x040fe40000410000 */
[----:B------:R-:W-:Y:S02]  /*5ea0*/  FMUL.FTZ R67, R0, R67 ;  /* 0x0000004300437220 */ /* 0x000fe40000410000 */
[C---:B------:R-:W-:Y:S01]  /*5eb0*/  FMUL.FTZ R68, R2.reuse, R68 ;  /* 0x0000004402447220 */ /* 0x040fe20000410000 */
[----:B------:R-:W-:Y:S01]  /*5ec0*/  MUFU.EX2 R171, R171 ;  /* 0x000000ab00ab7308 */ /* 0x000fe20000000800 */
[C---:B-1----:R-:W-:Y:S05]  /*5ed0*/  HMMA.16816.F32 R8, R128.reuse, R136, R8 ;  /* 0x000000888008723c */ /* 0x042fea0000001808 */
[----:B------:R-:W-:Y:S02]  /*5ee0*/  FMUL.FTZ R69, R2, R69 ;  /* 0x0000004502457220 */ /* 0x000fe40000410000 */
[C---:B------:R-:W-:Y:S01]  /*5ef0*/  FMUL.FTZ R70, R0.reuse, R70 ;  /* 0x0000004600467220 */ /* 0x040fe20000410000 */
[C---:B------:R-:W-:Y:S01]  /*5f00*/  HMMA.16816.F32 R36, R128.reuse, R138, R36 ;  /* 0x0000008a8024723c */ /* 0x040fe20000001824 */
[----:B------:R-:W1:Y:S01]  /*5f10*/  LDSM.16.MT88.4 R136, [R188+0x100] ;  /* 0x00010000bc88783b */ /* 0x000e620000004200 */
[----:B------:R-:W3:Y:S02]  /*5f20*/  MUFU.EX2 R172, R172 ;  /* 0x000000ac00ac7308 */ /* 0x000ee40000000800 */
[----:B------:R-:W-:Y:S02]  /*5f30*/  FMUL.FTZ R71, R0, R71 ;  /* 0x0000004700477220 */ /* 0x000fe40000410000 */
[C---:B------:R-:W-:Y:S02]  /*5f40*/  FMUL.FTZ R72, R2.reuse, R72 ;  /* 0x0000004802487220 */ /* 0x040fe40000410000 */
[C---:B------:R-:W-:Y:S04]  /*5f50*/  HMMA.16816.F32 R40, R128.reuse, R140, R40 ;  /* 0x0000008c8028723c */ /* 0x040fe80000001828 */
[----:B------:R-:W-:Y:S01]  /*5f60*/  FMUL.FTZ R73, R2, R73 ;  /* 0x0000004902497220 */ /* 0x000fe20000410000 */
[----:B------:R-:W-:Y:S01]  /*5f70*/  MUFU.EX2 R173, R173 ;  /* 0x000000ad00ad7308 */ /* 0x000fe20000000800 */
[C---:B------:R-:W-:Y:S02]  /*5f80*/  FMUL.FTZ R74, R0.reuse, R74 ;  /* 0x0000004a004a7220 */ /* 0x040fe40000410000 */
[C---:B------:R-:W-:Y:S01]  /*5f90*/  HMMA.16816.F32 R44, R128.reuse, R142, R44 ;  /* 0x0000008e802c723c */ /* 0x040fe2000000182c */
[----:B------:R-:W4:Y:S03]  /*5fa0*/  LDSM.16.MT88.4 R140, [R195+0x2100] ;  /* 0x00210000c38c783b */ /* 0x000f260000004200 */
[----:B------:R-:W-:Y:S02]  /*5fb0*/  FMUL.FTZ R75, R0, R75 ;  /* 0x0000004b004b7220 */ /* 0x000fe40000410000 */
[C---:B------:R-:W-:Y:S01]  /*5fc0*/  FMUL.FTZ R76, R2.reuse, R76 ;  /* 0x0000004c024c7220 */ /* 0x040fe20000410000 */
[----:B------:R-:W5:Y:S01]  /*5fd0*/  MUFU.EX2 R174, R174 ;  /* 0x000000ae00ae7308 */ /* 0x000f620000000800 */
[C---:B------:R-:W-:Y:S04]  /*5fe0*/  HMMA.16816.F32 R48, R128.reuse, R144, R48 ;  /* 0x000000908030723c */ /* 0x040fe80000001830 */
[----:B------:R-:W-:Y:S02]  /*5ff0*/  FMUL.FTZ R77, R2, R77 ;  /* 0x0000004d024d7220 */ /* 0x000fe40000410000 */
[C---:B------:R-:W-:Y:S02]  /*6000*/  FMUL.FTZ R78, R0.reuse, R78 ;  /* 0x0000004e004e7220 */ /* 0x040fe40000410000 */
[C---:B------:R-:W-:Y:S01]  /*6010*/  HMMA.16816.F32 R52, R128.reuse, R146, R52 ;  /* 0x000000928034723c */ /* 0x040fe20000001834 */
[----:B------:R-:W2:Y:S01]  /*6020*/  LDSM.16.MT88.4 R144, [R190+0x2100] ;  /* 0x00210000be90783b */ /* 0x000ea20000004200 */
[----:B------:R-:W-:Y:S02]  /*6030*/  MUFU.EX2 R175, R175 ;  /* 0x000000af00af7308 */ /* 0x000fe40000000800 */
[----:B------:R-:W-:Y:S02]  /*6040*/  FMUL.FTZ R79, R0, R79 ;  /* 0x0000004f004f7220 */ /* 0x000fe40000410000 */
[C---:B------:R-:W-:Y:S02]  /*6050*/  FMUL.FTZ R80, R2.reuse, R80 ;  /* 0x0000005002507220 */ /* 0x040fe40000410000 */
[----:B------:R-:W-:Y:S01]  /*6060*/  FMUL.FTZ R81, R2, R81 ;  /* 0x0000005102517220 */ /* 0x000fe20000410000 */
[C---:B-1----:R-:W-:Y:S03]  /*6070*/  HMMA.16816.F32 R56, R128.reuse, R136, R56 ;  /* 0x000000888038723c */ /* 0x042fe60000001838 */
[C---:B------:R-:W-:Y:S01]  /*6080*/  FMUL.FTZ R82, R0.reuse, R82 ;  /* 0x0000005200527220 */ /* 0x040fe20000410000 */
[----:B------:R-:W-:Y:S01]  /*6090*/  MUFU.EX2 R214, R214 ;  /* 0x000000d600d67308 */ /* 0x000fe20000000800 */
[----:B------:R-:W-:Y:S02]  /*60a0*/  FMUL.FTZ R83, R0, R83 ;  /* 0x0000005300537220 */ /* 0x000fe40000410000 */
[C---:B------:R-:W-:Y:S01]  /*60b0*/  FMUL.FTZ R84, R2.reuse, R84 ;  /* 0x0000005402547220 */ /* 0x040fe20000410000 */
[C---:B------:R-:W-:Y:S01]  /*60c0*/  HMMA.16816.F32 R60, R128.reuse, R138, R60 ;  /* 0x0000008a803c723c */ /* 0x040fe2000000183c */
[----:B------:R-:W1:Y:S03]  /*60d0*/  LDSM.16.MT88.4 R136, [R189+0x2100] ;  /* 0x00210000bd88783b */ /* 0x000e660000004200 */
[----:B------:R-:W-:Y:S02]  /*60e0*/  FMUL.FTZ R85, R2, R85 ;  /* 0x0000005502557220 */ /* 0x000fe40000410000 */
[C---:B------:R-:W-:Y:S01]  /*60f0*/  FMUL.FTZ R86, R0.reuse, R86 ;  /* 0x0000005600567220 */ /* 0x040fe20000410000 */
[----:B------:R-:W-:Y:S01]  /*6100*/  MUFU.EX2 R216, R216 ;  /* 0x000000d800d87308 */ /* 0x000fe20000000800 */
[C---:B----4-:R-:W-:Y:S04]  /*6110*/  HMMA.16816.F32 R64, R128.reuse, R140, R64 ;  /* 0x0000008c8040723c */ /* 0x050fe80000001840 */
[----:B------:R-:W-:Y:S02]  /*6120*/  FMUL.FTZ R87, R0, R87 ;  /* 0x0000005700577220 */ /* 0x000fe40000410000 */
[C---:B------:R-:W-:Y:S02]  /*6130*/  FMUL.FTZ R88, R2.reuse, R88 ;  /* 0x0000005802587220 */ /* 0x040fe40000410000 */
[C---:B------:R-:W-:Y:S01]  /*6140*/  HMMA.16816.F32 R68, R128.reuse, R142, R68 ;  /* 0x0000008e8044723c */ /* 0x040fe20000001844 */
[----:B------:R-:W4:Y:S03]  /*6150*/  LDSM.16.MT88.4 R140, [R188+0x2100] ;  /* 0x00210000bc8c783b */ /* 0x000f260000004200 */
[----:B------:R-:W-:Y:S02]  /*6160*/  FMUL.FTZ R89, R2, R89 ;  /* 0x0000005902597220 */ /* 0x000fe40000410000 */
[C---:B------:R-:W-:Y:S02]  /*6170*/  FMUL.FTZ R90, R0.reuse, R90 ;  /* 0x0000005a005a7220 */ /* 0x040fe40000410000 */
[C---:B--2---:R-:W-:Y:S04]  /*6180*/  HMMA.16816.F32 R72, R128.reuse, R144, R72 ;  /* 0x000000908048723c */ /* 0x044fe80000001848 */
[----:B------:R-:W-:Y:S02]  /*6190*/  FMUL.FTZ R91, R0, R91 ;  /* 0x0000005b005b7220 */ /* 0x000fe40000410000 */
[C---:B------:R-:W-:Y:S02]  /*61a0*/  FMUL.FTZ R92, R2.reuse, R92 ;  /* 0x0000005c025c7220 */ /* 0x040fe40000410000 */
[C---:B------:R-:W-:Y:S01]  /*61b0*/  HMMA.16816.F32 R76, R128.reuse, R146, R76 ;  /* 0x00000092804c723c */ /* 0x040fe2000000184c */
[----:B------:R-:W2:Y:S03]  /*61c0*/  LDSM.16.MT88.4 R144, [R195+0x4100] ;  /* 0x00410000c390783b */ /* 0x000ea60000004200 */
[----:B------:R-:W-:Y:S02]  /*61d0*/  FMUL.FTZ R93, R2, R93 ;  /* 0x0000005d025d7220 */ /* 0x000fe40000410000 */
[C---:B------:R-:W-:Y:S02]  /*61e0*/  FMUL.FTZ R94, R0.reuse, R94 ;  /* 0x0000005e005e7220 */ /* 0x040fe40000410000 */
[----:B------:R-:W-:Y:S01]  /*61f0*/  FMUL.FTZ R95, R0, R95 ;  /* 0x0000005f005f7220 */ /* 0x000fe20000410000 */
[C---:B-1----:R-:W-:Y:S03]  /*6200*/  HMMA.16816.F32 R80, R128.reuse, R136, R80 ;  /* 0x000000888050723c */ /* 0x042fe60000001850 */
[C---:B------:R-:W-:Y:S02]  /*6210*/  FMUL.FTZ R96, R2.reuse, R96 ;  /* 0x0000006002607220 */ /* 0x040fe40000410000 */
[----:B------:R-:W-:Y:S02]  /*6220*/  FMUL.FTZ R97, R2, R97 ;  /* 0x0000006102617220 */ /* 0x000fe40000410000 */
[C---:B------:R-:W-:Y:S01]  /*6230*/  FMUL.FTZ R98, R0.reuse, R98 ;  /* 0x0000006200627220 */ /* 0x040fe20000410000 */
[C---:B------:R-:W-:Y:S01]  /*6240*/  HMMA.16816.F32 R84, R128.reuse, R138, R84 ;  /* 0x0000008a8054723c */ /* 0x040fe20000001854 */
[----:B------:R-:W1:Y:S03]  /*6250*/  LDSM.16.MT88.4 R136, [R190+0x4100] ;  /* 0x00410000be88783b */ /* 0x000e660000004200 */
[----:B------:R-:W-:Y:S02]  /*6260*/  FMUL.FTZ R99, R0, R99 ;  /* 0x0000006300637220 */ /* 0x000fe40000410000 */
[C---:B------:R-:W-:Y:S02]  /*6270*/  FMUL.FTZ R100, R2.reuse, R100 ;  /* 0x0000006402647220 */ /* 0x040fe40000410000 */
        /* <DEDUP_REMOVED lines=11> */
[----:B------:R-:W-:Y:S03]  /*6330*/  LDSM.16.MT88.4 R144, [R190+0x900] ;  /* 0x00090000be90783b */ /* 0x000fe60000004200 */
[----:B------:R-:W-:Y:S02]  /*6340*/  FMUL.FTZ R107, R0, R107 ;  /* 0x0000006b006b7220 */ /* 0x000fe40000410000 */
[C---:B------:R-:W-:Y:S02]  /*6350*/  FMUL.FTZ R108, R2.reuse, R108 ;  /* 0x0000006c026c7220 */ /* 0x040fe40000410000 */
[----:B------:R-:W-:Y:S01]  /*6360*/  FMUL.FTZ R109, R2, R109 ;  /* 0x0000006d026d7220 */ /* 0x000fe20000410000 */
[C---:B-1----:R-:W-:Y:S03]  /*6370*/  HMMA.16816.F32 R12, R128.reuse, R136, R12 ;  /* 0x00000088800c723c */ /* 0x042fe6000000180c */
[C---:B------:R-:W-:Y:S02]  /*6380*/  FMUL.FTZ R110, R0.reuse, R110 ;  /* 0x0000006e006e7220 */ /* 0x040fe40000410000 */
[----:B------:R-:W-:Y:S02]  /*6390*/  FMUL.FTZ R111, R0, R111 ;  /* 0x0000006f006f7220 */ /* 0x000fe40000410000 */
[----:B------:R-:W-:Y:S01]  /*63a0*/  FFMA.FTZ R212, R19, c[0x0][0x2d0], -R167 ;  /* 0x0000b40013d47a23 */ /* 0x000fe200000108a7 */
[C---:B------:R-:W-:Y:S01]  /*63b0*/  HMMA.16816.F32 R104, R128.reuse, R138, R104 ;  /* 0x0000008a8068723c */ /* 0x040fe20000001868 */
[----:B------:R-:W1:Y:S03]  /*63c0*/  LDSM.16.MT88.4 R136, [R195+0x900] ;  /* 0x00090000c388783b */ /* 0x000e660000004200 */
[C---:B------:R-:W-:Y:S01]  /*63d0*/  FMUL.FTZ R112, R2.reuse, R112 ;  /* 0x0000007002707220 */ /* 0x040fe20000410000 */
[----:B------:R-:W2:Y:S01]  /*63e0*/  MUFU.EX2 R212, R212 ;  /* 0x000000d400d47308 */ /* 0x000ea20000000800 */
        /* <DEDUP_REMOVED lines=8> */
[----:B------:R-:W4:Y:S02]  /*6470*/  LDSM.16.MT88.4 R140, [R189+0x900] ;  /* 0x00090000bd8c783b */ /* 0x000f240000004200 */
[----:B------:R-:W-:Y:S01]  /*6480*/  FMUL.FTZ R18, R0, R122 ;  /* 0x0000007a00127220 */ /* 0x000fe20000410000 */
[----:B---3--:R-:W-:Y:S01]  /*6490*/  F2FP.PACK_AB R121, R172, R171 ;  /* 0x000000abac79723e */ /* 0x008fe200000000ff */
[----:B------:R-:W-:Y:S01]  /*64a0*/  FMUL.FTZ R19, R0, R123 ;  /* 0x0000007b00137220 */ /* 0x000fe20000410000 */
[----:B-----5:R-:W-:Y:S01]  /*64b0*/  F2FP.PACK_AB R122, R174, R173 ;  /* 0x000000adae7a723e */ /* 0x020fe200000000ff */
[----:B------:R-:W-:Y:S01]  /*64c0*/  FMUL.FTZ R116, R2, R116 ;  /* 0x0000007402747220 */ /* 0x000fe20000410000 */
[----:B--2---:R-:W-:Y:S01]  /*64d0*/  F2FP.PACK_AB R123, R212, R175 ;  /* 0x000000afd47b723e */ /* 0x004fe200000000ff */
[----:B------:R-:W-:Y:S03]  /*64e0*/  FMUL.FTZ R117, R2, R117 ;  /* 0x0000007502757220 */ /* 0x000fe60000410000 */
[C---:B------:R-:W-:Y:S03]  /*64f0*/  HMMA.16816.F32 R16, R128.reuse, R124, R16 ;  /* 0x0000007c8010723c */ /* 0x040fe60000001810 */
[C---:B------:R-:W-:Y:S02]  /*6500*/  FMUL.FTZ R118, R0.reuse, R118 ;  /* 0x0000007600767220 */ /* 0x040fe40000410000 */
[----:B------:R-:W-:Y:S02]  /*6510*/  FMUL.FTZ R119, R0, R119 ;  /* 0x0000007700777220 */ /* 0x000fe40000410000 */
[----:B------:R-:W-:Y:S02]  /*6520*/  FFMA.FTZ R164, R2, R217, R164 ;  /* 0x000000d902a47223 */ /* 0x000fe400000100a4 */
[----:B------:R-:W-:Y:S03]  /*6530*/  FFMA.FTZ R6, R0, R215, R6 ;  /* 0x000000d700067223 */ /* 0x000fe60000010006 */
[----:B------:R-:W-:Y:S01]  /*6540*/  HMMA.16816.F32 R116, R128, R126, R116 ;  /* 0x0000007e8074723c */ /* 0x000fe20000001874 */
[----:B------:R-:W2:Y:S02]  /*6550*/  LDSM.16.MT88.4 R124, [R188+0x2900] ;  /* 0x00290000bc7c783b */ /* 0x000ea40000004200 */
[----:B------:R-:W-:Y:S01]  /*6560*/  IADD3 R0, R213, -0x1, RZ ;  /* 0xffffffffd5007810 */ /* 0x000fe20007ffe0ff */
[----:B------:R-:W-:Y:S02]  /*6570*/  FADD.FTZ R5, R5, R164 ;  /* 0x000000a405057221 */ /* 0x000fe40000010000 */
[----:B------:R-:W-:Y:S01]  /*6580*/  FADD.FTZ R6, R7, R6 ;  /* 0x0000000607067221 */ /* 0x000fe20000010000 */
[----:B------:R-:W-:Y:S01]  /*6590*/  MOV R213, R0 ;  /* 0x0000000000d57202 */ /* 0x000fe20000000f00 */
[C---:B-1----:R-:W-:Y:S01]  /*65a0*/  HMMA.16816.F32 R8, R120.reuse, R136, R8 ;  /* 0x000000887808723c */ /* 0x042fe20000001808 */
[----:B------:R-:W1:Y:S04]  /*65b0*/  LDSM.16.MT88.4 R128, [R195+0x4900] ;  /* 0x00490000c380783b */ /* 0x000e680000004200 */
[----:B------:R-:W-:Y:S01]  /*65c0*/  FADD.FTZ R134, R134, R5 ;  /* 0x0000000586867221 */ /* 0x000fe20000010000 */
[----:B------:R-:W-:Y:S01]  /*65d0*/  MOV R0, R3 ;  /* 0x0000000300007202 */ /* 0x000fe20000000f00 */
[----:B------:R-:W-:Y:S01]  /*65e0*/  FADD.FTZ R165, R165, R6 ;  /* 0x00000006a5a57221 */ /* 0x000fe20000010000 */
[C---:B------:R-:W-:Y:S01]  /*65f0*/  HMMA.16816.F32 R36, R120.reuse, R138, R36 ;  /* 0x0000008a7824723c */ /* 0x040fe20000001824 */
[----:B------:R-:W3:Y:S03]  /*6600*/  LDSM.16.MT88.4 R136, [R190+0x4900] ;  /* 0x00490000be88783b */ /* 0x000ee60000004200 */
        /* <DEDUP_REMOVED lines=13> */
[----:B------:R-:W4:Y:S03]  /*66e0*/  LDSM.16.MT88.4 R140, [R189+0x4900] ;  /* 0x00490000bd8c783b */ /* 0x000f260000004200 */
[----:B------:R-:W-:Y:S02]  /*66f0*/  FADD.FTZ R173, R174, R173 ;  /* 0x000000adaead7221 */ /* 0x000fe40000010000 */
[----:B------:R-:W-:Y:S02]  /*6700*/  FADD.FTZ R5, R212, R5 ;  /* 0x00000005d4057221 */ /* 0x000fe40000010000 */
        /* <DEDUP_REMOVED lines=24> */
[----:B------:R-:W3:Y:S01]  /*6890*/  MUFU.EX2 R155, R155 ;  /* 0x0000009b009b7308 */ /* 0x000ee20000000800 */
[----:B------:R-:W-:Y:S02]  /*68a0*/  FFMA.FTZ R168, R33, c[0x0][0x2d0], -R168 ;  /* 0x0000b40021a87a23 */ /* 0x000fe400000108a8 */
[C---:B--2---:R-:W-:Y:S04]  /*68b0*/  HMMA.16816.F32 R88, R120.reuse, R124, R88 ;  /* 0x0000007c7858723c */ /* 0x044fe80000001858 */
[--C-:B------:R-:W-:Y:S02]  /*68c0*/  FFMA.FTZ R162, R30, c[0x0][0x2d0], -R167.reuse ;  /* 0x0000b4001ea27a23 */ /* 0x100fe400000108a7 */
[--C-:B------:R-:W-:Y:S01]  /*68d0*/  FFMA.FTZ R163, R31, c[0x0][0x2d0], -R167.reuse ;  /* 0x0000b4001fa37a23 */ /* 0x100fe200000108a7 */
[----:B------:R-:W-:Y:S01]  /*68e0*/  MUFU.EX2 R156, R156 ;  /* 0x0000009c009c7308 */ /* 0x000fe20000000800 */
[C---:B------:R-:W-:Y:S01]  /*68f0*/  HMMA.16816.F32 R92, R120.reuse, R126, R92 ;  /* 0x0000007e785c723c */ /* 0x040fe2000000185c */
[----:B------:R-:W2:Y:S03]  /*6900*/  LDSM.16.MT88.4 R124, [R195+0x1100] ;  /* 0x00110000c37c783b */ /* 0x000ea60000004200 */
[----:B------:R-:W-:Y:S04]  /*6910*/  FFMA.FTZ R167, R35, c[0x0][0x2d0], -R167 ;  /* 0x0000b40023a77a23 */ /* 0x000fe800000108a7 */
[C---:B-1----:R-:W-:Y:S01]  /*6920*/  HMMA.16816.F32 R96, R120.reuse, R128, R96 ;  /* 0x000000807860723c */ /* 0x042fe20000001860 */
[----:B------:R-:W-:Y:S01]  /*6930*/  LDSM.16.MT88.4 R28, [R188+0x5100] ;  /* 0x00510000bc1c783b */ /* 0x000fe20000004200 */
[----:B------:R-:W1:Y:S06]  /*6940*/  MUFU.EX2 R157, R157 ;  /* 0x0000009d009d7308 */ /* 0x000e6c0000000800 */
[C---:B------:R-:W-:Y:S01]  /*6950*/  HMMA.16816.F32 R100, R120.reuse, R130, R100 ;  /* 0x000000827864723c */ /* 0x040fe20000001864 */
[----:B------:R-:W1:Y:S03]  /*6960*/  LDSM.16.MT88.4 R128, [R190+0x1100] ;  /* 0x00110000be80783b */ /* 0x000e660000004200 */
[----:B------:R-:W-:Y:S04]  /*6970*/  MUFU.EX2 R158, R158 ;  /* 0x0000009e009e7308 */ /* 0x000fe80000000800 */
[C---:B---3--:R-:W-:Y:S01]  /*6980*/  HMMA.16816.F32 R12, R120.reuse, R136, R12 ;  /* 0x00000088780c723c */ /* 0x048fe2000000180c */
[----:B------:R-:W-:Y:S05]  /*6990*/  LDSM.16.MT88.4 R32, [R189+0x1900] ;  /* 0x00190000bd20783b */ /* 0x000fea0000004200 */
[----:B------:R-:W3:Y:S02]  /*69a0*/  MUFU.EX2 R159, R159 ;  /* 0x0000009f009f7308 */ /* 0x000ee40000000800 */
[C---:B------:R-:W-:Y:S01]  /*69b0*/  HMMA.16816.F32 R104, R120.reuse, R138, R104 ;  /* 0x0000008a7868723c */ /* 0x040fe20000001868 */
[----:B------:R-:W2:Y:S07]  /*69c0*/  LDSM.16.MT88.4 R136, [R188+0x1100] ;  /* 0x00110000bc88783b */ /* 0x000eae0000004200 */
[C---:B----4-:R-:W-:Y:S01]  /*69d0*/  HMMA.16816.F32 R108, R120.reuse, R140, R108 ;  /* 0x0000008c786c723c */ /* 0x050fe2000000186c */
[----:B------:R-:W-:Y:S07]  /*69e0*/  MUFU.EX2 R160, R160 ;  /* 0x000000a000a07308 */ /* 0x000fee0000000800 */
[C---:B------:R-:W-:Y:S01]  /*69f0*/  HMMA.16816.F32 R112, R120.reuse, R142, R112 ;  /* 0x0000008e7870723c */ /* 0x040fe20000001870 */
[----:B------:R-:W4:Y:S02]  /*6a00*/  LDSM.16.MT88.4 R140, [R195+0x3100] ;  /* 0x00310000c38c783b */ /* 0x000f240000004200 */
        /* <DEDUP_REMOVED lines=10> */
[----:B---3--:R-:W-:Y:S03]  /*6ab0*/  F2FP.PACK_AB R23, R159, R158 ;  /* 0x0000009e9f17723e */ /* 0x008fe600000000ff */
[----:B------:R-:W-:Y:S02]  /*6ac0*/  FADD.FTZ R154, R154, R5 ;  /* 0x000000059a9a7221 */ /* 0x000fe40000010000 */
[----:B------:R-:W-:Y:S02]  /*6ad0*/  FADD.FTZ R153, R153, R152 ;  /* 0x0000009899997221 */ /* 0x000fe40000010000 */
[C---:B--2---:R-:W-:Y:S02]  /*6ae0*/  HMMA.16816.F32 R8, R20.reuse, R124, R8 ;  /* 0x0000007c1408723c */ /* 0x044fe40000001808 */
[----:B------:R-:W2:Y:S03]  /*6af0*/  MUFU.EX2 R219, R168 ;  /* 0x000000a800db7308 */ /* 0x000ea60000000800 */
[----:B------:R-:W-:Y:S02]  /*6b00*/  FADD.FTZ R155, R155, R154 ;  /* 0x0000009a9b9b7221 */ /* 0x000fe40000010000 */
[----:B------:R-:W-:Y:S01]  /*6b10*/  FADD.FTZ R156, R156, R153 ;  /* 0x000000999c9c7221 */ /* 0x000fe20000010000 */
[C---:B------:R-:W-:Y:S01]  /*6b20*/  HMMA.16816.F32 R36, R20.reuse, R126, R36 ;  /* 0x0000007e1424723c */ /* 0x040fe20000001824 */
[----:B------:R-:W-:Y:S03]  /*6b30*/  LDSM.16.MT88.4 R124, [R190+0x5100] ;  /* 0x00510000be7c783b */ /* 0x000fe60000004200 */
[----:B------:R-:W3:Y:S01]  /*6b40*/  MUFU.EX2 R167, R167 ;  /* 0x000000a700a77308 */ /* 0x000ee20000000800 */
[----:B------:R-:W-:Y:S02]  /*6b50*/  FADD.FTZ R158, R158, R155 ;  /* 0x0000009b9e9e7221 */ /* 0x000fe40000010000 */
[----:B------:R-:W-:Y:S01]  /*6b60*/  FADD.FTZ R157, R157, R156 ;  /* 0x0000009c9d9d7221 */ /* 0x000fe20000010000 */
[C---:B------:R-:W-:Y:S04]  /*6b70*/  HMMA.16816.F32 R40, R20.reuse, R128, R40 ;  /* 0x000000801428723c */ /* 0x040fe80000001828 */
[----:B------:R-:W-:Y:S04]  /*6b80*/  FADD.FTZ R159, R159, R158 ;  /* 0x0000009e9f9f7221 */ /* 0x000fe80000010000 */
[C---:B------:R-:W-:Y:S01]  /*6b90*/  HMMA.16816.F32 R44, R20.reuse, R130, R44 ;  /* 0x00000082142c723c */ /* 0x040fe2000000182c */
[----:B------:R-:W-:Y:S07]  /*6ba0*/  LDSM.16.MT88.4 R128, [R189+0x5100] ;  /* 0x00510000bd80783b */ /* 0x000fee0000004200 */
[C---:B------:R-:W-:Y:S08]  /*6bb0*/  HMMA.16816.F32 R48, R20.reuse, R24, R48 ;  /* 0x000000181430723c */ /* 0x040ff00000001830 */
[C---:B------:R-:W-:Y:S01]  /*6bc0*/  HMMA.16816.F32 R52, R20.reuse, R26, R52 ;  /* 0x0000001a1434723c */ /* 0x040fe20000001834 */
[----:B------:R-:W1:Y:S07]  /*6bd0*/  LDSM.16.MT88.4 R24, [R195+0x5100] ;  /* 0x00510000c318783b */ /* 0x000e6e0000004200 */
[C---:B------:R-:W-:Y:S08]  /*6be0*/  HMMA.16816.F32 R56, R20.reuse, R136, R56 ;  /* 0x000000881438723c */ /* 0x040ff00000001838 */
[C---:B------:R-:W-:Y:S01]  /*6bf0*/  HMMA.16816.F32 R60, R20.reuse, R138, R60 ;  /* 0x0000008a143c723c */ /* 0x040fe2000000183c */
[----:B------:R-:W-:Y:S07]  /*6c00*/  LDSM.16.MT88.4 R136, [R195+0x3900] ;  /* 0x00390000c388783b */ /* 0x000fee0000004200 */
[C---:B----4-:R-:W-:Y:S08]  /*6c10*/  HMMA.16816.F32 R64, R20.reuse, R140, R64 ;  /* 0x0000008c1440723c */ /* 0x050ff00000001840 */
        /* <DEDUP_REMOVED lines=8> */
[C---:B-----5:R-:W-:Y:S08]  /*6ca0*/  HMMA.16816.F32 R88, R20.reuse, R120, R88 ;  /* 0x000000781458723c */ /* 0x060ff00000001858 */
[C---:B------:R-:W-:Y:S01]  /*6cb0*/  HMMA.16816.F32 R92, R20.reuse, R122, R92 ;  /* 0x0000007a145c723c */ /* 0x040fe2000000185c */
[----:B------:R-:W-:Y:S07]  /*6cc0*/  LDSM.16.MT88.4 R120, [R190+0x1900] ;  /* 0x00190000be78783b */ /* 0x000fee0000004200 */
[C---:B-1----:R-:W-:Y:S08]  /*6cd0*/  HMMA.16816.F32 R96, R20.reuse, R24, R96 ;  /* 0x000000181460723c */ /* 0x042ff00000001860 */
[C---:B------:R-:W-:Y:S01]  /*6ce0*/  HMMA.16816.F32 R100, R20.reuse, R26, R100 ;  /* 0x0000001a1464723c */ /* 0x040fe20000001864 */
[----:B------:R-:W1:Y:S07]  /*6cf0*/  LDSM.16.MT88.4 R24, [R195+0x1900] ;  /* 0x00190000c318783b */ /* 0x000e6e0000004200 */
[C---:B------:R-:W-:Y:S08]  /*6d00*/  HMMA.16816.F32 R12, R20.reuse, R124, R12 ;  /* 0x0000007c140c723c */ /* 0x040ff0000000180c */
[C---:B------:R-:W-:Y:S01]  /*6d10*/  HMMA.16816.F32 R104, R20.reuse, R126, R104 ;  /* 0x0000007e1468723c */ /* 0x040fe20000001868 */
[----:B------:R-:W4:Y:S07]  /*6d20*/  LDSM.16.MT88.4 R124, [R188+0x1900] ;  /* 0x00190000bc7c783b */ /* 0x000f2e0000004200 */
[C---:B------:R-:W-:Y:S08]  /*6d30*/  HMMA.16816.F32 R108, R20.reuse, R128, R108 ;  /* 0x00000080146c723c */ /* 0x040ff0000000186c */
[C---:B------:R-:W-:Y:S08]  /*6d40*/  HMMA.16816.F32 R112, R20.reuse, R130, R112 ;  /* 0x000000821470723c */ /* 0x040ff00000001870 */
[C---:B------:R-:W-:Y:S08]  /*6d50*/  HMMA.16816.F32 R16, R20.reuse, R28, R16 ;  /* 0x0000001c1410723c */ /* 0x040ff00000001810 */
[----:B------:R-:W-:Y:S01]  /*6d60*/  HMMA.16816.F32 R116, R20, R30, R116 ;  /* 0x0000001e1474723c */ /* 0x000fe20000001874 */
[----:B------:R-:W5:Y:S06]  /*6d70*/  LDSM.16.MT88.4 R28, [R189+0x3900] ;  /* 0x00390000bd1c783b */ /* 0x000f6c0000004200 */
[----:B------:R-:W-:Y:S01]  /*6d80*/  F2FP.PACK_AB R20, R161, R160 ;  /* 0x000000a0a114723e */ /* 0x000fe200000000ff */
[----:B------:R-:W-:Y:S01]  /*6d90*/  FADD.FTZ R160, R160, R157 ;  /* 0x0000009da0a07221 */ /* 0x000fe20000010000 */
[----:B------:R-:W-:Y:S03]  /*6da0*/  F2FP.PACK_AB R21, R163, R162 ;  /* 0x000000a2a315723e */ /* 0x000fe600000000ff */
[----:B--2---:R-:W-:Y:S01]  /*6db0*/  F2FP.PACK_AB R22, R219, R214 ;  /* 0x000000d6db16723e */ /* 0x004fe200000000ff */
[----:B------:R-:W-:Y:S01]  /*6dc0*/  FADD.FTZ R162, R162, R159 ;  /* 0x0000009fa2a27221 */ /* 0x000fe20000010000 */
[----:B---3--:R-:W-:Y:S01]  /*6dd0*/  F2FP.PACK_AB R23, R167, R216 ;  /* 0x000000d8a717723e */ /* 0x008fe200000000ff */
[----:B------:R-:W-:Y:S02]  /*6de0*/  FADD.FTZ R161, R161, R160 ;  /* 0x000000a0a1a17221 */ /* 0x000fe40000010000 */
[----:B------:R-:W-:Y:S02]  /*6df0*/  FADD.FTZ R163, R163, R162 ;  /* 0x000000a2a3a37221 */ /* 0x000fe40000010000 */
[----:B------:R-:W-:Y:S02]  /*6e00*/  FADD.FTZ R214, R214, R161 ;  /* 0x000000a1d6d67221 */ /* 0x000fe40000010000 */
[C---:B-1----:R-:W-:Y:S01]  /*6e10*/  HMMA.16816.F32 R128, R20.reuse, R24, R8 ;  /* 0x000000181480723c */ /* 0x042fe20000001808 */
[----:B------:R-:W1:Y:S02]  /*6e20*/  LDSM.16.MT88.4 R8, [R190+0x5900] ;  /* 0x00590000be08783b */ /* 0x000e640000004200 */
[----:B------:R-:W-:Y:S02]  /*6e30*/  FADD.FTZ R216, R216, R163 ;  /* 0x000000a3d8d87221 */ /* 0x000fe40000010000 */
[----:B------:R-:W-:Y:S02]  /*6e40*/  FADD.FTZ R217, R219, R214 ;  /* 0x000000d6dbd97221 */ /* 0x000fe40000010000 */
[----:B------:R-:W-:Y:S01]  /*6e50*/  FADD.FTZ R215, R167, R216 ;  /* 0x000000d8a7d77221 */ /* 0x000fe20000010000 */
        /* <DEDUP_REMOVED lines=12> */
[C---:B-----5:R-:W-:Y:S08]  /*6f20*/  HMMA.16816.F32 R80, R20.reuse, R28, R80 ;  /* 0x0000001c1450723c */ /* 0x060ff00000001850 */
[C---:B------:R-:W-:Y:S01]  /*6f30*/  HMMA.16816.F32 R84, R20.reuse, R30, R84 ;  /* 0x0000001e1454723c */ /* 0x040fe20000001854 */
[----:B------:R-:W3:Y:S07]  /*6f40*/  LDSM.16.MT88.4 R28, [R188+0x5900] ;  /* 0x00590000bc1c783b */ /* 0x000eee0000004200 */
        /* <DEDUP_REMOVED lines=10> */
[----:B------:R-:W-:-:S07]  /*6ff0*/  @P0 BRA `(.L_x_1527) ;  /* 0xffffda0000000947 */ /* 0x000fce000383ffff */
.L_x_1526:
        /* <DEDUP_REMOVED lines=123> */
.L_x_1518:
        /* <DEDUP_REMOVED lines=165> */
.L_x_1531:
        /* <DEDUP_REMOVED lines=146> */
.L_x_1533:
[----:B--2---:R-:W-:Y:S05]  /*8b20*/  BSYNC B0 ;  /* 0x0000000000007941 */ /* 0x004fea0003800000 */
.L_x_1532:
        /* <DEDUP_REMOVED lines=23> */
.L_x_1535:
[----:B------:R-:W-:Y:S05]  /*8ca0*/  BSYNC B0 ;  /* 0x0000000000007941 */ /* 0x000fea0003800000 */
.L_x_1534:
        /* <DEDUP_REMOVED lines=23> */
.L_x_1537:
[----:B------:R-:W-:Y:S05]  /*8e20*/  BSYNC B0 ;  /* 0x0000000000007941 */ /* 0x000fea0003800000 */
.L_x_1536:
        /* <DEDUP_REMOVED lines=24> */
.L_x_1530:
        /* <DEDUP_REMOVED lines=31> */
.L_x_1538:
        /* <DEDUP_REMOVED lines=43> */
.L_x_1540:
[----:B------:R-:W-:Y:S05]  /*9450*/  BSYNC B0 ;  /* 0x0000000000007941 */ /* 0x000fea0003800000 */
.L_x_1539:
        /* <DEDUP_REMOVED lines=70> */
.L_x_1542:
[----:B------:R-:W-:Y:S05]  /*98c0*/  BSYNC B0 ;  /* 0x0000000000007941 */ /* 0x000fea0003800000 */
.L_x_1541:
        /* <DEDUP_REMOVED lines=21> */
.L_x_1544:
[----:B------:R-:W-:Y:S05]  /*9a20*/  BSYNC B0 ;  /* 0x0000000000007941 */ /* 0x000fea0003800000 */
.L_x_1543:
        /* <DEDUP_REMOVED lines=21> */
.L_x_1546:
[----:B------:R-:W-:Y:S05]  /*9b80*/  BSYNC B0 ;  /* 0x0000000000007941 */ /* 0x000fea0003800000 */
.L_x_1545:
        /* <DEDUP_REMOVED lines=22> */
.L_x_1547:
        /* <DEDUP_REMOVED lines=9> */
.L_x_3011:


//--------------------- .text._ZN7cutlass13device_kernelIN5flash19enable_sm80_to_sm89INS1_16FlashAttnFwdSm80INS1_25CollectiveMainloopFwdSm80ILi8ELi1ELb0EN4cute5tupleIJNS5_1CILi128EEENS7_ILi64EEENS7_ILi192EEEEEELi192ENS_6half_tEfNS_4arch4Sm80ELb0ELb0ELb0ELb1ELb1ELb1ELb1ELb0EEENS1_21CollectiveEpilogueFwdINS6_IJS8_SA_S9_EEENS6_IJNS7_ILi1EEESI_SI_EEESC_SE_Li256ELb1ELb1ELb0ELb0EEENS1_19SingleTileSchedulerILb1ELb0ELb1ELi128EEEEEEEEEvNT_6ParamsE --------------------------
	.section	.text._ZN7cutlass13device_kernelIN5flash19enable_sm80_to_sm89INS1_16FlashAttnFwdSm80INS1_25CollectiveMainloopFwdSm80ILi8ELi1ELb0EN4cute5tupleIJNS5_1CILi128EEENS7_ILi64EEENS7_ILi192EEEEEELi192ENS_6half_tEfNS_4arch4Sm80ELb0ELb0ELb0ELb1ELb1ELb1ELb1ELb0EEENS1_21CollectiveEpilogueFwdINS6_IJS8_SA_S9_EEENS6_IJNS7_ILi1EEESI_SI_EEESC_SE_Li256ELb1ELb1ELb0ELb0EEENS1_19SingleTileSchedulerILb1ELb0ELb1ELi128EEEEEEEEEvNT_6ParamsE,"ax",@progbits
	.sectioninfo	@"SHI_REGISTERS=234"
	.align	128
.text._ZN7cutlass13device_kernelIN5flash19enable_sm80_to_sm89INS1_16FlashAttnFwdSm80INS1_25CollectiveMainloopFwdSm80ILi8ELi1ELb0EN4cute5tupleIJNS5_1CILi128EEENS7_ILi64EEENS7_ILi192EEEEEELi192ENS_6half_tEfNS_4arch4Sm80ELb0ELb0ELb0ELb1ELb1ELb1ELb1ELb0EEENS1_21CollectiveEpilogueFwdINS6_IJS8_SA_S9_EEENS6_IJNS7_ILi1EEESI_SI_EEESC_SE_Li256ELb1ELb1ELb0ELb0EEENS1_19SingleTileSchedulerILb1ELb0ELb1ELi128EEEEEEEEEvNT_6ParamsE:
        .type           _ZN7cutlass13device_kernelIN5flash19enable_sm80_to_sm89INS1_16FlashAttnFwdSm80INS1_25CollectiveMainloopFwdSm80ILi8ELi1ELb0EN4cute5tupleIJNS5_1CILi128EEENS7_ILi64EEENS7_ILi192EEEEEELi192ENS_6half_tEfNS_4arch4Sm80ELb0ELb0ELb0ELb1ELb1ELb1ELb1ELb0EEENS1_21CollectiveEpilogueFwdINS6_IJS8_SA_S9_EEENS6_IJNS7_ILi1EEESI_SI_EEESC_SE_Li256ELb1ELb1ELb0ELb0EEENS1_19SingleTileSchedulerILb1ELb0ELb1ELi128EEEEEEEEEvNT_6ParamsE,@function
        .size           _ZN7cutlass13device_kernelIN5flash19enable_sm80_to_sm89INS1_16FlashAttnFwdSm80INS1_25CollectiveMainloopFwdSm80ILi8ELi1ELb0EN4cute5tupleIJNS5_1CILi128EEENS7_ILi64EEENS7_ILi192EEEEEELi192ENS_6half_tEfNS_4arch4Sm80ELb0ELb0ELb0ELb1ELb1ELb1ELb1ELb0EEENS1_21CollectiveEpilogueFwdINS6_IJS8_SA_S9_EEENS6_IJNS7_ILi1EEESI_SI_EEESC_SE_Li256ELb1ELb1ELb0ELb0EEENS1_19SingleTileSchedulerILb1ELb0ELb1ELi128EEEEEEEEEvNT_6ParamsE,(.L_x_3012 - _ZN7cutlass13device_kernelIN5flash19enable_sm80_to_sm89INS1_16FlashAttnFwdSm80INS1_25CollectiveMainloopFwdSm80ILi8ELi1ELb0EN4cute5tupleIJNS5_1CILi128EEENS7_ILi64EEENS7_ILi192EEEEEELi192ENS_6half_tEfNS_4arch4Sm80ELb0ELb0ELb0ELb1ELb1ELb1ELb1ELb0EEENS1_21CollectiveEpilogueFwdINS6_IJS8_SA_S9_EEENS6_IJNS7_ILi1EEESI_SI_EEESC_SE_Li256ELb1ELb1ELb0ELb0EEENS1_19SingleTileSchedulerILb1ELb0ELb1ELi128EEEEEEEEEvNT_6ParamsE)
        .other          _ZN7cutlass13device_kernelIN5flash19enable_sm80_to_sm89INS1_16FlashAttnFwdSm80INS1_25CollectiveMainloopFwdSm80ILi8ELi1ELb0EN4cute5tupleIJNS5_1CILi128EEENS7_ILi64EEENS7_ILi192EEEEEELi192ENS_6half_tEfNS_4arch4Sm80ELb0ELb0ELb0ELb1ELb1ELb1ELb1ELb0EEENS1_21CollectiveEpilogueFwdINS6_IJS8_SA_S9_EEENS6_IJNS7_ILi1EEESI_SI_EEESC_SE_Li256ELb1ELb1ELb0ELb0EEENS1_19SingleTileSchedulerILb1ELb0ELb1ELi128EEEEEEEEEvNT_6ParamsE,@"STO_CUDA_ENTRY STV_DEFAULT"
_ZN7cutlass13device_kernelIN5flash19enable_sm80_to_sm89INS1_16FlashAttnFwdSm80INS1_25CollectiveMainloopFwdSm80ILi8ELi1ELb0EN4cute5tupleIJNS5_1CILi128EEENS7_ILi64EEENS7_ILi192EEEEEELi192ENS_6half_tEfNS_4arch4Sm80ELb0ELb0ELb0ELb1ELb1ELb1ELb1ELb0EEENS1_21CollectiveEpilogueFwdINS6_IJS8_SA_S9_EEENS6_IJNS7_ILi1EEESI_SI_EEESC_SE_Li256ELb1ELb1ELb0ELb0EEENS1_19SingleTileSchedulerILb1ELb0ELb1ELi128EEEEEEEEEvNT_6ParamsE:
[----:B------:R-:W-:Y:S02]  /*0000*/  MOV R1, c[0x0][0x28] ;  /* 0x00000a0000017a02 */ /* 0x000fe40000000f00 */
[----:B------:R-:W1:Y:S01]  /*0010*/  S2R R76, SR_TID.X ;  /* 0x00000000004c7919 */ /* 0x000e620000002100 */
[----:B------:R-:W-:-:S03]  /*0020*/  ULDC.64 UR6, c[0x0][0x118] ;  /* 0x0000460000067ab9 */ /* 0x000fc60000000a00 */
[----:B------:R-:W2:Y:S04]  /*0030*/  S2R R201, SR_CTAID.Z ;  /* 0x0000000000c97919 */ /* 0x000ea80000002700 */
[----:B------:R-:W3:Y:S01]  /*0040*/  S2R R78, SR_CTAID.X ;  /* 0x00000000004e7919 */ /* 0x000ee20000002500 */
[----:B-1----:R-:W-:-:S05]  /*0050*/  SHF.R.U32.HI R4, RZ, 0x5, R76 ;  /* 0x00000005ff047819 */ /* 0x002fca000001164c */
[----:B------:R-:W1:Y:S02]  /*0060*/  SHFL.IDX PT, R0, R4, RZ, 0x1f ;  /* 0x00001fff04007589 */ /* 0x000e6400000e0000 */
[----:B-1----:R-:W-:Y:S02]  /*0070*/  ISETP.NE.AND P0, PT, R0, RZ, PT ;  /* 0x000000ff0000720c */ /* 0x002fe40003f05270 */
[----:B------:R-:W-:-:S05]  /*0080*/  MOV R0, 0x4 ;  /* 0x0000000400007802 */ /* 0x000fca0000000f00 */
[----:B--2---:R-:W-:-:S06]  /*0090*/  IMAD.WIDE R2, R201, R0, c[0x0][0x568] ;  /* 0x00015a00c9027625 */ /* 0x004fcc00078e0200 */
[----:B------:R-:W-:Y:S05]  /*00a0*/  @!P0 BRA `(.L_x_1548) ;  /* 0x0000013000008947 */ /* 0x000fea0003800000 */
[----:B---3--:R-:W-:-:S04]  /*00b0*/  ISETP.NE.U32.AND P0, PT, RZ, c[0x0][0x568], PT ;  /* 0x00015a00ff007a0c */ /* 0x008fc80003f05070 */
[----:B------:R-:W-:-:S13]  /*00c0*/  ISETP.NE.AND.EX P0, PT, RZ, c[0x0][0x56c], PT, P0 ;  /* 0x00015b00ff007a0c */ /* 0x000fda0003f05300 */
[----:B------:R-:W-:Y:S05]  /*00d0*/  @!P0 BRA `(.L_x_1549) ;  /* 0x0000002000008947 */ /* 0x000fea0003800000 */
[----:B------:R1:W5:Y:S01]  /*00e0*/  LDG.E R3, [R2.64] ;  /* 0x0000000602037981 */ /* 0x000362000c1e1900 */
[----:B------:R-:W-:Y:S05]  /*00f0*/  BRA `(.L_x_1550) ;  /* 0x0000009000007947 */ /* 0x000fea0003800000 */
.L_x_1549:
        /* <DEDUP_REMOVED lines=8> */
.L_x_1551:
[----:B------:R-:W-:-:S05]  /*0180*/  MOV R3, c[0x0][0x54c] ;  /* 0x0001530000037a02 */ /* 0x000fca0000000f00 */
.L_x_1550:
[----:B-----5:R-:W-:Y:S01]  /*0190*/  IMAD R3, R3, c[0x0][0x548], RZ ;  /* 0x0001520003037a24 */ /* 0x020fe200078e02ff */
[----:B-1----:R-:W-:-:S04]  /*01a0*/  SHF.L.U32 R2, R78, 0x7, RZ ;  /* 0x000000074e027819 */ /* 0x002fc800000006ff */
[----:B------:R-:W-:-:S04]  /*01b0*/  ISETP.GE.AND P0, PT, R2, R3, PT ;  /* 0x000000030200720c */ /* 0x000fc80003f06270 */
[----:B------:R-:W-:Y:S01]  /*01c0*/  SEL R201, R201, 0xffffffff, !P0 ;  /* 0xffffffffc9c97807 */ /* 0x000fe20004000000 */
[----:B------:R-:W-:Y:S05]  /*01d0*/  BRA `(.L_x_1552) ;  /* 0x0000012000007947 */ /* 0x000fea0003800000 */
.L_x_1548:
[----:B---3--:R-:W-:-:S04]  /*01e0*/  ISETP.NE.U32.AND P0, PT, RZ, c[0x0][0x568], PT ;  /* 0x00015a00ff007a0c */ /* 0x008fc80003f05070 */
[----:B------:R-:W-:-:S13]  /*01f0*/  ISETP.NE.AND.EX P0, PT, RZ, c[0x0][0x56c], PT, P0 ;  /* 0x00015b00ff007a0c */ /* 0x000fda0003f05300 */
[----:B------:R-:W-:Y:S05]  /*0200*/  @!P0 BRA `(.L_x_1553) ;  /* 0x0000002000008947 */ /* 0x000fea0003800000 */
[----:B------:R1:W5:Y:S01]  /*0210*/  LDG.E R3, [R2.64] ;  /* 0x0000000602037981 */ /* 0x000362000c1e1900 */
[----:B------:R-:W-:Y:S05]  /*0220*/  BRA `(.L_x_1554) ;  /* 0x0000009000007947 */ /* 0x000fea0003800000 */
.L_x_1553:
        /* <DEDUP_REMOVED lines=8> */
.L_x_1555:
[----:B------:R-:W-:-:S05]  /*02b0*/  MOV R3, c[0x0][0x54c] ;  /* 0x0001530000037a02 */ /* 0x000fca0000000f00 */
.L_x_1554:
[----:B-----5:R-:W-:Y:S01]  /*02c0*/  IMAD R3, R3, c[0x0][0x548], RZ ;  /* 0x0001520003037a24 */ /* 0x020fe200078e02ff */
[----:B-1----:R-:W-:-:S04]  /*02d0*/  SHF.L.U32 R2, R78, 0x7, RZ ;  /* 0x000000074e027819 */ /* 0x002fc800000006ff */
[----:B------:R-:W-:-:S04]  /*02e0*/  ISETP.GE.AND P0, PT, R2, R3, PT ;  /* 0x000000030200720c */ /* 0x000fc80003f06270 */
[----:B------:R-:W-:-:S04]  /*02f0*/  SEL R201, R201, 0xffffffff, !P0 ;  /* 0xffffffffc9c97807 */ /* 0x000fc80004000000 */
.L_x_1552:
        /* <DEDUP_REMOVED lines=39> */
.L_x_1556:
[----:B--2---:R-:W-:-:S04]  /*0570*/  ISETP.NE.U32.AND P0, PT, RZ, c[0x0][0x368], PT ;  /* 0x0000da00ff007a0c */ /* 0x004fc80003f05070 */
[----:B------:R-:W-:-:S13]  /*0580*/  ISETP.NE.AND.EX P0, PT, RZ, c[0x0][0x36c], PT, P0 ;  /* 0x0000db00ff007a0c */ /* 0x000fda0003f05300 */
[----:B------:R-:W-:Y:S05]  /*0590*/  @!P0 BRA `(.L_x_1557) ;  /* 0x0000003000008947 */ /* 0x000fea0003800000 */
[----:B------:R-:W-:-:S05]  /*05a0*/  IMAD.WIDE R2, R201, R0, c[0x0][0x368] ;  /* 0x0000da00c9027625 */ /* 0x000fca00078e0200 */
[----:B------:R1:W5:Y:S01]  /*05b0*/  LDG.E R7, [R2.64] ;  /* 0x0000000602077981 */ /* 0x000362000c1e1900 */
[----:B------:R-:W-:Y:S05]  /*05c0*/  BRA `(.L_x_1558) ;  /* 0x0000004000007947 */ /* 0x000fea0003800000 */
.L_x_1557:
[----:B------:R-:W-:Y:S05]  /*05d0*/  @!P3 BRA `(.L_x_1558) ;  /* 0x000000300000b947 */ /* 0x000fea0003800000 */
[----:B------:R-:W2:Y:S04]  /*05e0*/  LDG.E R7, [R4.64] ;  /* 0x0000000604077981 */ /* 0x000ea8000c1e1900 */
[----:B------:R-:W2:Y:S02]  /*05f0*/  LDG.E R2, [R4.64+0x4] ;  /* 0x0000040604027981 */ /* 0x000ea4000c1e1900 */
[----:B--2---:R-:W-:Y:S02]  /*0600*/  IADD3 R7, -R7, R2, RZ ;  /* 0x0000000207077210 */ /* 0x004fe40007ffe1ff */
.L_x_1558:
[----:B-1----:R-:W2:Y:S04]  /*0610*/  @P4 LDG.E R3, [R8.64] ;  /* 0x0000000608034981 */ /* 0x002ea8000c1e1900 */
[----:B------:R-:W2:Y:S01]  /*0620*/  @P4 LDG.E R4, [R8.64+0x4] ;  /* 0x0000040608044981 */ /* 0x000ea2000c1e1900 */
        /* <DEDUP_REMOVED lines=31> */
[----:B------:R-:W-:Y:S01]  /*0820*/  IADD3 R140, R3, -0x1, RZ ;  /* 0xffffffff038c7810 */ /* 0x000fe20007ffe0ff */
[----:B------:R-:W-:Y:S01]  /*0830*/  IMAD.MOV.U32 R103, RZ, RZ, 0x6 ;  /* 0x00000006ff677424 */ /* 0x000fe200078e00ff */
[----:B------:R-:W-:Y:S01]  /*0840*/  LEA.HI R4, R5, R76, RZ, 0x3 ;  /* 0x0000004c05047211 */ /* 0x000fe200078f18ff */
[----:B------:R-:W-:Y:S01]  /*0850*/  IMAD.IADD R90, R90, 0x1, R7 ;  /* 0x000000015a5a7824 */ /* 0x000fe200078e0207 */
[----:B------:R-:W-:Y:S01]  /*0860*/  SHF.R.S32.HI R2, RZ, 0x1f, R163 ;  /* 0x0000001fff027819 */ /* 0x000fe200000114a3 */
[----:B------:R-:W-:Y:S01]  /*0870*/  IMAD.SHL.U32 R100, R114, 0x40, RZ ;  /* 0x0000004072647824 */ /* 0x000fe200078e00ff */
[----:B------:R-:W-:Y:S01]  /*0880*/  LOP3.LUT R3, R4, 0x1ffffff8, RZ, 0xc0, !PT ;  /* 0x1ffffff804037812 */ /* 0x000fe200078ec0ff */
[----:B------:R-:W-:Y:S01]  /*0890*/  IMAD R160, R80, c[0x0][0x240], RZ ;  /* 0x0000900050a07a24 */ /* 0x000fe200078e02ff */
[----:B------:R-:W-:Y:S01]  /*08a0*/  SHF.R.S32.HI R4, RZ, 0x3, R4 ;  /* 0x00000003ff047819 */ /* 0x000fe20000011404 */
[----:B------:R-:W-:Y:S01]  /*08b0*/  IMAD.MOV.U32 R113, RZ, RZ, 0x5 ;  /* 0x00000005ff717424 */ /* 0x000fe200078e00ff */
[----:B------:R-:W-:Y:S01]  /*08c0*/  SHF.L.U64.HI R99, R114, R103, c[0x0][0x23c] ;  /* 0x00008f0072637619 */ /* 0x000fe20000010267 */
[----:B------:R-:W-:Y:S01]  /*08d0*/  IMAD.IADD R6, R76, 0x1, -R3 ;  /* 0x000000014c067824 */ /* 0x000fe200078e0a03 */
[C---:B------:R-:W-:Y:S01]  /*08e0*/  IADD3 R162, P0, R4.reuse, R163, RZ ;  /* 0x000000a304a27210 */ /* 0x040fe20007f1e0ff */
[----:B------:R-:W-:Y:S01]  /*08f0*/  IMAD.SHL.U32 R3, R4, 0x40, RZ ;  /* 0x0000004004037824 */ /* 0x000fe200078e00ff */
[----:B------:R-:W-:Y:S01]  /*0900*/  SHF.R.S32.HI R10, RZ, 0x1f, R140 ;  /* 0x0000001fff0a7819 */ /* 0x000fe2000001148c */
[----:B------:R-:W-:Y:S01]  /*0910*/  IMAD.SHL.U32 R6, R6, 0x8, RZ ;  /* 0x0000000806067824 */ /* 0x000fe200078e00ff */
[----:B------:R-:W-:Y:S01]  /*0920*/  LEA.HI.X.SX32 R163, R4, R2, 0x1, P0 ;  /* 0x0000000204a37211 */ /* 0x000fe200000f0eff */
[----:B------:R-:W-:Y:S01]  /*0930*/  IMAD R7, R99, R140, RZ ;  /* 0x0000008c63077224 */ /* 0x000fe200078e02ff */
[----:B------:R-:W-:Y:S01]  /*0940*/  LOP3.LUT R3, R3, 0x1c0, RZ, 0xc0, !PT ;  /* 0x000001c003037812 */ /* 0x000fe200078ec0ff */
[----:B------:R-:W-:Y:S01]  /*0950*/  IMAD.IADD R97, R147, 0x1, -R4 ;  /* 0x0000000193617824 */ /* 0x000fe200078e0a04 */
[----:B------:R-:W-:Y:S01]  /*0960*/  SEL R158, R201, RZ, !P4 ;  /* 0x000000ffc99e7207 */ /* 0x000fe20006000000 */
[----:B------:R-:W-:Y:S01]  /*0970*/  IMAD R10, R10, R100, R7 ;  /* 0x000000640a0a7224 */ /* 0x000fe200078e0207 */
[----:B------:R-:W-:Y:S01]  /*0980*/  LOP3.LUT R2, R3, 0x38, R6, 0xf8, !PT ;  /* 0x0000003803027812 */ /* 0x000fe200078ef806 */
[----:B------:R-:W-:Y:S01]  /*0990*/  IMAD R9, R163, c[0x0][0x238], RZ ;  /* 0x00008e00a3097a24 */ /* 0x000fe200078e02ff */
[----:B------:R-:W-:Y:S01]  /*09a0*/  SHF.R.U32.HI R3, RZ, 0x3, R3 ;  /* 0x00000003ff037819 */ /* 0x000fe20000011603 */
[----:B------:R-:W-:Y:S01]  /*09b0*/  IMAD R160, R199, c[0x0][0x244], R160 ;  /* 0x00009100c7a07a24 */ /* 0x000fe200078e02a0 */
[--C-:B------:R-:W-:Y:S01]  /*09c0*/  SHF.R.S32.HI R7, RZ, 0x1f, R6.reuse ;  /* 0x0000001fff077819 */ /* 0x100fe20000011406 */
[----:B------:R-:W-:Y:S01]  /*09d0*/  IMAD R12, R162, c[0x0][0x23c], R9 ;  /* 0x00008f00a20c7a24 */ /* 0x000fe200078e0209 */
[----:B------:R-:W-:Y:S01]  /*09e0*/  LOP3.LUT R3, R2, R3, RZ, 0x3c, !PT ;  /* 0x0000000302037212 */ /* 0x000fe200078e3cff */
[----:B------:R-:W-:Y:S01]  /*09f0*/  IMAD R0, R140, -0x40, R97 ;  /* 0xffffffc08c007824 */ /* 0x000fe200078e0261 */
[----:B------:R-:W-:Y:S01]  /*0a00*/  IADD3 R2, R6, 0x40, RZ ;  /* 0x0000004006027810 */ /* 0x000fe20007ffe0ff */
[----:B------:R-:W-:Y:S01]  /*0a10*/  IMAD.WIDE.U32 R8, R162, c[0x0][0x238], R6 ;  /* 0x00008e00a2087a25 */ /* 0x000fe200078e0006 */
[----:B------:R-:W-:Y:S01]  /*0a20*/  LEA.HI R138, R5, R76, RZ, 0x6 ;  /* 0x0000004c058a7211 */ /* 0x000fe200078f30ff */
[----:B------:R-:W-:Y:S01]  /*0a30*/  ULDC.U8 UR4, c[0x0][0x298] ;  /* 0x0000a60000047ab9 */ /* 0x000fe20000000000 */
[----:B------:R-:W-:Y:S01]  /*0a40*/  ISETP.GE.AND P6, PT, R2, c[0x0][0x1d4], PT ;  /* 0x0000750002007a0c */ /* 0x000fe20003fc6270 */
[----:B------:R-:W-:Y:S01]  /*0a50*/  IMAD.IADD R13, R9, 0x1, R12 ;  /* 0x00000001090d7824 */ /* 0x000fe200078e020c */
[----:B------:R-:W-:Y:S01]  /*0a60*/  SHF.R.S32.HI R2, RZ, 0x1f, R201 ;  /* 0x0000001fff027819 */ /* 0x000fe200000114c9 */
[----:B------:R-:W-:Y:S01]  /*0a70*/  IMAD.MOV.U32 R12, RZ, RZ, R8 ;  /* 0x000000ffff0c7224 */ /* 0x000fe200078e0008 */
[----:B------:R-:W-:Y:S01]  /*0a80*/  ISETP.GE.AND P2, PT, R6, c[0x0][0x1d4], PT ;  /* 0x0000750006007a0c */ /* 0x000fe20003f46270 */
[----:B------:R-:W-:Y:S01]  /*0a90*/  IMAD R8, R80, c[0x0][0x260], RZ ;  /* 0x0000980050087a24 */ /* 0x000fe200078e02ff */
[----:B------:R-:W-:Y:S01]  /*0aa0*/  SEL R95, R2, RZ, !P4 ;  /* 0x000000ff025f7207 */ /* 0x000fe20006000000 */
[----:B------:R-:W-:Y:S01]  /*0ab0*/  IMAD.WIDE.U32 R12, R199, c[0x0][0x240], R12 ;  /* 0x00009000c70c7a25 */ /* 0x000fe200078e000c */
[----:B------:R-:W-:-:S02]  /*0ac0*/  ISETP.GE.AND P1, PT, R0, 0x1, PT ;  /* 0x000000010000780c */ /* 0x000fc40003f26270 */
[----:B------:R-:W-:Y:S01]  /*0ad0*/  ISETP.GT.AND P0, PT, R0, 0x20, PT ;  /* 0x000000200000780c */ /* 0x000fe20003f04270 */
[----:B------:R-:W-:Y:S01]  /*0ae0*/  IMAD.IADD R161, R13, 0x1, R160 ;  /* 0x000000010da17824 */ /* 0x000fe200078e02a0 */
[----:B------:R-:W-:Y:S01]  /*0af0*/  IADD3 R0, R6, 0x80, RZ ;  /* 0x0000008006007810 */ /* 0x000fe20007ffe0ff */
[----:B------:R-:W-:Y:S01]  /*0b00*/  IMAD R169, R95, c[0x0][0x248], RZ ;  /* 0x000092005fa97a24 */ /* 0x000fe200078e02ff */
[----:B------:R-:W-:Y:S01]  /*0b10*/  LEA.HI R4, R5, R76, RZ, 0x2 ;  /* 0x0000004c05047211 */ /* 0x000fe200078f10ff */
[----:B------:R-:W-:Y:S01]  /*0b20*/  IMAD.MOV.U32 R160, RZ, RZ, R12 ;  /* 0x000000ffffa07224 */ /* 0x000fe200078e000c */
[----:B------:R-:W-:Y:S01]  /*0b30*/  LOP3.LUT R81, R81, 0xfffffffe, RZ, 0xc0, !PT ;  /* 0xfffffffe51517812 */ /* 0x000fe200078ec0ff */
[----:B------:R-:W-:Y:S01]  /*0b40*/  IMAD R169, R158, c[0x0][0x24c], R169 ;  /* 0x000093009ea97a24 */ /* 0x000fe200078e02a9 */
[----:B------:R-:W-:Y:S01]  /*0b50*/  SHF.L.U64.HI R113, R114, R113, c[0x0][0x23c] ;  /* 0x00008f0072717619 */ /* 0x000fe20000010271 */
[----:B------:R-:W-:Y:S01]  /*0b60*/  IMAD.WIDE.U32 R160, R158, c[0x0][0x248], R160 ;  /* 0x000092009ea07a25 */ /* 0x000fe200078e00a0 */
[----:B------:R-:W-:-:S02]  /*0b70*/  @P2 LOP3.LUT R81, R81, 0x1, RZ, 0xfc, !PT ;  /* 0x0000000151512812 */ /* 0x000fc400078efcff */
[----:B------:R-:W-:Y:S01]  /*0b80*/  ISETP.GE.AND P5, PT, R0, c[0x0][0x1d4], PT ;  /* 0x0000750000007a0c */ /* 0x000fe20003fa6270 */
[C---:B------:R-:W-:Y:S01]  /*0b90*/  IMAD R8, R199.reuse, c[0x0][0x264], R8 ;  /* 0x00009900c7087a24 */ /* 0x040fe200078e0208 */
[----:B------:R-:W-:Y:S01]  /*0ba0*/  SHF.R.S32.HI R145, RZ, 0x2, R4 ;  /* 0x00000002ff917819 */ /* 0x000fe20000011404 */
[----:B------:R-:W-:Y:S01]  /*0bb0*/  IMAD.WIDE.U32 R6, R199, c[0x0][0x260], R6 ;  /* 0x00009800c7067a25 */ /* 0x000fe200078e0006 */
[C---:B------:R-:W-:Y:S02]  /*0bc0*/  LOP3.LUT P4, RZ, R81.reuse, 0x1, RZ, 0xc0, !PT ;  /* 0x0000000151ff7812 */ /* 0x040fe4000788c0ff */
[----:B------:R-:W-:Y:S01]  /*0bd0*/  SHF.R.S32.HI R150, RZ, 0x1f, R145 ;  /* 0x0000001fff967819 */ /* 0x000fe20000011491 */
[----:B------:R-:W-:Y:S01]  /*0be0*/  IMAD.SHL.U32 R138, R138, 0x8, RZ ;  /* 0x000000088a8a7824 */ /* 0x000fe200078e00ff */
[----:B------:R-:W-:Y:S01]  /*0bf0*/  LOP3.LUT R81, R81, 0xfffffffb, RZ, 0xc0, !PT ;  /* 0xfffffffb51517812 */ /* 0x000fe200078ec0ff */
[----:B------:R-:W-:Y:S01]  /*0c00*/  IMAD.IADD R169, R161, 0x1, R169 ;  /* 0x00000001a1a97824 */ /* 0x000fe200078e02a9 */
[----:B------:R-:W-:Y:S01]  /*0c10*/  LEA.HI R124, R5, R76, RZ, 0x5 ;  /* 0x0000004c057c7211 */ /* 0x000fe200078f28ff */
[----:B------:R-:W-:Y:S01]  /*0c20*/  IMAD.MOV.U32 R168, RZ, RZ, R160 ;  /* 0x000000ffffa87224 */ /* 0x000fe200078e00a0 */
[----:B------:R-:W-:Y:S01]  /*0c30*/  LOP3.LUT R138, R3, 0xfffffe00, R138, 0xf8, !PT ;  /* 0xfffffe00038a7812 */ /* 0x000fe200078ef88a */
[----:B------:R-:W-:Y:S01]  /*0c40*/  IMAD.IADD R9, R7, 0x1, R8 ;  /* 0x0000000107097824 */ /* 0x000fe200078e0208 */
[----:B------:R-:W-:Y:S01]  /*0c50*/  LOP3.LUT R3, R4, 0xfffffffc, RZ, 0xc0, !PT ;  /* 0xfffffffc04037812 */ /* 0x000fe200078ec0ff */
[----:B------:R-:W-:Y:S01]  /*0c60*/  IMAD.MOV.U32 R8, RZ, RZ, R6 ;  /* 0x000000ffff087224 */ /* 0x000fe200078e0006 */
[----:B------:R-:W-:Y:S01]  /*0c70*/  SHF.R.S32.HI R4, RZ, 0x1f, R4 ;  /* 0x0000001fff047819 */ /* 0x000fe20000011404 */
[----:B------:R-:W-:-:S03]  /*0c80*/  IMAD.WIDE.U32 R6, R140, R100, R168 ;  /* 0x000000648c067225 */ /* 0x000fc600078e00a8 */
[----:B------:R-:W-:Y:S01]  /*0c90*/  LEA.HI R4, R4, R145, RZ, 0x3 ;  /* 0x0000009104047211 */ /* 0x000fe200078f18ff */
[----:B------:R-:W-:Y:S01]  /*0ca0*/  IMAD.IADD R10, R7, 0x1, R10 ;  /* 0x00000001070a7824 */ /* 0x000fe200078e020a */
[----:B------:R-:W-:Y:S01]  /*0cb0*/  @P1 LEA R20, P2, R6, c[0x0][0x220], 0x1 ;  /* 0x0000880006141a11 */ /* 0x000fe200078408ff */
[----:B------:R-:W-:Y:S01]  /*0cc0*/  IMAD.SHL.U32 R114, R114, 0x20, RZ ;  /* 0x0000002072727824 */ /* 0x000fe200078e00ff */
[----:B------:R-:W-:Y:S01]  /*0cd0*/  LOP3.LUT R4, R4, 0xfffffff8, RZ, 0xc0, !PT ;  /* 0xfffffff804047812 */ /* 0x000fe200078ec0ff */
[----:B------:R-:W-:Y:S01]  /*0ce0*/  IMAD.IADD R0, R76, 0x1, -R3 ;  /* 0x000000014c007824 */ /* 0x000fe200078e0a03 */
[----:B------:R-:W-:Y:S01]  /*0cf0*/  @P1 LEA.HI.X R21, R6, c[0x0][0x224], R10, 0x1, P2 ;  /* 0x0000890006151a11 */ /* 0x000fe200010f0c0a */
[----:B------:R-:W-:Y:S01]  /*0d00*/  IMAD R152, R150, c[0x0][0x280], RZ ;  /* 0x0000a00096987a24 */ /* 0x000fe200078e02ff */
[----:B------:R-:W-:Y:S01]  /*0d10*/  @P0 IADD3 R6, P2, R114, R6, RZ ;  /* 0x0000000672060210 */ /* 0x000fe20007f5e0ff */
[C---:B------:R-:W-:Y:S02]  /*0d20*/  IMAD.SHL.U32 R16, R0.reuse, 0x8, RZ ;  /* 0x0000000800107824 */ /* 0x040fe400078e00ff */
[----:B------:R-:W-:-:S02]  /*0d30*/  IMAD.SHL.U32 R18, R0, 0x4, RZ ;  /* 0x0000000400127824 */ /* 0x000fc400078e00ff */
[----:B------:R-:W-:Y:S01]  /*0d40*/  @P0 IMAD.X R3, R113, 0x1, R10, P2 ;  /* 0x0000000171030824 */ /* 0x000fe200010e060a */
[----:B------:R-:W-:Y:S01]  /*0d50*/  SHF.R.S32.HI R17, RZ, 0x1f, R16 ;  /* 0x0000001fff117819 */ /* 0x000fe20000011410 */
[C---:B------:R-:W-:Y:S01]  /*0d60*/  IMAD R152, R145.reuse, c[0x0][0x284], R152 ;  /* 0x0000a10091987a24 */ /* 0x040fe200078e0298 */
[----:B------:R-:W-:Y:S01]  /*0d70*/  @P0 LEA R10, P2, R6, c[0x0][0x220], 0x1 ;  /* 0x00008800060a0a11 */ /* 0x000fe200078408ff */
[----:B------:R-:W-:Y:S01]  /*0d80*/  IMAD R150, R150, c[0x0][0x290], RZ ;  /* 0x0000a40096967a24 */ /* 0x000fe200078e02ff */
[----:B------:R-:W-:Y:S01]  /*0d90*/  SHF.R.S32.HI R19, RZ, 0x1f, R18 ;  /* 0x0000001fff137819 */ /* 0x000fe20000011412 */
[C---:B------:R-:W-:Y:S01]  /*0da0*/  IMAD.WIDE.U32 R14, R145.reuse, c[0x0][0x280], R16 ;  /* 0x0000a000910e7a25 */ /* 0x040fe200078e0010 */
[----:B------:R-:W-:Y:S02]  /*0db0*/  @P0 LEA.HI.X R11, R6, c[0x0][0x224], R3, 0x1, P2 ;  /* 0x00008900060b0a11 */ /* 0x000fe400010f0c03 */
[----:B------:R-:W-:Y:S01]  /*0dc0*/  ISETP.GE.AND P2, PT, R16, c[0x0][0x27c], PT ;  /* 0x00009f0010007a0c */ /* 0x000fe20003f46270 */
[----:B------:R-:W-:Y:S01]  /*0dd0*/  IMAD.IADD R153, R152, 0x1, R15 ;  /* 0x0000000198997824 */ /* 0x000fe200078e020f */
[----:B------:R-:W-:Y:S01]  /*0de0*/  IADD3 R15, R18, 0x20, RZ ;  /* 0x00000020120f7810 */ /* 0x000fe20007ffe0ff */
[C---:B------:R-:W-:Y:S01]  /*0df0*/  IMAD R150, R145.reuse, c[0x0][0x294], R150 ;  /* 0x0000a50091967a24 */ /* 0x040fe200078e0296 */
[----:B------:R-:W-:Y:S01]  /*0e00*/  SEL R3, RZ, c[0x0][0x27c], !P2 ;  /* 0x00009f00ff037a07 */ /* 0x000fe20005000000 */
[----:B------:R-:W-:Y:S01]  /*0e10*/  IMAD.WIDE.U32 R12, R145, c[0x0][0x290], R16 ;  /* 0x0000a400910c7a25 */ /* 0x000fe200078e0010 */
[----:B------:R-:W-:-:S02]  /*0e20*/  IADD3 R143, R16, 0x80, RZ ;  /* 0x00000080108f7810 */ /* 0x000fc40007ffe0ff */
[----:B------:R-:W-:Y:S01]  /*0e30*/  IADD3 R142, R16, 0xa0, RZ ;  /* 0x000000a0108e7810 */ /* 0x000fe20007ffe0ff */
[----:B------:R-:W-:Y:S01]  /*0e40*/  IMAD.IADD R151, R150, 0x1, R13 ;  /* 0x0000000196977824 */ /* 0x000fe200078e020d */
[----:B------:R-:W-:Y:S01]  /*0e50*/  IADD3 R144, R16, 0x60, RZ ;  /* 0x0000006010907810 */ /* 0x000fe20007ffe0ff */
[----:B------:R-:W-:Y:S02]  /*0e60*/  IMAD.IADD R13, R18, 0x1, R15 ;  /* 0x00000001120d7824 */ /* 0x000fe400078e020f */
[----:B------:R-:W-:Y:S01]  /*0e70*/  @P2 LOP3.LUT R81, R81, 0x4, RZ, 0xfc, !PT ;  /* 0x0000000451512812 */ /* 0x000fe200078efcff */
[----:B------:R-:W-:Y:S02]  /*0e80*/  IMAD.SHL.U32 R138, R138, 0x2, RZ ;  /* 0x000000028a8a7824 */ /* 0x000fe400078e00ff */
[----:B------:R-:W-:Y:S01]  /*0e90*/  ISETP.GE.AND P2, PT, R13, c[0x0][0x27c], PT ;  /* 0x00009f000d007a0c */ /* 0x000fe20003f46270 */
[----:B------:R-:W-:Y:S01]  /*0ea0*/  IMAD.IADD R3, R16, 0x1, R3 ;  /* 0x0000000110037824 */ /* 0x000fe200078e0203 */
[----:B------:R-:W-:Y:S01]  /*0eb0*/  LOP3.LUT R81, R81, 0xfffffffd, RZ, 0xc0, !PT ;  /* 0xfffffffd51517812 */ /* 0x000fe200078ec0ff */
[----:B------:R-:W-:Y:S01]  /*0ec0*/  @!PT LDS RZ, [RZ] ;  /* 0x00000000fffff984 */ /* 0x000fe20000000800 */
[----:B------:R-:W-:Y:S01]  /*0ed0*/  @!PT LDS RZ, [RZ] ;  /* 0x00000000fffff984 */ /* 0x000fe20000000800 */
[----:B------:R-:W-:Y:S01]  /*0ee0*/  @!PT LDS RZ, [RZ] ;  /* 0x00000000fffff984 */ /* 0x000fe20000000800 */
[----:B------:R1:W-:Y:S01]  /*0ef0*/  @P1 LDGSTS.E.BYPASS.LTC128B.128 [R138+0x6100], [R20.64], !P4 ;  /* 0x06100000148a1fae */ /* 0x0003e2000e101d46 */
[C---:B------:R-:W-:Y:S01]  /*0f00*/  IMAD.IADD R141, R145.reuse, 0x1, -R4 ;  /* 0x00000001918d7824 */ /* 0x040fe200078e0a04 */
[----:B------:R-:W-:Y:S01]  /*0f10*/  SHF.R.S32.HI R136, RZ, 0x1f, R13 ;  /* 0x0000001fff887819 */ /* 0x000fe2000001140d */
[----:B------:R-:W-:Y:S01]  /*0f20*/  IMAD.WIDE.U32 R156, R145, c[0x0][0x280], R18 ;  /* 0x0000a000919c7a25 */ /* 0x000fe200078e0012 */
[----:B------:R1:W-:Y:S01]  /*0f30*/  @P1 LDGSTS.E.BYPASS.LTC128B.128 [R138+0x8100], [R20.64+0x80], !P6 ;  /* 0x08100080148a1fae */ /* 0x0003e2000f101d46 */
[----:B------:R-:W-:-:S02]  /*0f40*/  SHF.R.S32.HI R122, RZ, 0x1f, R3 ;  /* 0x0000001fff7a7819 */ /* 0x000fc40000011403 */
[----:B------:R-:W-:Y:S01]  /*0f50*/  IMAD.IADD R157, R157, 0x1, R152 ;  /* 0x000000019d9d7824 */ /* 0x000fe200078e0298 */
[----:B------:R1:W-:Y:S01]  /*0f60*/  @P1 LDGSTS.E.BYPASS.LTC128B.128 [R138+0xa100], [R20.64+0x100], !P5 ;  /* 0x0a100100148a1fae */ /* 0x0003e2000e901d46 */
[CC--:B------:R-:W-:Y:S01]  /*0f70*/  LEA.HI R108, R122.reuse, R3.reuse, RZ, 0x3 ;  /* 0x000000037a6c7211 */ /* 0x0c0fe200078f18ff */
[----:B------:R-:W-:Y:S01]  /*0f80*/  IMAD.WIDE.U32 R154, R145, c[0x0][0x290], R18 ;  /* 0x0000a400919a7a25 */ /* 0x000fe200078e0012 */
[----:B------:R-:W-:Y:S01]  /*0f90*/  LEA.HI R122, R122, R3, RZ, 0x6 ;  /* 0x000000037a7a7211 */ /* 0x000fe200078f30ff */
[----:B------:R3:W-:Y:S01]  /*0fa0*/  @P0 LDGSTS.E.BYPASS.LTC128B.128 [R138+0x7100], [R10.64], !P4 ;  /* 0x071000000a8a0fae */ /* 0x0007e2000e101d46 */
[----:B------:R-:W-:Y:S01]  /*0fb0*/  @P2 LOP3.LUT R81, R81, 0x2, RZ, 0xfc, !PT ;  /* 0x0000000251512812 */ /* 0x000fe200078efcff */
[----:B------:R-:W-:Y:S01]  /*0fc0*/  IMAD.MOV.U32 R152, RZ, RZ, R14 ;  /* 0x000000ffff987224 */ /* 0x000fe200078e000e */
[----:B------:R-:W-:Y:S01]  /*0fd0*/  IADD3 R14, R18, 0x40, RZ ;  /* 0x00000040120e7810 */ /* 0x000fe20007ffe0ff */
[----:B------:R3:W-:Y:S01]  /*0fe0*/  @P0 LDGSTS.E.BYPASS.LTC128B.128 [R138+0x9100], [R10.64+0x80], !P6 ;  /* 0x091000800a8a0fae */ /* 0x0007e2000f101d46 */
[----:B------:R-:W-:Y:S01]  /*0ff0*/  IMAD.SHL.U32 R124, R124, 0x10, RZ ;  /* 0x000000107c7c7824 */ /* 0x000fe200078e00ff */
[----:B------:R-:W-:Y:S01]  /*1000*/  LOP3.LUT R81, R81, 0xfffffff7, RZ, 0xc0, !PT ;  /* 0xfffffff751517812 */ /* 0x000fe200078ec0ff */
[----:B------:R-:W-:Y:S01]  /*1010*/  IMAD.SHL.U32 R122, R122, 0x40, RZ ;  /* 0x000000407a7a7824 */ /* 0x000fe200078e00ff */
[----:B------:R3:W-:Y:S01]  /*1020*/  @P0 LDGSTS.E.BYPASS.LTC128B.128 [R138+0xb100], [R10.64+0x100], !P5 ;  /* 0x0b1001000a8a0fae */ /* 0x0007e2000e901d46 */
[C---:B------:R-:W-:Y:S01]  /*1030*/  LOP3.LUT P0, RZ, R141.reuse, 0x4, RZ, 0xc0, !PT ;  /* 0x000000048dff7812 */ /* 0x040fe2000780c0ff */
[----:B------:R-:W-:Y:S01]  /*1040*/  IMAD.SHL.U32 R141, R141, 0x40, RZ ;  /* 0x000000408d8d7824 */ /* 0x000fe200078e00ff */
[----:B------:R-:W-:Y:S01]  /*1050*/  LOP3.LUT R124, R124, 0xfffffe00, RZ, 0xc0, !PT ;  /* 0xfffffe007c7c7812 */ /* 0x000fe200078ec0ff */
[----:B------:R-:W-:Y:S01]  /*1060*/  IMAD.IADD R155, R155, 0x1, R150 ;  /* 0x000000019b9b7824 */ /* 0x000fe200078e0296 */
[----:B------:R-:W-:Y:S01]  /*1070*/  LOP3.LUT R122, R122, 0x7ffff000, RZ, 0xc0, !PT ;  /* 0x7ffff0007a7a7812 */ /* 0x000fe200078ec0ff */
[----:B------:R-:W-:Y:S01]  /*1080*/  IMAD.MOV.U32 R150, RZ, RZ, R12 ;  /* 0x000000ffff967224 */ /* 0x000fe200078e000c */
[----:B------:R-:W-:Y:S01]  /*1090*/  LOP3.LUT R141, R141, 0x1c0, RZ, 0xc0, !PT ;  /* 0x000001c08d8d7812 */ /* 0x000fe200078ec0ff */
[----:B------:R-:W-:Y:S01]  /*10a0*/  IMAD.IADD R12, R18, 0x1, R14 ;  /* 0x00000001120c7824 */ /* 0x000fe200078e020e */
[----:B------:R-:W0:Y:S01]  /*10b0*/  LDGDEPBAR ;  /* 0x00000000000079af */ /* 0x000e220000000000 */
[----:B------:R-:W-:Y:S01]  /*10c0*/  IMAD.WIDE.U32 R164, R199, c[0x0][0x210], RZ ;  /* 0x00008400c7a47a25 */ /* 0x000fe200078e00ff */
[----:B------:R-:W-:-:S02]  /*10d0*/  SHF.R.U32.HI R125, RZ, 0x3, R141 ;  /* 0x00000003ff7d7819 */ /* 0x000fc4000001168d */
[----:B------:R-:W-:Y:S01]  /*10e0*/  LOP3.LUT R4, R141, 0x38, R108, 0xf8, !PT ;  /* 0x000000388d047812 */ /* 0x000fe200078ef86c */
[----:B------:R-:W-:Y:S01]  /*10f0*/  IMAD R139, R0, 0x40, R145 ;  /* 0x00000040008b7824 */ /* 0x000fe200078e0291 */
[----:B------:R-:W-:Y:S01]  /*1100*/  ISETP.GE.AND P1, PT, R12, c[0x0][0x27c], PT ;  /* 0x00009f000c007a0c */ /* 0x000fe20003f26270 */
[----:B------:R-:W-:Y:S01]  /*1110*/  IMAD.MOV.U32 R98, RZ, RZ, c[0x0][0x2b8] ;  /* 0x0000ae00ff627624 */ /* 0x000fe200078e00ff */
[----:B------:R-:W-:Y:S01]  /*1120*/  LOP3.LUT R5, R4, R125, RZ, 0x3c, !PT ;  /* 0x0000007d04057212 */ /* 0x000fe200078e3cff */
[----:B------:R-:W-:Y:S01]  /*1130*/  IMAD.MOV.U32 R83, RZ, RZ, c[0x0][0x27c] ;  /* 0x00009f00ff537624 */ /* 0x000fe200078e00ff */
[----:B------:R-:W-:Y:S01]  /*1140*/  SHF.R.S32.HI R0, RZ, 0x1f, R143 ;  /* 0x0000001fff007819 */ /* 0x000fe2000001148f */
[----:B------:R-:W-:Y:S01]  /*1150*/  IMAD R95, R95, c[0x0][0x268], RZ ;  /* 0x00009a005f5f7a24 */ /* 0x000fe200078e02ff */
[----:B------:R-:W-:Y:S01]  /*1160*/  IADD3 R122, R5, R122, R124 ;  /* 0x0000007a057a7210 */ /* 0x000fe20007ffe07c */
[----:B------:R-:W-:Y:S01]  /*1170*/  IMAD.MOV.U32 R102, RZ, RZ, c[0x0][0x280] ;  /* 0x0000a000ff667624 */ /* 0x000fe200078e00ff */
[----:B------:R-:W-:Y:S01]  /*1180*/  SEL R3, RZ, c[0x0][0x27c], !P1 ;  /* 0x00009f00ff037a07 */ /* 0x000fe20004800000 */
[----:B------:R-:W-:Y:S01]  /*1190*/  IMAD R95, R158, c[0x0][0x26c], R95 ;  /* 0x00009b009e5f7a24 */ /* 0x000fe200078e025f */
[----:B------:R-:W-:Y:S01]  /*11a0*/  LEA.HI R129, R0, R143, RZ, 0x3 ;  /* 0x0000008f00817211 */ /* 0x000fe200078f18ff */
[----:B------:R-:W-:Y:S01]  /*11b0*/  IMAD.WIDE.U32 R158, R158, c[0x0][0x268], R8 ;  /* 0x00009a009e9e7a25 */ /* 0x000fe200078e0008 */
[----:B------:R-:W-:-:S02]  /*11c0*/  LOP3.LUT R0, R141, 0x18, R16, 0xf8, !PT ;  /* 0x000000188d007812 */ /* 0x000fc400078ef810 */
[----:B------:R-:W-:Y:S01]  /*11d0*/  @P1 LOP3.LUT R81, R81, 0x8, RZ, 0xfc, !PT ;  /* 0x0000000851511812 */ /* 0x000fe200078efcff */
[--C-:B------:R-:W-:Y:S01]  /*11e0*/  IMAD.IADD R3, R3, 0x1, R12.reuse ;  /* 0x0000000103037824 */ /* 0x100fe200078e020c */
[----:B------:R-:W-:Y:S01]  /*11f0*/  ISETP.NE.AND P1, PT, R98, 0x1, PT ;  /* 0x000000016200780c */ /* 0x000fe20003f25270 */
[----:B------:R-:W-:Y:S01]  /*1200*/  IMAD R8, R80, c[0x0][0x1e8], RZ ;  /* 0x00007a0050087a24 */ /* 0x000fe200078e02ff */
[----:B------:R-:W-:Y:S01]  /*1210*/  SHF.R.S32.HI R137, RZ, 0x1f, R12 ;  /* 0x0000001fff897819 */ /* 0x000fe2000001140c */
[----:B------:R-:W-:Y:S01]  /*1220*/  IMAD.MOV.U32 R104, RZ, RZ, c[0x0][0x290] ;  /* 0x0000a400ff687624 */ /* 0x000fe200078e00ff */
[----:B------:R-:W-:Y:S01]  /*1230*/  SHF.R.S32.HI R120, RZ, 0x1f, R3 ;  /* 0x0000001fff787819 */ /* 0x000fe20000011403 */
[----:B-----5:R-:W-:Y:S01]  /*1240*/  IMAD.WIDE.U32 R154, R79, c[0x0][0x290], R154 ;  /* 0x0000a4004f9a7a25 */ /* 0x020fe200078e009a */
[----:B------:R-:W-:Y:S02]  /*1250*/  LOP3.LUT R81, R81, 0xffffffdf, RZ, 0xc0, !PT ;  /* 0xffffffdf51517812 */ /* 0x000fe400078ec0ff */
[CC--:B------:R-:W-:Y:S01]  /*1260*/  LEA.HI R112, R120.reuse, R3.reuse, RZ, 0x3 ;  /* 0x0000000378707211 */ /* 0x0c0fe200078f18ff */
[----:B------:R-:W-:Y:S01]  /*1270*/  IMAD.MOV.U32 R123, RZ, RZ, c[0x0][0x27c] ;  /* 0x00009f00ff7b7624 */ /* 0x000fe200078e00ff */
[----:B------:R-:W-:Y:S01]  /*1280*/  LEA.HI R120, R120, R3, RZ, 0x6 ;  /* 0x0000000378787211 */ /* 0x000fe200078f30ff */
[----:B------:R-:W-:Y:S01]  /*1290*/  IMAD.WIDE.U32 R166, R199, c[0x0][0x1e8], RZ ;  /* 0x00007a00c7a67a25 */ /* 0x000fe200078e00ff */
[----:B------:R-:W-:-:S02]  /*12a0*/  LOP3.LUT R4, R141, 0x38, R112, 0xf8, !PT ;  /* 0x000000388d047812 */ /* 0x000fc400078ef870 */
[----:B------:R-:W-:Y:S01]  /*12b0*/  SHF.R.S32.HI R135, RZ, 0x3, R108 ;  /* 0x00000003ff877819 */ /* 0x000fe2000001146c */
[----:B------:R-:W-:Y:S01]  /*12c0*/  IMAD.SHL.U32 R120, R120, 0x40, RZ ;  /* 0x0000004078787824 */ /* 0x000fe200078e00ff */
[----:B------:R-:W-:Y:S01]  /*12d0*/  LOP3.LUT R3, R4, R125, RZ, 0x3c, !PT ;  /* 0x0000007d04037212 */ /* 0x000fe200078e3cff */
[----:B------:R-:W-:Y:S01]  /*12e0*/  IMAD R105, R199, c[0x0][0x1ec], R8 ;  /* 0x00007b00c7697a24 */ /* 0x000fe200078e0208 */
[----:B------:R-:W-:Y:S01]  /*12f0*/  SHF.R.S32.HI R127, RZ, 0x3, R112 ;  /* 0x00000003ff7f7819 */ /* 0x000fe20000011470 */
[C---:B------:R-:W-:Y:S01]  /*1300*/  IMAD.WIDE.U32 R156, R79.reuse, c[0x0][0x280], R156 ;  /* 0x0000a0004f9c7a25 */ /* 0x040fe200078e009c */
[----:B------:R-:W-:Y:S02]  /*1310*/  LOP3.LUT R120, R120, 0x7ffff000, RZ, 0xc0, !PT ;  /* 0x7ffff00078787812 */ /* 0x000fe400078ec0ff */
[----:B------:R-:W-:Y:S01]  /*1320*/  LOP3.LUT R108, R108, 0xfffffff8, RZ, 0xc0, !PT ;  /* 0xfffffff86c6c7812 */ /* 0x000fe200078ec0ff */
[----:B------:R-:W-:Y:S01]  /*1330*/  IMAD.WIDE.U32 R152, R79, c[0x0][0x280], R152 ;  /* 0x0000a0004f987a25 */ /* 0x000fe200078e0098 */
[----:B------:R-:W-:-:S02]  /*1340*/  LOP3.LUT R112, R112, 0xfffffff8, RZ, 0xc0, !PT ;  /* 0xfffffff870707812 */ /* 0x000fc400078ec0ff */
[----:B------:R-:W-:Y:S01]  /*1350*/  LEA.HI R136, R136, R13, RZ, 0x3 ;  /* 0x0000000d88887211 */ /* 0x000fe200078f18ff */
[----:B------:R-:W-:Y:S01]  /*1360*/  IMAD.WIDE.U32 R150, R79, c[0x0][0x290], R150 ;  /* 0x0000a4004f967a25 */ /* 0x000fe200078e0096 */
[----:B------:R-:W-:Y:S02]  /*1370*/  LEA.HI R137, R137, R12, RZ, 0x3 ;  /* 0x0000000c89897211 */ /* 0x000fe400078f18ff */
[----:B------:R-:W-:Y:S01]  /*1380*/  LOP3.LUT R81, R81, 0xffffffef, RZ, 0xc0, !PT ;  /* 0xffffffef51517812 */ /* 0x000fe200078ec0ff */
[----:B------:R-:W-:Y:S01]  /*1390*/  IMAD.SHL.U32 R123, R123, 0x2, RZ ;  /* 0x000000027b7b7824 */ /* 0x000fe200078e00ff */
[----:B------:R-:W-:Y:S01]  /*13a0*/  IADD3 R120, R3, R120, R124 ;  /* 0x0000007803787210 */ /* 0x000fe20007ffe07c */
[----:B------:R-:W-:Y:S01]  /*13b0*/  IMAD.IADD R105, R167, 0x1, R105 ;  /* 0x00000001a7697824 */ /* 0x000fe200078e0269 */
[----:B------:R-:W-:Y:S01]  /*13c0*/  SHF.R.S32.HI R107, RZ, 0x1f, R108 ;  /* 0x0000001fff6b7819 */ /* 0x000fe2000001146c */
[----:B------:R-:W-:Y:S01]  /*13d0*/  IMAD.IADD R95, R159, 0x1, R95 ;  /* 0x000000019f5f7824 */ /* 0x000fe200078e025f */
[----:B------:R-:W-:Y:S01]  /*13e0*/  SHF.R.S32.HI R111, RZ, 0x1f, R112 ;  /* 0x0000001fff6f7819 */ /* 0x000fe20000011470 */
[----:B------:R-:W-:Y:S01]  /*13f0*/  IMAD.SHL.U32 R122, R122, 0x2, RZ ;  /* 0x000000027a7a7824 */ /* 0x000fe200078e00ff */
[----:B------:R-:W-:Y:S01]  /*1400*/  LOP3.LUT R129, R129, 0xfffffff8, RZ, 0xc0, !PT ;  /* 0xfffffff881817812 */ /* 0x000fe200078ec0ff */
[----:B------:R-:W-:Y:S01]  /*1410*/  IMAD.SHL.U32 R120, R120, 0x2, RZ ;  /* 0x0000000278787824 */ /* 0x000fe200078e00ff */
[----:B------:R-:W-:-:S02]  /*1420*/  LOP3.LUT R136, R136, 0xfffffff8, RZ, 0xc0, !PT ;  /* 0xfffffff888887812 */ /* 0x000fc400078ec0ff */
[----:B------:R-:W-:Y:S02]  /*1430*/  LOP3.LUT R137, R137, 0xfffffff8, RZ, 0xc0, !PT ;  /* 0xfffffff889897812 */ /* 0x000fe400078ec0ff */
[----:B------:R-:W-:Y:S02]  /*1440*/  @P1 LOP3.LUT R81, R81, 0x10, RZ, 0xfc, !PT ;  /* 0x0000001051511812 */ /* 0x000fe400078efcff */
[CC--:B------:R-:W-:Y:S01]  /*1450*/  SHF.L.U64.HI R101, R102.reuse, R103.reuse, c[0x0][0x284] ;  /* 0x0000a10066657619 */ /* 0x0c0fe20000010267 */
[----:B------:R-:W-:Y:S01]  /*1460*/  IMAD.SHL.U32 R102, R102, 0x40, RZ ;  /* 0x0000004066667824 */ /* 0x000fe200078e00ff */
[C---:B------:R-:W-:Y:S01]  /*1470*/  SHF.L.U64.HI R103, R104.reuse, R103, c[0x0][0x294] ;  /* 0x0000a50068677619 */ /* 0x040fe20000010267 */
[----:B------:R-:W-:Y:S01]  /*1480*/  IMAD.SHL.U32 R104, R104, 0x40, RZ ;  /* 0x0000004068687824 */ /* 0x000fe200078e00ff */
[C---:B------:R-:W-:Y:S01]  /*1490*/  SHF.L.U64.HI R107, R108.reuse, 0x1, R107 ;  /* 0x000000016c6b7819 */ /* 0x040fe2000001026b */
[----:B------:R-:W-:Y:S01]  /*14a0*/  IMAD.SHL.U32 R108, R108, 0x2, RZ ;  /* 0x000000026c6c7824 */ /* 0x000fe200078e00ff */
[C---:B------:R-:W-:Y:S01]  /*14b0*/  SHF.L.U64.HI R111, R112.reuse, 0x1, R111 ;  /* 0x00000001706f7819 */ /* 0x040fe2000001026f */
[----:B------:R-:W-:Y:S01]  /*14c0*/  IMAD.SHL.U32 R112, R112, 0x2, RZ ;  /* 0x0000000270707824 */ /* 0x000fe200078e00ff */
[----:B---3--:R-:W-:-:S02]  /*14d0*/  IADD3 R11, R18, 0x30, RZ ;  /* 0x00000030120b7810 */ /* 0x008fc40007ffe0ff */
[C---:B------:R-:W-:Y:S02]  /*14e0*/  IADD3 R10, R18.reuse, 0x50, RZ ;  /* 0x00000050120a7810 */ /* 0x040fe40007ffe0ff */
[----:B------:R-:W-:Y:S02]  /*14f0*/  IADD3 R9, R18, 0x10, RZ ;  /* 0x0000001012097810 */ /* 0x000fe40007ffe0ff */
[----:B------:R-:W-:Y:S02]  /*1500*/  SHF.R.S32.HI R116, RZ, 0x1f, R129 ;  /* 0x0000001fff747819 */ /* 0x000fe40000011481 */
[----:B------:R-:W-:Y:S02]  /*1510*/  SHF.R.S32.HI R119, RZ, 0x1f, R136 ;  /* 0x0000001fff777819 */ /* 0x000fe40000011488 */
[----:B------:R-:W-:Y:S02]  /*1520*/  SHF.R.S32.HI R118, RZ, 0x1f, R137 ;  /* 0x0000001fff767819 */ /* 0x000fe40000011489 */
[----:B--2---:R-:W-:Y:S01]  /*1530*/  @P3 SHF.R.S32.HI R149, RZ, 0x1f, R148 ;  /* 0x0000001fff953819 */ /* 0x004fe20000011494 */
[----:B------:R-:W-:Y:S01]  /*1540*/  @!P3 IMAD.MOV.U32 R149, RZ, RZ, R2 ;  /* 0x000000ffff95b224 */ /* 0x000fe200078e0002 */
[----:B------:R-:W-:Y:S01]  /*1550*/  SEL R2, RZ, c[0x0][0x27c], !P2 ;  /* 0x00009f00ff027a07 */ /* 0x000fe20005000000 */
[----:B------:R-:W-:-:S02]  /*1560*/  @!P3 IMAD.MOV.U32 R148, RZ, RZ, R201 ;  /* 0x000000ffff94b224 */ /* 0x000fc400078e00c9 */
[----:B------:R-:W-:Y:S02]  /*1570*/  IMAD R89, R149, c[0x0][0x2b0], RZ ;  /* 0x0000ac0095597a24 */ /* 0x000fe400078e02ff */
[----:B------:R-:W-:Y:S02]  /*1580*/  IMAD.IADD R7, R2, 0x1, R13 ;  /* 0x0000000102077824 */ /* 0x000fe400078e020d */
[C---:B------:R-:W-:Y:S02]  /*1590*/  IMAD R89, R148.reuse, c[0x0][0x2b4], R89 ;  /* 0x0000ad0094597a24 */ /* 0x040fe400078e0259 */
[----:B------:R-:W-:Y:S01]  /*15a0*/  IMAD.WIDE.U32 R148, R148, c[0x0][0x2b0], RZ ;  /* 0x0000ac0094947a25 */ /* 0x000fe200078e00ff */
[----:B------:R-:W-:-:S03]  /*15b0*/  SHF.R.S32.HI R2, RZ, 0x1f, R7 ;  /* 0x0000001fff027819 */ /* 0x000fc60000011407 */
[----:B------:R-:W-:Y:S01]  /*15c0*/  IMAD.IADD R89, R149, 0x1, R89 ;  /* 0x0000000195597824 */ /* 0x000fe200078e0259 */
[CC--:B------:R-:W-:Y:S02]  /*15d0*/  LEA.HI R110, R2.reuse, R7.reuse, RZ, 0x3 ;  /* 0x00000007026e7211 */ /* 0x0c0fe400078f18ff */
[----:B------:R-:W-:Y:S02]  /*15e0*/  LEA.HI R2, R2, R7, RZ, 0x6 ;  /* 0x0000000702027211 */ /* 0x000fe400078f30ff */
[----:B------:R-:W-:Y:S02]  /*15f0*/  LOP3.LUT R6, R141, 0x38, R110, 0xf8, !PT ;  /* 0x000000388d067812 */ /* 0x000fe400078ef86e */
[----:B------:R-:W-:Y:S01]  /*1600*/  SHF.R.S32.HI R7, RZ, 0x1f, R144 ;  /* 0x0000001fff077819 */ /* 0x000fe20000011490 */
[----:B------:R-:W-:Y:S01]  /*1610*/  IMAD.SHL.U32 R2, R2, 0x40, RZ ;  /* 0x0000004002027824 */ /* 0x000fe200078e00ff */
[----:B------:R-:W-:Y:S01]  /*1620*/  LOP3.LUT R121, R6, R125, RZ, 0x3c, !PT ;  /* 0x0000007d06797212 */ /* 0x000fe200078e3cff */
[----:B------:R-:W-:Y:S01]  /*1630*/  IMAD R6, R80, c[0x0][0x210], RZ ;  /* 0x0000840050067a24 */ /* 0x000fe200078e02ff */
[----:B------:R-:W-:-:S02]  /*1640*/  SHF.R.S32.HI R130, RZ, 0x3, R110 ;  /* 0x00000003ff827819 */ /* 0x000fc4000001146e */
[----:B------:R-:W-:Y:S01]  /*1650*/  LOP3.LUT R2, R2, 0x7ffff000, RZ, 0xc0, !PT ;  /* 0x7ffff00002027812 */ /* 0x000fe200078ec0ff */
[----:B------:R-:W-:Y:S01]  /*1660*/  IMAD R5, R199, c[0x0][0x214], R6 ;  /* 0x00008500c7057a24 */ /* 0x000fe200078e0206 */
[----:B------:R-:W-:Y:S02]  /*1670*/  LOP3.LUT R110, R110, 0xfffffff8, RZ, 0xc0, !PT ;  /* 0xfffffff86e6e7812 */ /* 0x000fe400078ec0ff */
[----:B------:R-:W-:Y:S01]  /*1680*/  IADD3 R121, R121, R2, R124 ;  /* 0x0000000279797210 */ /* 0x000fe20007ffe07c */
[----:B------:R-:W-:Y:S01]  /*1690*/  IMAD.IADD R106, R165, 0x1, R5 ;  /* 0x00000001a56a7824 */ /* 0x000fe200078e0205 */
[----:B------:R-:W-:Y:S02]  /*16a0*/  SHF.R.S32.HI R5, RZ, 0x1f, R142 ;  /* 0x0000001fff057819 */ /* 0x000fe4000001148e */
[----:B------:R-:W-:Y:S01]  /*16b0*/  SHF.R.S32.HI R2, RZ, 0x1f, R79 ;  /* 0x0000001fff027819 */ /* 0x000fe2000001144f */
[----:B------:R-:W-:Y:S01]  /*16c0*/  IMAD.SHL.U32 R121, R121, 0x2, RZ ;  /* 0x0000000279797824 */ /* 0x000fe200078e00ff */
[----:B------:R-:W-:-:S02]  /*16d0*/  LEA.HI R128, R5, R142, RZ, 0x3 ;  /* 0x0000008e05807211 */ /* 0x000fc400078f18ff */
[----:B------:R-:W-:Y:S01]  /*16e0*/  LOP3.LUT R5, R0, R125, RZ, 0x3c, !PT ;  /* 0x0000007d00057212 */ /* 0x000fe200078e3cff */
[C---:B------:R-:W-:Y:S01]  /*16f0*/  IMAD R4, R2.reuse, c[0x0][0x280], RZ ;  /* 0x0000a00002047a24 */ /* 0x040fe200078e02ff */
[----:B------:R-:W-:Y:S01]  /*1700*/  LEA.HI R134, R7, R144, RZ, 0x3 ;  /* 0x0000009007867211 */ /* 0x000fe200078f18ff */
[----:B------:R-:W-:Y:S01]  /*1710*/  IMAD R2, R2, c[0x0][0x290], RZ ;  /* 0x0000a40002027a24 */ /* 0x000fe200078e02ff */
[----:B------:R-:W-:Y:S01]  /*1720*/  SHF.R.S32.HI R109, RZ, 0x1f, R110 ;  /* 0x0000001fff6d7819 */ /* 0x000fe2000001146e */
[----:B------:R-:W-:Y:S01]  /*1730*/  IMAD.IADD R132, R5, 0x1, R124 ;  /* 0x0000000105847824 */ /* 0x000fe200078e027c */
[----:B------:R-:W-:Y:S01]  /*1740*/  LOP3.LUT R134, R134, 0xfffffff8, RZ, 0xc0, !PT ;  /* 0xfffffff886867812 */ /* 0x000fe200078ec0ff */
[C---:B------:R-:W-:Y:S01]  /*1750*/  IMAD R91, R79.reuse, c[0x0][0x294], R2 ;  /* 0x0000a5004f5b7a24 */ /* 0x040fe200078e0202 */
[----:B------:R-:W-:Y:S01]  /*1760*/  LOP3.LUT R128, R128, 0xfffffff8, RZ, 0xc0, !PT ;  /* 0xfffffff880807812 */ /* 0x000fe200078ec0ff */
[----:B------:R-:W-:Y:S01]  /*1770*/  IMAD R3, R79, c[0x0][0x284], R4 ;  /* 0x0000a1004f037a24 */ /* 0x000fe200078e0204 */
[----:B------:R-:W-:Y:S01]  /*1780*/  LEA R132, R132, 0x100, 0x1 ;  /* 0x0000010084847811 */ /* 0x000fe200078e08ff */
[----:B------:R-:W-:Y:S01]  /*1790*/  IMAD.IADD R93, R155, 0x1, R91 ;  /* 0x000000019b5d7824 */ /* 0x000fe200078e025b */
[----:B------:R-:W-:Y:S01]  /*17a0*/  SHF.L.U64.HI R109, R110, 0x1, R109 ;  /* 0x000000016e6d7819 */ /* 0x000fe2000001026d */
[----:B------:R-:W-:Y:S01]  /*17b0*/  IMAD.IADD R94, R157, 0x1, R3 ;  /* 0x000000019d5e7824 */ /* 0x000fe200078e0203 */
[C---:B------:R-:W-:Y:S01]  /*17c0*/  IADD3 R131, R132.reuse, 0x40, RZ ;  /* 0x0000004084837810 */ /* 0x040fe20007ffe0ff */
[----:B------:R-:W-:Y:S01]  /*17d0*/  IMAD.IADD R92, R3, 0x1, R153 ;  /* 0x00000001035c7824 */ /* 0x000fe200078e0299 */
[----:B------:R-:W-:Y:S01]  /*17e0*/  @P0 IADD3 R131, R132, -0x40, RZ ;  /* 0xffffffc084830810 */ /* 0x000fe20007ffe0ff */
[----:B------:R-:W-:Y:S01]  /*17f0*/  IMAD.IADD R91, R91, 0x1, R151 ;  /* 0x000000015b5b7824 */ /* 0x000fe200078e0297 */
[----:B------:R-:W-:Y:S01]  /*1800*/  BAR.SYNC.DEFER_BLOCKING 0x0 ;  /* 0x0000000000007b1d */ /* 0x000fe20000010000 */
[----:B------:R-:W-:Y:S01]  /*1810*/  ISETP.GE.AND P0, PT, R83, 0x1, PT ;  /* 0x000000015300780c */ /* 0x000fe20003f06270 */
[----:B------:R-:W-:Y:S01]  /*1820*/  IMAD.SHL.U32 R110, R110, 0x2, RZ ;  /* 0x000000026e6e7824 */ /* 0x000fe200078e00ff */
[----:B------:R-:W-:-:S02]  /*1830*/  SHF.R.S32.HI R117, RZ, 0x1f, R134 ;  /* 0x0000001fff757819 */ /* 0x000fc40000011486 */
[----:B------:R-:W-:-:S09]  /*1840*/  SHF.R.S32.HI R115, RZ, 0x1f, R128 ;  /* 0x0000001fff737819 */ /* 0x000fd20000011480 */
[----:B-1----:R-:W-:Y:S02]  /*1850*/  @P0 LOP3.LUT R81, R81, 0x20, RZ, 0xfc, !PT ;  /* 0x0000002051510812 */ /* 0x002fe400078efcff */
.L_x_1584:
        /* <DEDUP_REMOVED lines=9> */
[--C-:B------:R-:W-:Y:S01]  /*18f0*/  IMAD.MOV.U32 R0, RZ, RZ, R87.reuse ;  /* 0x000000ffff007224 */ /* 0x100fe200078e0057 */
[----:B------:R-:W-:Y:S05]  /*1900*/  ISETP.GT.OR P0, PT, R139, 0x3f, P0 ;  /* 0x0000003f8b00780c */ /* 0x000fea0000704670 */
[----:B------:R-:W-:Y:S05]  /*1910*/  @P1 IMAD.HI.U32 R2, R87, c[0x0][0x2bc], RZ ;  /* 0x0000af0057021a27 */ /* 0x000fea00078e00ff */
[----:B------:R-:W-:Y:S04]  /*1920*/  @P1 SHF.R.U32.HI R0, RZ, c[0x0][0x2c0], R2 ;  /* 0x0000b000ff001a19 */ /* 0x000fe80000011602 */
[C---:B------:R-:W-:Y:S04]  /*1930*/  @!P0 IADD3 R3, P1, R0.reuse, R148, RZ ;  /* 0x0000009400038210 */ /* 0x040fe80007f3e0ff */
[----:B------:R-:W-:Y:S01]  /*1940*/  @!P0 LEA.HI.X.SX32 R2, R0, R89, 0x1, P1 ;  /* 0x0000005900028211 */ /* 0x000fe200008f0eff */
[----:B------:R-:W-:Y:S01]  /*1950*/  IMAD.MOV R0, RZ, RZ, -R0 ;  /* 0x000000ffff007224 */ /* 0x000fe200078e0a00 */
[C---:B-1----:R-:W-:Y:S03]  /*1960*/  @!P0 LEA R20, P1, R3.reuse, c[0x0][0x2a0], 0x2 ;  /* 0x0000a80003148a11 */ /* 0x042fe600078210ff */
        /* <DEDUP_REMOVED lines=23> */
[----:B------:R-:W-:Y:S03]  /*1ae0*/  IADD3 R84, -R88, R147, RZ ;  /* 0x0000009358547210 */ /* 0x000fe60007ffe1ff */
        /* <DEDUP_REMOVED lines=66> */
.L_x_1564:
[----:B------:R-:W-:Y:S05]  /*1f10*/  BSYNC B0 ;  /* 0x0000000000007941 */ /* 0x000fea0003800000 */
.L_x_1563:
        /* <DEDUP_REMOVED lines=93> */
.L_x_1567:
[----:B------:R-:W-:Y:S05]  /*24f0*/  BSYNC B0 ;  /* 0x0000000000007941 */ /* 0x000fea0003800000 */
.L_x_1566:
        /* <DEDUP_REMOVED lines=58> */
.L_x_1569:
[----:B------:R-:W-:Y:S05]  /*28a0*/  BSYNC B0 ;  /* 0x0000000000007941 */ /* 0x000fea0003800000 */
.L_x_1568:
        /* <DEDUP_REMOVED lines=58> */
.L_x_1571:
[----:B------:R-:W-:Y:S05]  /*2c50*/  BSYNC B0 ;  /* 0x0000000000007941 */ /* 0x000fea0003800000 */
.L_x_1570:
        /* <DEDUP_REMOVED lines=58> */
.L_x_1573:
[----:B------:R-:W-:Y:S05]  /*3000*/  BSYNC B0 ;  /* 0x0000000000007941 */ /* 0x000fea0003800000 */
.L_x_1572:
        /* <DEDUP_REMOVED lines=58> */
.L_x_1575:
[----:B------:R-:W-:Y:S05]  /*33b0*/  BSYNC B0 ;  /* 0x0000000000007941 */ /* 0x000fea0003800000 */
.L_x_1574:
        /* <DEDUP_REMOVED lines=58> */
.L_x_1562:
        /* <DEDUP_REMOVED lines=47> */
.L_x_1577:
[----:B------:R-:W-:Y:S05]  /*3a50*/  BSYNC B0 ;  /* 0x0000000000007941 */ /* 0x000fea0003800000 */
.L_x_1576:
        /* <DEDUP_REMOVED lines=32> */
[----:B------:R-:W-:Y:S01]  /*3c60*/  LOP3.LUT P2, RZ, R81, 0x4, RZ, 0xc0, !PT ;  /* 0x0000000451ff7812 */ /* 0x000fe2000784c0ff */
        /* <DEDUP_REMOVED lines=125> */
.L_x_1579:
[----:B------:R-:W-:Y:S05]  /*4440*/  BSYNC B0 ;  /* 0x0000000000007941 */ /* 0x000fea0003800000 */
.L_x_1578:
[----:B------:R-:W-:Y:S01]  /*4450*/  ISETP.GE.AND P0, PT, R13, c[0x0][0x1d4], PT ;  /* 0x000075000d007a0c */ /* 0x000fe20003f06270 */
[----:B------:R-:W-:Y:S01]  /*4460*/  @!UPT UIADD3 URZ, URZ, URZ, URZ ;  /* 0x0000003f3f3ff290 */ /* 0x000fe2000fffe03f */
[----:B------:R-:W-:Y:S11]  /*4470*/  BSSY B0, `(.L_x_1580) ;  /* 0x0000079000007945 */ /* 0x000ff60003800000 */
[----:B------:R-:W-:-:S05]  /*4480*/  @P0 BRA `(.L_x_1581) ;  /* 0x0000077000000947 */ /* 0x000fca0003800000 */
[----:B------:R-:W-:Y:S01]  /*4490*/  LOP3.LUT P1, RZ, R81, 0x2, RZ, 0xc0, !PT ;  /* 0x0000000251ff7812 */ /* 0x000fe2000782c0ff */
        /* <DEDUP_REMOVED lines=118> */
.L_x_1581:
[----:B------:R-:W-:Y:S05]  /*4c00*/  BSYNC B0 ;  /* 0x0000000000007941 */ /* 0x000fea0003800000 */
.L_x_1580:
[----:B------:R-:W-:Y:S11]  /*4c10*/  ISETP.GE.AND P0, PT, R12, c[0x0][0x1d4], PT ;  /* 0x000075000c007a0c */ /* 0x000ff60003f06270 */
[----:B------:R-:W-:Y:S02]  /*4c20*/  @!UPT UIADD3 URZ, URZ, URZ, URZ ;  /* 0x0000003f3f3ff290 */ /* 0x000fe4000fffe03f */
[----:B------:R-:W-:-:S05]  /*4c30*/  @P0 BRA `(.L_x_1565) ;  /* 0x00000a1000000947 */ /* 0x000fca0003800000 */
[----:B------:R-:W-:Y:S01]  /*4c40*/  LOP3.LUT P1, RZ, R81, 0x8, RZ, 0xc0, !PT ;  /* 0x0000000851ff7812 */ /* 0x000fe2000782c0ff */
        /* <DEDUP_REMOVED lines=122> */
.L_x_1561:
        /* <DEDUP_REMOVED lines=38> */
.L_x_1565:
[----:B------:R-:W-:Y:S05]  /*5650*/  BSYNC B1 ;  /* 0x0000000000017941 */ /* 0x000fea0003800000 */
.L_x_1560:
[----:B------:R-:W-:Y:S01]  /*5660*/  IMAD.IADD R88, R97, 0x1, -R88 ;  /* 0x0000000161587824 */ /* 0x000fe200078e0a58 */
[----:B-1----:R-:W-:Y:S01]  /*5670*/  LEA R6, P0, R140, R162, 0x6 ;  /* 0x000000a28c067211 */ /* 0x002fe200078030ff */
[----:B------:R-:W-:Y:S01]  /*5680*/  IMAD R86, R86, c[0x0][0x208], RZ ;  /* 0x0000820056567a24 */ /* 0x000fe200078e02ff */
[----:B------:R-:W-:Y:S01]  /*5690*/  LOP3.LUT P3, RZ, R81, 0x1, RZ, 0xc0, !PT ;  /* 0x0000000151ff7812 */ /* 0x000fe2000786c0ff */
[C---:B--2---:R-:W-:Y:S01]  /*56a0*/  IMAD.WIDE.U32 R4, R87.reuse, c[0x0][0x208], RZ ;  /* 0x0000820057047a25 */ /* 0x044fe200078e00ff */
        /* <DEDUP_REMOVED lines=9> */
[----:B------:R-:W-:Y:S01]  /*5740*/  @P0 IMAD.X R0, RZ, RZ, R7, P1 ;  /* 0x000000ffff000224 */ /* 0x000fe200008e0607 */
[----:B------:R-:W-:Y:S04]  /*5750*/  IADD3 R3, P1, R164, R4, RZ ;  /* 0x00000004a4037210 */ /* 0x000fe80007f3e0ff */
[----:B------:R-:W-:Y:S02]  /*5760*/  IADD3.X R4, R106, R5, R85, P1, !PT ;  /* 0x000000056a047210 */ /* 0x000fe40000ffe455 */
[----:B------:R-:W-:Y:S11]  /*5770*/  ISETP.GE.AND P1, PT, R88, 0x1, PT ;  /* 0x000000015800780c */ /* 0x000ff60003f26270 */
[----:B------:R-:W-:Y:S02]  /*5780*/  @!UPT UIADD3 URZ, URZ, URZ, URZ ;  /* 0x0000003f3f3ff290 */ /* 0x000fe4000fffe03f */
[----:B-----5:R-:W-:Y:S01]  /*5790*/  @P1 MOV R21, R95 ;  /* 0x0000005f00151202 */ /* 0x020fe20000000f00 */
[----:B------:R-:W-:Y:S02]  /*57a0*/  @P1 IMAD R5, R7, c[0x0][0x258], RZ ;  /* 0x0000960007051a24 */ /* 0x000fe400078e02ff */
[----:B------:R-:W-:Y:S02]  /*57b0*/  @P1 IMAD.MOV.U32 R20, RZ, RZ, R158 ;  /* 0x000000ffff141224 */ /* 0x000fe400078e009e */
[C---:B------:R-:W-:Y:S02]  /*57c0*/  @P1 IMAD R5, R6.reuse, c[0x0][0x25c], R5 ;  /* 0x0000970006051a24 */ /* 0x040fe400078e0205 */
[----:B------:R-:W-:Y:S04]  /*57d0*/  @P1 IMAD.WIDE.U32 R20, R6, c[0x0][0x258], R20 ;  /* 0x0000960006141a25 */ /* 0x000fe800078e0014 */
[----:B------:R-:W-:Y:S01]  /*57e0*/  @P1 IMAD.IADD R5, R21, 0x1, R5 ;  /* 0x0000000115051824 */ /* 0x000fe200078e0205 */
[C---:B------:R-:W-:Y:S01]  /*57f0*/  @P1 LEA R6, P2, R20.reuse, c[0x0][0x250], 0x1 ;  /* 0x0000940014061a11 */ /* 0x040fe200078408ff */
[----:B------:R-:W-:Y:S03]  /*5800*/  @P0 IMAD.MOV.U32 R21, RZ, RZ, R95 ;  /* 0x000000ffff150224 */ /* 0x000fe600078e005f */
[----:B------:R-:W-:Y:S02]  /*5810*/  @P1 LEA.HI.X R7, R20, c[0x0][0x254], R5, 0x1, P2 ;  /* 0x0000950014071a11 */ /* 0x000fe400010f0c05 */
[C---:B------:R-:W-:Y:S02]  /*5820*/  LEA R5, P2, R3.reuse, c[0x0][0x1f8], 0x1 ;  /* 0x00007e0003057a11 */ /* 0x040fe400078408ff */
[----:B------:R-:W-:Y:S01]  /*5830*/  @P0 MOV R20, R158 ;  /* 0x0000009e00140202 */ /* 0x000fe20000000f00 */
[----:B------:R-:W-:Y:S01]  /*5840*/  @!PT LDS RZ, [RZ] ;  /* 0x00000000fffff984 */ /* 0x000fe20000000800 */
[----:B------:R-:W-:Y:S01]  /*5850*/  @!PT LDS RZ, [RZ] ;  /* 0x00000000fffff984 */ /* 0x000fe20000000800 */
[----:B------:R-:W-:Y:S01]  /*5860*/  @!PT LDS RZ, [RZ] ;  /* 0x00000000fffff984 */ /* 0x000fe20000000800 */
[----:B------:R1:W-:Y:S01]  /*5870*/  @P1 LDGSTS.E.BYPASS.LTC128B.128 [R138+0x100], [R6.64], !P3 ;  /* 0x00100000068a1fae */ /* 0x0003e2000d901d46 */
[----:B------:R-:W-:Y:S01]  /*5880*/  LEA.HI.X R4, R3, c[0x0][0x1fc], R4, 0x1, P2 ;  /* 0x00007f0003047a11 */ /* 0x000fe200010f0c04 */
[----:B------:R-:W-:Y:S02]  /*5890*/  @P0 IMAD R3, R0, c[0x0][0x258], RZ ;  /* 0x0000960000030a24 */ /* 0x000fe400078e02ff */
[----:B------:R1:W-:Y:S01]  /*58a0*/  @P1 LDGSTS.E.BYPASS.LTC128B.128 [R138+0x2100], [R6.64+0x80], !P6 ;  /* 0x02100080068a1fae */ /* 0x0003e2000f101d46 */
[C---:B------:R-:W-:Y:S03]  /*58b0*/  @P0 IMAD.WIDE.U32 R20, R2.reuse, c[0x0][0x258], R20 ;  /* 0x0000960002140a25 */ /* 0x040fe600078e0014 */
[----:B------:R1:W-:Y:S01]  /*58c0*/  @P1 LDGSTS.E.BYPASS.LTC128B.128 [R138+0x4100], [R6.64+0x100], !P5 ;  /* 0x04100100068a1fae */ /* 0x0003e2000e901d46 */
[----:B------:R-:W-:Y:S01]  /*58d0*/  @P0 IMAD R3, R2, c[0x0][0x25c], R3 ;  /* 0x0000970002030a24 */ /* 0x000fe200078e0203 */
[C---:B------:R-:W-:Y:S02]  /*58e0*/  @P0 LEA R22, P2, R20.reuse, c[0x0][0x250], 0x1 ;  /* 0x0000940014160a11 */ /* 0x040fe400078408ff */
[----:B---3--:R1:W2:Y:S02]  /*58f0*/  SHFL.IDX PT, R25, R4, RZ, 0x1c1f ;  /* 0x001c1fff04197589 */ /* 0x0082a400000e0000 */
[----:B------:R-:W-:Y:S04]  /*5900*/  @P0 IADD3 R3, R21, R3, RZ ;  /* 0x0000000315030210 */ /* 0x000fe80007ffe0ff */
[----:B------:R-:W-:Y:S02]  /*5910*/  @P0 LEA.HI.X R23, R20, c[0x0][0x254], R3, 0x1, P2 ;  /* 0x0000950014170a11 */ /* 0x000fe400010f0c03 */
[----:B------:R1:W3:Y:S04]  /*5920*/  SHFL.IDX PT, R3, R5, RZ, 0x1c1f ;  /* 0x001c1fff05037589 */ /* 0x0002e800000e0000 */
[----:B------:R1:W-:Y:S04]  /*5930*/  @P0 LDGSTS.E.BYPASS.LTC128B.128 [R138+0x1100], [R22.64], !P3 ;  /* 0x01100000168a0fae */ /* 0x0003e8000d901d46 */
[----:B------:R1:W-:Y:S04]  /*5940*/  @P0 LDGSTS.E.BYPASS.LTC128B.128 [R138+0x3100], [R22.64+0x80], !P6 ;  /* 0x03100080168a0fae */ /* 0x0003e8000f101d46 */
[----:B------:R1:W-:Y:S01]  /*5950*/  @P0 LDGSTS.E.BYPASS.LTC128B.128 [R138+0x5100], [R22.64+0x100], !P5 ;  /* 0x05100100168a0fae */ /* 0x0003e2000e901d46 */
[----:B------:R-:W-:Y:S03]  /*5960*/  ISETP.GT.AND P0, PT, R84, R145, PT ;  /* 0x000000915400720c */ /* 0x000fe60003f04270 */
[----:B------:R-:W0:Y:S01]  /*5970*/  LDGDEPBAR ;  /* 0x00000000000079af */ /* 0x000e220000000000 */
        /* <DEDUP_REMOVED lines=34> */
.L_x_1583:
[----:B-123--:R-:W-:Y:S05]  /*5ba0*/  BSYNC B0 ;  /* 0x0000000000007941 */ /* 0x00efea0003800000 */
.L_x_1582:
[C---:B------:R-:W-:Y:S02]  /*5bb0*/  ISETP.GT.AND P0, PT, R140.reuse, R96, PT ;  /* 0x000000608c00720c */ /* 0x040fe40003f04270 */
[----:B------:R-:W-:Y:S02]  /*5bc0*/  IADD3 R140, R140, -0x1, RZ ;  /* 0xffffffff8c8c7810 */ /* 0x000fe40007ffe0ff */
[----:B------:R-:W-:Y:S09]  /*5bd0*/  LOP3.LUT P2, RZ, R81, 0x1, RZ, 0xc0, !PT ;  /* 0x0000000151ff7812 */ /* 0x000ff2000784c0ff */
        /* <DEDUP_REMOVED lines=23> */
.L_x_1559:
        /* <DEDUP_REMOVED lines=74> */
[----:B------:R-:W-:Y:S01]  /*61f0*/  IMAD R0, R80, c[0x0][0x1b8], RZ ;  /* 0x00006e0050007a24 */ /* 0x000fe200078e02ff */
[----:B------:R-:W-:Y:S01]  /*6200*/  SHF.R.S32.HI R21, RZ, 0x3, R21 ;  /* 0x00000003ff157819 */ /* 0x000fe20000011415 */
[----:B------:R-:W-:Y:S01]  /*6210*/  IMAD.WIDE.U32 R10, R199, c[0x0][0x1b8], R10 ;  /* 0x00006e00c70a7a25 */ /* 0x000fe200078e000a */
[----:B------:R-:W-:-:S02]  /*6220*/  SEL R9, R9, RZ, !P0 ;  /* 0x000000ff09097207 */ /* 0x000fc40004000000 */
[----:B------:R-:W-:Y:S01]  /*6230*/  SEL R4, R201, RZ, !P0 ;  /* 0x000000ffc9047207 */ /* 0x000fe20004000000 */
[----:B------:R-:W-:Y:S01]  /*6240*/  IMAD.IADD R16, R76, 0x1, -R3 ;  /* 0x000000014c107824 */ /* 0x000fe200078e0a03 */
[----:B------:R-:W-:Y:S01]  /*6250*/  LEA.HI R22, R25, R76, RZ, 0x4 ;  /* 0x0000004c19167211 */ /* 0x000fe200078f20ff */
[----:B------:R-:W-:Y:S02]  /*6260*/  IMAD R3, R199, c[0x0][0x1bc], R0 ;  /* 0x00006f00c7037a24 */ /* 0x000fe400078e0200 */
[----:B------:R-:W-:Y:S02]  /*6270*/  IMAD R209, R16, 0x20, R21 ;  /* 0x0000002010d17824 */ /* 0x000fe400078e0215 */
[----:B------:R-:W-:Y:S02]  /*6280*/  IMAD.IADD R11, R11, 0x1, R3 ;  /* 0x000000010b0b7824 */ /* 0x000fe400078e0203 */
[----:B------:R-:W-:Y:S02]  /*6290*/  IMAD R7, R78, 0x80, R209 ;  /* 0x000000804e077824 */ /* 0x000fe400078e02d1 */
[----:B------:R-:W-:-:S02]  /*62a0*/  IMAD R9, R9, c[0x0][0x1c0], RZ ;  /* 0x0000700009097a24 */ /* 0x000fc400078e02ff */
[----:B------:R-:W-:-:S04]  /*62b0*/  @P1 IMAD.HI.U32 R0, R7, c[0x0][0x2c8], RZ ;  /* 0x0000b20007001a27 */ /* 0x000fc800078e00ff */
[----:B------:R-:W-:Y:S01]  /*62c0*/  IMAD.MOV.U32 R3, RZ, RZ, R7 ;  /* 0x000000ffff037224 */ /* 0x000fe200078e0007 */
[----:B------:R-:W-:Y:S01]  /*62d0*/  @P1 SHF.R.U32.HI R3, RZ, c[0x0][0x2cc], R0 ;  /* 0x0000b300ff031a19 */ /* 0x000fe20000011600 */
[C---:B------:R-:W-:Y:S02]  /*62e0*/  IMAD R9, R4.reuse, c[0x0][0x1c4], R9 ;  /* 0x0000710004097a24 */ /* 0x040fe400078e0209 */
[----:B------:R-:W-:Y:S01]  /*62f0*/  IMAD.WIDE.U32 R4, R4, c[0x0][0x1c0], R10 ;  /* 0x0000700004047a25 */ /* 0x000fe200078e000a */
[----:B------:R-:W-:-:S03]  /*6300*/  SHF.R.S32.HI R0, RZ, 0x1f, R3 ;  /* 0x0000001fff007819 */ /* 0x000fc60000011403 */
[----:B------:R-:W-:Y:S02]  /*6310*/  IMAD.MOV R2, RZ, RZ, -R3 ;  /* 0x000000ffff027224 */ /* 0x000fe400078e0a03 */
[----:B------:R-:W-:Y:S02]  /*6320*/  IMAD.IADD R5, R5, 0x1, R9 ;  /* 0x0000000105057824 */ /* 0x000fe400078e0209 */
[----:B------:R-:W-:Y:S02]  /*6330*/  IMAD R2, R2, c[0x0][0x2c4], R7 ;  /* 0x0000b10002027a24 */ /* 0x000fe400078e0207 */
[----:B------:R-:W-:Y:S02]  /*6340*/  IMAD R0, R0, c[0x0][0x1b0], RZ ;  /* 0x00006c0000007a24 */ /* 0x000fe400078e02ff */
[C---:B------:R-:W-:Y:S01]  /*6350*/  IMAD.WIDE.U32 R8, R3.reuse, c[0x0][0x1b0], R4 ;  /* 0x00006c0003087a25 */ /* 0x040fe200078e0004 */
[----:B------:R-:W-:Y:S02]  /*6360*/  SHF.R.S32.HI R7, RZ, 0x1f, R2 ;  /* 0x0000001fff077819 */ /* 0x000fe40000011402 */
[----:B------:R-:W-:Y:S01]  /*6370*/  LOP3.LUT R5, R22, 0xfffffff0, RZ, 0xc0, !PT ;  /* 0xfffffff016057812 */ /* 0x000fe200078ec0ff */
[----:B------:R-:W-:-:S02]  /*6380*/  IMAD R0, R3, c[0x0][0x1b4], R0 ;  /* 0x00006d0003007a24 */ /* 0x000fc400078e0200 */
[----:B------:R-:W-:Y:S02]  /*6390*/  IMAD R7, R7, c[0x0][0x1a8], RZ ;  /* 0x00006a0007077a24 */ /* 0x000fe400078e02ff */
[----:B------:R-:W-:Y:S01]  /*63a0*/  IMAD.IADD R5, R76, 0x1, -R5 ;  /* 0x000000014c057824 */ /* 0x000fe200078e0a05 */
[----:B------:R-:W-:Y:S01]  /*63b0*/  IADD3 R9, R9, R0, RZ ;  /* 0x0000000009097210 */ /* 0x000fe20007ffe0ff */
[C---:B------:R-:W-:Y:S02]  /*63c0*/  IMAD R7, R2.reuse, c[0x0][0x1ac], R7 ;  /* 0x00006b0002077a24 */ /* 0x040fe400078e0207 */
[----:B------:R-:W-:Y:S01]  /*63d0*/  IMAD.SHL.U32 R11, R21, 0x40, RZ ;  /* 0x00000040150b7824 */ /* 0x000fe200078e00ff */
[----:B------:R-:W-:Y:S01]  /*63e0*/  SHF.R.S32.HI R0, RZ, 0x1f, R5 ;  /* 0x0000001fff007819 */ /* 0x000fe20000011405 */
[----:B------:R-:W-:-:S03]  /*63f0*/  IMAD.WIDE.U32 R2, R2, c[0x0][0x1a8], R8 ;  /* 0x00006a0002027a25 */ /* 0x000fc600078e0008 */
[----:B------:R-:W-:Y:S01]  /*6400*/  LOP3.LUT R11, R11, 0x1c0, RZ, 0xc0, !PT ;  /* 0x000001c00b0b7812 */ /* 0x000fe200078ec0ff */
[----:B------:R-:W-:Y:S01]  /*6410*/  IMAD.IADD R6, R3, 0x1, R7 ;  /* 0x0000000103067824 */ /* 0x000fe200078e0207 */
[----:B------:R-:W-:Y:S01]  /*6420*/  LEA R9, P0, R2, c[0x0][0x160], 0x1 ;  /* 0x0000580002097a11 */ /* 0x000fe200078008ff */
[----:B------:R-:W-:Y:S01]  /*6430*/  IMAD R8, R78, 0x80, R21 ;  /* 0x000000804e087824 */ /* 0x000fe200078e0215 */
[----:B------:R-:W-:Y:S01]  /*6440*/  LEA.HI R7, R0, R5, RZ, 0x3 ;  /* 0x0000000500077211 */ /* 0x000fe200078f18ff */
[----:B------:R-:W-:Y:S01]  /*6450*/  IMAD.SHL.U32 R134, R16, 0x8, RZ ;  /* 0x0000000810867824 */ /* 0x000fe200078e00ff */
[----:B------:R-:W-:Y:S01]  /*6460*/  LEA.HI.X R6, R2, c[0x0][0x164], R6, 0x1, P0 ;  /* 0x0000590002067a11 */ /* 0x000fe200000f0c06 */
[----:B------:R1:W2:Y:S01]  /*6470*/  SHFL.IDX PT, R10, R9, RZ, 0x181f ;  /* 0x00181fff090a7589 */ /* 0x0002a200000e0000 */
[----:B------:R-:W-:Y:S02]  /*6480*/  ISETP.GE.AND P0, PT, R8, R83, PT ;  /* 0x000000530800720c */ /* 0x000fe40003f06270 */
[----:B------:R-:W-:-:S02]  /*6490*/  LOP3.LUT R20, R7, 0xfffffff8, RZ, 0xc0, !PT ;  /* 0xfffffff807147812 */ /* 0x000fc400078ec0ff */
[C---:B------:R-:W-:Y:S02]  /*64a0*/  IADD3 R17, R134.reuse, 0x80, RZ ;  /* 0x0000008086117810 */ /* 0x040fe40007ffe0ff */
[----:B------:R-:W-:Y:S02]  /*64b0*/  IADD3 R18, R134, 0x40, RZ ;  /* 0x0000004086127810 */ /* 0x000fe40007ffe0ff */
[----:B------:R-:W-:Y:S02]  /*64c0*/  LEA.HI R2, R25, R76, RZ, 0x6 ;  /* 0x0000004c19027211 */ /* 0x000fe400078f30ff */
[----:B------:R-:W-:Y:S02]  /*64d0*/  SHF.R.U32.HI R3, RZ, 0x3, R11 ;  /* 0x00000003ff037819 */ /* 0x000fe4000001160b */
[----:B------:R-:W-:Y:S01]  /*64e0*/  LOP3.LUT R0, R11, 0x38, R134, 0xf8, !PT ;  /* 0x000000380b007812 */ /* 0x000fe200078ef886 */
[----:B------:R-:W-:Y:S01]  /*64f0*/  IMAD.SHL.U32 R2, R2, 0x8, RZ ;  /* 0x0000000802027824 */ /* 0x000fe200078e00ff */
[----:B------:R-:W-:Y:S01]  /*6500*/  IADD3 R20, R5, -R20, RZ ;  /* 0x8000001405147210 */ /* 0x000fe20007ffe0ff */
[----:B------:R-:W-:Y:S01]  /*6510*/  IMAD.MOV.U32 R5, RZ, RZ, 0x20 ;  /* 0x00000020ff057424 */ /* 0x000fe200078e00ff */
[----:B------:R-:W-:Y:S01]  /*6520*/  ISETP.GE.AND P5, PT, R134, c[0x0][0x198], PT ;  /* 0x0000660086007a0c */ /* 0x000fe20003fa6270 */
[----:B------:R1:W3:Y:S01]  /*6530*/  SHFL.IDX PT, R11, R6, RZ, 0x181f ;  /* 0x00181fff060b7589 */ /* 0x0002e200000e0000 */
[----:B------:R-:W-:-:S02]  /*6540*/  ISETP.GE.AND P4, PT, R17, c[0x0][0x198], PT ;  /* 0x0000660011007a0c */ /* 0x000fc40003f86270 */
[----:B------:R-:W-:Y:S02]  /*6550*/  ISETP.GE.AND P3, PT, R18, c[0x0][0x198], PT ;  /* 0x0000660012007a0c */ /* 0x000fe40003f66270 */
[----:B------:R-:W-:Y:S01]  /*6560*/  LOP3.LUT R3, R0, R3, RZ, 0x3c, !PT ;  /* 0x0000000300037212 */ /* 0x000fe200078e3cff */
[----:B------:R-:W-:Y:S01]  /*6570*/  IMAD.MOV.U32 R0, RZ, RZ, 0x10 ;  /* 0x00000010ff007424 */ /* 0x000fe200078e00ff */
[----:B------:R-:W-:Y:S02]  /*6580*/  R2P PR, R20, 0x6 ;  /* 0x0000000614007804 */ /* 0x000fe40000000000 */
[----:B------:R-:W-:Y:S02]  /*6590*/  LOP3.LUT R2, R3, 0xfffffe00, R2, 0xf8, !PT ;  /* 0xfffffe0003027812 */ /* 0x000fe400078ef802 */
[----:B------:R-:W-:Y:S02]  /*65a0*/  LEA.HI R3, R25, R76, RZ, 0x5 ;  /* 0x0000004c19037211 */ /* 0x000fe400078f28ff */
[----:B------:R-:W-:-:S02]  /*65b0*/  SEL R0, R0, 0xfffffff0, !P1 ;  /* 0xfffffff000007807 */ /* 0x000fc40004800000 */
[----:B------:R-:W-:Y:S01]  /*65c0*/  SEL R5, R5, 0xffffffe0, !P2 ;  /* 0xffffffe005057807 */ /* 0x000fe20005000000 */
[----:B------:R-:W-:Y:S01]  /*65d0*/  @!P6 IMAD.MOV.U32 R210, RZ, RZ, R201 ;  /* 0x000000ffffd2e224 */ /* 0x000fe200078e00c9 */
[----:B------:R-:W-:Y:S05]  /*65e0*/  @P0 BRA `(.L_x_1587) ;  /* 0x000000e000000947 */ /* 0x000fea0003800000 */
[----:B-123--:R-:W-:Y:S01]  /*65f0*/  SHF.R.S32.HI R15, RZ, 0x1f, R18 ;  /* 0x0000001fff0f7819 */ /* 0x00efe20000011412 */
[----:B------:R-:W-:Y:S01]  /*6600*/  IMAD.WIDE R26, R134, 0x2, R10 ;  /* 0x00000002861a7825 */ /* 0x000fe200078e020a */
[----:B------:R-:W-:Y:S02]  /*6610*/  SHF.R.S32.HI R4, RZ, 0x1f, R17 ;  /* 0x0000001fff047819 */ /* 0x000fe40000011411 */
[----:B------:R-:W-:Y:S02]  /*6620*/  LEA.HI R15, R15, R18, RZ, 0x3 ;  /* 0x000000120f0f7211 */ /* 0x000fe400078f18ff */
[----:B------:R-:W-:Y:S01]  /*6630*/  LEA.HI R13, R4, R17, RZ, 0x3 ;  /* 0x00000011040d7211 */ /* 0x000fe200078f18ff */
[----:B------:R-:W-:Y:S01]  /*6640*/  IMAD.SHL.U32 R4, R2, 0x2, RZ ;  /* 0x0000000202047824 */ /* 0x000fe200078e00ff */
        /* <DEDUP_REMOVED lines=8> */
.L_x_1587:
[----:B-123--:R-:W-:Y:S05]  /*66d0*/  BSYNC B0 ;  /* 0x0000000000007941 */ /* 0x00efea0003800000 */
.L_x_1586:
        /* <DEDUP_REMOVED lines=20> */
.L_x_1589:
[----:B------:R-:W-:Y:S05]  /*6820*/  BSYNC B0 ;  /* 0x0000000000007941 */ /* 0x000fea0003800000 */
.L_x_1588:
        /* <DEDUP_REMOVED lines=20> */
.L_x_1591:
[----:B------:R-:W-:Y:S05]  /*6970*/  BSYNC B0 ;  /* 0x0000000000007941 */ /* 0x000fea0003800000 */
.L_x_1590:
[----:B------:R-:W-:Y:S01]  /*6980*/  IADD3 R10, R8, 0x60, RZ ;  /* 0x00000060080a7810 */ /* 0x000fe20007ffe0ff */
[----:B---3--:R3:W-:Y:S01]  /*6990*/  SHFL.IDX PT, R12, R9, 0x3, 0x181f ;  /* 0x00781f00090c7f89 */ /* 0x0087e200000e0000 */
[----:B------:R-:W-:Y:S01]  /*69a0*/  IMAD.MOV.U32 R204, RZ, RZ, c[0x0][0x2b8] ;  /* 0x0000ae00ffcc7624 */ /* 0x000fe200078e00ff */
[----:B------:R-:W-:Y:S01]  /*69b0*/  IADD3 R4, R71, -0x40, RZ ;  /* 0xffffffc047047810 */ /* 0x000fe20007ffe0ff */
[----:B------:R-:W-:Y:S01]  /*69c0*/  IMAD.MOV.U32 R206, RZ, RZ, RZ ;  /* 0x000000ffffce7224 */ /* 0x000fe200078e00ff */
[----:B------:R-:W-:Y:S01]  /*69d0*/  ISETP.GE.AND P0, PT, R10, R83, PT ;  /* 0x000000530a00720c */ /* 0x000fe20003f06270 */
[----:B----4-:R4:W1:Y:S01]  /*69e0*/  SHFL.IDX PT, R13, R6, 0x3, 0x181f ;  /* 0x00781f00060d7f89 */ /* 0x01086200000e0000 */
[----:B-----5:R-:W-:Y:S01]  /*69f0*/  SHF.R.S32.HI R10, RZ, 0x1f, R210 ;  /* 0x0000001fff0a7819 */ /* 0x020fe200000114d2 */
[----:B------:R-:W-:Y:S01]  /*6a00*/  IMAD.IADD R8, R209, 0x1, R4 ;  /* 0x00000001d1087824 */ /* 0x000fe200078e0204 */
[----:B------:R-:W-:-:S02]  /*6a10*/  ISETP.NE.AND P2, PT, R204, 0x1, PT ;  /* 0x00000001cc00780c */ /* 0x000fc40003f45270 */
[----:B------:R-:W-:Y:S01]  /*6a20*/  LOP3.LUT R81, R81, 0xfffffffd, RZ, 0xc0, !PT ;  /* 0xfffffffd51517812 */ /* 0x000fe200078ec0ff */
[----:B------:R-:W-:Y:S01]  /*6a30*/  IMAD R205, R10, c[0x0][0x2b0], RZ ;  /* 0x0000ac000acd7a24 */ /* 0x000fe200078e02ff */
[C---:B------:R-:W-:Y:S01]  /*6a40*/  ISETP.GE.AND P1, PT, R8.reuse, R77, PT ;  /* 0x0000004d0800720c */ /* 0x040fe20003f26270 */
[----:B------:R-:W-:Y:S02]  /*6a50*/  IMAD.IADD R207, R8, 0x1, R200 ;  /* 0x0000000108cf7824 */ /* 0x000fe400078e02c8 */
[C---:B------:R-:W-:Y:S01]  /*6a60*/  IMAD R205, R210.reuse, c[0x0][0x2b4], R205 ;  /* 0x0000ad00d2cd7a24 */ /* 0x040fe200078e02cd */
[----:B------:R-:W-:Y:S01]  /*6a70*/  ISETP.GT.OR P1, PT, R209, 0x3f, P1 ;  /* 0x0000003fd100780c */ /* 0x000fe20000f24670 */
[----:B------:R-:W-:Y:S01]  /*6a80*/  IMAD.MOV.U32 R8, RZ, RZ, R207 ;  /* 0x000000ffff087224 */ /* 0x000fe200078e00cf */
[----:B------:R-:W-:Y:S01]  /*6a90*/  @!P0 SHF.R.S32.HI R24, RZ, 0x1f, R17 ;  /* 0x0000001fff188819 */ /* 0x000fe20000011411 */
[----:B------:R-:W-:Y:S02]  /*6aa0*/  IMAD.WIDE.U32 R210, R210, c[0x0][0x2b0], RZ ;  /* 0x0000ac00d2d27a25 */ /* 0x000fe400078e00ff */
[----:B------:R-:W-:-:S02]  /*6ab0*/  @P2 LOP3.LUT R81, R81, 0x2, RZ, 0xfc, !PT ;  /* 0x0000000251512812 */ /* 0x000fc400078efcff */
[----:B-123--:R-:W-:Y:S01]  /*6ac0*/  @!P0 SHF.R.S32.HI R9, RZ, 0x1f, R18 ;  /* 0x0000001fff098819 */ /* 0x00efe20000011412 */
[----:B------:R-:W-:-:S03]  /*6ad0*/  @P2 IMAD.HI.U32 R11, R207, c[0x0][0x2bc], RZ ;  /* 0x0000af00cf0b2a27 */ /* 0x000fc600078e00ff */
[----:B------:R-:W-:Y:S01]  /*6ae0*/  @!P0 LEA.HI R10, R9, R18, RZ, 0x3 ;  /* 0x00000012090a8211 */ /* 0x000fe200078f18ff */
[----:B----4-:R-:W-:Y:S01]  /*6af0*/  @!P0 IMAD.SHL.U32 R6, R2, 0x2, RZ ;  /* 0x0000000202068824 */ /* 0x010fe200078e00ff */
[----:B------:R-:W-:Y:S01]  /*6b00*/  @!P0 LEA.HI R9, R24, R17, RZ, 0x3 ;  /* 0x0000001118098211 */ /* 0x000fe200078f18ff */
[----:B------:R-:W-:Y:S01]  /*6b10*/  @!P0 IMAD.WIDE R14, R134, 0x2, R12 ;  /* 0x00000002860e8825 */ /* 0x000fe200078e020c */
[----:B------:R-:W-:Y:S02]  /*6b20*/  @!P0 LOP3.LUT R10, R10, 0xfffffff8, RZ, 0xc0, !PT ;  /* 0xfffffff80a0a8812 */ /* 0x000fe400078ec0ff */
[----:B------:R-:W-:Y:S01]  /*6b30*/  @!P0 LOP3.LUT R9, R9, 0xfffffff8, RZ, 0xc0, !PT ;  /* 0xfffffff809098812 */ /* 0x000fe200078ec0ff */
[----:B------:R-:W-:Y:S01]  /*6b40*/  IMAD.IADD R205, R211, 0x1, R205 ;  /* 0x00000001d3cd7824 */ /* 0x000fe200078e02cd */
[----:B------:R-:W-:Y:S01]  /*6b50*/  @!PT LDS RZ, [RZ] ;  /* 0x00000000fffff984 */ /* 0x000fe20000000800 */
[----:B------:R1:W-:Y:S01]  /*6b60*/  @!P0 LDGSTS.E.BYPASS.LTC128B.128 [R6+0xf100], [R14.64], !P5 ;  /* 0x0f1000000e068fae */ /* 0x0003e2000e901d46 */
[----:B------:R-:W-:Y:S01]  /*6b70*/  @!P0 IMAD.WIDE R28, R10, 0x2, R12 ;  /* 0x000000020a1c8825 */ /* 0x000fe200078e020c */
[----:B------:R-:W-:-:S03]  /*6b80*/  @P2 SHF.R.U32.HI R8, RZ, c[0x0][0x2c0], R11 ;  /* 0x0000b000ff082a19 */ /* 0x000fc6000001160b */
        /* <DEDUP_REMOVED lines=30> */
[----:B------:R-:W-:Y:S01]  /*6d70*/  @P1 IMAD.SHL.U32 R12, R2, 0x2, RZ ;  /* 0x00000002020c1824 */ /* 0x000fe200078e00ff */
[----:B--2---:R-:W-:Y:S01]  /*6d80*/  SHF.R.S32.HI R23, RZ, 0x1f, R206 ;  /* 0x0000001fff177819 */ /* 0x004fe200000114ce */
[----:B------:R-:W-:-:S04]  /*6d90*/  IMAD.WIDE.U32 R10, R206, c[0x0][0x1f0], R10 ;  /* 0x00007c00ce0a7a25 */ /* 0x000fc800078e000a */
[----:B------:R-:W-:-:S04]  /*6da0*/  IMAD R9, R23, c[0x0][0x1f0], RZ ;  /* 0x00007c0017097a24 */ /* 0x000fc800078e02ff */
[----:B------:R-:W-:Y:S01]  /*6db0*/  IMAD R8, R206, c[0x0][0x1f4], R9 ;  /* 0x00007d00ce087a24 */ /* 0x000fe200078e0209 */
[----:B------:R-:W-:Y:S02]  /*6dc0*/  IADD3 R9, P0, R68, R10, RZ ;  /* 0x0000000a44097210 */ /* 0x000fe40007f1e0ff */
[----:B------:R-:W-:Y:S02]  /*6dd0*/  @P1 SHF.R.S32.HI R10, RZ, 0x1f, R17 ;  /* 0x0000001fff0a1819 */ /* 0x000fe40000011411 */
[----:B------:R-:W-:Y:S02]  /*6de0*/  IADD3.X R8, R203, R11, R8, P0, !PT ;  /* 0x0000000bcb087210 */ /* 0x000fe400007fe408 */
[C---:B------:R-:W-:Y:S02]  /*6df0*/  LEA R19, P0, R9.reuse, c[0x0][0x1c8], 0x1 ;  /* 0x0000720009137a11 */ /* 0x040fe400078008ff */
[----:B------:R-:W-:Y:S02]  /*6e00*/  @P1 SHF.R.S32.HI R11, RZ, 0x1f, R18 ;  /* 0x0000001fff0b1819 */ /* 0x000fe40000011412 */
[----:B------:R-:W-:Y:S01]  /*6e10*/  LEA.HI.X R8, R9, c[0x0][0x1cc], R8, 0x1, P0 ;  /* 0x0000730009087a11 */ /* 0x000fe200000f0c08 */
[----:B------:R-:W-:Y:S01]  /*6e20*/  SHFL.IDX PT, R26, R19, RZ, 0x181f ;  /* 0x00181fff131a7589 */ /* 0x000fe200000e0000 */
[----:B------:R-:W-:-:S02]  /*6e30*/  ISETP.GE.AND P0, PT, R44, 0x21, PT ;  /* 0x000000212c00780c */ /* 0x000fc40003f06270 */
[----:B------:R-:W-:Y:S01]  /*6e40*/  @P1 LEA.HI R11, R11, R18, RZ, 0x3 ;  /* 0x000000120b0b1211 */ /* 0x000fe200078f18ff */
[----:B------:R-:W1:Y:S01]  /*6e50*/  SHFL.IDX PT, R27, R8, RZ, 0x181f ;  /* 0x00181fff081b7589 */ /* 0x000e6200000e0000 */
[----:B------:R-:W-:Y:S02]  /*6e60*/  @P1 LEA.HI R10, R10, R17, RZ, 0x3 ;  /* 0x000000110a0a1211 */ /* 0x000fe400078f18ff */
[----:B------:R-:W-:Y:S01]  /*6e70*/  @P1 LOP3.LUT R11, R11, 0xfffffff8, RZ, 0xc0, !PT ;  /* 0xfffffff80b0b1812 */ /* 0x000fe200078ec0ff */
[----:B------:R2:W-:Y:S01]  /*6e80*/  SHFL.IDX PT, R14, R19, 0x1, 0x181f ;  /* 0x00381f00130e7f89 */ /* 0x0005e200000e0000 */
[----:B------:R-:W-:-:S03]  /*6e90*/  @P1 LOP3.LUT R10, R10, 0xfffffff8, RZ, 0xc0, !PT ;  /* 0xfffffff80a0a1812 */ /* 0x000fc600078ec0ff */
[----:B------:R3:W4:Y:S02]  /*6ea0*/  SHFL.IDX PT, R15, R8, 0x1, 0x181f ;  /* 0x00381f00080f7f89 */ /* 0x00072400000e0000 */
[----:B------:R-:W-:Y:S01]  /*6eb0*/  @P0 SHF.R.S32.HI R13, RZ, 0x1f, R18 ;  /* 0x0000001fff0d0819 */ /* 0x000fe20000011412 */
[----:B------:R-:W-:Y:S01]  /*6ec0*/  @P0 IMAD.SHL.U32 R9, R2, 0x2, RZ ;  /* 0x0000000202090824 */ /* 0x000fe200078e00ff */
[----:B------:R-:W-:-:S04]  /*6ed0*/  @P0 SHF.R.S32.HI R6, RZ, 0x1f, R17 ;  /* 0x0000001fff060819 */ /* 0x000fc80000011411 */
[----:B------:R-:W-:-:S04]  /*6ee0*/  @P0 LEA.HI R6, R6, R17, RZ, 0x3 ;  /* 0x0000001106060211 */ /* 0x000fc800078f18ff */
[----:B------:R-:W-:Y:S01]  /*6ef0*/  @P0 LOP3.LUT R6, R6, 0xfffffff8, RZ, 0xc0, !PT ;  /* 0xfffffff806060812 */ /* 0x000fe200078ec0ff */
[----:B-1----:R-:W-:Y:S01]  /*6f00*/  @P1 IMAD.WIDE R30, R134, 0x2, R26 ;  /* 0x00000002861e1825 */ /* 0x002fe200078e021a */
[----:B--2---:R-:W-:-:S03]  /*6f10*/  SHF.R.S32.HI R19, RZ, 0x5, R3 ;  /* 0x00000005ff137819 */ /* 0x004fc60000011403 */
[--C-:B------:R-:W-:Y:S01]  /*6f20*/  @P1 IMAD.WIDE R28, R11, 0x2, R26.reuse ;  /* 0x000000020b1c1825 */ /* 0x100fe200078e021a */
[----:B------:R1:W-:Y:S01]  /*6f30*/  @P1 LDGSTS.E.BYPASS.LTC128B.128 [R12+0x6100], [R30.64], !P6 ;  /* 0x061000001e0c1fae */ /* 0x0003e2000f101d46 */
[----:B---3--:R-:W-:Y:S02]  /*6f40*/  @P0 LEA.HI R8, R13, R18, RZ, 0x3 ;  /* 0x000000120d080211 */ /* 0x008fe400078f18ff */
[----:B------:R-:W-:Y:S01]  /*6f50*/  @P1 IMAD.WIDE R10, R10, 0x2, R26 ;  /* 0x000000020a0a1825 */ /* 0x000fe200078e021a */
[----:B------:R1:W-:Y:S01]  /*6f60*/  @P1 LDGSTS.E.BYPASS.LTC128B.128 [R12+0x8100], [R28.64], !P5 ;  /* 0x081000001c0c1fae */ /* 0x0003e2000e901d46 */
[----:B------:R-:W-:Y:S02]  /*6f70*/  @P0 LOP3.LUT R8, R8, 0xfffffff8, RZ, 0xc0, !PT ;  /* 0xfffffff808080812 */ /* 0x000fe400078ec0ff */
[--C-:B----4-:R-:W-:Y:S01]  /*6f80*/  @P0 IMAD.WIDE R34, R134, 0x2, R14.reuse ;  /* 0x0000000286220825 */ /* 0x110fe200078e020e */
[----:B------:R1:W-:Y:S03]  /*6f90*/  @P1 LDGSTS.E.BYPASS.LTC128B.128 [R12+0xa100], [R10.64], !P4 ;  /* 0x0a1000000a0c1fae */ /* 0x0003e6000e101d46 */
[--C-:B------:R-:W-:Y:S01]  /*6fa0*/  @P0 IMAD.WIDE R32, R8, 0x2, R14.reuse ;  /* 0x0000000208200825 */ /* 0x100fe200078e020e */
[----:B------:R1:W-:Y:S03]  /*6fb0*/  @P0 LDGSTS.E.BYPASS.LTC128B.128 [R9+0x7100], [R34.64], !P6 ;  /* 0x0710000022090fae */ /* 0x0003e6000f101d46 */
[----:B------:R-:W-:Y:S01]  /*6fc0*/  @P0 IMAD.WIDE R14, R6, 0x2, R14 ;  /* 0x00000002060e0825 */ /* 0x000fe200078e020e */
[----:B------:R1:W-:Y:S01]  /*6fd0*/  @P0 LDGSTS.E.BYPASS.LTC128B.128 [R9+0x9100], [R32.64], !P5 ;  /* 0x0910000020090fae */ /* 0x0003e2000e901d46 */
[----:B------:R-:W-:-:S02]  /*6fe0*/  SEL R6, RZ, 0x10, P4 ;  /* 0x00000010ff067807 */ /* 0x000fc40002000000 */
[C---:B------:R-:W-:Y:S01]  /*6ff0*/  IMAD.WIDE.U32 R26, R199.reuse, c[0x0][0x210], RZ ;  /* 0x00008400c71a7a25 */ /* 0x040fe200078e00ff */
[----:B------:R1:W-:Y:S01]  /*7000*/  @P0 LDGSTS.E.BYPASS.LTC128B.128 [R9+0xb100], [R14.64], !P4 ;  /* 0x0b1000000e090fae */ /* 0x0003e2000e101d46 */
[----:B------:R-:W-:Y:S02]  /*7010*/  ISETP.LT.AND P0, PT, RZ, c[0x0][0x27c], PT ;  /* 0x00009f00ff007a0c */ /* 0x000fe40003f01270 */
[----:B------:R-:W-:Y:S01]  /*7020*/  IMAD R13, R199, c[0x0][0x214], R80 ;  /* 0x00008500c70d7a24 */ /* 0x000fe200078e0250 */
[----:B------:R-:W0:Y:S03]  /*7030*/  LDGDEPBAR ;  /* 0x00000000000079af */ /* 0x000e260000000000 */
[----:B------:R-:W-:-:S07]  /*7040*/  IMAD.IADD R202, R27, 0x1, R13 ;  /* 0x000000011bca7824 */ /* 0x000fce00078e020d */
[----:B------:R-:W-:Y:S05]  /*7050*/  @P0 BRA `(.L_x_1592) ;  /* 0x0000002000000947 */ /* 0x000fea0003800000 */
[----:B------:R-:W-:-:S04]  /*7060*/  DEPBAR.LE SB0, 0x1 ;  /* 0x000080400000791a */ /* 0x000fc80000000000 */
[----:B------:R-:W-:Y:S05]  /*7070*/  BRA `(.L_x_1593) ;  /* 0x00005c3000007947 */ /* 0x000fea0003800000 */
.L_x_1592:
        /* <DEDUP_REMOVED lines=66> */
[----:B-1----:R-:W-:-:S03]  /*74a0*/  CS2R R32, SRZ ;  /* 0x0000000000207805 */ /* 0x002fc6000001ff00 */
[----:B------:R-:W-:Y:S01]  /*74b0*/  @!P0 LOP3.LUT R9, R9, 0xfffffffc, RZ, 0xc0, !PT ;  /* 0xfffffffc09098812 */ /* 0x000fe200078ec0ff */
[C---:B--2---:R-:W-:Y:S01]  /*74c0*/  @!P1 IMAD.WIDE R12, R11.reuse, 0x2, R38 ;  /* 0x000000020b0c9825 */ /* 0x044fe200078e0226 */
[----:B------:R-:W-:Y:S01]  /*74d0*/  CS2R R34, SRZ ;  /* 0x0000000000227805 */ /* 0x000fe2000001ff00 */
        /* <DEDUP_REMOVED lines=31> */
.L_x_1596:
[----:B------:R-:W-:Y:S05]  /*76d0*/  BSYNC B0 ;  /* 0x0000000000007941 */ /* 0x000fea0003800000 */
.L_x_1595:
[----:B-----5:R-:W-:Y:S01]  /*76e0*/  IMAD.MOV.U32 R75, RZ, RZ, R43 ;  /* 0x000000ffff4b7224 */ /* 0x020fe200078e002b */
[--C-:B------:R-:W-:Y:S01]  /*76f0*/  SHF.R.U64 R37, R30, 0x10, R31.reuse ;  /* 0x000000101e257819 */ /* 0x100fe2000000121f */
[--C-:B------:R-:W-:Y:S01]  /*7700*/  IMAD.MOV.U32 R65, RZ, RZ, R31.reuse ;  /* 0x000000ffff417224 */ /* 0x100fe200078e001f */
[----:B------:R-:W-:Y:S01]  /*7710*/  SHF.R.U32.HI R64, RZ, 0x10, R31 ;  /* 0x00000010ff407819 */ /* 0x000fe2000001161f */
[--C-:B------:R-:W-:Y:S01]  /*7720*/  IMAD.MOV.U32 R61, RZ, RZ, R13.reuse ;  /* 0x000000ffff3d7224 */ /* 0x100fe200078e000d */
[----:B-1----:R-:W-:Y:S01]  /*7730*/  SHF.R.U64 R51, R12, 0x10, R13 ;  /* 0x000000100c337819 */ /* 0x002fe2000000120d */
[----:B------:R-:W-:Y:S01]  /*7740*/  IMAD.MOV.U32 R60, RZ, RZ, R56 ;  /* 0x000000ffff3c7224 */ /* 0x000fe200078e0038 */
[--C-:B------:R-:W-:Y:S01]  /*7750*/  SHF.R.U64 R62, R14, 0x10, R15.reuse ;  /* 0x000000100e3e7819 */ /* 0x100fe2000000120f */
[----:B------:R-:W-:Y:S01]  /*7760*/  IMAD.MOV.U32 R48, RZ, RZ, R40 ;  /* 0x000000ffff307224 */ /* 0x000fe200078e0028 */
[----:B------:R-:W-:Y:S01]  /*7770*/  SHF.R.U32.HI R31, RZ, 0x10, R15 ;  /* 0x00000010ff1f7819 */ /* 0x000fe2000001160f */
[----:B------:R-:W-:Y:S01]  /*7780*/  IMAD.MOV.U32 R66, RZ, RZ, R30 ;  /* 0x000000ffff427224 */ /* 0x000fe200078e001e */
        /* <DEDUP_REMOVED lines=8> */
[----:B------:R-:W-:Y:S01]  /*7810*/  PRMT R13, R13, 0x5410, R51 ;  /* 0x000054100d0d7816 */ /* 0x000fe20000000033 */
[--C-:B------:R-:W-:Y:S01]  /*7820*/  IMAD.MOV.U32 R47, RZ, RZ, R57.reuse ;  /* 0x000000ffff2f7224 */ /* 0x100fe200078e0039 */
[----:B------:R-:W-:Y:S01]  /*7830*/  SHF.R.U32.HI R30, RZ, 0x10, R57 ;  /* 0x00000010ff1e7819 */ /* 0x000fe20000011639 */
[----:B------:R-:W-:Y:S01]  /*7840*/  IMAD.MOV.U32 R52, RZ, RZ, R42 ;  /* 0x000000ffff347224 */ /* 0x000fe200078e002a */
[----:B------:R-:W-:Y:S01]  /*7850*/  PRMT R51, R60, 0x7610, R51 ;  /* 0x000076103c337816 */ /* 0x000fe20000000033 */
[----:B------:R-:W-:Y:S01]  /*7860*/  IMAD.MOV.U32 R67, RZ, RZ, R33 ;  /* 0x000000ffff437224 */ /* 0x000fe200078e0021 */
[----:B------:R-:W-:Y:S01]  /*7870*/  LEA.HI R60, R62, R25, RZ, 0x3 ;  /* 0x000000193e3c7211 */ /* 0x000fe200078f18ff */
[----:B------:R-:W-:Y:S01]  /*7880*/  IMAD.MOV.U32 R38, RZ, RZ, R10 ;  /* 0x000000ffff267224 */ /* 0x000fe200078e000a */
[----:B------:R-:W-:Y:S01]  /*7890*/  PRMT R48, R48, 0x5410, R30 ;  /* 0x0000541030307816 */ /* 0x000fe2000000001e */
[----:B------:R-:W-:Y:S01]  /*78a0*/  IMAD.MOV.U32 R53, RZ, RZ, R11 ;  /* 0x000000ffff357224 */ /* 0x000fe200078e000b */
[----:B------:R-:W-:Y:S01]  /*78b0*/  LOP3.LUT R30, R60, 0xfffffff8, RZ, 0xc0, !PT ;  /* 0xfffffff83c1e7812 */ /* 0x000fe200078ec0ff */
[----:B------:R-:W-:Y:S01]  /*78c0*/  IMAD.MOV.U32 R63, RZ, RZ, R15 ;  /* 0x000000ffff3f7224 */ /* 0x000fe200078e000f */
[--C-:B------:R-:W-:Y:S01]  /*78d0*/  SHF.R.U64 R50, R42, 0x10, R43.reuse ;  /* 0x000000102a327819 */ /* 0x100fe2000000122b */
[----:B------:R-:W-:Y:S01]  /*78e0*/  IMAD.MOV.U32 R42, RZ, RZ, R34 ;  /* 0x000000ffff2a7224 */ /* 0x000fe200078e0022 */
[----:B------:R-:W-:Y:S01]  /*78f0*/  SHF.R.U32.HI R72, RZ, 0x10, R43 ;  /* 0x00000010ff487819 */ /* 0x000fe2000001162b */
[----:B------:R-:W-:Y:S01]  /*7900*/  IMAD.IADD R30, R25, 0x1, -R30 ;  /* 0x00000001191e7824 */ /* 0x000fe200078e0a1e */
[----:B------:R-:W-:Y:S01]  /*7910*/  SHF.R.U32.HI R43, RZ, 0x10, R41 ;  /* 0x00000010ff2b7819 */ /* 0x000fe20000011629 */
[----:B------:R-:W-:Y:S01]  /*7920*/  IMAD.MOV.U32 R28, RZ, RZ, R80 ;  /* 0x000000ffff1c7224 */ /* 0x000fe200078e0050 */
[----:B------:R-:W-:Y:S01]  /*7930*/  SHF.R.U64 R49, R56, 0x10, R57 ;  /* 0x0000001038317819 */ /* 0x000fe20000001239 */
[----:B------:R-:W-:Y:S01]  /*7940*/  IMAD.MOV.U32 R57, RZ, RZ, R35 ;  /* 0x000000ffff397224 */ /* 0x000fe200078e0023 */
[----:B------:R-:W-:Y:S01]  /*7950*/  SHF.R.U64 R45, R54, 0x10, R55 ;  /* 0x00000010362d7819 */ /* 0x000fe20000001237 */
[----:B------:R-:W-:Y:S01]  /*7960*/  IMAD R54, R78, -0x80, R83 ;  /* 0xffffff804e367824 */ /* 0x000fe200078e0253 */
[----:B------:R-:W-:Y:S01]  /*7970*/  SHF.R.U32.HI R56, RZ, 0x10, R55 ;  /* 0x00000010ff387819 */ /* 0x000fe20000011637 */
[----:B------:R-:W-:-:S04]  /*7980*/  DEPBAR.LE SB0, 0x1 ;  /* 0x000080400000791a */ /* 0x000fc80000000000 */
[----:B------:R-:W-:Y:S01]  /*7990*/  SHF.R.U64 R46, R40, 0x10, R41 ;  /* 0x00000010282e7819 */ /* 0x000fe20000001229 */
[----:B------:R-:W-:Y:S01]  /*79a0*/  BSSY B1, `(.L_x_1597) ;  /* 0x0000133000017945 */ /* 0x000fe20003800000 */
[----:B------:R-:W-:Y:S02]  /*79b0*/  PRMT R45, R45, 0x5410, R43 ;  /* 0x000054102d2d7816 */ /* 0x000fe4000000002b */
[----:B------:R-:W-:Y:S02]  /*79c0*/  SHF.R.U32.HI R39, RZ, 0x10, R33 ;  /* 0x00000010ff277819 */ /* 0x000fe40000011621 */
[--C-:B------:R-:W-:Y:S01]  /*79d0*/  SHF.R.U64 R40, R34, 0x10, R35.reuse ;  /* 0x0000001022287819 */ /* 0x100fe20000001223 */
[----:B------:R-:W-:Y:S01]  /*79e0*/  IMAD.MOV.U32 R34, RZ, RZ, R8 ;  /* 0x000000ffff227224 */ /* 0x000fe200078e0008 */
[----:B------:R-:W-:Y:S01]  /*79f0*/  PRMT R43, R70, 0x5410, R56 ;  /* 0x00005410462b7816 */ /* 0x000fe20000000038 */
[----:B------:R-:W-:Y:S01]  /*7a00*/  IMAD.SHL.U32 R56, R30, 0x40, RZ ;  /* 0x000000401e387824 */ /* 0x000fe200078e00ff */
[----:B------:R-:W-:-:S02]  /*7a10*/  SHF.R.U32.HI R55, RZ, 0x10, R35 ;  /* 0x00000010ff377819 */ /* 0x000fc40000011623 */
[----:B------:R-:W-:Y:S02]  /*7a20*/  PRMT R40, R40, 0x5410, R39 ;  /* 0x0000541028287816 */ /* 0x000fe40000000027 */
[----:B------:R-:W-:Y:S02]  /*7a30*/  PRMT R39, R66, 0x5410, R55 ;  /* 0x0000541042277816 */ /* 0x000fe40000000037 */
[----:B------:R-:W-:Y:S02]  /*7a40*/  LOP3.LUT R55, R56, 0x1c0, RZ, 0xc0, !PT ;  /* 0x000001c038377812 */ /* 0x000fe400078ec0ff */
[----:B------:R-:W-:Y:S02]  /*7a50*/  LOP3.LUT P1, RZ, R30, 0x4, RZ, 0xc0, !PT ;  /* 0x000000041eff7812 */ /* 0x000fe4000782c0ff */
[----:B------:R-:W-:Y:S02]  /*7a60*/  LOP3.LUT R30, R55, 0x18, R36, 0xf8, !PT ;  /* 0x00000018371e7812 */ /* 0x000fe400078ef824 */
[----:B------:R-:W-:-:S02]  /*7a70*/  SHF.R.U32.HI R55, RZ, 0x3, R55 ;  /* 0x00000003ff377819 */ /* 0x000fc40000011637 */
[----:B------:R-:W-:Y:S02]  /*7a80*/  IMNMX R54, R54, 0x80, PT ;  /* 0x0000008036367817 */ /* 0x000fe40003800200 */
[----:B------:R-:W-:Y:S02]  /*7a90*/  LOP3.LUT R30, R30, R55, RZ, 0x3c, !PT ;  /* 0x000000371e1e7212 */ /* 0x000fe400078e3cff */
[----:B------:R-:W-:Y:S02]  /*7aa0*/  ISETP.GE.AND P0, PT, R25, R54, PT ;  /* 0x000000361900720c */ /* 0x000fe40003f06270 */
[----:B------:R-:W-:Y:S01]  /*7ab0*/  SHF.R.U64 R41, R32, 0x10, R33 ;  /* 0x0000001020297819 */ /* 0x000fe20000001221 */
[----:B------:R-:W-:Y:S01]  /*7ac0*/  IMAD.MOV.U32 R32, RZ, RZ, R14 ;  /* 0x000000ffff207224 */ /* 0x000fe200078e000e */
[--C-:B------:R-:W-:Y:S01]  /*7ad0*/  SHF.R.U64 R35, R10, 0x10, R11.reuse ;  /* 0x000000100a237819 */ /* 0x100fe2000000120b */
[----:B------:R-:W-:Y:S01]  /*7ae0*/  IMAD.MOV.U32 R14, RZ, RZ, R12 ;  /* 0x000000ffff0e7224 */ /* 0x000fe200078e000c */
[----:B------:R-:W-:Y:S01]  /*7af0*/  SHF.R.U32.HI R12, RZ, 0x10, R11 ;  /* 0x00000010ff0c7819 */ /* 0x000fe2000001160b */
[----:B------:R-:W-:Y:S01]  /*7b00*/  IMAD R30, R19, 0x200, R30 ;  /* 0x00000200131e7824 */ /* 0x000fe200078e021e */
[--C-:B------:R-:W-:Y:S01]  /*7b10*/  SHF.R.U64 R10, R8, 0x10, R9.reuse ;  /* 0x00000010080a7819 */ /* 0x100fe20000001209 */
[--C-:B------:R-:W-:Y:S01]  /*7b20*/  IMAD.MOV.U32 R11, RZ, RZ, R9.reuse ;  /* 0x000000ffff0b7224 */ /* 0x100fe200078e0009 */
[----:B------:R-:W-:Y:S01]  /*7b30*/  SHF.R.U32.HI R33, RZ, 0x10, R9 ;  /* 0x00000010ff217819 */ /* 0x000fe20000011609 */
[----:B------:R-:W-:Y:S01]  /*7b40*/  IMAD.MOV.U32 R9, RZ, RZ, R81 ;  /* 0x000000ffff097224 */ /* 0x000fe200078e0051 */
[----:B------:R-:W-:-:S02]  /*7b50*/  PRMT R36, R12, 0x7610, R36 ;  /* 0x000076100c247816 */ /* 0x000fc40000000024 */
[----:B------:R-:W-:Y:S02]  /*7b60*/  PRMT R47, R47, 0x5410, R73 ;  /* 0x000054102f2f7816 */ /* 0x000fe40000000049 */
[----:B------:R-:W-:Y:S02]  /*7b70*/  IADD3 R12, R30, 0x20, RZ ;  /* 0x000000201e0c7810 */ /* 0x000fe40007ffe0ff */
[--C-:B------:R-:W-:Y:S02]  /*7b80*/  SHF.R.U64 R8, R80, 0x10, R81.reuse ;  /* 0x0000001050087819 */ /* 0x100fe40000001251 */
[----:B------:R-:W-:Y:S02]  /*7b90*/  SHF.R.U32.HI R15, RZ, 0x10, R81 ;  /* 0x00000010ff0f7819 */ /* 0x000fe40000011651 */
[----:B------:R-:W-:Y:S02]  /*7ba0*/  @P1 IADD3 R12, R30, -0x20, RZ ;  /* 0xffffffe01e0c1810 */ /* 0x000fe40007ffe0ff */
        /* <DEDUP_REMOVED lines=60> */
.L_x_1600:
[----:B------:R-:W-:Y:S05]  /*7f70*/  BSYNC B0 ;  /* 0x0000000000007941 */ /* 0x000fea0003800000 */
.L_x_1599:
        /* <DEDUP_REMOVED lines=42> */
.L_x_1602:
[----:B------:R-:W-:Y:S05]  /*8220*/  BSYNC B0 ;  /* 0x0000000000007941 */ /* 0x000fea0003800000 */
.L_x_1601:
        /* <DEDUP_REMOVED lines=42> */
.L_x_1604:
[----:B------:R-:W-:Y:S05]  /*84d0*/  BSYNC B0 ;  /* 0x0000000000007941 */ /* 0x000fea0003800000 */
.L_x_1603:
        /* <DEDUP_REMOVED lines=42> */
.L_x_1606:
[----:B------:R-:W-:Y:S05]  /*8780*/  BSYNC B0 ;  /* 0x0000000000007941 */ /* 0x000fea0003800000 */
.L_x_1605:
        /* <DEDUP_REMOVED lines=42> */
.L_x_1608:
[----:B------:R-:W-:Y:S05]  /*8a30*/  BSYNC B0 ;  /* 0x0000000000007941 */ /* 0x000fea0003800000 */
.L_x_1607:
        /* <DEDUP_REMOVED lines=41> */
.L_x_1598:
[----:B------:R-:W-:Y:S05]  /*8cd0*/  BSYNC B1 ;  /* 0x0000000000017941 */ /* 0x000fea0003800000 */
.L_x_1597:
        /* <DEDUP_REMOVED lines=44> */
.L_x_1611:
[----:B------:R-:W-:Y:S05]  /*8fa0*/  BSYNC B0 ;  /* 0x0000000000007941 */ /* 0x000fea0003800000 */
.L_x_1610:
        /* <DEDUP_REMOVED lines=42> */
.L_x_1613:
[----:B------:R-:W-:Y:S05]  /*9250*/  BSYNC B0 ;  /* 0x0000000000007941 */ /* 0x000fea0003800000 */
.L_x_1612:
        /* <DEDUP_REMOVED lines=25> */
[----:B------:R-:W-:Y:S01]  /*93f0*/  HADD2.F32 R8, -RZ, R41.H1_H1 ;  /* 0x30000029ff087230 */ /* 0x000fe20000004100 */
[----:B------:R-:W-:Y:S01]  /*9400*/  FFMA.FTZ R46, R51, R45, R46 ;  /* 0x0000002d332e7223 */ /* 0x000fe2000001002e */
[----:B------:R-:W-:Y:S01]  /*9410*/  HADD2.F32 R41, -RZ, R39.H1_H1 ;  /* 0x30000027ff297230 */ /* 0x000fe20000004100 */
        /* <DEDUP_REMOVED lines=14> */
.L_x_1615:
[----:B------:R-:W-:Y:S05]  /*9500*/  BSYNC B0 ;  /* 0x0000000000007941 */ /* 0x000fea0003800000 */
.L_x_1614:
        /* <DEDUP_REMOVED lines=9> */
[----:B------:R-:W-:Y:S02]  /*95a0*/  HADD2.F32 R36, -RZ, R36.H0_H0 ;  /* 0x20000024ff247230 */ /* 0x000fe40000004100 */
[----:B------:R-:W-:-:S02]  /*95b0*/  HADD2.F32 R38, -RZ, R38.H1_H1 ;  /* 0x30000026ff267230 */ /* 0x000fc40000004100 */
        /* <DEDUP_REMOVED lines=16> */
[----:B------:R-:W-:-:S02]  /*96c0*/  FFMA.FTZ R40, R47, R41, R40 ;  /* 0x000000292f287223 */ /* 0x000fc40000010028 */
[----:B------:R-:W-:Y:S02]  /*96d0*/  FFMA.FTZ R39, R39, R42, R48 ;  /* 0x0000002a27277223 */ /* 0x000fe40000010030 */
[C---:B------:R-:W-:Y:S02]  /*96e0*/  FMUL.FTZ R37, R8.reuse, R43 ;  /* 0x0000002b08257220 */ /* 0x040fe40000410000 */
[----:B------:R-:W-:Y:S02]  /*96f0*/  FMUL.FTZ R41, R8, R9 ;  /* 0x0000000908297220 */ /* 0x000fe40000410000 */
[C---:B------:R-:W-:Y:S02]  /*9700*/  FMUL.FTZ R8, R36.reuse, R11 ;  /* 0x0000000b24087220 */ /* 0x040fe40000410000 */
[----:B------:R-:W-:Y:S02]  /*9710*/  FMUL.FTZ R36, R36, R10 ;  /* 0x0000000a24247220 */ /* 0x000fe40000410000 */
[----:B------:R-:W-:Y:S01]  /*9720*/  FFMA.FTZ R37, R38, R9, -R37 ;  /* 0x0000000926257223 */ /* 0x000fe20000010825 */
[----:B------:R-:W-:Y:S01]  /*9730*/  F2FP.PACK_AB R9, R40, R25 ;  /* 0x000000192809723e */ /* 0x000fe200000000ff */
[----:B------:R-:W-:-:S02]  /*9740*/  FFMA.FTZ R38, R38, R43, R41 ;  /* 0x0000002b26267223 */ /* 0x000fc40000010029 */
[----:B------:R-:W-:Y:S01]  /*9750*/  FFMA.FTZ R41, R35, R10, -R8 ;  /* 0x0000000a23297223 */ /* 0x000fe20000010808 */
[----:B------:R-:W-:Y:S01]  /*9760*/  F2FP.PACK_AB R8, R39, R46 ;  /* 0x0000002e2708723e */ /* 0x000fe200000000ff */
[----:B------:R-:W-:Y:S01]  /*9770*/  FFMA.FTZ R36, R35, R11, R36 ;  /* 0x0000000b23247223 */ /* 0x000fe20000010024 */
[----:B------:R-:W-:-:S04]  /*9780*/  F2FP.PACK_AB R10, R38, R37 ;  /* 0x00000025260a723e */ /* 0x000fc800000000ff */
[----:B------:R-:W-:-:S05]  /*9790*/  F2FP.PACK_AB R11, R36, R41 ;  /* 0x00000029240b723e */ /* 0x000fca00000000ff */
[----:B------:R1:W-:Y:S02]  /*97a0*/  STS.128 [R12+0x6000], R8 ;  /* 0x006000080c007388 */ /* 0x0003e40000000c00 */
.L_x_1617:
[----:B------:R-:W-:Y:S05]  /*97b0*/  BSYNC B0 ;  /* 0x0000000000007941 */ /* 0x000fea0003800000 */
.L_x_1616:
        /* <DEDUP_REMOVED lines=26> */
[----:B------:R-:W-:-:S02]  /*9960*/  FFMA.FTZ R42, R42, R35, R39 ;  /* 0x000000232a2a7223 */ /* 0x000fc40000010027 */
[----:B------:R-:W-:Y:S02]  /*9970*/  FFMA.FTZ R40, R41, R36, -R40 ;  /* 0x0000002429287223 */ /* 0x000fe40000010828 */
[C---:B------:R-:W-:Y:S02]  /*9980*/  FMUL.FTZ R8, R34.reuse, R37 ;  /* 0x0000002522087220 */ /* 0x040fe40000410000 */
[----:B------:R-:W-:Y:S02]  /*9990*/  FMUL.FTZ R35, R34, R9 ;  /* 0x0000000922237220 */ /* 0x000fe40000410000 */
[C---:B------:R-:W-:Y:S02]  /*99a0*/  FMUL.FTZ R34, R33.reuse, R11 ;  /* 0x0000000b21227220 */ /* 0x040fe40000410000 */
[----:B------:R-:W-:Y:S02]  /*99b0*/  FMUL.FTZ R36, R33, R10 ;  /* 0x0000000a21247220 */ /* 0x000fe40000410000 */
[----:B------:R-:W-:Y:S01]  /*99c0*/  FFMA.FTZ R33, R32, R9, -R8 ;  /* 0x0000000920217223 */ /* 0x000fe20000010808 */
[----:B------:R-:W-:Y:S01]  /*99d0*/  F2FP.PACK_AB R9, R42, R25 ;  /* 0x000000192a09723e */ /* 0x000fe200000000ff */
[----:B------:R-:W-:-:S02]  /*99e0*/  FFMA.FTZ R43, R41, R38, R43 ;  /* 0x00000026292b7223 */ /* 0x000fc4000001002b */
[----:B------:R-:W-:Y:S02]  /*99f0*/  FFMA.FTZ R32, R32, R37, R35 ;  /* 0x0000002520207223 */ /* 0x000fe40000010023 */
[----:B------:R-:W-:Y:S01]  /*9a00*/  FFMA.FTZ R34, R31, R10, -R34 ;  /* 0x0000000a1f227223 */ /* 0x000fe20000010822 */
[----:B------:R-:W-:Y:S01]  /*9a10*/  F2FP.PACK_AB R8, R43, R40 ;  /* 0x000000282b08723e */ /* 0x000fe200000000ff */
[----:B------:R-:W-:Y:S01]  /*9a20*/  FFMA.FTZ R11, R31, R11, R36 ;  /* 0x0000000b1f0b7223 */ /* 0x000fe20000010024 */
[----:B------:R-:W-:-:S04]  /*9a30*/  F2FP.PACK_AB R10, R32, R33 ;  /* 0x00000021200a723e */ /* 0x000fc800000000ff */
[----:B------:R-:W-:-:S05]  /*9a40*/  F2FP.PACK_AB R11, R11, R34 ;  /* 0x000000220b0b723e */ /* 0x000fca00000000ff */
[----:B------:R1:W-:Y:S02]  /*9a50*/  STS.128 [R30+0xa000], R8 ;  /* 0x00a000081e007388 */ /* 0x0003e40000000c00 */
.L_x_1619:
[----:B------:R-:W-:Y:S05]  /*9a60*/  BSYNC B0 ;  /* 0x0000000000007941 */ /* 0x000fea0003800000 */
.L_x_1618:
        /* <DEDUP_REMOVED lines=40> */
[----:B------:R1:W-:Y:S01]  /*9cf0*/  STS.128 [R12+0xa000], R8 ;  /* 0x00a000080c007388 */ /* 0x0003e20000000c00 */
[----:B------:R-:W-:Y:S05]  /*9d00*/  BRA `(.L_x_1609) ;  /* 0x00002f9000007947 */ /* 0x000fea0003800000 */
.L_x_1594:
        /* <DEDUP_REMOVED lines=42> */
[----:B------:R1:W5:Y:S01]  /*9fb0*/  @!P1 LD.E.128 R32, [R52.64] ;  /* 0x0000000634209980 */ /* 0x000362000c101d00 */
[----:B------:R-:W-:Y:S02]  /*9fc0*/  CS2R R8, SRZ ;  /* 0x0000000000087805 */ /* 0x000fe4000001ff00 */
[----:B------:R-:W-:-:S04]  /*9fd0*/  @!P0 IMAD.WIDE R38, R11, 0x2, R38 ;  /* 0x000000020b268825 */ /* 0x000fc800078e0226 */
[----:B------:R-:W-:Y:S01]  /*9fe0*/  @!P0 IMAD.WIDE R46, R11, 0x2, R46 ;  /* 0x000000020b2e8825 */ /* 0x000fe200078e022e */
[----:B------:R1:W5:Y:S01]  /*9ff0*/  @!P0 LD.E.128 R40, [R38.64] ;  /* 0x0000000626288980 */ /* 0x000362000c101d00 */
[----:B------:R-:W-:-:S03]  /*a000*/  CS2R R10, SRZ ;  /* 0x00000000000a7805 */ /* 0x000fc6000001ff00 */
[----:B------:R1:W5:Y:S04]  /*a010*/  @!P0 LD.E.128 R28, [R46.64] ;  /* 0x000000062e1c8980 */ /* 0x000368000c101d00 */
[----:B------:R1:W5:Y:S02]  /*a020*/  @!P1 LD.E.128 R8, [R56.64] ;  /* 0x0000000638089980 */ /* 0x000364000c101d00 */
.L_x_1621:
[----:B------:R-:W-:Y:S05]  /*a030*/  BSYNC B0 ;  /* 0x0000000000007941 */ /* 0x000fea0003800000 */
.L_x_1620:
[----:B-1----:R-:W-:Y:S01]  /*a040*/  IMAD R56, R78, -0x80, R83 ;  /* 0xffffff804e387824 */ /* 0x002fe200078e0253 */
[----:B-----5:R-:W-:Y:S01]  /*a050*/  SHF.R.U64 R79, R48, 0x10, R49 ;  /* 0x00000010304f7819 */ /* 0x020fe20000001231 */
[----:B------:R-:W-:Y:S01]  /*a060*/  IMAD.MOV.U32 R52, RZ, RZ, R48 ;  /* 0x000000ffff347224 */ /* 0x000fe200078e0030 */
[--C-:B------:R-:W-:Y:S01]  /*a070*/  SHF.R.U64 R75, R50, 0x10, R51.reuse ;  /* 0x00000010324b7819 */ /* 0x100fe20000001233 */
[--C-:B------:R-:W-:Y:S01]  /*a080*/  IMAD.MOV.U32 R53, RZ, RZ, R51.reuse ;  /* 0x000000ffff357224 */ /* 0x100fe200078e0033 */
[----:B------:R-:W-:Y:S01]  /*a090*/  IMNMX R56, R56, 0x80, PT ;  /* 0x0000008038387817 */ /* 0x000fe20003800200 */
[----:B------:R-:W-:Y:S01]  /*a0a0*/  IMAD.MOV.U32 R80, RZ, RZ, R50 ;  /* 0x000000ffff507224 */ /* 0x000fe200078e0032 */
[----:B------:R-:W-:Y:S01]  /*a0b0*/  SHF.R.U32.HI R48, RZ, 0x10, R51 ;  /* 0x00000010ff307819 */ /* 0x000fe20000011633 */
        /* <DEDUP_REMOVED lines=90> */
[----:B------:R-:W-:Y:S01]  /*a660*/  LOP3.LUT R8, R13, 0x38, R8, 0xf8, !PT ;  /* 0x000000380d087812 */ /* 0x000fe200078ef808 */
        /* <DEDUP_REMOVED lines=77> */
.L_x_1625:
[----:B------:R-:W-:Y:S05]  /*ab40*/  BSYNC B0 ;  /* 0x0000000000007941 */ /* 0x000fea0003800000 */
.L_x_1624:
        /* <DEDUP_REMOVED lines=106> */
.L_x_1627:
[----:B------:R-:W-:Y:S05]  /*b1f0*/  BSYNC B0 ;  /* 0x0000000000007941 */ /* 0x000fea0003800000 */
.L_x_1626:
        /* <DEDUP_REMOVED lines=105> */
.L_x_1623:
[----:B------:R-:W-:Y:S05]  /*b890*/  BSYNC B1 ;  /* 0x0000000000017941 */ /* 0x000fea0003800000 */
.L_x_1622:
        /* <DEDUP_REMOVED lines=24> */
[C---:B------:R-:W-:Y:S02]  /*ba20*/  LOP3.LUT R14, R9.reuse, 0x38, R36, 0xf8, !PT ;  /* 0x00000038090e7812 */ /* 0x040fe400078ef824 */
        /* <DEDUP_REMOVED lines=78> */
.L_x_1629:
[----:B------:R-:W-:Y:S05]  /*bf10*/  BSYNC B0 ;  /* 0x0000000000007941 */ /* 0x000fea0003800000 */
.L_x_1628:
        /* <DEDUP_REMOVED lines=11> */
[--C-:B------:R-:W-:Y:S01]  /*bfd0*/  HADD2.F32 R58, -RZ, R38.reuse.H1_H1 ;  /* 0x30000026ff3a7230 */ /* 0x100fe20000004100 */
[----:B------:R-:W-:Y:S01]  /*bfe0*/  SHF.R.S32.HI R10, RZ, 0x3, R15 ;  /* 0x00000003ff0a7819 */ /* 0x000fe2000001140f */
[----:B------:R-:W-:Y:S01]  /*bff0*/  HADD2.F32 R43, -RZ, R43.H0_H0 ;  /* 0x2000002bff2b7230 */ /* 0x000fe20000004100 */
[----:B------:R-:W-:Y:S01]  /*c000*/  LEA.HI R12, R12, R9, RZ, 0x6 ;  /* 0x000000090c0c7211 */ /* 0x000fe200078f30ff */
[----:B------:R-:W-:Y:S01]  /*c010*/  HADD2.F32 R38, -RZ, R38.H0_H0 ;  /* 0x20000026ff267230 */ /* 0x000fe20000004100 */
[----:B------:R-:W-:Y:S01]  /*c020*/  LEA.HI R13, R13, R10, RZ, 0x1d ;  /* 0x0000000a0d0d7211 */ /* 0x000fe200078fe8ff */
[----:B------:R-:W-:Y:S01]  /*c030*/  HADD2.F32 R62, -RZ, R37.H1_H1 ;  /* 0x30000025ff3e7230 */ /* 0x000fe20000004100 */
[----:B------:R-:W-:-:S02]  /*c040*/  SHF.L.U32 R14, R25, 0x6, RZ ;  /* 0x00000006190e7819 */ /* 0x000fc400000006ff */
[----:B------:R-:W-:Y:S02]  /*c050*/  LEA.HI R9, R8, R25, RZ, 0x3 ;  /* 0x0000001908097211 */ /* 0x000fe400078f18ff */
[----:B------:R-:W-:Y:S02]  /*c060*/  SHF.R.S32.HI R8, RZ, 0x1f, R13 ;  /* 0x0000001fff087819 */ /* 0x000fe4000001140d */
[----:B------:R-:W-:Y:S01]  /*c070*/  LOP3.LUT R14, R14, 0x1c0, RZ, 0xc0, !PT ;  /* 0x000001c00e0e7812 */ /* 0x000fe200078ec0ff */
[----:B------:R-:W-:Y:S01]  /*c080*/  IMAD.SHL.U32 R9, R9, 0x40, RZ ;  /* 0x0000004009097824 */ /* 0x000fe200078e00ff */
[----:B------:R-:W-:Y:S02]  /*c090*/  LEA.HI R8, R8, R13, RZ, 0x3 ;  /* 0x0000000d08087211 */ /* 0x000fe400078f18ff */
[----:B------:R-:W-:Y:S02]  /*c0a0*/  SHF.L.U32 R11, R13, 0x3, RZ ;  /* 0x000000030d0b7819 */ /* 0x000fe400000006ff */
[----:B------:R-:W-:Y:S01]  /*c0b0*/  SHF.L.U32 R12, R12, 0x7, RZ ;  /* 0x000000070c0c7819 */ /* 0x000fe200000006ff */
[----:B------:R-:W-:Y:S01]  /*c0c0*/  IMAD.SHL.U32 R8, R8, 0x400, RZ ;  /* 0x0000040008087824 */ /* 0x000fe200078e00ff */
[----:B------:R-:W-:-:S02]  /*c0d0*/  LOP3.LUT R15, R14, 0x38, R15, 0xf8, !PT ;  /* 0x000000380e0f7812 */ /* 0x000fc400078ef80f */
[----:B------:R-:W-:Y:S02]  /*c0e0*/  SHF.R.U32.HI R10, RZ, 0x3, R14 ;  /* 0x00000003ff0a7819 */ /* 0x000fe4000001160e */
[----:B------:R-:W-:Y:S02]  /*c0f0*/  LOP3.LUT R11, R14, 0x38, R11, 0xf8, !PT ;  /* 0x000000380e0b7812 */ /* 0x000fe400078ef80b */
[----:B------:R-:W-:Y:S02]  /*c100*/  LOP3.LUT R12, R12, 0x7fffe000, RZ, 0xc0, !PT ;  /* 0x7fffe0000c0c7812 */ /* 0x000fe400078ec0ff */
[-C--:B------:R-:W-:Y:S02]  /*c110*/  LOP3.LUT R15, R15, R10.reuse, RZ, 0x3c, !PT ;  /* 0x0000000a0f0f7212 */ /* 0x080fe400078e3cff */
[----:B------:R-:W-:Y:S02]  /*c120*/  LOP3.LUT R9, R9, 0xfffffe00, RZ, 0xc0, !PT ;  /* 0xfffffe0009097812 */ /* 0x000fe400078ec0ff */
        /* <DEDUP_REMOVED lines=25> */
[-C--:B------:R-:W-:Y:S01]  /*c2c0*/  FMUL.FTZ R58, R58, R54.reuse ;  /* 0x000000363a3a7220 */ /* 0x080fe20000410000 */
[----:B------:R-:W-:Y:S01]  /*c2d0*/  HADD2.F32 R55, -RZ, R9.H1_H1 ;  /* 0x30000009ff377230 */ /* 0x000fe20000004100 */
[----:B------:R-:W-:Y:S01]  /*c2e0*/  FFMA.FTZ R61, R59, R54, R61 ;  /* 0x000000363b3d7223 */ /* 0x000fe2000001003d */
[----:B------:R-:W-:Y:S01]  /*c2f0*/  HADD2.F32 R40, -RZ, R40.H0_H0 ;  /* 0x20000028ff287230 */ /* 0x000fe20000004100 */
[----:B------:R-:W-:Y:S01]  /*c300*/  FMUL.FTZ R65, R38, R50 ;  /* 0x0000003226417220 */ /* 0x000fe20000410000 */
[----:B------:R-:W-:Y:S01]  /*c310*/  HADD2.F32 R9, -RZ, R10.H0_H0 ;  /* 0x2000000aff097230 */ /* 0x000fe20000004100 */
[----:B------:R-:W-:Y:S01]  /*c320*/  FMUL.FTZ R64, R8, R13 ;  /* 0x0000000d08407220 */ /* 0x000fe20000410000 */
[----:B------:R-:W-:Y:S01]  /*c330*/  HADD2.F32 R54, -RZ, R45.H1_H1 ;  /* 0x3000002dff367230 */ /* 0x000fe20000004100 */
[-C--:B------:R-:W-:Y:S01]  /*c340*/  FMUL.FTZ R63, R38, R55.reuse ;  /* 0x00000037263f7220 */ /* 0x080fe20000410000 */
[----:B------:R-:W-:Y:S01]  /*c350*/  HADD2.F32 R51, -RZ, R14.H1_H1 ;  /* 0x3000000eff337230 */ /* 0x000fe20000004100 */
[----:B------:R-:W-:Y:S01]  /*c360*/  FFMA.FTZ R55, R40, R55, R65 ;  /* 0x0000003728377223 */ /* 0x000fe20000010041 */
[----:B------:R-:W-:Y:S01]  /*c370*/  HADD2.F32 R14, -RZ, R15.H0_H0 ;  /* 0x2000000fff0e7230 */ /* 0x000fe20000004100 */
[-C--:B------:R-:W-:Y:S01]  /*c380*/  FMUL.FTZ R8, R8, R9.reuse ;  /* 0x0000000908087220 */ /* 0x080fe20000410000 */
[----:B------:R-:W-:Y:S01]  /*c390*/  HADD2.F32 R65, -RZ, R42.H0_H0 ;  /* 0x2000002aff417230 */ /* 0x000fe20000004100 */
[----:B------:R-:W-:Y:S01]  /*c3a0*/  FFMA.FTZ R38, R54, R9, R64 ;  /* 0x0000000936267223 */ /* 0x000fe20000010040 */
[----:B------:R-:W-:Y:S01]  /*c3b0*/  HADD2.F32 R56, -RZ, R10.H1_H1 ;  /* 0x3000000aff387230 */ /* 0x000fe20000004100 */
[C---:B------:R-:W-:Y:S01]  /*c3c0*/  FMUL.FTZ R67, R62.reuse, R51 ;  /* 0x000000333e437220 */ /* 0x040fe20000410000 */
[----:B------:R-:W-:Y:S01]  /*c3d0*/  HADD2.F32 R9, -RZ, R39.H1_H1 ;  /* 0x30000027ff097230 */ /* 0x000fe20000004100 */
[----:B------:R-:W-:Y:S01]  /*c3e0*/  FFMA.FTZ R53, R57, R48, -R53 ;  /* 0x0000003039357223 */ /* 0x000fe20000010835 */
[----:B------:R-:W-:Y:S01]  /*c3f0*/  HADD2.F32 R15, -RZ, R15.H1_H1 ;  /* 0x3000000fff0f7230 */ /* 0x000fe20000004100 */
[-C--:B------:R-:W-:Y:S01]  /*c400*/  FMUL.FTZ R62, R62, R56.reuse ;  /* 0x000000383e3e7220 */ /* 0x080fe20000410000 */
[----:B------:R-:W-:Y:S01]  /*c410*/  HADD2.F32 R10, -RZ, R11.H0_H0 ;  /* 0x2000000bff0a7230 */ /* 0x000fe20000004100 */
[----:B------:R-:W-:Y:S01]  /*c420*/  FFMA.FTZ R67, R9, R56, R67 ;  /* 0x0000003809437223 */ /* 0x000fe20000010043 */
        /* <DEDUP_REMOVED lines=27> */
.L_x_1631:
[----:B------:R-:W-:Y:S05]  /*c5e0*/  BSYNC B0 ;  /* 0x0000000000007941 */ /* 0x000fea0003800000 */
.L_x_1630:
        /* <DEDUP_REMOVED lines=19> */
[----:B------:R-:W-:Y:S01]  /*c720*/  SHF.R.S32.HI R10, RZ, 0x1f, R11 ;  /* 0x0000001fff0a7819 */ /* 0x000fe2000001140b */
[--C-:B------:R-:W-:Y:S01]  /*c730*/  HADD2.F32 R56, -RZ, R35.reuse.H1_H1 ;  /* 0x30000023ff387230 */ /* 0x100fe20000004100 */
[----:B------:R-:W-:Y:S01]  /*c740*/  LOP3.LUT R12, R12, 0x1c0, RZ, 0xc0, !PT ;  /* 0x000001c00c0c7812 */ /* 0x000fe200078ec0ff */
[----:B------:R-:W-:Y:S01]  /*c750*/  IMAD.SHL.U32 R8, R8, 0x40, RZ ;  /* 0x0000004008087824 */ /* 0x000fe200078e00ff */
[----:B------:R-:W-:Y:S01]  /*c760*/  LEA.HI R13, R13, R36, RZ, 0x6 ;  /* 0x000000240d0d7211 */ /* 0x000fe200078f30ff */
[--C-:B------:R-:W-:Y:S01]  /*c770*/  HADD2.F32 R29, -RZ, R28.reuse.H1_H1 ;  /* 0x3000001cff1d7230 */ /* 0x100fe20000004100 */
[----:B------:R-:W-:Y:S01]  /*c780*/  LEA.HI R10, R10, R11, RZ, 0x3 ;  /* 0x0000000b0a0a7211 */ /* 0x000fe200078f18ff */
[----:B------:R-:W-:Y:S01]  /*c790*/  HADD2.F32 R58, -RZ, R28.H0_H0 ;  /* 0x2000001cff3a7230 */ /* 0x000fe20000004100 */
[----:B------:R-:W-:Y:S01]  /*c7a0*/  LOP3.LUT R14, R12, 0x38, R9, 0xf8, !PT ;  /* 0x000000380c0e7812 */ /* 0x000fe200078ef809 */
[----:B------:R-:W-:Y:S01]  /*c7b0*/  HADD2.F32 R35, -RZ, R35.H0_H0 ;  /* 0x20000023ff237230 */ /* 0x000fe20000004100 */
[----:B------:R-:W-:Y:S01]  /*c7c0*/  SHF.L.U32 R15, R11, 0x3, RZ ;  /* 0x000000030b0f7819 */ /* 0x000fe200000006ff */
        /* <DEDUP_REMOVED lines=31> */
[C---:B------:R-:W-:Y:S01]  /*c9c0*/  FMUL.FTZ R50, R47.reuse, R38 ;  /* 0x000000262f327220 */ /* 0x040fe20000410000 */
[----:B------:R-:W-:Y:S01]  /*c9d0*/  HADD2.F32 R9, -RZ, R10.H0_H0 ;  /* 0x2000000aff097230 */ /* 0x000fe20000004100 */
[-C--:B------:R-:W-:Y:S01]  /*c9e0*/  FMUL.FTZ R47, R47, R43.reuse ;  /* 0x0000002b2f2f7220 */ /* 0x080fe20000410000 */
[----:B------:R-:W-:Y:S01]  /*c9f0*/  HADD2.F32 R40, -RZ, R14.H1_H1 ;  /* 0x3000000eff287230 */ /* 0x000fe20000004100 */
[----:B------:R-:W-:Y:S01]  /*ca00*/  FFMA.FTZ R50, R32, R43, R50 ;  /* 0x0000002b20327223 */ /* 0x000fe20000010032 */
[----:B------:R-:W-:Y:S01]  /*ca10*/  HADD2.F32 R46, -RZ, R10.H1_H1 ;  /* 0x3000000aff2e7230 */ /* 0x000fe20000004100 */
[----:B------:R-:W-:Y:S01]  /*ca20*/  FMUL.FTZ R31, R8, R13 ;  /* 0x0000000d081f7220 */ /* 0x000fe20000410000 */
[--C-:B------:R-:W-:Y:S01]  /*ca30*/  HADD2.F32 R14, -RZ, R15.reuse.H0_H0 ;  /* 0x2000000fff0e7230 */ /* 0x100fe20000004100 */
[C---:B------:R-:W-:Y:S01]  /*ca40*/  FMUL.FTZ R43, R52.reuse, R39 ;  /* 0x00000027342b7220 */ /* 0x040fe20000410000 */
[----:B------:R-:W-:Y:S01]  /*ca50*/  HADD2.F32 R15, -RZ, R15.H1_H1 ;  /* 0x3000000fff0f7230 */ /* 0x000fe20000004100 */
[----:B------:R-:W-:Y:S01]  /*ca60*/  FMUL.FTZ R52, R52, R45 ;  /* 0x0000002d34347220 */ /* 0x000fe20000410000 */
[----:B------:R-:W-:Y:S01]  /*ca70*/  HADD2.F32 R10, -RZ, R11.H0_H0 ;  /* 0x2000000bff0a7230 */ /* 0x000fe20000004100 */
[-C--:B------:R-:W-:Y:S01]  /*ca80*/  FMUL.FTZ R8, R8, R9.reuse ;  /* 0x0000000908087220 */ /* 0x080fe20000410000 */
[----:B------:R-:W-:Y:S01]  /*ca90*/  HADD2.F32 R33, -RZ, R33.H0_H0 ;  /* 0x20000021ff217230 */ /* 0x000fe20000004100 */
[----:B------:R-:W-:Y:S01]  /*caa0*/  FFMA.FTZ R31, R56, R9, R31 ;  /* 0x00000009381f7223 */ /* 0x000fe2000001001f */
[--C-:B------:R-:W-:Y:S01]  /*cab0*/  HADD2.F32 R9, -RZ, R30.reuse.H1_H1 ;  /* 0x3000001eff097230 */ /* 0x100fe20000004100 */
[----:B------:R-:W-:Y:S01]  /*cac0*/  FFMA.FTZ R45, R54, R45, R43 ;  /* 0x0000002d362d7223 */ /* 0x000fe2000001002b */
[----:B------:R-:W-:Y:S01]  /*cad0*/  HADD2.F32 R11, -RZ, R11.H1_H1 ;  /* 0x3000000bff0b7230 */ /* 0x000fe20000004100 */
[C---:B------:R-:W-:Y:S01]  /*cae0*/  FMUL.FTZ R43, R29.reuse, R40 ;  /* 0x000000281d2b7220 */ /* 0x040fe20000410000 */
[----:B------:R-:W-:Y:S01]  /*caf0*/  HADD2.F32 R30, -RZ, R30.H0_H0 ;  /* 0x2000001eff1e7230 */ /* 0x000fe20000004100 */
[----:B------:R-:W-:-:S02]  /*cb00*/  FMUL.FTZ R29, R29, R46 ;  /* 0x0000002e1d1d7220 */ /* 0x000fc40000410000 */
[----:B------:R-:W-:Y:S02]  /*cb10*/  FFMA.FTZ R46, R9, R46, R43 ;  /* 0x0000002e092e7223 */ /* 0x000fe4000001002b */
[C---:B------:R-:W-:Y:S02]  /*cb20*/  FMUL.FTZ R28, R33.reuse, R14 ;  /* 0x0000000e211c7220 */ /* 0x040fe40000410000 */
[C---:B------:R-:W-:Y:S02]  /*cb30*/  FMUL.FTZ R43, R58.reuse, R15 ;  /* 0x0000000f3a2b7220 */ /* 0x040fe40000410000 */
[----:B------:R-:W-:Y:S02]  /*cb40*/  FMUL.FTZ R33, R33, R10 ;  /* 0x0000000a21217220 */ /* 0x000fe40000410000 */
[----:B------:R-:W-:Y:S02]  /*cb50*/  FMUL.FTZ R58, R58, R11 ;  /* 0x0000000b3a3a7220 */ /* 0x000fe40000410000 */
[----:B------:R-:W-:-:S02]  /*cb60*/  FFMA.FTZ R42, R48, R37, -R42 ;  /* 0x00000025302a7223 */ /* 0x000fc4000001082a */
        /* <DEDUP_REMOVED lines=19> */
.L_x_1609:
[----:B------:R-:W-:Y:S05]  /*cca0*/  BSYNC B2 ;  /* 0x0000000000027941 */ /* 0x000fea0003800000 */
.L_x_1593:
[----:B------:R-:W-:Y:S01]  /*ccb0*/  IMAD R24, R24, c[0x0][0x208], RZ ;  /* 0x0000820018187a24 */ /* 0x000fe200078e02ff */
[----:B------:R-:W-:-:S04]  /*ccc0*/  DEPBAR.LE SB0, 0x0 ;  /* 0x000080000000791a */ /* 0x000fc80000000000 */
[C---:B-1----:R-:W-:Y:S01]  /*ccd0*/  IMAD.WIDE.U32 R10, R207.reuse, c[0x0][0x208], RZ ;  /* 0x00008200cf0a7a25 */ /* 0x042fe200078e00ff */
[----:B------:R-:W-:Y:S01]  /*cce0*/  BAR.SYNC.DEFER_BLOCKING 0x0 ;  /* 0x0000000000007b1d */ /* 0x000fe20000010000 */
[----:B------:R-:W-:Y:S02]  /*ccf0*/  ISETP.GE.AND P2, PT, R18, c[0x0][0x1d4], PT ;  /* 0x0000750012007a0c */ /* 0x000fe40003f46270 */
[----:B------:R-:W-:Y:S01]  /*cd00*/  IMAD R9, R207, c[0x0][0x20c], R24 ;  /* 0x00008300cf097a24 */ /* 0x000fe200078e0218 */
[----:B------:R-:W-:Y:S01]  /*cd10*/  P2R R8, PR, RZ, 0x8 ;  /* 0x00000008ff087803 */ /* 0x000fe20000000000 */
[----:B------:R-:W-:Y:S02]  /*cd20*/  IMAD.MOV.U32 R14, RZ, RZ, R10 ;  /* 0x000000ffff0e7224 */ /* 0x000fe400078e000a */
[----:B------:R-:W-:Y:S01]  /*cd30*/  IMAD.IADD R15, R11, 0x1, R9 ;  /* 0x000000010b0f7824 */ /* 0x000fe200078e0209 */
[----:B------:R-:W-:Y:S01]  /*cd40*/  SHF.R.S32.HI R9, RZ, 0x4, R22 ;  /* 0x00000004ff097819 */ /* 0x000fe20000011416 */
[----:B------:R-:W-:-:S02]  /*cd50*/  IMAD R11, R23, c[0x0][0x218], RZ ;  /* 0x00008600170b7a24 */ /* 0x000fc400078e02ff */
[----:B------:R-:W-:Y:S01]  /*cd60*/  IMAD.WIDE.U32 R14, R206, c[0x0][0x218], R14 ;  /* 0x00008600ce0e7a25 */ /* 0x000fe200078e000e */
[----:B------:R-:W-:-:S03]  /*cd70*/  LEA.HI R22, R22, R9, RZ, 0x1 ;  /* 0x0000000916167211 */ /* 0x000fc600078f08ff */
[----:B------:R-:W-:Y:S01]  /*cd80*/  IMAD R11, R206, c[0x0][0x21c], R11 ;  /* 0x00008700ce0b7a24 */ /* 0x000fe200078e020b */
[----:B------:R-:W-:Y:S01]  /*cd90*/  IADD3 R27, P0, R26, R14, RZ ;  /* 0x0000000e1a1b7210 */ /* 0x000fe20007f1e0ff */
[----:B------:R-:W-:Y:S02]  /*cda0*/  IMAD.SHL.U32 R12, R16, 0x40, RZ ;  /* 0x00000040100c7824 */ /* 0x000fe400078e00ff */
[----:B------:R-:W-:Y:S01]  /*cdb0*/  IMAD.SHL.U32 R10, R21, 0x8, RZ ;  /* 0x00000008150a7824 */ /* 0x000fe200078e00ff */
[----:B------:R-:W-:Y:S01]  /*cdc0*/  IADD3.X R14, R202, R15, R11, P0, !PT ;  /* 0x0000000fca0e7210 */ /* 0x000fe200007fe40b */
[----:B------:R-:W-:Y:S01]  /*cdd0*/  IMAD.WIDE R24, R134, 0x2, RZ ;  /* 0x0000000286187825 */ /* 0x000fe200078e02ff */
[----:B------:R-:W-:Y:S02]  /*cde0*/  LOP3.LUT R11, R12, 0x1c0, RZ, 0xc0, !PT ;  /* 0x000001c00c0b7812 */ /* 0x000fe400078ec0ff */
[----:B------:R-:W-:Y:S01]  /*cdf0*/  LEA R21, P0, R27, c[0x0][0x1f8], 0x1 ;  /* 0x00007e001b157a11 */ /* 0x000fe200078008ff */
[----:B------:R-:W-:Y:S01]  /*ce00*/  IMAD.SHL.U32 R70, R7, 0x40, RZ ;  /* 0x0000004007467824 */ /* 0x000fe200078e00ff */
[----:B------:R-:W-:Y:S01]  /*ce10*/  LOP3.LUT R12, R22, 0xfffffffe, RZ, 0xc0, !PT ;  /* 0xfffffffe160c7812 */ /* 0x000fe200078ec0ff */
[----:B------:R-:W-:Y:S01]  /*ce20*/  IMAD.SHL.U32 R208, R2, 0x2, RZ ;  /* 0x0000000202d07824 */ /* 0x000fe200078e00ff */
[----:B------:R-:W-:Y:S01]  /*ce30*/  LOP3.LUT R22, R11, 0x8, R10, 0xf8, !PT ;  /* 0x000000080b167812 */ /* 0x000fe200078ef80a */
[----:B------:R-:W1:Y:S01]  /*ce40*/  SHFL.IDX PT, R78, R21, 0x1, 0x181f ;  /* 0x00381f00154e7f89 */ /* 0x000e6200000e0000 */
[----:B------:R-:W-:Y:S01]  /*ce50*/  SHF.R.U32.HI R11, RZ, 0x3, R11 ;  /* 0x00000003ff0b7819 */ /* 0x000fe2000001160b */
[----:B------:R-:W-:Y:S01]  /*ce60*/  IMAD.IADD R12, R9, 0x1, -R12 ;  /* 0x00000001090c7824 */ /* 0x000fe200078e0a0c */
[----:B------:R-:W-:Y:S01]  /*ce70*/  LEA.HI.X R14, R27, c[0x0][0x1fc], R14, 0x1, P0 ;  /* 0x00007f001b0e7a11 */ /* 0x000fe200000f0c0e */
[----:B------:R-:W2:Y:S01]  /*ce80*/  SHFL.IDX PT, R10, R21, RZ, 0x181f ;  /* 0x00181fff150a7589 */ /* 0x000ea200000e0000 */
[----:B------:R-:W-:-:S02]  /*ce90*/  LOP3.LUT R197, R22, R11, RZ, 0x3c, !PT ;  /* 0x0000000b16c57212 */ /* 0x000fc400078e3cff */
[----:B------:R-:W-:Y:S01]  /*cea0*/  LOP3.LUT P0, RZ, R16, 0x2, RZ, 0xc0, !PT ;  /* 0x0000000210ff7812 */ /* 0x000fe2000780c0ff */
[----:B------:R-:W3:Y:S01]  /*ceb0*/  SHFL.IDX PT, R11, R14, RZ, 0x181f ;  /* 0x00181fff0e0b7589 */ /* 0x000ee200000e0000 */
[----:B------:R-:W-:Y:S01]  /*cec0*/  SHF.R.S32.HI R15, RZ, 0x1f, R18 ;  /* 0x0000001fff0f7819 */ /* 0x000fe20000011412 */
[----:B------:R-:W-:Y:S01]  /*ced0*/  IMAD R197, R12, 0x200, R197 ;  /* 0x000002000cc57824 */ /* 0x000fe200078e02c5 */
[----:B------:R-:W-:Y:S01]  /*cee0*/  SHF.R.S32.HI R22, RZ, 0x1f, R17 ;  /* 0x0000001fff167819 */ /* 0x000fe20000011411 */
[----:B------:R4:W5:Y:S01]  /*cef0*/  SHFL.IDX PT, R9, R14, 0x1, 0x181f ;  /* 0x00381f000e097f89 */ /* 0x00096200000e0000 */
[----:B------:R-:W-:Y:S01]  /*cf00*/  LEA.HI R144, R15, R18, RZ, 0x3 ;  /* 0x000000120f907211 */ /* 0x000fe200078f18ff */
[----:B------:R-:W-:Y:S01]  /*cf10*/  IMAD.SHL.U32 R197, R197, 0x2, RZ ;  /* 0x00000002c5c57824 */ /* 0x000fe200078e00ff */
[----:B------:R-:W-:Y:S02]  /*cf20*/  LEA.HI R135, R22, R17, RZ, 0x3 ;  /* 0x0000001116877211 */ /* 0x000fe400078f18ff */
[----:B------:R-:W-:-:S02]  /*cf30*/  LOP3.LUT R144, R144, 0xfffffff8, RZ, 0xc0, !PT ;  /* 0xfffffff890907812 */ /* 0x000fc400078ec0ff */
[C---:B------:R-:W-:Y:S01]  /*cf40*/  IADD3 R13, R197.reuse, 0x6100, RZ ;  /* 0x00006100c50d7810 */ /* 0x040fe20007ffe0ff */
[----:B------:R-:W-:Y:S01]  /*cf50*/  LDSM.16.M88.4 R28, [R197+0x6100] ;  /* 0x00610000c51c783b */ /* 0x000fe20000000200 */
[----:B------:R-:W-:Y:S01]  /*cf60*/  IADD3 R196, R197, 0x6120, RZ ;  /* 0x00006120c5c47810 */ /* 0x000fe20007ffe0ff */
[----:B------:R-:W-:Y:S01]  /*cf70*/  IMAD.WIDE R22, R144, 0x2, RZ ;  /* 0x0000000290167825 */ /* 0x000fe200078e02ff */
[----:B------:R-:W-:Y:S01]  /*cf80*/  @P0 IADD3 R196, R13, -0x20, RZ ;  /* 0xffffffe00dc40810 */ /* 0x000fe20007ffe0ff */
[----:B------:R-:W-:Y:S01]  /*cf90*/  LDSM.16.M88.4 R40, [R197+0x7900] ;  /* 0x00790000c528783b */ /* 0x000fe20000000200 */
[----:B------:R-:W-:Y:S01]  /*cfa0*/  LOP3.LUT R135, R135, 0xfffffff8, RZ, 0xc0, !PT ;  /* 0xfffffff887877812 */ /* 0x000fe200078ec0ff */
[----:B------:R-:W-:Y:S01]  /*cfb0*/  IMAD.SHL.U32 R13, R12, 0x8, RZ ;  /* 0x000000080c0d7824 */ /* 0x000fe200078e00ff */
[----:B-1----:R-:W-:Y:S01]  /*cfc0*/  IADD3 R46, P0, R24, R78, RZ ;  /* 0x0000004e182e7210 */ /* 0x002fe20007f1e0ff */
[----:B------:R-:W-:Y:S01]  /*cfd0*/  LDSM.16.M88.4 R36, [R196] ;  /* 0x00000000c424783b */ /* 0x000fe20000000200 */
[----:B--2---:R-:W-:-:S02]  /*cfe0*/  IADD3 R26, P1, R10, R24, RZ ;  /* 0x000000180a1a7210 */ /* 0x004fc40007f3e0ff */
[----:B------:R-:W-:Y:S01]  /*cff0*/  LOP3.LUT R70, R70, 0xfffffe00, RZ, 0xc0, !PT ;  /* 0xfffffe0046467812 */ /* 0x000fe200078ec0ff */
[----:B------:R-:W-:Y:S01]  /*d000*/  LDSM.16.M88.4 R72, [R196+0x800] ;  /* 0x00080000c448783b */ /* 0x000fe20000000200 */
[----:B------:R-:W-:Y:S01]  /*d010*/  IADD3 R187, R196, 0x800, RZ ;  /* 0x00000800c4bb7810 */ /* 0x000fe20007ffe0ff */
[----:B---3--:R-:W-:Y:S01]  /*d020*/  IMAD.X R27, R11, 0x1, R25, P1 ;  /* 0x000000010b1b7824 */ /* 0x008fe200008e0619 */
[----:B------:R-:W-:Y:S01]  /*d030*/  IADD3 R24, P1, R10, R22, RZ ;  /* 0x000000160a187210 */ /* 0x000fe20007f3e0ff */
[----:B----4-:R-:W-:Y:S01]  /*d040*/  IMAD.SHL.U32 R14, R20, 0x40, RZ ;  /* 0x00000040140e7824 */ /* 0x010fe200078e00ff */
[----:B------:R-:W-:Y:S01]  /*d050*/  LDSM.16.M88.4 R64, [R196+0x1000] ;  /* 0x00100000c440783b */ /* 0x000fe20000000200 */
[----:B------:R-:W-:Y:S01]  /*d060*/  IMAD.WIDE R20, R135, 0x2, RZ ;  /* 0x0000000287147825 */ /* 0x000fe200078e02ff */
[----:B------:R-:W-:Y:S02]  /*d070*/  IADD3 R186, R196, 0x1000, RZ ;  /* 0x00001000c4ba7810 */ /* 0x000fe40007ffe0ff */
[----:B------:R-:W-:Y:S01]  /*d080*/  LOP3.LUT R14, R14, 0x1c0, RZ, 0xc0, !PT ;  /* 0x000001c00e0e7812 */ /* 0x000fe200078ec0ff */
[----:B-----5:R-:W-:Y:S01]  /*d090*/  IMAD.X R47, R25, 0x1, R9, P0 ;  /* 0x00000001192f7824 */ /* 0x020fe200000e0609 */
[----:B------:R-:W-:Y:S01]  /*d0a0*/  IADD3 R80, P0, R22, R78, RZ ;  /* 0x0000004e16507210 */ /* 0x000fe20007f1e0ff */
[----:B------:R-:W-:Y:S01]  /*d0b0*/  IMAD.X R25, R11, 0x1, R23, P1 ;  /* 0x000000010b197824 */ /* 0x000fe200008e0617 */
[----:B------:R-:W-:Y:S01]  /*d0c0*/  LOP3.LUT R13, R14, 0x8, R13, 0xf8, !PT ;  /* 0x000000080e0d7812 */ /* 0x000fe200078ef80d */
[----:B------:R-:W-:Y:S01]  /*d0d0*/  LDSM.16.M88.4 R60, [R196+0x1800] ;  /* 0x00180000c43c783b */ /* 0x000fe20000000200 */
[----:B------:R-:W-:Y:S01]  /*d0e0*/  SHF.R.U32.HI R12, RZ, 0x3, R14 ;  /* 0x00000003ff0c7819 */ /* 0x000fe2000001160e */
[----:B------:R-:W-:Y:S01]  /*d0f0*/  IMAD.X R81, R23, 0x1, R9, P0 ;  /* 0x0000000117517824 */ /* 0x000fe200000e0609 */
[----:B------:R-:W-:-:S02]  /*d100*/  IADD3 R10, P1, R10, R20, RZ ;  /* 0x000000140a0a7210 */ /* 0x000fc40007f3e0ff */
[----:B------:R-:W-:Y:S01]  /*d110*/  LOP3.LUT R7, R13, R12, RZ, 0x3c, !PT ;  /* 0x0000000c0d077212 */ /* 0x000fe200078e3cff */
[----:B------:R-:W-:Y:S01]  /*d120*/  IMAD R12, R19, 0x400, R70 ;  /* 0x00000400130c7824 */ /* 0x000fe200078e0246 */
[----:B------:R-:W-:Y:S01]  /*d130*/  IADD3 R78, P0, R20, R78, RZ ;  /* 0x0000004e144e7210 */ /* 0x000fe20007f1e0ff */
[----:B------:R-:W-:Y:S01]  /*d140*/  IMAD.X R11, R11, 0x1, R21, P1 ;  /* 0x000000010b0b7824 */ /* 0x000fe200008e0615 */
[----:B------:R-:W-:Y:S01]  /*d150*/  ISETP.GE.AND P1, PT, R134, c[0x0][0x1d4], PT ;  /* 0x0000750086007a0c */ /* 0x000fe20003f26270 */
[----:B------:R-:W-:Y:S01]  /*d160*/  IMAD.IADD R2, R7, 0x1, R12 ;  /* 0x0000000107027824 */ /* 0x000fe200078e020c */
[----:B------:R-:W-:Y:S01]  /*d170*/  IADD3 R185, R196, 0x1800, RZ ;  /* 0x00001800c4b97810 */ /* 0x000fe20007ffe0ff */
[----:B------:R-:W-:Y:S01]  /*d180*/  IMAD.X R79, R21, 0x1, R9, P0 ;  /* 0x00000001154f7824 */ /* 0x000fe200000e0609 */
[----:B------:R-:W-:Y:S01]  /*d190*/  ISETP.LT.OR P0, PT, R44, 0x1, P1 ;  /* 0x000000012c00780c */ /* 0x000fe20000f01670 */
[----:B------:R-:W-:Y:S01]  /*d1a0*/  IMAD.SHL.U32 R198, R2, 0x2, RZ ;  /* 0x0000000202c67824 */ /* 0x000fe200078e00ff */
[----:B------:R-:W-:Y:S01]  /*d1b0*/  LDSM.16.M88.4 R20, [R197+0x6900] ;  /* 0x00690000c514783b */ /* 0x000fe20000000200 */
[----:B------:R-:W-:Y:S01]  /*d1c0*/  ISETP.LT.OR P1, PT, R44, 0x21, P1 ;  /* 0x000000212c00780c */ /* 0x000fe20000f21670 */
[----:B------:R-:W-:Y:S01]  /*d1d0*/  IMAD.MOV.U32 R2, RZ, RZ, 0x40 ;  /* 0x00000040ff027424 */ /* 0x000fe200078e00ff */
[----:B------:R-:W-:Y:S01]  /*d1e0*/  IADD3 R183, R196, 0x2000, RZ ;  /* 0x00002000c4b77810 */ /* 0x000fe20007ffe0ff */
[----:B------:R-:W1:Y:S01]  /*d1f0*/  LDSM.16.M88.4 R84, [R198+0xc100] ;  /* 0x00c10000c654783b */ /* 0x000e620000000200 */
[--C-:B------:R-:W-:Y:S01]  /*d200*/  IMAD R194, R0, 0x2, R198.reuse ;  /* 0x0000000200c27824 */ /* 0x100fe200078e02c6 */
[C---:B------:R-:W-:Y:S01]  /*d210*/  IADD3 R182, R196.reuse, 0x2800, RZ ;  /* 0x00002800c4b67810 */ /* 0x040fe20007ffe0ff */
[C---:B------:R-:W-:Y:S01]  /*d220*/  IMAD R193, R5.reuse, 0x2, R198 ;  /* 0x0000000205c17824 */ /* 0x040fe200078e02c6 */
[----:B------:R-:W2:Y:S01]  /*d230*/  LDSM.16.M88.4 R12, [R197+0x7100] ;  /* 0x00710000c50c783b */ /* 0x000ea20000000200 */
[----:B------:R-:W-:Y:S01]  /*d240*/  IMAD R191, R5, 0x2, R194 ;  /* 0x0000000205bf7824 */ /* 0x000fe200078e02c2 */
[----:B------:R-:W-:-:S02]  /*d250*/  IADD3 R181, R196, 0x3000, RZ ;  /* 0x00003000c4b57810 */ /* 0x000fc40007ffe0ff */
[----:B------:R-:W3:Y:S01]  /*d260*/  LDSM.16.M88.4 R56, [R194+0xc100] ;  /* 0x00c10000c238783b */ /* 0x000ee20000000200 */
[C---:B------:R-:W-:Y:S02]  /*d270*/  IADD3 R180, R196.reuse, 0x3800, RZ ;  /* 0x00003800c4b47810 */ /* 0x040fe40007ffe0ff */
        /* <DEDUP_REMOVED lines=10> */
[----:B------:R-:W-:-:S04]  /*d320*/  ISETP.GE.AND P0, PT, R17, c[0x0][0x1d4], PT ;  /* 0x0000750011007a0c */ /* 0x000fc80003f06270 */
[C---:B------:R-:W-:Y:S02]  /*d330*/  ISETP.LT.OR P3, PT, R44.reuse, 0x1, P0 ;  /* 0x000000012c00780c */ /* 0x040fe40000761670 */
[----:B------:R-:W-:Y:S01]  /*d340*/  ISETP.LT.OR P0, PT, R44, 0x21, P0 ;  /* 0x000000212c00780c */ /* 0x000fe20000701670 */
[C---:B-1----:R-:W-:Y:S10]  /*d350*/  HMMA.16816.F32 R32, R84.reuse, R28, RZ ;  /* 0x0000001c5420723c */ /* 0x042ff400000018ff */
[----:B------:R1:W-:Y:S01]  /*d360*/  LDGSTS.E.BYPASS.LTC128B.128 [R208+0x4100], [R10.64], !P3 ;  /* 0x041000000ad07fae */ /* 0x0003e2000d901d46 */
[----:B------:R-:W-:Y:S01]  /*d370*/  ISETP.NE.AND P3, PT, R8, RZ, PT ;  /* 0x000000ff0800720c */ /* 0x000fe20003f65270 */
[----:B------:R-:W-:Y:S02]  /*d380*/  HMMA.16816.F32 R28, R84, R30, RZ ;  /* 0x0000001e541c723c */ /* 0x000fe400000018ff */
[----:B------:R5:W-:Y:S01]  /*d390*/  LDGSTS.E.BYPASS.LTC128B.128 [R208+0x1100], [R46.64], !P1 ;  /* 0x011000002ed07fae */ /* 0x000be2000c901d46 */
[----:B------:R-:W-:-:S04]  /*d3a0*/  LOP3.LUT P1, RZ, R16, 0x4, RZ, 0xc0, !PT ;  /* 0x0000000410ff7812 */ /* 0x000fc8000782c0ff */
[----:B------:R-:W-:Y:S02]  /*d3b0*/  SEL R2, R2, 0xffffffc0, !P1 ;  /* 0xffffffc002027807 */ /* 0x000fe40004800000 */
[----:B------:R-:W-:Y:S01]  /*d3c0*/  ISETP.LT.OR P1, PT, R44, 0x21, P2 ;  /* 0x000000212c00780c */ /* 0x000fe20001721670 */
[C---:B----4-:R-:W-:Y:S01]  /*d3d0*/  HMMA.16816.F32 R24, R84.reuse, R20, RZ ;  /* 0x000000145418723c */ /* 0x050fe200000018ff */
[----:B------:R-:W-:Y:S01]  /*d3e0*/  ISETP.GE.AND P2, PT, R77, 0x41, PT ;  /* 0x000000414d00780c */ /* 0x000fe20003f46270 */
[----:B------:R-:W-:Y:S02]  /*d3f0*/  IMAD.IADD R192, R197, 0x1, R2 ;  /* 0x00000001c5c07824 */ /* 0x000fe400078e0202 */
[----:B------:R-:W-:Y:S01]  /*d400*/  IMAD.IADD R184, R2, 0x1, R196 ;  /* 0x0000000102b87824 */ /* 0x000fe200078e02c4 */
[----:B------:R-:W-:Y:S02]  /*d410*/  LOP3.LUT R2, R7, R70, RZ, 0xfc, !PT ;  /* 0x0000004607027212 */ /* 0x000fe400078efcff */
[----:B------:R-:W-:Y:S01]  /*d420*/  SHF.R.S32.HI R7, RZ, 0x1f, R134 ;  /* 0x0000001fff077819 */ /* 0x000fe20000011486 */
[C---:B--2---:R-:W-:Y:S04]  /*d430*/  HMMA.16816.F32 R16, R84.reuse, R12, RZ ;  /* 0x0000000c5410723c */ /* 0x044fe800000018ff */
[----:B------:R2:W-:Y:S04]  /*d440*/  LDGSTS.E.BYPASS.LTC128B.128 [R208+0x3100], [R80.64], !P1 ;  /* 0x0310000050d07fae */ /* 0x0005e8000c901d46 */
[C---:B------:R-:W-:Y:S01]  /*d450*/  HMMA.16816.F32 R20, R84.reuse, R22, RZ ;  /* 0x000000165414723c */ /* 0x040fe200000018ff */
[----:B------:R4:W-:Y:S04]  /*d460*/  LDGSTS.E.BYPASS.LTC128B.128 [R208+0x5100], [R78.64], !P0 ;  /* 0x051000004ed07fae */ /* 0x0009e8000c101d46 */
[----:B------:R-:W-:Y:S03]  /*d470*/  LDSM.16.M88.4 R52, [R193+0xc100] ;  /* 0x00c10000c134783b */ /* 0x000fe60000000200 */
[C---:B------:R-:W-:Y:S01]  /*d480*/  HMMA.16816.F32 R12, R84.reuse, R14, RZ ;  /* 0x0000000e540c723c */ /* 0x040fe200000018ff */
[----:B------:R-:W4:Y:S04]  /*d490*/  LDSM.16.M88.4 R48, [R192+0x6100] ;  /* 0x00610000c030783b */ /* 0x000f280000000200 */
[----:B-----5:R-:W5:Y:S03]  /*d4a0*/  LDSM.16.M88.4 R44, [R192+0x6900] ;  /* 0x00690000c02c783b */ /* 0x020f660000000200 */
[C---:B-1----:R-:W-:Y:S01]  /*d4b0*/  HMMA.16816.F32 R8, R84.reuse, R40, RZ ;  /* 0x000000285408723c */ /* 0x042fe200000018ff */
[----:B------:R-:W0:Y:S04]  /*d4c0*/  LDGDEPBAR ;  /* 0x00000000000079af */ /* 0x000e280000000000 */
[----:B--2---:R-:W-:Y:S03]  /*d4d0*/  LDSM.16.M88.4 R80, [R191+0xc100] ;  /* 0x00c10000bf50783b */ /* 0x004fe60000000200 */
[----:B------:R-:W-:Y:S01]  /*d4e0*/  HMMA.16816.F32 R84, R84, R42, RZ ;  /* 0x0000002a5454723c */ /* 0x000fe200000018ff */
[----:B------:R-:W1:Y:S07]  /*d4f0*/  LDSM.16.M88.4 R40, [R192+0x7100] ;  /* 0x00710000c028783b */ /* 0x000e6e0000000200 */
[C---:B---3--:R-:W-:Y:S08]  /*d500*/  HMMA.16816.F32 R32, R56.reuse, R36, R32 ;  /* 0x000000243820723c */ /* 0x048ff00000001820 */
[C---:B------:R-:W-:Y:S01]  /*d510*/  HMMA.16816.F32 R28, R56.reuse, R38, R28 ;  /* 0x00000026381c723c */ /* 0x040fe2000000181c */
[----:B------:R-:W2:Y:S07]  /*d520*/  LDSM.16.M88.4 R36, [R192+0x7900] ;  /* 0x00790000c024783b */ /* 0x000eae0000000200 */
[C---:B------:R-:W-:Y:S08]  /*d530*/  HMMA.16816.F32 R24, R56.reuse, R72, R24 ;  /* 0x000000483818723c */ /* 0x040ff00000001818 */
[C---:B------:R-:W-:Y:S01]  /*d540*/  HMMA.16816.F32 R20, R56.reuse, R74, R20 ;  /* 0x0000004a3814723c */ /* 0x040fe20000001814 */
[----:B------:R-:W3:Y:S07]  /*d550*/  LDSM.16.M88.4 R72, [R184] ;  /* 0x00000000b848783b */ /* 0x000eee0000000200 */
[C---:B------:R-:W-:Y:S08]  /*d560*/  HMMA.16816.F32 R16, R56.reuse, R64, R16 ;  /* 0x000000403810723c */ /* 0x040ff00000001810 */
[C---:B------:R-:W-:Y:S01]  /*d570*/  HMMA.16816.F32 R12, R56.reuse, R66, R12 ;  /* 0x00000042380c723c */ /* 0x040fe2000000180c */
[----:B------:R-:W1:Y:S07]  /*d580*/  LDSM.16.M88.4 R64, [R184+0x800] ;  /* 0x00080000b840783b */ /* 0x000e6e0000000200 */
[C---:B------:R-:W-:Y:S08]  /*d590*/  HMMA.16816.F32 R8, R56.reuse, R60, R8 ;  /* 0x0000003c3808723c */ /* 0x040ff00000001808 */
[----:B------:R-:W-:Y:S01]  /*d5a0*/  HMMA.16816.F32 R84, R56, R62, R84 ;  /* 0x0000003e3854723c */ /* 0x000fe20000001854 */
[----:B------:R-:W2:Y:S04]  /*d5b0*/  LDSM.16.M88.4 R60, [R184+0x1000] ;  /* 0x00100000b83c783b */ /* 0x000ea80000000200 */
[----:B------:R-:W2:Y:S03]  /*d5c0*/  LDSM.16.M88.4 R56, [R184+0x1800] ;  /* 0x00180000b838783b */ /* 0x000ea60000000200 */
[C---:B----4-:R-:W-:Y:S08]  /*d5d0*/  HMMA.16816.F32 R32, R52.reuse, R48, R32 ;  /* 0x000000303420723c */ /* 0x050ff00000001820 */
[C---:B------:R-:W-:Y:S01]  /*d5e0*/  HMMA.16816.F32 R28, R52.reuse, R50, R28 ;  /* 0x00000032341c723c */ /* 0x040fe2000000181c */
[----:B------:R-:W-:Y:S07]  /*d5f0*/  LDSM.16.M88.4 R48, [R197+0x8100] ;  /* 0x00810000c530783b */ /* 0x000fee0000000200 */
[C---:B-----5:R-:W-:Y:S08]  /*d600*/  HMMA.16816.F32 R24, R52.reuse, R44, R24 ;  /* 0x0000002c3418723c */ /* 0x060ff00000001818 */
        /* <DEDUP_REMOVED lines=107> */
[C---:B--2---:R-:W-:Y:S07]  /*dcc0*/  HMMA.16816.F32 R8, R52.reuse, R36, R8 ;  /* 0x000000243408723c */ /* 0x044fee0000001808 */
[----:B------:R-:W-:Y:S01]  /*dcd0*/  SHF.R.S32.HI R36, RZ, 0x1f, R135 ;  /* 0x0000001fff247819 */ /* 0x000fe20000011487 */
[----:B------:R-:W-:Y:S07]  /*dce0*/  HMMA.16816.F32 R84, R52, R38, R84 ;  /* 0x000000263454723c */ /* 0x000fee0000001854 */
[----:B------:R-:W-:Y:S01]  /*dcf0*/  SHF.R.S32.HI R39, RZ, 0x1f, R144 ;  /* 0x0000001fff277819 */ /* 0x000fe20000011490 */
        /* <DEDUP_REMOVED lines=21> */
[----:B------:R1:W2:Y:S01]  /*de50*/  @!P3 LDG.E R206, [R42.64] ;  /* 0x000000062aceb981 */ /* 0x0002a2000c1e1900 */
[----:B------:R-:W-:Y:S01]  /*de60*/  IMAD.MOV R38, RZ, RZ, -R37 ;  /* 0x000000ffff267224 */ /* 0x000fe200078e0a25 */
[----:B------:R-:W-:Y:S02]  /*de70*/  IADD3 R46, -R6, 0x10, RZ ;  /* 0x00000010062e7810 */ /* 0x000fe40007ffe1ff */
[----:B------:R-:W-:Y:S01]  /*de80*/  SHF.L.U64.HI R39, R144, 0x1, R39 ;  /* 0x0000000190277819 */ /* 0x000fe20000010227 */
[----:B------:R-:W-:Y:S01]  /*de90*/  IMAD R207, R38, c[0x0][0x2b8], R207 ;  /* 0x0000ae0026cf7a24 */ /* 0x000fe200078e02cf */
[----:B------:R-:W-:Y:S02]  /*dea0*/  LOP3.LUT R46, R46, 0xf, RZ, 0xc0, !PT ;  /* 0x0000000f2e2e7812 */ /* 0x000fe400078ec0ff */
[----:B------:R-:W-:Y:S01]  /*deb0*/  SHF.L.U64.HI R36, R135, 0x1, R36 ;  /* 0x0000000187247819 */ /* 0x000fe20000010224 */
[----:B------:R-:W-:Y:S01]  /*dec0*/  IMAD.WIDE.U32 R40, R207, c[0x0][0x1e0], RZ ;  /* 0x00007800cf287a25 */ /* 0x000fe200078e00ff */
[----:B------:R-:W-:-:S05]  /*ded0*/  SHF.R.S32.HI R38, RZ, 0x1f, R207 ;  /* 0x0000001fff267819 */ /* 0x000fca00000114cf */
[----:B------:R-:W-:-:S04]  /*dee0*/  IMAD R38, R38, c[0x0][0x1e0], RZ ;  /* 0x0000780026267a24 */ /* 0x000fc800078e02ff */
[----:B------:R-:W-:-:S04]  /*def0*/  IMAD R37, R207, c[0x0][0x1e4], R38 ;  /* 0x00007900cf257a24 */ /* 0x000fc800078e0226 */
[----:B------:R-:W-:Y:S01]  /*df00*/  IMAD.IADD R41, R41, 0x1, R37 ;  /* 0x0000000129297824 */ /* 0x000fe200078e0225 */
[----:B-1----:R-:W-:Y:S01]  /*df10*/  SHF.L.U64.HI R42, R134, 0x1, R7 ;  /* 0x00000001862a7819 */ /* 0x002fe20000010207 */
[----:B------:R-:W-:Y:S01]  /*df20*/  IMAD.SHL.U32 R7, R135, 0x2, RZ ;  /* 0x0000000287077824 */ /* 0x000fe200078e00ff */
[----:B--2---:R-:W-:Y:S01]  /*df30*/  SHF.R.S32.HI R37, RZ, 0x1f, R206 ;  /* 0x0000001fff257819 */ /* 0x004fe200000114ce */
[----:B------:R-:W-:-:S04]  /*df40*/  IMAD.WIDE.U32 R40, R206, c[0x0][0x1f0], R40 ;  /* 0x00007c00ce287a25 */ /* 0x000fc800078e0028 */
[----:B------:R-:W-:Y:S01]  /*df50*/  IMAD R37, R37, c[0x0][0x1f0], RZ ;  /* 0x00007c0025257a24 */ /* 0x000fe200078e02ff */
[----:B------:R-:W-:Y:S02]  /*df60*/  IADD3 R43, P0, R68, R40, RZ ;  /* 0x00000028442b7210 */ /* 0x000fe40007f1e0ff */
[----:B------:R-:W-:Y:S01]  /*df70*/  SEL R40, RZ, 0x10, P6 ;  /* 0x00000010ff287807 */ /* 0x000fe20003000000 */
[----:B------:R-:W-:Y:S01]  /*df80*/  IMAD R38, R206, c[0x0][0x1f4], R37 ;  /* 0x00007d00ce267a24 */ /* 0x000fe200078e0225 */
[----:B------:R-:W-:Y:S02]  /*df90*/  SEL R37, RZ, 0x10, P5 ;  /* 0x00000010ff257807 */ /* 0x000fe40002800000 */
[----:B------:R-:W-:Y:S02]  /*dfa0*/  IADD3 R50, -R40, 0x10, RZ ;  /* 0x0000001028327810 */ /* 0x000fe40007ffe1ff */
[----:B------:R-:W-:Y:S01]  /*dfb0*/  IADD3.X R38, R203, R41, R38, P0, !PT ;  /* 0x00000029cb267210 */ /* 0x000fe200007fe426 */
[----:B------:R-:W-:Y:S01]  /*dfc0*/  IMAD.SHL.U32 R41, R134, 0x2, RZ ;  /* 0x0000000286297824 */ /* 0x000fe200078e00ff */
[----:B------:R-:W-:-:S02]  /*dfd0*/  LEA R44, P0, R43, c[0x0][0x1c8], 0x1 ;  /* 0x000072002b2c7a11 */ /* 0x000fc400078008ff */
[----:B------:R-:W-:Y:S02]  /*dfe0*/  LOP3.LUT R50, R50, 0xf, RZ, 0xc0, !PT ;  /* 0x0000000f32327812 */ /* 0x000fe400078ec0ff */
[----:B------:R-:W-:Y:S01]  /*dff0*/  LEA.HI.X R43, R43, c[0x0][0x1cc], R38, 0x1, P0 ;  /* 0x000073002b2b7a11 */ /* 0x000fe200000f0c26 */
[----:B------:R-:W1:Y:S01]  /*e000*/  SHFL.IDX PT, R45, R44, 0x1, 0x181f ;  /* 0x00381f002c2d7f89 */ /* 0x000e6200000e0000 */
[----:B------:R-:W-:Y:S01]  /*e010*/  IADD3 R48, -R37, 0x10, RZ ;  /* 0x0000001025307810 */ /* 0x000fe20007ffe1ff */
[----:B------:R-:W-:Y:S02]  /*e020*/  IMAD.SHL.U32 R38, R144, 0x2, RZ ;  /* 0x0000000290267824 */ /* 0x000fe400078e00ff */
        /* <DEDUP_REMOVED lines=25> */
.L_x_1632:
        /* <DEDUP_REMOVED lines=11> */
[----:B-1----:R-:W-:Y:S03]  /*e270*/  LDSM.16.MT88.4 R44, [R190+0x100] ;  /* 0x00010000be2c783b */ /* 0x002fe60000004200 */
        /* <DEDUP_REMOVED lines=350> */
[----:B------:R-:W-:Y:S01]  /*f860*/  IMAD.SHL.U32 R218, R134, 0x2, RZ ;  /* 0x0000000286da7824 */ /* 0x000fe200078e00ff */
[----:B------:R-:W-:Y:S01]  /*f870*/  SHF.R.S32.HI R2, RZ, 0x1f, R135 ;  /* 0x0000001fff027819 */ /* 0x000fe20000011487 */
[----:B------:R-:W-:Y:S01]  /*f880*/  IMAD.SHL.U32 R216, R144, 0x2, RZ ;  /* 0x0000000290d87824 */ /* 0x000fe200078e00ff */
[----:B------:R-:W-:Y:S01]  /*f890*/  LEA.HI.SX32 R221, R133, 0xfffffffe, 0x1a ;  /* 0xfffffffe85dd7811 */ /* 0x000fe200078fd2ff */
[----:B------:R-:W-:Y:S01]  /*f8a0*/  IMAD.MOV.U32 R133, RZ, RZ, R132 ;  /* 0x000000ffff857224 */ /* 0x000fe200078e0084 */
[----:B------:R-:W-:Y:S01]  /*f8b0*/  SHF.L.U64.HI R219, R134, 0x1, R219 ;  /* 0x0000000186db7819 */ /* 0x000fe200000102db */
[----:B------:R-:W-:Y:S01]  /*f8c0*/  IMAD.SHL.U32 R214, R135, 0x2, RZ ;  /* 0x0000000287d67824 */ /* 0x000fe200078e00ff */
[----:B------:R-:W-:Y:S01]  /*f8d0*/  SHF.L.U64.HI R217, R144, 0x1, R217 ;  /* 0x0000000190d97819 */ /* 0x000fe200000102d9 */
[----:B------:R-:W-:Y:S01]  /*f8e0*/  IMAD R213, R199, c[0x0][0x210], RZ ;  /* 0x00008400c7d57a24 */ /* 0x000fe200078e02ff */
[----:B------:R-:W-:Y:S01]  /*f8f0*/  SHF.L.U64.HI R215, R135, 0x1, R2 ;  /* 0x0000000187d77819 */ /* 0x000fe20000010202 */
[----:B------:R-:W-:Y:S01]  /*f900*/  ULDC.64 UR4, c[0x0][0x118] ;  /* 0x0000460000047ab9 */ /* 0x000fe20000000a00 */
[----:B------:R-:W-:Y:S01]  /*f910*/  IADD3 R212, R208, 0x100, RZ ;  /* 0x00000100d0d47810 */ /* 0x000fe20007ffe0ff */
[----:B------:R-:W-:Y:S05]  /*f920*/  BRA `(.L_x_1634) ;  /* 0x0000033000007947 */ /* 0x000fea0003800000 */
.L_x_1636:
        /* <DEDUP_REMOVED lines=28> */
[----:B------:R-:W1:Y:S04]  /*faf0*/  SHFL.IDX PT, R3, R145, 0x1, 0x181f ;  /* 0x00381f0091037f89 */ /* 0x000e6800000e0000 */
[----:B------:R-:W2:Y:S04]  /*fb00*/  SHFL.IDX PT, R135, R145, RZ, 0x181f ;  /* 0x00181fff91877589 */ /* 0x000ea800000e0000 */
[----:B------:R-:W3:Y:S04]  /*fb10*/  SHFL.IDX PT, R132, R144, RZ, 0x181f ;  /* 0x00181fff90847589 */ /* 0x000ee800000e0000 */
[----:B------:R-:W4:Y:S01]  /*fb20*/  SHFL.IDX PT, R2, R144, 0x1, 0x181f ;  /* 0x00381f0090027f89 */ /* 0x000f2200000e0000 */
[-C--:B-1----:R-:W-:Y:S02]  /*fb30*/  IADD3 R138, P2, R3, R218.reuse, RZ ;  /* 0x000000da038a7210 */ /* 0x082fe40007f5e0ff */
[C---:B--2---:R-:W-:Y:S02]  /*fb40*/  IADD3 R136, P0, R135.reuse, R218, RZ ;  /* 0x000000da87887210 */ /* 0x044fe40007f1e0ff */
[C---:B------:R-:W-:Y:S02]  /*fb50*/  IADD3 R134, P1, R135.reuse, R216, RZ ;  /* 0x000000d887867210 */ /* 0x040fe40007f3e0ff */
[C---:B---3--:R-:W-:Y:S02]  /*fb60*/  IADD3.X R137, R132.reuse, R219, RZ, P0, !PT ;  /* 0x000000db84897210 */ /* 0x048fe400007fe4ff */
[----:B------:R-:W-:Y:S01]  /*fb70*/  IADD3 R140, P0, R135, R214, RZ ;  /* 0x000000d6878c7210 */ /* 0x000fe20007f1e0ff */
[----:B------:R-:W-:Y:S01]  /*fb80*/  IMAD.X R135, R132, 0x1, R217, P1 ;  /* 0x0000000184877824 */ /* 0x000fe200008e06d9 */
[C---:B------:R-:W-:Y:S01]  /*fb90*/  IADD3 R142, P1, R3.reuse, R216, RZ ;  /* 0x000000d8038e7210 */ /* 0x040fe20007f3e0ff */
[----:B------:R1:W-:Y:S01]  /*fba0*/  LDGSTS.E.BYPASS.LTC128B.128 [R208+0x6100], [R136.64], !P6 ;  /* 0x0610000088d07fae */ /* 0x0003e2000f101d44 */
[----:B----4-:R-:W-:Y:S02]  /*fbb0*/  IMAD.X R139, R2, 0x1, R219, P2 ;  /* 0x00000001028b7824 */ /* 0x010fe400010e06db */
[--C-:B------:R-:W-:Y:S01]  /*fbc0*/  IMAD.X R141, R132, 0x1, R215.reuse, P0 ;  /* 0x00000001848d7824 */ /* 0x100fe200000e06d7 */
[----:B------:R1:W-:Y:S01]  /*fbd0*/  LDGSTS.E.BYPASS.LTC128B.128 [R208+0x8100], [R134.64], !P5 ;  /* 0x0810000086d07fae */ /* 0x0003e2000e901d44 */
[----:B------:R-:W-:Y:S02]  /*fbe0*/  IADD3 R144, P0, R3, R214, RZ ;  /* 0x000000d603907210 */ /* 0x000fe40007f1e0ff */
[C---:B------:R-:W-:Y:S01]  /*fbf0*/  IADD3.X R143, R2.reuse, R217, RZ, P1, !PT ;  /* 0x000000d9028f7210 */ /* 0x040fe20000ffe4ff */
[----:B------:R1:W-:Y:S02]  /*fc00*/  LDGSTS.E.BYPASS.LTC128B.128 [R208+0xa100], [R140.64], !P4 ;  /* 0x0a1000008cd07fae */ /* 0x0003e4000e101d44 */
[----:B------:R-:W-:Y:S02]  /*fc10*/  IMAD.X R145, R2, 0x1, R215, P0 ;  /* 0x0000000102917824 */ /* 0x000fe400000e06d7 */
[----:B------:R1:W-:Y:S04]  /*fc20*/  LDGSTS.E.BYPASS.LTC128B.128 [R208+0x7100], [R138.64], !P6 ;  /* 0x071000008ad07fae */ /* 0x0003e8000f101d44 */
[----:B------:R1:W-:Y:S04]  /*fc30*/  LDGSTS.E.BYPASS.LTC128B.128 [R208+0x9100], [R142.64], !P5 ;  /* 0x091000008ed07fae */ /* 0x0003e8000e901d44 */
[----:B------:R1:W-:Y:S01]  /*fc40*/  LDGSTS.E.BYPASS.LTC128B.128 [R208+0xb100], [R144.64], !P4 ;  /* 0x0b10000090d07fae */ /* 0x0003e2000e101d44 */
[----:B------:R-:W-:-:S05]  /*fc50*/  BRA `(.L_x_1635) ;  /* 0x00000c9000007947 */ /* 0x000fca0003800000 */
.L_x_1634:
[----:B------:R-:W-:Y:S04]  /*fc60*/  DEPBAR.LE SB0, 0x0 ;  /* 0x000080000000791a */ /* 0x000fe80000000000 */
[----:B------:R-:W-:Y:S01]  /*fc70*/  BAR.SYNC.DEFER_BLOCKING 0x0 ;  /* 0x0000000000007b1d */ /* 0x000fe20000010000 */
        /* <DEDUP_REMOVED lines=9> */
[----:B------:R-:W-:Y:S01]  /*fd10*/  IADD3 R3, P0, R213, R24, RZ ;  /* 0x00000018d5037210 */ /* 0x000fe20007f1e0ff */
[----:B------:R-:W-:Y:S03]  /*fd20*/  LDSM.16.M88.4 R136, [R198+0xc100] ;  /* 0x00c10000c688783b */ /* 0x000fe60000000200 */
[----:B------:R-:W-:Y:S01]  /*fd30*/  IADD3.X R2, R202, R25, R23, P0, !PT ;  /* 0x00000019ca027210 */ /* 0x000fe200007fe417 */
[----:B------:R-:W1:Y:S01]  /*fd40*/  LDSM.16.M88.4 R140, [R197+0x6100] ;  /* 0x00610000c58c783b */ /* 0x000e620000000200 */
[C---:B------:R-:W-:Y:S03]  /*fd50*/  LEA R21, P0, R3.reuse, c[0x0][0x1f8], 0x1 ;  /* 0x00007e0003157a11 */ /* 0x040fe600078008ff */
[----:B------:R-:W-:Y:S01]  /*fd60*/  LDSM.16.M88.4 R144, [R197+0x6900] ;  /* 0x00690000c590783b */ /* 0x000fe20000000200 */
[----:B------:R-:W-:Y:S03]  /*fd70*/  LEA.HI.X R20, R3, c[0x0][0x1fc], R2, 0x1, P0 ;  /* 0x00007f0003147a11 */ /* 0x000fe600000f0c02 */
[----:B------:R-:W2:Y:S04]  /*fd80*/  SHFL.IDX PT, R25, R21, RZ, 0x181f ;  /* 0x00181fff15197589 */ /* 0x000ea800000e0000 */
[----:B------:R-:W3:Y:S04]  /*fd90*/  SHFL.IDX PT, R24, R20, RZ, 0x181f ;  /* 0x00181fff14187589 */ /* 0x000ee800000e0000 */
[----:B------:R-:W-:Y:S04]  /*fda0*/  LDSM.16.M88.4 R148, [R197+0x7100] ;  /* 0x00710000c594783b */ /* 0x000fe80000000200 */
[----:B------:R-:W-:Y:S04]  /*fdb0*/  LDSM.16.M88.4 R152, [R194+0xc100] ;  /* 0x00c10000c298783b */ /* 0x000fe80000000200 */
[----:B------:R-:W-:Y:S04]  /*fdc0*/  LDSM.16.M88.4 R156, [R187] ;  /* 0x00000000bb9c783b */ /* 0x000fe80000000200 */
[----:B------:R-:W-:Y:S04]  /*fdd0*/  LDSM.16.M88.4 R160, [R186] ;  /* 0x00000000baa0783b */ /* 0x000fe80000000200 */
[----:B------:R-:W-:Y:S04]  /*fde0*/  LDSM.16.M88.4 R164, [R185] ;  /* 0x00000000b9a4783b */ /* 0x000fe80000000200 */
[----:B------:R-:W4:Y:S01]  /*fdf0*/  SHFL.IDX PT, R3, R21, 0x1, 0x181f ;  /* 0x00381f0015037f89 */ /* 0x000f2200000e0000 */
[C---:B-1----:R-:W-:Y:S03]  /*fe00*/  HMMA.16816.F32 R4, R136.reuse, R140, RZ ;  /* 0x0000008c8804723c */ /* 0x042fe600000018ff */
[----:B------:R-:W1:Y:S01]  /*fe10*/  SHFL.IDX PT, R2, R20, 0x1, 0x181f ;  /* 0x00381f0014027f89 */ /* 0x000e6200000e0000 */
[C---:B--2---:R-:W-:Y:S02]  /*fe20*/  IADD3 R30, P1, R25.reuse, R218, RZ ;  /* 0x000000da191e7210 */ /* 0x044fe40007f3e0ff */
[C---:B------:R-:W-:Y:S02]  /*fe30*/  IADD3 R28, P0, R25.reuse, R216, RZ ;  /* 0x000000d8191c7210 */ /* 0x040fe40007f1e0ff */
[C---:B------:R-:W-:Y:S01]  /*fe40*/  HMMA.16816.F32 R8, R136.reuse, R142, RZ ;  /* 0x0000008e8808723c */ /* 0x040fe200000018ff */
[----:B------:R-:W2:Y:S03]  /*fe50*/  LDSM.16.M88.4 R140, [R197+0x7900] ;  /* 0x00790000c58c783b */ /* 0x000ea60000000200 */
[C---:B---3--:R-:W-:Y:S02]  /*fe60*/  IMAD.X R31, R24.reuse, 0x1, R219, P1 ;  /* 0x00000001181f7824 */ /* 0x048fe400008e06db */
[C---:B------:R-:W-:Y:S01]  /*fe70*/  IMAD.X R29, R24.reuse, 0x1, R217, P0 ;  /* 0x00000001181d7824 */ /* 0x040fe200000e06d9 */
[----:B------:R-:W-:Y:S01]  /*fe80*/  IADD3 R230, P0, R25, R214, RZ ;  /* 0x000000d619e67210 */ /* 0x000fe20007f1e0ff */
[C---:B------:R-:W-:Y:S04]  /*fe90*/  HMMA.16816.F32 R12, R136.reuse, R144, RZ ;  /* 0x00000090880c723c */ /* 0x040fe800000018ff */
[----:B------:R-:W-:Y:S01]  /*fea0*/  IMAD.X R231, R24, 0x1, R215, P0 ;  /* 0x0000000118e77824 */ /* 0x000fe200000e06d7 */
[C---:B----4-:R-:W-:Y:S02]  /*feb0*/  IADD3 R228, P2, R3.reuse, R218, RZ ;  /* 0x000000da03e47210 */ /* 0x050fe40007f5e0ff */
[C---:B------:R-:W-:Y:S01]  /*fec0*/  IADD3 R134, P1, R3.reuse, R216, RZ ;  /* 0x000000d803867210 */ /* 0x040fe20007f3e0ff */
[C---:B------:R-:W-:Y:S01]  /*fed0*/  HMMA.16816.F32 R16, R136.reuse, R146, RZ ;  /* 0x000000928810723c */ /* 0x040fe200000018ff */
[----:B------:R-:W3:Y:S03]  /*fee0*/  LDSM.16.M88.4 R144, [R196] ;  /* 0x00000000c490783b */ /* 0x000ee60000000200 */
[C---:B-1----:R-:W-:Y:S01]  /*fef0*/  IMAD.X R229, R2.reuse, 0x1, R219, P2 ;  /* 0x0000000102e57824 */ /* 0x042fe200010e06db */
[----:B------:R-:W-:Y:S01]  /*ff00*/  @!PT LDS RZ, [RZ] ;  /* 0x00000000fffff984 */ /* 0x000fe20000000800 */
[----:B------:R-:W-:Y:S01]  /*ff10*/  @!PT LDS RZ, [RZ] ;  /* 0x00000000fffff984 */ /* 0x000fe20000000800 */
[----:B------:R-:W-:Y:S01]  /*ff20*/  @!PT LDS RZ, [RZ] ;  /* 0x00000000fffff984 */ /* 0x000fe20000000800 */
[----:B------:R2:W-:Y:S01]  /*ff30*/  LDGSTS.E.BYPASS.LTC128B.128 [R212], [R30.64], !P6 ;  /* 0x000000001ed47fae */ /* 0x0005e2000f101d44 */
[----:B------:R-:W-:Y:S01]  /*ff40*/  IADD3 R226, P0, R3, R214, RZ ;  /* 0x000000d603e27210 */ /* 0x000fe20007f1e0ff */
[C---:B------:R-:W-:Y:S01]  /*ff50*/  IMAD.X R135, R2.reuse, 0x1, R217, P1 ;  /* 0x0000000102877824 */ /* 0x040fe200008e06d9 */
[C---:B------:R-:W-:Y:S01]  /*ff60*/  HMMA.16816.F32 R20, R136.reuse, R148, RZ ;  /* 0x000000948814723c */ /* 0x040fe200000018ff */
[----:B------:R2:W-:Y:S03]  /*ff70*/  LDGSTS.E.BYPASS.LTC128B.128 [R212+0x2000], [R28.64], !P5 ;  /* 0x020000001cd47fae */ /* 0x0005e6000e901d44 */
[----:B------:R-:W-:Y:S01]  /*ff80*/  IMAD.X R227, R2, 0x1, R215, P0 ;  /* 0x0000000102e37824 */ /* 0x000fe200000e06d7 */
[----:B------:R1:W-:Y:S01]  /*ff90*/  LDGSTS.E.BYPASS.LTC128B.128 [R212+0x4000], [R230.64], !P4 ;  /* 0x04000000e6d47fae */ /* 0x0003e2000e101d44 */
[----:B------:R-:W-:Y:S02]  /*ffa0*/  ISETP.GE.AND P0, PT, R221, 0x1, PT ;  /* 0x00000001dd00780c */ /* 0x000fe40003f06270 */
[C---:B------:R-:W-:Y:S01]  /*ffb0*/  HMMA.16816.F32 R24, R136.reuse, R150, RZ ;  /* 0x000000968818723c */ /* 0x040fe200000018ff */
[----:B------:R1:W-:Y:S04]  /*ffc0*/  LDGSTS.E.BYPASS.LTC128B.128 [R212+0x1000], [R228.64], !P6 ;  /* 0x01000000e4d47fae */ /* 0x0003e8000f101d44 */
[----:B------:R1:W-:Y:S04]  /*ffd0*/  LDGSTS.E.BYPASS.LTC128B.128 [R212+0x3000], [R134.64], !P5 ;  /* 0x0300000086d47fae */ /* 0x0003e8000e901d44 */
[----:B------:R1:W-:Y:S04]  /*ffe0*/  LDGSTS.E.BYPASS.LTC128B.128 [R212+0x5000], [R226.64], !P4 ;  /* 0x05000000e2d47fae */ /* 0x0003e8000e101d44 */
[----:B------:R-:W-:Y:S04]  /*fff0*/  LDSM.16.M88.4 R148, [R193+0xc100] ;  /* 0x00c10000c194783b */ /* 0x000fe80000000200 */
[----:B------:R-:W0:Y:S01]  /*10000*/  LDGDEPBAR ;  /* 0x00000000000079af */ /* 0x000e220000000000 */
[C---:B--2---:R-:W-:Y:S03]  /*10010*/  HMMA.16816.F32 R28, R136.reuse, R140, RZ ;  /* 0x0000008c881c723c */ /* 0x044fe600000018ff */
[----:B------:R-:W2:Y:S04]  /*10020*/  LDSM.16.M88.4 R168, [R192+0x6100] ;  /* 0x00610000c0a8783b */ /* 0x000ea80000000200 */
[----:B------:R-:W4:Y:S01]  /*10030*/  LDSM.16.M88.4 R172, [R192+0x6900] ;  /* 0x00690000c0ac783b */ /* 0x000f220000000200 */
[----:B------:R-:W-:Y:S03]  /*10040*/  HMMA.16816.F32 R32, R136, R142, RZ ;  /* 0x0000008e8820723c */ /* 0x000fe600000018ff */
[----:B------:R-:W5:Y:S04]  /*10050*/  LDSM.16.M88.4 R136, [R192+0x7100] ;  /* 0x00710000c088783b */ /* 0x000f680000000200 */
[----:B------:R-:W1:Y:S01]  /*10060*/  LDSM.16.M88.4 R140, [R192+0x7900] ;  /* 0x00790000c08c783b */ /* 0x000e620000000200 */
[C---:B---3--:R-:W-:Y:S08]  /*10070*/  HMMA.16816.F32 R4, R152.reuse, R144, R4 ;  /* 0x000000909804723c */ /* 0x048ff00000001804 */
[C---:B------:R-:W-:Y:S01]  /*10080*/  HMMA.16816.F32 R8, R152.reuse, R146, R8 ;  /* 0x000000929808723c */ /* 0x040fe20000001808 */
[----:B------:R-:W-:Y:S07]  /*10090*/  LDSM.16.M88.4 R144, [R191+0xc100] ;  /* 0x00c10000bf90783b */ /* 0x000fee0000000200 */
        /* <DEDUP_REMOVED lines=8> */
[----:B------:R-:W1:Y:S04]  /*10120*/  LDSM.16.M88.4 R152, [R184+0x1000] ;  /* 0x00100000b898783b */ /* 0x000e680000000200 */
[----:B------:R-:W1:Y:S03]  /*10130*/  LDSM.16.M88.4 R164, [R184+0x1800] ;  /* 0x00180000b8a4783b */ /* 0x000e660000000200 */
[C---:B--2---:R-:W-:Y:S08]  /*10140*/  HMMA.16816.F32 R4, R148.reuse, R168, R4 ;  /* 0x000000a89404723c */ /* 0x044ff00000001804 */
[C---:B------:R-:W-:Y:S01]  /*10150*/  HMMA.16816.F32 R8, R148.reuse, R170, R8 ;  /* 0x000000aa9408723c */ /* 0x040fe20000001808 */
[----:B------:R-:W-:Y:S07]  /*10160*/  LDSM.16.M88.4 R168, [R197+0x8100] ;  /* 0x00810000c5a8783b */ /* 0x000fee0000000200 */
[C---:B----4-:R-:W-:Y:S08]  /*10170*/  HMMA.16816.F32 R12, R148.reuse, R172, R12 ;  /* 0x000000ac940c723c */ /* 0x050ff0000000180c */
[C---:B------:R-:W-:Y:S01]  /*10180*/  HMMA.16816.F32 R16, R148.reuse, R174, R16 ;  /* 0x000000ae9410723c */ /* 0x040fe20000001810 */
[----:B------:R-:W-:Y:S07]  /*10190*/  LDSM.16.M88.4 R172, [R197+0x8900] ;  /* 0x00890000c5ac783b */ /* 0x000fee0000000200 */
[C---:B-----5:R-:W-:Y:S08]  /*101a0*/  HMMA.16816.F32 R20, R148.reuse, R136, R20 ;  /* 0x000000889414723c */ /* 0x060ff00000001814 */
[C---:B------:R-:W-:Y:S01]  /*101b0*/  HMMA.16816.F32 R24, R148.reuse, R138, R24 ;  /* 0x0000008a9418723c */ /* 0x040fe20000001818 */
[----:B------:R-:W2:Y:S07]  /*101c0*/  LDSM.16.M88.4 R136, [R198+0x10100] ;  /* 0x01010000c688783b */ /* 0x000eae0000000200 */
[C---:B-1----:R-:W-:Y:S08]  /*101d0*/  HMMA.16816.F32 R28, R148.reuse, R140, R28 ;  /* 0x0000008c941c723c */ /* 0x042ff0000000181c */
[----:B------:R-:W-:Y:S01]  /*101e0*/  HMMA.16816.F32 R32, R148, R142, R32 ;  /* 0x0000008e9420723c */ /* 0x000fe20000001820 */
[----:B------:R-:W1:Y:S04]  /*101f0*/  LDSM.16.M88.4 R140, [R197+0x9100] ;  /* 0x00910000c58c783b */ /* 0x000e680000000200 */
[----:B------:R-:W4:Y:S03]  /*10200*/  LDSM.16.M88.4 R148, [R197+0x9900] ;  /* 0x00990000c594783b */ /* 0x000f260000000200 */
[C---:B---3--:R-:W-:Y:S08]  /*10210*/  HMMA.16816.F32 R4, R144.reuse, R156, R4 ;  /* 0x0000009c9004723c */ /* 0x048ff00000001804 */
[C---:B------:R-:W-:Y:S01]  /*10220*/  HMMA.16816.F32 R8, R144.reuse, R158, R8 ;  /* 0x0000009e9008723c */ /* 0x040fe20000001808 */
[----:B------:R-:W-:Y:S07]  /*10230*/  LDSM.16.M88.4 R156, [R183] ;  /* 0x00000000b79c783b */ /* 0x000fee0000000200 */
[C---:B------:R-:W-:Y:S08]  /*10240*/  HMMA.16816.F32 R12, R144.reuse, R160, R12 ;  /* 0x000000a0900c723c */ /* 0x040ff0000000180c */
        /* <DEDUP_REMOVED lines=9> */
[C---:B--2---:R-:W-:Y:S08]  /*102e0*/  HMMA.16816.F32 R4, R136.reuse, R168, R4 ;  /* 0x000000a88804723c */ /* 0x044ff00000001804 */
[C---:B------:R-:W-:Y:S01]  /*102f0*/  HMMA.16816.F32 R8, R136.reuse, R170, R8 ;  /* 0x000000aa8808723c */ /* 0x040fe20000001808 */
[----:B------:R-:W-:Y:S07]  /*10300*/  LDSM.16.M88.4 R168, [R192+0x8100] ;  /* 0x00810000c0a8783b */ /* 0x000fee0000000200 */
[C---:B------:R-:W-:Y:S08]  /*10310*/  HMMA.16816.F32 R12, R136.reuse, R172, R12 ;  /* 0x000000ac880c723c */ /* 0x040ff0000000180c */
[C---:B------:R-:W-:Y:S01]  /*10320*/  HMMA.16816.F32 R16, R136.reuse, R174, R16 ;  /* 0x000000ae8810723c */ /* 0x040fe20000001810 */
[----:B------:R-:W-:Y:S07]  /*10330*/  LDSM.16.M88.4 R172, [R192+0x8900] ;  /* 0x00890000c0ac783b */ /* 0x000fee0000000200 */
[C---:B-1----:R-:W-:Y:S08]  /*10340*/  HMMA.16816.F32 R20, R136.reuse, R140, R20 ;  /* 0x0000008c8814723c */ /* 0x042ff00000001814 */
        /* <DEDUP_REMOVED lines=90> */
.L_x_1635:
        /* <DEDUP_REMOVED lines=407> */
.L_x_1633:
        /* <DEDUP_REMOVED lines=123> */
.L_x_1585:
        /* <DEDUP_REMOVED lines=40> */
[----:B------:R-:W-:Y:S01]  /*12c90*/  R2P PR, R16, 0x6 ;  /* 0x0000000610007804 */ /* 0x000fe20000000000 */
[----:B------:R-:W-:Y:S01]  /*12ca0*/  IMAD.MOV.U32 R16, RZ, RZ, 0x20 ;  /* 0x00000020ff107424 */ /* 0x000fe200078e00ff */
        /* <DEDUP_REMOVED lines=79> */
[----:B-1----:R-:W-:-:S03]  /*131a0*/  IMAD.MOV.U32 R8, RZ, RZ, 0x4 ;  /* 0x00000004ff087424 */ /* 0x002fc600078e00ff */
        /* <DEDUP_REMOVED lines=13> */
[----:B-1----:R-:W-:-:S03]  /*13280*/  IMAD.WIDE R18, R201, R8, c[0x0][0x500] ;  /* 0x00014000c9127625 */ /* 0x002fc600078e0208 */
[----:B------:R3:W-:Y:S04]  /*13290*/  STS [R25+0x8080], R120 ;  /* 0x0080807819007388 */ /* 0x0007e80000000800 */
[----:B------:R3:W-:Y:S04]  /*132a0*/  STS [R25+0x8480], R122 ;  /* 0x0084807a19007388 */ /* 0x0007e80000000800 */
[----:B------:R3:W-:Y:S04]  /*132b0*/  STS [R27+0x8000], R116 ;  /* 0x008000741b007388 */ /* 0x0007e80000000800 */
[----:B------:R3:W-:Y:S04]  /*132c0*/  STS [R27+0x8400], R118 ;  /* 0x008400761b007388 */ /* 0x0007e80000000800 */
[----:B------:R-:W-:Y:S01]  /*132d0*/  BAR.SYNC.DEFER_BLOCKING 0x1, 0x100 ;  /* 0x0044000000007b1d */ /* 0x000fe20000010000 */
[----:B------:R-:W-:-:S02]  /*132e0*/  IMAD.MOV.U32 R6, RZ, RZ, c[0x0][0x388] ;  /* 0x0000e200ff067624 */ /* 0x000fc400078e00ff */
[----:B--2---:R-:W-:-:S03]  /*132f0*/  @P1 IMAD.WIDE R16, R201, R8, c[0x0][0x508] ;  /* 0x00014200c9101625 */ /* 0x004fc600078e0208 */
        /* <DEDUP_REMOVED lines=10> */
.L_x_1638:
        /* <DEDUP_REMOVED lines=14> */
[----:B------:R-:W-:Y:S02]  /*13480*/  IADD3 R7, -R16, R7, RZ ;  /* 0x0000000710077210 */ /* 0x000fe40007ffe1ff */
[----:B------:R-:W-:Y:S02]  /*13490*/  SHF.R.S32.HI R16, RZ, 0x2, R5 ;  /* 0x00000002ff107819 */ /* 0x000fe40000011405 */
[----:B------:R-:W-:Y:S02]  /*134a0*/  ISETP.NE.AND P1, PT, R9, 0x1, PT ;  /* 0x000000010900780c */ /* 0x000fe40003f25270 */
[----:B------:R-:W-:Y:S01]  /*134b0*/  LOP3.LUT P2, RZ, R8, 0x3, RZ, 0xc0, !PT ;  /* 0x0000000308ff7812 */ /* 0x000fe2000784c0ff */
[----:B------:R-:W-:Y:S01]  /*134c0*/  IMAD R5, R7, 0x10, R16 ;  /* 0x0000001007057824 */ /* 0x000fe200078e0210 */
[----:B------:R-:W-:Y:S01]  /*134d0*/  MOV R18, R10 ;  /* 0x0000000a00127202 */ /* 0x000fe20000000f00 */
[----:B------:R-:W-:Y:S01]  /*134e0*/  IMAD R8, R2, c[0x0][0x490], RZ ;  /* 0x0001240002087a24 */ /* 0x000fe200078e02ff */
[-C--:B------:R-:W-:Y:S01]  /*134f0*/  LEA.HI R13, R14, R3.reuse, RZ, 0x3 ;  /* 0x000000030e0d7211 */ /* 0x080fe200078f18ff */
[----:B------:R-:W-:Y:S01]  /*13500*/  IMAD R15, R4, 0x8, R5 ;  /* 0x00000008040f7824 */ /* 0x000fe200078e0205 */
[----:B------:R-:W-:Y:S01]  /*13510*/  LEA.HI R14, R14, R3, RZ, 0x6 ;  /* 0x000000030e0e7211 */ /* 0x000fe200078f30ff */
[----:B------:R-:W-:Y:S01]  /*13520*/  IMAD R7, R11, c[0x0][0x3a0], RZ ;  /* 0x0000e8000b077a24 */ /* 0x000fe200078e02ff */
[----:B------:R-:W-:Y:S01]  /*13530*/  LOP3.LUT R4, R13, 0xfffffff8, RZ, 0xc0, !PT ;  /* 0xfffffff80d047812 */ /* 0x000fe200078ec0ff */
[C---:B------:R-:W-:Y:S01]  /*13540*/  IMAD R9, R199.reuse, c[0x0][0x494], R8 ;  /* 0x00012500c7097a24 */ /* 0x040fe200078e0208 */
[----:B-1----:R-:W-:Y:S01]  /*13550*/  LEA R8, R54, R15, 0x7 ;  /* 0x0000000f36087211 */ /* 0x002fe200078e38ff */
[----:B------:R-:W-:Y:S01]  /*13560*/  IMAD.WIDE.U32 R18, R199, c[0x0][0x490], R18 ;  /* 0x00012400c7127a25 */ /* 0x000fe200078e0012 */
[----:B------:R-:W-:-:S03]  /*13570*/  SHF.R.S32.HI R13, RZ, 0x3, R13 ;  /* 0x00000003ff0d7819 */ /* 0x000fc6000001140d */
        /* <DEDUP_REMOVED lines=45> */
[----:B------:R-:W-:Y:S01]  /*13850*/  IMAD.MOV R3, RZ, RZ, -R7 ;  /* 0x000000ffff037224 */ /* 0x000fe200078e0a07 */
[----:B------:R-:W-:Y:S01]  /*13860*/  IADD3 R11, R11, R4, RZ ;  /* 0x000000040b0b7210 */ /* 0x000fe20007ffe0ff */
[----:B------:R-:W1:Y:S01]  /*13870*/  SHFL.IDX PT, R33, R15, RZ, 0x1c1f ;  /* 0x001c1fff0f217589 */ /* 0x000e6200000e0000 */
[----:B------:R-:W-:Y:S01]  /*13880*/  IMAD R4, R54, 0x80, R5 ;  /* 0x0000008036047824 */ /* 0x000fe200078e0205 */
[----:B------:R-:W-:Y:S01]  /*13890*/  SHF.R.S32.HI R17, RZ, 0x1f, R7 ;  /* 0x0000001fff117819 */ /* 0x000fe20000011407 */
[----:B------:R-:W-:Y:S01]  /*138a0*/  IMAD R56, R3, c[0x0][0x4e8], R8 ;  /* 0x00013a0003387a24 */ /* 0x000fe200078e0208 */
[----:B------:R-:W-:Y:S01]  /*138b0*/  SHFL.IDX PT, R34, R9, 0x1, 0x1c1f ;  /* 0x003c1f0009227f89 */ /* 0x000fe200000e0000 */
[----:B-----5:R-:W-:Y:S01]  /*138c0*/  IMAD R3, R6, c[0x0][0x4e8], RZ ;  /* 0x00013a0006037a24 */ /* 0x020fe200078e02ff */
[----:B------:R-:W-:Y:S01]  /*138d0*/  IADD3 R6, R4, 0x8, RZ ;  /* 0x0000000804067810 */ /* 0x000fe20007ffe0ff */
[----:B------:R-:W-:Y:S01]  /*138e0*/  IMAD R8, R17, c[0x0][0x3e0], RZ ;  /* 0x0000f80011087a24 */ /* 0x000fe200078e02ff */
[----:B------:R-:W2:Y:S01]  /*138f0*/  SHFL.IDX PT, R35, R15, 0x1, 0x1c1f ;  /* 0x003c1f000f237f89 */ /* 0x000ea200000e0000 */
[----:B------:R-:W-:Y:S01]  /*13900*/  SHF.L.U32 R5, R14, 0x3, RZ ;  /* 0x000000030e057819 */ /* 0x000fe200000006ff */
[----:B------:R-:W-:Y:S01]  /*13910*/  IMAD.WIDE.U32 R10, R7, c[0x0][0x3e0], R10 ;  /* 0x0000f800070a7a25 */ /* 0x000fe200078e000a */
[----:B------:R-:W-:-:S02]  /*13920*/  ISETP.GE.OR P1, PT, R4, R3, P2 ;  /* 0x000000030400720c */ /* 0x000fc40001726670 */
[----:B------:R-:W-:Y:S01]  /*13930*/  ISETP.GE.OR P0, PT, R6, R3, P2 ;  /* 0x000000030600720c */ /* 0x000fe20001706670 */
[----:B------:R-:W-:Y:S01]  /*13940*/  IMAD R8, R7, c[0x0][0x3e4], R8 ;  /* 0x0000f90007087a24 */ /* 0x000fe200078e0208 */
[----:B------:R-:W-:Y:S02]  /*13950*/  SHF.R.S32.HI R4, RZ, 0x1f, R56 ;  /* 0x0000001fff047819 */ /* 0x000fe40000011438 */
[----:B------:R-:W-:Y:S01]  /*13960*/  LOP3.LUT R5, R16, 0x7ffffe00, R5, 0xf8, !PT ;  /* 0x7ffffe0010057812 */ /* 0x000fe200078ef805 */
[----:B------:R-:W-:Y:S01]  /*13970*/  IMAD.IADD R11, R11, 0x1, R8 ;  /* 0x000000010b0b7824 */ /* 0x000fe200078e0208 */
[----:B------:R-:W-:Y:S01]  /*13980*/  LEA R54, R54, R13, 0x7 ;  /* 0x0000000d36367211 */ /* 0x000fe200078e38ff */
[----:B------:R-:W-:Y:S01]  /*13990*/  IMAD R7, R4, c[0x0][0x3d8], RZ ;  /* 0x0000f60004077a24 */ /* 0x000fe200078e02ff */
[----:B------:R-:W-:-:S03]  /*139a0*/  SHF.L.U32 R58, R5, 0x1, RZ ;  /* 0x00000001053a7819 */ /* 0x000fc600000006ff */
[C---:B------:R-:W-:Y:S01]  /*139b0*/  IMAD R14, R56.reuse, c[0x0][0x3dc], R7 ;  /* 0x0000f700380e7a24 */ /* 0x040fe200078e0207 */
[----:B-1----:R1:W-:Y:S01]  /*139c0*/  @!P1 ST.E [R32.64], R0 ;  /* 0x0000000020009985 */ /* 0x0023e2000c101904 */
[----:B------:R-:W-:-:S04]  /*139d0*/  IMAD.WIDE.U32 R56, R56, c[0x0][0x3d8], R10 ;  /* 0x0000f60038387a25 */ /* 0x000fc800078e000a */
[----:B------:R-:W-:Y:S01]  /*139e0*/  IMAD.IADD R14, R57, 0x1, R14 ;  /* 0x00000001390e7824 */ /* 0x000fe200078e020e */
[----:B--2---:R1:W-:Y:S01]  /*139f0*/  @!P0 ST.E [R34.64], R12 ;  /* 0x0000000c22008985 */ /* 0x0043e2000c101904 */
[----:B------:R-:W-:-:S03]  /*13a00*/  LEA R57, P0, R56, c[0x0][0x380], 0x1 ;  /* 0x0000e00038397a11 */ /* 0x000fc600078008ff */
[----:B------:R1:W2:Y:S01]  /*13a10*/  LDS.128 R44, [R58+0x1080] ;  /* 0x001080003a2c7984 */ /* 0x0002a20000000c00 */
[----:B------:R-:W-:Y:S02]  /*13a20*/  LEA.HI.X R56, R56, c[0x0][0x384], R14, 0x1, P0 ;  /* 0x0000e10038387a11 */ /* 0x000fe400000f0c0e */
[----:B------:R-:W-:Y:S01]  /*13a30*/  ISETP.GE.AND P0, PT, R54, R3, PT ;  /* 0x000000033600720c */ /* 0x000fe20003f06270 */
        /* <DEDUP_REMOVED lines=31> */
.L_x_1640:
[----:B--2---:R-:W-:Y:S05]  /*13c30*/  BSYNC B0 ;  /* 0x0000000000007941 */ /* 0x004fea0003800000 */
.L_x_1639:
        /* <DEDUP_REMOVED lines=23> */
.L_x_1642:
[----:B------:R-:W-:Y:S05]  /*13db0*/  BSYNC B0 ;  /* 0x0000000000007941 */ /* 0x000fea0003800000 */
.L_x_1641:
        /* <DEDUP_REMOVED lines=23> */
.L_x_1644:
[----:B------:R-:W-:Y:S05]  /*13f30*/  BSYNC B0 ;  /* 0x0000000000007941 */ /* 0x000fea0003800000 */
.L_x_1643:
        /* <DEDUP_REMOVED lines=24> */
.L_x_1637:
        /* <DEDUP_REMOVED lines=18> */
.L_x_1645:
        /* <DEDUP_REMOVED lines=40> */
.L_x_1647:
[----:B------:R-:W-:Y:S05]  /*14460*/  BSYNC B0 ;  /* 0x0000000000007941 */ /* 0x000fea0003800000 */
.L_x_1646:
        /* <DEDUP_REMOVED lines=64> */
.L_x_1649:
[----:B------:R-:W-:Y:S05]  /*14870*/  BSYNC B0 ;  /* 0x0000000000007941 */ /* 0x000fea0003800000 */
.L_x_1648:
        /* <DEDUP_REMOVED lines=21> */
.L_x_1651:
[----:B------:R-:W-:Y:S05]  /*149d0*/  BSYNC B0 ;  /* 0x0000000000007941 */ /* 0x000fea0003800000 */
.L_x_1650:
        /* <DEDUP_REMOVED lines=21> */
.L_x_1653:
[----:B------:R-:W-:Y:S05]  /*14b30*/  BSYNC B0 ;  /* 0x0000000000007941 */ /* 0x000fea0003800000 */
.L_x_1652:
        /* <DEDUP_REMOVED lines=22> */
.L_x_1654:
        /* <DEDUP_REMOVED lines=14> */
.L_x_3012:


//--------------------- .text._ZN7cutlass13device_kernelIN5flash19enable_sm80_to_sm89INS1_16FlashAttnFwdSm80INS1_25CollectiveMainloopFwdSm80ILi8ELi1ELb0EN4cute5tupleIJNS5_1CILi128EEENS7_ILi64EEENS7_ILi192EEEEEELi192ENS_6half_tEfNS_4arch4Sm80ELb0ELb1ELb0ELb0ELb1ELb0ELb1ELb0EEENS1_21CollectiveEpilogueFwdINS6_IJS8_SA_S9_EEENS6_IJNS7_ILi1EEESI_SI_EEESC_SE_Li256ELb0ELb1ELb0ELb0EEENS1_19SingleTileSchedulerILb0ELb0ELb1ELi128EEEEEEEEEvNT_6ParamsE --------------------------
	.section	.text._ZN7cutlass13device_kernelIN5flash19enable_sm80_to_sm89INS1_16FlashAttnFwdSm80INS1_25CollectiveMainloopFwdSm80ILi8ELi1ELb0EN4cute5tupleIJNS5_1CILi128EEENS7_ILi64EEENS7_ILi192EEEEEELi192ENS_6half_tEfNS_4arch4Sm80ELb0ELb1ELb0ELb0ELb1ELb0ELb1ELb0EEENS1_21CollectiveEpilogueFwdINS6_IJS8_SA_S9_EEENS6_IJNS7_ILi1EEESI_SI_EEESC_SE_Li256ELb0ELb1ELb0ELb0EEENS1_19SingleTileSchedulerILb0ELb0ELb1ELi128EEEEEEEEEvNT_6ParamsE,"ax",@progbits
	.sectioninfo	@"SHI_REGISTERS=237"
	.align	128
.text._ZN7cutlass13device_kernelIN5flash19enable_sm80_to_sm89INS1_16FlashAttnFwdSm80INS1_25CollectiveMainloopFwdSm80ILi8ELi1ELb0EN4cute5tupleIJNS5_1CILi128EEENS7_ILi64EEENS7_ILi192EEEEEELi192ENS_6half_tEfNS_4arch4Sm80ELb0ELb1ELb0ELb0ELb1ELb0ELb1ELb0EEENS1_21CollectiveEpilogueFwdINS6_IJS8_SA_S9_EEENS6_IJNS7_ILi1EEESI_SI_EEESC_SE_Li256ELb0ELb1ELb0ELb0EEENS1_19SingleTileSchedulerILb0ELb0ELb1ELi128EEEEEEEEEvNT_6ParamsE:
        .type           _ZN7cutlass13device_kernelIN5flash19enable_sm80_to_sm89INS1_16FlashAttnFwdSm80INS1_25CollectiveMainloopFwdSm80ILi8ELi1ELb0EN4cute5tupleIJNS5_1CILi128EEENS7_ILi64EEENS7_ILi192EEEEEELi192ENS_6half_tEfNS_4arch4Sm80ELb0ELb1ELb0ELb0ELb1ELb0ELb1ELb0EEENS1_21CollectiveEpilogueFwdINS6_IJS8_SA_S9_EEENS6_IJNS7_ILi1EEESI_SI_EEESC_SE_Li256ELb0ELb1ELb0ELb0EEENS1_19SingleTileSchedulerILb0ELb0ELb1ELi128EEEEEEEEEvNT_6ParamsE,@function
        .size           _ZN7cutlass13device_kernelIN5flash19enable_sm80_to_sm89INS1_16FlashAttnFwdSm80INS1_25CollectiveMainloopFwdSm80ILi8ELi1ELb0EN4cute5tupleIJNS5_1CILi128EEENS7_ILi64EEENS7_ILi192EEEEEELi192ENS_6half_tEfNS_4arch4Sm80ELb0ELb1ELb0ELb0ELb1ELb0ELb1ELb0EEENS1_21CollectiveEpilogueFwdINS6_IJS8_SA_S9_EEENS6_IJNS7_ILi1EEESI_SI_EEESC_SE_Li256ELb0ELb1ELb0ELb0EEENS1_19SingleTileSchedulerILb0ELb0ELb1ELi128EEEEEEEEEvNT_6ParamsE,(.L_x_3013 - _ZN7cutlass13device_kernelIN5flash19enable_sm80_to_sm89INS1_16FlashAttnFwdSm80INS1_25CollectiveMainloopFwdSm80ILi8ELi1ELb0EN4cute5tupleIJNS5_1CILi128EEENS7_ILi64EEENS7_ILi192EEEEEELi192ENS_6half_tEfNS_4arch4Sm80ELb0ELb1ELb0ELb0ELb1ELb0ELb1ELb0EEENS1_21CollectiveEpilogueFwdINS6_IJS8_SA_S9_EEENS6_IJNS7_ILi1EEESI_SI_EEESC_SE_Li256ELb0ELb1ELb0ELb0EEENS1_19SingleTileSchedulerILb0ELb0ELb1ELi128EEEEEEEEEvNT_6ParamsE)
        .other          _ZN7cutlass13device_kernelIN5flash19enable_sm80_to_sm89INS1_16FlashAttnFwdSm80INS1_25CollectiveMainloopFwdSm80ILi8ELi1ELb0EN4cute5tupleIJNS5_1CILi128EEENS7_ILi64EEENS7_ILi192EEEEEELi192ENS_6half_tEfNS_4arch4Sm80ELb0ELb1ELb0ELb0ELb1ELb0ELb1ELb0EEENS1_21CollectiveEpilogueFwdINS6_IJS8_SA_S9_EEENS6_IJNS7_ILi1EEESI_SI_EEESC_SE_Li256ELb0ELb1ELb0ELb0EEENS1_19SingleTileSchedulerILb0ELb0ELb1ELi128EEEEEEEEEvNT_6ParamsE,@"STO_CUDA_ENTRY STV_DEFAULT"
_ZN7cutlass13device_kernelIN5flash19enable_sm80_to_sm89INS1_16FlashAttnFwdSm80INS1_25CollectiveMainloopFwdSm80ILi8ELi1ELb0EN4cute5tupleIJNS5_1CILi128EEENS7_ILi64EEENS7_ILi192EEEEEELi192ENS_6half_tEfNS_4arch4Sm80ELb0ELb1ELb0ELb0ELb1ELb0ELb1ELb0EEENS1_21CollectiveEpilogueFwdINS6_IJS8_SA_S9_EEENS6_IJNS7_ILi1EEESI_SI_EEESC_SE_Li256ELb0ELb1ELb0ELb0EEENS1_19SingleTileSchedulerILb0ELb0ELb1ELi128EEEEEEEEEvNT_6ParamsE:
        /* <DEDUP_REMOVED lines=53> */
.L_x_1656:
[----:B------:R-:W-:Y:S02]  /*0350*/  ULDC UR4, c[0x0][0x32c] ;  /* 0x0000cb0000047ab9 */ /* 0x000fe40000000800 */
[----:B------:R-:W-:-:S03]  /*0360*/  UISETP.NE.AND UP0, UPT, UR12, UR4, UPT ;  /* 0x000000040c00728c */ /* 0x000fc6000bf05270 */
[----:B------:R-:W-:Y:S02]  /*0370*/  ULDC.64 UR4, c[0x0][0x330] ;  /* 0x0000cc0000047ab9 */ /* 0x000fe40000000a00 */
[----:B------:R-:W-:-:S07]  /*0380*/  UIMAD.WIDE.U32 UR16, UR14, UR4, URZ ;  /* 0x000000040e1072a5 */ /* 0x000fce000f8e003f */
[----:B------:R-:W-:Y:S02]  /*0390*/  @UP0 UMOV UR15, UR17 ;  /* 0x00000011000f0c82 */ /* 0x000fe40008000000 */
[----:B------:R-:W-:Y:S02]  /*03a0*/  @UP0 USHF.R.U32.HI UR14, URZ, UR5, UR15 ;  /* 0x000000053f0e0299 */ /* 0x000fe4000801160f */
.L_x_1657:
[----:B------:R-:W-:Y:S02]  /*03b0*/  ULDC UR4, c[0x0][0x32c] ;  /* 0x0000cb0000047ab9 */ /* 0x000fe40000000800 */
[----:B------:R-:W-:-:S04]  /*03c0*/  UIMAD UR4, UR14, UR4, UR4 ;  /* 0x000000040e0472a4 */ /* 0x000fc8000f8e0204 */
[----:B------:R-:W-:-:S04]  /*03d0*/  UISETP.LT.AND UP0, UPT, UR7, UR4, UPT ;  /* 0x000000040700728c */ /* 0x000fc8000bf01270 */
[----:B------:R-:W-:Y:S02]  /*03e0*/  USEL UR7, UR7, UR4, UP0 ;  /* 0x0000000407077287 */ /* 0x000fe40008000000 */
.L_x_1655:
        /* <DEDUP_REMOVED lines=33> */
.L_x_1659:
[----:B------:R-:W-:Y:S02]  /*0600*/  ULDC UR4, c[0x0][0x32c] ;  /* 0x0000cb0000047ab9 */ /* 0x000fe40000000800 */
[----:B------:R-:W-:-:S03]  /*0610*/  UISETP.NE.AND UP0, UPT, UR4, 0x1, UPT ;  /* 0x000000010400788c */ /* 0x000fc6000bf05270 */
[----:B------:R-:W-:Y:S02]  /*0620*/  ULDC.64 UR4, c[0x0][0x330] ;  /* 0x0000cc0000047ab9 */ /* 0x000fe40000000a00 */
[----:B------:R-:W-:-:S06]  /*0630*/  UIMAD.WIDE.U32 UR14, UR12, UR4, URZ ;  /* 0x000000040c0e72a5 */ /* 0x000fcc000f8e003f */
[----:B------:R-:W-:Y:S02]  /*0640*/  @UP0 USHF.R.U32.HI UR12, URZ, UR5, UR15 ;  /* 0x000000053f0c0299 */ /* 0x000fe4000801160f */
.L_x_1660:
[----:B------:R-:W-:Y:S02]  /*0650*/  ULDC UR4, c[0x0][0x32c] ;  /* 0x0000cb0000047ab9 */ /* 0x000fe40000000800 */
[----:B------:R-:W-:-:S04]  /*0660*/  UIMAD UR4, UR12, UR4, URZ ;  /* 0x000000040c0472a4 */ /* 0x000fc8000f8e023f */
[----:B------:R-:W-:-:S04]  /*0670*/  UISETP.LT.AND UP0, UPT, UR7, UR4, UPT ;  /* 0x000000040700728c */ /* 0x000fc8000bf01270 */
[----:B------:R-:W-:-:S04]  /*0680*/  USEL UR7, UR7, UR4, !UP0 ;  /* 0x0000000407077287 */ /* 0x000fc8000c000000 */
.L_x_1658:
        /* <DEDUP_REMOVED lines=10> */
[----:B------:R-:W-:Y:S01]  /*0730*/  MOV R89, RZ ;  /* 0x000000ff00597202 */ /* 0x000fe20000000f00 */
[----:B------:R-:W-:Y:S01]  /*0740*/  CS2R R6, SRZ ;  /* 0x0000000000067805 */ /* 0x000fe2000001ff00 */
[----:B------:R-:W-:Y:S01]  /*0750*/  UISETP.LT.AND UP0, UPT, URZ, UR7, UPT ;  /* 0x000000073f00728c */ /* 0x000fe2000bf01270 */
[----:B------:R-:W-:Y:S01]  /*0760*/  CS2R R86, SRZ ;  /* 0x0000000000567805 */ /* 0x000fe2000001ff00 */
        /* <DEDUP_REMOVED lines=83> */
[C---:B------:R-:W-:Y:S01]  /*0ca0*/  IADD3 R12, R210.reuse, 0x80, RZ ;  /* 0x00000080d20c7810 */ /* 0x040fe20007ffe0ff */
        /* <DEDUP_REMOVED lines=8> */
[----:B------:R-:W-:Y:S01]  /*0d30*/  SHF.R.S32.HI R9, RZ, 0x1f, R12 ;  /* 0x0000001fff097819 */ /* 0x000fe2000001140c */
[----:B------:R-:W-:Y:S01]  /*0d40*/  IMAD.U32 R7, RZ, RZ, UR5 ;  /* 0x00000005ff077e24 */ /* 0x000fe2000f8e00ff */
[----:B------:R-:W-:Y:S01]  /*0d50*/  ISETP.GE.AND P4, PT, R210, c[0x0][0x198], PT ;  /* 0x00006600d2007a0c */ /* 0x000fe20003f86270 */
[----:B------:R-:W-:Y:S01]  /*0d60*/  IMAD R3, R3, c[0x0][0x2c4], R2 ;  /* 0x0000b10003037a24 */ /* 0x000fe200078e0202 */
[----:B------:R-:W-:Y:S01]  /*0d70*/  LEA.HI R208, R9, R12, RZ, 0x3 ;  /* 0x0000000c09d07211 */ /* 0x000fe200078f18ff */
[----:B------:R-:W-:Y:S01]  /*0d80*/  IMAD R4, R4, c[0x0][0x1b0], RZ ;  /* 0x00006c0004047a24 */ /* 0x000fe200078e02ff */
[----:B------:R-:W-:Y:S01]  /*0d90*/  ISETP.GE.AND P2, PT, R12, c[0x0][0x198], PT ;  /* 0x000066000c007a0c */ /* 0x000fe20003f46270 */
[C---:B------:R-:W-:Y:S01]  /*0da0*/  IMAD.WIDE.U32 R6, R5.reuse, c[0x0][0x1b0], R6 ;  /* 0x00006c0005067a25 */ /* 0x040fe200078e0006 */
[----:B------:R-:W-:Y:S01]  /*0db0*/  SHF.R.S32.HI R2, RZ, 0x1f, R3 ;  /* 0x0000001fff027819 */ /* 0x000fe20000011403 */
[----:B------:R-:W-:Y:S01]  /*0dc0*/  UIADD3 UR26, UR21, -0x1, URZ ;  /* 0xffffffff151a7890 */ /* 0x000fe2000fffe03f */
[----:B------:R-:W-:Y:S01]  /*0dd0*/  LOP3.LUT R208, R208, 0xfffffff8, RZ, 0xc0, !PT ;  /* 0xfffffff8d0d07812 */ /* 0x000fe200078ec0ff */
[----:B------:R-:W-:-:S02]  /*0de0*/  IMAD R5, R5, c[0x0][0x1b4], R4 ;  /* 0x00006d0005057a24 */ /* 0x000fc400078e0204 */
[----:B------:R-:W-:Y:S01]  /*0df0*/  IMAD R2, R2, c[0x0][0x1a8], RZ ;  /* 0x00006a0002027a24 */ /* 0x000fe200078e02ff */
[----:B------:R-:W-:Y:S01]  /*0e00*/  USHF.L.U32 UR12, UR26, 0x6, URZ ;  /* 0x000000061a0c7899 */ /* 0x000fe2000800063f */
[----:B------:R-:W-:Y:S02]  /*0e10*/  IMAD.IADD R7, R7, 0x1, R5 ;  /* 0x0000000107077824 */ /* 0x000fe400078e0205 */
[C---:B------:R-:W-:Y:S02]  /*0e20*/  IMAD R2, R3.reuse, c[0x0][0x1ac], R2 ;  /* 0x00006b0003027a24 */ /* 0x040fe400078e0202 */
[----:B------:R-:W-:Y:S01]  /*0e30*/  IMAD.WIDE.U32 R4, R3, c[0x0][0x1a8], R6 ;  /* 0x00006a0003047a25 */ /* 0x000fe200078e0006 */
[----:B------:R-:W-:Y:S02]  /*0e40*/  LEA.HI R7, R91, R88, RZ, 0x6 ;  /* 0x000000585b077211 */ /* 0x000fe400078f30ff */
[----:B------:R-:W-:Y:S01]  /*0e50*/  IADD3 R200, R202, UR12, RZ ;  /* 0x0000000ccac87c10 */ /* 0x000fe2000fffe0ff */
[----:B------:R-:W-:Y:S01]  /*0e60*/  IMAD.IADD R3, R5, 0x1, R2 ;  /* 0x0000000105037824 */ /* 0x000fe200078e0202 */
[----:B------:R-:W-:Y:S01]  /*0e70*/  LEA R5, P1, R4, c[0x0][0x160], 0x1 ;  /* 0x0000580004057a11 */ /* 0x000fe200078208ff */
[----:B------:R-:W-:Y:S01]  /*0e80*/  IMAD.SHL.U32 R8, R7, 0x8, RZ ;  /* 0x0000000807087824 */ /* 0x000fe200078e00ff */
[----:B------:R-:W-:Y:S01]  /*0e90*/  IADD3 R2, R0, UR25, RZ ;  /* 0x0000001900027c10 */ /* 0x000fe2000fffe0ff */
[----:B------:R-:W-:Y:S01]  /*0ea0*/  IMAD.MOV.U32 R199, RZ, RZ, RZ ;  /* 0x000000ffffc77224 */ /* 0x000fe200078e00ff */
[----:B------:R-:W-:Y:S01]  /*0eb0*/  LEA.HI.X R4, R4, c[0x0][0x164], R3, 0x1, P1 ;  /* 0x0000590004047a11 */ /* 0x000fe200008f0c03 */
[----:B------:R-:W-:Y:S01]  /*0ec0*/  SHFL.IDX PT, R10, R5, RZ, 0x181f ;  /* 0x00181fff050a7589 */ /* 0x000fe200000e0000 */
[----:B------:R-:W-:Y:S01]  /*0ed0*/  IADD3 R6, R2, 0x20, RZ ;  /* 0x0000002002067810 */ /* 0x000fe20007ffe0ff */
[----:B------:R-:W-:Y:S01]  /*0ee0*/  IMAD.MOV.U32 R3, RZ, RZ, c[0x0][0x2b8] ;  /* 0x0000ae00ff037624 */ /* 0x000fe200078e00ff */
[----:B------:R-:W-:Y:S01]  /*0ef0*/  LOP3.LUT R201, R201, 0xfffffe00, R8, 0xf8, !PT ;  /* 0xfffffe00c9c97812 */ /* 0x000fe200078ef808 */
[----:B------:R-:W1:Y:S01]  /*0f00*/  SHFL.IDX PT, R11, R4, RZ, 0x181f ;  /* 0x00181fff040b7589 */ /* 0x000e6200000e0000 */
[----:B------:R-:W-:-:S02]  /*0f10*/  ISETP.GE.AND P6, PT, R6, UR4, PT ;  /* 0x0000000406007c0c */ /* 0x000fc4000bfc6270 */
[----:B------:R-:W-:Y:S01]  /*0f20*/  ISETP.NE.AND P3, PT, R3, 0x1, PT ;  /* 0x000000010300780c */ /* 0x000fe20003f65270 */
[----:B------:R-:W-:Y:S01]  /*0f30*/  SHFL.IDX PT, R6, R5, 0x1, 0x181f ;  /* 0x00381f0005067f89 */ /* 0x000fe200000e0000 */
[----:B------:R-:W-:Y:S01]  /*0f40*/  IADD3 R3, R210, 0x40, RZ ;  /* 0x00000040d2037810 */ /* 0x000fe20007ffe0ff */
[----:B------:R-:W-:Y:S01]  /*0f50*/  IMAD.SHL.U32 R201, R201, 0x2, RZ ;  /* 0x00000002c9c97824 */ /* 0x000fe200078e00ff */
[----:B------:R-:W-:Y:S01]  /*0f60*/  ISETP.GE.AND P1, PT, R2, UR4, PT ;  /* 0x0000000402007c0c */ /* 0x000fe2000bf26270 */
[----:B------:R-:W4:Y:S01]  /*0f70*/  SHFL.IDX PT, R7, R4, 0x1, 0x181f ;  /* 0x00381f0004077f89 */ /* 0x000f2200000e0000 */
[----:B------:R-:W-:Y:S02]  /*0f80*/  SHF.R.S32.HI R8, RZ, 0x1f, R3 ;  /* 0x0000001fff087819 */ /* 0x000fe40000011403 */
[----:B------:R-:W-:Y:S01]  /*0f90*/  ISETP.GE.AND P5, PT, R3, c[0x0][0x198], PT ;  /* 0x0000660003007a0c */ /* 0x000fe20003fa6270 */
[----:B------:R-:W-:Y:S01]  /*0fa0*/  SHFL.IDX PT, R9, R4, 0x2, 0x181f ;  /* 0x00581f0004097f89 */ /* 0x000fe200000e0000 */
[----:B------:R-:W-:-:S02]  /*0fb0*/  LEA.HI R209, R8, R3, RZ, 0x3 ;  /* 0x0000000308d17211 */ /* 0x000fc400078f18ff */
[C---:B------:R-:W-:Y:S02]  /*0fc0*/  IADD3 R8, R2.reuse, 0x40, RZ ;  /* 0x0000004002087810 */ /* 0x040fe40007ffe0ff */
[----:B------:R-:W-:Y:S02]  /*0fd0*/  LOP3.LUT R209, R209, 0xfffffff8, RZ, 0xc0, !PT ;  /* 0xfffffff8d1d17812 */ /* 0x000fe400078ec0ff */
[----:B------:R-:W-:Y:S01]  /*0fe0*/  IADD3 R2, R2, 0x60, RZ ;  /* 0x0000006002027810 */ /* 0x000fe20007ffe0ff */
[----:B-1----:R-:W-:-:S04]  /*0ff0*/  @!P1 IMAD.WIDE R16, R210, 0x2, R10 ;  /* 0x00000002d2109825 */ /* 0x002fc800078e020a */
[----:B------:R-:W-:Y:S01]  /*1000*/  @!P1 IMAD.WIDE R22, R208, 0x2, R10 ;  /* 0x00000002d0169825 */ /* 0x000fe200078e020a */
[----:B------:R1:W-:Y:S03]  /*1010*/  @!P1 LDGSTS.E.BYPASS.LTC128B.128 [R201+0xc100], [R16.64], !P4 ;  /* 0x0c10000010c99fae */ /* 0x0003e6000e101d56 */
        /* <DEDUP_REMOVED lines=56> */
[C---:B-----5:R-:W-:Y:S01]  /*13a0*/  IMAD.WIDE.U32 R14, R200.reuse, c[0x0][0x208], RZ ;  /* 0x00008200c80e7a25 */ /* 0x060fe200078e00ff */
[----:B------:R-:W-:Y:S01]  /*13b0*/  SHF.R.S32.HI R5, RZ, 0x1f, R200 ;  /* 0x0000001fff057819 */ /* 0x000fe200000114c8 */
[----:B------:R-:W-:Y:S01]  /*13c0*/  UIADD3 UR9, UR17, UR9, URZ ;  /* 0x0000000911097290 */ /* 0x000fe2000fffe03f */
[----:B------:R-:W-:Y:S01]  /*13d0*/  ISETP.GE.AND P5, PT, R3, c[0x0][0x1d4], PT ;  /* 0x0000750003007a0c */ /* 0x000fe20003fa6270 */
[----:B-1----:R-:W-:Y:S01]  /*13e0*/  IMAD.MOV.U32 R10, RZ, RZ, R14 ;  /* 0x000000ffff0a7224 */ /* 0x002fe200078e000e */
[----:B------:R-:W-:Y:S01]  /*13f0*/  ULDC.64 UR4, c[0x0][0x1e8] ;  /* 0x00007a0000047ab9 */ /* 0x000fe20000000a00 */
[C---:B---3--:R-:W-:Y:S01]  /*1400*/  IMAD R17, R5.reuse, c[0x0][0x208], RZ ;  /* 0x0000820005117a24 */ /* 0x048fe200078e02ff */
[----:B------:R-:W-:Y:S01]  /*1410*/  UIMAD.WIDE.U32 UR18, UR11, UR4, URZ ;  /* 0x000000040b1272a5 */ /* 0x000fe2000f8e003f */
[----:B------:R-:W-:Y:S01]  /*1420*/  IMAD R5, R5, c[0x0][0x1e0], RZ ;  /* 0x0000780005057a24 */ /* 0x000fe200078e02ff */
[----:B------:R-:W-:Y:S01]  /*1430*/  UIMAD UR4, UR8, UR4, URZ ;  /* 0x00000004080472a4 */ /* 0x000fe2000f8e023f */
[----:B------:R-:W-:Y:S01]  /*1440*/  IMAD R11, R200, c[0x0][0x20c], R17 ;  /* 0x00008300c80b7a24 */ /* 0x000fe200078e0211 */
[----:B------:R-:W-:Y:S01]  /*1450*/  ISETP.GE.AND P4, PT, R12, c[0x0][0x1d4], PT ;  /* 0x000075000c007a0c */ /* 0x000fe20003f86270 */
[C---:B------:R-:W-:Y:S01]  /*1460*/  IMAD.WIDE.U32 R6, R200.reuse, c[0x0][0x1e0], RZ ;  /* 0x00007800c8067a25 */ /* 0x040fe200078e00ff */
[----:B------:R-:W-:Y:S01]  /*1470*/  UIMAD UR4, UR11, UR5, UR4 ;  /* 0x000000050b0472a4 */ /* 0x000fe2000f8e0204 */
[----:B------:R-:W-:Y:S01]  /*1480*/  LEA.HI R89, R91, R88, RZ, 0x5 ;  /* 0x000000585b597211 */ /* 0x000fe200078f28ff */
[----:B------:R-:W-:Y:S01]  /*1490*/  UISETP.GT.AND UP0, UPT, UR26, UR7, UPT ;  /* 0x000000071a00728c */ /* 0x000fe2000bf04270 */
[----:B------:R-:W-:Y:S01]  /*14a0*/  IMAD.IADD R11, R15, 0x1, R11 ;  /* 0x000000010f0b7824 */ /* 0x000fe200078e020b */
[----:B------:R-:W-:Y:S01]  /*14b0*/  UIADD3 UR8, UR19, UR4, URZ ;  /* 0x0000000413087290 */ /* 0x000fe2000fffe03f */
[----:B------:R-:W-:Y:S01]  /*14c0*/  IMAD R5, R200, c[0x0][0x1e4], R5 ;  /* 0x00007900c8057a24 */ /* 0x000fe200078e0205 */
[----:B------:R-:W-:Y:S01]  /*14d0*/  SHF.R.S32.HI R86, RZ, 0x5, R89 ;  /* 0x00000005ff567819 */ /* 0x000fe20000011459 */
[----:B------:R-:W-:Y:S01]  /*14e0*/  IMAD.U32 R85, RZ, RZ, UR12 ;  /* 0x0000000cff557e24 */ /* 0x000fe2000f8e00ff */
[----:B------:R-:W-:Y:S01]  /*14f0*/  SEL R213, RZ, 0x10, P4 ;  /* 0x00000010ffd57807 */ /* 0x000fe20002000000 */
[----:B------:R-:W-:Y:S01]  /*1500*/  IMAD.IADD R7, R7, 0x1, R5 ;  /* 0x0000000107077824 */ /* 0x000fe200078e0205 */
[----:B------:R-:W-:Y:S01]  /*1510*/  SHF.R.S32.HI R212, RZ, 0x1f, R209 ;  /* 0x0000001fffd47819 */ /* 0x000fe200000114d1 */
[----:B------:R-:W-:Y:S01]  /*1520*/  IMAD.MOV.U32 R38, RZ, RZ, 0x20 ;  /* 0x00000020ff267424 */ /* 0x000fe200078e00ff */
[----:B------:R-:W-:-:S02]  /*1530*/  IADD3 R0, -R0, UR10, -R85 ;  /* 0x0000000a00007c10 */ /* 0x000fc4000fffe955 */
[----:B------:R-:W-:Y:S02]  /*1540*/  SHF.R.S32.HI R211, RZ, 0x1f, R208 ;  /* 0x0000001fffd37819 */ /* 0x000fe400000114d0 */
[----:B------:R-:W-:Y:S02]  /*1550*/  ISETP.GE.AND P2, PT, R0, 0x1, PT ;  /* 0x000000010000780c */ /* 0x000fe40003f46270 */
[----:B------:R-:W-:Y:S02]  /*1560*/  IADD3 R205, R201, 0x100, RZ ;  /* 0x00000100c9cd7810 */ /* 0x000fe40007ffe0ff */
[----:B--2---:R-:W-:Y:S01]  /*1570*/  SHF.R.S32.HI R14, RZ, 0x1f, R199 ;  /* 0x0000001fff0e7819 */ /* 0x004fe200000114c7 */
[----:B------:R-:W-:Y:S01]  /*1580*/  IMAD.WIDE.U32 R8, R199, c[0x0][0x218], R10 ;  /* 0x00008600c7087a25 */ /* 0x000fe200078e000a */
[----:B------:R-:W-:-:S03]  /*1590*/  SHF.R.S32.HI R11, RZ, 0x4, R2 ;  /* 0x00000004ff0b7819 */ /* 0x000fc60000011402 */
[----:B------:R-:W-:Y:S01]  /*15a0*/  IMAD R10, R14, c[0x0][0x218], RZ ;  /* 0x000086000e0a7a24 */ /* 0x000fe200078e02ff */
[----:B------:R-:W-:Y:S01]  /*15b0*/  IADD3 R5, P0, R8, UR16, RZ ;  /* 0x0000001008057c10 */ /* 0x000fe2000ff1e0ff */
[----:B------:R-:W-:-:S04]  /*15c0*/  IMAD.WIDE.U32 R6, R199, c[0x0][0x1f0], R6 ;  /* 0x00007c00c7067a25 */ /* 0x000fc800078e0006 */
[----:B------:R-:W-:Y:S02]  /*15d0*/  IMAD R10, R199, c[0x0][0x21c], R10 ;  /* 0x00008700c70a7a24 */ /* 0x000fe400078e020a */
[----:B------:R-:W-:Y:S02]  /*15e0*/  IMAD R14, R14, c[0x0][0x1f0], RZ ;  /* 0x00007c000e0e7a24 */ /* 0x000fe400078e02ff */
[----:B------:R-:W-:Y:S01]  /*15f0*/  IMAD.SHL.U32 R8, R13, 0x40, RZ ;  /* 0x000000400d087824 */ /* 0x000fe200078e00ff */
[----:B------:R-:W-:Y:S01]  /*1600*/  IADD3.X R10, R9, UR9, R10, P0, !PT ;  /* 0x00000009090a7c10 */ /* 0x000fe200087fe40a */
[----:B------:R-:W-:Y:S01]  /*1610*/  IMAD R14, R199, c[0x0][0x1f4], R14 ;  /* 0x00007d00c70e7a24 */ /* 0x000fe200078e020e */
[C---:B------:R-:W-:Y:S02]  /*1620*/  LEA R16, P0, R5.reuse, c[0x0][0x1f8], 0x1 ;  /* 0x00007e0005107a11 */ /* 0x040fe400078008ff */
[----:B------:R-:W-:Y:S02]  /*1630*/  IADD3 R9, P1, R6, UR18, RZ ;  /* 0x0000001206097c10 */ /* 0x000fe4000ff3e0ff */
[----:B------:R-:W-:Y:S01]  /*1640*/  LEA.HI.X R10, R5, c[0x0][0x1fc], R10, 0x1, P0 ;  /* 0x00007f00050a7a11 */ /* 0x000fe200000f0c0a */
[----:B------:R-:W1:Y:S01]  /*1650*/  SHFL.IDX PT, R30, R16, RZ, 0x181f ;  /* 0x00181fff101e7589 */ /* 0x000e6200000e0000 */
[----:B------:R-:W-:-:S02]  /*1660*/  LEA.HI R6, R2, R11, RZ, 0x1 ;  /* 0x0000000b02067211 */ /* 0x000fc400078f08ff */
[----:B------:R-:W-:Y:S01]  /*1670*/  IADD3.X R14, R7, UR8, R14, P1, !PT ;  /* 0x00000008070e7c10 */ /* 0x000fe20008ffe40e */
[----:B----4-:R2:W3:Y:S01]  /*1680*/  SHFL.IDX PT, R20, R16, 0x1, 0x181f ;  /* 0x00381f0010147f89 */ /* 0x0104e200000e0000 */
[C---:B------:R-:W-:Y:S02]  /*1690*/  LEA R15, P0, R9.reuse, c[0x0][0x1c8], 0x1 ;  /* 0x00007200090f7a11 */ /* 0x040fe400078008ff */
[----:B------:R-:W-:Y:S01]  /*16a0*/  LOP3.LUT R8, R8, 0x1c0, RZ, 0xc0, !PT ;  /* 0x000001c008087812 */ /* 0x000fe200078ec0ff */
[----:B------:R-:W4:Y:S01]  /*16b0*/  SHFL.IDX PT, R5, R10, RZ, 0x181f ;  /* 0x00181fff0a057589 */ /* 0x000f2200000e0000 */
[----:B------:R-:W-:Y:S02]  /*16c0*/  LOP3.LUT R6, R6, 0xfffffffe, RZ, 0xc0, !PT ;  /* 0xfffffffe06067812 */ /* 0x000fe400078ec0ff */
[----:B------:R-:W-:Y:S01]  /*16d0*/  LEA.HI.X R14, R9, c[0x0][0x1cc], R14, 0x1, P0 ;  /* 0x00007300090e7a11 */ /* 0x000fe200000f0c0e */
[----:B------:R-:W5:Y:S01]  /*16e0*/  SHFL.IDX PT, R4, R10, 0x1, 0x181f ;  /* 0x00381f000a047f89 */ /* 0x000f6200000e0000 */
[----:B------:R-:W-:Y:S01]  /*16f0*/  LOP3.LUT R197, R8, 0x8, R197, 0xf8, !PT ;  /* 0x0000000808c57812 */ /* 0x000fe200078ef8c5 */
[----:B------:R-:W-:Y:S01]  /*1700*/  IMAD.IADD R6, R11, 0x1, -R6 ;  /* 0x000000010b067824 */ /* 0x000fe200078e0a06 */
[----:B------:R-:W-:Y:S01]  /*1710*/  SHF.R.U32.HI R8, RZ, 0x3, R8 ;  /* 0x00000003ff087819 */ /* 0x000fe20000011608 */
[----:B------:R-:W-:Y:S01]  /*1720*/  SHFL.IDX PT, R10, R15, RZ, 0x181f ;  /* 0x00181fff0f0a7589 */ /* 0x000fe200000e0000 */
[----:B------:R-:W-:Y:S01]  /*1730*/  LOP3.LUT R7, R2, 0xfffffff0, RZ, 0xc0, !PT ;  /* 0xfffffff002077812 */ /* 0x000fe200078ec0ff */
[----:B------:R-:W-:Y:S01]  /*1740*/  IMAD.SHL.U32 R84, R6, 0x8, RZ ;  /* 0x0000000806547824 */ /* 0x000fe200078e00ff */
[----:B------:R-:W-:Y:S01]  /*1750*/  LOP3.LUT R197, R197, R8, RZ, 0x3c, !PT ;  /* 0x00000008c5c57212 */ /* 0x000fe200078e3cff */
[----:B------:R-:W5:Y:S02]  /*1760*/  SHFL.IDX PT, R11, R14, RZ, 0x181f ;  /* 0x00181fff0e0b7589 */ /* 0x000f6400000e0000 */
[----:B------:R-:W-:-:S02]  /*1770*/  IMAD.IADD R7, R88, 0x1, -R7 ;  /* 0x0000000158077824 */ /* 0x000fc400078e0a07 */
[----:B------:R-:W-:Y:S01]  /*1780*/  SHFL.IDX PT, R8, R15, 0x1, 0x181f ;  /* 0x00381f000f087f89 */ /* 0x000fe200000e0000 */
[----:B------:R-:W-:Y:S02]  /*1790*/  IMAD R197, R6, 0x200, R197 ;  /* 0x0000020006c57824 */ /* 0x000fe400078e02c5 */
[----:B--2---:R-:W-:Y:S01]  /*17a0*/  IMAD.WIDE R16, R210, 0x2, RZ ;  /* 0x00000002d2107825 */ /* 0x004fe200078e02ff */
[----:B------:R2:W2:Y:S01]  /*17b0*/  SHFL.IDX PT, R9, R14, 0x1, 0x181f ;  /* 0x00381f000e097f89 */ /* 0x0004a200000e0000 */
[----:B------:R-:W-:Y:S02]  /*17c0*/  SHF.R.S32.HI R2, RZ, 0x1f, R7 ;  /* 0x0000001fff027819 */ /* 0x000fe40000011407 */
[----:B------:R-:W-:Y:S01]  /*17d0*/  IMAD.SHL.U32 R197, R197, 0x2, RZ ;  /* 0x00000002c5c57824 */ /* 0x000fe200078e00ff */
[----:B-1----:R-:W-:Y:S02]  /*17e0*/  IADD3 R36, P1, R30, R16, RZ ;  /* 0x000000101e247210 */ /* 0x002fe40007f3e0ff */
[----:B---3--:R-:W-:-:S02]  /*17f0*/  IADD3 R28, P0, R16, R20, RZ ;  /* 0x00000014101c7210 */ /* 0x008fc40007f1e0ff */
[----:B------:R-:W-:Y:S01]  /*1800*/  LEA.HI R87, R2, R7, RZ, 0x3 ;  /* 0x0000000702577211 */ /* 0x000fe200078f18ff */
[----:B----4-:R-:W-:Y:S01]  /*1810*/  IMAD.X R37, R5, 0x1, R17, P1 ;  /* 0x0000000105257824 */ /* 0x010fe200008e0611 */
[----:B------:R-:W-:Y:S01]  /*1820*/  ISETP.GT.AND P1, PT, R0, 0x20, PT ;  /* 0x000000200000780c */ /* 0x000fe20003f24270 */
[----:B-----5:R-:W-:Y:S01]  /*1830*/  IMAD.X R29, R17, 0x1, R4, P0 ;  /* 0x00000001111d7824 */ /* 0x020fe200000e0604 */
[----:B------:R-:W-:Y:S01]  /*1840*/  LOP3.LUT R2, R87, 0xfffffff8, RZ, 0xc0, !PT ;  /* 0xfffffff857027812 */ /* 0x000fe200078ec0ff */
[----:B------:R-:W-:Y:S01]  /*1850*/  IMAD.WIDE R16, R209, 0x2, RZ ;  /* 0x00000002d1107825 */ /* 0x000fe200078e02ff */
[----:B------:R-:W-:-:S03]  /*1860*/  IADD3 R196, R197, 0x6120, RZ ;  /* 0x00006120c5c47810 */ /* 0x000fc60007ffe0ff */
[----:B------:R-:W-:-:S04]  /*1870*/  @P2 IMAD.WIDE R18, R210, 0x2, R10 ;  /* 0x00000002d2122825 */ /* 0x000fc800078e020a */
[--C-:B------:R-:W-:Y:S01]  /*1880*/  @P2 IMAD.WIDE R24, R209, 0x2, R10.reuse ;  /* 0x00000002d1182825 */ /* 0x100fe200078e020a */
[----:B------:R1:W-:Y:S01]  /*1890*/  @P2 LDGSTS.E.BYPASS.LTC128B.128 [R201+0x6100], [R18.64], !P6 ;  /* 0x0610000012c92fae */ /* 0x0003e2000f101d56 */
[----:B--2---:R-:W-:Y:S02]  /*18a0*/  IADD3 R14, P0, R30, R16, RZ ;  /* 0x000000101e0e7210 */ /* 0x004fe40007f1e0ff */
[----:B------:R-:W-:Y:S01]  /*18b0*/  @P2 IMAD.WIDE R26, R208, 0x2, R10 ;  /* 0x00000002d01a2825 */ /* 0x000fe200078e020a */
[----:B------:R2:W-:Y:S03]  /*18c0*/  @P2 LDGSTS.E.BYPASS.LTC128B.128 [R201+0x8100], [R24.64], !P5 ;  /* 0x0810000018c92fae */ /* 0x0005e6000e901d56 */
[----:B------:R-:W-:Y:S01]  /*18d0*/  IMAD.X R15, R5, 0x1, R17, P0 ;  /* 0x00000001050f7824 */ /* 0x000fe200000e0611 */
[----:B------:R-:W-:Y:S01]  /*18e0*/  IADD3 R22, P0, R16, R20, RZ ;  /* 0x0000001410167210 */ /* 0x000fe20007f1e0ff */
[----:B------:R-:W-:Y:S01]  /*18f0*/  @P1 IMAD.WIDE R10, R209, 0x2, R8 ;  /* 0x00000002d10a1825 */ /* 0x000fe200078e0208 */
[----:B------:R2:W-:Y:S03]  /*1900*/  @P2 LDGSTS.E.BYPASS.LTC128B.128 [R201+0xa100], [R26.64], !P4 ;  /* 0x0a1000001ac92fae */ /* 0x0005e6000e101d56 */
[----:B------:R-:W-:Y:S01]  /*1910*/  IMAD.X R23, R17, 0x1, R4, P0 ;  /* 0x0000000111177824 */ /* 0x000fe200000e0604 */
[----:B------:R-:W-:Y:S01]  /*1920*/  LOP3.LUT P0, RZ, R13, 0x2, RZ, 0xc0, !PT ;  /* 0x000000020dff7812 */ /* 0x000fe2000780c0ff */
[----:B------:R-:W-:-:S04]  /*1930*/  @P1 IMAD.WIDE R16, R210, 0x2, R8 ;  /* 0x00000002d2101825 */ /* 0x000fc800078e0208 */
[----:B------:R-:W-:Y:S01]  /*1940*/  @P1 IMAD.WIDE R8, R208, 0x2, R8 ;  /* 0x00000002d0081825 */ /* 0x000fe200078e0208 */
[----:B------:R1:W-:Y:S03]  /*1950*/  @P1 LDGSTS.E.BYPASS.LTC128B.128 [R201+0x7100], [R16.64], !P6 ;  /* 0x0710000010c91fae */ /* 0x0003e6000f101d56 */
[----:B------:R-:W-:Y:S01]  /*1960*/  IMAD.IADD R2, R7, 0x1, -R2 ;  /* 0x0000000107027824 */ /* 0x000fe200078e0a02 */
[----:B------:R3:W-:Y:S01]  /*1970*/  @P1 LDGSTS.E.BYPASS.LTC128B.128 [R201+0x9100], [R10.64], !P5 ;  /* 0x091000000ac91fae */ /* 0x0007e2000e901d56 */
[----:B------:R-:W-:Y:S02]  /*1980*/  IMAD.SHL.U32 R87, R87, 0x40, RZ ;  /* 0x0000004057577824 */ /* 0x000fe400078e00ff */
[----:B------:R-:W-:Y:S01]  /*1990*/  IMAD.SHL.U32 R7, R2, 0x40, RZ ;  /* 0x0000004002077824 */ /* 0x000fe200078e00ff */
[----:B------:R3:W-:Y:S02]  /*19a0*/  @P1 LDGSTS.E.BYPASS.LTC128B.128 [R201+0xb100], [R8.64], !P4 ;  /* 0x0b10000008c91fae */ /* 0x0007e4000e101d56 */
[----:B------:R-:W-:-:S02]  /*19b0*/  LOP3.LUT R87, R87, 0xfffffe00, RZ, 0xc0, !PT ;  /* 0xfffffe0057577812 */ /* 0x000fc400078ec0ff */
[----:B------:R-:W0:Y:S01]  /*19c0*/  LDGDEPBAR ;  /* 0x00000000000079af */ /* 0x000e220000000000 */
[----:B------:R-:W-:-:S04]  /*19d0*/  LOP3.LUT R7, R7, 0x1c0, RZ, 0xc0, !PT ;  /* 0x000001c007077812 */ /* 0x000fc800078ec0ff */
[----:B------:R-:W-:Y:S02]  /*19e0*/  LOP3.LUT R84, R7, 0x8, R84, 0xf8, !PT ;  /* 0x0000000807547812 */ /* 0x000fe400078ef854 */
[----:B------:R-:W-:-:S04]  /*19f0*/  SHF.R.U32.HI R7, RZ, 0x3, R7 ;  /* 0x00000003ff077819 */ /* 0x000fc80000011607 */
[----:B------:R-:W-:Y:S01]  /*1a00*/  LOP3.LUT R84, R84, R7, RZ, 0x3c, !PT ;  /* 0x0000000754547212 */ /* 0x000fe200078e3cff */
[----:B------:R-:W-:-:S05]  /*1a10*/  IMAD.WIDE R6, R208, 0x2, RZ ;  /* 0x00000002d0067825 */ /* 0x000fca00078e02ff */
[----:B------:R-:W-:Y:S02]  /*1a20*/  IADD3 R20, P1, R6, R20, RZ ;  /* 0x0000001406147210 */ /* 0x000fe40007f3e0ff */
[----:B------:R-:W-:-:S03]  /*1a30*/  IADD3 R30, P2, R30, R6, RZ ;  /* 0x000000061e1e7210 */ /* 0x000fc60007f5e0ff */
[----:B------:R-:W-:Y:S01]  /*1a40*/  IMAD.X R21, R7, 0x1, R4, P1 ;  /* 0x0000000107157824 */ /* 0x000fe200008e0604 */
[----:B------:R-:W-:Y:S01]  /*1a50*/  IADD3 R4, R197, 0x6100, RZ ;  /* 0x00006100c5047810 */ /* 0x000fe20007ffe0ff */
[----:B------:R-:W-:-:S04]  /*1a60*/  DEPBAR.LE SB0, 0x1 ;  /* 0x000080400000791a */ /* 0x000fc80000000000 */
[----:B------:R-:W-:-:S04]  /*1a70*/  DEPBAR.LE SB0, 0x0 ;  /* 0x000080000000791a */ /* 0x000fc80000000000 */
[----:B------:R-:W-:Y:S01]  /*1a80*/  BAR.SYNC.DEFER_BLOCKING 0x0 ;  /* 0x0000000000007b1d */ /* 0x000fe20000010000 */
[----:B------:R-:W-:Y:S01]  /*1a90*/  IMAD.X R31, R5, 0x1, R7, P2 ;  /* 0x00000001051f7824 */ /* 0x000fe200010e0607 */
[----:B------:R-:W-:Y:S01]  /*1aa0*/  R2P PR, R2, 0x6 ;  /* 0x0000000602007804 */ /* 0x000fe20000000000 */
[----:B------:R-:W-:Y:S01]  /*1ab0*/  IMAD.MOV.U32 R2, RZ, RZ, 0x10 ;  /* 0x00000010ff027424 */ /* 0x000fe200078e00ff */
[----:B------:R-:W-:Y:S01]  /*1ac0*/  @P0 IADD3 R196, R4, -0x20, RZ ;  /* 0xffffffe004c40810 */ /* 0x000fe20007ffe0ff */
[----:B------:R-:W-:Y:S01]  /*1ad0*/  IMAD R5, R86, 0x400, R87 ;  /* 0x0000040056057824 */ /* 0x000fe200078e0257 */
[----:B------:R-:W-:Y:S02]  /*1ae0*/  ISETP.GE.AND P0, PT, R210, c[0x0][0x1d4], PT ;  /* 0x00007500d2007a0c */ /* 0x000fe40003f06270 */
[----:B------:R-:W-:Y:S01]  /*1af0*/  SEL R2, R2, 0xfffffff0, !P1 ;  /* 0xfffffff002027807 */ /* 0x000fe20004800000 */
[----:B------:R-:W-:Y:S01]  /*1b00*/  IMAD.IADD R198, R84, 0x1, R5 ;  /* 0x0000000154c67824 */ /* 0x000fe200078e0205 */
[----:B------:R-:W-:-:S02]  /*1b10*/  ISETP.LT.OR P1, PT, R0, 0x1, P0 ;  /* 0x000000010000780c */ /* 0x000fc40000721670 */
[----:B------:R-:W-:Y:S01]  /*1b20*/  ISETP.LT.OR P0, PT, R0, 0x21, P0 ;  /* 0x000000210000780c */ /* 0x000fe20000701670 */
[----:B------:R-:W-:Y:S01]  /*1b30*/  IMAD.SHL.U32 R198, R198, 0x2, RZ ;  /* 0x00000002c6c67824 */ /* 0x000fe200078e00ff */
[C---:B------:R-:W-:Y:S02]  /*1b40*/  IADD3 R187, R196.reuse, 0x800, RZ ;  /* 0x00000800c4bb7810 */ /* 0x040fe40007ffe0ff */
[----:B------:R-:W-:Y:S01]  /*1b50*/  IADD3 R186, R196, 0x1000, RZ ;  /* 0x00001000c4ba7810 */ /* 0x000fe20007ffe0ff */
[----:B------:R-:W-:Y:S01]  /*1b60*/  IMAD R194, R2, 0x2, R198 ;  /* 0x0000000202c27824 */ /* 0x000fe200078e02c6 */
[C---:B------:R-:W-:Y:S02]  /*1b70*/  IADD3 R185, R196.reuse, 0x1800, RZ ;  /* 0x00001800c4b97810 */ /* 0x040fe40007ffe0ff */
[C---:B------:R-:W-:Y:S02]  /*1b80*/  IADD3 R183, R196.reuse, 0x2000, RZ ;  /* 0x00002000c4b77810 */ /* 0x040fe40007ffe0ff */
[C---:B------:R-:W-:Y:S01]  /*1b90*/  IADD3 R182, R196.reuse, 0x2800, RZ ;  /* 0x00002800c4b67810 */ /* 0x040fe20007ffe0ff */
[----:B-1----:R-:W-:Y:S01]  /*1ba0*/  LDSM.16.M88.4 R16, [R198+0xc100] ;  /* 0x00c10000c610783b */ /* 0x002fe20000000200 */
[----:B------:R-:W-:-:S02]  /*1bb0*/  IADD3 R181, R196, 0x3000, RZ ;  /* 0x00003000c4b57810 */ /* 0x000fc40007ffe0ff */
[C---:B------:R-:W-:Y:S01]  /*1bc0*/  IADD3 R180, R196.reuse, 0x3800, RZ ;  /* 0x00003800c4b47810 */ /* 0x040fe20007ffe0ff */
[----:B---3--:R-:W-:Y:S01]  /*1bd0*/  LDSM.16.M88.4 R8, [R194+0xc100] ;  /* 0x00c10000c208783b */ /* 0x008fe20000000200 */
[C---:B------:R-:W-:Y:S02]  /*1be0*/  IADD3 R179, R196.reuse, 0x4000, RZ ;  /* 0x00004000c4b37810 */ /* 0x040fe40007ffe0ff */
[C---:B------:R-:W-:Y:S01]  /*1bf0*/  IADD3 R178, R196.reuse, 0x4800, RZ ;  /* 0x00004800c4b27810 */ /* 0x040fe20007ffe0ff */
[----:B------:R-:W-:Y:S01]  /*1c00*/  LDSM.16.M88.4 R60, [R197+0x6100] ;  /* 0x00610000c53c783b */ /* 0x000fe20000000200 */
[C---:B------:R-:W-:Y:S02]  /*1c10*/  IADD3 R177, R196.reuse, 0x5000, RZ ;  /* 0x00005000c4b17810 */ /* 0x040fe40007ffe0ff */
[----:B------:R-:W-:Y:S01]  /*1c20*/  IADD3 R176, R196, 0x5800, RZ ;  /* 0x00005800c4b07810 */ /* 0x000fe20007ffe0ff */
[----:B------:R-:W1:Y:S04]  /*1c30*/  LDSM.16.M88.4 R52, [R197+0x6900] ;  /* 0x00690000c534783b */ /* 0x000e680000000200 */
[----:B------:R-:W3:Y:S04]  /*1c40*/  LDSM.16.M88.4 R44, [R197+0x7100] ;  /* 0x00710000c52c783b */ /* 0x000ee80000000200 */
[----:B------:R-:W4:Y:S04]  /*1c50*/  LDSM.16.M88.4 R4, [R197+0x7900] ;  /* 0x00790000c504783b */ /* 0x000f280000000200 */
[----:B------:R-:W5:Y:S04]  /*1c60*/  LDSM.16.M88.4 R80, [R196] ;  /* 0x00000000c450783b */ /* 0x000f680000000200 */
[----:B------:R-:W4:Y:S04]  /*1c70*/  LDSM.16.M88.4 R64, [R196+0x800] ;  /* 0x00080000c440783b */ /* 0x000f280000000200 */
[----:B------:R-:W4:Y:S04]  /*1c80*/  LDSM.16.M88.4 R32, [R196+0x1000] ;  /* 0x00100000c420783b */ /* 0x000f280000000200 */
[----:B--2---:R-:W2:Y:S04]  /*1c90*/  LDSM.16.M88.4 R24, [R196+0x1800] ;  /* 0x00180000c418783b */ /* 0x004ea80000000200 */
[----:B------:R-:W-:Y:S01]  /*1ca0*/  @!PT LDS RZ, [RZ] ;  /* 0x00000000fffff984 */ /* 0x000fe20000000800 */
[----:B------:R-:W-:Y:S01]  /*1cb0*/  @!PT LDS RZ, [RZ] ;  /* 0x00000000fffff984 */ /* 0x000fe20000000800 */
[----:B------:R-:W-:Y:S01]  /*1cc0*/  @!PT LDS RZ, [RZ] ;  /* 0x00000000fffff984 */ /* 0x000fe20000000800 */
[----:B------:R2:W-:Y:S01]  /*1cd0*/  LDGSTS.E.BYPASS.LTC128B.128 [R201+0x100], [R36.64], !P1 ;  /* 0x0010000024c97fae */ /* 0x0005e2000c901d56 */
[----:B------:R-:W-:-:S04]  /*1ce0*/  ISETP.GE.AND P1, PT, R3, c[0x0][0x1d4], PT ;  /* 0x0000750003007a0c */ /* 0x000fc80003f26270 */
[----:B------:R-:W-:Y:S01]  /*1cf0*/  ISETP.LT.OR P1, PT, R0, 0x1, P1 ;  /* 0x000000010000780c */ /* 0x000fe20000f21670 */
[C---:B-1----:R-:W-:Y:S11]  /*1d00*/  HMMA.16816.F32 R56, R16.reuse, R52, RZ ;  /* 0x000000341038723c */ /* 0x042ff600000018ff */
[----:B------:R-:W-:Y:S01]  /*1d10*/  @!UPT UIADD3 URZ, URZ, URZ, URZ ;  /* 0x0000003f3f3ff290 */ /* 0x000fe2000fffe03f */
[----:B------:R1:W-:Y:S01]  /*1d20*/  LDGSTS.E.BYPASS.LTC128B.128 [R201+0x2100], [R14.64], !P1 ;  /* 0x021000000ec97fae */ /* 0x0003e2000c901d56 */
[----:B------:R-:W-:Y:S01]  /*1d30*/  ISETP.GE.AND P1, PT, R12, c[0x0][0x1d4], PT ;  /* 0x000075000c007a0c */ /* 0x000fe20003f26270 */
[----:B---3--:R-:W-:Y:S03]  /*1d40*/  HMMA.16816.F32 R48, R16, R44, RZ ;  /* 0x0000002c1030723c */ /* 0x008fe600000018ff */
[----:B------:R-:W-:-:S05]  /*1d50*/  ISETP.LT.OR P1, PT, R0, 0x1, P1 ;  /* 0x000000010000780c */ /* 0x000fca0000f21670 */
[C---:B------:R-:W-:Y:S08]  /*1d60*/  HMMA.16816.F32 R52, R16.reuse, R54, RZ ;  /* 0x000000361034723c */ /* 0x040ff000000018ff */
[----:B------:R3:W-:Y:S01]  /*1d70*/  LDGSTS.E.BYPASS.LTC128B.128 [R201+0x4100], [R30.64], !P1 ;  /* 0x041000001ec97fae */ /* 0x0007e2000c901d56 */
[----:B------:R-:W-:Y:S01]  /*1d80*/  ISETP.GE.AND P1, PT, R3, c[0x0][0x1d4], PT ;  /* 0x0000750003007a0c */ /* 0x000fe20003f26270 */
[----:B------:R-:W-:Y:S01]  /*1d90*/  HMMA.16816.F32 R44, R16, R46, RZ ;  /* 0x0000002e102c723c */ /* 0x000fe200000018ff */
[----:B------:R-:W-:Y:S01]  /*1da0*/  SEL R3, R38, 0xffffffe0, !P2 ;  /* 0xffffffe026037807 */ /* 0x000fe20005000000 */
[----:B------:R3:W-:Y:S01]  /*1db0*/  LDGSTS.E.BYPASS.LTC128B.128 [R201+0x1100], [R28.64], !P0 ;  /* 0x011000001cc97fae */ /* 0x0007e2000c101d56 */
[----:B------:R-:W-:-:S02]  /*1dc0*/  ISETP.GE.AND P2, PT, R12, c[0x0][0x1d4], PT ;  /* 0x000075000c007a0c */ /* 0x000fc40003f46270 */
[C---:B------:R-:W-:Y:S01]  /*1dd0*/  ISETP.LT.OR P1, PT, R0.reuse, 0x21, P1 ;  /* 0x000000210000780c */ /* 0x040fe20000f21670 */
[----:B------:R-:W-:Y:S01]  /*1de0*/  IMAD R193, R3, 0x2, R198 ;  /* 0x0000000203c17824 */ /* 0x000fe200078e02c6 */
[----:B------:R-:W-:Y:S01]  /*1df0*/  ISETP.LT.OR P2, PT, R0, 0x21, P2 ;  /* 0x000000210000780c */ /* 0x000fe20001741670 */
[----:B------:R-:W-:Y:S01]  /*1e00*/  IMAD.MOV.U32 R0, RZ, RZ, 0x40 ;  /* 0x00000040ff007424 */ /* 0x000fe200078e00ff */
[----:B------:R-:W-:Y:S01]  /*1e10*/  LOP3.LUT P0, RZ, R13, 0x4, RZ, 0xc0, !PT ;  /* 0x000000040dff7812 */ /* 0x000fe2000780c0ff */
[----:B----4-:R-:W-:Y:S01]  /*1e20*/  HMMA.16816.F32 R40, R16, R4, RZ ;  /* 0x000000041028723c */ /* 0x010fe200000018ff */
[----:B------:R-:W-:Y:S02]  /*1e30*/  IMAD R191, R3, 0x2, R194 ;  /* 0x0000000203bf7824 */ /* 0x000fe400078e02c2 */
[----:B------:R-:W-:Y:S02]  /*1e40*/  SEL R0, R0, 0xffffffc0, !P0 ;  /* 0xffffffc000007807 */ /* 0x000fe40004000000 */
[----:B------:R-:W-:-:S03]  /*1e50*/  PLOP3.LUT P0, PT, PT, PT, UP0, 0x40, 0x0 ;  /* 0x000000000000781c */ /* 0x000fc60003f0e808 */
[C---:B-1----:R-:W-:Y:S01]  /*1e60*/  HMMA.16816.F32 R12, R16.reuse, R60, RZ ;  /* 0x0000003c100c723c */ /* 0x042fe200000018ff */
[----:B------:R-:W-:Y:S01]  /*1e70*/  IMAD.IADD R192, R197, 0x1, R0 ;  /* 0x00000001c5c07824 */ /* 0x000fe200078e0200 */
[----:B------:R1:W-:Y:S01]  /*1e80*/  LDGSTS.E.BYPASS.LTC128B.128 [R201+0x3100], [R22.64], !P1 ;  /* 0x0310000016c97fae */ /* 0x0003e2000c901d56 */
[----:B------:R-:W-:Y:S01]  /*1e90*/  IMAD.IADD R184, R0, 0x1, R196 ;  /* 0x0000000100b87824 */ /* 0x000fe200078e02c4 */
[----:B------:R-:W-:Y:S02]  /*1ea0*/  ISETP.GT.AND P1, PT, R202, 0x3f, PT ;  /* 0x0000003fca00780c */ /* 0x000fe40003f24270 */
[----:B------:R1:W-:Y:S02]  /*1eb0*/  LDGSTS.E.BYPASS.LTC128B.128 [R201+0x5100], [R20.64], !P2 ;  /* 0x0510000014c97fae */ /* 0x0003e4000d101d56 */
[C---:B------:R-:W-:Y:S02]  /*1ec0*/  HMMA.16816.F32 R60, R16.reuse, R62, RZ ;  /* 0x0000003e103c723c */ /* 0x040fe400000018ff */
[----:B--2---:R-:W-:Y:S04]  /*1ed0*/  LDSM.16.M88.4 R36, [R193+0xc100] ;  /* 0x00c10000c124783b */ /* 0x004fe80000000200 */
[----:B------:R-:W2:Y:S02]  /*1ee0*/  LDSM.16.M88.4 R76, [R192+0x6100] ;  /* 0x00610000c04c783b */ /* 0x000ea40000000200 */
[----:B------:R-:W-:Y:S02]  /*1ef0*/  HMMA.16816.F32 R16, R16, R6, RZ ;  /* 0x000000061010723c */ /* 0x000fe400000018ff */
[----:B------:R-:W4:Y:S04]  /*1f00*/  LDSM.16.M88.4 R72, [R192+0x6900] ;  /* 0x00690000c048783b */ /* 0x000f280000000200 */
[----:B---3--:R-:W3:Y:S02]  /*1f10*/  LDSM.16.M88.4 R28, [R192+0x7100] ;  /* 0x00710000c01c783b */ /* 0x008ee40000000200 */
[C---:B-----5:R-:W-:Y:S02]  /*1f20*/  HMMA.16816.F32 R12, R8.reuse, R80, R12 ;  /* 0x00000050080c723c */ /* 0x060fe4000000180c */
[----:B------:R-:W-:Y:S04]  /*1f30*/  LDSM.16.M88.4 R4, [R191+0xc100] ;  /* 0x00c10000bf04783b */ /* 0x000fe80000000200 */
[----:B------:R-:W-:Y:S02]  /*1f40*/  LDSM.16.M88.4 R68, [R184] ;  /* 0x00000000b844783b */ /* 0x000fe40000000200 */
[C---:B------:R-:W-:Y:S02]  /*1f50*/  HMMA.16816.F32 R60, R8.reuse, R82, R60 ;  /* 0x00000052083c723c */ /* 0x040fe4000000183c */
[----:B-1----:R-:W1:Y:S04]  /*1f60*/  LDSM.16.M88.4 R20, [R192+0x7900] ;  /* 0x00790000c014783b */ /* 0x002e680000000200 */
[----:B------:R-:W-:Y:S02]  /*1f70*/  LDSM.16.M88.4 R80, [R197+0x8100] ;  /* 0x00810000c550783b */ /* 0x000fe40000000200 */
[C---:B------:R-:W-:Y:S02]  /*1f80*/  HMMA.16816.F32 R56, R8.reuse, R64, R56 ;  /* 0x000000400838723c */ /* 0x040fe40000001838 */
[----:B------:R-:W0:Y:S06]  /*1f90*/  LDGDEPBAR ;  /* 0x00000000000079af */ /* 0x000e2c0000000000 */
[C---:B------:R-:W-:Y:S01]  /*1fa0*/  HMMA.16816.F32 R52, R8.reuse, R66, R52 ;  /* 0x000000420834723c */ /* 0x040fe20000001834 */
[----:B------:R-:W-:Y:S07]  /*1fb0*/  LDSM.16.M88.4 R64, [R184+0x800] ;  /* 0x00080000b840783b */ /* 0x000fee0000000200 */
[C---:B------:R-:W-:Y:S08]  /*1fc0*/  HMMA.16816.F32 R48, R8.reuse, R32, R48 ;  /* 0x000000200830723c */ /* 0x040ff00000001830 */
[C---:B------:R-:W-:Y:S01]  /*1fd0*/  HMMA.16816.F32 R44, R8.reuse, R34, R44 ;  /* 0x00000022082c723c */ /* 0x040fe2000000182c */
[----:B------:R-:W-:Y:S07]  /*1fe0*/  LDSM.16.M88.4 R32, [R184+0x1000] ;  /* 0x00100000b820783b */ /* 0x000fee0000000200 */
[C---:B------:R-:W-:Y:S08]  /*1ff0*/  HMMA.16816.F32 R40, R8.reuse, R24, R40 ;  /* 0x000000180828723c */ /* 0x040ff00000001828 */
[----:B------:R-:W-:Y:S01]  /*2000*/  HMMA.16816.F32 R16, R8, R26, R16 ;  /* 0x0000001a0810723c */ /* 0x000fe20000001810 */
[----:B------:R-:W5:Y:S04]  /*2010*/  LDSM.16.M88.4 R24, [R184+0x1800] ;  /* 0x00180000b818783b */ /* 0x000f680000000200 */
[----:B------:R-:W1:Y:S03]  /*2020*/  LDSM.16.M88.4 R8, [R198+0x10100] ;  /* 0x01010000c608783b */ /* 0x000e660000000200 */
[C---:B--2---:R-:W-:Y:S08]  /*2030*/  HMMA.16816.F32 R12, R36.reuse, R76, R12 ;  /* 0x0000004c240c723c */ /* 0x044ff0000000180c */
[C---:B------:R-:W-:Y:S01]  /*2040*/  HMMA.16816.F32 R60, R36.reuse, R78, R60 ;  /* 0x0000004e243c723c */ /* 0x040fe2000000183c */
[----:B------:R-:W-:Y:S07]  /*2050*/  LDSM.16.M88.4 R76, [R197+0x8900] ;  /* 0x00890000c54c783b */ /* 0x000fee0000000200 */
[C---:B----4-:R-:W-:Y:S08]  /*2060*/  HMMA.16816.F32 R56, R36.reuse, R72, R56 ;  /* 0x000000482438723c */ /* 0x050ff00000001838 */
[C---:B------:R-:W-:Y:S01]  /*2070*/  HMMA.16816.F32 R52, R36.reuse, R74, R52 ;  /* 0x0000004a2434723c */ /* 0x040fe20000001834 */
[----:B------:R-:W-:Y:S07]  /*2080*/  LDSM.16.M88.4 R72, [R196+0x2000] ;  /* 0x00200000c448783b */ /* 0x000fee0000000200 */
[C---:B---3--:R-:W-:Y:S08]  /*2090*/  HMMA.16816.F32 R48, R36.reuse, R28, R48 ;  /* 0x0000001c2430723c */ /* 0x048ff00000001830 */
[C---:B------:R-:W-:Y:S01]  /*20a0*/  HMMA.16816.F32 R44, R36.reuse, R30, R44 ;  /* 0x0000001e242c723c */ /* 0x040fe2000000182c */
[----:B------:R-:W-:Y:S07]  /*20b0*/  LDSM.16.M88.4 R28, [R194+0x10100] ;  /* 0x01010000c21c783b */ /* 0x000fee0000000200 */
[C---:B-1----:R-:W-:Y:S08]  /*20c0*/  HMMA.16816.F32 R40, R36.reuse, R20, R40 ;  /* 0x000000142428723c */ /* 0x042ff00000001828 */
[----:B------:R-:W-:Y:S01]  /*20d0*/  HMMA.16816.F32 R36, R36, R22, R16 ;  /* 0x000000162424723c */ /* 0x000fe20000001810 */
[----:B------:R-:W1:Y:S04]  /*20e0*/  LDSM.16.M88.4 R16, [R197+0x9900] ;  /* 0x00990000c510783b */ /* 0x000e680000000200 */
[----:B------:R-:W2:Y:S03]  /*20f0*/  LDSM.16.M88.4 R20, [R197+0x9100] ;  /* 0x00910000c514783b */ /* 0x000ea60000000200 */
[C---:B------:R-:W-:Y:S08]  /*2100*/  HMMA.16816.F32 R12, R4.reuse, R68, R12 ;  /* 0x00000044040c723c */ /* 0x040ff0000000180c */
        /* <DEDUP_REMOVED lines=12> */
[C---:B------:R-:W-:Y:S08]  /*21d0*/  HMMA.16816.F32 R12, R8.reuse, R80, R12 ;  /* 0x00000050080c723c */ /* 0x040ff0000000180c */
[C---:B------:R-:W-:Y:S01]  /*21e0*/  HMMA.16816.F32 R60, R8.reuse, R82, R60 ;  /* 0x00000052083c723c */ /* 0x040fe2000000183c */
[----:B------:R-:W-:Y:S07]  /*21f0*/  LDSM.16.M88.4 R80, [R184+0x2000] ;  /* 0x00200000b850783b */ /* 0x000fee0000000200 */
[C---:B-1----:R-:W-:Y:S08]  /*2200*/  HMMA.16816.F32 R40, R8.reuse, R16, R40 ;  /* 0x000000100828723c */ /* 0x042ff00000001828 */
        /* <DEDUP_REMOVED lines=9> */
[C---:B------:R-:W-:Y:S08]  /*22a0*/  HMMA.16816.F32 R12, R28.reuse, R72, R12 ;  /* 0x000000481c0c723c */ /* 0x040ff0000000180c */
[C---:B------:R-:W-:Y:S01]  /*22b0*/  HMMA.16816.F32 R60, R28.reuse, R74, R60 ;  /* 0x0000004a1c3c723c */ /* 0x040fe2000000183c */
[----:B------:R-:W-:Y:S07]  /*22c0*/  LDSM.16.M88.4 R72, [R184+0x2800] ;  /* 0x00280000b848783b */ /* 0x000fee0000000200 */
[C---:B---3--:R-:W-:Y:S08]  /*22d0*/  HMMA.16816.F32 R40, R28.reuse, R32, R40 ;  /* 0x000000201c28723c */ /* 0x048ff00000001828 */
[C---:B------:R-:W-:Y:S01]  /*22e0*/  HMMA.16816.F32 R36, R28.reuse, R34, R36 ;  /* 0x000000221c24723c */ /* 0x040fe20000001824 */
[----:B------:R-:W-:Y:S07]  /*22f0*/  LDSM.16.M88.4 R32, [R198+0x14100] ;  /* 0x01410000c620783b */ /* 0x000fee0000000200 */
[C---:B------:R-:W-:Y:S08]  /*2300*/  HMMA.16816.F32 R48, R28.reuse, R64, R48 ;  /* 0x000000401c30723c */ /* 0x040ff00000001830 */
[C---:B------:R-:W-:Y:S01]  /*2310*/  HMMA.16816.F32 R44, R28.reuse, R66, R44 ;  /* 0x000000421c2c723c */ /* 0x040fe2000000182c */
[----:B------:R-:W3:Y:S07]  /*2320*/  LDSM.16.M88.4 R64, [R184+0x3800] ;  /* 0x00380000b840783b */ /* 0x000eee0000000200 */
[C---:B------:R-:W-:Y:S08]  /*2330*/  HMMA.16816.F32 R56, R28.reuse, R68, R56 ;  /* 0x000000441c38723c */ /* 0x040ff00000001838 */
[----:B------:R-:W-:Y:S01]  /*2340*/  HMMA.16816.F32 R52, R28, R70, R52 ;  /* 0x000000461c34723c */ /* 0x000fe20000001834 */
[----:B------:R-:W5:Y:S04]  /*2350*/  LDSM.16.M88.4 R68, [R184+0x3000] ;  /* 0x00300000b844783b */ /* 0x000f680000000200 */
[----:B------:R-:W2:Y:S03]  /*2360*/  LDSM.16.M88.4 R28, [R197+0xa100] ;  /* 0x00a10000c51c783b */ /* 0x000ea60000000200 */
[C---:B----4-:R-:W-:Y:S08]  /*2370*/  HMMA.16816.F32 R12, R4.reuse, R24, R12 ;  /* 0x00000018040c723c */ /* 0x050ff0000000180c */
[C---:B------:R-:W-:Y:S01]  /*2380*/  HMMA.16816.F32 R60, R4.reuse, R26, R60 ;  /* 0x0000001a043c723c */ /* 0x040fe2000000183c */
[----:B------:R-:W-:Y:S07]  /*2390*/  LDSM.16.M88.4 R24, [R197+0xa900] ;  /* 0x00a90000c518783b */ /* 0x000fee0000000200 */
[C---:B-1----:R-:W-:Y:S08]  /*23a0*/  HMMA.16816.F32 R40, R4.reuse, R8, R40 ;  /* 0x000000080428723c */ /* 0x042ff00000001828 */
[C---:B------:R-:W-:Y:S01]  /*23b0*/  HMMA.16816.F32 R36, R4.reuse, R10, R36 ;  /* 0x0000000a0424723c */ /* 0x040fe20000001824 */
[----:B------:R-:W-:Y:S07]  /*23c0*/  LDSM.16.M88.4 R8, [R194+0x14100] ;  /* 0x01410000c208783b */ /* 0x000fee0000000200 */
[C---:B------:R-:W-:Y:S08]  /*23d0*/  HMMA.16816.F32 R48, R4.reuse, R16, R48 ;  /* 0x000000100430723c */ /* 0x040ff00000001830 */
[C---:B------:R-:W-:Y:S01]  /*23e0*/  HMMA.16816.F32 R44, R4.reuse, R18, R44 ;  /* 0x00000012042c723c */ /* 0x040fe2000000182c */
[----:B------:R-:W1:Y:S07]  /*23f0*/  LDSM.16.M88.4 R16, [R197+0xb900] ;  /* 0x00b90000c510783b */ /* 0x000e6e0000000200 */
[C---:B--2---:R-:W-:Y:S08]  /*2400*/  HMMA.16816.F32 R56, R4.reuse, R20, R56 ;  /* 0x000000140438723c */ /* 0x044ff00000001838 */
[----:B------:R-:W-:Y:S01]  /*2410*/  HMMA.16816.F32 R52, R4, R22, R52 ;  /* 0x000000160434723c */ /* 0x000fe20000001834 */
[----:B------:R-:W2:Y:S04]  /*2420*/  LDSM.16.M88.4 R20, [R197+0xb100] ;  /* 0x00b10000c514783b */ /* 0x000ea80000000200 */
[----:B------:R-:W4:Y:S03]  /*2430*/  LDSM.16.M88.4 R4, [R196+0x4000] ;  /* 0x00400000c404783b */ /* 0x000f260000000200 */
[C---:B------:R-:W-:Y:S08]  /*2440*/  HMMA.16816.F32 R12, R76.reuse, R80, R12 ;  /* 0x000000504c0c723c */ /* 0x040ff0000000180c */
[C---:B------:R-:W-:Y:S08]  /*2450*/  HMMA.16816.F32 R60, R76.reuse, R82, R60 ;  /* 0x000000524c3c723c */ /* 0x040ff0000000183c */
[C---:B---3--:R-:W-:Y:S08]  /*2460*/  HMMA.16816.F32 R40, R76.reuse, R64, R40 ;  /* 0x000000404c28723c */ /* 0x048ff00000001828 */
[C---:B------:R-:W-:Y:S01]  /*2470*/  HMMA.16816.F32 R36, R76.reuse, R66, R36 ;  /* 0x000000424c24723c */ /* 0x040fe20000001824 */
[----:B------:R-:W-:Y:S07]  /*2480*/  LDSM.16.M88.4 R64, [R196+0x5000] ;  /* 0x00500000c440783b */ /* 0x000fee0000000200 */
[C---:B------:R-:W-:Y:S08]  /*2490*/  HMMA.16816.F32 R56, R76.reuse, R72, R56 ;  /* 0x000000484c38723c */ /* 0x040ff00000001838 */
[C---:B------:R-:W-:Y:S08]  /*24a0*/  HMMA.16816.F32 R52, R76.reuse, R74, R52 ;  /* 0x0000004a4c34723c */ /* 0x040ff00000001834 */
[C---:B-----5:R-:W-:Y:S08]  /*24b0*/  HMMA.16816.F32 R48, R76.reuse, R68, R48 ;  /* 0x000000444c30723c */ /* 0x060ff00000001830 */
[----:B------:R-:W-:Y:S01]  /*24c0*/  HMMA.16816.F32 R44, R76, R70, R44 ;  /* 0x000000464c2c723c */ /* 0x000fe2000000182c */
[----:B------:R-:W3:Y:S07]  /*24d0*/  LDSM.16.M88.4 R68, [R196+0x4800] ;  /* 0x00480000c444783b */ /* 0x000eee0000000200 */
[C---:B------:R-:W-:Y:S08]  /*24e0*/  HMMA.16816.F32 R12, R32.reuse, R28, R12 ;  /* 0x0000001c200c723c */ /* 0x040ff0000000180c */
        /* <DEDUP_REMOVED lines=8> */
[C---:B--2---:R-:W-:Y:S08]  /*2570*/  HMMA.16816.F32 R48, R32.reuse, R20, R48 ;  /* 0x000000142030723c */ /* 0x044ff00000001830 */
[----:B------:R-:W-:Y:S01]  /*2580*/  HMMA.16816.F32 R44, R32, R22, R44 ;  /* 0x00000016202c723c */ /* 0x000fe2000000182c */
[----:B------:R-:W-:Y:S04]  /*2590*/  LDSM.16.M88.4 R20, [R193+0x14100] ;  /* 0x01410000c114783b */ /* 0x000fe80000000200 */
[----:B------:R-:W-:Y:S03]  /*25a0*/  LDSM.16.M88.4 R32, [R192+0xb900] ;  /* 0x00b90000c020783b */ /* 0x000fe60000000200 */
[C---:B----4-:R-:W-:Y:S08]  /*25b0*/  HMMA.16816.F32 R12, R8.reuse, R4, R12 ;  /* 0x00000004080c723c */ /* 0x050ff0000000180c */
[C---:B------:R-:W-:Y:S01]  /*25c0*/  HMMA.16816.F32 R60, R8.reuse, R6, R60 ;  /* 0x00000006083c723c */ /* 0x040fe2000000183c */
[----:B------:R-:W2:Y:S07]  /*25d0*/  LDSM.16.M88.4 R4, [R192+0xa100] ;  /* 0x00a10000c004783b */ /* 0x000eae0000000200 */
[C---:B---3--:R-:W-:Y:S08]  /*25e0*/  HMMA.16816.F32 R56, R8.reuse, R68, R56 ;  /* 0x000000440838723c */ /* 0x048ff00000001838 */
[C---:B------:R-:W-:Y:S08]  /*25f0*/  HMMA.16816.F32 R52, R8.reuse, R70, R52 ;  /* 0x000000460834723c */ /* 0x040ff00000001834 */
[C---:B------:R-:W-:Y:S08]  /*2600*/  HMMA.16816.F32 R48, R8.reuse, R64, R48 ;  /* 0x000000400830723c */ /* 0x040ff00000001830 */
[C---:B------:R-:W-:Y:S01]  /*2610*/  HMMA.16816.F32 R68, R8.reuse, R66, R44 ;  /* 0x000000420844723c */ /* 0x040fe2000000182c */
[----:B------:R-:W-:Y:S04]  /*2620*/  LDSM.16.M88.4 R64, [R191+0x14100] ;  /* 0x01410000bf40783b */ /* 0x000fe80000000200 */
[----:B------:R-:W3:Y:S03]  /*2630*/  LDSM.16.M88.4 R44, [R184+0x4000] ;  /* 0x00400000b82c783b */ /* 0x000ee60000000200 */
[C---:B-1----:R-:W-:Y:S08]  /*2640*/  HMMA.16816.F32 R40, R8.reuse, R16, R40 ;  /* 0x000000100828723c */ /* 0x042ff00000001828 */
[----:B------:R-:W-:Y:S01]  /*2650*/  HMMA.16816.F32 R72, R8, R18, R36 ;  /* 0x000000120848723c */ /* 0x000fe20000001824 */
[----:B------:R-:W1:Y:S04]  /*2660*/  LDSM.16.M88.4 R36, [R184+0x4800] ;  /* 0x00480000b824783b */ /* 0x000e680000000200 */
[----:B------:R-:W4:Y:S03]  /*2670*/  LDSM.16.M88.4 R16, [R184+0x5000] ;  /* 0x00500000b810783b */ /* 0x000f260000000200 */
[----:B--2---:R-:W-:Y:S01]  /*2680*/  HMMA.16816.F32 R12, R20, R4, R12 ;  /* 0x00000004140c723c */ /* 0x004fe2000000180c */
[----:B------:R-:W2:Y:S01]  /*2690*/  LDSM.16.M88.4 R8, [R184+0x5800] ;  /* 0x00580000b808783b */ /* 0x000ea20000000200 */
[----:B------:R-:W-:-:S06]  /*26a0*/  DEPBAR.LE SB0, 0x0 ;  /* 0x000080000000791a */ /* 0x000fcc0000000000 */
[C---:B------:R-:W-:Y:S08]  /*26b0*/  HMMA.16816.F32 R60, R20.reuse, R6, R60 ;  /* 0x00000006143c723c */ /* 0x040ff0000000183c */
[C---:B------:R-:W-:Y:S08]  /*26c0*/  HMMA.16816.F32 R56, R20.reuse, R28, R56 ;  /* 0x0000001c1438723c */ /* 0x040ff00000001838 */
[C---:B------:R-:W-:Y:S08]  /*26d0*/  HMMA.16816.F32 R52, R20.reuse, R30, R52 ;  /* 0x0000001e1434723c */ /* 0x040ff00000001834 */
[C---:B------:R-:W-:Y:S08]  /*26e0*/  HMMA.16816.F32 R48, R20.reuse, R24, R48 ;  /* 0x000000181430723c */ /* 0x040ff00000001830 */
[C---:B------:R-:W-:Y:S08]  /*26f0*/  HMMA.16816.F32 R68, R20.reuse, R26, R68 ;  /* 0x0000001a1444723c */ /* 0x040ff00000001844 */
[C---:B------:R-:W-:Y:S08]  /*2700*/  HMMA.16816.F32 R40, R20.reuse, R32, R40 ;  /* 0x000000201428723c */ /* 0x040ff00000001828 */
[----:B------:R-:W-:Y:S08]  /*2710*/  HMMA.16816.F32 R72, R20, R34, R72 ;  /* 0x000000221448723c */ /* 0x000ff00000001848 */
[C---:B---3--:R-:W-:Y:S08]  /*2720*/  HMMA.16816.F32 R12, R64.reuse, R44, R12 ;  /* 0x0000002c400c723c */ /* 0x048ff0000000180c */
[C---:B------:R-:W-:Y:S08]  /*2730*/  HMMA.16816.F32 R60, R64.reuse, R46, R60 ;  /* 0x0000002e403c723c */ /* 0x040ff0000000183c */
[C---:B-1----:R-:W-:Y:S08]  /*2740*/  HMMA.16816.F32 R56, R64.reuse, R36, R56 ;  /* 0x000000244038723c */ /* 0x042ff00000001838 */
[C---:B------:R-:W-:Y:S08]  /*2750*/  HMMA.16816.F32 R52, R64.reuse, R38, R52 ;  /* 0x000000264034723c */ /* 0x040ff00000001834 */
[C---:B----4-:R-:W-:Y:S08]  /*2760*/  HMMA.16816.F32 R48, R64.reuse, R16, R48 ;  /* 0x000000104030723c */ /* 0x050ff00000001830 */
[C---:B------:R-:W-:Y:S08]  /*2770*/  HMMA.16816.F32 R68, R64.reuse, R18, R68 ;  /* 0x000000124044723c */ /* 0x040ff00000001844 */
[C---:B--2---:R-:W-:Y:S07]  /*2780*/  HMMA.16816.F32 R40, R64.reuse, R8, R40 ;  /* 0x000000084028723c */ /* 0x044fee0000001828 */
[----:B------:R-:W-:Y:S01]  /*2790*/  SHF.R.S32.HI R9, RZ, 0x1f, R210 ;  /* 0x0000001fff097819 */ /* 0x000fe200000114d2 */
[----:B------:R-:W-:Y:S01]  /*27a0*/  HMMA.16816.F32 R72, R64, R10, R72 ;  /* 0x0000000a4048723c */ /* 0x000fe20000001848 */
[----:B------:R-:W-:Y:S06]  /*27b0*/  BAR.SYNC.DEFER_BLOCKING 0x0 ;  /* 0x0000000000007b1d */ /* 0x000fec0000010000 */
[----:B------:R-:W-:Y:S05]  /*27c0*/  @P0 BRA `(.L_x_1662) ;  /* 0x0000041000000947 */ /* 0x000fea0003800000 */
[----:B------:R-:W-:Y:S01]  /*27d0*/  IADD3 R200, R202, UR13, R85 ;  /* 0x0000000dcac87c10 */ /* 0x000fe2000fffe055 */
        /* <DEDUP_REMOVED lines=21> */
[----:B------:R-:W-:-:S03]  /*2930*/  IADD3 R8, -R213, 0x10, RZ ;  /* 0x00000010d5087810 */ /* 0x000fc60007ffe1ff */
[----:B------:R-:W-:Y:S01]  /*2940*/  IMAD R11, R200, c[0x0][0x1e4], R11 ;  /* 0x00007900c80b7a24 */ /* 0x000fe200078e020b */
[----:B------:R-:W-:-:S03]  /*2950*/  LOP3.LUT R8, R8, 0xf, RZ, 0xc0, !PT ;  /* 0x0000000f08087812 */ /* 0x000fc600078ec0ff */
[----:B------:R-:W-:Y:S01]  /*2960*/  IMAD.IADD R7, R7, 0x1, R11 ;  /* 0x0000000107077824 */ /* 0x000fe200078e020b */
[----:B--2---:R-:W-:-:S03]  /*2970*/  SHF.R.S32.HI R0, RZ, 0x1f, R199 ;  /* 0x0000001fff007819 */ /* 0x004fc600000114c7 */
[----:B------:R-:W-:-:S04]  /*2980*/  IMAD.WIDE.U32 R4, R199, c[0x0][0x1f0], R6 ;  /* 0x00007c00c7047a25 */ /* 0x000fc800078e0006 */
[----:B------:R-:W-:Y:S01]  /*2990*/  IMAD R0, R0, c[0x0][0x1f0], RZ ;  /* 0x00007c0000007a24 */ /* 0x000fe200078e02ff */
[----:B------:R-:W-:Y:S01]  /*29a0*/  IADD3 R24, P0, R4, UR18, RZ ;  /* 0x0000001204187c10 */ /* 0x000fe2000ff1e0ff */
[----:B------:R-:W-:Y:S02]  /*29b0*/  IMAD.SHL.U32 R4, R210, 0x2, RZ ;  /* 0x00000002d2047824 */ /* 0x000fe400078e00ff */
[----:B------:R-:W-:Y:S02]  /*29c0*/  IMAD R0, R199, c[0x0][0x1f4], R0 ;  /* 0x00007d00c7007a24 */ /* 0x000fe400078e0200 */
[----:B------:R-:W-:-:S03]  /*29d0*/  IMAD.SHL.U32 R6, R209, 0x2, RZ ;  /* 0x00000002d1067824 */ /* 0x000fc600078e00ff */
[----:B------:R-:W-:Y:S02]  /*29e0*/  IADD3.X R5, R5, UR8, R0, P0, !PT ;  /* 0x0000000805057c10 */ /* 0x000fe400087fe400 */
[----:B------:R-:W-:Y:S02]  /*29f0*/  LEA R7, P0, R24, c[0x0][0x1c8], 0x1 ;  /* 0x0000720018077a11 */ /* 0x000fe400078008ff */
[----:B------:R-:W-:Y:S02]  /*2a00*/  SHF.L.U64.HI R0, R210, 0x1, R9 ;  /* 0x00000001d2007819 */ /* 0x000fe40000010209 */
[----:B------:R-:W-:Y:S01]  /*2a10*/  LEA.HI.X R24, R24, c[0x0][0x1cc], R5, 0x1, P0 ;  /* 0x0000730018187a11 */ /* 0x000fe200000f0c05 */
[----:B------:R-:W1:Y:S01]  /*2a20*/  SHFL.IDX PT, R11, R7, 0x1, 0x181f ;  /* 0x00381f00070b7f89 */ /* 0x000e6200000e0000 */
[----:B------:R-:W-:-:S03]  /*2a30*/  SHF.L.U64.HI R5, R209, 0x1, R212 ;  /* 0x00000001d1057819 */ /* 0x000fc600000102d4 */
        /* <DEDUP_REMOVED lines=13> */
[C---:B------:R-:W-:Y:S01]  /*2b10*/  IMAD.X R27, R18.reuse, 0x1, R0, P2 ;  /* 0x00000001121b7824 */ /* 0x040fe200010e0600 */
        /* <DEDUP_REMOVED lines=12> */
.L_x_1662:
[----:B------:R-:W-:Y:S01]  /*2be0*/  LOP3.LUT R89, R89, 0xffffffe0, RZ, 0xc0, !PT ;  /* 0xffffffe059597812 */ /* 0x000fe200078ec0ff */
[----:B------:R-:W-:Y:S01]  /*2bf0*/  UIADD3 UR4, UR10, 0x1, -UR12 ;  /* 0x000000010a047890 */ /* 0x000fe2000fffe80c */
[----:B------:R-:W-:Y:S01]  /*2c00*/  LEA.HI R11, R91, R88, RZ, 0x2 ;  /* 0x000000585b0b7211 */ /* 0x000fe200078f10ff */
[----:B------:R-:W-:Y:S01]  /*2c10*/  ULDC UR5, c[0x0][0x324] ;  /* 0x0000c90000057ab9 */ /* 0x000fe20000000800 */
[----:B-1----:R-:W-:Y:S01]  /*2c20*/  SHF.R.S32.HI R7, RZ, 0x1f, R86 ;  /* 0x0000001fff077819 */ /* 0x002fe20000011456 */
[----:B------:R-:W-:Y:S01]  /*2c30*/  IMAD.IADD R0, R88, 0x1, -R89 ;  /* 0x0000000158007824 */ /* 0x000fe200078e0a59 */
[----:B------:R-:W-:Y:S01]  /*2c40*/  LOP3.LUT R11, R11, 0xfffffffc, RZ, 0xc0, !PT ;  /* 0xfffffffc0b0b7812 */ /* 0x000fe200078ec0ff */
[----:B------:R-:W0:Y:S01]  /*2c50*/  LDGDEPBAR ;  /* 0x00000000000079af */ /* 0x000e220000000000 */
[----:B------:R-:W-:-:S02]  /*2c60*/  LEA.HI R7, R7, R86, RZ, 0x3 ;  /* 0x0000005607077211 */ /* 0x000fc400078f18ff */
[----:B------:R-:W-:Y:S01]  /*2c70*/  SHF.R.S32.HI R5, RZ, 0x1f, R0 ;  /* 0x0000001fff057819 */ /* 0x000fe20000011400 */
[----:B------:R-:W-:Y:S01]  /*2c80*/  IMAD.IADD R88, R88, 0x1, -R11 ;  /* 0x0000000158587824 */ /* 0x000fe200078e0a0b */
[----:B------:R-:W-:Y:S02]  /*2c90*/  LOP3.LUT R7, R7, 0xffffff8, RZ, 0xc0, !PT ;  /* 0x0ffffff807077812 */ /* 0x000fe400078ec0ff */
[----:B------:R-:W-:Y:S02]  /*2ca0*/  LEA.HI R4, R5, R0, RZ, 0x2 ;  /* 0x0000000005047211 */ /* 0x000fe400078f10ff */
[----:B------:R-:W-:Y:S01]  /*2cb0*/  LEA.HI R5, R88, R88, RZ, 0x1 ;  /* 0x0000005858057211 */ /* 0x000fe200078f08ff */
[----:B------:R-:W-:Y:S01]  /*2cc0*/  IMAD.IADD R7, R86, 0x1, -R7 ;  /* 0x0000000156077824 */ /* 0x000fe200078e0a07 */
[----:B------:R-:W-:Y:S02]  /*2cd0*/  PLOP3.LUT P2, PT, PT, PT, UP2, 0x80, 0x0 ;  /* 0x000000000000781c */ /* 0x000fe40003f4f028 */
[----:B------:R-:W-:-:S02]  /*2ce0*/  LEA.HI.SX32 R6, R4, UR25, 0x1e ;  /* 0x0000001904067c11 */ /* 0x000fc4000f8ff2ff */
[----:B------:R-:W-:Y:S02]  /*2cf0*/  LOP3.LUT R5, R5, 0x1ffffffe, RZ, 0xc0, !PT ;  /* 0x1ffffffe05057812 */ /* 0x000fe400078ec0ff */
[----:B------:R-:W-:Y:S01]  /*2d00*/  PLOP3.LUT P0, PT, PT, PT, UP2, 0x80, 0x0 ;  /* 0x000000000000781c */ /* 0x000fe20003f0f028 */
[----:B------:R-:W-:Y:S02]  /*2d10*/  IMAD R6, R7, 0x10, R6 ;  /* 0x0000001007067824 */ /* 0x000fe400078e0206 */
[----:B------:R-:W-:-:S04]  /*2d20*/  IMAD.IADD R5, R88, 0x1, -R5 ;  /* 0x0000000158057824 */ /* 0x000fc800078e0a05 */
[----:B------:R-:W-:-:S04]  /*2d30*/  IMAD R203, R5, 0x8, R6 ;  /* 0x0000000805cb7824 */ /* 0x000fc800078e0206 */
[----:B------:R-:W-:-:S04]  /*2d40*/  @P2 IMAD.HI.U32 R5, R203, c[0x0][0x2c8], RZ ;  /* 0x0000b200cb052a27 */ /* 0x000fc800078e00ff */
[----:B------:R-:W-:Y:S01]  /*2d50*/  IMAD.MOV.U32 R20, RZ, RZ, R203 ;  /* 0x000000ffff147224 */ /* 0x000fe200078e00cb */
[----:B------:R-:W-:Y:S02]  /*2d60*/  @P0 SHF.R.U32.HI R20, RZ, c[0x0][0x2cc], R5 ;  /* 0x0000b300ff140a19 */ /* 0x000fe40000011605 */
[----:B------:R-:W-:Y:S01]  /*2d70*/  LOP3.LUT R5, R4, 0x7ffffffc, RZ, 0xc0, !PT ;  /* 0x7ffffffc04057812 */ /* 0x000fe200078ec0ff */
[----:B------:R-:W-:Y:S01]  /*2d80*/  IMAD.IADD R4, R87, 0x1, R84 ;  /* 0x0000000157047824 */ /* 0x000fe200078e0254 */
[----:B------:R-:W-:Y:S01]  /*2d90*/  PLOP3.LUT P0, PT, PT, PT, UP1, 0x40, 0x0 ;  /* 0x000000000000781c */ /* 0x000fe20003f0e818 */
[----:B------:R-:W1:Y:S02]  /*2da0*/  SHFL.IDX PT, R6, R20, RZ, 0x1c1f ;  /* 0x001c1fff14067589 */ /* 0x000e6400000e0000 */
[----:B------:R-:W-:Y:S02]  /*2db0*/  IMAD.IADD R204, R0, 0x1, -R5 ;  /* 0x0000000100cc7824 */ /* 0x000fe400078e0a05 */
[----:B------:R-:W-:Y:S01]  /*2dc0*/  IMAD.U32 R5, RZ, RZ, UR4 ;  /* 0x00000004ff057e24 */ /* 0x000fe2000f8e00ff */
[----:B------:R-:W-:Y:S01]  /*2dd0*/  ULDC UR4, c[0x0][0x1d0] ;  /* 0x0000740000047ab9 */ /* 0x000fe20000000800 */
[----:B------:R-:W-:Y:S01]  /*2de0*/  IMAD.SHL.U32 R204, R204, 0x2, RZ ;  /* 0x00000002cccc7824 */ /* 0x000fe200078e00ff */
[----:B------:R-:W-:-:S02]  /*2df0*/  UIMAD UR4, UR20, UR4, -UR12 ;  /* 0x00000004140472a4 */ /* 0x000fc4000f8e0a0c */
[----:B------:R-:W-:Y:S02]  /*2e00*/  ULOP3.LUT UR12, URZ, UR5, URZ, 0x33, !UPT ;  /* 0x000000053f0c7292 */ /* 0x000fe4000f8e333f */
[----:B------:R-:W-:Y:S02]  /*2e10*/  IADD3 R5, R5, -c[0x0][0x168], -R204 ;  /* 0x80005a0005057a10 */ /* 0x000fe40007ffe8cc */
[----:B------:R-:W-:Y:S02]  /*2e20*/  IADD3 R0, -R204, UR4, RZ ;  /* 0x00000004cc007c10 */ /* 0x000fe4000fffe1ff */
[C---:B------:R-:W-:Y:S02]  /*2e30*/  IADD3 R11, R5.reuse, c[0x0][0x328], RZ ;  /* 0x0000ca00050b7a10 */ /* 0x040fe40007ffe0ff */
[----:B------:R-:W-:-:S03]  /*2e40*/  IADD3 R5, R5, UR12, RZ ;  /* 0x0000000c05057c10 */ /* 0x000fc6000fffe0ff */
[--C-:B-1----:R-:W-:Y:S02]  /*2e50*/  IMAD.IADD R19, R11, 0x1, R6.reuse ;  /* 0x000000010b137824 */ /* 0x102fe400078e0206 */
[----:B------:R-:W-:-:S03]  /*2e60*/  IMAD.IADD R17, R5, 0x1, R6 ;  /* 0x0000000105117824 */ /* 0x000fc600078e0206 */
[----:B------:R-:W-:Y:S01]  /*2e70*/  IMNMX R19, R19, R0, PT ;  /* 0x0000000013137217 */ /* 0x000fe20003800200 */
[----:B------:R-:W-:Y:S05]  /*2e80*/  @P0 BRA `(.L_x_1663) ;  /* 0x0000016000000947 */ /* 0x000fea0003800000 */
[----:B------:R-:W-:Y:S01]  /*2e90*/  IMAD.U32 R7, RZ, RZ, UR10 ;  /* 0x0000000aff077e24 */ /* 0x000fe2000f8e00ff */
        /* <DEDUP_REMOVED lines=11> */
.L_x_1665:
[----:B------:R-:W-:-:S04]  /*2f50*/  MOV R6, c[0x0][0x32c] ;  /* 0x0000cb0000067a02 */ /* 0x000fc80000000f00 */
[----:B------:R-:W-:-:S13]  /*2f60*/  ISETP.NE.AND P0, PT, R6, 0x1, PT ;  /* 0x000000010600780c */ /* 0x000fda0003f05270 */
[----:B------:R-:W-:-:S05]  /*2f70*/  @P0 IMAD.HI.U32 R6, R8, c[0x0][0x330], RZ ;  /* 0x0000cc0008060a27 */ /* 0x000fca00078e00ff */
[----:B------:R-:W-:Y:S02]  /*2f80*/  @P0 SHF.R.U32.HI R8, RZ, c[0x0][0x334], R6 ;  /* 0x0000cd00ff080a19 */ /* 0x000fe40000011606 */
.L_x_1666:
[----:B------:R-:W-:Y:S05]  /*2f90*/  BSYNC B0 ;  /* 0x0000000000007941 */ /* 0x000fea0003800000 */
.L_x_1664:
[----:B------:R-:W-:-:S04]  /*2fa0*/  IMAD R7, R8, c[0x0][0x32c], -R85 ;  /* 0x0000cb0008077a24 */ /* 0x000fc800078e0a55 */
[----:B------:R-:W-:-:S05]  /*2fb0*/  IMAD.IADD R8, R7, 0x1, -R204 ;  /* 0x0000000107087824 */ /* 0x000fca00078e0acc */
[----:B------:R-:W-:Y:S02]  /*2fc0*/  IADD3 R6, R8, c[0x0][0x32c], RZ ;  /* 0x0000cb0008067a10 */ /* 0x000fe40007ffe0ff */
[----:B------:R-:W-:Y:S02]  /*2fd0*/  IMNMX R17, R17, R8, !PT ;  /* 0x0000000811117217 */ /* 0x000fe40007800200 */
[----:B------:R-:W-:Y:S02]  /*2fe0*/  IMNMX R19, R19, R6, PT ;  /* 0x0000000613137217 */ /* 0x000fe40003800200 */
.L_x_1663:
[----:B------:R-:W-:Y:S01]  /*2ff0*/  ISETP.LT.AND P2, PT, RZ, UR21, PT ;  /* 0x00000015ff007c0c */ /* 0x000fe2000bf41270 */
[----:B------:R-:W1:Y:S03]  /*3000*/  SHFL.IDX PT, R22, R20, 0x1, 0x1c1f ;  /* 0x003c1f0014167f89 */ /* 0x000e6600000e0000 */
[----:B------:R-:W-:-:S04]  /*3010*/  ISETP.GT.AND P0, PT, R17, RZ, P2 ;  /* 0x000000ff1100720c */ /* 0x000fc80001704270 */
[----:B------:R-:W-:-:S04]  /*3020*/  ISETP.LT.OR P0, PT, R19, 0x1, P0 ;  /* 0x000000011300780c */ /* 0x000fc80000701670 */
[----:B------:R-:W-:Y:S02]  /*3030*/  FSEL R7, R12, -INF , !P0 ;  /* 0xff8000000c077808 */ /* 0x000fe40004000000 */
[----:B------:R-:W-:-:S04]  /*3040*/  ISETP.GT.AND P0, PT, R17, 0x1, P2 ;  /* 0x000000011100780c */ /* 0x000fc80001704270 */
[----:B------:R-:W-:-:S04]  /*3050*/  ISETP.LT.OR P0, PT, R19, 0x2, P0 ;  /* 0x000000021300780c */ /* 0x000fc80000701670 */
[----:B------:R-:W-:Y:S02]  /*3060*/  FSEL R8, R13, -INF , !P0 ;  /* 0xff8000000d087808 */ /* 0x000fe40004000000 */
[----:B------:R-:W-:Y:S01]  /*3070*/  ISETP.GT.AND P0, PT, R17, 0x8, P2 ;  /* 0x000000081100780c */ /* 0x000fe20001704270 */
[--C-:B-1----:R-:W-:Y:S02]  /*3080*/  IMAD.IADD R11, R11, 0x1, R22.reuse ;  /* 0x000000010b0b7824 */ /* 0x102fe400078e0216 */
[----:B------:R-:W-:Y:S01]  /*3090*/  IMAD.IADD R20, R5, 0x1, R22 ;  /* 0x0000000105147824 */ /* 0x000fe200078e0216 */
[----:B------:R-:W-:Y:S02]  /*30a0*/  ISETP.LT.OR P0, PT, R19, 0x9, P0 ;  /* 0x000000091300780c */ /* 0x000fe40000701670 */
[----:B------:R-:W-:Y:S02]  /*30b0*/  IMNMX R0, R11, R0, PT ;  /* 0x000000000b007217 */ /* 0x000fe40003800200 */
[----:B------:R-:W-:-:S02]  /*30c0*/  FSEL R60, R60, -INF , !P0 ;  /* 0xff8000003c3c7808 */ /* 0x000fc40004000000 */
        /* <DEDUP_REMOVED lines=53> */
.L_x_1669:
[----:B------:R-:W-:-:S04]  /*3420*/  MOV R5, c[0x0][0x32c] ;  /* 0x0000cb0000057a02 */ /* 0x000fc80000000f00 */
[----:B------:R-:W-:-:S13]  /*3430*/  ISETP.NE.AND P0, PT, R5, 0x1, PT ;  /* 0x000000010500780c */ /* 0x000fda0003f05270 */
[----:B------:R-:W-:-:S05]  /*3440*/  @P0 IMAD.HI.U32 R5, R22, c[0x0][0x330], RZ ;  /* 0x0000cc0016050a27 */ /* 0x000fca00078e00ff */
[----:B------:R-:W-:Y:S02]  /*3450*/  @P0 SHF.R.U32.HI R22, RZ, c[0x0][0x334], R5 ;  /* 0x0000cd00ff160a19 */ /* 0x000fe40000011605 */
.L_x_1670:
[----:B------:R-:W-:Y:S05]  /*3460*/  BSYNC B0 ;  /* 0x0000000000007941 */ /* 0x000fea0003800000 */
.L_x_1668:
[----:B------:R-:W-:-:S04]  /*3470*/  IMAD R11, R22, c[0x0][0x32c], -R85 ;  /* 0x0000cb00160b7a24 */ /* 0x000fc800078e0a55 */
[----:B------:R-:W-:-:S05]  /*3480*/  IMAD.IADD R11, R11, 0x1, -R204 ;  /* 0x000000010b0b7824 */ /* 0x000fca00078e0acc */
[----:B------:R-:W-:Y:S02]  /*3490*/  IADD3 R5, R11, c[0x0][0x32c], RZ ;  /* 0x0000cb000b057a10 */ /* 0x000fe40007ffe0ff */
[----:B------:R-:W-:Y:S02]  /*34a0*/  IMNMX R20, R20, R11, !PT ;  /* 0x0000000b14147217 */ /* 0x000fe40007800200 */
[----:B------:R-:W-:Y:S02]  /*34b0*/  IMNMX R0, R0, R5, PT ;  /* 0x0000000500007217 */ /* 0x000fe40003800200 */
.L_x_1667:
[----:B------:R-:W-:Y:S01]  /*34c0*/  ISETP.GT.AND P0, PT, R20, 0x1, P2 ;  /* 0x000000011400780c */ /* 0x000fe20001704270 */
[----:B------:R-:W-:Y:S01]  /*34d0*/  IMAD.SHL.U32 R195, R4, 0x2, RZ ;  /* 0x0000000204c37824 */ /* 0x000fe200078e00ff */
[----:B------:R-:W-:Y:S01]  /*34e0*/  FMNMX.FTZ R21, R7, R8, !PT ;  /* 0x0000000807157209 */ /* 0x000fe20007810000 */
[----:B------:R-:W-:Y:S01]  /*34f0*/  ULDC.64 UR4, c[0x0][0x2c8] ;  /* 0x0000b20000047ab9 */ /* 0x000fe20000000a00 */
[----:B------:R-:W-:Y:S01]  /*3500*/  ISETP.LT.OR P0, PT, R0, 0x2, P0 ;  /* 0x000000020000780c */ /* 0x000fe20000701670 */
[--C-:B------:R-:W-:Y:S01]  /*3510*/  IMAD R189, R3, 0x2, R195.reuse ;  /* 0x0000000203bd7824 */ /* 0x100fe200078e02c3 */
[----:B------:R-:W-:Y:S01]  /*3520*/  FMNMX.FTZ R21, R60, R21, !PT ;  /* 0x000000153c157209 */ /* 0x000fe20007810000 */
[----:B------:R-:W-:Y:S01]  /*3530*/  IMAD R190, R2, 0x2, R195 ;  /* 0x0000000202be7824 */ /* 0x000fe200078e02c3 */
[----:B------:R-:W-:Y:S01]  /*3540*/  FSEL R11, R15, -INF , !P0 ;  /* 0xff8000000f0b7808 */ /* 0x000fe20004000000 */
[----:B------:R-:W-:Y:S01]  /*3550*/  LDSM.16.MT88.4 R100, [R195+0x100] ;  /* 0x00010000c364783b */ /* 0x000fe20000004200 */
[----:B------:R-:W-:Y:S01]  /*3560*/  ISETP.GT.AND P0, PT, R20, 0x8, P2 ;  /* 0x000000081400780c */ /* 0x000fe20001704270 */
[----:B------:R-:W-:Y:S01]  /*3570*/  IMAD R188, R3, 0x2, R190 ;  /* 0x0000000203bc7824 */ /* 0x000fe200078e02be */
[----:B------:R-:W-:Y:S01]  /*3580*/  FMNMX.FTZ R21, R18, R21, !PT ;  /* 0x0000001512157209 */ /* 0x000fe20007810000 */
[----:B------:R-:W-:Y:S01]  /*3590*/  LDSM.16.MT88.4 R108, [R190+0x100] ;  /* 0x00010000be6c783b */ /* 0x000fe20000004200 */
[----:B------:R-:W-:Y:S01]  /*35a0*/  ISETP.LT.OR P0, PT, R0, 0x9, P0 ;  /* 0x000000090000780c */ /* 0x000fe20000701670 */
[----:B------:R-:W-:Y:S01]  /*35b0*/  UIMAD.WIDE.U32 UR26, UR25, UR4, URZ ;  /* 0x00000004191a72a5 */ /* 0x000fe2000f8e003f */
[----:B------:R-:W-:Y:S01]  /*35c0*/  FMNMX.FTZ R21, R16, R21, !PT ;  /* 0x0000001510157209 */ /* 0x000fe20007810000 */
[----:B------:R-:W-:Y:S01]  /*35d0*/  LDSM.16.MT88.4 R116, [R189+0x100] ;  /* 0x00010000bd74783b */ /* 0x000fe20000004200 */
[----:B------:R-:W-:Y:S01]  /*35e0*/  FSEL R5, R62, -INF , !P0 ;  /* 0xff8000003e057808 */ /* 0x000fe20004000000 */
[----:B------:R-:W-:Y:S01]  /*35f0*/  @UP2 USHF.R.U32.HI UR25, URZ, UR5, UR27 ;  /* 0x000000053f192299 */ /* 0x000fe2000801161b */
[----:B------:R-:W-:Y:S01]  /*3600*/  ISETP.GT.AND P0, PT, R20, 0x9, P2 ;  /* 0x000000091400780c */ /* 0x000fe20001704270 */
[----:B------:R-:W-:Y:S01]  /*3610*/  LDSM.16.MT88.4 R124, [R188+0x100] ;  /* 0x00010000bc7c783b */ /* 0x000fe20000004200 */
[----:B------:R-:W-:Y:S01]  /*3620*/  FMNMX.FTZ R21, R12, R21, !PT ;  /* 0x000000150c157209 */ /* 0x000fe20007810000 */
[----:B------:R-:W-:Y:S01]  /*3630*/  UIADD3 UR4, UR24, UR25, URZ ;  /* 0x0000001918047290 */ /* 0x000fe2000fffe03f */
[----:B------:R-:W-:Y:S01]  /*3640*/  ISETP.LT.OR P0, PT, R0, 0xa, P0 ;  /* 0x0000000a0000780c */ /* 0x000fe20000701670 */
[----:B------:R-:W-:Y:S01]  /*3650*/  LDSM.16.MT88.4 R64, [R188+0x2100] ;  /* 0x00210000bc40783b */ /* 0x000fe20000004200 */
[----:B------:R-:W-:Y:S01]  /*3660*/  FMNMX.FTZ R21, R10, R21, !PT ;  /* 0x000000150a157209 */ /* 0x000fe20007810000 */
[----:B------:R-:W-:Y:S01]  /*3670*/  ULDC UR25, c[0x0][0x328] ;  /* 0x0000ca0000197ab9 */ /* 0x000fe20000000800 */
[----:B------:R-:W-:Y:S01]  /*3680*/  FSEL R63, R63, -INF , !P0 ;  /* 0xff8000003f3f7808 */ /* 0x000fe20004000000 */
[----:B------:R-:W-:Y:S01]  /*3690*/  LDSM.16.MT88.4 R80, [R190+0x4100] ;  /* 0x00410000be50783b */ /* 0x000fe20000004200 */
[----:B------:R-:W-:Y:S01]  /*36a0*/  ISETP.GT.AND P0, PT, R20, 0x10, P2 ;  /* 0x000000101400780c */ /* 0x000fe20001704270 */
[----:B------:R-:W-:Y:S01]  /*36b0*/  UIADD3 UR21, UR21, -0x2, URZ ;  /* 0xfffffffe15157890 */ /* 0x000fe2000fffe03f */
[----:B------:R-:W-:Y:S01]  /*36c0*/  FMNMX.FTZ R21, R6, R21, !PT ;  /* 0x0000001506157209 */ /* 0x000fe20007810000 */
[----:B------:R-:W-:Y:S01]  /*36d0*/  LDSM.16.MT88.4 R88, [R189+0x4100] ;  /* 0x00410000bd58783b */ /* 0x000fe20000004200 */
[----:B------:R-:W-:Y:S01]  /*36e0*/  ISETP.LT.OR P0, PT, R0, 0x11, P0 ;  /* 0x000000110000780c */ /* 0x000fe20000701670 */
[----:B------:R-:W-:Y:S01]  /*36f0*/  UIADD3 UR25, UR4, UR25, URZ ;  /* 0x0000001904197290 */ /* 0x000fe2000fffe03f */
[----:B------:R-:W-:Y:S01]  /*3700*/  FMNMX.FTZ R21, R156, R21, !PT ;  /* 0x000000159c157209 */ /* 0x000fe20007810000 */
[----:B------:R-:W-:Y:S01]  /*3710*/  LDSM.16.MT88.4 R136, [R190+0x900] ;  /* 0x00090000be88783b */ /* 0x000fe20000004200 */
[----:B------:R-:W-:-:S02]  /*3720*/  FSEL R19, R58, -INF , !P0 ;  /* 0xff8000003a137808 */ /* 0x000fc40004000000 */
[----:B------:R-:W-:Y:S01]  /*3730*/  ISETP.GT.AND P0, PT, R20, 0x11, P2 ;  /* 0x000000111400780c */ /* 0x000fe20001704270 */
[----:B------:R-:W-:Y:S01]  /*3740*/  LDSM.16.MT88.4 R132, [R189+0x900] ;  /* 0x00090000bd84783b */ /* 0x000fe20000004200 */
[----:B------:R-:W-:Y:S02]  /*3750*/  FMNMX.FTZ R21, R164, R21, !PT ;  /* 0x00000015a4157209 */ /* 0x000fe40007810000 */
[----:B------:R-:W-:Y:S01]  /*3760*/  ISETP.LT.OR P0, PT, R0, 0x12, P0 ;  /* 0x000000120000780c */ /* 0x000fe20000701670 */
[----:B------:R-:W-:Y:S01]  /*3770*/  LDSM.16.MT88.4 R32, [R188+0x900] ;  /* 0x00090000bc20783b */ /* 0x000fe20000004200 */
[----:B------:R-:W-:Y:S02]  /*3780*/  FMNMX.FTZ R21, R162, R21, !PT ;  /* 0x00000015a2157209 */ /* 0x000fe40007810000 */
[----:B------:R-:W-:Y:S01]  /*3790*/  FSEL R17, R59, -INF , !P0 ;  /* 0xff8000003b117808 */ /* 0x000fe20004000000 */
[----:B------:R-:W-:Y:S01]  /*37a0*/  LDSM.16.MT88.4 R28, [R190+0x2900] ;  /* 0x00290000be1c783b */ /* 0x000fe20000004200 */
[----:B------:R-:W-:-:S02]  /*37b0*/  ISETP.GT.AND P0, PT, R20, 0x18, P2 ;  /* 0x000000181400780c */ /* 0x000fc40001704270 */
[----:B------:R-:W-:Y:S01]  /*37c0*/  FMNMX.FTZ R21, R158, R21, !PT ;  /* 0x000000159e157209 */ /* 0x000fe20007810000 */
[----:B------:R-:W-:Y:S01]  /*37d0*/  LDSM.16.MT88.4 R56, [R189+0x2100] ;  /* 0x00210000bd38783b */ /* 0x000fe20000004200 */
        /* <DEDUP_REMOVED lines=10> */
[----:B------:R-:W-:-:S03]  /*3880*/  ISETP.LT.OR P0, PT, R0, 0x21, P0 ;  /* 0x000000210000780c */ /* 0x000fc60000701670 */
[----:B------:R-:W1:Y:S01]  /*3890*/  SHFL.BFLY PT, R21, R22, 0x2, 0x1f ;  /* 0x0c401f0016157f89 */ /* 0x000e6200000e0000 */
[----:B------:R-:W-:Y:S02]  /*38a0*/  FSEL R173, R50, -INF , !P0 ;  /* 0xff80000032ad7808 */ /* 0x000fe40004000000 */
[----:B------:R-:W-:-:S04]  /*38b0*/  ISETP.GT.AND P0, PT, R20, 0x21, P2 ;  /* 0x000000211400780c */ /* 0x000fc80001704270 */
[----:B------:R-:W-:-:S04]  /*38c0*/  ISETP.LT.OR P0, PT, R0, 0x22, P0 ;  /* 0x000000220000780c */ /* 0x000fc80000701670 */
[----:B------:R-:W-:Y:S02]  /*38d0*/  FSEL R163, R51, -INF , !P0 ;  /* 0xff80000033a37808 */ /* 0x000fe40004000000 */
[----:B------:R-:W-:Y:S01]  /*38e0*/  ISETP.GT.AND P0, PT, R20, RZ, P2 ;  /* 0x000000ff1400720c */ /* 0x000fe20001704270 */
[----:B------:R-:W-:Y:S03]  /*38f0*/  LDSM.16.MT88.4 R48, [R190+0x2100] ;  /* 0x00210000be30783b */ /* 0x000fe60000004200 */
[----:B------:R-:W-:-:S04]  /*3900*/  ISETP.LT.OR P0, PT, R0, 0x1, P0 ;  /* 0x000000010000780c */ /* 0x000fc80000701670 */
        /* <DEDUP_REMOVED lines=23> */
[----:B------:R-:W-:Y:S01]  /*3a80*/  ISETP.GT.AND P0, PT, R20, 0x38, P2 ;  /* 0x000000381400780c */ /* 0x000fe20001704270 */
[----:B------:R-:W-:Y:S01]  /*3a90*/  LDSM.16.MT88.4 R40, [R195+0x2100] ;  /* 0x00210000c328783b */ /* 0x000fe20000004200 */
[----:B------:R-:W-:-:S02]  /*3aa0*/  FMNMX.FTZ R24, R165, R24, !PT ;  /* 0x00000018a5187209 */ /* 0x000fc40007810000 */
[----:B------:R-:W-:Y:S02]  /*3ab0*/  ISETP.GT.AND P2, PT, R20, 0x39, P2 ;  /* 0x000000391400780c */ /* 0x000fe40001744270 */
[C---:B------:R-:W-:Y:S02]  /*3ac0*/  ISETP.LT.OR P0, PT, R0.reuse, 0x39, P0 ;  /* 0x000000390000780c */ /* 0x040fe40000701670 */
[----:B------:R-:W-:Y:S02]  /*3ad0*/  FMNMX.FTZ R20, R167, R24, !PT ;  /* 0x00000018a7147209 */ /* 0x000fe40007810000 */
[----:B------:R-:W-:Y:S02]  /*3ae0*/  ISETP.LT.OR P2, PT, R0, 0x3a, P2 ;  /* 0x0000003a0000780c */ /* 0x000fe40001741670 */
[----:B------:R-:W-:Y:S02]  /*3af0*/  FSEL R141, R74, -INF , !P0 ;  /* 0xff8000004a8d7808 */ /* 0x000fe40004000000 */
[----:B------:R-:W-:-:S02]  /*3b00*/  FMNMX.FTZ R20, R143, R20, !PT ;  /* 0x000000148f147209 */ /* 0x000fc40007810000 */
[----:B------:R-:W-:Y:S02]  /*3b10*/  FSEL R161, R75, -INF , !P2 ;  /* 0xff8000004ba17808 */ /* 0x000fe40005000000 */
[----:B------:R-:W-:Y:S01]  /*3b20*/  FMNMX.FTZ R20, R141, R20, !PT ;  /* 0x000000148d147209 */ /* 0x000fe20007810000 */
[----:B------:R-:W-:Y:S01]  /*3b30*/  LDSM.16.MT88.4 R72, [R195+0x4100] ;  /* 0x00410000c348783b */ /* 0x000fe20000004200 */
[----:B-1----:R-:W-:Y:S02]  /*3b40*/  FMNMX.FTZ R25, R22, R21, !PT ;  /* 0x0000001516197209 */ /* 0x002fe40007810000 */
[----:B------:R-:W-:-:S03]  /*3b50*/  FMNMX.FTZ R23, R161, R20, !PT ;  /* 0x00000014a1177209 */ /* 0x000fc60007810000 */
[----:B------:R-:W1:Y:S04]  /*3b60*/  SHFL.BFLY PT, R0, R25, 0x1, 0x1f ;  /* 0x0c201f0019007f89 */ /* 0x000e6800000e0000 */
[----:B------:R-:W2:Y:S01]  /*3b70*/  SHFL.BFLY PT, R20, R23, 0x2, 0x1f ;  /* 0x0c401f0017147f89 */ /* 0x000ea200000e0000 */
[----:B-1----:R-:W-:-:S03]  /*3b80*/  FMNMX.FTZ R0, R25, R0, !PT ;  /* 0x0000000019007209 */ /* 0x002fc60007810000 */
[----:B------:R-:W-:Y:S01]  /*3b90*/  LDSM.16.MT88.4 R24, [R195+0x900] ;  /* 0x00090000c318783b */ /* 0x000fe20000004200 */
[----:B--2---:R-:W-:Y:S01]  /*3ba0*/  FMNMX.FTZ R21, R23, R20, !PT ;  /* 0x0000001417157209 */ /* 0x004fe20007810000 */
[C---:B------:R-:W-:Y:S01]  /*3bb0*/  FMUL.FTZ R169, R0.reuse, c[0x0][0x2d0] ;  /* 0x0000b40000a97a20 */ /* 0x040fe20000410000 */
[----:B------:R-:W-:-:S03]  /*3bc0*/  FSETP.NEU.FTZ.AND P0, PT, R0, -INF , PT ;  /* 0xff8000000000780b */ /* 0x000fc60003f1d000 */
[----:B------:R-:W1:Y:S01]  /*3bd0*/  SHFL.BFLY PT, R20, R21, 0x1, 0x1f ;  /* 0x0c201f0015147f89 */ /* 0x000e6200000e0000 */
        /* <DEDUP_REMOVED lines=19> */
[----:B------:R-:W-:-:S03]  /*3d10*/  FFMA.FTZ R168, R168, c[0x0][0x2d0], -R169 ;  /* 0x0000b400a8a87a23 */ /* 0x000fc600000108a9 */
[----:B------:R-:W-:Y:S02]  /*3d20*/  FSEL R160, R160, RZ, P0 ;  /* 0x000000ffa0a07208 */ /* 0x000fe40000000000 */
[----:B------:R-:W-:Y:S02]  /*3d30*/  PLOP3.LUT P0, PT, PT, PT, UP1, 0x40, 0x0 ;  /* 0x000000000000781c */ /* 0x000fe40003f0e818 */
[----:B------:R-:W1:Y:S01]  /*3d40*/  MUFU.EX2 R148, R148 ;  /* 0x0000009400947308 */ /* 0x000e620000000800 */
[--C-:B------:R-:W-:Y:S01]  /*3d50*/  FFMA.FTZ R149, R14, c[0x0][0x2d0], -R160.reuse ;  /* 0x0000b4000e957a23 */ /* 0x100fe200000108a0 */
[----:B--2---:R-:W-:Y:S01]  /*3d60*/  F2FP.PACK_AB R96, R154, R155 ;  /* 0x0000009b9a60723e */ /* 0x004fe200000000ff */
[--C-:B------:R-:W-:Y:S02]  /*3d70*/  FFMA.FTZ R150, R11, c[0x0][0x2d0], -R160.reuse ;  /* 0x0000b4000b967a23 */ /* 0x100fe400000108a0 */
[--C-:B------:R-:W-:Y:S02]  /*3d80*/  FFMA.FTZ R151, R5, c[0x0][0x2d0], -R160.reuse ;  /* 0x0000b40005977a23 */ /* 0x100fe400000108a0 */
[----:B------:R-:W-:Y:S01]  /*3d90*/  FFMA.FTZ R144, R63, c[0x0][0x2d0], -R160 ;  /* 0x0000b4003f907a23 */ /* 0x000fe200000108a0 */
[----:B------:R-:W-:Y:S01]  /*3da0*/  MUFU.EX2 R149, R149 ;  /* 0x0000009500957308 */ /* 0x000fe20000000800 */
[----:B------:R-:W-:-:S02]  /*3db0*/  FFMA.FTZ R11, R6, c[0x0][0x2d0], -R169 ;  /* 0x0000b400060b7a23 */ /* 0x000fc400000108a9 */
[----:B------:R-:W2:Y:S01]  /*3dc0*/  LDSM.16.MT88.4 R4, [R188+0x4100] ;  /* 0x00410000bc04783b */ /* 0x000ea20000004200 */
[--C-:B------:R-:W-:Y:S02]  /*3dd0*/  FFMA.FTZ R3, R15, c[0x0][0x2d0], -R160.reuse ;  /* 0x0000b4000f037a23 */ /* 0x100fe400000108a0 */
[--C-:B------:R-:W-:Y:S02]  /*3de0*/  FFMA.FTZ R2, R13, c[0x0][0x2d0], -R160.reuse ;  /* 0x0000b4000d027a23 */ /* 0x100fe400000108a0 */
[----:B------:R-:W3:Y:S01]  /*3df0*/  MUFU.EX2 R150, R150 ;  /* 0x0000009600967308 */ /* 0x000ee20000000800 */
[----:B------:R-:W4:Y:S01]  /*3e00*/  LDSM.16.MT88.4 R12, [R195+0x2900] ;  /* 0x00290000c30c783b */ /* 0x000f220000004200 */
[----:B-1----:R-:W-:Y:S01]  /*3e10*/  F2FP.PACK_AB R98, R148, R153 ;  /* 0x000000999462723e */ /* 0x002fe200000000ff */
[--C-:B------:R-:W-:Y:S02]  /*3e20*/  FFMA.FTZ R145, R19, c[0x0][0x2d0], -R160.reuse ;  /* 0x0000b40013917a23 */ /* 0x100fe400000108a0 */
[----:B------:R-:W-:-:S02]  /*3e30*/  FFMA.FTZ R10, R17, c[0x0][0x2d0], -R160 ;  /* 0x0000b400110a7a23 */ /* 0x000fc400000108a0 */
[----:B------:R-:W1:Y:S01]  /*3e40*/  LDSM.16.MT88.4 R16, [R188+0x2900] ;  /* 0x00290000bc10783b */ /* 0x000e620000004200 */
[----:B------:R-:W-:Y:S01]  /*3e50*/  MUFU.EX2 R151, R151 ;  /* 0x0000009700977308 */ /* 0x000fe20000000800 */
[--C-:B------:R-:W-:Y:S02]  /*3e60*/  FFMA.FTZ R162, R173, c[0x0][0x2d0], -R160.reuse ;  /* 0x0000b400ada27a23 */ /* 0x100fe400000108a0 */
[--C-:B------:R-:W-:Y:S02]  /*3e70*/  FFMA.FTZ R163, R163, c[0x0][0x2d0], -R160.reuse ;  /* 0x0000b400a3a37a23 */ /* 0x100fe400000108a0 */
[--C-:B------:R-:W-:Y:S02]  /*3e80*/  FFMA.FTZ R164, R171, c[0x0][0x2d0], -R160.reuse ;  /* 0x0000b400aba47a23 */ /* 0x100fe400000108a0 */
[----:B------:R-:W-:Y:S01]  /*3e90*/  FFMA.FTZ R165, R165, c[0x0][0x2d0], -R160 ;  /* 0x0000b400a5a57a23 */ /* 0x000fe200000108a0 */
[----:B------:R-:W5:Y:S01]  /*3ea0*/  MUFU.EX2 R144, R144 ;  /* 0x0000009000907308 */ /* 0x000f620000000800 */
[----:B---3--:R-:W-:Y:S01]  /*3eb0*/  F2FP.PACK_AB R97, R150, R149 ;  /* 0x000000959661723e */ /* 0x008fe200000000ff */
[----:B------:R-:W-:-:S02]  /*3ec0*/  FFMA.FTZ R171, R166, c[0x0][0x2d0], -R169 ;  /* 0x0000b400a6ab7a23 */ /* 0x000fc400000108a9 */
[--C-:B------:R-:W-:Y:S02]  /*3ed0*/  FFMA.FTZ R166, R142, c[0x0][0x2d0], -R169.reuse ;  /* 0x0000b4008ea67a23 */ /* 0x100fe400000108a9 */
[----:B------:R-:W-:Y:S02]  /*3ee0*/  FFMA.FTZ R169, R140, c[0x0][0x2d0], -R169 ;  /* 0x0000b4008ca97a23 */ /* 0x000fe400000108a9 */
[----:B------:R-:W-:Y:S01]  /*3ef0*/  MUFU.EX2 R152, R152 ;  /* 0x0000009800987308 */ /* 0x000fe20000000800 */
[--C-:B------:R-:W-:Y:S02]  /*3f00*/  FFMA.FTZ R167, R167, c[0x0][0x2d0], -R160.reuse ;  /* 0x0000b400a7a77a23 */ /* 0x100fe400000108a0 */
[--C-:B------:R-:W-:Y:S02]  /*3f10*/  FFMA.FTZ R170, R143, c[0x0][0x2d0], -R160.reuse ;  /* 0x0000b4008faa7a23 */ /* 0x100fe400000108a0 */
[--C-:B------:R-:W-:Y:S02]  /*3f20*/  FFMA.FTZ R172, R141, c[0x0][0x2d0], -R160.reuse ;  /* 0x0000b4008dac7a23 */ /* 0x100fe400000108a0 */
[----:B------:R-:W-:Y:S01]  /*3f30*/  FFMA.FTZ R207, R161, c[0x0][0x2d0], -R160 ;  /* 0x0000b400a1cf7a23 */ /* 0x000fe200000108a0 */
[----:B-----5:R-:W-:Y:S01]  /*3f40*/  F2FP.PACK_AB R99, R144, R151 ;  /* 0x000000979063723e */ /* 0x020fe200000000ff */
[----:B------:R-:W3:Y:S01]  /*3f50*/  MUFU.EX2 R147, R147 ;  /* 0x0000009300937308 */ /* 0x000ee20000000800 */
[----:B------:R-:W-:Y:S01]  /*3f60*/  FADD.FTZ R154, R155, R154 ;  /* 0x0000009a9b9a7221 */ /* 0x000fe20000010000 */
[----:B------:R-:W-:Y:S01]  /*3f70*/  LDSM.16.MT88.4 R140, [R190+0x1900] ;  /* 0x00190000be8c783b */ /* 0x000fe20000004200 */
[----:B------:R-:W-:-:S02]  /*3f80*/  FADD.FTZ R150, R149, R150 ;  /* 0x0000009695967221 */ /* 0x000fc40000010000 */
[----:B------:R-:W-:Y:S01]  /*3f90*/  FADD.FTZ R153, R153, R154 ;  /* 0x0000009a99997221 */ /* 0x000fe20000010000 */
[----:B------:R-:W-:Y:S01]  /*3fa0*/  HMMA.16816.F32 R36, R96, R40, RZ ;  /* 0x000000286024723c */ /* 0x000fe200000018ff */
[----:B------:R-:W-:Y:S01]  /*3fb0*/  FADD.FTZ R151, R151, R150 ;  /* 0x0000009697977221 */ /* 0x000fe20000010000 */
[----:B------:R-:W-:Y:S01]  /*3fc0*/  MUFU.EX2 R146, R146 ;  /* 0x0000009200927308 */ /* 0x000fe20000000800 */
[----:B------:R-:W-:Y:S02]  /*3fd0*/  FADD.FTZ R153, R148, R153 ;  /* 0x0000009994997221 */ /* 0x000fe40000010000 */
[----:B------:R-:W-:-:S03]  /*3fe0*/  FADD.FTZ R144, R144, R151 ;  /* 0x0000009790907221 */ /* 0x000fc60000010000 */
        /* <DEDUP_REMOVED lines=43> */
[----:B---3--:R-:W-:Y:S01]  /*42a0*/  F2FP.PACK_AB R4, R147, R152 ;  /* 0x000000989304723e */ /* 0x008fe200000000ff */
        /* <DEDUP_REMOVED lines=148> */
.L_x_1672:
[----:B------:R-:W-:Y:S02]  /*4bf0*/  UISETP.NE.AND UP0, UPT, UR24, 0x1, UPT ;  /* 0x000000011800788c */ /* 0x000fe4000bf05270 */
[----:B------:R-:W-:Y:S02]  /*4c00*/  ULDC.64 UR4, c[0x0][0x330] ;  /* 0x0000cc0000047ab9 */ /* 0x000fe40000000a00 */
[----:B------:R-:W-:-:S07]  /*4c10*/  UIMAD.WIDE.U32 UR28, UR26, UR4, URZ ;  /* 0x000000041a1c72a5 */ /* 0x000fce000f8e003f */
[----:B------:R-:W-:Y:S02]  /*4c20*/  @UP0 UMOV UR27, UR29 ;  /* 0x0000001d001b0c82 */ /* 0x000fe40008000000 */
[----:B------:R-:W-:Y:S02]  /*4c30*/  @UP0 USHF.R.U32.HI UR26, URZ, UR5, UR27 ;  /* 0x000000053f1a0299 */ /* 0x000fe4000801161b */
.L_x_1673:
[----:B------:R-:W-:Y:S02]  /*4c40*/  ULDC UR4, c[0x0][0x32c] ;  /* 0x0000cb0000047ab9 */ /* 0x000fe40000000800 */
[----:B------:R-:W-:-:S04]  /*4c50*/  UIMAD UR4, UR26, UR24, UR4 ;  /* 0x000000181a0472a4 */ /* 0x000fc8000f8e0204 */
[----:B------:R-:W-:-:S04]  /*4c60*/  UISETP.LT.AND UP0, UPT, UR25, UR4, UPT ;  /* 0x000000041900728c */ /* 0x000fc8000bf01270 */
[----:B------:R-:W-:-:S04]  /*4c70*/  USEL UR25, UR25, UR4, UP0 ;  /* 0x0000000419197287 */ /* 0x000fc80008000000 */
.L_x_1671:
        /* <DEDUP_REMOVED lines=17> */
.L_x_1685:
        /* <DEDUP_REMOVED lines=56> */
.L_x_1675:
[C---:B--23--:R-:W-:Y:S01]  /*5110*/  HMMA.16816.F32 R4, R132.reuse, R136, RZ ;  /* 0x000000888404723c */ /* 0x04cfe200000018ff */
[----:B------:R-:W0:Y:S01]  /*5120*/  LDGDEPBAR ;  /* 0x00000000000079af */ /* 0x000e220000000000 */
[----:B------:R-:W-:Y:S06]  /*5130*/  UISETP.GT.AND UP0, UPT, UR21, UR7, UPT ;  /* 0x000000071500728c */ /* 0x000fec000bf04270 */
[C---:B------:R-:W-:Y:S01]  /*5140*/  HMMA.16816.F32 R8, R132.reuse, R138, RZ ;  /* 0x0000008a8408723c */ /* 0x040fe200000018ff */
[----:B------:R-:W-:Y:S01]  /*5150*/  LDSM.16.M88.4 R136, [R193+0xc100] ;  /* 0x00c10000c188783b */ /* 0x000fe20000000200 */
[----:B------:R-:W-:Y:S06]  /*5160*/  PLOP3.LUT P0, PT, PT, PT, UP0, 0x40, 0x0 ;  /* 0x000000000000781c */ /* 0x000fec0003f0e808 */
[C---:B----4-:R-:W-:Y:S08]  /*5170*/  HMMA.16816.F32 R12, R132.reuse, R140, RZ ;  /* 0x0000008c840c723c */ /* 0x050ff000000018ff */
[C---:B------:R-:W-:Y:S01]  /*5180*/  HMMA.16816.F32 R16, R132.reuse, R142, RZ ;  /* 0x0000008e8410723c */ /* 0x040fe200000018ff */
[----:B------:R-:W2:Y:S07]  /*5190*/  LDSM.16.M88.4 R140, [R192+0x6100] ;  /* 0x00610000c08c783b */ /* 0x000eae0000000200 */
[C---:B-1----:R-:W-:Y:S08]  /*51a0*/  HMMA.16816.F32 R20, R132.reuse, R144, RZ ;  /* 0x000000908414723c */ /* 0x042ff000000018ff */
[C---:B------:R-:W-:Y:S01]  /*51b0*/  HMMA.16816.F32 R24, R132.reuse, R146, RZ ;  /* 0x000000928418723c */ /* 0x040fe200000018ff */
[----:B------:R-:W1:Y:S07]  /*51c0*/  LDSM.16.M88.4 R144, [R192+0x6900] ;  /* 0x00690000c090783b */ /* 0x000e6e0000000200 */
[C---:B------:R-:W-:Y:S08]  /*51d0*/  HMMA.16816.F32 R28, R132.reuse, R148, RZ ;  /* 0x00000094841c723c */ /* 0x040ff000000018ff */
[----:B------:R-:W-:Y:S01]  /*51e0*/  HMMA.16816.F32 R32, R132, R150, RZ ;  /* 0x000000968420723c */ /* 0x000fe200000018ff */
[----:B------:R-:W3:Y:S06]  /*51f0*/  LDSM.16.M88.4 R132, [R192+0x7100] ;  /* 0x00710000c084783b */ /* 0x000eec0000000200 */
[----:B------:R-:W4:Y:S01]  /*5200*/  LDSM.16.M88.4 R148, [R192+0x7900] ;  /* 0x00790000c094783b */ /* 0x000f220000000200 */
[C---:B------:R-:W-:Y:S08]  /*5210*/  HMMA.16816.F32 R4, R152.reuse, R156, R4 ;  /* 0x0000009c9804723c */ /* 0x040ff00000001804 */
[C---:B------:R-:W-:Y:S01]  /*5220*/  HMMA.16816.F32 R8, R152.reuse, R158, R8 ;  /* 0x0000009e9808723c */ /* 0x040fe20000001808 */
[----:B------:R-:W-:Y:S07]  /*5230*/  LDSM.16.M88.4 R156, [R191+0xc100] ;  /* 0x00c10000bf9c783b */ /* 0x000fee0000000200 */
[C---:B------:R-:W-:Y:S08]  /*5240*/  HMMA.16816.F32 R12, R152.reuse, R160, R12 ;  /* 0x000000a0980c723c */ /* 0x040ff0000000180c */
[C---:B------:R-:W-:Y:S01]  /*5250*/  HMMA.16816.F32 R16, R152.reuse, R162, R16 ;  /* 0x000000a29810723c */ /* 0x040fe20000001810 */
[----:B------:R-:W5:Y:S07]  /*5260*/  LDSM.16.M88.4 R160, [R184] ;  /* 0x00000000b8a0783b */ /* 0x000f6e0000000200 */
[C---:B------:R-:W-:Y:S08]  /*5270*/  HMMA.16816.F32 R20, R152.reuse, R164, R20 ;  /* 0x000000a49814723c */ /* 0x040ff00000001814 */
[C---:B------:R-:W-:Y:S01]  /*5280*/  HMMA.16816.F32 R24, R152.reuse, R166, R24 ;  /* 0x000000a69818723c */ /* 0x040fe20000001818 */
[----:B------:R-:W3:Y:S07]  /*5290*/  LDSM.16.M88.4 R164, [R184+0x800] ;  /* 0x00080000b8a4783b */ /* 0x000eee0000000200 */
[C---:B------:R-:W-:Y:S08]  /*52a0*/  HMMA.16816.F32 R28, R152.reuse, R168, R28 ;  /* 0x000000a8981c723c */ /* 0x040ff0000000181c */
[----:B------:R-:W-:Y:S01]  /*52b0*/  HMMA.16816.F32 R32, R152, R170, R32 ;  /* 0x000000aa9820723c */ /* 0x000fe20000001820 */
[----:B------:R-:W4:Y:S06]  /*52c0*/  LDSM.16.M88.4 R152, [R184+0x1000] ;  /* 0x00100000b898783b */ /* 0x000f2c0000000200 */
[----:B------:R-:W4:Y:S01]  /*52d0*/  LDSM.16.M88.4 R168, [R184+0x1800] ;  /* 0x00180000b8a8783b */ /* 0x000f220000000200 */
[C---:B--2---:R-:W-:Y:S08]  /*52e0*/  HMMA.16816.F32 R4, R136.reuse, R140, R4 ;  /* 0x0000008c8804723c */ /* 0x044ff00000001804 */
[C---:B------:R-:W-:Y:S01]  /*52f0*/  HMMA.16816.F32 R8, R136.reuse, R142, R8 ;  /* 0x0000008e8808723c */ /* 0x040fe20000001808 */
[----:B------:R-:W-:Y:S07]  /*5300*/  LDSM.16.M88.4 R140, [R197+0x8100] ;  /* 0x00810000c58c783b */ /* 0x000fee0000000200 */
[C---:B-1----:R-:W-:Y:S08]  /*5310*/  HMMA.16816.F32 R12, R136.reuse, R144, R12 ;  /* 0x00000090880c723c */ /* 0x042ff0000000180c */
[C---:B------:R-:W-:Y:S01]  /*5320*/  HMMA.16816.F32 R16, R136.reuse, R146, R16 ;  /* 0x000000928810723c */ /* 0x040fe20000001810 */
[----:B------:R-:W-:Y:S07]  /*5330*/  LDSM.16.M88.4 R144, [R197+0x8900] ;  /* 0x00890000c590783b */ /* 0x000fee0000000200 */
[C---:B---3--:R-:W-:Y:S08]  /*5340*/  HMMA.16816.F32 R20, R136.reuse, R132, R20 ;  /* 0x000000848814723c */ /* 0x048ff00000001814 */
[C---:B------:R-:W-:Y:S01]  /*5350*/  HMMA.16816.F32 R24, R136.reuse, R134, R24 ;  /* 0x000000868818723c */ /* 0x040fe20000001818 */
[----:B------:R-:W1:Y:S07]  /*5360*/  LDSM.16.M88.4 R132, [R198+0x10100] ;  /* 0x01010000c684783b */ /* 0x000e6e0000000200 */
[C---:B----4-:R-:W-:Y:S08]  /*5370*/  HMMA.16816.F32 R28, R136.reuse, R148, R28 ;  /* 0x00000094881c723c */ /* 0x050ff0000000181c */
[----:B------:R-:W-:Y:S01]  /*5380*/  HMMA.16816.F32 R32, R136, R150, R32 ;  /* 0x000000968820723c */ /* 0x000fe20000001820 */
[----:B------:R-:W2:Y:S06]  /*5390*/  LDSM.16.M88.4 R136, [R197+0x9100] ;  /* 0x00910000c588783b */ /* 0x000eac0000000200 */
[----:B------:R-:W3:Y:S01]  /*53a0*/  LDSM.16.M88.4 R148, [R197+0x9900] ;  /* 0x00990000c594783b */ /* 0x000ee20000000200 */
[C---:B-----5:R-:W-:Y:S08]  /*53b0*/  HMMA.16816.F32 R4, R156.reuse, R160, R4 ;  /* 0x000000a09c04723c */ /* 0x060ff00000001804 */
[C---:B------:R-:W-:Y:S01]  /*53c0*/  HMMA.16816.F32 R8, R156.reuse, R162, R8 ;  /* 0x000000a29c08723c */ /* 0x040fe20000001808 */
[----:B------:R-:W-:Y:S07]  /*53d0*/  LDSM.16.M88.4 R160, [R183] ;  /* 0x00000000b7a0783b */ /* 0x000fee0000000200 */
[C---:B------:R-:W-:Y:S08]  /*53e0*/  HMMA.16816.F32 R12, R156.reuse, R164, R12 ;  /* 0x000000a49c0c723c */ /* 0x040ff0000000180c */
[C---:B------:R-:W-:Y:S01]  /*53f0*/  HMMA.16816.F32 R16, R156.reuse, R166, R16 ;  /* 0x000000a69c10723c */ /* 0x040fe20000001810 */
[----:B------:R-:W-:Y:S07]  /*5400*/  LDSM.16.M88.4 R164, [R182] ;  /* 0x00000000b6a4783b */ /* 0x000fee0000000200 */
[C---:B------:R-:W-:Y:S08]  /*5410*/  HMMA.16816.F32 R20, R156.reuse, R152, R20 ;  /* 0x000000989c14723c */ /* 0x040ff00000001814 */
[C---:B------:R-:W-:Y:S01]  /*5420*/  HMMA.16816.F32 R24, R156.reuse, R154, R24 ;  /* 0x0000009a9c18723c */ /* 0x040fe20000001818 */
[----:B------:R-:W4:Y:S07]  /*5430*/  LDSM.16.M88.4 R152, [R194+0x10100] ;  /* 0x01010000c298783b */ /* 0x000f2e0000000200 */
[C---:B------:R-:W-:Y:S08]  /*5440*/  HMMA.16816.F32 R28, R156.reuse, R168, R28 ;  /* 0x000000a89c1c723c */ /* 0x040ff0000000181c */
[----:B------:R-:W-:Y:S01]  /*5450*/  HMMA.16816.F32 R32, R156, R170, R32 ;  /* 0x000000aa9c20723c */ /* 0x000fe20000001820 */
[----:B------:R-:W5:Y:S06]  /*5460*/  LDSM.16.M88.4 R156, [R181] ;  /* 0x00000000b59c783b */ /* 0x000f6c0000000200 */
[----:B------:R-:W3:Y:S01]  /*5470*/  LDSM.16.M88.4 R168, [R180] ;  /* 0x00000000b4a8783b */ /* 0x000ee20000000200 */
        /* <DEDUP_REMOVED lines=9> */
[C---:B---3--:R-:W-:Y:S08]  /*5510*/  HMMA.16816.F32 R28, R132.reuse, R148, R28 ;  /* 0x00000094841c723c */ /* 0x048ff0000000181c */
[----:B------:R-:W-:Y:S01]  /*5520*/  HMMA.16816.F32 R32, R132, R150, R32 ;  /* 0x000000968420723c */ /* 0x000fe20000001820 */
[----:B------:R-:W2:Y:S06]  /*5530*/  LDSM.16.M88.4 R132, [R192+0x9100] ;  /* 0x00910000c084783b */ /* 0x000eac0000000200 */
[----:B------:R-:W3:Y:S01]  /*5540*/  LDSM.16.M88.4 R148, [R192+0x9900] ;  /* 0x00990000c094783b */ /* 0x000ee20000000200 */
[C---:B----4-:R-:W-:Y:S08]  /*5550*/  HMMA.16816.F32 R4, R152.reuse, R160, R4 ;  /* 0x000000a09804723c */ /* 0x050ff00000001804 */
[C---:B------:R-:W-:Y:S01]  /*5560*/  HMMA.16816.F32 R8, R152.reuse, R162, R8 ;  /* 0x000000a29808723c */ /* 0x040fe20000001808 */
[----:B------:R-:W-:Y:S07]  /*5570*/  LDSM.16.M88.4 R160, [R184+0x2000] ;  /* 0x00200000b8a0783b */ /* 0x000fee0000000200 */
[C---:B------:R-:W-:Y:S08]  /*5580*/  HMMA.16816.F32 R12, R152.reuse, R164, R12 ;  /* 0x000000a4980c723c */ /* 0x040ff0000000180c */
[C---:B------:R-:W-:Y:S01]  /*5590*/  HMMA.16816.F32 R16, R152.reuse, R166, R16 ;  /* 0x000000a69810723c */ /* 0x040fe20000001810 */
[----:B------:R-:W-:Y:S07]  /*55a0*/  LDSM.16.M88.4 R164, [R184+0x2800] ;  /* 0x00280000b8a4783b */ /* 0x000fee0000000200 */
[C---:B-----5:R-:W-:Y:S08]  /*55b0*/  HMMA.16816.F32 R20, R152.reuse, R156, R20 ;  /* 0x0000009c9814723c */ /* 0x060ff00000001814 */
[C---:B------:R-:W-:Y:S01]  /*55c0*/  HMMA.16816.F32 R24, R152.reuse, R158, R24 ;  /* 0x0000009e9818723c */ /* 0x040fe20000001818 */
[----:B------:R-:W4:Y:S07]  /*55d0*/  LDSM.16.M88.4 R156, [R191+0x10100] ;  /* 0x01010000bf9c783b */ /* 0x000f2e0000000200 */
[C---:B------:R-:W-:Y:S08]  /*55e0*/  HMMA.16816.F32 R28, R152.reuse, R168, R28 ;  /* 0x000000a8981c723c */ /* 0x040ff0000000181c */
[----:B------:R-:W-:Y:S01]  /*55f0*/  HMMA.16816.F32 R32, R152, R170, R32 ;  /* 0x000000aa9820723c */ /* 0x000fe20000001820 */
[----:B------:R-:W5:Y:S06]  /*5600*/  LDSM.16.M88.4 R152, [R184+0x3000] ;  /* 0x00300000b898783b */ /* 0x000f6c0000000200 */
[----:B------:R-:W3:Y:S01]  /*5610*/  LDSM.16.M88.4 R168, [R184+0x3800] ;  /* 0x00380000b8a8783b */ /* 0x000ee20000000200 */
        /* <DEDUP_REMOVED lines=15> */
[----:B------:R-:W-:Y:S07]  /*5710*/  LDSM.16.M88.4 R160, [R179] ;  /* 0x00000000b3a0783b */ /* 0x000fee0000000200 */
[C---:B------:R-:W-:Y:S08]  /*5720*/  HMMA.16816.F32 R12, R156.reuse, R164, R12 ;  /* 0x000000a49c0c723c */ /* 0x040ff0000000180c */
[C---:B------:R-:W-:Y:S01]  /*5730*/  HMMA.16816.F32 R16, R156.reuse, R166, R16 ;  /* 0x000000a69c10723c */ /* 0x040fe20000001810 */
[----:B------:R-:W-:Y:S07]  /*5740*/  LDSM.16.M88.4 R164, [R178] ;  /* 0x00000000b2a4783b */ /* 0x000fee0000000200 */
[C---:B-----5:R-:W-:Y:S08]  /*5750*/  HMMA.16816.F32 R20, R156.reuse, R152, R20 ;  /* 0x000000989c14723c */ /* 0x060ff00000001814 */
        /* <DEDUP_REMOVED lines=40> */
[C---:B---3--:R-:W-:Y:S08]  /*59e0*/  HMMA.16816.F32 R28, R136.reuse, R148, R28 ;  /* 0x00000094881c723c */ /* 0x048ff0000000181c */
[----:B------:R-:W-:Y:S08]  /*59f0*/  HMMA.16816.F32 R32, R136, R150, R32 ;  /* 0x000000968820723c */ /* 0x000ff00000001820 */
[C---:B----4-:R-:W-:Y:S08]  /*5a00*/  HMMA.16816.F32 R4, R156.reuse, R160, R4 ;  /* 0x000000a09c04723c */ /* 0x050ff00000001804 */
        /* <DEDUP_REMOVED lines=8> */
[----:B------:R-:W-:Y:S01]  /*5a90*/  IADD3 R138, -R174, 0x10, RZ ;  /* 0x00000010ae8a7810 */ /* 0x000fe20007ffe1ff */
        /* <DEDUP_REMOVED lines=31> */
[----:B------:R-:W1:Y:S04]  /*5c90*/  SHFL.IDX PT, R0, R140, 0x1, 0x181f ;  /* 0x00381f008c007f89 */ /* 0x000e6800000e0000 */
[----:B------:R-:W2:Y:S04]  /*5ca0*/  SHFL.IDX PT, R133, R134, 0x1, 0x181f ;  /* 0x00381f0086857f89 */ /* 0x000ea800000e0000 */
[----:B------:R-:W3:Y:S01]  /*5cb0*/  SHFL.IDX PT, R135, R134, RZ, 0x181f ;  /* 0x00181fff86877589 */ /* 0x000ee200000e0000 */
[-C--:B-1----:R-:W-:Y:S04]  /*5cc0*/  IADD3 R138, P2, P0, R138, R0.reuse, R175 ;  /* 0x000000008a8a7210 */ /* 0x082fe8000785e0af */
[-C--:B--2---:R-:W-:Y:S02]  /*5cd0*/  IADD3.X R139, RZ, R133.reuse, R214, P2, P0 ;  /* 0x00000085ff8b7210 */ /* 0x084fe400017e04d6 */
        /* <DEDUP_REMOVED lines=18> */
.L_x_1676:
[----:B-1----:R-:W-:Y:S01]  /*5e00*/  IMAD.MOV.U32 R137, RZ, RZ, R203 ;  /* 0x000000ffff897224 */ /* 0x002fe200078e00cb */
        /* <DEDUP_REMOVED lines=10> */
[----:B------:R-:W1:Y:S01]  /*5eb0*/  SHFL.IDX PT, R139, R137, RZ, 0x1c1f ;  /* 0x001c1fff898b7589 */ /* 0x000e6200000e0000 */
[----:B------:R-:W-:Y:S05]  /*5ec0*/  IMAD R133, R0, c[0x0][0x1d0], R133 ;  /* 0x0000740000857a24 */ /* 0x000fea00078e0285 */
[----:B------:R-:W-:Y:S04]  /*5ed0*/  IADD3 R0, R133, -c[0x0][0x168], RZ ;  /* 0x80005a0085007a10 */ /* 0x000fe80007ffe0ff */
[C---:B------:R-:W-:Y:S02]  /*5ee0*/  IADD3 R132, R0.reuse, c[0x0][0x328], RZ ;  /* 0x0000ca0000847a10 */ /* 0x040fe40007ffe0ff */
[----:B------:R-:W-:Y:S03]  /*5ef0*/  IADD3 R0, R0, UR12, RZ ;  /* 0x0000000c00007c10 */ /* 0x000fe6000fffe0ff */
[--C-:B-1----:R-:W-:Y:S02]  /*5f00*/  IMAD.IADD R135, R132, 0x1, R139.reuse ;  /* 0x0000000184877824 */ /* 0x102fe400078e028b */
        /* <DEDUP_REMOVED lines=17> */
.L_x_1679:
[----:B------:R-:W-:Y:S04]  /*6020*/  MOV R134, c[0x0][0x32c] ;  /* 0x0000cb0000867a02 */ /* 0x000fe80000000f00 */
[----:B------:R-:W-:Y:S11]  /*6030*/  ISETP.NE.AND P0, PT, R134, 0x1, PT ;  /* 0x000000018600780c */ /* 0x000ff60003f05270 */
[----:B------:R-:W-:Y:S02]  /*6040*/  @!UPT UIADD3 URZ, URZ, URZ, URZ ;  /* 0x0000003f3f3ff290 */ /* 0x000fe4000fffe03f */
[----:B------:R-:W-:Y:S05]  /*6050*/  @P0 IMAD.HI.U32 R134, R139, c[0x0][0x330], RZ ;  /* 0x0000cc008b860a27 */ /* 0x000fea00078e00ff */
[----:B------:R-:W-:Y:S02]  /*6060*/  @P0 SHF.R.U32.HI R139, RZ, c[0x0][0x334], R134 ;  /* 0x0000cd00ff8b0a19 */ /* 0x000fe40000011686 */
.L_x_1680:
[----:B------:R-:W-:Y:S05]  /*6070*/  BSYNC B0 ;  /* 0x0000000000007941 */ /* 0x000fea0003800000 */
.L_x_1678:
[----:B------:R-:W-:Y:S04]  /*6080*/  IMAD.MOV.U32 R134, RZ, RZ, c[0x0][0x32c] ;  /* 0x0000cb00ff867624 */ /* 0x000fe800078e00ff */
[----:B------:R-:W-:Y:S04]  /*6090*/  IMAD R139, R139, R134, -UR5 ;  /* 0x800000058b8b7e24 */ /* 0x000fe8000f8e0286 */
[----:B------:R-:W-:Y:S05]  /*60a0*/  IMAD.IADD R136, R139, 0x1, -R204 ;  /* 0x000000018b887824 */ /* 0x000fea00078e0acc */
[----:B------:R-:W-:Y:S02]  /*60b0*/  IADD3 R134, R136, c[0x0][0x32c], RZ ;  /* 0x0000cb0088867a10 */ /* 0x000fe40007ffe0ff */
[----:B------:R-:W-:Y:S02]  /*60c0*/  IMNMX R133, R133, R136, !PT ;  /* 0x0000008885857217 */ /* 0x000fe40007800200 */
[----:B------:R-:W-:Y:S02]  /*60d0*/  IMNMX R135, R135, R134, PT ;  /* 0x0000008687877217 */ /* 0x000fe40003800200 */
.L_x_1677:
        /* <DEDUP_REMOVED lines=11> */
[----:B------:R-:W1:Y:S01]  /*6190*/  SHFL.IDX PT, R5, R137, 0x1, 0x1c1f ;  /* 0x003c1f0089057f89 */ /* 0x000e6200000e0000 */
        /* <DEDUP_REMOVED lines=12> */
[--C-:B-1----:R-:W-:Y:S01]  /*6260*/  IMAD.IADD R132, R132, 0x1, R5.reuse ;  /* 0x0000000184847824 */ /* 0x102fe200078e0205 */
[C---:B------:R-:W-:Y:S01]  /*6270*/  ISETP.GT.AND P2, PT, R133.reuse, 0x11, P2 ;  /* 0x000000118500780c */ /* 0x040fe20001744270 */
[----:B------:R-:W-:Y:S01]  /*6280*/  IMAD.IADD R0, R0, 0x1, R5 ;  /* 0x0000000100007824 */ /* 0x000fe200078e0205 */
        /* <DEDUP_REMOVED lines=58> */
.L_x_1683:
[----:B------:R-:W-:Y:S04]  /*6630*/  MOV R4, c[0x0][0x32c] ;  /* 0x0000cb0000047a02 */ /* 0x000fe80000000f00 */
[----:B------:R-:W-:Y:S11]  /*6640*/  ISETP.NE.AND P0, PT, R4, 0x1, PT ;  /* 0x000000010400780c */ /* 0x000ff60003f05270 */
[----:B------:R-:W-:Y:S02]  /*6650*/  @!UPT UIADD3 URZ, URZ, URZ, URZ ;  /* 0x0000003f3f3ff290 */ /* 0x000fe4000fffe03f */
[----:B------:R-:W-:Y:S05]  /*6660*/  @P0 IMAD.HI.U32 R4, R5, c[0x0][0x330], RZ ;  /* 0x0000cc0005040a27 */ /* 0x000fea00078e00ff */
[----:B------:R-:W-:Y:S02]  /*6670*/  @P0 SHF.R.U32.HI R5, RZ, c[0x0][0x334], R4 ;  /* 0x0000cd00ff050a19 */ /* 0x000fe40000011604 */
.L_x_1684:
[----:B------:R-:W-:Y:S05]  /*6680*/  BSYNC B0 ;  /* 0x0000000000007941 */ /* 0x000fea0003800000 */
.L_x_1682:
[----:B------:R-:W-:Y:S04]  /*6690*/  IMAD.MOV.U32 R4, RZ, RZ, c[0x0][0x32c] ;  /* 0x0000cb00ff047624 */ /* 0x000fe800078e00ff */
[----:B------:R-:W-:Y:S04]  /*66a0*/  IMAD R9, R5, R4, -UR5 ;  /* 0x8000000505097e24 */ /* 0x000fe8000f8e0204 */
[----:B------:R-:W-:Y:S05]  /*66b0*/  IMAD.IADD R9, R9, 0x1, -R204 ;  /* 0x0000000109097824 */ /* 0x000fea00078e0acc */
[----:B------:R-:W-:Y:S02]  /*66c0*/  IADD3 R5, R9, c[0x0][0x32c], RZ ;  /* 0x0000cb0009057a10 */ /* 0x000fe40007ffe0ff */
[----:B------:R-:W-:Y:S02]  /*66d0*/  IMNMX R0, R0, R9, !PT ;  /* 0x0000000900007217 */ /* 0x000fe40007800200 */
[----:B------:R-:W-:Y:S02]  /*66e0*/  IMNMX R132, R132, R5, PT ;  /* 0x0000000584847217 */ /* 0x000fe40003800200 */
.L_x_1681:
        /* <DEDUP_REMOVED lines=53> */
[----:B------:R-:W-:Y:S02]  /*6a40*/  ISETP.LT.OR P0, PT, R132, 0x22, P0 ;  /* 0x000000228400780c */ /* 0x000fe40000701670 */
[----:B------:R-:W-:Y:S02]  /*6a50*/  FMNMX.FTZ R6, R217, R6, !PT ;  /* 0x00000006d9067209 */ /* 0x000fe40007810000 */
[----:B------:R-:W-:Y:S02]  /*6a60*/  PLOP3.LUT P2, PT, PT, PT, UP0, 0x80, 0x0 ;  /* 0x000000000000781c */ /* 0x000fe40003f4f008 */
[----:B------:R-:W-:Y:S02]  /*6a70*/  FMNMX.FTZ R4, R152, R5, !PT ;  /* 0x0000000598047209 */ /* 0x000fe40007810000 */
[----:B------:R-:W-:Y:S02]  /*6a80*/  FSEL R159, R23, -INF , !P0 ;  /* 0xff800000179f7808 */ /* 0x000fe40004000000 */
[C---:B------:R-:W-:Y:S01]  /*6a90*/  ISETP.GT.AND P2, PT, R0.reuse, 0x28, P2 ;  /* 0x000000280000780c */ /* 0x040fe20001744270 */
[----:B------:R-:W-:Y:S01]  /*6aa0*/  LDSM.16.MT88.4 R20, [R190+0x100] ;  /* 0x00010000be14783b */ /* 0x000fe20000004200 */
[----:B------:R-:W-:Y:S02]  /*6ab0*/  FMNMX.FTZ R6, R171, R6, !PT ;  /* 0x00000006ab067209 */ /* 0x000fe40007810000 */
        /* <DEDUP_REMOVED lines=25> */
[----:B------:R-:W-:Y:S01]  /*6c50*/  FMNMX.FTZ R10, R155, R6, !PT ;  /* 0x000000069b0a7209 */ /* 0x000fe20007810000 */
[----:B------:R-:W-:Y:S01]  /*6c60*/  LDSM.16.MT88.4 R28, [R189+0x100] ;  /* 0x00010000bd1c783b */ /* 0x000fe20000004200 */
[----:B------:R-:W-:Y:S02]  /*6c70*/  ISETP.GT.AND P2, PT, R0, 0x38, P2 ;  /* 0x000000380000780c */ /* 0x000fe40001744270 */
[----:B------:R-:W-:Y:S01]  /*6c80*/  PLOP3.LUT P0, PT, PT, PT, UP0, 0x80, 0x0 ;  /* 0x000000000000781c */ /* 0x000fe20003f0f008 */
[----:B------:R-:W-:Y:S01]  /*6c90*/  UISETP.GT.AND UP0, UPT, UR21, UR4, UPT ;  /* 0x000000041500728c */ /* 0x000fe2000bf04270 */
[----:B------:R-:W-:Y:S01]  /*6ca0*/  ISETP.LT.OR P2, PT, R132, 0x39, P2 ;  /* 0x000000398400780c */ /* 0x000fe20001741670 */
[----:B------:R-:W-:Y:S01]  /*6cb0*/  UIADD3 UR21, UR21, -0x1, URZ ;  /* 0xffffffff15157890 */ /* 0x000fe2000fffe03f */
[----:B------:R-:W-:Y:S02]  /*6cc0*/  ISETP.GT.AND P0, PT, R0, 0x39, P0 ;  /* 0x000000390000780c */ /* 0x000fe40000704270 */
[----:B------:R-:W-:Y:S02]  /*6cd0*/  FMNMX.FTZ R0, R149, R10, !PT ;  /* 0x0000000a95007209 */ /* 0x000fe40007810000 */
[----:B------:R-:W-:Y:S02]  /*6ce0*/  FSEL R145, R34, -INF , !P2 ;  /* 0xff80000022917808 */ /* 0x000fe40005000000 */
[----:B------:R-:W-:Y:S02]  /*6cf0*/  FMNMX.FTZ R0, R147, R0, !PT ;  /* 0x0000000093007209 */ /* 0x000fe40007810000 */
[----:B------:R-:W-:Y:S02]  /*6d00*/  ISETP.LT.OR P0, PT, R132, 0x3a, P0 ;  /* 0x0000003a8400780c */ /* 0x000fe40000701670 */
[----:B------:R-:W-:Y:S02]  /*6d10*/  FMNMX.FTZ R0, R145, R0, !PT ;  /* 0x0000000091007209 */ /* 0x000fe40007810000 */
[----:B------:R-:W-:Y:S04]  /*6d20*/  FSEL R133, R35, -INF , !P0 ;  /* 0xff80000023857808 */ /* 0x000fe80004000000 */
[----:B------:R-:W-:Y:S02]  /*6d30*/  FMNMX.FTZ R7, R133, R0, !PT ;  /* 0x0000000085077209 */ /* 0x000fe40007810000 */
[----:B-1----:R-:W-:Y:S03]  /*6d40*/  FMNMX.FTZ R6, R4, R5, !PT ;  /* 0x0000000504067209 */ /* 0x002fe60007810000 */
[----:B------:R-:W1:Y:S08]  /*6d50*/  SHFL.BFLY PT, R4, R7, 0x2, 0x1f ;  /* 0x0c401f0007047f89 */ /* 0x000e7000000e0000 */
[----:B------:R-:W2:Y:S01]  /*6d60*/  SHFL.BFLY PT, R15, R6, 0x1, 0x1f ;  /* 0x0c201f00060f7f89 */ /* 0x000ea200000e0000 */
[----:B-1----:R-:W-:Y:S07]  /*6d70*/  FMNMX.FTZ R5, R7, R4, !PT ;  /* 0x0000000407057209 */ /* 0x002fee0007810000 */
[----:B------:R-:W1:Y:S01]  /*6d80*/  SHFL.BFLY PT, R132, R5, 0x1, 0x1f ;  /* 0x0c201f0005847f89 */ /* 0x000e6200000e0000 */
[----:B--2---:R-:W-:Y:S04]  /*6d90*/  FMNMX.FTZ R0, R6, R15, !PT ;  /* 0x0000000f06007209 */ /* 0x004fe80007810000 */
[C---:B------:R-:W-:Y:S01]  /*6da0*/  FSETP.NEU.FTZ.AND P0, PT, R0.reuse, -INF , PT ;  /* 0xff8000000000780b */ /* 0x040fe20003f1d000 */
[C---:B------:R-:W-:Y:S03]  /*6db0*/  FMUL.FTZ R153, R0.reuse, c[0x0][0x2d0] ;  /* 0x0000b40000997a20 */ /* 0x040fe60000410000 */
[----:B------:R-:W-:Y:S02]  /*6dc0*/  FSEL R4, R0, RZ, P0 ;  /* 0x000000ff00047208 */ /* 0x000fe40000000000 */
[----:B------:R-:W-:Y:S03]  /*6dd0*/  FSEL R153, R153, RZ, P0 ;  /* 0x000000ff99997208 */ /* 0x000fe60000000000 */
[----:B------:R-:W-:Y:S02]  /*6de0*/  FADD.FTZ R3, -R4, R3 ;  /* 0x0000000304037221 */ /* 0x000fe40000010100 */
[--C-:B------:R-:W-:Y:S02]  /*6df0*/  FFMA.FTZ R160, R138, c[0x0][0x2d0], -R153.reuse ;  /* 0x0000b4008aa07a23 */ /* 0x100fe40000010899 */
[--C-:B------:R-:W-:Y:S02]  /*6e00*/  FFMA.FTZ R135, R136, c[0x0][0x2d0], -R153.reuse ;  /* 0x0000b40088877a23 */ /* 0x100fe40000010899 */
[--C-:B------:R-:W-:Y:S01]  /*6e10*/  FFMA.FTZ R134, R134, c[0x0][0x2d0], -R153.reuse ;  /* 0x0000b40086867a23 */ /* 0x100fe20000010899 */
[----:B-1----:R-:W-:Y:S01]  /*6e20*/  FMNMX.FTZ R132, R5, R132, !PT ;  /* 0x0000008405847209 */ /* 0x002fe20007810000 */
[--C-:B------:R-:W-:Y:S01]  /*6e30*/  FFMA.FTZ R161, R8, c[0x0][0x2d0], -R153.reuse ;  /* 0x0000b40008a17a23 */ /* 0x100fe20000010899 */
[----:B------:R-:W-:Y:S01]  /*6e40*/  MUFU.EX2 R160, R160 ;  /* 0x000000a000a07308 */ /* 0x000fe20000000800 */
[----:B------:R-:W-:Y:S01]  /*6e50*/  FMUL.FTZ R6, R3, c[0x0][0x2d0] ;  /* 0x0000b40003067a20 */ /* 0x000fe20000410000 */
[C---:B------:R-:W-:Y:S01]  /*6e60*/  FSETP.NEU.FTZ.AND P0, PT, R132.reuse, -INF , PT ;  /* 0xff8000008400780b */ /* 0x040fe20003f1d000 */
[----:B------:R-:W-:Y:S02]  /*6e70*/  FMUL.FTZ R144, R132, c[0x0][0x2d0] ;  /* 0x0000b40084907a20 */ /* 0x000fe40000410000 */
[--C-:B------:R-:W-:Y:S01]  /*6e80*/  FFMA.FTZ R169, R140, c[0x0][0x2d0], -R153.reuse ;  /* 0x0000b4008ca97a23 */ /* 0x100fe20000010899 */
[----:B------:R-:W-:Y:S01]  /*6e90*/  FSEL R5, R132, RZ, P0 ;  /* 0x000000ff84057208 */ /* 0x000fe20000000000 */
[--C-:B------:R-:W-:Y:S01]  /*6ea0*/  FFMA.FTZ R220, R158, c[0x0][0x2d0], -R153.reuse ;  /* 0x0000b4009edc7a23 */ /* 0x100fe20000010899 */
[----:B------:R-:W-:Y:S01]  /*6eb0*/  FSEL R144, R144, RZ, P0 ;  /* 0x000000ff90907208 */ /* 0x000fe20000000000 */
[--C-:B------:R-:W-:Y:S01]  /*6ec0*/  FFMA.FTZ R221, R156, c[0x0][0x2d0], -R153.reuse ;  /* 0x0000b4009cdd7a23 */ /* 0x100fe20000010899 */
[----:B------:R-:W1:Y:S01]  /*6ed0*/  MUFU.EX2 R135, R135 ;  /* 0x0000008700877308 */ /* 0x000e620000000800 */
[----:B------:R-:W-:Y:S01]  /*6ee0*/  FADD.FTZ R5, -R5, R2 ;  /* 0x0000000205057221 */ /* 0x000fe20000010100 */
[----:B------:R-:W-:Y:S01]  /*6ef0*/  PLOP3.LUT P0, PT, PT, PT, UP0, 0x80, 0x0 ;  /* 0x000000000000781c */ /* 0x000fe20003f0f008 */
[--C-:B------:R-:W-:Y:S02]  /*6f00*/  FFMA.FTZ R164, R13, c[0x0][0x2d0], -R144.reuse ;  /* 0x0000b4000da47a23 */ /* 0x100fe40000010890 */
[----:B------:R-:W2:Y:S01]  /*6f10*/  LDSM.16.MT88.4 R12, [R195+0x100] ;  /* 0x00010000c30c783b */ /* 0x000ea20000004200 */
[--C-:B------:R-:W-:Y:S02]  /*6f20*/  FFMA.FTZ R165, R17, c[0x0][0x2d0], -R144.reuse ;  /* 0x0000b40011a57a23 */ /* 0x100fe40000010890 */
[--C-:B------:R-:W-:Y:S02]  /*6f30*/  FFMA.FTZ R163, R9, c[0x0][0x2d0], -R144.reuse ;  /* 0x0000b40009a37a23 */ /* 0x100fe40000010890 */
[--C-:B------:R-:W-:Y:S01]  /*6f40*/  FFMA.FTZ R162, R11, c[0x0][0x2d0], -R144.reuse ;  /* 0x0000b4000ba27a23 */ /* 0x100fe20000010890 */
[----:B------:R-:W-:Y:S01]  /*6f50*/  MUFU.EX2 R134, R134 ;  /* 0x0000008600867308 */ /* 0x000fe20000000800 */
[----:B------:R-:W-:Y:S02]  /*6f60*/  FMUL.FTZ R2, R5, c[0x0][0x2d0] ;  /* 0x0000b40005027a20 */ /* 0x000fe40000410000 */
[--C-:B------:R-:W-:Y:S02]  /*6f70*/  FFMA.FTZ R218, R141, c[0x0][0x2d0], -R144.reuse ;  /* 0x0000b4008dda7a23 */ /* 0x100fe40000010890 */
[--C-:B------:R-:W-:Y:S02]  /*6f80*/  FFMA.FTZ R222, R154, c[0x0][0x2d0], -R153.reuse ;  /* 0x0000b4009ade7a23 */ /* 0x100fe40000010899 */
[--C-:B------:R-:W-:Y:S02]  /*6f90*/  FFMA.FTZ R223, R152, c[0x0][0x2d0], -R153.reuse ;  /* 0x0000b40098df7a23 */ /* 0x100fe40000010899 */
[--C-:B------:R-:W-:Y:S01]  /*6fa0*/  FFMA.FTZ R224, R159, c[0x0][0x2d0], -R144.reuse ;  /* 0x0000b4009fe07a23 */ /* 0x100fe20000010890 */
[----:B------:R-:W3:Y:S01]  /*6fb0*/  MUFU.EX2 R161, R161 ;  /* 0x000000a100a17308 */ /* 0x000ee20000000800 */
[--C-:B------:R-:W-:Y:S01]  /*6fc0*/  FFMA.FTZ R225, R157, c[0x0][0x2d0], -R144.reuse ;  /* 0x0000b4009de17a23 */ /* 0x100fe20000010890 */
[----:B-1----:R-:W-:Y:S01]  /*6fd0*/  F2FP.PACK_AB R136, R135, R160 ;  /* 0x000000a08788723e */ /* 0x002fe200000000ff */
[----:B------:R-:W-:Y:S01]  /*6fe0*/  LDSM.16.MT88.4 R156, [R195+0x5900] ;  /* 0x00590000c39c783b */ /* 0x000fe20000004200 */
[--C-:B------:R-:W-:Y:S02]  /*6ff0*/  FFMA.FTZ R226, R155, c[0x0][0x2d0], -R144.reuse ;  /* 0x0000b4009be27a23 */ /* 0x100fe40000010890 */
[--C-:B------:R-:W-:Y:S02]  /*7000*/  FFMA.FTZ R227, R151, c[0x0][0x2d0], -R153.reuse ;  /* 0x0000b40097e37a23 */ /* 0x100fe40000010899 */
[--C-:B------:R-:W-:Y:S02]  /*7010*/  FFMA.FTZ R228, R150, c[0x0][0x2d0], -R153.reuse ;  /* 0x0000b40096e47a23 */ /* 0x100fe40000010899 */
[----:B------:R-:W1:Y:S01]  /*7020*/  MUFU.EX2 R3, R6 ;  /* 0x0000000600037308 */ /* 0x000e620000000800 */
[--C-:B------:R-:W-:Y:S02]  /*7030*/  FFMA.FTZ R229, R148, c[0x0][0x2d0], -R153.reuse ;  /* 0x0000b40094e57a23 */ /* 0x100fe40000010899 */
[--C-:B------:R-:W-:Y:S02]  /*7040*/  FFMA.FTZ R231, R149, c[0x0][0x2d0], -R144.reuse ;  /* 0x0000b40095e77a23 */ /* 0x100fe40000010890 */
[----:B------:R-:W-:Y:S01]  /*7050*/  LDSM.16.MT88.4 R148, [R189+0x3900] ;  /* 0x00390000bd94783b */ /* 0x000fe20000004200 */
[--C-:B------:R-:W-:Y:S02]  /*7060*/  FFMA.FTZ R232, R147, c[0x0][0x2d0], -R144.reuse ;  /* 0x0000b40093e87a23 */ /* 0x100fe40000010890 */
[--C-:B------:R-:W-:Y:S02]  /*7070*/  FFMA.FTZ R233, R145, c[0x0][0x2d0], -R144.reuse ;  /* 0x0000b40091e97a23 */ /* 0x100fe40000010890 */
[----:B------:R-:W-:Y:S01]  /*7080*/  MUFU.EX2 R165, R165 ;  /* 0x000000a500a57308 */ /* 0x000fe20000000800 */
[--C-:B------:R-:W-:Y:S02]  /*7090*/  FFMA.FTZ R166, R166, c[0x0][0x2d0], -R153.reuse ;  /* 0x0000b400a6a67a23 */ /* 0x100fe40000010899 */
[--C-:B------:R-:W-:Y:S01]  /*70a0*/  FFMA.FTZ R167, R168, c[0x0][0x2d0], -R153.reuse ;  /* 0x0000b400a8a77a23 */ /* 0x100fe20000010899 */
[----:B---3--:R-:W-:Y:S01]  /*70b0*/  F2FP.PACK_AB R138, R161, R134 ;  /* 0x00000086a18a723e */ /* 0x008fe200000000ff */
[--C-:B------:R-:W-:Y:S02]  /*70c0*/  FFMA.FTZ R168, R142, c[0x0][0x2d0], -R153.reuse ;  /* 0x0000b4008ea87a23 */ /* 0x100fe40000010899 */
[----:B------:R-:W-:Y:S02]  /*70d0*/  FFMA.FTZ R153, R146, c[0x0][0x2d0], -R153 ;  /* 0x0000b40092997a23 */ /* 0x000fe40000010899 */
[--C-:B------:R-:W-:Y:S01]  /*70e0*/  FFMA.FTZ R170, R217, c[0x0][0x2d0], -R144.reuse ;  /* 0x0000b400d9aa7a23 */ /* 0x100fe20000010890 */
[----:B------:R-:W3:Y:S01]  /*70f0*/  MUFU.EX2 R164, R164 ;  /* 0x000000a400a47308 */ /* 0x000ee20000000800 */
[--C-:B------:R-:W-:Y:S02]  /*7100*/  FFMA.FTZ R217, R143, c[0x0][0x2d0], -R144.reuse ;  /* 0x0000b4008fd97a23 */ /* 0x100fe40000010890 */
[----:B------:R-:W-:Y:S01]  /*7110*/  LDSM.16.MT88.4 R140, [R189+0x2900] ;  /* 0x00290000bd8c783b */ /* 0x000fe20000004200 */
[C---:B-1----:R-:W-:Y:S02]  /*7120*/  FMUL.FTZ R4, R3.reuse, R128 ;  /* 0x0000008003047220 */ /* 0x042fe40000410000 */
        /* <DEDUP_REMOVED lines=10> */
[C---:B------:R-:W-:Y:S01]  /*71d0*/  FMUL.FTZ R33, R3.reuse, R125 ;  /* 0x0000007d03217220 */ /* 0x040fe20000410000 */
[----:B---3--:R-:W-:Y:S01]  /*71e0*/  F2FP.PACK_AB R137, R164, R165 ;  /* 0x000000a5a489723e */ /* 0x008fe200000000ff */
[C---:B------:R-:W-:Y:S02]  /*71f0*/  FMUL.FTZ R36, R3.reuse, R36 ;  /* 0x0000002403247220 */ /* 0x040fe40000410000 */
[C---:B------:R-:W-:Y:S02]  /*7200*/  FMUL.FTZ R37, R3.reuse, R37 ;  /* 0x0000002503257220 */ /* 0x040fe40000410000 */
[C---:B------:R-:W-:Y:S01]  /*7210*/  FMUL.FTZ R40, R3.reuse, R40 ;  /* 0x0000002803287220 */ /* 0x040fe20000410000 */
[----:B------:R-:W3:Y:S01]  /*7220*/  MUFU.EX2 R2, R2 ;  /* 0x0000000200027308 */ /* 0x000ee20000000800 */
[C---:B------:R-:W-:Y:S02]  /*7230*/  FMUL.FTZ R41, R3.reuse, R41 ;  /* 0x0000002903297220 */ /* 0x040fe40000410000 */
[C---:B------:R-:W-:Y:S02]  /*7240*/  FMUL.FTZ R44, R3.reuse, R44 ;  /* 0x0000002c032c7220 */ /* 0x040fe40000410000 */
[C---:B------:R-:W-:Y:S02]  /*7250*/  FMUL.FTZ R45, R3.reuse, R45 ;  /* 0x0000002d032d7220 */ /* 0x040fe40000410000 */
[C---:B------:R-:W-:Y:S02]  /*7260*/  FMUL.FTZ R48, R3.reuse, R48 ;  /* 0x0000003003307220 */ /* 0x040fe40000410000 */
[C---:B------:R-:W-:Y:S01]  /*7270*/  FMUL.FTZ R49, R3.reuse, R49 ;  /* 0x0000003103317220 */ /* 0x040fe20000410000 */
[----:B------:R4:W-:Y:S01]  /*7280*/  MUFU.EX2 R230, R153 ;  /* 0x0000009900e67308 */ /* 0x0009e20000000800 */
[C---:B------:R-:W-:Y:S02]  /*7290*/  FMUL.FTZ R52, R3.reuse, R52 ;  /* 0x0000003403347220 */ /* 0x040fe40000410000 */
[C---:B------:R-:W-:Y:S01]  /*72a0*/  FMUL.FTZ R53, R3.reuse, R53 ;  /* 0x0000003503357220 */ /* 0x040fe20000410000 */
[----:B-1----:R-:W-:Y:S01]  /*72b0*/  F2FP.PACK_AB R139, R162, R163 ;  /* 0x000000a3a28b723e */ /* 0x002fe200000000ff */
[C---:B------:R-:W-:Y:S02]  /*72c0*/  FMUL.FTZ R56, R3.reuse, R56 ;  /* 0x0000003803387220 */ /* 0x040fe40000410000 */
[C---:B------:R-:W-:Y:S02]  /*72d0*/  FMUL.FTZ R57, R3.reuse, R57 ;  /* 0x0000003903397220 */ /* 0x040fe40000410000 */
[C---:B------:R-:W-:Y:S01]  /*72e0*/  FMUL.FTZ R60, R3.reuse, R60 ;  /* 0x0000003c033c7220 */ /* 0x040fe20000410000 */
[----:B------:R-:W-:Y:S01]  /*72f0*/  MUFU.EX2 R166, R166 ;  /* 0x000000a600a67308 */ /* 0x000fe20000000800 */
[C---:B------:R-:W-:Y:S02]  /*7300*/  FMUL.FTZ R61, R3.reuse, R61 ;  /* 0x0000003d033d7220 */ /* 0x040fe40000410000 */
[C---:B------:R-:W-:Y:S02]  /*7310*/  FMUL.FTZ R64, R3.reuse, R64 ;  /* 0x0000004003407220 */ /* 0x040fe40000410000 */
[C---:B---3--:R-:W-:Y:S02]  /*7320*/  FMUL.FTZ R6, R2.reuse, R130 ;  /* 0x0000008202067220 */ /* 0x048fe40000410000 */
[C---:B------:R-:W-:Y:S02]  /*7330*/  FMUL.FTZ R7, R2.reuse, R131 ;  /* 0x0000008302077220 */ /* 0x040fe40000410000 */
[----:B------:R-:W-:Y:S01]  /*7340*/  LDSM.16.MT88.4 R128, [R190+0x2900] ;  /* 0x00290000be80783b */ /* 0x000fe20000004200 */
[C---:B------:R-:W-:Y:S01]  /*7350*/  FMUL.FTZ R10, R2.reuse, R102 ;  /* 0x00000066020a7220 */ /* 0x040fe20000410000 */
[----:B------:R-:W1:Y:S01]  /*7360*/  MUFU.EX2 R167, R167 ;  /* 0x000000a700a77308 */ /* 0x000e620000000800 */
[C---:B------:R-:W-:Y:S02]  /*7370*/  FMUL.FTZ R11, R2.reuse, R103 ;  /* 0x00000067020b7220 */ /* 0x040fe40000410000 */
[C---:B--2---:R-:W-:Y:S03]  /*7380*/  HMMA.16816.F32 R4, R136.reuse, R12, R4 ;  /* 0x0000000c8804723c */ /* 0x044fe60000001804 */
[----:B------:R-:W2:Y:S02]  /*7390*/  LDSM.16.MT88.4 R100, [R188+0x100] ;  /* 0x00010000bc64783b */ /* 0x000ea40000004200 */
        /* <DEDUP_REMOVED lines=10> */
[----:B------:R-:W3:Y:S01]  /*7440*/  MUFU.EX2 R169, R169 ;  /* 0x000000a900a97308 */ /* 0x000ee20000000800 */
[C---:B------:R-:W-:Y:S02]  /*7450*/  FMUL.FTZ R26, R2.reuse, R118 ;  /* 0x00000076021a7220 */ /* 0x040fe40000410000 */
[C---:B------:R-:W-:Y:S02]  /*7460*/  FMUL.FTZ R27, R2.reuse, R119 ;  /* 0x00000077021b7220 */ /* 0x040fe40000410000 */
[C---:B------:R-:W-:Y:S01]  /*7470*/  FMUL.FTZ R34, R2.reuse, R126 ;  /* 0x0000007e02227220 */ /* 0x040fe20000410000 */
[C---:B------:R-:W-:Y:S01]  /*7480*/  HMMA.16816.F32 R12, R136.reuse, R20, R12 ;  /* 0x00000014880c723c */ /* 0x040fe2000000180c */
[----:B------:R-:W4:Y:S02]  /*7490*/  LDSM.16.MT88.4 R104, [R195+0x2100] ;  /* 0x00210000c368783b */ /* 0x000f240000004200 */
        /* <DEDUP_REMOVED lines=14> */
[----:B------:R-:W-:Y:S01]  /*7580*/  LDSM.16.MT88.4 R112, [R195+0x900] ;  /* 0x00090000c370783b */ /* 0x000fe20000004200 */
        /* <DEDUP_REMOVED lines=13> */
[----:B------:R-:W-:Y:S01]  /*7660*/  LDSM.16.MT88.4 R120, [R188+0x900] ;  /* 0x00090000bc78783b */ /* 0x000fe20000004200 */
        /* <DEDUP_REMOVED lines=8> */
[----:B------:R-:W2:Y:S03]  /*76f0*/  LDSM.16.MT88.4 R100, [R189+0x2100] ;  /* 0x00210000bd64783b */ /* 0x000ea60000004200 */
[C---:B------:R-:W-:Y:S02]  /*7700*/  FMUL.FTZ R63, R2.reuse, R63 ;  /* 0x0000003f023f7220 */ /* 0x040fe40000410000 */
[C---:B------:R-:W-:Y:S01]  /*7710*/  FMUL.FTZ R65, R3.reuse, R65 ;  /* 0x0000004103417220 */ /* 0x040fe20000410000 */
[----:B------:R-:W-:Y:S01]  /*7720*/  MUFU.EX2 R223, R223 ;  /* 0x000000df00df7308 */ /* 0x000fe20000000800 */
[C---:B----4-:R-:W-:Y:S04]  /*7730*/  HMMA.16816.F32 R36, R136.reuse, R104, R36 ;  /* 0x000000688824723c */ /* 0x050fe80000001824 */
[C---:B------:R-:W-:Y:S02]  /*7740*/  FMUL.FTZ R66, R2.reuse, R66 ;  /* 0x0000004202427220 */ /* 0x040fe40000410000 */
[C---:B------:R-:W-:Y:S02]  /*7750*/  FMUL.FTZ R67, R2.reuse, R67 ;  /* 0x0000004302437220 */ /* 0x040fe40000410000 */
[C---:B------:R-:W-:Y:S01]  /*7760*/  HMMA.16816.F32 R40, R136.reuse, R106, R40 ;  /* 0x0000006a8828723c */ /* 0x040fe20000001828 */
[----:B------:R-:W4:Y:S01]  /*7770*/  LDSM.16.MT88.4 R104, [R188+0x2100] ;  /* 0x00210000bc68783b */ /* 0x000f220000004200 */
        /* <DEDUP_REMOVED lines=8> */
[----:B------:R-:W1:Y:S03]  /*7800*/  LDSM.16.MT88.4 R108, [R195+0x4100] ;  /* 0x00410000c36c783b */ /* 0x000e660000004200 */
[C---:B------:R-:W-:Y:S02]  /*7810*/  FMUL.FTZ R72, R3.reuse, R72 ;  /* 0x0000004803487220 */ /* 0x040fe40000410000 */
[C---:B------:R-:W-:Y:S01]  /*7820*/  FMUL.FTZ R73, R3.reuse, R73 ;  /* 0x0000004903497220 */ /* 0x040fe20000410000 */
[----:B------:R-:W-:Y:S01]  /*7830*/  MUFU.EX2 R226, R226 ;  /* 0x000000e200e27308 */ /* 0x000fe20000000800 */
[C---:B------:R-:W-:Y:S01]  /*7840*/  FMUL.FTZ R74, R2.reuse, R74 ;  /* 0x0000004a024a7220 */ /* 0x040fe20000410000 */
[C---:B--2---:R-:W-:Y:S03]  /*7850*/  HMMA.16816.F32 R52, R136.reuse, R100, R52 ;  /* 0x000000648834723c */ /* 0x044fe60000001834 */
        /* <DEDUP_REMOVED lines=17> */
[C---:B-1----:R-:W-:Y:S04]  /*7970*/  HMMA.16816.F32 R68, R136.reuse, R108, R68 ;  /* 0x0000006c8844723c */ /* 0x042fe80000001844 */
[C---:B------:R-:W-:Y:S02]  /*7980*/  FMUL.FTZ R84, R3.reuse, R84 ;  /* 0x0000005403547220 */ /* 0x040fe40000410000 */
[----:B------:R-:W-:Y:S02]  /*7990*/  FMUL.FTZ R85, R3, R85 ;  /* 0x0000005503557220 */ /* 0x000fe40000410000 */
[C---:B------:R-:W-:Y:S01]  /*79a0*/  HMMA.16816.F32 R72, R136.reuse, R110, R72 ;  /* 0x0000006e8848723c */ /* 0x040fe20000001848 */
[----:B------:R-:W1:Y:S01]  /*79b0*/  LDSM.16.MT88.4 R108, [R188+0x4100] ;  /* 0x00410000bc6c783b */ /* 0x000e620000004200 */
[----:B------:R-:W-:Y:S02]  /*79c0*/  MUFU.EX2 R231, R231 ;  /* 0x000000e700e77308 */ /* 0x000fe40000000800 */
[C---:B------:R-:W-:Y:S02]  /*79d0*/  FMUL.FTZ R86, R2.reuse, R86 ;  /* 0x0000005602567220 */ /* 0x040fe40000410000 */
[C---:B------:R-:W-:Y:S02]  /*79e0*/  FMUL.FTZ R87, R2.reuse, R87 ;  /* 0x0000005702577220 */ /* 0x040fe40000410000 */
[--C-:B------:R-:W-:Y:S01]  /*79f0*/  FFMA.FTZ R171, R171, c[0x0][0x2d0], -R144.reuse ;  /* 0x0000b400abab7a23 */ /* 0x100fe20000010890 */
[C---:B--2---:R-:W-:Y:S03]  /*7a00*/  HMMA.16816.F32 R76, R136.reuse, R100, R76 ;  /* 0x00000064884c723c */ /* 0x044fe6000000184c */
[C---:B------:R-:W-:Y:S01]  /*7a10*/  FMUL.FTZ R88, R3.reuse, R88 ;  /* 0x0000005803587220 */ /* 0x040fe20000410000 */
[----:B------:R-:W-:Y:S01]  /*7a20*/  MUFU.EX2 R232, R232 ;  /* 0x000000e800e87308 */ /* 0x000fe20000000800 */
[----:B------:R-:W-:Y:S02]  /*7a30*/  FMUL.FTZ R89, R3, R89 ;  /* 0x0000005903597220 */ /* 0x000fe40000410000 */
[C---:B------:R-:W-:Y:S01]  /*7a40*/  FMUL.FTZ R90, R2.reuse, R90 ;  /* 0x0000005a025a7220 */ /* 0x040fe20000410000 */
[C---:B------:R-:W-:Y:S04]  /*7a50*/  HMMA.16816.F32 R80, R136.reuse, R102, R80 ;  /* 0x000000668850723c */ /* 0x040fe80000001850 */
[----:B------:R-:W-:Y:S01]  /*7a60*/  FMUL.FTZ R91, R2, R91 ;  /* 0x0000005b025b7220 */ /* 0x000fe20000410000 */
[----:B------:R-:W-:Y:S01]  /*7a70*/  F2FP.PACK_AB R100, R167, R166 ;  /* 0x000000a6a764723e */ /* 0x000fe200000000ff */
[----:B------:R-:W-:Y:S01]  /*7a80*/  FMUL.FTZ R92, R3, R92 ;  /* 0x0000005c035c7220 */ /* 0x000fe20000410000 */
[----:B---3--:R-:W-:Y:S01]  /*7a90*/  F2FP.PACK_AB R102, R169, R168 ;  /* 0x000000a8a966723e */ /* 0x008fe200000000ff */
[C---:B----4-:R-:W-:Y:S01]  /*7aa0*/  HMMA.16816.F32 R84, R136.reuse, R104, R84 ;  /* 0x000000688854723c */ /* 0x050fe20000001854 */
[----:B------:R-:W2:Y:S03]  /*7ab0*/  MUFU.EX2 R171, R171 ;  /* 0x000000ab00ab7308 */ /* 0x000ea60000000800 */
[C---:B------:R-:W-:Y:S01]  /*7ac0*/  FMUL.FTZ R93, R3.reuse, R93 ;  /* 0x0000005d035d7220 */ /* 0x040fe20000410000 */
[----:B-----5:R-:W-:Y:S01]  /*7ad0*/  F2FP.PACK_AB R103, R218, R217 ;  /* 0x000000d9da67723e */ /* 0x020fe200000000ff */
[C---:B------:R-:W-:Y:S02]  /*7ae0*/  FMUL.FTZ R94, R2.reuse, R94 ;  /* 0x0000005e025e7220 */ /* 0x040fe40000410000 */
[C---:B------:R-:W-:Y:S01]  /*7af0*/  HMMA.16816.F32 R88, R136.reuse, R106, R88 ;  /* 0x0000006a8858723c */ /* 0x040fe20000001858 */
[----:B------:R-:W3:Y:S02]  /*7b00*/  LDSM.16.MT88.4 R104, [R189+0x900] ;  /* 0x00090000bd68783b */ /* 0x000ee40000004200 */
[----:B------:R-:W-:Y:S01]  /*7b10*/  MUFU.EX2 R233, R233 ;  /* 0x000000e900e97308 */ /* 0x000fe20000000800 */
[C---:B------:R-:W-:Y:S02]  /*7b20*/  FMUL.FTZ R95, R2.reuse, R95 ;  /* 0x0000005f025f7220 */ /* 0x040fe40000410000 */
[C---:B------:R-:W-:Y:S02]  /*7b30*/  FMUL.FTZ R96, R3.reuse, R96 ;  /* 0x0000006003607220 */ /* 0x040fe40000410000 */
[----:B------:R-:W-:Y:S03]  /*7b40*/  FMUL.FTZ R97, R3, R97 ;  /* 0x0000006103617220 */ /* 0x000fe60000410000 */
[C---:B-1----:R-:W-:Y:S03]  /*7b50*/  HMMA.16816.F32 R92, R136.reuse, R108, R92 ;  /* 0x0000006c885c723c */ /* 0x042fe6000000185c */
[C---:B------:R-:W-:Y:S02]  /*7b60*/  FMUL.FTZ R98, R2.reuse, R98 ;  /* 0x0000006202627220 */ /* 0x040fe40000410000 */
[C---:B------:R-:W-:Y:S01]  /*7b70*/  FMUL.FTZ R99, R2.reuse, R99 ;  /* 0x0000006302637220 */ /* 0x040fe20000410000 */
[----:B--2---:R-:W-:Y:S01]  /*7b80*/  F2FP.PACK_AB R101, R171, R170 ;  /* 0x000000aaab65723e */ /* 0x004fe200000000ff */
[--C-:B------:R-:W-:Y:S02]  /*7b90*/  FFMA.FTZ R219, R219, c[0x0][0x2d0], -R144.reuse ;  /* 0x0000b400dbdb7a23 */ /* 0x100fe40000010890 */
[----:B------:R-:W-:Y:S03]  /*7ba0*/  FFMA.FTZ R144, R133, c[0x0][0x2d0], -R144 ;  /* 0x0000b40085907a23 */ /* 0x000fe60000010890 */
[----:B------:R-:W-:Y:S01]  /*7bb0*/  HMMA.16816.F32 R96, R136, R110, R96 ;  /* 0x0000006e8860723c */ /* 0x000fe20000001860 */
[----:B------:R-:W1:Y:S01]  /*7bc0*/  LDSM.16.MT88.4 R108, [R188+0x2900] ;  /* 0x00290000bc6c783b */ /* 0x000e620000004200 */
[----:B------:R2:W-:Y:S01]  /*7bd0*/  MUFU.EX2 R234, R144 ;  /* 0x0000009000ea7308 */ /* 0x0005e20000000800 */
[----:B------:R-:W-:Y:S02]  /*7be0*/  FFMA.FTZ R160, R3, R206, R160 ;  /* 0x000000ce03a07223 */ /* 0x000fe400000100a0 */
[----:B------:R-:W-:Y:S02]  /*7bf0*/  FFMA.FTZ R165, R2, R207, R165 ;  /* 0x000000cf02a57223 */ /* 0x000fe400000100a5 */
[----:B------:R-:W-:Y:S01]  /*7c00*/  FADD.FTZ R135, R135, R160 ;  /* 0x000000a087877221 */ /* 0x000fe20000010000 */
[C---:B------:R-:W-:Y:S01]  /*7c10*/  HMMA.16816.F32 R4, R100.reuse, R112, R4 ;  /* 0x000000706404723c */ /* 0x040fe20000001804 */
[----:B------:R-:W-:Y:S03]  /*7c20*/  LDSM.16.MT88.4 R136, [R189+0x3100] ;  /* 0x00310000bd88783b */ /* 0x000fe60000004200 */
[----:B------:R-:W4:Y:S01]  /*7c30*/  MUFU.EX2 R219, R219 ;  /* 0x000000db00db7308 */ /* 0x000f220000000800 */
        /* <DEDUP_REMOVED lines=8> */
[----:B------:R-:W-:Y:S02]  /*7cc0*/  FADD.FTZ R3, R162, R3 ;  /* 0x00000003a2037221 */ /* 0x000fe40000010000 */
[----:B------:R-:W-:Y:S02]  /*7cd0*/  FADD.FTZ R166, R166, R161 ;  /* 0x000000a1a6a67221 */ /* 0x000fe40000010000 */
[C---:B------:R-:W-:Y:S01]  /*7ce0*/  HMMA.16816.F32 R16, R100.reuse, R118, R16 ;  /* 0x000000766410723c */ /* 0x040fe20000001810 */
[----:B------:R-:W-:Y:S03]  /*7cf0*/  LDSM.16.MT88.4 R116, [R189+0x4900] ;  /* 0x00490000bd74783b */ /* 0x000fe60000004200 */
[----:B------:R-:W-:Y:S01]  /*7d00*/  FADD.FTZ R2, R170, R3 ;  /* 0x00000003aa027221 */ /* 0x000fe20000010000 */
[----:B------:R-:W-:Y:S01]  /*7d10*/  MOV R3, R0 ;  /* 0x0000000000037202 */ /* 0x000fe20000000f00 */
[----:B------:R-:W-:Y:S02]  /*7d20*/  FADD.FTZ R167, R167, R166 ;  /* 0x000000a6a7a77221 */ /* 0x000fe40000010000 */
[C---:B---3--:R-:W-:Y:S04]  /*7d30*/  HMMA.16816.F32 R20, R100.reuse, R104, R20 ;  /* 0x000000686414723c */ /* 0x048fe80000001814 */
[----:B------:R-:W-:Y:S02]  /*7d40*/  FADD.FTZ R2, R171, R2 ;  /* 0x00000002ab027221 */ /* 0x000fe40000010000 */
[----:B------:R-:W-:Y:S02]  /*7d50*/  FADD.FTZ R168, R168, R167 ;  /* 0x000000a7a8a87221 */ /* 0x000fe40000010000 */
[C---:B------:R-:W-:Y:S01]  /*7d60*/  HMMA.16816.F32 R24, R100.reuse, R106, R24 ;  /* 0x0000006a6418723c */ /* 0x040fe20000001818 */
[----:B------:R-:W2:Y:S03]  /*7d70*/  LDSM.16.MT88.4 R104, [R195+0x4900] ;  /* 0x00490000c368783b */ /* 0x000ea60000004200 */
[----:B------:R-:W-:Y:S01]  /*7d80*/  FADD.FTZ R217, R217, R2 ;  /* 0x00000002d9d97221 */ /* 0x000fe20000010000 */
[----:B------:R-:W-:Y:S01]  /*7d90*/  MOV R2, R132 ;  /* 0x0000008400027202 */ /* 0x000fe20000000f00 */
        /* <DEDUP_REMOVED lines=28> */
[----:B------:R-:W-:Y:S06]  /*7f60*/  LDSM.16.MT88.4 R108, [R195+0x5100] ;  /* 0x00510000c36c783b */ /* 0x000fec0000004200 */
[----:B------:R-:W-:Y:S01]  /*7f70*/  F2FP.PACK_AB R100, R221, R220 ;  /* 0x000000dcdd64723e */ /* 0x000fe200000000ff */
[----:B------:R-:W-:Y:S01]  /*7f80*/  FADD.FTZ R220, R220, R169 ;  /* 0x000000a9dcdc7221 */ /* 0x000fe20000010000 */
[----:B------:R-:W-:Y:S03]  /*7f90*/  F2FP.PACK_AB R102, R223, R222 ;  /* 0x000000dedf66723e */ /* 0x000fe600000000ff */
[----:B----4-:R-:W-:Y:S01]  /*7fa0*/  F2FP.PACK_AB R101, R224, R219 ;  /* 0x000000dbe065723e */ /* 0x010fe200000000ff */
        /* <DEDUP_REMOVED lines=10> */
[----:B------:R-:W1:Y:S07]  /*8050*/  LDSM.16.MT88.4 R104, [R188+0x3100] ;  /* 0x00310000bc68783b */ /* 0x000e6e0000004200 */
[C---:B------:R-:W-:Y:S08]  /*8060*/  HMMA.16816.F32 R12, R100.reuse, R120, R12 ;  /* 0x00000078640c723c */ /* 0x040ff0000000180c */
[C---:B------:R-:W-:Y:S08]  /*8070*/  HMMA.16816.F32 R16, R100.reuse, R122, R16 ;  /* 0x0000007a6410723c */ /* 0x040ff00000001810 */
[C---:B---3--:R-:W-:Y:S08]  /*8080*/  HMMA.16816.F32 R20, R100.reuse, R112, R20 ;  /* 0x000000706414723c */ /* 0x048ff00000001814 */
[C---:B------:R-:W-:Y:S01]  /*8090*/  HMMA.16816.F32 R24, R100.reuse, R114, R24 ;  /* 0x000000726418723c */ /* 0x040fe20000001818 */
[----:B------:R-:W2:Y:S07]  /*80a0*/  LDSM.16.MT88.4 R112, [R190+0x5100] ;  /* 0x00510000be70783b */ /* 0x000eae0000004200 */
[C---:B------:R-:W-:Y:S08]  /*80b0*/  HMMA.16816.F32 R28, R100.reuse, R124, R28 ;  /* 0x0000007c641c723c */ /* 0x040ff0000000181c */
[C---:B------:R-:W-:Y:S01]  /*80c0*/  HMMA.16816.F32 R32, R100.reuse, R126, R32 ;  /* 0x0000007e6420723c */ /* 0x040fe20000001820 */
[----:B------:R-:W-:Y:S07]  /*80d0*/  LDSM.16.MT88.4 R124, [R188+0x1900] ;  /* 0x00190000bc7c783b */ /* 0x000fee0000004200 */
[C---:B-----5:R-:W-:Y:S08]  /*80e0*/  HMMA.16816.F32 R36, R100.reuse, R116, R36 ;  /* 0x000000746424723c */ /* 0x060ff00000001824 */
        /* <DEDUP_REMOVED lines=18> */
[C---:B------:R-:W-:Y:S04]  /*8210*/  HMMA.16816.F32 R68, R100.reuse, R108, R68 ;  /* 0x0000006c6444723c */ /* 0x040fe80000001844 */
[----:B------:R-:W-:Y:S02]  /*8220*/  FADD.FTZ R207, R233, R232 ;  /* 0x000000e8e9cf7221 */ /* 0x000fe40000010000 */
[----:B------:R-:W-:Y:S02]  /*8230*/  FADD.FTZ R206, R230, R229 ;  /* 0x000000e5e6ce7221 */ /* 0x000fe40000010000 */
[C---:B------:R-:W-:Y:S01]  /*8240*/  HMMA.16816.F32 R72, R100.reuse, R110, R72 ;  /* 0x0000006e6448723c */ /* 0x040fe20000001848 */
[----:B------:R-:W4:Y:S03]  /*8250*/  LDSM.16.MT88.4 R108, [R195+0x1900] ;  /* 0x00190000c36c783b */ /* 0x000f260000004200 */
[----:B------:R-:W-:Y:S04]  /*8260*/  FADD.FTZ R207, R234, R207 ;  /* 0x000000cfeacf7221 */ /* 0x000fe80000010000 */
[C---:B--2---:R-:W-:Y:S08]  /*8270*/  HMMA.16816.F32 R76, R100.reuse, R112, R76 ;  /* 0x00000070644c723c */ /* 0x044ff0000000184c */
[C---:B------:R-:W-:Y:S01]  /*8280*/  HMMA.16816.F32 R80, R100.reuse, R114, R80 ;  /* 0x000000726450723c */ /* 0x040fe20000001850 */
[----:B------:R-:W2:Y:S07]  /*8290*/  LDSM.16.MT88.4 R112, [R190+0x1900] ;  /* 0x00190000be70783b */ /* 0x000eae0000004200 */
[C---:B---3--:R-:W-:Y:S08]  /*82a0*/  HMMA.16816.F32 R84, R100.reuse, R116, R84 ;  /* 0x000000746454723c */ /* 0x048ff00000001854 */
[C---:B------:R-:W-:Y:S01]  /*82b0*/  HMMA.16816.F32 R88, R100.reuse, R118, R88 ;  /* 0x000000766458723c */ /* 0x040fe20000001858 */
[----:B------:R-:W3:Y:S07]  /*82c0*/  LDSM.16.MT88.4 R116, [R189+0x1900] ;  /* 0x00190000bd74783b */ /* 0x000eee0000004200 */
[C---:B-1----:R-:W-:Y:S08]  /*82d0*/  HMMA.16816.F32 R92, R100.reuse, R104, R92 ;  /* 0x00000068645c723c */ /* 0x042ff0000000185c */
[----:B------:R-:W-:Y:S08]  /*82e0*/  HMMA.16816.F32 R96, R100, R106, R96 ;  /* 0x0000006a6460723c */ /* 0x000ff00000001860 */
[C---:B----4-:R-:W-:Y:S01]  /*82f0*/  HMMA.16816.F32 R128, R136.reuse, R108, R4 ;  /* 0x0000006c8880723c */ /* 0x050fe20000001804 */
[----:B------:R-:W1:Y:S07]  /*8300*/  LDSM.16.MT88.4 R4, [R190+0x5900] ;  /* 0x00590000be04783b */ /* 0x000e6e0000004200 */
[C---:B------:R-:W-:Y:S01]  /*8310*/  HMMA.16816.F32 R100, R136.reuse, R110, R8 ;  /* 0x0000006e8864723c */ /* 0x040fe20000001808 */
[----:B------:R-:W4:Y:S07]  /*8320*/  LDSM.16.MT88.4 R8, [R189+0x5900] ;  /* 0x00590000bd08783b */ /* 0x000f2e0000004200 */
[C---:B--2---:R-:W-:Y:S01]  /*8330*/  HMMA.16816.F32 R104, R136.reuse, R112, R12 ;  /* 0x000000708868723c */ /* 0x044fe2000000180c */
[----:B------:R-:W2:Y:S07]  /*8340*/  LDSM.16.MT88.4 R12, [R188+0x5900] ;  /* 0x00590000bc0c783b */ /* 0x000eae0000004200 */
        /* <DEDUP_REMOVED lines=17> */
[C---:B----4-:R-:W-:Y:S07]  /*8460*/  HMMA.16816.F32 R84, R136.reuse, R8, R84 ;  /* 0x000000088854723c */ /* 0x050fee0000001854 */
[----:B------:R-:W-:Y:S01]  /*8470*/  MOV R8, R132 ;  /* 0x0000008400087202 */ /* 0x000fe20000000f00 */
[C---:B------:R-:W-:Y:S08]  /*8480*/  HMMA.16816.F32 R88, R136.reuse, R10, R88 ;  /* 0x0000000a8858723c */ /* 0x040ff00000001858 */
[C---:B--2---:R-:W-:Y:S08]  /*8490*/  HMMA.16816.F32 R92, R136.reuse, R12, R92 ;  /* 0x0000000c885c723c */ /* 0x044ff0000000185c */
[----:B------:R-:W-:Y:S01]  /*84a0*/  HMMA.16816.F32 R96, R136, R14, R96 ;  /* 0x0000000e8860723c */ /* 0x000fe20000001860 */
[----:B------:R-:W-:-:S07]  /*84b0*/  @P0 BRA `(.L_x_1685) ;  /* 0xffffc8d000000947 */ /* 0x000fce000383ffff */
.L_x_1674:
        /* <DEDUP_REMOVED lines=26> */
.L_x_1687:
[----:B------:R-:W-:Y:S02]  /*8660*/  ULDC UR4, c[0x0][0x32c] ;  /* 0x0000cb0000047ab9 */ /* 0x000fe40000000800 */
[----:B------:R-:W-:-:S03]  /*8670*/  UISETP.NE.AND UP0, UPT, UR4, 0x1, UPT ;  /* 0x000000010400788c */ /* 0x000fc6000bf05270 */
[----:B------:R-:W-:Y:S02]  /*8680*/  ULDC.64 UR4, c[0x0][0x330] ;  /* 0x0000cc0000047ab9 */ /* 0x000fe40000000a00 */
[----:B------:R-:W-:-:S07]  /*8690*/  UIMAD.WIDE.U32 UR26, UR24, UR4, URZ ;  /* 0x00000004181a72a5 */ /* 0x000fce000f8e003f */
[----:B------:R-:W-:Y:S02]  /*86a0*/  @UP0 UMOV UR25, UR27 ;  /* 0x0000001b00190c82 */ /* 0x000fe40008000000 */
[----:B------:R-:W-:Y:S02]  /*86b0*/  @UP0 USHF.R.U32.HI UR24, URZ, UR5, UR25 ;  /* 0x000000053f180299 */ /* 0x000fe40008011619 */
.L_x_1688:
[----:B------:R-:W-:Y:S02]  /*86c0*/  ULDC UR4, c[0x0][0x32c] ;  /* 0x0000cb0000047ab9 */ /* 0x000fe40000000800 */
[----:B------:R-:W-:-:S04]  /*86d0*/  UIMAD UR4, UR24, UR4, URZ ;  /* 0x00000004180472a4 */ /* 0x000fc8000f8e023f */
[----:B------:R-:W-:-:S04]  /*86e0*/  UISETP.LT.AND UP0, UPT, UR20, UR4, UPT ;  /* 0x000000041400728c */ /* 0x000fc8000bf01270 */
[----:B------:R-:W-:-:S04]  /*86f0*/  USEL UR20, UR20, UR4, !UP0 ;  /* 0x0000000414147287 */ /* 0x000fc8000c000000 */
.L_x_1686:
        /* <DEDUP_REMOVED lines=19> */
.L_x_1692:
        /* <DEDUP_REMOVED lines=56> */
.L_x_1690:
[C---:B--23--:R-:W-:Y:S01]  /*8bb0*/  HMMA.16816.F32 R4, R136.reuse, R140, RZ ;  /* 0x0000008c8804723c */ /* 0x04cfe200000018ff */
[----:B------:R-:W-:Y:S01]  /*8bc0*/  LDSM.16.M88.4 R164, [R192+0x6100] ;  /* 0x00610000c0a4783b */ /* 0x000fe20000000200 */
[----:B------:R-:W-:Y:S05]  /*8bd0*/  UISETP.GT.AND UP0, UPT, UR21, UR7, UPT ;  /* 0x000000071500728c */ /* 0x000fea000bf04270 */
[----:B------:R-:W0:Y:S01]  /*8be0*/  LDGDEPBAR ;  /* 0x00000000000079af */ /* 0x000e220000000000 */
[C---:B------:R-:W-:Y:S01]  /*8bf0*/  HMMA.16816.F32 R8, R136.reuse, R142, RZ ;  /* 0x0000008e8808723c */ /* 0x040fe200000018ff */
[----:B------:R-:W-:Y:S04]  /*8c00*/  PLOP3.LUT P0, PT, PT, PT, UP0, 0x40, 0x0 ;  /* 0x000000000000781c */ /* 0x000fe80003f0e808 */
[----:B------:R-:W2:Y:S03]  /*8c10*/  LDSM.16.M88.4 R140, [R193+0xc100] ;  /* 0x00c10000c18c783b */ /* 0x000ea60000000200 */
[C---:B----4-:R-:W-:Y:S03]  /*8c20*/  HMMA.16816.F32 R12, R136.reuse, R16, RZ ;  /* 0x00000010880c723c */ /* 0x050fe600000018ff */
[----:B------:R-:W3:Y:S05]  /*8c30*/  LDSM.16.M88.4 R168, [R192+0x6900] ;  /* 0x00690000c0a8783b */ /* 0x000eea0000000200 */
[C---:B------:R-:W-:Y:S01]  /*8c40*/  HMMA.16816.F32 R16, R136.reuse, R18, RZ ;  /* 0x000000128810723c */ /* 0x040fe200000018ff */
[----:B------:R-:W-:Y:S07]  /*8c50*/  LDSM.16.M88.4 R172, [R192+0x7900] ;  /* 0x00790000c0ac783b */ /* 0x000fee0000000200 */
[C---:B-1----:R-:W-:Y:S08]  /*8c60*/  HMMA.16816.F32 R20, R136.reuse, R24, RZ ;  /* 0x000000188814723c */ /* 0x042ff000000018ff */
[C---:B------:R-:W-:Y:S08]  /*8c70*/  HMMA.16816.F32 R24, R136.reuse, R26, RZ ;  /* 0x0000001a8818723c */ /* 0x040ff000000018ff */
[C---:B------:R-:W-:Y:S08]  /*8c80*/  HMMA.16816.F32 R28, R136.reuse, R32, RZ ;  /* 0x00000020881c723c */ /* 0x040ff000000018ff */
[----:B------:R-:W-:Y:S01]  /*8c90*/  HMMA.16816.F32 R32, R136, R34, RZ ;  /* 0x000000228820723c */ /* 0x000fe200000018ff */
[----:B------:R-:W1:Y:S07]  /*8ca0*/  LDSM.16.M88.4 R136, [R192+0x7100] ;  /* 0x00710000c088783b */ /* 0x000e6e0000000200 */
[C---:B------:R-:W-:Y:S08]  /*8cb0*/  HMMA.16816.F32 R4, R144.reuse, R148, R4 ;  /* 0x000000949004723c */ /* 0x040ff00000001804 */
[C---:B------:R-:W-:Y:S01]  /*8cc0*/  HMMA.16816.F32 R8, R144.reuse, R150, R8 ;  /* 0x000000969008723c */ /* 0x040fe20000001808 */
[----:B------:R-:W-:Y:S07]  /*8cd0*/  LDSM.16.M88.4 R148, [R191+0xc100] ;  /* 0x00c10000bf94783b */ /* 0x000fee0000000200 */
[C---:B------:R-:W-:Y:S08]  /*8ce0*/  HMMA.16816.F32 R12, R144.reuse, R152, R12 ;  /* 0x00000098900c723c */ /* 0x040ff0000000180c */
[C---:B------:R-:W-:Y:S01]  /*8cf0*/  HMMA.16816.F32 R16, R144.reuse, R154, R16 ;  /* 0x0000009a9010723c */ /* 0x040fe20000001810 */
[----:B------:R-:W4:Y:S07]  /*8d00*/  LDSM.16.M88.4 R152, [R184] ;  /* 0x00000000b898783b */ /* 0x000f2e0000000200 */
[C---:B------:R-:W-:Y:S08]  /*8d10*/  HMMA.16816.F32 R20, R144.reuse, R156, R20 ;  /* 0x0000009c9014723c */ /* 0x040ff00000001814 */
[C---:B------:R-:W-:Y:S01]  /*8d20*/  HMMA.16816.F32 R24, R144.reuse, R158, R24 ;  /* 0x0000009e9018723c */ /* 0x040fe20000001818 */
[----:B------:R-:W5:Y:S07]  /*8d30*/  LDSM.16.M88.4 R156, [R184+0x800] ;  /* 0x00080000b89c783b */ /* 0x000f6e0000000200 */
[C---:B------:R-:W-:Y:S08]  /*8d40*/  HMMA.16816.F32 R28, R144.reuse, R160, R28 ;  /* 0x000000a0901c723c */ /* 0x040ff0000000181c */
[----:B------:R-:W-:Y:S01]  /*8d50*/  HMMA.16816.F32 R32, R144, R162, R32 ;  /* 0x000000a29020723c */ /* 0x000fe20000001820 */
[----:B------:R-:W4:Y:S06]  /*8d60*/  LDSM.16.M88.4 R144, [R184+0x1000] ;  /* 0x00100000b890783b */ /* 0x000f2c0000000200 */
[----:B------:R-:W4:Y:S01]  /*8d70*/  LDSM.16.M88.4 R160, [R184+0x1800] ;  /* 0x00180000b8a0783b */ /* 0x000f220000000200 */
[C---:B--2---:R-:W-:Y:S08]  /*8d80*/  HMMA.16816.F32 R4, R140.reuse, R164, R4 ;  /* 0x000000a48c04723c */ /* 0x044ff00000001804 */
[C---:B------:R-:W-:Y:S01]  /*8d90*/  HMMA.16816.F32 R8, R140.reuse, R166, R8 ;  /* 0x000000a68c08723c */ /* 0x040fe20000001808 */
[----:B------:R-:W-:Y:S07]  /*8da0*/  LDSM.16.M88.4 R164, [R197+0x8100] ;  /* 0x00810000c5a4783b */ /* 0x000fee0000000200 */
[C---:B---3--:R-:W-:Y:S08]  /*8db0*/  HMMA.16816.F32 R12, R140.reuse, R168, R12 ;  /* 0x000000a88c0c723c */ /* 0x048ff0000000180c */
[C---:B------:R-:W-:Y:S01]  /*8dc0*/  HMMA.16816.F32 R16, R140.reuse, R170, R16 ;  /* 0x000000aa8c10723c */ /* 0x040fe20000001810 */
[----:B------:R-:W-:Y:S07]  /*8dd0*/  LDSM.16.M88.4 R168, [R197+0x8900] ;  /* 0x00890000c5a8783b */ /* 0x000fee0000000200 */
[C---:B-1----:R-:W-:Y:S08]  /*8de0*/  HMMA.16816.F32 R20, R140.reuse, R136, R20 ;  /* 0x000000888c14723c */ /* 0x042ff00000001814 */
[C---:B------:R-:W-:Y:S01]  /*8df0*/  HMMA.16816.F32 R24, R140.reuse, R138, R24 ;  /* 0x0000008a8c18723c */ /* 0x040fe20000001818 */
[----:B------:R-:W1:Y:S07]  /*8e00*/  LDSM.16.M88.4 R136, [R198+0x10100] ;  /* 0x01010000c688783b */ /* 0x000e6e0000000200 */
[C---:B------:R-:W-:Y:S08]  /*8e10*/  HMMA.16816.F32 R28, R140.reuse, R172, R28 ;  /* 0x000000ac8c1c723c */ /* 0x040ff0000000181c */
[----:B------:R-:W-:Y:S01]  /*8e20*/  HMMA.16816.F32 R32, R140, R174, R32 ;  /* 0x000000ae8c20723c */ /* 0x000fe20000001820 */
[----:B------:R-:W2:Y:S06]  /*8e30*/  LDSM.16.M88.4 R140, [R197+0x9100] ;  /* 0x00910000c58c783b */ /* 0x000eac0000000200 */
[----:B------:R-:W3:Y:S01]  /*8e40*/  LDSM.16.M88.4 R172, [R197+0x9900] ;  /* 0x00990000c5ac783b */ /* 0x000ee20000000200 */
[C---:B----4-:R-:W-:Y:S08]  /*8e50*/  HMMA.16816.F32 R4, R148.reuse, R152, R4 ;  /* 0x000000989404723c */ /* 0x050ff00000001804 */
[C---:B------:R-:W-:Y:S01]  /*8e60*/  HMMA.16816.F32 R8, R148.reuse, R154, R8 ;  /* 0x0000009a9408723c */ /* 0x040fe20000001808 */
[----:B------:R-:W-:Y:S07]  /*8e70*/  LDSM.16.M88.4 R152, [R183] ;  /* 0x00000000b798783b */ /* 0x000fee0000000200 */
[C---:B-----5:R-:W-:Y:S08]  /*8e80*/  HMMA.16816.F32 R12, R148.reuse, R156, R12 ;  /* 0x0000009c940c723c */ /* 0x060ff0000000180c */
        /* <DEDUP_REMOVED lines=137> */
[----:B------:R-:W-:Y:S04]  /*9720*/  SHFL.IDX PT, R137, R136, RZ, 0x181f ;  /* 0x00181fff88897589 */ /* 0x000fe800000e0000 */
        /* <DEDUP_REMOVED lines=23> */
.L_x_1691:
[----:B------:R-:W-:Y:S01]  /*98a0*/  FMNMX.FTZ R0, R4, R3, !PT ;  /* 0x0000000304007209 */ /* 0x000fe20007810000 */
[----:B-1----:R-:W-:Y:S01]  /*98b0*/  LDSM.16.MT88.4 R144, [R189+0x100] ;  /* 0x00010000bd90783b */ /* 0x002fe20000004200 */
        /* <DEDUP_REMOVED lines=42> */
[----:B------:R-:W-:Y:S08]  /*9b60*/  LDSM.16.MT88.4 R136, [R195+0x100] ;  /* 0x00010000c388783b */ /* 0x000ff00000004200 */
[----:B------:R-:W1:Y:S08]  /*9b70*/  SHFL.BFLY PT, R2, R141, 0x1, 0x1f ;  /* 0x0c201f008d027f89 */ /* 0x000e7000000e0000 */
[----:B------:R-:W2:Y:S01]  /*9b80*/  SHFL.BFLY PT, R132, R135, 0x1, 0x1f ;  /* 0x0c201f0087847f89 */ /* 0x000ea200000e0000 */
[----:B-1----:R-:W-:Y:S07]  /*9b90*/  FMNMX.FTZ R0, R141, R2, !PT ;  /* 0x000000028d007209 */ /* 0x002fee0007810000 */
[----:B------:R-:W1:Y:S01]  /*9ba0*/  LDSM.16.MT88.4 R140, [R190+0x100] ;  /* 0x00010000be8c783b */ /* 0x000e620000004200 */
[C---:B------:R-:W-:Y:S02]  /*9bb0*/  FADD.FTZ R2, -R0.reuse, R3 ;  /* 0x0000000300027221 */ /* 0x040fe40000010100 */
[----:B------:R-:W-:Y:S01]  /*9bc0*/  FMUL.FTZ R163, R0, c[0x0][0x2d0] ;  /* 0x0000b40000a37a20 */ /* 0x000fe20000410000 */
[----:B--2---:R-:W-:Y:S01]  /*9bd0*/  FMNMX.FTZ R132, R135, R132, !PT ;  /* 0x0000008487847209 */ /* 0x004fe20007810000 */
[----:B------:R-:W-:Y:S02]  /*9be0*/  FMUL.FTZ R3, R2, c[0x0][0x2d0] ;  /* 0x0000b40002037a20 */ /* 0x000fe40000410000 */
[----:B------:R-:W-:Y:S02]  /*9bf0*/  FFMA.FTZ R162, R4, c[0x0][0x2d0], -R163 ;  /* 0x0000b40004a27a23 */ /* 0x000fe400000108a3 */
[C---:B------:R-:W-:Y:S02]  /*9c00*/  FADD.FTZ R2, -R132.reuse, R133 ;  /* 0x0000008584027221 */ /* 0x040fe40000010100 */
[----:B------:R-:W-:Y:S01]  /*9c10*/  FMUL.FTZ R161, R132, c[0x0][0x2d0] ;  /* 0x0000b40084a17a20 */ /* 0x000fe20000410000 */
[----:B------:R-:W2:Y:S01]  /*9c20*/  MUFU.EX2 R3, R3 ;  /* 0x0000000300037308 */ /* 0x000ea20000000800 */
[----:B------:R-:W-:Y:S02]  /*9c30*/  FMUL.FTZ R133, R2, c[0x0][0x2d0] ;  /* 0x0000b40002857a20 */ /* 0x000fe40000410000 */
[--C-:B------:R-:W-:Y:S02]  /*9c40*/  FFMA.FTZ R5, R5, c[0x0][0x2d0], -R163.reuse ;  /* 0x0000b40005057a23 */ /* 0x100fe400000108a3 */
[--C-:B------:R-:W-:Y:S02]  /*9c50*/  FFMA.FTZ R135, R8, c[0x0][0x2d0], -R163.reuse ;  /* 0x0000b40008877a23 */ /* 0x100fe400000108a3 */
[----:B------:R-:W-:Y:S02]  /*9c60*/  FFMA.FTZ R160, R9, c[0x0][0x2d0], -R163 ;  /* 0x0000b40009a07a23 */ /* 0x000fe400000108a3 */
[--C-:B------:R-:W-:Y:S01]  /*9c70*/  FFMA.FTZ R6, R6, c[0x0][0x2d0], -R161.reuse ;  /* 0x0000b40006067a23 */ /* 0x100fe200000108a1 */
[----:B------:R3:W4:Y:S01]  /*9c80*/  MUFU.EX2 R2, R133 ;  /* 0x0000008500027308 */ /* 0x0007220000000800 */
[--C-:B------:R-:W-:Y:S02]  /*9c90*/  FFMA.FTZ R7, R7, c[0x0][0x2d0], -R161.reuse ;  /* 0x0000b40007077a23 */ /* 0x100fe400000108a1 */
[----:B------:R-:W-:Y:S02]  /*9ca0*/  FFMA.FTZ R164, R11, c[0x0][0x2d0], -R161 ;  /* 0x0000b4000ba47a23 */ /* 0x000fe400000108a1 */
[--C-:B------:R-:W-:Y:S02]  /*9cb0*/  FFMA.FTZ R165, R12, c[0x0][0x2d0], -R163.reuse ;  /* 0x0000b4000ca57a23 */ /* 0x100fe400000108a3 */
[----:B------:R-:W-:Y:S02]  /*9cc0*/  FFMA.FTZ R166, R13, c[0x0][0x2d0], -R163 ;  /* 0x0000b4000da67a23 */ /* 0x000fe400000108a3 */
[--C-:B------:R-:W-:Y:S01]  /*9cd0*/  FFMA.FTZ R167, R14, c[0x0][0x2d0], -R161.reuse ;  /* 0x0000b4000ea77a23 */ /* 0x100fe200000108a1 */
[----:B------:R-:W-:Y:S01]  /*9ce0*/  MUFU.EX2 R162, R162 ;  /* 0x000000a200a27308 */ /* 0x000fe20000000800 */
[--C-:B------:R-:W-:Y:S02]  /*9cf0*/  FFMA.FTZ R168, R15, c[0x0][0x2d0], -R161.reuse ;  /* 0x0000b4000fa87a23 */ /* 0x100fe400000108a1 */
[----:B------:R-:W-:Y:S01]  /*9d00*/  LDSM.16.MT88.4 R12, [R188+0x4100] ;  /* 0x00410000bc0c783b */ /* 0x000fe20000004200 */
[C---:B--2---:R-:W-:Y:S02]  /*9d10*/  FMUL.FTZ R8, R3.reuse, R128 ;  /* 0x0000008003087220 */ /* 0x044fe40000410000 */
[C---:B------:R-:W-:Y:S02]  /*9d20*/  FMUL.FTZ R9, R3.reuse, R129 ;  /* 0x0000008103097220 */ /* 0x040fe40000410000 */
[C---:B------:R-:W-:Y:S02]  /*9d30*/  FMUL.FTZ R100, R3.reuse, R100 ;  /* 0x0000006403647220 */ /* 0x040fe40000410000 */
[----:B------:R-:W2:Y:S01]  /*9d40*/  MUFU.EX2 R5, R5 ;  /* 0x0000000500057308 */ /* 0x000ea20000000800 */
[C---:B------:R-:W-:Y:S02]  /*9d50*/  FMUL.FTZ R101, R3.reuse, R101 ;  /* 0x0000006503657220 */ /* 0x040fe40000410000 */
[C---:B------:R-:W-:Y:S02]  /*9d60*/  FMUL.FTZ R104, R3.reuse, R104 ;  /* 0x0000006803687220 */ /* 0x040fe40000410000 */
[----:B---3--:R-:W-:Y:S02]  /*9d70*/  FFMA.FTZ R133, R10, c[0x0][0x2d0], -R161 ;  /* 0x0000b4000a857a23 */ /* 0x008fe400000108a1 */
[C---:B----4-:R-:W-:Y:S02]  /*9d80*/  FMUL.FTZ R10, R2.reuse, R130 ;  /* 0x00000082020a7220 */ /* 0x050fe40000410000 */
        /* <DEDUP_REMOVED lines=10> */
[----:B--2---:R-:W-:Y:S01]  /*9e30*/  F2FP.PACK_AB R128, R5, R162 ;  /* 0x000000a20580723e */ /* 0x004fe200000000ff */
[C---:B------:R-:W-:Y:S02]  /*9e40*/  FMUL.FTZ R110, R2.reuse, R110 ;  /* 0x0000006e026e7220 */ /* 0x040fe40000410000 */
[C---:B------:R-:W-:Y:S02]  /*9e50*/  FMUL.FTZ R111, R2.reuse, R111 ;  /* 0x0000006f026f7220 */ /* 0x040fe40000410000 */
[C---:B------:R-:W-:Y:S01]  /*9e60*/  FMUL.FTZ R112, R3.reuse, R112 ;  /* 0x0000007003707220 */ /* 0x040fe20000410000 */
[----:B------:R-:W-:Y:S01]  /*9e70*/  MUFU.EX2 R6, R6 ;  /* 0x0000000600067308 */ /* 0x000fe20000000800 */
[----:B------:R-:W-:Y:S02]  /*9e80*/  FMUL.FTZ R113, R3, R113 ;  /* 0x0000007103717220 */ /* 0x000fe40000410000 */
[C---:B------:R-:W-:Y:S02]  /*9e90*/  FMUL.FTZ R114, R2.reuse, R114 ;  /* 0x0000007202727220 */ /* 0x040fe40000410000 */
[----:B------:R-:W-:Y:S02]  /*9ea0*/  FMUL.FTZ R115, R2, R115 ;  /* 0x0000007302737220 */ /* 0x000fe40000410000 */
[--C-:B------:R-:W-:Y:S02]  /*9eb0*/  FFMA.FTZ R169, R16, c[0x0][0x2d0], -R163.reuse ;  /* 0x0000b40010a97a23 */ /* 0x100fe400000108a3 */
[----:B------:R-:W-:Y:S01]  /*9ec0*/  FFMA.FTZ R170, R17, c[0x0][0x2d0], -R163 ;  /* 0x0000b40011aa7a23 */ /* 0x000fe200000108a3 */
[----:B------:R-:W2:Y:S01]  /*9ed0*/  MUFU.EX2 R7, R7 ;  /* 0x0000000700077308 */ /* 0x000ea20000000800 */
[--C-:B------:R-:W-:Y:S02]  /*9ee0*/  FFMA.FTZ R171, R18, c[0x0][0x2d0], -R161.reuse ;  /* 0x0000b40012ab7a23 */ /* 0x100fe400000108a1 */
[----:B------:R-:W-:Y:S01]  /*9ef0*/  FFMA.FTZ R172, R19, c[0x0][0x2d0], -R161 ;  /* 0x0000b40013ac7a23 */ /* 0x000fe200000108a1 */
[----:B---3--:R-:W-:Y:S01]  /*9f00*/  F2FP.PACK_AB R130, R160, R135 ;  /* 0x00000087a082723e */ /* 0x008fe200000000ff */
[----:B------:R-:W-:Y:S01]  /*9f10*/  LDSM.16.MT88.4 R16, [R190+0x900] ;  /* 0x00090000be10783b */ /* 0x000fe20000004200 */
[--C-:B------:R-:W-:Y:S02]  /*9f20*/  FFMA.FTZ R173, R28, c[0x0][0x2d0], -R163.reuse ;  /* 0x0000b4001cad7a23 */ /* 0x100fe400000108a3 */
[----:B------:R-:W-:Y:S02]  /*9f30*/  FFMA.FTZ R174, R29, c[0x0][0x2d0], -R163 ;  /* 0x0000b4001dae7a23 */ /* 0x000fe400000108a3 */
[----:B------:R-:W-:Y:S01]  /*9f40*/  MUFU.EX2 R133, R133 ;  /* 0x0000008500857308 */ /* 0x000fe20000000800 */
[--C-:B------:R-:W-:Y:S02]  /*9f50*/  FFMA.FTZ R175, R30, c[0x0][0x2d0], -R161.reuse ;  /* 0x0000b4001eaf7a23 */ /* 0x100fe400000108a1 */
[----:B------:R-:W-:Y:S02]  /*9f60*/  FFMA.FTZ R220, R31, c[0x0][0x2d0], -R161 ;  /* 0x0000b4001fdc7a23 */ /* 0x000fe400000108a1 */
[----:B------:R-:W-:Y:S01]  /*9f70*/  LDSM.16.MT88.4 R28, [R189+0x1900] ;  /* 0x00190000bd1c783b */ /* 0x000fe20000004200 */
[----:B------:R-:W-:Y:S02]  /*9f80*/  FFMA.FTZ R221, R32, c[0x0][0x2d0], -R163 ;  /* 0x0000b40020dd7a23 */ /* 0x000fe400000108a3 */
[----:B------:R-:W-:Y:S02]  /*9f90*/  FFMA.FTZ R223, R34, c[0x0][0x2d0], -R161 ;  /* 0x0000b40022df7a23 */ /* 0x000fe400000108a1 */
        /* <DEDUP_REMOVED lines=25> */
[----:B------:R-:W3:Y:S01]  /*a130*/  LDSM.16.MT88.4 R136, [R188+0x100] ;  /* 0x00010000bc88783b */ /* 0x000ee20000004200 */
[----:B------:R-:W4:Y:S02]  /*a140*/  MUFU.EX2 R168, R168 ;  /* 0x000000a800a87308 */ /* 0x000f240000000800 */
[C---:B------:R-:W-:Y:S02]  /*a150*/  FMUL.FTZ R41, R3.reuse, R41 ;  /* 0x0000002903297220 */ /* 0x040fe40000410000 */
[C---:B------:R-:W-:Y:S02]  /*a160*/  FMUL.FTZ R42, R2.reuse, R42 ;  /* 0x0000002a022a7220 */ /* 0x040fe40000410000 */
[C---:B-1----:R-:W-:Y:S04]  /*a170*/  HMMA.16816.F32 R104, R128.reuse, R140, R104 ;  /* 0x0000008c8068723c */ /* 0x042fe80000001868 */
[C---:B------:R-:W-:Y:S01]  /*a180*/  FMUL.FTZ R43, R2.reuse, R43 ;  /* 0x0000002b022b7220 */ /* 0x040fe20000410000 */
[----:B------:R-:W-:Y:S01]  /*a190*/  MUFU.EX2 R169, R169 ;  /* 0x000000a900a97308 */ /* 0x000fe20000000800 */
[C---:B------:R-:W-:Y:S02]  /*a1a0*/  FMUL.FTZ R44, R3.reuse, R44 ;  /* 0x0000002c032c7220 */ /* 0x040fe40000410000 */
[C---:B------:R-:W-:Y:S01]  /*a1b0*/  HMMA.16816.F32 R108, R128.reuse, R142, R108 ;  /* 0x0000008e806c723c */ /* 0x040fe2000000186c */
[----:B------:R-:W1:Y:S03]  /*a1c0*/  LDSM.16.MT88.4 R140, [R195+0x2100] ;  /* 0x00210000c38c783b */ /* 0x000e660000004200 */
[C---:B------:R-:W-:Y:S02]  /*a1d0*/  FMUL.FTZ R45, R3.reuse, R45 ;  /* 0x0000002d032d7220 */ /* 0x040fe40000410000 */
[C---:B------:R-:W-:Y:S01]  /*a1e0*/  FMUL.FTZ R46, R2.reuse, R46 ;  /* 0x0000002e022e7220 */ /* 0x040fe20000410000 */
[----:B------:R-:W5:Y:S01]  /*a1f0*/  MUFU.EX2 R170, R170 ;  /* 0x000000aa00aa7308 */ /* 0x000f620000000800 */
[C---:B------:R-:W-:Y:S04]  /*a200*/  HMMA.16816.F32 R112, R128.reuse, R144, R112 ;  /* 0x000000908070723c */ /* 0x040fe80000001870 */
[C---:B------:R-:W-:Y:S02]  /*a210*/  FMUL.FTZ R47, R2.reuse, R47 ;  /* 0x0000002f022f7220 */ /* 0x040fe40000410000 */
[C---:B------:R-:W-:Y:S02]  /*a220*/  FMUL.FTZ R48, R3.reuse, R48 ;  /* 0x0000003003307220 */ /* 0x040fe40000410000 */
[C---:B------:R-:W-:Y:S01]  /*a230*/  HMMA.16816.F32 R116, R128.reuse, R146, R116 ;  /* 0x000000928074723c */ /* 0x040fe20000001874 */
[----:B------:R-:W2:Y:S01]  /*a240*/  LDSM.16.MT88.4 R144, [R190+0x2100] ;  /* 0x00210000be90783b */ /* 0x000ea20000004200 */
[----:B------:R-:W-:Y:S02]  /*a250*/  MUFU.EX2 R171, R171 ;  /* 0x000000ab00ab7308 */ /* 0x000fe40000000800 */
[C---:B------:R-:W-:Y:S02]  /*a260*/  FMUL.FTZ R49, R3.reuse, R49 ;  /* 0x0000003103317220 */ /* 0x040fe40000410000 */
[C---:B------:R-:W-:Y:S02]  /*a270*/  FMUL.FTZ R50, R2.reuse, R50 ;  /* 0x0000003202327220 */ /* 0x040fe40000410000 */
[C---:B------:R-:W-:Y:S01]  /*a280*/  FMUL.FTZ R51, R2.reuse, R51 ;  /* 0x0000003302337220 */ /* 0x040fe20000410000 */
[C---:B---3--:R-:W-:Y:S03]  /*a290*/  HMMA.16816.F32 R120, R128.reuse, R136, R120 ;  /* 0x000000888078723c */ /* 0x048fe60000001878 */
[C---:B------:R-:W-:Y:S01]  /*a2a0*/  FMUL.FTZ R52, R3.reuse, R52 ;  /* 0x0000003403347220 */ /* 0x040fe20000410000 */
[----:B------:R-:W3:Y:S01]  /*a2b0*/  MUFU.EX2 R172, R172 ;  /* 0x000000ac00ac7308 */ /* 0x000ee20000000800 */
[C---:B------:R-:W-:Y:S02]  /*a2c0*/  FMUL.FTZ R53, R3.reuse, R53 ;  /* 0x0000003503357220 */ /* 0x040fe40000410000 */
[C---:B------:R-:W-:Y:S01]  /*a2d0*/  FMUL.FTZ R54, R2.reuse, R54 ;  /* 0x0000003602367220 */ /* 0x040fe20000410000 */
[C---:B------:R-:W-:Y:S01]  /*a2e0*/  HMMA.16816.F32 R124, R128.reuse, R138, R124 ;  /* 0x0000008a807c723c */ /* 0x040fe2000000187c */
[----:B------:R-:W3:Y:S03]  /*a2f0*/  LDSM.16.MT88.4 R136, [R189+0x2100] ;  /* 0x00210000bd88783b */ /* 0x000ee60000004200 */
[C---:B------:R-:W-:Y:S02]  /*a300*/  FMUL.FTZ R55, R2.reuse, R55 ;  /* 0x0000003702377220 */ /* 0x040fe40000410000 */
[C---:B------:R-:W-:Y:S01]  /*a310*/  FMUL.FTZ R56, R3.reuse, R56 ;  /* 0x0000003803387220 */ /* 0x040fe20000410000 */
[----:B------:R-:W-:Y:S01]  /*a320*/  MUFU.EX2 R173, R173 ;  /* 0x000000ad00ad7308 */ /* 0x000fe20000000800 */
[C---:B-1----:R-:W-:Y:S04]  /*a330*/  HMMA.16816.F32 R36, R128.reuse, R140, R36 ;  /* 0x0000008c8024723c */ /* 0x042fe80000001824 */
[C---:B------:R-:W-:Y:S02]  /*a340*/  FMUL.FTZ R57, R3.reuse, R57 ;  /* 0x0000003903397220 */ /* 0x040fe40000410000 */
[C---:B------:R-:W-:Y:S02]  /*a350*/  FMUL.FTZ R58, R2.reuse, R58 ;  /* 0x0000003a023a7220 */ /* 0x040fe40000410000 */
[C---:B------:R-:W-:Y:S01]  /*a360*/  HMMA.16816.F32 R40, R128.reuse, R142, R40 ;  /* 0x0000008e8028723c */ /* 0x040fe20000001828 */
[----:B------:R-:W1:Y:S01]  /*a370*/  LDSM.16.MT88.4 R140, [R188+0x2100] ;  /* 0x00210000bc8c783b */ /* 0x000e620000004200 */
        /* <DEDUP_REMOVED lines=12> */
[C---:B------:R-:W-:Y:S01]  /*a440*/  FMUL.FTZ R65, R3.reuse, R65 ;  /* 0x0000004103417220 */ /* 0x040fe20000410000 */
[C---:B---3--:R-:W-:Y:S03]  /*a450*/  HMMA.16816.F32 R52, R128.reuse, R136, R52 ;  /* 0x000000888034723c */ /* 0x048fe60000001834 */
[C---:B------:R-:W-:Y:S02]  /*a460*/  FMUL.FTZ R66, R2.reuse, R66 ;  /* 0x0000004202427220 */ /* 0x040fe40000410000 */
[C---:B------:R-:W-:Y:S02]  /*a470*/  FMUL.FTZ R67, R2.reuse, R67 ;  /* 0x0000004302437220 */ /* 0x040fe40000410000 */
[C---:B------:R-:W-:Y:S01]  /*a480*/  FMUL.FTZ R68, R3.reuse, R68 ;  /* 0x0000004403447220 */ /* 0x040fe20000410000 */
[C---:B------:R-:W-:Y:S01]  /*a490*/  HMMA.16816.F32 R56, R128.reuse, R138, R56 ;  /* 0x0000008a8038723c */ /* 0x040fe20000001838 */
[----:B------:R-:W3:Y:S01]  /*a4a0*/  LDSM.16.MT88.4 R136, [R190+0x4100] ;  /* 0x00410000be88783b */ /* 0x000ee20000004200 */
[----:B------:R-:W-:Y:S02]  /*a4b0*/  MUFU.EX2 R221, R221 ;  /* 0x000000dd00dd7308 */ /* 0x000fe40000000800 */
        /* <DEDUP_REMOVED lines=9> */
[C---:B------:R-:W-:Y:S02]  /*a550*/  FMUL.FTZ R74, R2.reuse, R74 ;  /* 0x0000004a024a7220 */ /* 0x040fe40000410000 */
[C---:B--2---:R-:W-:Y:S04]  /*a560*/  HMMA.16816.F32 R68, R128.reuse, R144, R68 ;  /* 0x000000908044723c */ /* 0x044fe80000001844 */
[C---:B------:R-:W-:Y:S02]  /*a570*/  FMUL.FTZ R75, R2.reuse, R75 ;  /* 0x0000004b024b7220 */ /* 0x040fe40000410000 */
[C---:B------:R-:W-:Y:S02]  /*a580*/  FMUL.FTZ R76, R3.reuse, R76 ;  /* 0x0000004c034c7220 */ /* 0x040fe40000410000 */
[C---:B------:R-:W-:Y:S03]  /*a590*/  FMUL.FTZ R77, R3.reuse, R77 ;  /* 0x0000004d034d7220 */ /* 0x040fe60000410000 */
[C---:B------:R-:W-:Y:S01]  /*a5a0*/  HMMA.16816.F32 R72, R128.reuse, R146, R72 ;  /* 0x000000928048723c */ /* 0x040fe20000001848 */
[----:B------:R-:W-:Y:S02]  /*a5b0*/  LDSM.16.MT88.4 R144, [R188+0x900] ;  /* 0x00090000bc90783b */ /* 0x000fe40000004200 */
[C---:B------:R-:W-:Y:S02]  /*a5c0*/  FMUL.FTZ R78, R2.reuse, R78 ;  /* 0x0000004e024e7220 */ /* 0x040fe40000410000 */
[C---:B------:R-:W-:Y:S02]  /*a5d0*/  FMUL.FTZ R79, R2.reuse, R79 ;  /* 0x0000004f024f7220 */ /* 0x040fe40000410000 */
[C---:B------:R-:W-:Y:S02]  /*a5e0*/  FMUL.FTZ R80, R3.reuse, R80 ;  /* 0x0000005003507220 */ /* 0x040fe40000410000 */
[C---:B------:R-:W-:Y:S03]  /*a5f0*/  FMUL.FTZ R81, R3.reuse, R81 ;  /* 0x0000005103517220 */ /* 0x040fe60000410000 */
[C---:B---3--:R-:W-:Y:S03]  /*a600*/  HMMA.16816.F32 R76, R128.reuse, R136, R76 ;  /* 0x00000088804c723c */ /* 0x048fe6000000184c */
[C---:B------:R-:W-:Y:S02]  /*a610*/  FMUL.FTZ R82, R2.reuse, R82 ;  /* 0x0000005202527220 */ /* 0x040fe40000410000 */
        /* <DEDUP_REMOVED lines=12> */
[C---:B------:R-:W-:Y:S02]  /*a6e0*/  FMUL.FTZ R92, R3.reuse, R92 ;  /* 0x0000005c035c7220 */ /* 0x040fe40000410000 */
[C---:B------:R-:W-:Y:S03]  /*a6f0*/  FMUL.FTZ R93, R3.reuse, R93 ;  /* 0x0000005d035d7220 */ /* 0x040fe60000410000 */
[C---:B------:R-:W-:Y:S01]  /*a700*/  HMMA.16816.F32 R88, R128.reuse, R142, R88 ;  /* 0x0000008e8058723c */ /* 0x040fe20000001858 */
[----:B------:R-:W1:Y:S02]  /*a710*/  LDSM.16.MT88.4 R140, [R189+0x900] ;  /* 0x00090000bd8c783b */ /* 0x000e640000004200 */
[C---:B------:R-:W-:Y:S02]  /*a720*/  FMUL.FTZ R94, R2.reuse, R94 ;  /* 0x0000005e025e7220 */ /* 0x040fe40000410000 */
[C---:B------:R-:W-:Y:S02]  /*a730*/  FMUL.FTZ R95, R2.reuse, R95 ;  /* 0x0000005f025f7220 */ /* 0x040fe40000410000 */
[C---:B------:R-:W-:Y:S02]  /*a740*/  FMUL.FTZ R96, R3.reuse, R96 ;  /* 0x0000006003607220 */ /* 0x040fe40000410000 */
[C---:B------:R-:W-:Y:S03]  /*a750*/  FMUL.FTZ R97, R3.reuse, R97 ;  /* 0x0000006103617220 */ /* 0x040fe60000410000 */
[C---:B------:R-:W-:Y:S03]  /*a760*/  HMMA.16816.F32 R92, R128.reuse, R12, R92 ;  /* 0x0000000c805c723c */ /* 0x040fe6000000185c */
[C---:B------:R-:W-:Y:S02]  /*a770*/  FMUL.FTZ R98, R2.reuse, R98 ;  /* 0x0000006202627220 */ /* 0x040fe40000410000 */
[----:B------:R-:W-:Y:S02]  /*a780*/  FMUL.FTZ R99, R2, R99 ;  /* 0x0000006302637220 */ /* 0x000fe40000410000 */
[----:B------:R-:W-:Y:S01]  /*a790*/  F2FP.PACK_AB R12, R166, R165 ;  /* 0x000000a5a60c723e */ /* 0x000fe200000000ff */
[----:B------:R-:W-:Y:S01]  /*a7a0*/  FFMA.FTZ R162, R3, R206, R162 ;  /* 0x000000ce03a27223 */ /* 0x000fe200000100a2 */
[----:B----4-:R-:W-:Y:S03]  /*a7b0*/  F2FP.PACK_AB R13, R168, R167 ;  /* 0x000000a7a80d723e */ /* 0x010fe600000000ff */
[----:B------:R-:W-:Y:S01]  /*a7c0*/  HMMA.16816.F32 R96, R128, R14, R96 ;  /* 0x0000000e8060723c */ /* 0x000fe20000001860 */
[----:B------:R-:W3:Y:S02]  /*a7d0*/  LDSM.16.MT88.4 R128, [R188+0x2900] ;  /* 0x00290000bc80783b */ /* 0x000ee40000004200 */
[----:B------:R-:W-:Y:S01]  /*a7e0*/  MOV R3, R0 ;  /* 0x0000000000037202 */ /* 0x000fe20000000f00 */
[----:B------:R-:W-:Y:S02]  /*a7f0*/  FFMA.FTZ R6, R2, R207, R6 ;  /* 0x000000cf02067223 */ /* 0x000fe40000010006 */
[----:B------:R-:W-:Y:S01]  /*a800*/  FADD.FTZ R162, R5, R162 ;  /* 0x000000a205a27221 */ /* 0x000fe20000010000 */
[----:B-----5:R-:W-:Y:S01]  /*a810*/  F2FP.PACK_AB R14, R170, R169 ;  /* 0x000000a9aa0e723e */ /* 0x020fe200000000ff */
[----:B------:R-:W-:Y:S01]  /*a820*/  FADD.FTZ R6, R7, R6 ;  /* 0x0000000607067221 */ /* 0x000fe20000010000 */
[----:B------:R-:W-:Y:S03]  /*a830*/  F2FP.PACK_AB R15, R172, R171 ;  /* 0x000000abac0f723e */ /* 0x000fe600000000ff */
[----:B------:R-:W-:Y:S02]  /*a840*/  FADD.FTZ R135, R135, R162 ;  /* 0x000000a287877221 */ /* 0x000fe40000010000 */
[----:B------:R-:W-:Y:S02]  /*a850*/  FADD.FTZ R133, R133, R6 ;  /* 0x0000000685857221 */ /* 0x000fe40000010000 */
[C---:B--2---:R-:W-:Y:S05]  /*a860*/  HMMA.16816.F32 R8, R12.reuse, R136, R8 ;  /* 0x000000880c08723c */ /* 0x044fea0000001808 */
[----:B------:R-:W-:Y:S02]  /*a870*/  FADD.FTZ R160, R160, R135 ;  /* 0x00000087a0a07221 */ /* 0x000fe40000010000 */
[----:B------:R-:W-:Y:S01]  /*a880*/  FADD.FTZ R164, R164, R133 ;  /* 0x00000085a4a47221 */ /* 0x000fe20000010000 */
[C---:B------:R-:W-:Y:S01]  /*a890*/  HMMA.16816.F32 R100, R12.reuse, R138, R100 ;  /* 0x0000008a0c64723c */ /* 0x040fe20000001864 */
[----:B------:R-:W-:Y:S03]  /*a8a0*/  LDSM.16.MT88.4 R136, [R190+0x4900] ;  /* 0x00490000be88783b */ /* 0x000fe60000004200 */
[----:B------:R-:W-:Y:S01]  /*a8b0*/  MOV R133, R132 ;  /* 0x0000008400857202 */ /* 0x000fe20000000f00 */
[----:B------:R-:W-:Y:S02]  /*a8c0*/  FADD.FTZ R165, R165, R160 ;  /* 0x000000a0a5a57221 */ /* 0x000fe40000010000 */
[----:B------:R-:W-:Y:S01]  /*a8d0*/  FADD.FTZ R167, R167, R164 ;  /* 0x000000a4a7a77221 */ /* 0x000fe20000010000 */
[C---:B------:R-:W-:Y:S04]  /*a8e0*/  HMMA.16816.F32 R104, R12.reuse, R16, R104 ;  /* 0x000000100c68723c */ /* 0x040fe80000001868 */
[----:B------:R-:W-:Y:S02]  /*a8f0*/  FADD.FTZ R166, R166, R165 ;  /* 0x000000a5a6a67221 */ /* 0x000fe40000010000 */
[----:B------:R-:W-:Y:S02]  /*a900*/  FADD.FTZ R168, R168, R167 ;  /* 0x000000a7a8a87221 */ /* 0x000fe40000010000 */
[C---:B------:R-:W-:Y:S01]  /*a910*/  HMMA.16816.F32 R108, R12.reuse, R18, R108 ;  /* 0x000000120c6c723c */ /* 0x040fe2000000186c */
[----:B------:R-:W2:Y:S03]  /*a920*/  LDSM.16.MT88.4 R16, [R195+0x4900] ;  /* 0x00490000c310783b */ /* 0x000ea60000004200 */
[----:B------:R-:W-:Y:S02]  /*a930*/  FADD.FTZ R169, R169, R166 ;  /* 0x000000a6a9a97221 */ /* 0x000fe40000010000 */
[----:B------:R-:W-:Y:S02]  /*a940*/  FADD.FTZ R5, R171, R168 ;  /* 0x000000a8ab057221 */ /* 0x000fe40000010000 */
[C---:B-1----:R-:W-:Y:S04]  /*a950*/  HMMA.16816.F32 R112, R12.reuse, R140, R112 ;  /* 0x0000008c0c70723c */ /* 0x042fe80000001870 */
[----:B------:R-:W-:Y:S02]  /*a960*/  FADD.FTZ R169, R170, R169 ;  /* 0x000000a9aaa97221 */ /* 0x000fe40000010000 */
[----:B------:R-:W-:Y:S02]  /*a970*/  FADD.FTZ R5, R172, R5 ;  /* 0x00000005ac057221 */ /* 0x000fe40000010000 */
        /* <DEDUP_REMOVED lines=8> */
[C---:B------:R-:W-:Y:S07]  /*aa00*/  HMMA.16816.F32 R44, R12.reuse, R152, R44 ;  /* 0x000000980c2c723c */ /* 0x040fee000000182c */
[--C-:B------:R-:W-:Y:S01]  /*aa10*/  FFMA.FTZ R152, R20, c[0x0][0x2d0], -R163.reuse ;  /* 0x0000b40014987a23 */ /* 0x100fe200000108a3 */
[C---:B------:R-:W-:Y:S04]  /*aa20*/  HMMA.16816.F32 R48, R12.reuse, R154, R48 ;  /* 0x0000009a0c30723c */ /* 0x040fe80000001830 */
[----:B------:R-:W-:Y:S01]  /*aa30*/  FFMA.FTZ R153, R21, c[0x0][0x2d0], -R163 ;  /* 0x0000b40015997a23 */ /* 0x000fe200000108a3 */
[----:B------:R-:W-:Y:S02]  /*aa40*/  MUFU.EX2 R152, R152 ;  /* 0x0000009800987308 */ /* 0x000fe40000000800 */
[--C-:B------:R-:W-:Y:S01]  /*aa50*/  FFMA.FTZ R154, R22, c[0x0][0x2d0], -R161.reuse ;  /* 0x0000b400169a7a23 */ /* 0x100fe200000108a1 */
[C---:B------:R-:W-:Y:S04]  /*aa60*/  HMMA.16816.F32 R52, R12.reuse, R156, R52 ;  /* 0x0000009c0c34723c */ /* 0x040fe80000001834 */
[----:B------:R-:W-:Y:S02]  /*aa70*/  FFMA.FTZ R155, R23, c[0x0][0x2d0], -R161 ;  /* 0x0000b400179b7a23 */ /* 0x000fe400000108a1 */
[----:B------:R-:W4:Y:S01]  /*aa80*/  LDSM.16.MT88.4 R20, [R188+0x4900] ;  /* 0x00490000bc14783b */ /* 0x000f220000004200 */
[--C-:B------:R-:W-:Y:S01]  /*aa90*/  FFMA.FTZ R156, R24, c[0x0][0x2d0], -R163.reuse ;  /* 0x0000b400189c7a23 */ /* 0x100fe200000108a3 */
[C---:B------:R-:W-:Y:S01]  /*aaa0*/  HMMA.16816.F32 R56, R12.reuse, R158, R56 ;  /* 0x0000009e0c38723c */ /* 0x040fe20000001838 */
[----:B------:R-:W5:Y:S03]  /*aab0*/  MUFU.EX2 R153, R153 ;  /* 0x0000009900997308 */ /* 0x000f660000000800 */
[--C-:B------:R-:W-:Y:S02]  /*aac0*/  FFMA.FTZ R157, R25, c[0x0][0x2d0], -R163.reuse ;  /* 0x0000b400199d7a23 */ /* 0x100fe400000108a3 */
[----:B------:R-:W-:Y:S02]  /*aad0*/  FFMA.FTZ R163, R33, c[0x0][0x2d0], -R163 ;  /* 0x0000b40021a37a23 */ /* 0x000fe400000108a3 */
[C---:B---3--:R-:W-:Y:S03]  /*aae0*/  HMMA.16816.F32 R60, R12.reuse, R128, R60 ;  /* 0x000000800c3c723c */ /* 0x048fe6000000183c */
[----:B------:R-:W-:Y:S01]  /*aaf0*/  MUFU.EX2 R154, R154 ;  /* 0x0000009a009a7308 */ /* 0x000fe20000000800 */
[--C-:B------:R-:W-:Y:S02]  /*ab00*/  FFMA.FTZ R158, R26, c[0x0][0x2d0], -R161.reuse ;  /* 0x0000b4001a9e7a23 */ /* 0x100fe400000108a1 */
[--C-:B------:R-:W-:Y:S02]  /*ab10*/  FFMA.FTZ R159, R27, c[0x0][0x2d0], -R161.reuse ;  /* 0x0000b4001b9f7a23 */ /* 0x100fe400000108a1 */
[C---:B------:R-:W-:Y:S01]  /*ab20*/  HMMA.16816.F32 R64, R12.reuse, R130, R64 ;  /* 0x000000820c40723c */ /* 0x040fe20000001840 */
[----:B------:R-:W-:Y:S03]  /*ab30*/  LDSM.16.MT88.4 R128, [R190+0x1100] ;  /* 0x00110000be80783b */ /* 0x000fe60000004200 */
[----:B------:R-:W-:Y:S01]  /*ab40*/  FFMA.FTZ R161, R35, c[0x0][0x2d0], -R161 ;  /* 0x0000b40023a17a23 */ /* 0x000fe200000108a1 */
[----:B------:R-:W3:Y:S03]  /*ab50*/  MUFU.EX2 R155, R155 ;  /* 0x0000009b009b7308 */ /* 0x000ee60000000800 */
[C---:B--2---:R-:W-:Y:S01]  /*ab60*/  HMMA.16816.F32 R68, R12.reuse, R16, R68 ;  /* 0x000000100c44723c */ /* 0x044fe20000001844 */
[----:B------:R-:W-:Y:S06]  /*ab70*/  LDSM.16.MT88.4 R24, [R189+0x1100] ;  /* 0x00110000bd18783b */ /* 0x000fec0000004200 */
[----:B------:R-:W-:Y:S01]  /*ab80*/  MUFU.EX2 R156, R156 ;  /* 0x0000009c009c7308 */ /* 0x000fe20000000800 */
[C---:B------:R-:W-:Y:S01]  /*ab90*/  HMMA.16816.F32 R72, R12.reuse, R18, R72 ;  /* 0x000000120c48723c */ /* 0x040fe20000001848 */
[----:B------:R-:W2:Y:S07]  /*aba0*/  LDSM.16.MT88.4 R16, [R195+0x1100] ;  /* 0x00110000c310783b */ /* 0x000eae0000004200 */
[C---:B------:R-:W-:Y:S01]  /*abb0*/  HMMA.16816.F32 R76, R12.reuse, R136, R76 ;  /* 0x000000880c4c723c */ /* 0x040fe2000000184c */
[----:B------:R-:W-:Y:S01]  /*abc0*/  LDSM.16.MT88.4 R32, [R188+0x1900] ;  /* 0x00190000bc20783b */ /* 0x000fe20000004200 */
[----:B------:R-:W2:Y:S06]  /*abd0*/  MUFU.EX2 R157, R157 ;  /* 0x0000009d009d7308 */ /* 0x000eac0000000800 */
[C---:B------:R-:W-:Y:S01]  /*abe0*/  HMMA.16816.F32 R80, R12.reuse, R138, R80 ;  /* 0x0000008a0c50723c */ /* 0x040fe20000001850 */
[----:B------:R-:W2:Y:S03]  /*abf0*/  LDSM.16.MT88.4 R136, [R188+0x1100] ;  /* 0x00110000bc88783b */ /* 0x000ea60000004200 */
[----:B------:R-:W-:Y:S04]  /*ac00*/  MUFU.EX2 R158, R158 ;  /* 0x0000009e009e7308 */ /* 0x000fe80000000800 */
[C---:B-1----:R-:W-:Y:S06]  /*ac10*/  HMMA.16816.F32 R84, R12.reuse, R140, R84 ;  /* 0x0000008c0c54723c */ /* 0x042fec0000001854 */
[----:B------:R-:W1:Y:S02]  /*ac20*/  MUFU.EX2 R159, R159 ;  /* 0x0000009f009f7308 */ /* 0x000e640000000800 */
[C---:B------:R-:W-:Y:S01]  /*ac30*/  HMMA.16816.F32 R88, R12.reuse, R142, R88 ;  /* 0x0000008e0c58723c */ /* 0x040fe20000001858 */
[----:B------:R-:W1:Y:S07]  /*ac40*/  LDSM.16.MT88.4 R140, [R195+0x3100] ;  /* 0x00310000c38c783b */ /* 0x000e6e0000004200 */
[C---:B----4-:R-:W-:Y:S01]  /*ac50*/  HMMA.16816.F32 R92, R12.reuse, R20, R92 ;  /* 0x000000140c5c723c */ /* 0x050fe2000000185c */
[----:B------:R-:W4:Y:S07]  /*ac60*/  MUFU.EX2 R222, R163 ;  /* 0x000000a300de7308 */ /* 0x000f2e0000000800 */
[----:B------:R-:W-:Y:S01]  /*ac70*/  HMMA.16816.F32 R96, R12, R22, R96 ;  /* 0x000000160c60723c */ /* 0x000fe20000001860 */
[----:B------:R-:W-:Y:S02]  /*ac80*/  LDSM.16.MT88.4 R20, [R195+0x5100] ;  /* 0x00510000c314783b */ /* 0x000fe40000004200 */
[----:B------:R-:W4:Y:S04]  /*ac90*/  MUFU.EX2 R224, R161 ;  /* 0x000000a100e07308 */ /* 0x000f280000000800 */
[----:B-----5:R-:W-:Y:S01]  /*aca0*/  F2FP.PACK_AB R12, R153, R152 ;  /* 0x00000098990c723e */ /* 0x020fe200000000ff */
[----:B------:R-:W-:Y:S01]  /*acb0*/  FADD.FTZ R152, R152, R169 ;  /* 0x000000a998987221 */ /* 0x000fe20000010000 */
[----:B---3--:R-:W-:Y:S03]  /*acc0*/  F2FP.PACK_AB R13, R155, R154 ;  /* 0x0000009a9b0d723e */ /* 0x008fe600000000ff */
[----:B--2---:R-:W-:Y:S01]  /*acd0*/  F2FP.PACK_AB R14, R157, R156 ;  /* 0x0000009c9d0e723e */ /* 0x004fe200000000ff */
[----:B------:R-:W-:Y:S01]  /*ace0*/  FADD.FTZ R154, R154, R5 ;  /* 0x000000059a9a7221 */ /* 0x000fe20000010000 */
[----:B-1----:R-:W-:Y:S01]  /*acf0*/  F2FP.PACK_AB R15, R159, R158 ;  /* 0x0000009e9f0f723e */ /* 0x002fe200000000ff */
        /* <DEDUP_REMOVED lines=8> */
[----:B------:R-:W1:Y:S07]  /*ad80*/  LDSM.16.MT88.4 R16, [R188+0x3100] ;  /* 0x00310000bc10783b */ /* 0x000e6e0000004200 */
[C---:B------:R-:W-:Y:S08]  /*ad90*/  HMMA.16816.F32 R104, R12.reuse, R128, R104 ;  /* 0x000000800c68723c */ /* 0x040ff00000001868 */
[C---:B------:R-:W-:Y:S01]  /*ada0*/  HMMA.16816.F32 R108, R12.reuse, R130, R108 ;  /* 0x000000820c6c723c */ /* 0x040fe2000000186c */
[----:B------:R-:W-:Y:S07]  /*adb0*/  LDSM.16.MT88.4 R128, [R189+0x5100] ;  /* 0x00510000bd80783b */ /* 0x000fee0000004200 */
[C---:B------:R-:W-:Y:S08]  /*adc0*/  HMMA.16816.F32 R112, R12.reuse, R24, R112 ;  /* 0x000000180c70723c */ /* 0x040ff00000001870 */
        /* <DEDUP_REMOVED lines=24> */
[C---:B------:R-:W-:Y:S08]  /*af50*/  HMMA.16816.F32 R88, R12.reuse, R130, R88 ;  /* 0x000000820c58723c */ /* 0x040ff00000001858 */
[C---:B-1----:R-:W-:Y:S08]  /*af60*/  HMMA.16816.F32 R92, R12.reuse, R16, R92 ;  /* 0x000000100c5c723c */ /* 0x042ff0000000185c */
[----:B------:R-:W-:Y:S01]  /*af70*/  HMMA.16816.F32 R96, R12, R18, R96 ;  /* 0x000000120c60723c */ /* 0x000fe20000001860 */
[----:B------:R-:W1:Y:S06]  /*af80*/  LDSM.16.MT88.4 R16, [R189+0x3900] ;  /* 0x00390000bd10783b */ /* 0x000e6c0000004200 */
        /* <DEDUP_REMOVED lines=9> */
[C---:B---3--:R-:W-:Y:S01]  /*b020*/  HMMA.16816.F32 R128, R12.reuse, R20, R8 ;  /* 0x000000140c80723c */ /* 0x048fe20000001808 */
[----:B------:R-:W3:Y:S02]  /*b030*/  LDSM.16.MT88.4 R8, [R190+0x5900] ;  /* 0x00590000be08783b */ /* 0x000ee40000004200 */
[----:B------:R-:W-:Y:S02]  /*b040*/  FADD.FTZ R207, R223, R220 ;  /* 0x000000dcdfcf7221 */ /* 0x000fe40000010000 */
[----:B------:R-:W-:Y:S02]  /*b050*/  FADD.FTZ R206, R222, R221 ;  /* 0x000000dddece7221 */ /* 0x000fe40000010000 */
[----:B------:R-:W-:Y:S01]  /*b060*/  FADD.FTZ R207, R224, R207 ;  /* 0x000000cfe0cf7221 */ /* 0x000fe20000010000 */
[C---:B------:R-:W-:Y:S01]  /*b070*/  HMMA.16816.F32 R100, R12.reuse, R22, R100 ;  /* 0x000000160c64723c */ /* 0x040fe20000001864 */
[----:B------:R-:W4:Y:S07]  /*b080*/  LDSM.16.MT88.4 R20, [R189+0x5900] ;  /* 0x00590000bd14783b */ /* 0x000f2e0000004200 */
        /* <DEDUP_REMOVED lines=13> */
[C---:B------:R-:W-:Y:S08]  /*b160*/  HMMA.16816.F32 R60, R12.reuse, R144, R60 ;  /* 0x000000900c3c723c */ /* 0x040ff0000000183c */
[C---:B------:R-:W-:Y:S08]  /*b170*/  HMMA.16816.F32 R64, R12.reuse, R146, R64 ;  /* 0x000000920c40723c */ /* 0x040ff00000001840 */
[C---:B------:R-:W-:Y:S08]  /*b180*/  HMMA.16816.F32 R68, R12.reuse, R148, R68 ;  /* 0x000000940c44723c */ /* 0x040ff00000001844 */
[C---:B------:R-:W-:Y:S08]  /*b190*/  HMMA.16816.F32 R72, R12.reuse, R150, R72 ;  /* 0x000000960c48723c */ /* 0x040ff00000001848 */
[C---:B---3--:R-:W-:Y:S07]  /*b1a0*/  HMMA.16816.F32 R76, R12.reuse, R8, R76 ;  /* 0x000000080c4c723c */ /* 0x048fee000000184c */
[----:B------:R-:W-:Y:S01]  /*b1b0*/  MOV R8, R132 ;  /* 0x0000008400087202 */ /* 0x000fe20000000f00 */
[C---:B------:R-:W-:Y:S08]  /*b1c0*/  HMMA.16816.F32 R80, R12.reuse, R10, R80 ;  /* 0x0000000a0c50723c */ /* 0x040ff00000001850 */
[C---:B----4-:R-:W-:Y:S08]  /*b1d0*/  HMMA.16816.F32 R84, R12.reuse, R20, R84 ;  /* 0x000000140c54723c */ /* 0x050ff00000001854 */
[C---:B------:R-:W-:Y:S08]  /*b1e0*/  HMMA.16816.F32 R88, R12.reuse, R22, R88 ;  /* 0x000000160c58723c */ /* 0x040ff00000001858 */
[C---:B-1----:R-:W-:Y:S08]  /*b1f0*/  HMMA.16816.F32 R92, R12.reuse, R16, R92 ;  /* 0x000000100c5c723c */ /* 0x042ff0000000185c */
[----:B------:R-:W-:Y:S01]  /*b200*/  HMMA.16816.F32 R96, R12, R18, R96 ;  /* 0x000000120c60723c */ /* 0x000fe20000001860 */
[----:B------:R-:W-:-:S07]  /*b210*/  @P0 BRA `(.L_x_1692) ;  /* 0xffffd61000000947 */ /* 0x000fce000383ffff */
.L_x_1689:
        /* <DEDUP_REMOVED lines=12> */
.L_x_1703:
[----:B------:R-:W-:Y:S04]  /*b2e0*/  DEPBAR.LE SB0, 0x0 ;  /* 0x000080000000791a */ /* 0x000fe80000000000 */
[----:B------:R-:W-:Y:S01]  /*b2f0*/  BAR.SYNC.DEFER_BLOCKING 0x0 ;  /* 0x0000000000007b1d */ /* 0x000fe20000010000 */
[----:B------:R-:W-:Y:S01]  /*b300*/  SHF.R.S32.HI R5, RZ, 0x1f, R200 ;  /* 0x0000001fff057819 */ /* 0x000fe200000114c8 */
[----:B------:R-:W-:Y:S01]  /*b310*/  IMAD.WIDE.U32 R6, R200, c[0x0][0x208], RZ ;  /* 0x00008200c8067a25 */ /* 0x000fe200078e00ff */
[----:B------:R-:W-:Y:S01]  /*b320*/  SHF.R.S32.HI R4, RZ, 0x1f, R199 ;  /* 0x0000001fff047819 */ /* 0x000fe200000114c7 */
[----:B------:R-:W-:Y:S02]  /*b330*/  UISETP.GT.AND UP0, UPT, UR21, UR7, UPT ;  /* 0x000000071500728c */ /* 0x000fe4000bf04270 */
[----:B------:R-:W-:Y:S02]  /*b340*/  IMAD R5, R5, c[0x0][0x208], RZ ;  /* 0x0000820005057a24 */ /* 0x000fe400078e02ff */
[----:B------:R-:W-:Y:S02]  /*b350*/  IMAD R4, R4, c[0x0][0x218], RZ ;  /* 0x0000860004047a24 */ /* 0x000fe400078e02ff */
[----:B------:R-:W-:Y:S02]  /*b360*/  IMAD R5, R200, c[0x0][0x20c], R5 ;  /* 0x00008300c8057a24 */ /* 0x000fe400078e0205 */
[----:B------:R-:W-:Y:S02]  /*b370*/  IMAD R4, R199, c[0x0][0x21c], R4 ;  /* 0x00008700c7047a24 */ /* 0x000fe400078e0204 */
[----:B------:R-:W-:Y:S04]  /*b380*/  IMAD.IADD R7, R7, 0x1, R5 ;  /* 0x0000000107077824 */ /* 0x000fe800078e0205 */
[----:B------:R-:W-:Y:S05]  /*b390*/  IMAD.WIDE.U32 R6, R199, c[0x0][0x218], R6 ;  /* 0x00008600c7067a25 */ /* 0x000fea00078e0006 */
[----:B------:R-:W-:Y:S01]  /*b3a0*/  IADD3 R5, P0, R6, UR16, RZ ;  /* 0x0000001006057c10 */ /* 0x000fe2000ff1e0ff */
[----:B------:R-:W-:Y:S03]  /*b3b0*/  LDSM.16.M88.4 R32, [R198+0xc100] ;  /* 0x00c10000c620783b */ /* 0x000fe60000000200 */
[----:B------:R-:W-:Y:S01]  /*b3c0*/  IADD3.X R4, R7, UR9, R4, P0, !PT ;  /* 0x0000000907047c10 */ /* 0x000fe200087fe404 */
[----:B------:R-:W1:Y:S01]  /*b3d0*/  LDSM.16.M88.4 R8, [R197+0x6100] ;  /* 0x00610000c508783b */ /* 0x000e620000000200 */
[C---:B------:R-:W-:Y:S03]  /*b3e0*/  LEA R20, P0, R5.reuse, c[0x0][0x1f8], 0x1 ;  /* 0x00007e0005147a11 */ /* 0x040fe600078008ff */
[----:B------:R-:W2:Y:S01]  /*b3f0*/  LDSM.16.M88.4 R16, [R197+0x6900] ;  /* 0x00690000c510783b */ /* 0x000ea20000000200 */
[----:B------:R-:W-:Y:S03]  /*b400*/  LEA.HI.X R0, R5, c[0x0][0x1fc], R4, 0x1, P0 ;  /* 0x00007f0005007a11 */ /* 0x000fe600000f0c04 */
[----:B------:R-:W-:Y:S04]  /*b410*/  LDSM.16.M88.4 R24, [R197+0x7100] ;  /* 0x00710000c518783b */ /* 0x000fe80000000200 */
[----:B------:R-:W-:Y:S04]  /*b420*/  LDSM.16.M88.4 R132, [R197+0x7900] ;  /* 0x00790000c584783b */ /* 0x000fe80000000200 */
[----:B------:R-:W-:Y:S04]  /*b430*/  LDSM.16.M88.4 R136, [R194+0xc100] ;  /* 0x00c10000c288783b */ /* 0x000fe80000000200 */
[----:B------:R-:W-:Y:S04]  /*b440*/  LDSM.16.M88.4 R140, [R196] ;  /* 0x00000000c48c783b */ /* 0x000fe80000000200 */
[----:B------:R-:W-:Y:S04]  /*b450*/  LDSM.16.M88.4 R144, [R187] ;  /* 0x00000000bb90783b */ /* 0x000fe80000000200 */
[----:B------:R-:W-:Y:S04]  /*b460*/  LDSM.16.M88.4 R148, [R186] ;  /* 0x00000000ba94783b */ /* 0x000fe80000000200 */
[----:B------:R-:W-:Y:S04]  /*b470*/  LDSM.16.M88.4 R152, [R185] ;  /* 0x00000000b998783b */ /* 0x000fe80000000200 */
[----:B------:R-:W-:Y:S01]  /*b480*/  SHFL.IDX PT, R159, R0, RZ, 0x181f ;  /* 0x00181fff009f7589 */ /* 0x000fe200000e0000 */
[C---:B-1----:R-:W-:Y:S03]  /*b490*/  HMMA.16816.F32 R4, R32.reuse, R8, RZ ;  /* 0x000000082004723c */ /* 0x042fe600000018ff */
[----:B------:R-:W-:Y:S04]  /*b4a0*/  SHFL.IDX PT, R157, R0, 0x1, 0x181f ;  /* 0x00381f00009d7f89 */ /* 0x000fe800000e0000 */
[----:B------:R-:W1:Y:S01]  /*b4b0*/  SHFL.IDX PT, R31, R20, RZ, 0x181f ;  /* 0x00181fff141f7589 */ /* 0x000e6200000e0000 */
[C---:B------:R-:W-:Y:S03]  /*b4c0*/  HMMA.16816.F32 R8, R32.reuse, R10, RZ ;  /* 0x0000000a2008723c */ /* 0x040fe600000018ff */
[----:B------:R3:W4:Y:S05]  /*b4d0*/  SHFL.IDX PT, R29, R20, 0x1, 0x181f ;  /* 0x00381f00141d7f89 */ /* 0x00072a00000e0000 */
[C---:B--2---:R-:W-:Y:S08]  /*b4e0*/  HMMA.16816.F32 R12, R32.reuse, R16, RZ ;  /* 0x00000010200c723c */ /* 0x044ff000000018ff */
[C---:B------:R-:W-:Y:S01]  /*b4f0*/  HMMA.16816.F32 R16, R32.reuse, R18, RZ ;  /* 0x000000122010723c */ /* 0x040fe200000018ff */
[C---:B-1----:R-:W-:Y:S03]  /*b500*/  IADD3 R162, P2, R31.reuse, R210, RZ ;  /* 0x000000d21fa27210 */ /* 0x042fe60007f5e0ff */
[-C--:B------:R-:W-:Y:S04]  /*b510*/  IADD3 R160, P0, R31, R209.reuse, RZ ;  /* 0x000000d11fa07210 */ /* 0x080fe80007f1e0ff */
[C---:B---3--:R-:W-:Y:S01]  /*b520*/  HMMA.16816.F32 R20, R32.reuse, R24, RZ ;  /* 0x000000182014723c */ /* 0x048fe200000018ff */
[----:B------:R-:W-:Y:S03]  /*b530*/  IMAD.X R163, R159, 0x1, R172, P2 ;  /* 0x000000019fa37824 */ /* 0x000fe600010e06ac */
[----:B------:R-:W-:Y:S01]  /*b540*/  IADD3 R168, P2, R31, R208, RZ ;  /* 0x000000d01fa87210 */ /* 0x000fe20007f5e0ff */
[----:B------:R-:W-:Y:S01]  /*b550*/  IMAD.X R161, R159, 0x1, R212, P0 ;  /* 0x000000019fa17824 */ /* 0x000fe200000e06d4 */
[----:B----4-:R-:W-:Y:S02]  /*b560*/  IADD3 R216, P0, R29, R210, RZ ;  /* 0x000000d21dd87210 */ /* 0x010fe40007f1e0ff */
[C---:B------:R-:W-:Y:S01]  /*b570*/  HMMA.16816.F32 R24, R32.reuse, R26, RZ ;  /* 0x0000001a2018723c */ /* 0x040fe200000018ff */
[----:B------:R1:W-:Y:S03]  /*b580*/  LDGSTS.E.BYPASS.LTC128B.128 [R205], [R162.64], !P6 ;  /* 0x00000000a2cd7fae */ /* 0x0003e6000f101d56 */
[--C-:B------:R-:W-:Y:S01]  /*b590*/  IMAD.X R169, R159, 0x1, R211.reuse, P2 ;  /* 0x000000019fa97824 */ /* 0x100fe200010e06d3 */
[----:B------:R-:W-:Y:S01]  /*b5a0*/  IADD3 R174, P2, R29, R209, RZ ;  /* 0x000000d11dae7210 */ /* 0x000fe20007f5e0ff */
[----:B------:R-:W-:Y:S01]  /*b5b0*/  IMAD.X R217, R157, 0x1, R172, P0 ;  /* 0x000000019dd97824 */ /* 0x000fe200000e06ac */
[----:B------:R-:W-:Y:S01]  /*b5c0*/  IADD3 R214, P0, R29, R208, RZ ;  /* 0x000000d01dd67210 */ /* 0x000fe20007f1e0ff */
[----:B------:R1:W-:Y:S01]  /*b5d0*/  LDGSTS.E.BYPASS.LTC128B.128 [R205+0x2000], [R160.64], !P5 ;  /* 0x02000000a0cd7fae */ /* 0x0003e2000e901d56 */
[C---:B------:R-:W-:Y:S03]  /*b5e0*/  HMMA.16816.F32 R28, R32.reuse, R132, RZ ;  /* 0x00000084201c723c */ /* 0x040fe600000018ff */
[----:B------:R2:W-:Y:S01]  /*b5f0*/  LDGSTS.E.BYPASS.LTC128B.128 [R205+0x4000], [R168.64], !P4 ;  /* 0x04000000a8cd7fae */ /* 0x0005e2000e101d56 */
[C---:B------:R-:W-:Y:S02]  /*b600*/  IMAD.X R175, R157.reuse, 0x1, R212, P2 ;  /* 0x000000019daf7824 */ /* 0x040fe400010e06d4 */
[----:B------:R-:W-:Y:S01]  /*b610*/  IMAD.X R215, R157, 0x1, R211, P0 ;  /* 0x000000019dd77824 */ /* 0x000fe200000e06d3 */
[----:B------:R3:W-:Y:S01]  /*b620*/  LDGSTS.E.BYPASS.LTC128B.128 [R205+0x1000], [R216.64], !P6 ;  /* 0x01000000d8cd7fae */ /* 0x0007e2000f101d56 */
[----:B------:R-:W-:Y:S01]  /*b630*/  HMMA.16816.F32 R32, R32, R134, RZ ;  /* 0x000000862020723c */ /* 0x000fe200000018ff */
[----:B------:R-:W-:Y:S02]  /*b640*/  PLOP3.LUT P0, PT, PT, PT, UP0, 0x40, 0x0 ;  /* 0x000000000000781c */ /* 0x000fe40003f0e808 */
[----:B------:R3:W-:Y:S04]  /*b650*/  LDGSTS.E.BYPASS.LTC128B.128 [R205+0x3000], [R174.64], !P5 ;  /* 0x03000000aecd7fae */ /* 0x0007e8000e901d56 */
[----:B------:R3:W-:Y:S01]  /*b660*/  LDGSTS.E.BYPASS.LTC128B.128 [R205+0x5000], [R214.64], !P4 ;  /* 0x05000000d6cd7fae */ /* 0x0007e2000e101d56 */
[C---:B------:R-:W-:Y:S03]  /*b670*/  HMMA.16816.F32 R4, R136.reuse, R140, R4 ;  /* 0x0000008c8804723c */ /* 0x040fe60000001804 */
[----:B------:R-:W-:Y:S04]  /*b680*/  LDSM.16.M88.4 R156, [R193+0xc100] ;  /* 0x00c10000c19c783b */ /* 0x000fe80000000200 */
[----:B------:R-:W0:Y:S01]  /*b690*/  LDGDEPBAR ;  /* 0x00000000000079af */ /* 0x000e220000000000 */
[C---:B------:R-:W-:Y:S03]  /*b6a0*/  HMMA.16816.F32 R8, R136.reuse, R142, R8 ;  /* 0x0000008e8808723c */ /* 0x040fe60000001808 */
[----:B-1----:R-:W1:Y:S04]  /*b6b0*/  LDSM.16.M88.4 R160, [R192+0x6100] ;  /* 0x00610000c0a0783b */ /* 0x002e680000000200 */
[----:B------:R-:W4:Y:S01]  /*b6c0*/  LDSM.16.M88.4 R164, [R192+0x6900] ;  /* 0x00690000c0a4783b */ /* 0x000f220000000200 */
[C---:B------:R-:W-:Y:S03]  /*b6d0*/  HMMA.16816.F32 R12, R136.reuse, R144, R12 ;  /* 0x00000090880c723c */ /* 0x040fe6000000180c */
[----:B------:R-:W5:Y:S04]  /*b6e0*/  LDSM.16.M88.4 R132, [R192+0x7100] ;  /* 0x00710000c084783b */ /* 0x000f680000000200 */
[----:B--2---:R-:W2:Y:S01]  /*b6f0*/  LDSM.16.M88.4 R168, [R192+0x7900] ;  /* 0x00790000c0a8783b */ /* 0x004ea20000000200 */
[C---:B------:R-:W-:Y:S03]  /*b700*/  HMMA.16816.F32 R16, R136.reuse, R146, R16 ;  /* 0x000000928810723c */ /* 0x040fe60000001810 */
[----:B------:R-:W-:Y:S04]  /*b710*/  LDSM.16.M88.4 R140, [R191+0xc100] ;  /* 0x00c10000bf8c783b */ /* 0x000fe80000000200 */
[----:B------:R-:W2:Y:S01]  /*b720*/  LDSM.16.M88.4 R144, [R184] ;  /* 0x00000000b890783b */ /* 0x000ea20000000200 */
[C---:B------:R-:W-:Y:S08]  /*b730*/  HMMA.16816.F32 R20, R136.reuse, R148, R20 ;  /* 0x000000948814723c */ /* 0x040ff00000001814 */
[C---:B------:R-:W-:Y:S01]  /*b740*/  HMMA.16816.F32 R24, R136.reuse, R150, R24 ;  /* 0x000000968818723c */ /* 0x040fe20000001818 */
[----:B------:R-:W2:Y:S07]  /*b750*/  LDSM.16.M88.4 R148, [R184+0x800] ;  /* 0x00080000b894783b */ /* 0x000eae0000000200 */
[C---:B------:R-:W-:Y:S08]  /*b760*/  HMMA.16816.F32 R28, R136.reuse, R152, R28 ;  /* 0x00000098881c723c */ /* 0x040ff0000000181c */
[----:B------:R-:W-:Y:S01]  /*b770*/  HMMA.16816.F32 R32, R136, R154, R32 ;  /* 0x0000009a8820723c */ /* 0x000fe20000001820 */
[----:B------:R-:W2:Y:S04]  /*b780*/  LDSM.16.M88.4 R136, [R184+0x1000] ;  /* 0x00100000b888783b */ /* 0x000ea80000000200 */
[----:B------:R-:W2:Y:S03]  /*b790*/  LDSM.16.M88.4 R152, [R184+0x1800] ;  /* 0x00180000b898783b */ /* 0x000ea60000000200 */
[C---:B-1----:R-:W-:Y:S08]  /*b7a0*/  HMMA.16816.F32 R4, R156.reuse, R160, R4 ;  /* 0x000000a09c04723c */ /* 0x042ff00000001804 */
[C---:B------:R-:W-:Y:S01]  /*b7b0*/  HMMA.16816.F32 R8, R156.reuse, R162, R8 ;  /* 0x000000a29c08723c */ /* 0x040fe20000001808 */
[----:B------:R-:W-:Y:S07]  /*b7c0*/  LDSM.16.M88.4 R160, [R197+0x8100] ;  /* 0x00810000c5a0783b */ /* 0x000fee0000000200 */
[C---:B----4-:R-:W-:Y:S08]  /*b7d0*/  HMMA.16816.F32 R12, R156.reuse, R164, R12 ;  /* 0x000000a49c0c723c */ /* 0x050ff0000000180c */
[C---:B------:R-:W-:Y:S01]  /*b7e0*/  HMMA.16816.F32 R16, R156.reuse, R166, R16 ;  /* 0x000000a69c10723c */ /* 0x040fe20000001810 */
[----:B------:R-:W-:Y:S07]  /*b7f0*/  LDSM.16.M88.4 R164, [R197+0x8900] ;  /* 0x00890000c5a4783b */ /* 0x000fee0000000200 */
[C---:B-----5:R-:W-:Y:S08]  /*b800*/  HMMA.16816.F32 R20, R156.reuse, R132, R20 ;  /* 0x000000849c14723c */ /* 0x060ff00000001814 */
[C---:B------:R-:W-:Y:S01]  /*b810*/  HMMA.16816.F32 R24, R156.reuse, R134, R24 ;  /* 0x000000869c18723c */ /* 0x040fe20000001818 */
[----:B------:R-:W1:Y:S07]  /*b820*/  LDSM.16.M88.4 R132, [R198+0x10100] ;  /* 0x01010000c684783b */ /* 0x000e6e0000000200 */
[C---:B--2---:R-:W-:Y:S08]  /*b830*/  HMMA.16816.F32 R28, R156.reuse, R168, R28 ;  /* 0x000000a89c1c723c */ /* 0x044ff0000000181c */
[----:B------:R-:W-:Y:S01]  /*b840*/  HMMA.16816.F32 R32, R156, R170, R32 ;  /* 0x000000aa9c20723c */ /* 0x000fe20000001820 */
[----:B------:R-:W2:Y:S04]  /*b850*/  LDSM.16.M88.4 R156, [R197+0x9100] ;  /* 0x00910000c59c783b */ /* 0x000ea80000000200 */
[----:B------:R-:W4:Y:S03]  /*b860*/  LDSM.16.M88.4 R168, [R197+0x9900] ;  /* 0x00990000c5a8783b */ /* 0x000f260000000200 */
[C---:B------:R-:W-:Y:S08]  /*b870*/  HMMA.16816.F32 R4, R140.reuse, R144, R4 ;  /* 0x000000908c04723c */ /* 0x040ff00000001804 */
[C---:B------:R-:W-:Y:S01]  /*b880*/  HMMA.16816.F32 R8, R140.reuse, R146, R8 ;  /* 0x000000928c08723c */ /* 0x040fe20000001808 */
[----:B------:R-:W-:Y:S07]  /*b890*/  LDSM.16.M88.4 R144, [R183] ;  /* 0x00000000b790783b */ /* 0x000fee0000000200 */
[C---:B------:R-:W-:Y:S08]  /*b8a0*/  HMMA.16816.F32 R12, R140.reuse, R148, R12 ;  /* 0x000000948c0c723c */ /* 0x040ff0000000180c */
[C---:B------:R-:W-:Y:S01]  /*b8b0*/  HMMA.16816.F32 R16, R140.reuse, R150, R16 ;  /* 0x000000968c10723c */ /* 0x040fe20000001810 */
[----:B------:R-:W-:Y:S07]  /*b8c0*/  LDSM.16.M88.4 R148, [R182] ;  /* 0x00000000b694783b */ /* 0x000fee0000000200 */
[C---:B------:R-:W-:Y:S08]  /*b8d0*/  HMMA.16816.F32 R20, R140.reuse, R136, R20 ;  /* 0x000000888c14723c */ /* 0x040ff00000001814 */
[C---:B------:R-:W-:Y:S01]  /*b8e0*/  HMMA.16816.F32 R24, R140.reuse, R138, R24 ;  /* 0x0000008a8c18723c */ /* 0x040fe20000001818 */
[----:B------:R-:W5:Y:S07]  /*b8f0*/  LDSM.16.M88.4 R136, [R194+0x10100] ;  /* 0x01010000c288783b */ /* 0x000f6e0000000200 */
[C---:B------:R-:W-:Y:S08]  /*b900*/  HMMA.16816.F32 R28, R140.reuse, R152, R28 ;  /* 0x000000988c1c723c */ /* 0x040ff0000000181c */
[----:B------:R-:W-:Y:S01]  /*b910*/  HMMA.16816.F32 R32, R140, R154, R32 ;  /* 0x0000009a8c20723c */ /* 0x000fe20000001820 */
[----:B------:R-:W3:Y:S04]  /*b920*/  LDSM.16.M88.4 R140, [R181] ;  /* 0x00000000b58c783b */ /* 0x000ee80000000200 */
        /* <DEDUP_REMOVED lines=14> */
[C---:B-----5:R-:W-:Y:S08]  /*ba10*/  HMMA.16816.F32 R4, R136.reuse, R144, R4 ;  /* 0x000000908804723c */ /* 0x060ff00000001804 */
[C---:B------:R-:W-:Y:S01]  /*ba20*/  HMMA.16816.F32 R8, R136.reuse, R146, R8 ;  /* 0x000000928808723c */ /* 0x040fe20000001808 */
[----:B------:R-:W-:Y:S07]  /*ba30*/  LDSM.16.M88.4 R144, [R184+0x2000] ;  /* 0x00200000b890783b */ /* 0x000fee0000000200 */
[C---:B------:R-:W-:Y:S08]  /*ba40*/  HMMA.16816.F32 R12, R136.reuse, R148, R12 ;  /* 0x00000094880c723c */ /* 0x040ff0000000180c */
[C---:B------:R-:W-:Y:S01]  /*ba50*/  HMMA.16816.F32 R16, R136.reuse, R150, R16 ;  /* 0x000000968810723c */ /* 0x040fe20000001810 */
[----:B------:R-:W-:Y:S07]  /*ba60*/  LDSM.16.M88.4 R148, [R184+0x2800] ;  /* 0x00280000b894783b */ /* 0x000fee0000000200 */
[C---:B---3--:R-:W-:Y:S08]  /*ba70*/  HMMA.16816.F32 R20, R136.reuse, R140, R20 ;  /* 0x0000008c8814723c */ /* 0x048ff00000001814 */
        /* <DEDUP_REMOVED lines=77> */
[----:B------:R-:W-:Y:S01]  /*bf50*/  ULEA UR4, UR21, UR13, 0x6 ;  /* 0x0000000d15047291 */ /* 0x000fe2000f8e303f */
        /* <DEDUP_REMOVED lines=31> */
[-C--:B------:R-:W-:Y:S02]  /*c150*/  IADD3 R136, P0, R137, R209.reuse, RZ ;  /* 0x000000d189887210 */ /* 0x080fe40007f1e0ff */
[----:B--2---:R-:W-:Y:S02]  /*c160*/  IADD3.X R141, R139, R172, RZ, P2, !PT ;  /* 0x000000ac8b8d7210 */ /* 0x004fe400017fe4ff */
        /* <DEDUP_REMOVED lines=15> */
.L_x_1694:
[----:B------:R-:W-:Y:S01]  /*c260*/  PLOP3.LUT P2, PT, PT, PT, UP2, 0x80, 0x0 ;  /* 0x000000000000781c */ /* 0x000fe20003f4f028 */
[----:B------:R-:W0:Y:S01]  /*c270*/  LDGDEPBAR ;  /* 0x00000000000079af */ /* 0x000e220000000000 */
[----:B------:R-:W-:Y:S01]  /*c280*/  PLOP3.LUT P0, PT, PT, PT, UP2, 0x80, 0x0 ;  /* 0x000000000000781c */ /* 0x000fe20003f0f028 */
[----:B-1----:R-:W-:Y:S01]  /*c290*/  IMAD.MOV.U32 R141, RZ, RZ, R203 ;  /* 0x000000ffff8d7224 */ /* 0x002fe200078e00cb */
[----:B------:R-:W-:Y:S06]  /*c2a0*/  USHF.L.U32 UR4, UR21, 0x6, URZ ;  /* 0x0000000615047899 */ /* 0x000fec000800063f */
[----:B------:R-:W-:Y:S03]  /*c2b0*/  IMAD.U32 R133, RZ, RZ, UR4 ;  /* 0x00000004ff857e24 */ /* 0x000fe6000f8e00ff */
[----:B------:R-:W-:Y:S02]  /*c2c0*/  @P2 IMAD.HI.U32 R0, R203, c[0x0][0x2c8], RZ ;  /* 0x0000b200cb002a27 */ /* 0x000fe400078e00ff */
[----:B------:R-:W-:Y:S03]  /*c2d0*/  IADD3 R135, -R204, 0x1, -R133 ;  /* 0x00000001cc877810 */ /* 0x000fe60007ffe985 */
[----:B------:R-:W-:Y:S01]  /*c2e0*/  @P0 SHF.R.U32.HI R141, RZ, c[0x0][0x2cc], R0 ;  /* 0x0000b300ff8d0a19 */ /* 0x000fe20000011600 */
[----:B------:R-:W-:Y:S01]  /*c2f0*/  IMAD.U32 R0, RZ, RZ, UR10 ;  /* 0x0000000aff007e24 */ /* 0x000fe2000f8e00ff */
[----:B------:R-:W-:Y:S03]  /*c300*/  PLOP3.LUT P0, PT, PT, PT, UP1, 0x40, 0x0 ;  /* 0x000000000000781c */ /* 0x000fe60003f0e818 */
[----:B------:R-:W1:Y:S01]  /*c310*/  SHFL.IDX PT, R143, R141, RZ, 0x1c1f ;  /* 0x001c1fff8d8f7589 */ /* 0x000e6200000e0000 */
        /* <DEDUP_REMOVED lines=21> */
.L_x_1697:
[----:B------:R-:W-:Y:S04]  /*c470*/  MOV R132, c[0x0][0x32c] ;  /* 0x0000cb0000847a02 */ /* 0x000fe80000000f00 */
[----:B------:R-:W-:Y:S11]  /*c480*/  ISETP.NE.AND P0, PT, R132, 0x1, PT ;  /* 0x000000018400780c */ /* 0x000ff60003f05270 */
[----:B------:R-:W-:Y:S02]  /*c490*/  @!UPT UIADD3 URZ, URZ, URZ, URZ ;  /* 0x0000003f3f3ff290 */ /* 0x000fe4000fffe03f */
[----:B------:R-:W-:Y:S05]  /*c4a0*/  @P0 IMAD.HI.U32 R132, R134, c[0x0][0x330], RZ ;  /* 0x0000cc0086840a27 */ /* 0x000fea00078e00ff */
[----:B------:R-:W-:Y:S02]  /*c4b0*/  @P0 SHF.R.U32.HI R134, RZ, c[0x0][0x334], R132 ;  /* 0x0000cd00ff860a19 */ /* 0x000fe40000011684 */
.L_x_1698:
[----:B------:R-:W-:Y:S05]  /*c4c0*/  BSYNC B0 ;  /* 0x0000000000007941 */ /* 0x000fea0003800000 */
.L_x_1696:
[----:B------:R-:W-:Y:S04]  /*c4d0*/  IMAD R143, R134, c[0x0][0x32c], -R133 ;  /* 0x0000cb00868f7a24 */ /* 0x000fe800078e0a85 */
[----:B------:R-:W-:Y:S05]  /*c4e0*/  IMAD.IADD R134, R143, 0x1, -R204 ;  /* 0x000000018f867824 */ /* 0x000fea00078e0acc */
[----:B------:R-:W-:Y:S02]  /*c4f0*/  IADD3 R132, R134, c[0x0][0x32c], RZ ;  /* 0x0000cb0086847a10 */ /* 0x000fe40007ffe0ff */
[----:B------:R-:W-:Y:S02]  /*c500*/  IMNMX R137, R137, R134, !PT ;  /* 0x0000008689897217 */ /* 0x000fe40007800200 */
[----:B------:R-:W-:Y:S02]  /*c510*/  IMNMX R139, R139, R132, PT ;  /* 0x000000848b8b7217 */ /* 0x000fe40003800200 */
.L_x_1695:
        /* <DEDUP_REMOVED lines=85> */
.L_x_1701:
[----:B------:R-:W-:Y:S04]  /*ca70*/  MOV R5, c[0x0][0x32c] ;  /* 0x0000cb0000057a02 */ /* 0x000fe80000000f00 */
[----:B------:R-:W-:Y:S11]  /*ca80*/  ISETP.NE.AND P0, PT, R5, 0x1, PT ;  /* 0x000000010500780c */ /* 0x000ff60003f05270 */
[----:B------:R-:W-:Y:S02]  /*ca90*/  @!UPT UIADD3 URZ, URZ, URZ, URZ ;  /* 0x0000003f3f3ff290 */ /* 0x000fe4000fffe03f */
[----:B------:R-:W-:Y:S05]  /*caa0*/  @P0 IMAD.HI.U32 R5, R8, c[0x0][0x330], RZ ;  /* 0x0000cc0008050a27 */ /* 0x000fea00078e00ff */
[----:B------:R-:W-:Y:S02]  /*cab0*/  @P0 SHF.R.U32.HI R8, RZ, c[0x0][0x334], R5 ;  /* 0x0000cd00ff080a19 */ /* 0x000fe40000011605 */
.L_x_1702:
[----:B------:R-:W-:Y:S05]  /*cac0*/  BSYNC B0 ;  /* 0x0000000000007941 */ /* 0x000fea0003800000 */
.L_x_1700:
[----:B------:R-:W-:Y:S04]  /*cad0*/  IMAD R133, R8, c[0x0][0x32c], -R133 ;  /* 0x0000cb0008857a24 */ /* 0x000fe800078e0a85 */
[----:B------:R-:W-:Y:S05]  /*cae0*/  IMAD.IADD R133, R133, 0x1, -R204 ;  /* 0x0000000185857824 */ /* 0x000fea00078e0acc */
[----:B------:R-:W-:Y:S02]  /*caf0*/  IADD3 R5, R133, c[0x0][0x32c], RZ ;  /* 0x0000cb0085057a10 */ /* 0x000fe40007ffe0ff */
[----:B------:R-:W-:Y:S02]  /*cb00*/  IMNMX R0, R0, R133, !PT ;  /* 0x0000008500007217 */ /* 0x000fe40007800200 */
[----:B------:R-:W-:Y:S02]  /*cb10*/  IMNMX R4, R4, R5, PT ;  /* 0x0000000504047217 */ /* 0x000fe40003800200 */
.L_x_1699:
[----:B------:R-:W-:Y:S02]  /*cb20*/  PLOP3.LUT P2, PT, PT, PT, UP0, 0x80, 0x0 ;  /* 0x000000000000781c */ /* 0x000fe40003f4f008 */
[----:B------:R-:W-:Y:S02]  /*cb30*/  PLOP3.LUT P0, PT, PT, PT, UP0, 0x80, 0x0 ;  /* 0x000000000000781c */ /* 0x000fe40003f0f008 */
[C---:B------:R-:W-:Y:S02]  /*cb40*/  ISETP.GT.AND P2, PT, R0.reuse, RZ, P2 ;  /* 0x000000ff0000720c */ /* 0x040fe40001744270 */
[----:B------:R-:W-:Y:S02]  /*cb50*/  ISETP.GT.AND P0, PT, R0, 0x1, P0 ;  /* 0x000000010000780c */ /* 0x000fe40000704270 */
[----:B------:R-:W-:Y:S02]  /*cb60*/  ISETP.LT.OR P2, PT, R4, 0x1, P2 ;  /* 0x000000010400780c */ /* 0x000fe40001741670 */
[----:B------:R-:W-:Y:S02]  /*cb70*/  FMNMX.FTZ R5, R148, R3, !PT ;  /* 0x0000000394057209 */ /* 0x000fe40007810000 */
[----:B------:R-:W-:Y:S02]  /*cb80*/  FSEL R25, R6, -INF , !P2 ;  /* 0xff80000006197808 */ /* 0x000fe40005000000 */
[----:B------:R-:W-:Y:S02]  /*cb90*/  ISETP.LT.OR P0, PT, R4, 0x2, P0 ;  /* 0x000000020400780c */ /* 0x000fe40000701670 */
[----:B------:R-:W-:Y:S02]  /*cba0*/  FMNMX.FTZ R5, R152, R5, !PT ;  /* 0x0000000598057209 */ /* 0x000fe40007810000 */
        /* <DEDUP_REMOVED lines=13> */
[----:B------:R-:W-:Y:S02]  /*cc80*/  ISETP.GT.AND P2, PT, R0, 0x10, P2 ;  /* 0x000000100000780c */ /* 0x000fe40001744270 */
[----:B------:R-:W-:Y:S02]  /*cc90*/  FSEL R13, R11, -INF , !P0 ;  /* 0xff8000000b0d7808 */ /* 0x000fe40004000000 */
        /* <DEDUP_REMOVED lines=19> */
[----:B------:R-:W-:Y:S02]  /*cdd0*/  FMNMX.FTZ R5, R164, R5, !PT ;  /* 0x00000005a4057209 */ /* 0x000fe40007810000 */
[----:B------:R-:W-:Y:S02]  /*cde0*/  PLOP3.LUT P2, PT, PT, PT, UP0, 0x80, 0x0 ;  /* 0x000000000000781c */ /* 0x000fe40003f4f008 */
[----:B------:R-:W-:Y:S02]  /*cdf0*/  FSEL R33, R19, -INF , !P0 ;  /* 0xff80000013217808 */ /* 0x000fe40004000000 */
[----:B------:R-:W-:Y:S02]  /*ce00*/  FMNMX.FTZ R8, R17, R8, !PT ;  /* 0x0000000811087209 */ /* 0x000fe40007810000 */
[----:B------:R-:W-:Y:S02]  /*ce10*/  ISETP.GT.AND P2, PT, R0, 0x20, P2 ;  /* 0x000000200000780c */ /* 0x000fe40001744270 */
[----:B------:R-:W-:Y:S02]  /*ce20*/  FMNMX.FTZ R6, R162, R5, !PT ;  /* 0x00000005a2067209 */ /* 0x000fe40007810000 */
        /* <DEDUP_REMOVED lines=22> */
[----:B------:R-:W-:Y:S02]  /*cf90*/  FMNMX.FTZ R8, R171, R8, !PT ;  /* 0x00000008ab087209 */ /* 0x000fe40007810000 */
[----:B------:R-:W-:Y:S02]  /*cfa0*/  PLOP3.LUT P0, PT, PT, PT, UP0, 0x80, 0x0 ;  /* 0x000000000000781c */ /* 0x000fe40003f0f008 */
        /* <DEDUP_REMOVED lines=11> */
[----:B------:R-:W-:Y:S01]  /*d060*/  PLOP3.LUT P0, PT, PT, PT, UP0, 0x80, 0x0 ;  /* 0x000000000000781c */ /* 0x000fe20003f0f008 */
[----:B------:R-:W-:Y:S01]  /*d070*/  UISETP.GT.AND UP0, UPT, UR21, UR7, UPT ;  /* 0x000000071500728c */ /* 0x000fe2000bf04270 */
[----:B------:R-:W-:Y:S01]  /*d080*/  FMNMX.FTZ R7, R144, R7, !PT ;  /* 0x0000000790077209 */ /* 0x000fe20007810000 */
[----:B------:R-:W-:Y:S01]  /*d090*/  UIADD3 UR21, UR21, -0x1, URZ ;  /* 0xffffffff15157890 */ /* 0x000fe2000fffe03f */
[----:B------:R-:W-:Y:S02]  /*d0a0*/  ISETP.GT.AND P0, PT, R0, 0x39, P0 ;  /* 0x000000390000780c */ /* 0x000fe40000704270 */
[----:B------:R-:W-:Y:S02]  /*d0b0*/  FMNMX.FTZ R0, R145, R8, !PT ;  /* 0x0000000891007209 */ /* 0x000fe40007810000 */
[----:B------:R-:W-:Y:S02]  /*d0c0*/  ISETP.LT.OR P2, PT, R4, 0x39, P2 ;  /* 0x000000390400780c */ /* 0x000fe40001741670 */
[----:B------:R-:W-:Y:S02]  /*d0d0*/  FMNMX.FTZ R5, R142, R7, !PT ;  /* 0x000000078e057209 */ /* 0x000fe40007810000 */
        /* <DEDUP_REMOVED lines=12> */
[----:B-1----:R-:W-:Y:S04]  /*d1a0*/  FMNMX.FTZ R0, R6, R11, !PT ;  /* 0x0000000b06007209 */ /* 0x002fe80007810000 */
[C---:B------:R-:W-:Y:S01]  /*d1b0*/  FSETP.NEU.FTZ.AND P0, PT, R0.reuse, -INF , PT ;  /* 0xff8000000000780b */ /* 0x040fe20003f1d000 */
[C---:B------:R-:W-:Y:S03]  /*d1c0*/  FMUL.FTZ R155, R0.reuse, c[0x0][0x2d0] ;  /* 0x0000b400009b7a20 */ /* 0x040fe60000410000 */
[----:B------:R-:W-:Y:S02]  /*d1d0*/  FSEL R4, R0, RZ, P0 ;  /* 0x000000ff00047208 */ /* 0x000fe40000000000 */
[----:B------:R-:W-:Y:S03]  /*d1e0*/  FSEL R155, R155, RZ, P0 ;  /* 0x000000ff9b9b7208 */ /* 0x000fe60000000000 */
[----:B------:R-:W-:Y:S01]  /*d1f0*/  FADD.FTZ R3, -R4, R3 ;  /* 0x0000000304037221 */ /* 0x000fe20000010100 */
[----:B--2---:R-:W-:Y:S01]  /*d200*/  FMNMX.FTZ R8, R5, R8, !PT ;  /* 0x0000000805087209 */ /* 0x004fe20007810000 */
[--C-:B------:R-:W-:Y:S02]  /*d210*/  FFMA.FTZ R149, R140, c[0x0][0x2d0], -R155.reuse ;  /* 0x0000b4008c957a23 */ /* 0x100fe4000001089b */
[--C-:B------:R-:W-:Y:S01]  /*d220*/  FFMA.FTZ R148, R148, c[0x0][0x2d0], -R155.reuse ;  /* 0x0000b40094947a23 */ /* 0x100fe2000001089b */
[C---:B------:R-:W-:Y:S01]  /*d230*/  FSETP.NEU.FTZ.AND P0, PT, R8.reuse, -INF , PT ;  /* 0xff8000000800780b */ /* 0x040fe20003f1d000 */
[----:B------:R-:W-:Y:S02]  /*d240*/  FMUL.FTZ R140, R8, c[0x0][0x2d0] ;  /* 0x0000b400088c7a20 */ /* 0x000fe40000410000 */
[--C-:B------:R-:W-:Y:S01]  /*d250*/  FFMA.FTZ R11, R152, c[0x0][0x2d0], -R155.reuse ;  /* 0x0000b400980b7a23 */ /* 0x100fe2000001089b */
[----:B------:R-:W-:Y:S01]  /*d260*/  FSEL R5, R8, RZ, P0 ;  /* 0x000000ff08057208 */ /* 0x000fe20000000000 */
[--C-:B------:R-:W-:Y:S01]  /*d270*/  FFMA.FTZ R10, R150, c[0x0][0x2d0], -R155.reuse ;  /* 0x0000b400960a7a23 */ /* 0x100fe2000001089b */
[----:B------:R-:W-:Y:S01]  /*d280*/  FSEL R140, R140, RZ, P0 ;  /* 0x000000ff8c8c7208 */ /* 0x000fe20000000000 */
[----:B------:R-:W-:Y:S01]  /*d290*/  FMUL.FTZ R6, R3, c[0x0][0x2d0] ;  /* 0x0000b40003067a20 */ /* 0x000fe20000410000 */
[----:B------:R-:W-:Y:S01]  /*d2a0*/  MUFU.EX2 R148, R148 ;  /* 0x0000009400947308 */ /* 0x000fe20000000800 */
[----:B------:R-:W-:Y:S01]  /*d2b0*/  FADD.FTZ R5, -R5, R2 ;  /* 0x0000000205057221 */ /* 0x000fe20000010100 */
[----:B------:R-:W-:Y:S01]  /*d2c0*/  PLOP3.LUT P0, PT, PT, PT, UP0, 0x80, 0x0 ;  /* 0x000000000000781c */ /* 0x000fe20003f0f008 */
[--C-:B------:R-:W-:Y:S02]  /*d2d0*/  FFMA.FTZ R151, R17, c[0x0][0x2d0], -R140.reuse ;  /* 0x0000b40011977a23 */ /* 0x100fe4000001088c */
[----:B------:R-:W1:Y:S01]  /*d2e0*/  LDSM.16.MT88.4 R16, [R195+0x100] ;  /* 0x00010000c310783b */ /* 0x000e620000004200 */
        /* <DEDUP_REMOVED lines=11> */
[----:B------:R-:W5:Y:S01]  /*d3a0*/  LDSM.16.MT88.4 R24, [R189+0x100] ;  /* 0x00010000bd18783b */ /* 0x000f620000004200 */
[--C-:B------:R-:W-:Y:S02]  /*d3b0*/  FFMA.FTZ R158, R135, c[0x0][0x2d0], -R140.reuse ;  /* 0x0000b400879e7a23 */ /* 0x100fe4000001088c */
[--C-:B------:R-:W-:Y:S02]  /*d3c0*/  FFMA.FTZ R161, R133, c[0x0][0x2d0], -R140.reuse ;  /* 0x0000b40085a17a23 */ /* 0x100fe4000001088c */
[--C-:B------:R-:W-:Y:S02]  /*d3d0*/  FFMA.FTZ R160, R29, c[0x0][0x2d0], -R140.reuse ;  /* 0x0000b4001da07a23 */ /* 0x100fe4000001088c */
[--C-:B------:R-:W-:Y:S01]  /*d3e0*/  FFMA.FTZ R163, R33, c[0x0][0x2d0], -R140.reuse ;  /* 0x0000b40021a37a23 */ /* 0x100fe2000001088c */
[----:B------:R-:W-:Y:S01]  /*d3f0*/  LDSM.16.MT88.4 R28, [R190+0x900] ;  /* 0x00090000be1c783b */ /* 0x000fe20000004200 */
[----:B------:R-:W1:Y:S01]  /*d400*/  MUFU.EX2 R11, R11 ;  /* 0x0000000b000b7308 */ /* 0x000e620000000800 */
[--C-:B------:R-:W-:Y:S02]  /*d410*/  FFMA.FTZ R170, R146, c[0x0][0x2d0], -R155.reuse ;  /* 0x0000b40092aa7a23 */ /* 0x100fe4000001089b */
[--C-:B------:R-:W-:Y:S02]  /*d420*/  FFMA.FTZ R213, R145, c[0x0][0x2d0], -R140.reuse ;  /* 0x0000b40091d57a23 */ /* 0x100fe4000001088c */
[C---:B--2---:R-:W-:Y:S02]  /*d430*/  FMUL.FTZ R4, R3.reuse, R128 ;  /* 0x0000008003047220 */ /* 0x044fe40000410000 */
[C---:B------:R-:W-:Y:S01]  /*d440*/  FMUL.FTZ R5, R3.reuse, R129 ;  /* 0x0000008103057220 */ /* 0x040fe20000410000 */
[----:B------:R-:W-:Y:S01]  /*d450*/  LDSM.16.MT88.4 R32, [R188+0x900] ;  /* 0x00090000bc20783b */ /* 0x000fe20000004200 */
[C---:B------:R-:W-:Y:S01]  /*d460*/  FMUL.FTZ R100, R3.reuse, R100 ;  /* 0x0000006403647220 */ /* 0x040fe20000410000 */
[----:B------:R-:W-:Y:S01]  /*d470*/  MUFU.EX2 R10, R10 ;  /* 0x0000000a000a7308 */ /* 0x000fe20000000800 */
[C---:B------:R-:W-:Y:S02]  /*d480*/  FMUL.FTZ R101, R3.reuse, R101 ;  /* 0x0000006503657220 */ /* 0x040fe40000410000 */
[C---:B------:R-:W-:Y:S02]  /*d490*/  FMUL.FTZ R104, R3.reuse, R104 ;  /* 0x0000006803687220 */ /* 0x040fe40000410000 */
[C---:B----4-:R-:W-:Y:S01]  /*d4a0*/  FMUL.FTZ R6, R2.reuse, R130 ;  /* 0x0000008202067220 */ /* 0x050fe20000410000 */
[----:B------:R-:W-:Y:S01]  /*d4b0*/  LDSM.16.MT88.4 R132, [R190+0x2900] ;  /* 0x00290000be84783b */ /* 0x000fe20000004200 */
[C---:B------:R-:W-:Y:S02]  /*d4c0*/  FMUL.FTZ R7, R2.reuse, R131 ;  /* 0x0000008302077220 */ /* 0x040fe40000410000 */
[C---:B------:R-:W-:Y:S01]  /*d4d0*/  FMUL.FTZ R102, R2.reuse, R102 ;  /* 0x0000006602667220 */ /* 0x040fe20000410000 */
[----:B------:R-:W2:Y:S01]  /*d4e0*/  MUFU.EX2 R149, R149 ;  /* 0x0000009500957308 */ /* 0x000ea20000000800 */
[C---:B------:R-:W-:Y:S02]  /*d4f0*/  FMUL.FTZ R103, R2.reuse, R103 ;  /* 0x0000006702677220 */ /* 0x040fe40000410000 */
[----:B------:R-:W-:Y:S01]  /*d500*/  FMUL.FTZ R105, R3, R105 ;  /* 0x0000006903697220 */ /* 0x000fe20000410000 */
[----:B-1----:R-:W-:Y:S01]  /*d510*/  F2FP.PACK_AB R12, R11, R148 ;  /* 0x000000940b0c723e */ /* 0x002fe200000000ff */
        /* <DEDUP_REMOVED lines=11> */
[----:B------:R-:W1:Y:S01]  /*d5d0*/  MUFU.EX2 R152, R152 ;  /* 0x0000009800987308 */ /* 0x000e620000000800 */
[C---:B------:R-:W-:Y:S02]  /*d5e0*/  FMUL.FTZ R114, R2.reuse, R114 ;  /* 0x0000007202727220 */ /* 0x040fe40000410000 */
[C---:B------:R-:W-:Y:S01]  /*d5f0*/  FMUL.FTZ R115, R2.reuse, R115 ;  /* 0x0000007302737220 */ /* 0x040fe20000410000 */
[----:B--2---:R-:W-:Y:S01]  /*d600*/  F2FP.PACK_AB R14, R149, R10 ;  /* 0x0000000a950e723e */ /* 0x004fe200000000ff */
[--C-:B------:R-:W-:Y:S02]  /*d610*/  FFMA.FTZ R214, R143, c[0x0][0x2d0], -R140.reuse ;  /* 0x0000b4008fd67a23 */ /* 0x100fe4000001088c */
[--C-:B------:R-:W-:Y:S02]  /*d620*/  FFMA.FTZ R215, R141, c[0x0][0x2d0], -R140.reuse ;  /* 0x0000b4008dd77a23 */ /* 0x100fe4000001088c */
        /* <DEDUP_REMOVED lines=19> */
[----:B------:R-:W-:Y:S01]  /*d760*/  FMUL.FTZ R39, R2, R39 ;  /* 0x0000002702277220 */ /* 0x000fe20000410000 */
[----:B------:R-:W1:Y:S01]  /*d770*/  MUFU.EX2 R157, R157 ;  /* 0x0000009d009d7308 */ /* 0x000e620000000800 */
[C---:B------:R-:W-:Y:S02]  /*d780*/  FMUL.FTZ R40, R3.reuse, R40 ;  /* 0x0000002803287220 */ /* 0x040fe40000410000 */
[C---:B------:R-:W-:Y:S01]  /*d790*/  FMUL.FTZ R41, R3.reuse, R41 ;  /* 0x0000002903297220 */ /* 0x040fe20000410000 */
        /* <DEDUP_REMOVED lines=9> */
[----:B------:R-:W2:Y:S01]  /*d830*/  LDSM.16.MT88.4 R16, [R188+0x100] ;  /* 0x00010000bc10783b */ /* 0x000ea20000004200 */
[----:B------:R-:W4:Y:S02]  /*d840*/  MUFU.EX2 R159, R159 ;  /* 0x0000009f009f7308 */ /* 0x000f240000000800 */
[C---:B------:R-:W-:Y:S02]  /*d850*/  FMUL.FTZ R47, R2.reuse, R47 ;  /* 0x0000002f022f7220 */ /* 0x040fe40000410000 */
[C---:B------:R-:W-:Y:S02]  /*d860*/  FMUL.FTZ R48, R3.reuse, R48 ;  /* 0x0000003003307220 */ /* 0x040fe40000410000 */
[C---:B---3--:R-:W-:Y:S04]  /*d870*/  HMMA.16816.F32 R104, R12.reuse, R20, R104 ;  /* 0x000000140c68723c */ /* 0x048fe80000001868 */
[C---:B------:R-:W-:Y:S01]  /*d880*/  FMUL.FTZ R49, R3.reuse, R49 ;  /* 0x0000003103317220 */ /* 0x040fe20000410000 */
[----:B------:R-:W-:Y:S01]  /*d890*/  MUFU.EX2 R158, R158 ;  /* 0x0000009e009e7308 */ /* 0x000fe20000000800 */
[C---:B------:R-:W-:Y:S02]  /*d8a0*/  FMUL.FTZ R50, R2.reuse, R50 ;  /* 0x0000003202327220 */ /* 0x040fe40000410000 */
[C---:B------:R-:W-:Y:S01]  /*d8b0*/  HMMA.16816.F32 R108, R12.reuse, R22, R108 ;  /* 0x000000160c6c723c */ /* 0x040fe2000000186c */
[----:B------:R-:W3:Y:S03]  /*d8c0*/  LDSM.16.MT88.4 R20, [R195+0x2100] ;  /* 0x00210000c314783b */ /* 0x000ee60000004200 */
[C---:B------:R-:W-:Y:S02]  /*d8d0*/  FMUL.FTZ R51, R2.reuse, R51 ;  /* 0x0000003302337220 */ /* 0x040fe40000410000 */
[C---:B------:R-:W-:Y:S01]  /*d8e0*/  FMUL.FTZ R52, R3.reuse, R52 ;  /* 0x0000003403347220 */ /* 0x040fe20000410000 */
[----:B------:R-:W1:Y:S01]  /*d8f0*/  MUFU.EX2 R161, R161 ;  /* 0x000000a100a17308 */ /* 0x000e620000000800 */
[C---:B-----5:R-:W-:Y:S04]  /*d900*/  HMMA.16816.F32 R112, R12.reuse, R24, R112 ;  /* 0x000000180c70723c */ /* 0x060fe80000001870 */
[C---:B------:R-:W-:Y:S02]  /*d910*/  FMUL.FTZ R53, R3.reuse, R53 ;  /* 0x0000003503357220 */ /* 0x040fe40000410000 */
[C---:B------:R-:W-:Y:S02]  /*d920*/  FMUL.FTZ R54, R2.reuse, R54 ;  /* 0x0000003602367220 */ /* 0x040fe40000410000 */
[C---:B------:R-:W-:Y:S01]  /*d930*/  HMMA.16816.F32 R116, R12.reuse, R26, R116 ;  /* 0x0000001a0c74723c */ /* 0x040fe20000001874 */
[----:B------:R-:W5:Y:S01]  /*d940*/  LDSM.16.MT88.4 R24, [R190+0x2100] ;  /* 0x00210000be18783b */ /* 0x000f620000004200 */
[----:B------:R-:W-:Y:S02]  /*d950*/  MUFU.EX2 R160, R160 ;  /* 0x000000a000a07308 */ /* 0x000fe40000000800 */
[C---:B------:R-:W-:Y:S02]  /*d960*/  FMUL.FTZ R55, R2.reuse, R55 ;  /* 0x0000003702377220 */ /* 0x040fe40000410000 */
[C---:B------:R-:W-:Y:S02]  /*d970*/  FMUL.FTZ R56, R3.reuse, R56 ;  /* 0x0000003803387220 */ /* 0x040fe40000410000 */
[C---:B------:R-:W-:Y:S01]  /*d980*/  FMUL.FTZ R57, R3.reuse, R57 ;  /* 0x0000003903397220 */ /* 0x040fe20000410000 */
[C---:B--2---:R-:W-:Y:S03]  /*d990*/  HMMA.16816.F32 R120, R12.reuse, R16, R120 ;  /* 0x000000100c78723c */ /* 0x044fe60000001878 */
[C---:B------:R-:W-:Y:S01]  /*d9a0*/  FMUL.FTZ R58, R2.reuse, R58 ;  /* 0x0000003a023a7220 */ /* 0x040fe20000410000 */
[----:B------:R-:W2:Y:S01]  /*d9b0*/  MUFU.EX2 R163, R163 ;  /* 0x000000a300a37308 */ /* 0x000ea20000000800 */
[C---:B------:R-:W-:Y:S02]  /*d9c0*/  FMUL.FTZ R59, R2.reuse, R59 ;  /* 0x0000003b023b7220 */ /* 0x040fe40000410000 */
[C---:B------:R-:W-:Y:S01]  /*d9d0*/  FMUL.FTZ R60, R3.reuse, R60 ;  /* 0x0000003c033c7220 */ /* 0x040fe20000410000 */
[C---:B------:R-:W-:Y:S01]  /*d9e0*/  HMMA.16816.F32 R124, R12.reuse, R18, R124 ;  /* 0x000000120c7c723c */ /* 0x040fe2000000187c */
[----:B------:R-:W1:Y:S03]  /*d9f0*/  LDSM.16.MT88.4 R16, [R189+0x2100] ;  /* 0x00210000bd10783b */ /* 0x000e660000004200 */
[C---:B------:R-:W-:Y:S02]  /*da00*/  FMUL.FTZ R61, R3.reuse, R61 ;  /* 0x0000003d033d7220 */ /* 0x040fe40000410000 */
[C---:B------:R-:W-:Y:S01]  /*da10*/  FMUL.FTZ R62, R2.reuse, R62 ;  /* 0x0000003e023e7220 */ /* 0x040fe20000410000 */
[----:B------:R-:W-:Y:S01]  /*da20*/  MUFU.EX2 R170, R170 ;  /* 0x000000aa00aa7308 */ /* 0x000fe20000000800 */
[C---:B---3--:R-:W-:Y:S04]  /*da30*/  HMMA.16816.F32 R36, R12.reuse, R20, R36 ;  /* 0x000000140c24723c */ /* 0x048fe80000001824 */
[C---:B------:R-:W-:Y:S02]  /*da40*/  FMUL.FTZ R63, R2.reuse, R63 ;  /* 0x0000003f023f7220 */ /* 0x040fe40000410000 */
[C---:B------:R-:W-:Y:S02]  /*da50*/  FMUL.FTZ R64, R3.reuse, R64 ;  /* 0x0000004003407220 */ /* 0x040fe40000410000 */
[C---:B------:R-:W-:Y:S01]  /*da60*/  HMMA.16816.F32 R40, R12.reuse, R22, R40 ;  /* 0x000000160c28723c */ /* 0x040fe20000001828 */
[----:B------:R-:W3:Y:S01]  /*da70*/  LDSM.16.MT88.4 R20, [R188+0x2100] ;  /* 0x00210000bc14783b */ /* 0x000ee20000004200 */
[----:B------:R-:W-:Y:S02]  /*da80*/  MUFU.EX2 R213, R213 ;  /* 0x000000d500d57308 */ /* 0x000fe40000000800 */
[C---:B------:R-:W-:Y:S02]  /*da90*/  FMUL.FTZ R65, R3.reuse, R65 ;  /* 0x0000004103417220 */ /* 0x040fe40000410000 */
[C---:B------:R-:W-:Y:S02]  /*daa0*/  FMUL.FTZ R66, R2.reuse, R66 ;  /* 0x0000004202427220 */ /* 0x040fe40000410000 */
[C---:B-----5:R-:W-:Y:S04]  /*dab0*/  HMMA.16816.F32 R44, R12.reuse, R24, R44 ;  /* 0x000000180c2c723c */ /* 0x060fe8000000182c */
[C---:B------:R-:W-:Y:S01]  /*dac0*/  FMUL.FTZ R67, R2.reuse, R67 ;  /* 0x0000004302437220 */ /* 0x040fe20000410000 */
[----:B------:R-:W-:Y:S01]  /*dad0*/  MUFU.EX2 R214, R214 ;  /* 0x000000d600d67308 */ /* 0x000fe20000000800 */
[C---:B------:R-:W-:Y:S02]  /*dae0*/  FMUL.FTZ R68, R3.reuse, R68 ;  /* 0x0000004403447220 */ /* 0x040fe40000410000 */
[C---:B------:R-:W-:Y:S01]  /*daf0*/  HMMA.16816.F32 R48, R12.reuse, R26, R48 ;  /* 0x0000001a0c30723c */ /* 0x040fe20000001830 */
[----:B------:R-:W5:Y:S03]  /*db00*/  LDSM.16.MT88.4 R24, [R195+0x4100] ;  /* 0x00410000c318783b */ /* 0x000f660000004200 */
        /* <DEDUP_REMOVED lines=12> */
[C---:B---3--:R-:W-:Y:S04]  /*dbd0*/  HMMA.16816.F32 R60, R12.reuse, R20, R60 ;  /* 0x000000140c3c723c */ /* 0x048fe8000000183c */
[C---:B------:R-:W-:Y:S02]  /*dbe0*/  FMUL.FTZ R77, R3.reuse, R77 ;  /* 0x0000004d034d7220 */ /* 0x040fe40000410000 */
[C---:B------:R-:W-:Y:S02]  /*dbf0*/  FMUL.FTZ R78, R2.reuse, R78 ;  /* 0x0000004e024e7220 */ /* 0x040fe40000410000 */
[C---:B------:R-:W-:Y:S01]  /*dc00*/  HMMA.16816.F32 R64, R12.reuse, R22, R64 ;  /* 0x000000160c40723c */ /* 0x040fe20000001840 */
[----:B------:R-:W3:Y:S03]  /*dc10*/  LDSM.16.MT88.4 R20, [R189+0x4100] ;  /* 0x00410000bd14783b */ /* 0x000ee60000004200 */
[C---:B------:R-:W-:Y:S02]  /*dc20*/  FMUL.FTZ R79, R2.reuse, R79 ;  /* 0x0000004f024f7220 */ /* 0x040fe40000410000 */
[C---:B------:R-:W-:Y:S02]  /*dc30*/  FMUL.FTZ R80, R3.reuse, R80 ;  /* 0x0000005003507220 */ /* 0x040fe40000410000 */
[C---:B-----5:R-:W-:Y:S04]  /*dc40*/  HMMA.16816.F32 R68, R12.reuse, R24, R68 ;  /* 0x000000180c44723c */ /* 0x060fe80000001844 */
[C---:B------:R-:W-:Y:S02]  /*dc50*/  FMUL.FTZ R81, R3.reuse, R81 ;  /* 0x0000005103517220 */ /* 0x040fe40000410000 */
[C---:B------:R-:W-:Y:S02]  /*dc60*/  FMUL.FTZ R82, R2.reuse, R82 ;  /* 0x0000005202527220 */ /* 0x040fe40000410000 */
[C---:B------:R-:W-:Y:S01]  /*dc70*/  HMMA.16816.F32 R72, R12.reuse, R26, R72 ;  /* 0x0000001a0c48723c */ /* 0x040fe20000001848 */
[----:B------:R-:W5:Y:S03]  /*dc80*/  LDSM.16.MT88.4 R24, [R188+0x4100] ;  /* 0x00410000bc18783b */ /* 0x000f660000004200 */
[C---:B------:R-:W-:Y:S02]  /*dc90*/  FMUL.FTZ R83, R2.reuse, R83 ;  /* 0x0000005302537220 */ /* 0x040fe40000410000 */
[C---:B------:R-:W-:Y:S02]  /*dca0*/  FMUL.FTZ R84, R3.reuse, R84 ;  /* 0x0000005403547220 */ /* 0x040fe40000410000 */
        /* <DEDUP_REMOVED lines=12> */
[C---:B------:R-:W-:Y:S03]  /*dd70*/  FMUL.FTZ R93, R3.reuse, R93 ;  /* 0x0000005d035d7220 */ /* 0x040fe60000410000 */
[C---:B------:R-:W-:Y:S01]  /*dd80*/  HMMA.16816.F32 R88, R12.reuse, R22, R88 ;  /* 0x000000160c58723c */ /* 0x040fe20000001858 */
[----:B------:R-:W3:Y:S02]  /*dd90*/  LDSM.16.MT88.4 R20, [R189+0x900] ;  /* 0x00090000bd14783b */ /* 0x000ee40000004200 */
[C---:B------:R-:W-:Y:S02]  /*dda0*/  FMUL.FTZ R94, R2.reuse, R94 ;  /* 0x0000005e025e7220 */ /* 0x040fe40000410000 */
[C---:B------:R-:W-:Y:S02]  /*ddb0*/  FMUL.FTZ R95, R2.reuse, R95 ;  /* 0x0000005f025f7220 */ /* 0x040fe40000410000 */
[C---:B------:R-:W-:Y:S02]  /*ddc0*/  FMUL.FTZ R96, R3.reuse, R96 ;  /* 0x0000006003607220 */ /* 0x040fe40000410000 */
[----:B------:R-:W-:Y:S03]  /*ddd0*/  FMUL.FTZ R97, R3, R97 ;  /* 0x0000006103617220 */ /* 0x000fe60000410000 */
[C---:B-----5:R-:W-:Y:S03]  /*dde0*/  HMMA.16816.F32 R92, R12.reuse, R24, R92 ;  /* 0x000000180c5c723c */ /* 0x060fe6000000185c */
[C---:B------:R-:W-:Y:S02]  /*ddf0*/  FMUL.FTZ R98, R2.reuse, R98 ;  /* 0x0000006202627220 */ /* 0x040fe40000410000 */
[----:B------:R-:W-:Y:S02]  /*de00*/  FMUL.FTZ R99, R2, R99 ;  /* 0x0000006302637220 */ /* 0x000fe40000410000 */
[--C-:B------:R-:W-:Y:S02]  /*de10*/  FFMA.FTZ R168, R168, c[0x0][0x2d0], -R155.reuse ;  /* 0x0000b400a8a87a23 */ /* 0x100fe4000001089b */
[--C-:B------:R-:W-:Y:S03]  /*de20*/  FFMA.FTZ R173, R166, c[0x0][0x2d0], -R155.reuse ;  /* 0x0000b400a6ad7a23 */ /* 0x100fe6000001089b */
[----:B------:R-:W-:Y:S01]  /*de30*/  HMMA.16816.F32 R96, R12, R26, R96 ;  /* 0x0000001a0c60723c */ /* 0x000fe20000001860 */
[----:B------:R-:W-:Y:S01]  /*de40*/  LDSM.16.MT88.4 R24, [R190+0x4900] ;  /* 0x00490000be18783b */ /* 0x000fe20000004200 */
[----:B------:R-:W-:Y:S01]  /*de50*/  MUFU.EX2 R168, R168 ;  /* 0x000000a800a87308 */ /* 0x000fe20000000800 */
[--C-:B------:R-:W-:Y:S02]  /*de60*/  FFMA.FTZ R164, R164, c[0x0][0x2d0], -R155.reuse ;  /* 0x0000b400a4a47a23 */ /* 0x100fe4000001089b */
[--C-:B------:R-:W-:Y:S02]  /*de70*/  FFMA.FTZ R175, R162, c[0x0][0x2d0], -R155.reuse ;  /* 0x0000b400a2af7a23 */ /* 0x100fe4000001089b */
[----:B------:R-:W-:Y:S01]  /*de80*/  F2FP.PACK_AB R12, R157, R154 ;  /* 0x0000009a9d0c723e */ /* 0x000fe200000000ff */
[--C-:B------:R-:W-:Y:S01]  /*de90*/  FFMA.FTZ R162, R171, c[0x0][0x2d0], -R140.reuse ;  /* 0x0000b400aba27a23 */ /* 0x100fe2000001088c */
[----:B----4-:R-:W-:Y:S03]  /*dea0*/  F2FP.PACK_AB R14, R159, R156 ;  /* 0x0000009c9f0e723e */ /* 0x010fe600000000ff */
[----:B------:R-:W-:Y:S01]  /*deb0*/  F2FP.PACK_AB R13, R161, R158 ;  /* 0x0000009ea10d723e */ /* 0x000fe200000000ff */
[--C-:B------:R-:W-:Y:S01]  /*dec0*/  FFMA.FTZ R171, R144, c[0x0][0x2d0], -R155.reuse ;  /* 0x0000b40090ab7a23 */ /* 0x100fe2000001089b */
[----:B--2---:R-:W-:Y:S01]  /*ded0*/  F2FP.PACK_AB R15, R163, R160 ;  /* 0x000000a0a30f723e */ /* 0x004fe200000000ff */
[--C-:B------:R-:W-:Y:S01]  /*dee0*/  FFMA.FTZ R169, R169, c[0x0][0x2d0], -R140.reuse ;  /* 0x0000b400a9a97a23 */ /* 0x100fe2000001088c */
[----:B------:R-:W2:Y:S01]  /*def0*/  MUFU.EX2 R173, R173 ;  /* 0x000000ad00ad7308 */ /* 0x000ea20000000800 */
[--C-:B------:R-:W-:Y:S02]  /*df00*/  FFMA.FTZ R166, R167, c[0x0][0x2d0], -R140.reuse ;  /* 0x0000b400a7a67a23 */ /* 0x100fe4000001088c */
[--C-:B------:R-:W-:Y:S02]  /*df10*/  FFMA.FTZ R167, R147, c[0x0][0x2d0], -R155.reuse ;  /* 0x0000b40093a77a23 */ /* 0x100fe4000001089b */
[C---:B-1----:R-:W-:Y:S01]  /*df20*/  HMMA.16816.F32 R4, R12.reuse, R16, R4 ;  /* 0x000000100c04723c */ /* 0x042fe20000001804 */
[----:B------:R-:W-:Y:S02]  /*df30*/  LDSM.16.MT88.4 R144, [R195+0x5900] ;  /* 0x00590000c390783b */ /* 0x000fe40000004200 */
[----:B------:R-:W-:Y:S02]  /*df40*/  FFMA.FTZ R155, R142, c[0x0][0x2d0], -R155 ;  /* 0x0000b4008e9b7a23 */ /* 0x000fe4000001089b */
[--C-:B------:R-:W-:Y:S01]  /*df50*/  FFMA.FTZ R165, R165, c[0x0][0x2d0], -R140.reuse ;  /* 0x0000b400a5a57a23 */ /* 0x100fe2000001088c */
[----:B------:R-:W-:Y:S01]  /*df60*/  MUFU.EX2 R164, R164 ;  /* 0x000000a400a47308 */ /* 0x000fe20000000800 */
[----:B------:R-:W-:Y:S01]  /*df70*/  FFMA.FTZ R140, R9, c[0x0][0x2d0], -R140 ;  /* 0x0000b400098c7a23 */ /* 0x000fe2000001088c */
[C---:B------:R-:W-:Y:S01]  /*df80*/  HMMA.16816.F32 R100, R12.reuse, R18, R100 ;  /* 0x000000120c64723c */ /* 0x040fe20000001864 */
[----:B------:R-:W1:Y:S03]  /*df90*/  LDSM.16.MT88.4 R16, [R188+0x2900] ;  /* 0x00290000bc10783b */ /* 0x000e660000004200 */
[----:B------:R-:W-:Y:S02]  /*dfa0*/  FFMA.FTZ R148, R3, R206, R148 ;  /* 0x000000ce03947223 */ /* 0x000fe40000010094 */
[----:B------:R-:W-:Y:S02]  /*dfb0*/  FFMA.FTZ R153, R2, R207, R153 ;  /* 0x000000cf02997223 */ /* 0x000fe40000010099 */
[C---:B------:R-:W-:Y:S01]  /*dfc0*/  HMMA.16816.F32 R104, R12.reuse, R28, R104 ;  /* 0x0000001c0c68723c */ /* 0x040fe20000001868 */
[----:B------:R4:W-:Y:S03]  /*dfd0*/  MUFU.EX2 R216, R140 ;  /* 0x0000008c00d87308 */ /* 0x0009e60000000800 */
[----:B------:R-:W-:Y:S02]  /*dfe0*/  FADD.FTZ R11, R11, R148 ;  /* 0x000000940b0b7221 */ /* 0x000fe40000010000 */
[----:B------:R-:W-:Y:S02]  /*dff0*/  FADD.FTZ R152, R152, R153 ;  /* 0x0000009998987221 */ /* 0x000fe40000010000 */
[C---:B------:R-:W-:Y:S01]  /*e000*/  HMMA.16816.F32 R108, R12.reuse, R30, R108 ;  /* 0x0000001e0c6c723c */ /* 0x040fe2000000186c */
[----:B------:R-:W-:Y:S02]  /*e010*/  LDSM.16.MT88.4 R28, [R189+0x4900] ;  /* 0x00490000bd1c783b */ /* 0x000fe40000004200 */
[----:B------:R-:W5:Y:S01]  /*e020*/  MUFU.EX2 R175, R175 ;  /* 0x000000af00af7308 */ /* 0x000f620000000800 */
[----:B------:R-:W-:Y:S02]  /*e030*/  FADD.FTZ R10, R10, R11 ;  /* 0x0000000b0a0a7221 */ /* 0x000fe40000010000 */
[----:B------:R-:W-:Y:S02]  /*e040*/  FADD.FTZ R3, R151, R152 ;  /* 0x0000009897037221 */ /* 0x000fe40000010000 */
[C---:B---3--:R-:W-:Y:S04]  /*e050*/  HMMA.16816.F32 R112, R12.reuse, R20, R112 ;  /* 0x000000140c70723c */ /* 0x048fe80000001870 */
[----:B------:R-:W-:Y:S01]  /*e060*/  FADD.FTZ R149, R149, R10 ;  /* 0x0000000a95957221 */ /* 0x000fe20000010000 */
[----:B------:R-:W-:Y:S01]  /*e070*/  MUFU.EX2 R162, R162 ;  /* 0x000000a200a27308 */ /* 0x000fe20000000800 */
[----:B------:R-:W-:Y:S02]  /*e080*/  FADD.FTZ R3, R150, R3 ;  /* 0x0000000396037221 */ /* 0x000fe40000010000 */
[C---:B------:R-:W-:Y:S01]  /*e090*/  HMMA.16816.F32 R116, R12.reuse, R22, R116 ;  /* 0x000000160c74723c */ /* 0x040fe20000001874 */
[----:B------:R-:W3:Y:S03]  /*e0a0*/  LDSM.16.MT88.4 R20, [R195+0x4900] ;  /* 0x00490000c314783b */ /* 0x000ee60000004200 */
[----:B------:R-:W-:Y:S02]  /*e0b0*/  FADD.FTZ R154, R154, R149 ;  /* 0x000000959a9a7221 */ /* 0x000fe40000010000 */
[----:B------:R-:W-:Y:S01]  /*e0c0*/  FADD.FTZ R158, R158, R3 ;  /* 0x000000039e9e7221 */ /* 0x000fe20000010000 */
[----:B------:R-:W1:Y:S01]  /*e0d0*/  MUFU.EX2 R169, R169 ;  /* 0x000000a900a97308 */ /* 0x000e620000000800 */
[C---:B------:R-:W-:Y:S01]  /*e0e0*/  HMMA.16816.F32 R120, R12.reuse, R32, R120 ;  /* 0x000000200c78723c */ /* 0x040fe20000001878 */
[----:B----4-:R-:W-:Y:S03]  /*e0f0*/  LDSM.16.MT88.4 R140, [R188+0x3900] ;  /* 0x00390000bc8c783b */ /* 0x010fe60000004200 */
[----:B------:R-:W-:Y:S01]  /*e100*/  MOV R3, R0 ;  /* 0x0000000000037202 */ /* 0x000fe20000000f00 */
[----:B------:R-:W-:Y:S02]  /*e110*/  FADD.FTZ R157, R157, R154 ;  /* 0x0000009a9d9d7221 */ /* 0x000fe40000010000 */
[----:B------:R-:W-:Y:S01]  /*e120*/  FADD.FTZ R161, R161, R158 ;  /* 0x0000009ea1a17221 */ /* 0x000fe20000010000 */
[C---:B------:R-:W-:Y:S01]  /*e130*/  HMMA.16816.F32 R124, R12.reuse, R34, R124 ;  /* 0x000000220c7c723c */ /* 0x040fe2000000187c */
[----:B------:R-:W-:Y:S01]  /*e140*/  LDSM.16.MT88.4 R32, [R190+0x1100] ;  /* 0x00110000be20783b */ /* 0x000fe20000004200 */
[----:B------:R-:W-:Y:S02]  /*e150*/  MUFU.EX2 R166, R166 ;  /* 0x000000a600a67308 */ /* 0x000fe40000000800 */
[----:B------:R-:W-:Y:S02]  /*e160*/  FADD.FTZ R156, R156, R157 ;  /* 0x0000009d9c9c7221 */ /* 0x000fe40000010000 */
[----:B------:R-:W-:Y:S02]  /*e170*/  FADD.FTZ R160, R160, R161 ;  /* 0x000000a1a0a07221 */ /* 0x000fe40000010000 */
[C---:B------:R-:W-:Y:S04]  /*e180*/  HMMA.16816.F32 R36, R12.reuse, R128, R36 ;  /* 0x000000800c24723c */ /* 0x040fe80000001824 */
[----:B------:R-:W4:Y:S01]  /*e190*/  MUFU.EX2 R165, R165 ;  /* 0x000000a500a57308 */ /* 0x000f220000000800 */
[----:B------:R-:W-:Y:S02]  /*e1a0*/  FADD.FTZ R159, R159, R156 ;  /* 0x0000009c9f9f7221 */ /* 0x000fe40000010000 */
[----:B------:R-:W-:Y:S01]  /*e1b0*/  FADD.FTZ R163, R163, R160 ;  /* 0x000000a0a3a37221 */ /* 0x000fe20000010000 */
[C---:B------:R-:W-:Y:S01]  /*e1c0*/  HMMA.16816.F32 R40, R12.reuse, R130, R40 ;  /* 0x000000820c28723c */ /* 0x040fe20000001828 */
[----:B------:R-:W-:Y:S05]  /*e1d0*/  LDSM.16.MT88.4 R128, [R188+0x1100] ;  /* 0x00110000bc80783b */ /* 0x000fea0000004200 */
[----:B------:R-:W1:Y:S02]  /*e1e0*/  MUFU.EX2 R167, R167 ;  /* 0x000000a700a77308 */ /* 0x000e640000000800 */
[C---:B------:R-:W-:Y:S08]  /*e1f0*/  HMMA.16816.F32 R44, R12.reuse, R132, R44 ;  /* 0x000000840c2c723c */ /* 0x040ff0000000182c */
[C---:B------:R-:W-:Y:S01]  /*e200*/  HMMA.16816.F32 R48, R12.reuse, R134, R48 ;  /* 0x000000860c30723c */ /* 0x040fe20000001830 */
[----:B------:R-:W-:Y:S01]  /*e210*/  LDSM.16.MT88.4 R132, [R190+0x3100] ;  /* 0x00310000be84783b */ /* 0x000fe20000004200 */
[----:B------:R-:W-:Y:S06]  /*e220*/  MUFU.EX2 R171, R171 ;  /* 0x000000ab00ab7308 */ /* 0x000fec0000000800 */
[C---:B------:R-:W-:Y:S04]  /*e230*/  HMMA.16816.F32 R52, R12.reuse, R136, R52 ;  /* 0x000000880c34723c */ /* 0x040fe80000001834 */
[----:B------:R-:W2:Y:S04]  /*e240*/  MUFU.EX2 R174, R155 ;  /* 0x0000009b00ae7308 */ /* 0x000ea80000000800 */
        /* <DEDUP_REMOVED lines=10> */
[----:B------:R-:W3:Y:S07]  /*e2f0*/  LDSM.16.MT88.4 R24, [R189+0x1100] ;  /* 0x00110000bd18783b */ /* 0x000eee0000004200 */
[C---:B------:R-:W-:Y:S08]  /*e300*/  HMMA.16816.F32 R84, R12.reuse, R28, R84 ;  /* 0x0000001c0c54723c */ /* 0x040ff00000001854 */
[C---:B------:R-:W-:Y:S01]  /*e310*/  HMMA.16816.F32 R88, R12.reuse, R30, R88 ;  /* 0x0000001e0c58723c */ /* 0x040fe20000001858 */
[----:B------:R-:W3:Y:S07]  /*e320*/  LDSM.16.MT88.4 R28, [R195+0x3100] ;  /* 0x00310000c31c783b */ /* 0x000eee0000004200 */
[C---:B-1----:R-:W-:Y:S08]  /*e330*/  HMMA.16816.F32 R92, R12.reuse, R16, R92 ;  /* 0x000000100c5c723c */ /* 0x042ff0000000185c */
[----:B------:R-:W-:Y:S01]  /*e340*/  HMMA.16816.F32 R96, R12, R18, R96 ;  /* 0x000000120c60723c */ /* 0x000fe20000001860 */
[----:B------:R-:W1:Y:S06]  /*e350*/  LDSM.16.MT88.4 R16, [R188+0x3100] ;  /* 0x00310000bc10783b */ /* 0x000e6c0000004200 */
[----:B--2---:R-:W-:Y:S01]  /*e360*/  F2FP.PACK_AB R12, R173, R168 ;  /* 0x000000a8ad0c723e */ /* 0x004fe200000000ff */
[----:B------:R-:W-:Y:S01]  /*e370*/  FADD.FTZ R168, R168, R159 ;  /* 0x0000009fa8a87221 */ /* 0x000fe20000010000 */
[----:B-----5:R-:W-:Y:S03]  /*e380*/  F2FP.PACK_AB R14, R175, R164 ;  /* 0x000000a4af0e723e */ /* 0x020fe600000000ff */
[----:B------:R-:W-:Y:S01]  /*e390*/  F2FP.PACK_AB R13, R169, R162 ;  /* 0x000000a2a90d723e */ /* 0x000fe200000000ff */
[----:B------:R-:W-:Y:S01]  /*e3a0*/  FADD.FTZ R162, R162, R163 ;  /* 0x000000a3a2a27221 */ /* 0x000fe20000010000 */
[----:B----4-:R-:W-:Y:S01]  /*e3b0*/  F2FP.PACK_AB R15, R165, R166 ;  /* 0x000000a6a50f723e */ /* 0x010fe200000000ff */
[----:B------:R-:W-:Y:S02]  /*e3c0*/  FADD.FTZ R173, R173, R168 ;  /* 0x000000a8adad7221 */ /* 0x000fe40000010000 */
[----:B------:R-:W-:Y:S02]  /*e3d0*/  FADD.FTZ R169, R169, R162 ;  /* 0x000000a2a9a97221 */ /* 0x000fe40000010000 */
[----:B------:R-:W-:Y:S02]  /*e3e0*/  FADD.FTZ R164, R164, R173 ;  /* 0x000000ada4a47221 */ /* 0x000fe40000010000 */
[C---:B---3--:R-:W-:Y:S03]  /*e3f0*/  HMMA.16816.F32 R4, R12.reuse, R20, R4 ;  /* 0x000000140c04723c */ /* 0x048fe60000001804 */
[----:B------:R-:W-:Y:S02]  /*e400*/  FADD.FTZ R2, R166, R169 ;  /* 0x000000a9a6027221 */ /* 0x000fe40000010000 */
[----:B------:R-:W-:Y:S02]  /*e410*/  FADD.FTZ R164, R175, R164 ;  /* 0x000000a4afa47221 */ /* 0x000fe40000010000 */
[----:B------:R-:W-:Y:S01]  /*e420*/  FADD.FTZ R2, R165, R2 ;  /* 0x00000002a5027221 */ /* 0x000fe20000010000 */
[C---:B------:R-:W-:Y:S01]  /*e430*/  HMMA.16816.F32 R100, R12.reuse, R22, R100 ;  /* 0x000000160c64723c */ /* 0x040fe20000001864 */
[----:B------:R-:W2:Y:S07]  /*e440*/  LDSM.16.MT88.4 R20, [R195+0x5100] ;  /* 0x00510000c314783b */ /* 0x000eae0000004200 */
[C---:B------:R-:W-:Y:S08]  /*e450*/  HMMA.16816.F32 R104, R12.reuse, R32, R104 ;  /* 0x000000200c68723c */ /* 0x040ff00000001868 */
[C---:B------:R-:W-:Y:S01]  /*e460*/  HMMA.16816.F32 R108, R12.reuse, R34, R108 ;  /* 0x000000220c6c723c */ /* 0x040fe2000000186c */
[----:B------:R-:W-:Y:S07]  /*e470*/  LDSM.16.MT88.4 R32, [R188+0x1900] ;  /* 0x00190000bc20783b */ /* 0x000fee0000004200 */
[C---:B------:R-:W-:Y:S08]  /*e480*/  HMMA.16816.F32 R112, R12.reuse, R24, R112 ;  /* 0x000000180c70723c */ /* 0x040ff00000001870 */
[C---:B------:R-:W-:Y:S01]  /*e490*/  HMMA.16816.F32 R116, R12.reuse, R26, R116 ;  /* 0x0000001a0c74723c */ /* 0x040fe20000001874 */
[----:B------:R-:W3:Y:S07]  /*e4a0*/  LDSM.16.MT88.4 R24, [R190+0x5100] ;  /* 0x00510000be18783b */ /* 0x000eee0000004200 */
[C---:B------:R-:W-:Y:S08]  /*e4b0*/  HMMA.16816.F32 R120, R12.reuse, R128, R120 ;  /* 0x000000800c78723c */ /* 0x040ff00000001878 */
[C---:B------:R-:W-:Y:S08]  /*e4c0*/  HMMA.16816.F32 R124, R12.reuse, R130, R124 ;  /* 0x000000820c7c723c */ /* 0x040ff0000000187c */
[C---:B------:R-:W-:Y:S08]  /*e4d0*/  HMMA.16816.F32 R36, R12.reuse, R28, R36 ;  /* 0x0000001c0c24723c */ /* 0x040ff00000001824 */
[C---:B------:R-:W-:Y:S01]  /*e4e0*/  HMMA.16816.F32 R40, R12.reuse, R30, R40 ;  /* 0x0000001e0c28723c */ /* 0x040fe20000001828 */
[----:B------:R-:W4:Y:S07]  /*e4f0*/  LDSM.16.MT88.4 R28, [R189+0x5100] ;  /* 0x00510000bd1c783b */ /* 0x000f2e0000004200 */
        /* <DEDUP_REMOVED lines=15> */
[C---:B----4-:R-:W-:Y:S08]  /*e5f0*/  HMMA.16816.F32 R84, R12.reuse, R28, R84 ;  /* 0x0000001c0c54723c */ /* 0x050ff00000001854 */
[C---:B------:R-:W-:Y:S01]  /*e600*/  HMMA.16816.F32 R88, R12.reuse, R30, R88 ;  /* 0x0000001e0c58723c */ /* 0x040fe20000001858 */
[----:B------:R-:W4:Y:S07]  /*e610*/  LDSM.16.MT88.4 R28, [R189+0x1900] ;  /* 0x00190000bd1c783b */ /* 0x000f2e0000004200 */
[C---:B-1----:R-:W-:Y:S08]  /*e620*/  HMMA.16816.F32 R92, R12.reuse, R16, R92 ;  /* 0x000000100c5c723c */ /* 0x042ff0000000185c */
[----:B------:R-:W-:Y:S01]  /*e630*/  HMMA.16816.F32 R96, R12, R18, R96 ;  /* 0x000000120c60723c */ /* 0x000fe20000001860 */
[----:B------:R-:W1:Y:S06]  /*e640*/  LDSM.16.MT88.4 R16, [R189+0x3900] ;  /* 0x00390000bd10783b */ /* 0x000e6c0000004200 */
[----:B------:R-:W-:Y:S01]  /*e650*/  F2FP.PACK_AB R12, R170, R167 ;  /* 0x000000a7aa0c723e */ /* 0x000fe200000000ff */
[----:B------:R-:W-:Y:S01]  /*e660*/  FADD.FTZ R167, R167, R164 ;  /* 0x000000a4a7a77221 */ /* 0x000fe20000010000 */
[----:B------:R-:W-:Y:S03]  /*e670*/  F2FP.PACK_AB R14, R174, R171 ;  /* 0x000000abae0e723e */ /* 0x000fe600000000ff */
[----:B------:R-:W-:Y:S01]  /*e680*/  F2FP.PACK_AB R13, R214, R213 ;  /* 0x000000d5d60d723e */ /* 0x000fe200000000ff */
[----:B------:R-:W-:Y:S01]  /*e690*/  FADD.FTZ R213, R213, R2 ;  /* 0x00000002d5d57221 */ /* 0x000fe20000010000 */
[----:B------:R-:W-:Y:S01]  /*e6a0*/  F2FP.PACK_AB R15, R216, R215 ;  /* 0x000000d7d80f723e */ /* 0x000fe200000000ff */
[----:B------:R-:W-:Y:S01]  /*e6b0*/  FADD.FTZ R170, R170, R167 ;  /* 0x000000a7aaaa7221 */ /* 0x000fe20000010000 */
[----:B------:R-:W-:Y:S01]  /*e6c0*/  MOV R2, R8 ;  /* 0x0000000800027202 */ /* 0x000fe20000000f00 */
[----:B------:R-:W-:Y:S02]  /*e6d0*/  FADD.FTZ R214, R214, R213 ;  /* 0x000000d5d6d67221 */ /* 0x000fe40000010000 */
[----:B------:R-:W-:Y:S02]  /*e6e0*/  FADD.FTZ R171, R171, R170 ;  /* 0x000000aaabab7221 */ /* 0x000fe40000010000 */
[C---:B--2---:R-:W-:Y:S01]  /*e6f0*/  HMMA.16816.F32 R128, R12.reuse, R20, R4 ;  /* 0x000000140c80723c */ /* 0x044fe20000001804 */
[----:B------:R-:W2:Y:S02]  /*e700*/  LDSM.16.MT88.4 R4, [R190+0x5900] ;  /* 0x00590000be04783b */ /* 0x000ea40000004200 */
[----:B------:R-:W-:Y:S02]  /*e710*/  FADD.FTZ R207, R215, R214 ;  /* 0x000000d6d7cf7221 */ /* 0x000fe40000010000 */
[----:B------:R-:W-:Y:S02]  /*e720*/  FADD.FTZ R206, R174, R171 ;  /* 0x000000abaece7221 */ /* 0x000fe40000010000 */
[----:B------:R-:W-:Y:S01]  /*e730*/  FADD.FTZ R207, R216, R207 ;  /* 0x000000cfd8cf7221 */ /* 0x000fe20000010000 */
[C---:B------:R-:W-:Y:S01]  /*e740*/  HMMA.16816.F32 R100, R12.reuse, R22, R100 ;  /* 0x000000160c64723c */ /* 0x040fe20000001864 */
[----:B------:R-:W5:Y:S07]  /*e750*/  LDSM.16.MT88.4 R20, [R189+0x5900] ;  /* 0x00590000bd14783b */ /* 0x000f6e0000004200 */
[C---:B---3--:R-:W-:Y:S08]  /*e760*/  HMMA.16816.F32 R104, R12.reuse, R24, R104 ;  /* 0x000000180c68723c */ /* 0x048ff00000001868 */
        /* <DEDUP_REMOVED lines=16> */
[C---:B--2---:R-:W-:Y:S08]  /*e870*/  HMMA.16816.F32 R76, R12.reuse, R4, R76 ;  /* 0x000000040c4c723c */ /* 0x044ff0000000184c */
[C---:B------:R-:W-:Y:S08]  /*e880*/  HMMA.16816.F32 R80, R12.reuse, R6, R80 ;  /* 0x000000060c50723c */ /* 0x040ff00000001850 */
[C---:B-----5:R-:W-:Y:S08]  /*e890*/  HMMA.16816.F32 R84, R12.reuse, R20, R84 ;  /* 0x000000140c54723c */ /* 0x060ff00000001854 */
[C---:B------:R-:W-:Y:S08]  /*e8a0*/  HMMA.16816.F32 R88, R12.reuse, R22, R88 ;  /* 0x000000160c58723c */ /* 0x040ff00000001858 */
[C---:B-1----:R-:W-:Y:S08]  /*e8b0*/  HMMA.16816.F32 R92, R12.reuse, R16, R92 ;  /* 0x000000100c5c723c */ /* 0x042ff0000000185c */
[----:B------:R-:W-:Y:S01]  /*e8c0*/  HMMA.16816.F32 R96, R12, R18, R96 ;  /* 0x000000120c60723c */ /* 0x000fe20000001860 */
[----:B------:R-:W-:-:S07]  /*e8d0*/  @P0 BRA `(.L_x_1703) ;  /* 0xffffca0000000947 */ /* 0x000fce000383ffff */
.L_x_1693:
        /* <DEDUP_REMOVED lines=122> */
.L_x_1661:
        /* <DEDUP_REMOVED lines=34> */
[----:B------:R-:W-:-:S02]  /*f2a0*/  LOP3.LUT R11, R14, 0xffffffe0, RZ, 0xc0, !PT ;  /* 0xffffffe00e0b7812 */ /* 0x000fc400078ec0ff */
[-C--:B------:R-:W-:Y:S02]  /*f2b0*/  LEA.HI R4, R3, R0.reuse, RZ, 0x3 ;  /* 0x0000000003047211 */ /* 0x080fe400078f18ff */
[----:B------:R-:W-:Y:S01]  /*f2c0*/  SHF.R.S32.HI R21, RZ, 0x2, R13 ;  /* 0x00000002ff157819 */ /* 0x000fe2000001140d */
[----:B------:R-:W-:Y:S01]  /*f2d0*/  IMAD.IADD R10, R0, 0x1, -R11 ;  /* 0x00000001000a7824 */ /* 0x000fe200078e0a0b */
[----:B------:R-:W-:Y:S01]  /*f2e0*/  SHF.R.S32.HI R8, RZ, 0x1f, R13 ;  /* 0x0000001fff087819 */ /* 0x000fe2000001140d */
[----:B------:R-:W2:Y:S01]  /*f2f0*/  S2R R11, SR_CTAID.X ;  /* 0x00000000000b7919 */ /* 0x000ea20000002500 */
[----:B------:R-:W-:Y:S02]  /*f300*/  LOP3.LUT R13, R13, 0xfffffffc, RZ, 0xc0, !PT ;  /* 0xfffffffc0d0d7812 */ /* 0x000fe400078ec0ff */
[----:B------:R-:W-:Y:S02]  /*f310*/  LOP3.LUT R17, R4, 0xfffffff8, RZ, 0xc0, !PT ;  /* 0xfffffff804117812 */ /* 0x000fe400078ec0ff */
[----:B-1----:R-:W-:-:S02]  /*f320*/  LEA.HI R2, R3, R0, RZ, 0x6 ;  /* 0x0000000003027211 */ /* 0x002fc400078f30ff */
[----:B------:R-:W-:Y:S01]  /*f330*/  LEA.HI R3, R8, R21, RZ, 0x3 ;  /* 0x0000001508037211 */ /* 0x000fe200078f18ff */
[C---:B------:R-:W-:Y:S01]  /*f340*/  IMAD.IADD R8, R0.reuse, 0x1, -R13 ;  /* 0x0000000100087824 */ /* 0x040fe200078e0a0d */
[----:B------:R-:W-:Y:S01]  /*f350*/  SHF.R.S32.HI R13, RZ, 0x1f, R22 ;  /* 0x0000001fff0d7819 */ /* 0x000fe20000011416 */
[----:B------:R-:W-:Y:S01]  /*f360*/  IMAD.IADD R17, R0, 0x1, -R17 ;  /* 0x0000000100117824 */ /* 0x000fe200078e0a11 */
[----:B------:R-:W-:Y:S02]  /*f370*/  LOP3.LUT R0, R3, 0xfffffff8, RZ, 0xc0, !PT ;  /* 0xfffffff803007812 */ /* 0x000fe400078ec0ff */
[----:B------:R-:W-:Y:S02]  /*f380*/  SHF.R.S32.HI R3, RZ, 0x1f, R10 ;  /* 0x0000001fff037819 */ /* 0x000fe4000001140a */
[----:B------:R-:W-:Y:S01]  /*f390*/  LOP3.LUT P4, RZ, R10, 0x3, RZ, 0xc0, !PT ;  /* 0x000000030aff7812 */ /* 0x000fe2000788c0ff */
        /* <DEDUP_REMOVED lines=8> */
[----:B------:R-:W-:Y:S01]  /*f420*/  IMAD R13, R22, c[0x0][0x3f4], R13 ;  /* 0x0000fd00160d7a24 */ /* 0x000fe200078e020d */
[----:B------:R-:W-:Y:S01]  /*f430*/  LEA.HI R0, R0, R15, RZ, 0x3 ;  /* 0x0000000f00007211 */ /* 0x000fe200078f18ff */
[----:B------:R-:W-:Y:S01]  /*f440*/  IMAD.WIDE.U32 R22, R22, c[0x0][0x3f0], R18 ;  /* 0x0000fc0016167a25 */ /* 0x000fe200078e0012 */
[----:B------:R-:W-:-:S02]  /*f450*/  LEA.HI R27, R8, R8, RZ, 0x1 ;  /* 0x00000008081b7211 */ /* 0x000fc400078f08ff */
[----:B------:R-:W-:Y:S01]  /*f460*/  LOP3.LUT R0, R0, 0xffffff8, RZ, 0xc0, !PT ;  /* 0x0ffffff800007812 */ /* 0x000fe200078ec0ff */
[----:B------:R-:W-:Y:S01]  /*f470*/  IMAD.SHL.U32 R16, R4, 0x40, RZ ;  /* 0x0000004004107824 */ /* 0x000fe200078e00ff */
[----:B------:R-:W-:Y:S01]  /*f480*/  R2P PR, R21, 0x6 ;  /* 0x0000000615007804 */ /* 0x000fe20000000000 */
[----:B------:R-:W-:Y:S01]  /*f490*/  IMAD R18, R17, 0x20, R4 ;  /* 0x0000002011127824 */ /* 0x000fe200078e0204 */
[----:B------:R-:W-:Y:S01]  /*f4a0*/  LOP3.LUT R20, R21, 0x1, RZ, 0xc0, !PT ;  /* 0x0000000115147812 */ /* 0x000fe200078ec0ff */
[----:B------:R-:W-:Y:S01]  /*f4b0*/  IMAD.SHL.U32 R3, R17, 0x8, RZ ;  /* 0x0000000811037824 */ /* 0x000fe200078e00ff */
[----:B------:R-:W-:Y:S01]  /*f4c0*/  LOP3.LUT R16, R16, 0x1c0, RZ, 0xc0, !PT ;  /* 0x000001c010107812 */ /* 0x000fe200078ec0ff */
[----:B--2---:R-:W-:Y:S01]  /*f4d0*/  IMAD R18, R11, 0x80, R18 ;  /* 0x000000800b127824 */ /* 0x004fe200078e0212 */
[----:B------:R-:W-:Y:S01]  /*f4e0*/  LOP3.LUT R27, R27, 0x1ffffffe, RZ, 0xc0, !PT ;  /* 0x1ffffffe1b1b7812 */ /* 0x000fe200078ec0ff */
[----:B------:R-:W-:Y:S01]  /*f4f0*/  IMAD.IADD R19, R15, 0x1, -R0 ;  /* 0x000000010f137824 */ /* 0x000fe200078e0a00 */
[----:B------:R-:W-:Y:S01]  /*f500*/  SHF.R.U32.HI R0, RZ, 0x3, R16 ;  /* 0x00000003ff007819 */ /* 0x000fe20000011610 */
[----:B------:R-:W-:Y:S01]  /*f510*/  IMAD.SHL.U32 R21, R21, 0x40, RZ ;  /* 0x0000004015157824 */ /* 0x000fe200078e00ff */
[----:B------:R-:W-:Y:S01]  /*f520*/  LOP3.LUT R17, R16, 0x38, R3, 0xf8, !PT ;  /* 0x0000003810117812 */ /* 0x000fe200078ef803 */
[----:B------:R-:W-:Y:S01]  /*f530*/  @P0 IMAD.HI.U32 R16, R18, c[0x0][0x4ec], RZ ;  /* 0x00013b0012100a27 */ /* 0x000fe200078e00ff */
[----:B------:R-:W-:-:S02]  /*f540*/  SHF.R.S32.HI R10, RZ, 0x2, R10 ;  /* 0x00000002ff0a7819 */ /* 0x000fc4000001140a */
[----:B------:R-:W-:Y:S01]  /*f550*/  LOP3.LUT R0, R17, R0, RZ, 0x3c, !PT ;  /* 0x0000000011007212 */ /* 0x000fe200078e3cff */
[----:B------:R-:W-:Y:S01]  /*f560*/  IMAD.IADD R23, R23, 0x1, R13 ;  /* 0x0000000117177824 */ /* 0x000fe200078e020d */
[----:B------:R-:W-:Y:S01]  /*f570*/  LOP3.LUT R21, R21, 0x1c0, RZ, 0xc0, !PT ;  /* 0x000001c015157812 */ /* 0x000fe200078ec0ff */
[----:B------:R-:W-:Y:S01]  /*f580*/  IMAD.SHL.U32 R13, R2, 0x8, RZ ;  /* 0x00000008020d7824 */ /* 0x000fe200078e00ff */
[----:B------:R-:W-:Y:S01]  /*f590*/  ISETP.NE.U32.AND P3, PT, R20, 0x1, PT ;  /* 0x000000011400780c */ /* 0x000fe20003f65070 */
[----:B------:R-:W-:Y:S01]  /*f5a0*/  IMAD.MOV.U32 R17, RZ, RZ, R18 ;  /* 0x000000ffff117224 */ /* 0x000fe200078e0012 */
[----:B------:R-:W-:Y:S01]  /*f5b0*/  @P0 SHF.R.U32.HI R17, RZ, c[0x0][0x4f0], R16 ;  /* 0x00013c00ff110a19 */ /* 0x000fe20000011610 */
[----:B------:R-:W-:Y:S01]  /*f5c0*/  IMAD R15, R15, 0x200, R8 ;  /* 0x000002000f0f7824 */ /* 0x000fe200078e0208 */
[----:B------:R-:W-:Y:S01]  /*f5d0*/  LOP3.LUT R13, R0, 0x7ffffe00, R13, 0xf8, !PT ;  /* 0x7ffffe00000d7812 */ /* 0x000fe200078ef80d */
[----:B------:R-:W-:Y:S01]  /*f5e0*/  IMAD.IADD R8, R8, 0x1, -R27 ;  /* 0x0000000108087824 */ /* 0x000fe200078e0a1b */
[--C-:B------:R-:W-:Y:S01]  /*f5f0*/  SHF.R.S32.HI R0, RZ, 0x1f, R17.reuse ;  /* 0x0000001fff007819 */ /* 0x100fe20000011411 */
[----:B------:R-:W-:Y:S01]  /*f600*/  IMAD R10, R19, 0x10, R10 ;  /* 0x00000010130a7824 */ /* 0x000fe200078e020a */
[----:B------:R-:W-:Y:S01]  /*f610*/  LEA.HI R2, R21, R21, RZ, 0x1d ;  /* 0x0000001515027211 */ /* 0x000fe200078fe8ff */
[----:B------:R-:W-:Y:S01]  /*f620*/  IMAD.MOV R19, RZ, RZ, -R17 ;  /* 0x000000ffff137224 */ /* 0x000fe200078e0a11 */
[----:B------:R-:W-:Y:S01]  /*f630*/  F2FP.PACK_AB R108, R109, R108 ;  /* 0x0000006c6d6c723e */ /* 0x000fe200000000ff */
[----:B------:R-:W-:Y:S01]  /*f640*/  IMAD R8, R8, 0x8, R10 ;  /* 0x0000000808087824 */ /* 0x000fe200078e020a */
[----:B------:R-:W-:Y:S01]  /*f650*/  F2FP.PACK_AB R110, R111, R110 ;  /* 0x0000006e6f6e723e */ /* 0x000fe200000000ff */
[----:B------:R-:W-:Y:S01]  /*f660*/  IMAD R0, R0, c[0x0][0x3e0], RZ ;  /* 0x0000f80000007a24 */ /* 0x000fe200078e02ff */
[----:B------:R-:W-:Y:S01]  /*f670*/  F2FP.PACK_AB R112, R113, R112 ;  /* 0x000000707170723e */ /* 0x000fe200000000ff */
[----:B------:R-:W-:Y:S01]  /*f680*/  IMAD R8, R11, 0x80, R8 ;  /* 0x000000800b087824 */ /* 0x000fe200078e0208 */
[----:B------:R-:W-:Y:S01]  /*f690*/  F2FP.PACK_AB R114, R115, R114 ;  /* 0x000000727372723e */ /* 0x000fe200000000ff */
[----:B------:R-:W-:Y:S01]  /*f6a0*/  IMAD.U32 R2, R15, 0x2, R2 ;  /* 0x000000020f027824 */ /* 0x000fe200078e0002 */
        /* <DEDUP_REMOVED lines=11> */
[----:B------:R-:W-:Y:S01]  /*f760*/  IMAD.SHL.U32 R27, R2, 0x2, RZ ;  /* 0x00000002021b7824 */ /* 0x000fe200078e00ff */
[----:B------:R-:W-:Y:S01]  /*f770*/  BAR.SYNC.DEFER_BLOCKING 0x1, 0x100 ;  /* 0x0044000000007b1d */ /* 0x000fe20000010000 */
[----:B------:R-:W-:Y:S01]  /*f780*/  IMAD.MOV.U32 R21, RZ, RZ, R8 ;  /* 0x000000ffff157224 */ /* 0x000fe200078e0008 */
[----:B------:R-:W-:Y:S01]  /*f790*/  @P0 SHF.R.U32.HI R21, RZ, c[0x0][0x4f0], R0 ;  /* 0x00013c00ff150a19 */ /* 0x000fe20000011600 */
[----:B------:R-:W-:Y:S01]  /*f7a0*/  IMAD R19, R19, c[0x0][0x4e8], R18 ;  /* 0x00013a0013137a24 */ /* 0x000fe200078e0212 */
[----:B------:R-:W-:Y:S01]  /*f7b0*/  IADD3 R0, R27, 0x80, RZ ;  /* 0x000000801b007810 */ /* 0x000fe20007ffe0ff */
[----:B------:R-:W-:Y:S01]  /*f7c0*/  IMAD.IADD R23, R23, 0x1, R17 ;  /* 0x0000000117177824 */ /* 0x000fe200078e0211 */
[----:B------:R-:W-:Y:S01]  /*f7d0*/  SHF.R.S32.HI R15, RZ, 0x1f, R21 ;  /* 0x0000001fff0f7819 */ /* 0x000fe20000011415 */
[----:B------:R-:W-:Y:S01]  /*f7e0*/  IMAD.SHL.U32 R34, R13, 0x2, RZ ;  /* 0x000000020d227824 */ /* 0x000fe200078e00ff */
[----:B------:R-:W-:-:S02]  /*f7f0*/  IADD3 R24, P0, R21, R24, RZ ;  /* 0x0000001815187210 */ /* 0x000fc40007f1e0ff */
[----:B------:R-:W-:Y:S02]  /*f800*/  IADD3 R17, R27, 0x70, RZ ;  /* 0x000000701b117810 */ /* 0x000fe40007ffe0ff */
[----:B------:R-:W-:Y:S01]  /*f810*/  @P3 IADD3 R17, R0, 0x10, RZ ;  /* 0x0000001000113810 */ /* 0x000fe20007ffe0ff */
[----:B------:R-:W-:Y:S01]  /*f820*/  IMAD.MOV.U32 R0, RZ, RZ, 0x20 ;  /* 0x00000020ff007424 */ /* 0x000fe200078e00ff */
[----:B------:R-:W-:Y:S02]  /*f830*/  SHF.R.S32.HI R2, RZ, 0x1f, R19 ;  /* 0x0000001fff027819 */ /* 0x000fe40000011413 */
[----:B------:R-:W-:Y:S01]  /*f840*/  IADD3.X R25, R15, R25, R14, P0, !PT ;  /* 0x000000190f197210 */ /* 0x000fe200007fe40e */
[----:B------:R-:W-:Y:S01]  /*f850*/  IMAD.MOV R15, RZ, RZ, -R21 ;  /* 0x000000ffff0f7224 */ /* 0x000fe200078e0a15 */
[----:B------:R-:W-:Y:S01]  /*f860*/  SEL R0, R0, 0xffffffe0, !P1 ;  /* 0xffffffe000007807 */ /* 0x000fe20004800000 */
[----:B------:R-:W-:Y:S01]  /*f870*/  IMAD R2, R2, c[0x0][0x3d8], RZ ;  /* 0x0000f60002027a24 */ /* 0x000fe200078e02ff */
[----:B------:R-:W-:Y:S01]  /*f880*/  F2FP.PACK_AB R124, R125, R124 ;  /* 0x0000007c7d7c723e */ /* 0x000fe200000000ff */
[----:B------:R-:W-:Y:S01]  /*f890*/  IMAD R21, R15, c[0x0][0x4e8], R8 ;  /* 0x00013a000f157a24 */ /* 0x000fe200078e0208 */
[----:B------:R-:W-:Y:S01]  /*f8a0*/  F2FP.PACK_AB R126, R127, R126 ;  /* 0x0000007e7f7e723e */ /* 0x000fe200000000ff */
[C---:B------:R-:W-:Y:S01]  /*f8b0*/  IMAD R2, R19.reuse, c[0x0][0x3dc], R2 ;  /* 0x0000f70013027a24 */ /* 0x040fe200078e0202 */
[----:B------:R-:W-:Y:S01]  /*f8c0*/  STS [R27+0x80], R128 ;  /* 0x000080801b007388 */ /* 0x000fe20000000800 */
[----:B------:R-:W-:Y:S01]  /*f8d0*/  IMAD.WIDE.U32 R18, R19, c[0x0][0x3d8], R22 ;  /* 0x0000f60013127a25 */ /* 0x000fe200078e0016 */
[----:B------:R-:W-:-:S02]  /*f8e0*/  F2FP.PACK_AB R36, R37, R36 ;  /* 0x000000242524723e */ /* 0x000fc400000000ff */
[----:B------:R-:W-:Y:S01]  /*f8f0*/  STS [R27+0x480], R130 ;  /* 0x000480821b007388 */ /* 0x000fe20000000800 */
[----:B------:R-:W-:Y:S01]  /*f900*/  IMAD.MOV.U32 R8, RZ, RZ, 0x40 ;  /* 0x00000040ff087424 */ /* 0x000fe200078e00ff */
[----:B------:R-:W-:Y:S01]  /*f910*/  F2FP.PACK_AB R38, R39, R38 ;  /* 0x000000262726723e */ /* 0x000fe200000000ff */
[----:B------:R-:W-:Y:S01]  /*f920*/  IMAD.IADD R15, R27, 0x1, R0 ;  /* 0x000000011b0f7824 */ /* 0x000fe200078e0200 */
[----:B------:R-:W-:Y:S01]  /*f930*/  STS [R17], R100 ;  /* 0x0000006411007388 */ /* 0x000fe20000000800 */
[----:B------:R-:W-:Y:S01]  /*f940*/  IMAD.IADD R23, R0, 0x1, R17 ;  /* 0x0000000100177824 */ /* 0x000fe200078e0211 */
[----:B------:R-:W-:Y:S01]  /*f950*/  SHF.R.S32.HI R0, RZ, 0x1f, R21 ;  /* 0x0000001fff007819 */ /* 0x000fe20000011415 */
[----:B------:R-:W-:Y:S01]  /*f960*/  IMAD.WIDE.U32 R24, R21, c[0x0][0x488], R24 ;  /* 0x0001220015187a25 */ /* 0x000fe200078e0018 */
[----:B------:R-:W-:Y:S01]  /*f970*/  SEL R8, R8, 0xffffffc0, !P2 ;  /* 0xffffffc008087807 */ /* 0x000fe20005000000 */
[----:B------:R-:W-:Y:S01]  /*f980*/  STS [R17+0x400], R102 ;  /* 0x0004006611007388 */ /* 0x000fe20000000800 */
[----:B------:R-:W-:Y:S01]  /*f990*/  F2FP.PACK_AB R40, R41, R40 ;  /* 0x000000282928723e */ /* 0x000fe200000000ff */
        /* <DEDUP_REMOVED lines=11> */
[----:B------:R-:W-:Y:S01]  /*fa50*/  STS [R23], R108 ;  /* 0x0000006c17007388 */ /* 0x000fe20000000800 */
[----:B------:R-:W-:Y:S01]  /*fa60*/  F2FP.PACK_AB R48, R49, R48 ;  /* 0x000000303130723e */ /* 0x000fe200000000ff */
[----:B------:R-:W-:Y:S01]  /*fa70*/  IMAD.IADD R25, R25, 0x1, R0 ;  /* 0x0000000119197824 */ /* 0x000fe200078e0200 */
        /* <DEDUP_REMOVED lines=68> */
[----:B------:R2:W-:Y:S04]  /*fec0*/  STS [R33+0x8400], R98 ;  /* 0x0084006221007388 */ /* 0x0005e80000000800 */
[----:B------:R-:W-:Y:S04]  /*fed0*/  SHFL.IDX PT, R88, R10, RZ, 0x1c1f ;  /* 0x001c1fff0a587589 */ /* 0x000fe800000e0000 */
[----:B------:R-:W3:Y:S04]  /*fee0*/  SHFL.IDX PT, R89, R25, RZ, 0x1c1f ;  /* 0x001c1fff19597589 */ /* 0x000ee800000e0000 */
[----:B------:R-:W-:Y:S06]  /*fef0*/  BAR.SYNC.DEFER_BLOCKING 0x1, 0x100 ;  /* 0x0044000000007b1d */ /* 0x000fec0000010000 */
[----:B------:R-:W-:Y:S01]  /*ff00*/  SHFL.IDX PT, R96, R10, 0x1, 0x1c1f ;  /* 0x003c1f000a607f89 */ /* 0x000fe200000e0000 */
[----:B-1----:R-:W-:-:S03]  /*ff10*/  IMAD.IADD R5, R19, 0x1, R2 ;  /* 0x0000000113057824 */ /* 0x002fc600078e0202 */
[----:B------:R-:W1:Y:S01]  /*ff20*/  SHFL.IDX PT, R97, R25, 0x1, 0x1c1f ;  /* 0x003c1f0019617f89 */ /* 0x000e6200000e0000 */
[----:B--2---:R-:W-:Y:S01]  /*ff30*/  IMAD R33, R11, 0x80, R4 ;  /* 0x000000800b217824 */ /* 0x004fe200078e0204 */
[----:B------:R-:W-:Y:S02]  /*ff40*/  LEA.HI.X R2, R18, c[0x0][0x384], R5, 0x1, P0 ;  /* 0x0000e10012027a11 */ /* 0x000fe400000f0c05 */
[----:B------:R2:W4:Y:S02]  /*ff50*/  SHFL.IDX PT, R60, R0, RZ, 0x181f ;  /* 0x00181fff003c7589 */ /* 0x00052400000e0000 */
[----:B------:R-:W-:Y:S02]  /*ff60*/  ISETP.GE.AND P0, PT, R33, R12, PT ;  /* 0x0000000c2100720c */ /* 0x000fe40003f06270 */
[----:B------:R2:W2:Y:S04]  /*ff70*/  SHFL.IDX PT, R61, R2, RZ, 0x181f ;  /* 0x00181fff023d7589 */ /* 0x0004a800000e0000 */
[----:B---3--:R3:W-:Y:S04]  /*ff80*/  @!P5 ST.E [R88.64], R7 ;  /* 0x000000075800d985 */ /* 0x0087e8000c101916 */
        /* <DEDUP_REMOVED lines=11> */
[----:B--2-4-:R-:W2:Y:S01]  /*10040*/  LDS.128 R16, [R34+0x80] ;  /* 0x0000800022107984 */ /* 0x014ea20000000c00 */
[----:B------:R-:W-:-:S02]  /*10050*/  IADD3 R32, R3, 0x40, RZ ;  /* 0x0000004003207810 */ /* 0x000fc40007ffe0ff */
[C---:B------:R-:W-:Y:S01]  /*10060*/  IADD3 R14, R3.reuse, 0x80, RZ ;  /* 0x00000080030e7810 */ /* 0x040fe20007ffe0ff */
[----:B---3--:R-:W3:Y:S01]  /*10070*/  LDS.128 R8, [R34+0x4080] ;  /* 0x0040800022087984 */ /* 0x008ee20000000c00 */
        /* <DEDUP_REMOVED lines=13> */
[----:B--2---:R2:W-:Y:S04]  /*10150*/  @!P2 ST.E.128 [R34.64], R16 ;  /* 0x000000102200a985 */ /* 0x0045e8000c101d16 */
[----:B---3--:R2:W-:Y:S04]  /*10160*/  @!P1 ST.E.128 [R14.64], R8 ;  /* 0x000000080e009985 */ /* 0x0085e8000c101d16 */
[----:B-----5:R2:W-:Y:S02]  /*10170*/  @!P0 ST.E.128 [R60.64], R4 ;  /* 0x000000043c008985 */ /* 0x0205e4000c101d16 */
.L_x_1706:
[----:B--2-4-:R-:W-:Y:S05]  /*10180*/  BSYNC B0 ;  /* 0x0000000000007941 */ /* 0x014fea0003800000 */
.L_x_1705:
[----:B------:R-:W-:Y:S01]  /*10190*/  IADD3 R5, R33, 0x20, RZ ;  /* 0x0000002021057810 */ /* 0x000fe20007ffe0ff */
[----:B---3--:R2:W3:Y:S01]  /*101a0*/  SHFL.IDX PT, R9, R2, 0x1, 0x181f ;  /* 0x00381f0002097f89 */ /* 0x0084e200000e0000 */
        /* <DEDUP_REMOVED lines=21> */
.L_x_1708:
[----:B------:R-:W-:Y:S05]  /*10300*/  BSYNC B0 ;  /* 0x0000000000007941 */ /* 0x000fea0003800000 */
.L_x_1707:
[----:B-1----:R-:W-:Y:S01]  /*10310*/  IADD3 R5, R33, 0x40, RZ ;  /* 0x0000004021057810 */ /* 0x002fe20007ffe0ff */
[----:B---3--:R1:W3:Y:S01]  /*10320*/  SHFL.IDX PT, R9, R2, 0x2, 0x181f ;  /* 0x00581f0002097f89 */ /* 0x0082e200000e0000 */
        /* <DEDUP_REMOVED lines=21> */
.L_x_1710:
[----:B------:R-:W-:Y:S05]  /*10480*/  BSYNC B0 ;  /* 0x0000000000007941 */ /* 0x000fea0003800000 */
.L_x_1709:
[----:B------:R-:W-:Y:S01]  /*10490*/  IADD3 R33, R33, 0x60, RZ ;  /* 0x0000006021217810 */ /* 0x000fe20007ffe0ff */
[----:B---3--:R3:W1:Y:S03]  /*104a0*/  SHFL.IDX PT, R7, R2, 0x3, 0x181f ;  /* 0x00781f0002077f89 */ /* 0x00866600000e0000 */
[----:B------:R-:W-:Y:S01]  /*104b0*/  ISETP.GE.AND P0, PT, R33, R12, PT ;  /* 0x0000000c2100720c */ /* 0x000fe20003f06270 */
[----:B------:R3:W2:-:S12]  /*104c0*/  SHFL.IDX PT, R6, R0, 0x3, 0x181f ;  /* 0x00781f0000067f89 */ /* 0x00069800000e0000 */
        /* <DEDUP_REMOVED lines=20> */
.L_x_1704:
        /* <DEDUP_REMOVED lines=42> */
.L_x_1712:
[----:B------:R-:W-:Y:S05]  /*108b0*/  BSYNC B0 ;  /* 0x0000000000007941 */ /* 0x000fea0003800000 */
.L_x_1711:
        /* <DEDUP_REMOVED lines=64> */
.L_x_1714:
[----:B------:R-:W-:Y:S05]  /*10cc0*/  BSYNC B0 ;  /* 0x0000000000007941 */ /* 0x000fea0003800000 */
.L_x_1713:
        /* <DEDUP_REMOVED lines=21> */
.L_x_1716:
[----:B------:R-:W-:Y:S05]  /*10e20*/  BSYNC B0 ;  /* 0x0000000000007941 */ /* 0x000fea0003800000 */
.L_x_1715:
        /* <DEDUP_REMOVED lines=21> */
.L_x_1718:
[----:B------:R-:W-:Y:S05]  /*10f80*/  BSYNC B0 ;  /* 0x0000000000007941 */ /* 0x000fea0003800000 */
.L_x_1717:
        /* <DEDUP_REMOVED lines=22> */
.L_x_1719:
        /* <DEDUP_REMOVED lines=9> */
.L_x_3013:


//--------------------- .text._ZN7cutlass13device_kernelIN5flash19enable_sm80_to_sm89INS1_16FlashAttnFwdSm80INS1_25CollectiveMainloopFwdSm80ILi8ELi1ELb0EN4cute5tupleIJNS5_1CILi128EEENS7_ILi64EEENS7_ILi192EEEEEELi192ENS_6half_tEfNS_4arch4Sm80ELb0ELb1ELb0ELb1ELb1ELb0ELb1ELb0EEENS1_21CollectiveEpilogueFwdINS6_IJS8_SA_S9_EEENS6_IJNS7_ILi1EEESI_SI_EEESC_SE_Li256ELb1ELb1ELb0ELb0EEENS1_19SingleTileSchedulerILb1ELb0ELb1ELi128EEEEEEEEEvNT_6ParamsE --------------------------
	.section	.text._ZN7cutlass13device_kernelIN5flash19enable_sm80_to_sm89INS1_16FlashAttnFwdSm80INS1_25CollectiveMainloopFwdSm80ILi8ELi1ELb0EN4cute5tupleIJNS5_1CILi128EEENS7_ILi64EEENS7_ILi192EEEEEELi192ENS_6half_tEfNS_4arch4Sm80ELb0ELb1ELb0ELb1ELb1ELb0ELb1ELb0EEENS1_21CollectiveEpilogueFwdINS6_IJS8_SA_S9_EEENS6_IJNS7_ILi1EEESI_SI_EEESC_SE_Li256ELb1ELb1ELb0ELb0EEENS1_19SingleTileSchedulerILb1ELb0ELb1ELi128EEEEEEEEEvNT_6ParamsE,"ax",@progbits
	.sectioninfo	@"SHI_REGISTERS=237"
	.align	128
.text._ZN7cutlass13device_kernelIN5flash19enable_sm80_to_sm89INS1_16FlashAttnFwdSm80INS1_25CollectiveMainloopFwdSm80ILi8ELi1ELb0EN4cute5tupleIJNS5_1CILi128EEENS7_ILi64EEENS7_ILi192EEEEEELi192ENS_6half_tEfNS_4arch4Sm80ELb0ELb1ELb0ELb1ELb1ELb0ELb1ELb0EEENS1_21CollectiveEpilogueFwdINS6_IJS8_SA_S9_EEENS6_IJNS7_ILi1EEESI_SI_EEESC_SE_Li256ELb1ELb1ELb0ELb0EEENS1_19SingleTileSchedulerILb1ELb0ELb1ELi128EEEEEEEEEvNT_6ParamsE:
        .type           _ZN7cutlass13device_kernelIN5flash19enable_sm80_to_sm89INS1_16FlashAttnFwdSm80INS1_25CollectiveMainloopFwdSm80ILi8ELi1ELb0EN4cute5tupleIJNS5_1CILi128EEENS7_ILi64EEENS7_ILi192EEEEEELi192ENS_6half_tEfNS_4arch4Sm80ELb0ELb1ELb0ELb1ELb1ELb0ELb1ELb0EEENS1_21CollectiveEpilogueFwdINS6_IJS8_SA_S9_EEENS6_IJNS7_ILi1EEESI_SI_EEESC_SE_Li256ELb1ELb1ELb0ELb0EEENS1_19SingleTileSchedulerILb1ELb0ELb1ELi128EEEEEEEEEvNT_6ParamsE,@function
        .size           _ZN7cutlass13device_kernelIN5flash19enable_sm80_to_sm89INS1_16FlashAttnFwdSm80INS1_25CollectiveMainloopFwdSm80ILi8ELi1ELb0EN4cute5tupleIJNS5_1CILi128EEENS7_ILi64EEENS7_ILi192EEEEEELi192ENS_6half_tEfNS_4arch4Sm80ELb0ELb1ELb0ELb1ELb1ELb0ELb1ELb0EEENS1_21CollectiveEpilogueFwdINS6_IJS8_SA_S9_EEENS6_IJNS7_ILi1EEESI_SI_EEESC_SE_Li256ELb1ELb1ELb0ELb0EEENS1_19SingleTileSchedulerILb1ELb0ELb1ELi128EEEEEEEEEvNT_6ParamsE,(.L_x_3014 - _ZN7cutlass13device_kernelIN5flash19enable_sm80_to_sm89INS1_16FlashAttnFwdSm80INS1_25CollectiveMainloopFwdSm80ILi8ELi1ELb0EN4cute5tupleIJNS5_1CILi128EEENS7_ILi64EEENS7_ILi192EEEEEELi192ENS_6half_tEfNS_4arch4Sm80ELb0ELb1ELb0ELb1ELb1ELb0ELb1ELb0EEENS1_21CollectiveEpilogueFwdINS6_IJS8_SA_S9_EEENS6_IJNS7_ILi1EEESI_SI_EEESC_SE_Li256ELb1ELb1ELb0ELb0EEENS1_19SingleTileSchedulerILb1ELb0ELb1ELi128EEEEEEEEEvNT_6ParamsE)
        .other          _ZN7cutlass13device_kernelIN5flash19enable_sm80_to_sm89INS1_16FlashAttnFwdSm80INS1_25CollectiveMainloopFwdSm80ILi8ELi1ELb0EN4cute5tupleIJNS5_1CILi128EEENS7_ILi64EEENS7_ILi192EEEEEELi192ENS_6half_tEfNS_4arch4Sm80ELb0ELb1ELb0ELb1ELb1ELb0ELb1ELb0EEENS1_21CollectiveEpilogueFwdINS6_IJS8_SA_S9_EEENS6_IJNS7_ILi1EEESI_SI_EEESC_SE_Li256ELb1ELb1ELb0ELb0EEENS1_19SingleTileSchedulerILb1ELb0ELb1ELi128EEEEEEEEEvNT_6ParamsE,@"STO_CUDA_ENTRY STV_DEFAULT"
_ZN7cutlass13device_kernelIN5flash19enable_sm80_to_sm89INS1_16FlashAttnFwdSm80INS1_25CollectiveMainloopFwdSm80ILi8ELi1ELb0EN4cute5tupleIJNS5_1CILi128EEENS7_ILi64EEENS7_ILi192EEEEEELi192ENS_6half_tEfNS_4arch4Sm80ELb0ELb1ELb0ELb1ELb1ELb0ELb1ELb0EEENS1_21CollectiveEpilogueFwdINS6_IJS8_SA_S9_EEENS6_IJNS7_ILi1EEESI_SI_EEESC_SE_Li256ELb1ELb1ELb0ELb0EEENS1_19SingleTileSchedulerILb1ELb0ELb1ELi128EEEEEEEEEvNT_6ParamsE:
        /* <DEDUP_REMOVED lines=20> */
.L_x_1721:
        /* <DEDUP_REMOVED lines=13> */
.L_x_1723:
[----:B------:R-:W-:Y:S02]  /*0210*/  ULDC UR5, c[0x0][0x54c] ;  /* 0x0001530000057ab9 */ /* 0x000fe40000000800 */
.L_x_1722:
[----:B------:R-:W-:Y:S02]  /*0220*/  ULDC UR4, c[0x0][0x548] ;  /* 0x0001520000047ab9 */ /* 0x000fe40000000800 */
[----:B------:R-:W-:-:S02]  /*0230*/  USHF.L.U32 UR26, UR27, 0x7, URZ ;  /* 0x000000071b1a7899 */ /* 0x000fc4000800063f */
[----:B------:R-:W-:-:S04]  /*0240*/  UIMAD UR4, UR5, UR4, URZ ;  /* 0x00000004050472a4 */ /* 0x000fc8000f8e023f */
[----:B------:R-:W-:-:S04]  /*0250*/  UISETP.GE.AND UP0, UPT, UR26, UR4, UPT ;  /* 0x000000041a00728c */ /* 0x000fc8000bf06270 */
[----:B------:R-:W-:Y:S01]  /*0260*/  USEL UR13, UR13, 0xffffffff, !UP0 ;  /* 0xffffffff0d0d7887 */ /* 0x000fe2000c000000 */
[----:B------:R-:W-:Y:S05]  /*0270*/  BRA `(.L_x_1724) ;  /* 0x000001b000007947 */ /* 0x000fea0003800000 */
.L_x_1720:
        /* <DEDUP_REMOVED lines=8> */
.L_x_1725:
        /* <DEDUP_REMOVED lines=13> */
.L_x_1727:
[----:B------:R-:W-:Y:S02]  /*03d0*/  ULDC UR5, c[0x0][0x54c] ;  /* 0x0001530000057ab9 */ /* 0x000fe40000000800 */
.L_x_1726:
[----:B------:R-:W-:Y:S02]  /*03e0*/  ULDC UR4, c[0x0][0x548] ;  /* 0x0001520000047ab9 */ /* 0x000fe40000000800 */
[----:B------:R-:W-:-:S02]  /*03f0*/  USHF.L.U32 UR26, UR27, 0x7, URZ ;  /* 0x000000071b1a7899 */ /* 0x000fc4000800063f */
[----:B------:R-:W-:-:S04]  /*0400*/  UIMAD UR4, UR5, UR4, URZ ;  /* 0x00000004050472a4 */ /* 0x000fc8000f8e023f */
[----:B------:R-:W-:-:S04]  /*0410*/  UISETP.GE.AND UP0, UPT, UR26, UR4, UPT ;  /* 0x000000041a00728c */ /* 0x000fc8000bf06270 */
[----:B------:R-:W-:-:S06]  /*0420*/  USEL UR13, UR13, 0xffffffff, !UP0 ;  /* 0xffffffff0d0d7887 */ /* 0x000fcc000c000000 */
.L_x_1724:
        /* <DEDUP_REMOVED lines=47> */
.L_x_1728:
        /* <DEDUP_REMOVED lines=10> */
.L_x_1729:
        /* <DEDUP_REMOVED lines=12> */
.L_x_1730:
        /* <DEDUP_REMOVED lines=25> */
.L_x_1732:
[----:B------:R-:W-:Y:S02]  /*0a10*/  UISETP.NE.AND UP0, UPT, UR5, 0x1, UPT ;  /* 0x000000010500788c */ /* 0x000fe4000bf05270 */
[----:B------:R-:W-:Y:S02]  /*0a20*/  ULDC.64 UR6, c[0x0][0x330] ;  /* 0x0000cc0000067ab9 */ /* 0x000fe40000000a00 */
[----:B------:R-:W-:-:S07]  /*0a30*/  UIMAD.WIDE.U32 UR16, UR15, UR6, URZ ;  /* 0x000000060f1072a5 */ /* 0x000fce000f8e003f */
[----:B------:R-:W-:Y:S02]  /*0a40*/  @UP0 USHF.R.U32.HI UR15, URZ, UR7, UR17 ;  /* 0x000000073f0f0299 */ /* 0x000fe40008011611 */
.L_x_1733:
[----:B------:R-:W-:Y:S02]  /*0a50*/  ULDC UR6, c[0x0][0x32c] ;  /* 0x0000cb0000067ab9 */ /* 0x000fe40000000800 */
[----:B------:R-:W-:-:S04]  /*0a60*/  UIMAD UR6, UR15, UR5, UR6 ;  /* 0x000000050f0672a4 */ /* 0x000fc8000f8e0206 */
[----:B------:R-:W-:-:S04]  /*0a70*/  UISETP.LT.AND UP0, UPT, UR4, UR6, UPT ;  /* 0x000000060400728c */ /* 0x000fc8000bf01270 */
[----:B------:R-:W-:Y:S02]  /*0a80*/  USEL UR4, UR4, UR6, UP0 ;  /* 0x0000000604047287 */ /* 0x000fe40008000000 */
.L_x_1731:
        /* <DEDUP_REMOVED lines=31> */
.L_x_1735:
[----:B------:R-:W-:-:S03]  /*0c80*/  UISETP.NE.AND UP0, UPT, UR5, 0x1, UPT ;  /* 0x000000010500788c */ /* 0x000fc6000bf05270 */
[----:B------:R-:W-:Y:S02]  /*0c90*/  ULDC.64 UR4, c[0x0][0x330] ;  /* 0x0000cc0000047ab9 */ /* 0x000fe40000000a00 */
[----:B------:R-:W-:-:S07]  /*0ca0*/  UIMAD.WIDE.U32 UR16, UR7, UR4, URZ ;  /* 0x00000004071072a5 */ /* 0x000fce000f8e003f */
[----:B------:R-:W-:Y:S02]  /*0cb0*/  @UP0 UMOV UR15, UR17 ;  /* 0x00000011000f0c82 */ /* 0x000fe40008000000 */
[----:B------:R-:W-:Y:S02]  /*0cc0*/  @UP0 USHF.R.U32.HI UR7, URZ, UR5, UR15 ;  /* 0x000000053f070299 */ /* 0x000fe4000801160f */
.L_x_1736:
[----:B------:R-:W-:Y:S02]  /*0cd0*/  ULDC UR4, c[0x0][0x32c] ;  /* 0x0000cb0000047ab9 */ /* 0x000fe40000000800 */
[----:B------:R-:W-:-:S04]  /*0ce0*/  UIMAD UR4, UR7, UR4, URZ ;  /* 0x00000004070472a4 */ /* 0x000fc8000f8e023f */
[----:B------:R-:W-:-:S04]  /*0cf0*/  UISETP.LT.AND UP0, UPT, UR6, UR4, UPT ;  /* 0x000000040600728c */ /* 0x000fc8000bf01270 */
[----:B------:R-:W-:-:S04]  /*0d00*/  USEL UR6, UR6, UR4, !UP0 ;  /* 0x0000000406067287 */ /* 0x000fc8000c000000 */
.L_x_1734:
        /* <DEDUP_REMOVED lines=14> */
[----:B------:R-:W-:Y:S01]  /*0df0*/  CS2R R82, SRZ ;  /* 0x0000000000527805 */ /* 0x000fe2000001ff00 */
[----:B------:R-:W-:Y:S01]  /*0e00*/  CS2R R80, SRZ ;  /* 0x0000000000507805 */ /* 0x000fe2000001ff00 */
[----:B------:R-:W-:Y:S01]  /*0e10*/  USEL UR7, URZ, UR7, !UP0 ;  /* 0x000000073f077287 */ /* 0x000fe2000c000000 */
[----:B------:R-:W-:Y:S01]  /*0e20*/  MOV R79, RZ ;  /* 0x000000ff004f7202 */ /* 0x000fe20000000f00 */
[----:B------:R-:W-:Y:S01]  /*0e30*/  IMAD.MOV.U32 R4, RZ, RZ, RZ ;  /* 0x000000ffff047224 */ /* 0x000fe200078e00ff */
        /* <DEDUP_REMOVED lines=72> */
[----:B------:R-:W-:Y:S01]  /*12c0*/  LEA.HI R12, R81, R78, RZ, 0x6 ;  /* 0x0000004e510c7211 */ /* 0x000fe200078f30ff */
[----:B------:R-:W-:Y:S01]  /*12d0*/  UIMAD.WIDE.U32 UR16, UR10, UR4, UR14 ;  /* 0x000000040a1072a5 */ /* 0x000fe2000f8e000e */
[----:B------:R-:W-:Y:S01]  /*12e0*/  ISETP.GE.AND P4, PT, R210, c[0x0][0x198], PT ;  /* 0x00006600d2007a0c */ /* 0x000fe20003f86270 */
[----:B------:R-:W-:Y:S01]  /*12f0*/  USEL UR14, UR13, URZ, !UP3 ;  /* 0x0000003f0d0e7287 */ /* 0x000fe2000d800000 */
[----:B------:R-:W-:Y:S01]  /*1300*/  BSSY B0, `(.L_x_1738) ;  /* 0x0000048000007945 */ /* 0x000fe20003800000 */
[----:B-1----:R-:W-:Y:S01]  /*1310*/  IADD3 R2, R202, UR26, RZ ;  /* 0x0000001aca027c10 */ /* 0x002fe2000fffe0ff */
[----:B------:R-:W-:Y:S01]  /*1320*/  ULDC.64 UR4, c[0x0][0x1c0] ;  /* 0x0000700000047ab9 */ /* 0x000fe20000000a00 */
[----:B------:R-:W-:Y:S01]  /*1330*/  IMAD.SHL.U32 R12, R12, 0x8, RZ ;  /* 0x000000080c0c7824 */ /* 0x000fe200078e00ff */
[----:B------:R-:W-:-:S02]  /*1340*/  UIMAD UR9, UR9, UR4, URZ ;  /* 0x00000004090972a4 */ /* 0x000fc4000f8e023f */
[----:B------:R-:W-:Y:S01]  /*1350*/  @P1 IMAD.HI.U32 R4, R2, c[0x0][0x2c8], RZ ;  /* 0x0000b20002041a27 */ /* 0x000fe200078e00ff */
[----:B------:R-:W-:Y:S02]  /*1360*/  UIADD3 UR17, UR17, UR6, URZ ;  /* 0x0000000611117290 */ /* 0x000fe4000fffe03f */
[----:B------:R-:W-:Y:S01]  /*1370*/  UIMAD UR5, UR14, UR5, UR9 ;  /* 0x000000050e0572a4 */ /* 0x000fe2000f8e0209 */
[----:B------:R-:W-:Y:S01]  /*1380*/  IMAD.MOV.U32 R7, RZ, RZ, R2 ;  /* 0x000000ffff077224 */ /* 0x000fe200078e0002 */
[----:B------:R-:W-:Y:S01]  /*1390*/  @P0 SHF.R.U32.HI R7, RZ, c[0x0][0x2cc], R4 ;  /* 0x0000b300ff070a19 */ /* 0x000fe20000011604 */
[----:B------:R-:W-:-:S03]  /*13a0*/  UIMAD.WIDE.U32 UR14, UR14, UR4, UR16 ;  /* 0x000000040e0e72a5 */ /* 0x000fc6000f8e0010 */
[--C-:B------:R-:W-:Y:S01]  /*13b0*/  SHF.R.S32.HI R4, RZ, 0x1f, R7.reuse ;  /* 0x0000001fff047819 */ /* 0x100fe20000011407 */
[----:B------:R-:W-:Y:S01]  /*13c0*/  IMAD.MOV R5, RZ, RZ, -R7 ;  /* 0x000000ffff057224 */ /* 0x000fe200078e0a07 */
[----:B------:R-:W-:Y:S01]  /*13d0*/  UIADD3 UR5, UR15, UR5, URZ ;  /* 0x000000050f057290 */ /* 0x000fe2000fffe03f */
[----:B------:R-:W-:Y:S01]  /*13e0*/  IMAD.U32 R9, RZ, RZ, UR15 ;  /* 0x0000000fff097e24 */ /* 0x000fe2000f8e00ff */
[----:B------:R-:W-:Y:S01]  /*13f0*/  ULDC UR4, c[0x0][0x2c4] ;  /* 0x0000b10000047ab9 */ /* 0x000fe20000000800 */
[----:B------:R-:W-:Y:S01]  /*1400*/  IMAD R5, R5, c[0x0][0x2c4], R2 ;  /* 0x0000b10005057a24 */ /* 0x000fe200078e0202 */
[----:B------:R-:W-:Y:S01]  /*1410*/  UIMAD UR4, UR12, UR4, URZ ;  /* 0x000000040c0472a4 */ /* 0x000fe2000f8e023f */
[----:B------:R-:W-:Y:S02]  /*1420*/  IMAD.U32 R8, RZ, RZ, UR14 ;  /* 0x0000000eff087e24 */ /* 0x000fe4000f8e00ff */
[----:B------:R-:W-:Y:S01]  /*1430*/  IMAD.U32 R9, RZ, RZ, UR5 ;  /* 0x00000005ff097e24 */ /* 0x000fe2000f8e00ff */
[----:B------:R-:W-:Y:S01]  /*1440*/  SHF.R.S32.HI R2, RZ, 0x1f, R5 ;  /* 0x0000001fff027819 */ /* 0x000fe20000011405 */
[----:B------:R-:W-:-:S02]  /*1450*/  IMAD R4, R4, c[0x0][0x1b0], RZ ;  /* 0x00006c0004047a24 */ /* 0x000fc400078e02ff */
[----:B------:R-:W-:-:S04]  /*1460*/  IMAD.WIDE.U32 R8, R7, c[0x0][0x1b0], R8 ;  /* 0x00006c0007087a25 */ /* 0x000fc800078e0008 */
[----:B------:R-:W-:Y:S01]  /*1470*/  IMAD R4, R7, c[0x0][0x1b4], R4 ;  /* 0x00006d0007047a24 */ /* 0x000fe200078e0204 */
[----:B------:R-:W-:Y:S01]  /*1480*/  LEA.HI R7, R81, R78, RZ, 0x4 ;  /* 0x0000004e51077211 */ /* 0x000fe200078f20ff */
[----:B------:R-:W-:Y:S02]  /*1490*/  IMAD R2, R2, c[0x0][0x1a8], RZ ;  /* 0x00006a0002027a24 */ /* 0x000fe400078e02ff */
[----:B------:R-:W-:Y:S02]  /*14a0*/  IMAD.IADD R9, R9, 0x1, R4 ;  /* 0x0000000109097824 */ /* 0x000fe400078e0204 */
        /* <DEDUP_REMOVED lines=11> */
[----:B------:R-:W-:Y:S01]  /*1560*/  SHF.R.U32.HI R4, RZ, 0x3, R199 ;  /* 0x00000003ff047819 */ /* 0x000fe200000116c7 */
[----:B------:R1:W4:Y:S01]  /*1570*/  SHFL.IDX PT, R17, R10, RZ, 0x181f ;  /* 0x00181fff0a117589 */ /* 0x00032200000e0000 */
[----:B------:R-:W-:Y:S02]  /*1580*/  LEA.HI R6, R5, R2, RZ, 0x3 ;  /* 0x0000000205067211 */ /* 0x000fe400078f18ff */
[----:B------:R-:W-:Y:S02]  /*1590*/  LOP3.LUT R199, R199, 0x38, R210, 0xf8, !PT ;  /* 0x00000038c7c77812 */ /* 0x000fe400078ef8d2 */
[----:B------:R-:W-:-:S02]  /*15a0*/  LOP3.LUT R9, R6, 0xfffffff8, RZ, 0xc0, !PT ;  /* 0xfffffff806097812 */ /* 0x000fc400078ec0ff */
[----:B------:R-:W-:Y:S02]  /*15b0*/  LOP3.LUT R199, R199, R4, RZ, 0x3c, !PT ;  /* 0x00000004c7c77212 */ /* 0x000fe400078e3cff */
[----:B------:R-:W-:Y:S01]  /*15c0*/  IADD3 R5, R210, 0x40, RZ ;  /* 0x00000040d2057810 */ /* 0x000fe20007ffe0ff */
[----:B------:R-:W-:Y:S01]  /*15d0*/  IMAD.IADD R9, R2, 0x1, -R9 ;  /* 0x0000000102097824 */ /* 0x000fe200078e0a09 */
[----:B------:R-:W-:Y:S01]  /*15e0*/  IADD3 R4, R210, 0x80, RZ ;  /* 0x00000080d2047810 */ /* 0x000fe20007ffe0ff */
[----:B------:R-:W-:Y:S01]  /*15f0*/  IMAD.MOV.U32 R2, RZ, RZ, 0x10 ;  /* 0x00000010ff027424 */ /* 0x000fe200078e00ff */
[----:B------:R-:W-:Y:S02]  /*1600*/  ISETP.GE.AND P3, PT, R5, c[0x0][0x198], PT ;  /* 0x0000660005007a0c */ /* 0x000fe40003f66270 */
[----:B------:R-:W-:Y:S02]  /*1610*/  ISETP.GE.AND P0, PT, R4, c[0x0][0x198], PT ;  /* 0x0000660004007a0c */ /* 0x000fe40003f06270 */
        /* <DEDUP_REMOVED lines=22> */
.L_x_1739:
[----:B-1-34-:R-:W-:Y:S05]  /*1780*/  BSYNC B0 ;  /* 0x0000000000007941 */ /* 0x01afea0003800000 */
.L_x_1738:
        /* <DEDUP_REMOVED lines=20> */
.L_x_1741:
[----:B------:R-:W-:Y:S05]  /*18d0*/  BSYNC B0 ;  /* 0x0000000000007941 */ /* 0x000fea0003800000 */
.L_x_1740:
        /* <DEDUP_REMOVED lines=20> */
.L_x_1743:
[----:B------:R-:W-:Y:S05]  /*1a20*/  BSYNC B0 ;  /* 0x0000000000007941 */ /* 0x000fea0003800000 */
.L_x_1742:
[----:B------:R-:W-:Y:S01]  /*1a30*/  UIADD3 UR28, UR22, -0x1, URZ ;  /* 0xffffffff161c7890 */ /* 0x000fe2000fffe03f */
[----:B------:R-:W-:Y:S01]  /*1a40*/  IMAD.MOV.U32 R11, RZ, RZ, c[0x0][0x2b8] ;  /* 0x0000ae00ff0b7624 */ /* 0x000fe200078e00ff */
[----:B---3--:R-:W-:Y:S01]  /*1a50*/  SHFL.IDX PT, R18, R14, 0x3, 0x181f ;  /* 0x00781f000e127f89 */ /* 0x008fe200000e0000 */
[----:B------:R-:W-:Y:S01]  /*1a60*/  SHF.R.S32.HI R12, RZ, 0x1f, R5 ;  /* 0x0000001fff0c7819 */ /* 0x000fe20000011405 */
[----:B------:R-:W-:Y:S01]  /*1a70*/  USHF.L.U32 UR19, UR28, 0x6, URZ ;  /* 0x000000061c137899 */ /* 0x000fe2000800063f */
[----:B------:R-:W-:Y:S01]  /*1a80*/  IMAD.SHL.U32 R199, R199, 0x2, RZ ;  /* 0x00000002c7c77824 */ /* 0x000fe200078e00ff */
[----:B------:R-:W-:Y:S01]  /*1a90*/  ISETP.NE.AND P2, PT, R11, 0x1, PT ;  /* 0x000000010b00780c */ /* 0x000fe20003f45270 */
[----:B------:R-:W3:Y:S01]  /*1aa0*/  SHFL.IDX PT, R19, R10, 0x3, 0x181f ;  /* 0x00781f000a137f89 */ /* 0x000ee200000e0000 */
[----:B------:R-:W-:Y:S01]  /*1ab0*/  IADD3 R11, R8, 0x60, RZ ;  /* 0x00000060080b7810 */ /* 0x000fe20007ffe0ff */
[----:B------:R-:W-:Y:S01]  /*1ac0*/  USHF.R.S32.HI UR6, URZ, 0x1f, UR9 ;  /* 0x0000001f3f067899 */ /* 0x000fe20008011409 */
[----:B------:R-:W-:Y:S01]  /*1ad0*/  IADD3 R8, R202, UR19, RZ ;  /* 0x00000013ca087c10 */ /* 0x000fe2000fffe0ff */
[----:B------:R-:W-:Y:S01]  /*1ae0*/  IMAD.MOV.U32 R200, RZ, RZ, RZ ;  /* 0x000000ffffc87224 */ /* 0x000fe200078e00ff */
[----:B------:R-:W-:Y:S01]  /*1af0*/  ISETP.GE.AND P5, PT, R11, UR4, PT ;  /* 0x000000040b007c0c */ /* 0x000fe2000bfa6270 */
[----:B------:R-:W-:Y:S01]  /*1b00*/  ULDC.64 UR4, c[0x0][0x2b0] ;  /* 0x0000ac0000047ab9 */ /* 0x000fe20000000a00 */
[C---:B------:R-:W-:Y:S01]  /*1b10*/  IADD3 R201, R8.reuse, UR11, RZ ;  /* 0x0000000b08c97c10 */ /* 0x040fe2000fffe0ff */
[----:B------:R-:W-:Y:S01]  /*1b20*/  UIMAD UR6, UR6, UR4, URZ ;  /* 0x00000004060672a4 */ /* 0x000fe2000f8e023f */
[----:B------:R-:W-:Y:S01]  /*1b30*/  ISETP.GE.AND P6, PT, R8, UR8, PT ;  /* 0x0000000808007c0c */ /* 0x000fe2000bfc6270 */
[----:B------:R-:W-:Y:S01]  /*1b40*/  UIMAD.WIDE.U32 UR14, UR9, UR4, URZ ;  /* 0x00000004090e72a5 */ /* 0x000fe2000f8e003f */
[----:B------:R-:W-:Y:S01]  /*1b50*/  LEA.HI R209, R12, R5, RZ, 0x3 ;  /* 0x000000050cd17211 */ /* 0x000fe200078f18ff */
[----:B------:R-:W-:Y:S01]  /*1b60*/  @P2 IMAD.HI.U32 R11, R201, c[0x0][0x2bc], RZ ;  /* 0x0000af00c90b2a27 */ /* 0x000fe200078e00ff */
[----:B------:R-:W-:Y:S01]  /*1b70*/  ISETP.GT.OR P6, PT, R202, 0x3f, P6 ;  /* 0x0000003fca00780c */ /* 0x000fe200037c4670 */
[----:B------:R-:W-:Y:S01]  /*1b80*/  UIMAD UR6, UR9, UR5, UR6 ;  /* 0x00000005090672a4 */ /* 0x000fe2000f8e0206 */
[----:B------:R-:W-:Y:S01]  /*1b90*/  LOP3.LUT R209, R209, 0xfffffff8, RZ, 0xc0, !PT ;  /* 0xfffffff8d1d17812 */ /* 0x000fe200078ec0ff */
[----:B------:R-:W-:Y:S01]  /*1ba0*/  IMAD.MOV.U32 R8, RZ, RZ, R201 ;  /* 0x000000ffff087224 */ /* 0x000fe200078e00c9 */
[----:B------:R-:W-:Y:S01]  /*1bb0*/  @P2 SHF.R.U32.HI R8, RZ, c[0x0][0x2c0], R11 ;  /* 0x0000b000ff082a19 */ /* 0x000fe2000001160b */
[----:B------:R-:W-:Y:S01]  /*1bc0*/  UIADD3 UR6, UR15, UR6, URZ ;  /* 0x000000060f067290 */ /* 0x000fe2000fffe03f */
[----:B------:R-:W-:Y:S01]  /*1bd0*/  SHF.R.S32.HI R11, RZ, 0x1f, R4 ;  /* 0x0000001fff0b7819 */ /* 0x000fe20000011404 */
[----:B------:R-:W-:-:S03]  /*1be0*/  ULDC.64 UR4, c[0x0][0x1e8] ;  /* 0x00007a0000047ab9 */ /* 0x000fc60000000a00 */
[----:B------:R-:W-:Y:S01]  /*1bf0*/  LEA.HI R208, R11, R4, RZ, 0x3 ;  /* 0x000000040bd07211 */ /* 0x000fe200078f18ff */
[--C-:B-123--:R-:W-:Y:S02]  /*1c00*/  @!P5 IMAD.WIDE R14, R210, 0x2, R18.reuse ;  /* 0x00000002d20ed825 */ /* 0x10efe400078e0212 */
[----:B------:R-:W-:Y:S02]  /*1c10*/  @!P6 IADD3 R12, P1, R8, UR14, RZ ;  /* 0x0000000e080cec10 */ /* 0x000fe4000ff3e0ff */
[----:B------:R-:W-:Y:S01]  /*1c20*/  LOP3.LUT R208, R208, 0xfffffff8, RZ, 0xc0, !PT ;  /* 0xfffffff8d0d07812 */ /* 0x000fe200078ec0ff */
[--C-:B----4-:R-:W-:Y:S01]  /*1c30*/  @!P5 IMAD.WIDE R16, R209, 0x2, R18.reuse ;  /* 0x00000002d110d825 */ /* 0x110fe200078e0212 */
[----:B------:R-:W-:Y:S01]  /*1c40*/  @!PT LDS RZ, [RZ] ;  /* 0x00000000fffff984 */ /* 0x000fe20000000800 */
[----:B------:R1:W-:Y:S01]  /*1c50*/  @!P5 LDGSTS.E.BYPASS.LTC128B.128 [R199+0xf100], [R14.64], !P4 ;  /* 0x0f1000000ec7dfae */ /* 0x0003e2000e101d54 */
[----:B------:R-:W-:Y:S02]  /*1c60*/  @!P6 LEA.HI.X.SX32 R11, R8, UR6, 0x1, P1 ;  /* 0x00000006080bec11 */ /* 0x000fe400088f0eff */
[----:B------:R-:W-:Y:S01]  /*1c70*/  @!P5 IMAD.WIDE R18, R208, 0x2, R18 ;  /* 0x00000002d012d825 */ /* 0x000fe200078e0212 */
[----:B------:R2:W-:Y:S01]  /*1c80*/  @!P5 LDGSTS.E.BYPASS.LTC128B.128 [R199+0x13100], [R16.64], !P3 ;  /* 0x1310000010c7dfae */ /* 0x0005e2000d901d54 */
[----:B------:R-:W-:-:S03]  /*1c90*/  @!P6 LEA R10, P1, R12, c[0x0][0x2a0], 0x2 ;  /* 0x0000a8000c0aea11 */ /* 0x000fc600078210ff */
[----:B------:R3:W-:Y:S01]  /*1ca0*/  @!P5 LDGSTS.E.BYPASS.LTC128B.128 [R199+0x17100], [R18.64], !P0 ;  /* 0x1710000012c7dfae */ /* 0x0007e2000c101d54 */
[----:B------:R-:W-:-:S03]  /*1cb0*/  @!P6 LEA.HI.X R11, R12, c[0x0][0x2a4], R11, 0x2, P1 ;  /* 0x0000a9000c0bea11 */ /* 0x000fc600008f140b */
[----:B------:R-:W0:Y:S04]  /*1cc0*/  LDGDEPBAR ;  /* 0x00000000000079af */ /* 0x000e280000000000 */
        /* <DEDUP_REMOVED lines=8> */
[----:B------:R-:W-:Y:S01]  /*1d50*/  IMAD.U32 R77, RZ, RZ, UR19 ;  /* 0x00000013ff4d7e24 */ /* 0x000fe2000f8e00ff */
[----:B------:R-:W-:Y:S01]  /*1d60*/  LOP3.LUT R15, R15, 0x1c0, RZ, 0xc0, !PT ;  /* 0x000001c00f0f7812 */ /* 0x000fe200078ec0ff */
[C---:B------:R-:W-:Y:S01]  /*1d70*/  IMAD.WIDE.U32 R12, R201.reuse, c[0x0][0x1e0], RZ ;  /* 0x00007800c90c7a25 */ /* 0x040fe200078e00ff */
[----:B------:R-:W-:Y:S01]  /*1d80*/  SHF.R.S32.HI R14, RZ, 0x1f, R201 ;  /* 0x0000001fff0e7819 */ /* 0x000fe200000114c9 */
[----:B------:R-:W-:Y:S01]  /*1d90*/  UIADD3 UR9, UR17, UR9, URZ ;  /* 0x0000000911097290 */ /* 0x000fe2000fffe03f */
[----:B------:R-:W-:Y:S01]  /*1da0*/  LOP3.LUT P3, RZ, R0, 0x2, RZ, 0xc0, !PT ;  /* 0x0000000200ff7812 */ /* 0x000fe2000786c0ff */
[C---:B---3--:R-:W-:Y:S01]  /*1db0*/  IMAD.WIDE.U32 R18, R201.reuse, c[0x0][0x208], RZ ;  /* 0x00008200c9127a25 */ /* 0x048fe200078e00ff */
[----:B------:R-:W-:Y:S01]  /*1dc0*/  ULDC.64 UR4, c[0x0][0x210] ;  /* 0x0000840000047ab9 */ /* 0x000fe20000000a00 */
[----:B------:R-:W-:Y:S01]  /*1dd0*/  ISETP.GE.AND P5, PT, R210, c[0x0][0x1d4], PT ;  /* 0x00007500d2007a0c */ /* 0x000fe20003fa6270 */
[----:B------:R-:W-:Y:S01]  /*1de0*/  UIMAD UR18, UR18, UR4, URZ ;  /* 0x00000004121272a4 */ /* 0x000fe2000f8e023f */
[C---:B------:R-:W-:Y:S01]  /*1df0*/  IMAD R8, R14.reuse, c[0x0][0x1e0], RZ ;  /* 0x000078000e087a24 */ /* 0x040fe200078e02ff */
[----:B------:R-:W-:Y:S01]  /*1e00*/  UIMAD.WIDE.U32 UR24, UR10, UR4, URZ ;  /* 0x000000040a1872a5 */ /* 0x000fe2000f8e003f */
[----:B------:R-:W-:Y:S01]  /*1e10*/  IMAD R14, R14, c[0x0][0x208], RZ ;  /* 0x000082000e0e7a24 */ /* 0x000fe200078e02ff */
[----:B------:R-:W-:Y:S01]  /*1e20*/  UIMAD UR18, UR10, UR5, UR18 ;  /* 0x000000050a1272a4 */ /* 0x000fe2000f8e0212 */
[----:B--2---:R-:W-:Y:S01]  /*1e30*/  IMAD R16, R201, c[0x0][0x1e4], R8 ;  /* 0x00007900c9107a24 */ /* 0x004fe200078e0208 */
[----:B------:R-:W-:Y:S01]  /*1e40*/  ISETP.GE.AND P4, PT, R5, c[0x0][0x1d4], PT ;  /* 0x0000750005007a0c */ /* 0x000fe20003f86270 */
[----:B------:R-:W-:Y:S01]  /*1e50*/  IMAD.SHL.U32 R79, R6, 0x40, RZ ;  /* 0x00000040064f7824 */ /* 0x000fe200078e00ff */
[----:B------:R-:W-:Y:S01]  /*1e60*/  UIADD3 UR18, UR25, UR18, URZ ;  /* 0x0000001219127290 */ /* 0x000fe2000fffe03f */
[----:B------:R-:W-:Y:S01]  /*1e70*/  IMAD.IADD R17, R13, 0x1, R16 ;  /* 0x000000010d117824 */ /* 0x000fe200078e0210 */
[----:B------:R-:W-:Y:S01]  /*1e80*/  LEA.HI R82, R81, R78, RZ, 0x5 ;  /* 0x0000004e51527211 */ /* 0x000fe200078f28ff */
[----:B------:R-:W-:Y:S01]  /*1e90*/  IMAD.MOV.U32 R16, RZ, RZ, R12 ;  /* 0x000000ffff107224 */ /* 0x000fe200078e000c */
[----:B------:R-:W-:Y:S01]  /*1ea0*/  SHF.R.S32.HI R12, RZ, 0x4, R7 ;  /* 0x00000004ff0c7819 */ /* 0x000fe20000011407 */
[C---:B----4-:R-:W-:Y:S01]  /*1eb0*/  IMAD.SHL.U32 R10, R40.reuse, 0x8, RZ ;  /* 0x00000008280a7824 */ /* 0x050fe200078e00ff */
[----:B------:R-:W-:Y:S01]  /*1ec0*/  IADD3 R40, -R40, UR8, -R77 ;  /* 0x0000000828287c10 */ /* 0x000fe2000fffe94d */
[----:B------:R-:W-:Y:S01]  /*1ed0*/  IMAD R13, R201, c[0x0][0x20c], R14 ;  /* 0x00008300c90d7a24 */ /* 0x000fe200078e020e */
[----:B------:R-:W-:Y:S01]  /*1ee0*/  LEA.HI R7, R7, R12, RZ, 0x1 ;  /* 0x0000000c07077211 */ /* 0x000fe200078f08ff */
[----:B------:R-:W-:Y:S01]  /*1ef0*/  UISETP.GT.AND UP0, UPT, UR28, UR7, UPT ;  /* 0x000000071c00728c */ /* 0x000fe2000bf04270 */
[----:B------:R-:W-:Y:S01]  /*1f00*/  LOP3.LUT R10, R15, 0x8, R10, 0xf8, !PT ;  /* 0x000000080f0a7812 */ /* 0x000fe200078ef80a */
[----:B------:R-:W-:Y:S01]  /*1f10*/  IMAD.IADD R13, R19, 0x1, R13 ;  /* 0x00000001130d7824 */ /* 0x000fe200078e020d */
[----:B------:R-:W-:-:S02]  /*1f20*/  LOP3.LUT R7, R7, 0xfffffffe, RZ, 0xc0, !PT ;  /* 0xfffffffe07077812 */ /* 0x000fc400078ec0ff */
[----:B------:R-:W-:Y:S02]  /*1f30*/  SHF.R.U32.HI R15, RZ, 0x3, R15 ;  /* 0x00000003ff0f7819 */ /* 0x000fe4000001160f */
[----:B------:R-:W-:Y:S01]  /*1f40*/  ISETP.GE.AND P1, PT, R40, 0x1, PT ;  /* 0x000000012800780c */ /* 0x000fe20003f26270 */
[----:B------:R-:W-:Y:S01]  /*1f50*/  IMAD.IADD R7, R12, 0x1, -R7 ;  /* 0x000000010c077824 */ /* 0x000fe200078e0a07 */
[----:B------:R-:W-:Y:S01]  /*1f60*/  LOP3.LUT R10, R10, R15, RZ, 0x3c, !PT ;  /* 0x0000000f0a0a7212 */ /* 0x000fe200078e3cff */
[----:B------:R-:W-:Y:S01]  /*1f70*/  IMAD.MOV.U32 R12, RZ, RZ, R18 ;  /* 0x000000ffff0c7224 */ /* 0x000fe200078e0012 */
[----:B------:R-:W-:Y:S01]  /*1f80*/  LOP3.LUT R79, R79, 0xfffffe00, RZ, 0xc0, !PT ;  /* 0xfffffe004f4f7812 */ /* 0x000fe200078ec0ff */
[----:B------:R-:W-:Y:S01]  /*1f90*/  IMAD.SHL.U32 R15, R9, 0x40, RZ ;  /* 0x00000040090f7824 */ /* 0x000fe200078e00ff */
[----:B------:R-:W-:Y:S01]  /*1fa0*/  SHF.R.S32.HI R80, RZ, 0x5, R82 ;  /* 0x00000005ff507819 */ /* 0x000fe20000011452 */
[----:B------:R-:W-:Y:S01]  /*1fb0*/  IMAD R197, R7, 0x200, R10 ;  /* 0x0000020007c57824 */ /* 0x000fe200078e020a */
[----:B------:R-:W-:Y:S01]  /*1fc0*/  IADD3 R205, R199, 0x100, RZ ;  /* 0x00000100c7cd7810 */ /* 0x000fe20007ffe0ff */
[----:B------:R-:W-:Y:S01]  /*1fd0*/  IMAD.SHL.U32 R76, R7, 0x8, RZ ;  /* 0x00000008074c7824 */ /* 0x000fe200078e00ff */
[----:B------:R-:W-:Y:S01]  /*1fe0*/  LOP3.LUT R15, R15, 0x1c0, RZ, 0xc0, !PT ;  /* 0x000001c00f0f7812 */ /* 0x000fe200078ec0ff */
[----:B------:R-:W-:Y:S01]  /*1ff0*/  IMAD.SHL.U32 R197, R197, 0x2, RZ ;  /* 0x00000002c5c57824 */ /* 0x000fe200078e00ff */
[----:B------:R-:W-:-:S02]  /*2000*/  SHF.R.S32.HI R212, RZ, 0x1f, R209 ;  /* 0x0000001fffd47819 */ /* 0x000fc400000114d1 */
[----:B------:R-:W-:Y:S02]  /*2010*/  LOP3.LUT R76, R15, 0x8, R76, 0xf8, !PT ;  /* 0x000000080f4c7812 */ /* 0x000fe400078ef84c */
[----:B------:R-:W-:Y:S02]  /*2020*/  IADD3 R196, R197, 0x6120, RZ ;  /* 0x00006120c5c47810 */ /* 0x000fe40007ffe0ff */
[----:B------:R-:W-:Y:S02]  /*2030*/  SHF.R.U32.HI R15, RZ, 0x3, R15 ;  /* 0x00000003ff0f7819 */ /* 0x000fe4000001160f */
[----:B------:R-:W-:Y:S02]  /*2040*/  SHF.R.S32.HI R211, RZ, 0x1f, R208 ;  /* 0x0000001fffd37819 */ /* 0x000fe400000114d0 */
[----:B------:R-:W-:Y:S02]  /*2050*/  LOP3.LUT R76, R76, R15, RZ, 0x3c, !PT ;  /* 0x0000000f4c4c7212 */ /* 0x000fe400078e3cff */
[----:B-----5:R-:W-:Y:S01]  /*2060*/  SHF.R.S32.HI R8, RZ, 0x1f, R200 ;  /* 0x0000001fff087819 */ /* 0x020fe200000114c8 */
[----:B------:R-:W-:-:S04]  /*2070*/  IMAD.WIDE.U32 R16, R200, c[0x0][0x1f0], R16 ;  /* 0x00007c00c8107a25 */ /* 0x000fc800078e0010 */
[----:B------:R-:W-:Y:S01]  /*2080*/  IMAD R11, R8, c[0x0][0x1f0], RZ ;  /* 0x00007c00080b7a24 */ /* 0x000fe200078e02ff */
[----:B------:R-:W-:-:S03]  /*2090*/  IADD3 R16, P0, R16, UR16, RZ ;  /* 0x0000001010107c10 */ /* 0x000fc6000ff1e0ff */
[----:B------:R-:W-:-:S05]  /*20a0*/  IMAD R11, R200, c[0x0][0x1f4], R11 ;  /* 0x00007d00c80b7a24 */ /* 0x000fca00078e020b */
[----:B------:R-:W-:Y:S02]  /*20b0*/  IADD3.X R11, R17, UR9, R11, P0, !PT ;  /* 0x00000009110b7c10 */ /* 0x000fe400087fe40b */
[----:B------:R-:W-:-:S04]  /*20c0*/  LEA R17, P0, R16, c[0x0][0x1c8], 0x1 ;  /* 0x0000720010117a11 */ /* 0x000fc800078008ff */
[----:B------:R-:W-:Y:S01]  /*20d0*/  LEA.HI.X R16, R16, c[0x0][0x1cc], R11, 0x1, P0 ;  /* 0x0000730010107a11 */ /* 0x000fe200000f0c0b */
[----:B------:R-:W-:Y:S01]  /*20e0*/  IMAD R11, R8, c[0x0][0x218], RZ ;  /* 0x00008600080b7a24 */ /* 0x000fe200078e02ff */
[----:B------:R-:W-:Y:S01]  /*20f0*/  SHFL.IDX PT, R10, R17, 0x1, 0x181f ;  /* 0x00381f00110a7f89 */ /* 0x000fe200000e0000 */
[----:B------:R-:W-:-:S03]  /*2100*/  IMAD.WIDE.U32 R8, R200, c[0x0][0x218], R12 ;  /* 0x00008600c8087a25 */ /* 0x000fc600078e000c */
[----:B------:R-:W-:Y:S01]  /*2110*/  SHFL.IDX PT, R12, R17, RZ, 0x181f ;  /* 0x00181fff110c7589 */ /* 0x000fe200000e0000 */
[----:B------:R-:W-:Y:S01]  /*2120*/  IMAD R7, R200, c[0x0][0x21c], R11 ;  /* 0x00008700c8077a24 */ /* 0x000fe200078e020b */
[----:B------:R-:W-:Y:S02]  /*2130*/  IADD3 R8, P0, R8, UR24, RZ ;  /* 0x0000001808087c10 */ /* 0x000fe4000ff1e0ff */
[----:B------:R-:W1:Y:S02]  /*2140*/  SHFL.IDX PT, R13, R16, RZ, 0x181f ;  /* 0x00181fff100d7589 */ /* 0x000e6400000e0000 */
[----:B------:R-:W-:Y:S02]  /*2150*/  IADD3.X R7, R9, UR18, R7, P0, !PT ;  /* 0x0000001209077c10 */ /* 0x000fe400087fe407 */
[----:B------:R2:W3:Y:S01]  /*2160*/  SHFL.IDX PT, R11, R16, 0x1, 0x181f ;  /* 0x00381f00100b7f89 */ /* 0x0004e200000e0000 */
[----:B------:R-:W-:Y:S02]  /*2170*/  LEA R14, P0, R8, c[0x0][0x1f8], 0x1 ;  /* 0x00007e00080e7a11 */ /* 0x000fe400078008ff */
[----:B------:R-:W-:-:S02]  /*2180*/  IADD3 R9, R197, 0x6100, RZ ;  /* 0x00006100c5097810 */ /* 0x000fc40007ffe0ff */
[----:B------:R-:W-:Y:S01]  /*2190*/  LEA.HI.X R7, R8, c[0x0][0x1fc], R7, 0x1, P0 ;  /* 0x00007f0008077a11 */ /* 0x000fe200000f0c07 */
[----:B------:R-:W-:Y:S01]  /*21a0*/  SHFL.IDX PT, R44, R14, RZ, 0x181f ;  /* 0x00181fff0e2c7589 */ /* 0x000fe200000e0000 */
[----:B------:R-:W-:Y:S02]  /*21b0*/  ISETP.GT.AND P0, PT, R40, 0x20, PT ;  /* 0x000000202800780c */ /* 0x000fe40003f04270 */
[----:B------:R-:W-:Y:S01]  /*21c0*/  @P3 IADD3 R196, R9, -0x20, RZ ;  /* 0xffffffe009c43810 */ /* 0x000fe20007ffe0ff */
[----:B------:R4:W5:Y:S01]  /*21d0*/  SHFL.IDX PT, R68, R14, 0x1, 0x181f ;  /* 0x00381f000e447f89 */ /* 0x00096200000e0000 */
[----:B------:R-:W-:Y:S02]  /*21e0*/  ISETP.GE.AND P3, PT, R4, c[0x0][0x1d4], PT ;  /* 0x0000750004007a0c */ /* 0x000fe40003f66270 */
[----:B------:R-:W-:Y:S01]  /*21f0*/  IADD3 R187, R196, 0x800, RZ ;  /* 0x00000800c4bb7810 */ /* 0x000fe20007ffe0ff */
[----:B------:R-:W-:Y:S01]  /*2200*/  SHFL.IDX PT, R9, R7, RZ, 0x181f ;  /* 0x00181fff07097589 */ /* 0x000fe200000e0000 */
[----:B------:R-:W-:-:S02]  /*2210*/  SEL R213, RZ, 0x10, P3 ;  /* 0x00000010ffd57807 */ /* 0x000fc40001800000 */
[C---:B------:R-:W-:Y:S01]  /*2220*/  IADD3 R186, R196.reuse, 0x1000, RZ ;  /* 0x00001000c4ba7810 */ /* 0x040fe20007ffe0ff */
[----:B------:R5:W5:Y:S01]  /*2230*/  SHFL.IDX PT, R8, R7, 0x1, 0x181f ;  /* 0x00381f0007087f89 */ /* 0x000b6200000e0000 */
[----:B------:R-:W-:Y:S01]  /*2240*/  IADD3 R185, R196, 0x1800, RZ ;  /* 0x00001800c4b97810 */ /* 0x000fe20007ffe0ff */
[--C-:B-1----:R-:W-:Y:S01]  /*2250*/  @P1 IMAD.WIDE R18, R210, 0x2, R12.reuse ;  /* 0x00000002d2121825 */ /* 0x102fe200078e020c */
[C---:B------:R-:W-:Y:S02]  /*2260*/  IADD3 R183, R196.reuse, 0x2000, RZ ;  /* 0x00002000c4b77810 */ /* 0x040fe40007ffe0ff */
[C---:B------:R-:W-:Y:S01]  /*2270*/  IADD3 R182, R196.reuse, 0x2800, RZ ;  /* 0x00002800c4b67810 */ /* 0x040fe20007ffe0ff */
[--C-:B--2---:R-:W-:Y:S01]  /*2280*/  @P1 IMAD.WIDE R16, R209, 0x2, R12.reuse ;  /* 0x00000002d1101825 */ /* 0x104fe200078e020c */
[----:B------:R1:W-:Y:S01]  /*2290*/  @P1 LDGSTS.E.BYPASS.LTC128B.128 [R199+0x6100], [R18.64], !P5 ;  /* 0x0610000012c71fae */ /* 0x0003e2000e901d54 */
[----:B------:R-:W-:Y:S02]  /*22a0*/  IADD3 R181, R196, 0x3000, RZ ;  /* 0x00003000c4b57810 */ /* 0x000fe40007ffe0ff */
[----:B------:R-:W-:Y:S01]  /*22b0*/  @P1 IMAD.WIDE R12, R208, 0x2, R12 ;  /* 0x00000002d00c1825 */ /* 0x000fe200078e020c */
[----:B------:R2:W-:Y:S01]  /*22c0*/  @P1 LDGSTS.E.BYPASS.LTC128B.128 [R199+0x8100], [R16.64], !P4 ;  /* 0x0810000010c71fae */ /* 0x0005e2000e101d54 */
[----:B------:R-:W-:-:S02]  /*22d0*/  IADD3 R180, R196, 0x3800, RZ ;  /* 0x00003800c4b47810 */ /* 0x000fc40007ffe0ff */
[--C-:B---3--:R-:W-:Y:S01]  /*22e0*/  @P0 IMAD.WIDE R20, R210, 0x2, R10.reuse ;  /* 0x00000002d2140825 */ /* 0x108fe200078e020a */
[----:B------:R3:W-:Y:S01]  /*22f0*/  @P1 LDGSTS.E.BYPASS.LTC128B.128 [R199+0xa100], [R12.64], !P3 ;  /* 0x0a1000000cc71fae */ /* 0x0007e2000d901d54 */
[C---:B------:R-:W-:Y:S02]  /*2300*/  IADD3 R179, R196.reuse, 0x4000, RZ ;  /* 0x00004000c4b37810 */ /* 0x040fe40007ffe0ff */
[--C-:B------:R-:W-:Y:S01]  /*2310*/  @P0 IMAD.WIDE R22, R209, 0x2, R10.reuse ;  /* 0x00000002d1160825 */ /* 0x100fe200078e020a */
[----:B------:R1:W-:Y:S01]  /*2320*/  @P0 LDGSTS.E.BYPASS.LTC128B.128 [R199+0x7100], [R20.64], !P5 ;  /* 0x0710000014c70fae */ /* 0x0003e2000e901d54 */
[----:B------:R-:W-:Y:S02]  /*2330*/  IADD3 R178, R196, 0x4800, RZ ;  /* 0x00004800c4b27810 */ /* 0x000fe40007ffe0ff */
[----:B----4-:R-:W-:Y:S01]  /*2340*/  @P0 IMAD.WIDE R14, R208, 0x2, R10 ;  /* 0x00000002d00e0825 */ /* 0x010fe200078e020a */
[----:B------:R4:W-:Y:S01]  /*2350*/  @P0 LDGSTS.E.BYPASS.LTC128B.128 [R199+0x9100], [R22.64], !P4 ;  /* 0x0910000016c70fae */ /* 0x0009e2000e101d54 */
[----:B------:R-:W-:-:S02]  /*2360*/  IADD3 R177, R196, 0x5000, RZ ;  /* 0x00005000c4b17810 */ /* 0x000fc40007ffe0ff */
[----:B-----5:R-:W-:Y:S01]  /*2370*/  IMAD.WIDE R6, R210, 0x2, RZ ;  /* 0x00000002d2067825 */ /* 0x020fe200078e02ff */
[----:B------:R5:W-:Y:S01]  /*2380*/  @P0 LDGSTS.E.BYPASS.LTC128B.128 [R199+0xb100], [R14.64], !P3 ;  /* 0x0b1000000ec70fae */ /* 0x000be2000d901d54 */
[----:B------:R-:W-:Y:S02]  /*2390*/  IADD3 R176, R196, 0x5800, RZ ;  /* 0x00005800c4b07810 */ /* 0x000fe40007ffe0ff */
[----:B------:R-:W-:Y:S01]  /*23a0*/  IMAD R11, R80, 0x400, R79 ;  /* 0x00000400500b7824 */ /* 0x000fe200078e024f */
[----:B------:R-:W0:Y:S01]  /*23b0*/  LDGDEPBAR ;  /* 0x00000000000079af */ /* 0x000e220000000000 */
[----:B------:R-:W-:Y:S02]  /*23c0*/  IADD3 R42, P1, R6, R68, RZ ;  /* 0x00000044062a7210 */ /* 0x000fe40007f3e0ff */
[----:B------:R-:W-:-:S03]  /*23d0*/  IMAD.IADD R198, R76, 0x1, R11 ;  /* 0x000000014cc67824 */ /* 0x000fc600078e020b */
[----:B------:R-:W-:Y:S02]  /*23e0*/  IMAD.X R43, R7, 0x1, R8, P1 ;  /* 0x00000001072b7824 */ /* 0x000fe400008e0608 */
[----:B--2---:R-:W-:Y:S01]  /*23f0*/  IMAD.WIDE R16, R209, 0x2, RZ ;  /* 0x00000002d1107825 */ /* 0x004fe200078e02ff */
[----:B---3--:R-:W-:-:S03]  /*2400*/  IADD3 R12, P0, R44, R6, RZ ;  /* 0x000000062c0c7210 */ /* 0x008fc60007f1e0ff */
[----:B------:R-:W-:Y:S01]  /*2410*/  IMAD.SHL.U32 R198, R198, 0x2, RZ ;  /* 0x00000002c6c67824 */ /* 0x000fe200078e00ff */
[----:B------:R-:W-:Y:S01]  /*2420*/  IADD3 R6, P6, R44, R16, RZ ;  /* 0x000000102c067210 */ /* 0x000fe20007fde0ff */
[C---:B------:R-:W-:Y:S01]  /*2430*/  IMAD.X R13, R9.reuse, 0x1, R7, P0 ;  /* 0x00000001090d7824 */ /* 0x040fe200000e0607 */
[----:B------:R-:W-:Y:S01]  /*2440*/  IADD3 R70, P0, R16, R68, RZ ;  /* 0x0000004410467210 */ /* 0x000fe20007f1e0ff */
[----:B------:R-:W-:Y:S02]  /*2450*/  IMAD R194, R2, 0x2, R198 ;  /* 0x0000000202c27824 */ /* 0x000fe400078e02c6 */
[----:B------:R-:W-:Y:S01]  /*2460*/  IMAD.X R7, R9, 0x1, R17, P6 ;  /* 0x0000000109077824 */ /* 0x000fe200030e0611 */
[----:B------:R-:W-:Y:S01]  /*2470*/  ISETP.GE.AND P6, PT, R5, c[0x0][0x1d4], PT ;  /* 0x0000750005007a0c */ /* 0x000fe20003fc6270 */
[----:B------:R-:W-:Y:S02]  /*2480*/  IMAD.X R71, R17, 0x1, R8, P0 ;  /* 0x0000000111477824 */ /* 0x000fe400000e0608 */
[----:B-----5:R-:W-:Y:S01]  /*2490*/  IMAD.WIDE R14, R208, 0x2, RZ ;  /* 0x00000002d00e7825 */ /* 0x020fe200078e02ff */
[----:B------:R-:W-:-:S04]  /*24a0*/  DEPBAR.LE SB0, 0x1 ;  /* 0x000080400000791a */ /* 0x000fc80000000000 */
[----:B------:R-:W-:-:S04]  /*24b0*/  DEPBAR.LE SB0, 0x0 ;  /* 0x000080000000791a */ /* 0x000fc80000000000 */
[----:B------:R-:W-:Y:S01]  /*24c0*/  BAR.SYNC.DEFER_BLOCKING 0x0 ;  /* 0x0000000000007b1d */ /* 0x000fe20000010000 */
[----:B------:R-:W-:Y:S01]  /*24d0*/  IADD3 R44, P1, R44, R14, RZ ;  /* 0x0000000e2c2c7210 */ /* 0x000fe20007f3e0ff */
[C---:B------:R-:W-:Y:S01]  /*24e0*/  IMAD R193, R3.reuse, 0x2, R198 ;  /* 0x0000000203c17824 */ /* 0x040fe200078e02c6 */
[----:B------:R-:W-:Y:S01]  /*24f0*/  IADD3 R68, P0, R14, R68, RZ ;  /* 0x000000440e447210 */ /* 0x000fe20007f1e0ff */
[----:B------:R-:W-:Y:S02]  /*2500*/  IMAD R191, R3, 0x2, R194 ;  /* 0x0000000203bf7824 */ /* 0x000fe400078e02c2 */
[----:B------:R-:W-:Y:S01]  /*2510*/  IMAD.X R45, R9, 0x1, R15, P1 ;  /* 0x00000001092d7824 */ /* 0x000fe200008e060f */
[----:B------:R-:W-:Y:S01]  /*2520*/  ISETP.GE.AND P1, PT, R210, c[0x0][0x1d4], PT ;  /* 0x00007500d2007a0c */ /* 0x000fe20003f26270 */
[----:B------:R-:W-:-:S03]  /*2530*/  IMAD.X R69, R15, 0x1, R8, P0 ;  /* 0x000000010f457824 */ /* 0x000fc600000e0608 */
[----:B------:R-:W-:Y:S02]  /*2540*/  ISETP.LT.OR P0, PT, R40, 0x1, P1 ;  /* 0x000000012800780c */ /* 0x000fe40000f01670 */
[----:B------:R-:W-:Y:S01]  /*2550*/  ISETP.GE.AND P1, PT, R4, c[0x0][0x1d4], PT ;  /* 0x0000750004007a0c */ /* 0x000fe20003f26270 */
[----:B------:R-:W-:Y:S04]  /*2560*/  LDSM.16.M88.4 R72, [R198+0xc100] ;  /* 0x00c10000c648783b */ /* 0x000fe80000000200 */
[----:B------:R-:W2:Y:S04]  /*2570*/  LDSM.16.M88.4 R24, [R197+0x6100] ;  /* 0x00610000c518783b */ /* 0x000ea80000000200 */
[----:B------:R-:W-:Y:S04]  /*2580*/  LDSM.16.M88.4 R52, [R194+0xc100] ;  /* 0x00c10000c234783b */ /* 0x000fe80000000200 */
[----:B-1----:R-:W4:Y:S04]  /*2590*/  LDSM.16.M88.4 R16, [R197+0x6900] ;  /* 0x00690000c510783b */ /* 0x002f280000000200 */
[----:B------:R-:W1:Y:S04]  /*25a0*/  LDSM.16.M88.4 R8, [R197+0x7100] ;  /* 0x00710000c508783b */ /* 0x000e680000000200 */
[----:B------:R-:W3:Y:S04]  /*25b0*/  LDSM.16.M88.4 R36, [R197+0x7900] ;  /* 0x00790000c524783b */ /* 0x000ee80000000200 */
[----:B------:R-:W5:Y:S04]  /*25c0*/  LDSM.16.M88.4 R32, [R196] ;  /* 0x00000000c420783b */ /* 0x000f680000000200 */
[----:B------:R-:W-:Y:S04]  /*25d0*/  LDSM.16.M88.4 R64, [R196+0x800] ;  /* 0x00080000c440783b */ /* 0x000fe80000000200 */
        /* <DEDUP_REMOVED lines=8> */
[C---:B--2---:R-:W-:Y:S08]  /*2660*/  HMMA.16816.F32 R28, R72.reuse, R24, RZ ;  /* 0x00000018481c723c */ /* 0x044ff000000018ff */
[----:B------:R-:W-:Y:S02]  /*2670*/  HMMA.16816.F32 R24, R72, R26, RZ ;  /* 0x0000001a4818723c */ /* 0x000fe400000018ff */
[----:B------:R3:W-:Y:S01]  /*2680*/  LDGSTS.E.BYPASS.LTC128B.128 [R199+0x2100], [R6.64], !P0 ;  /* 0x0210000006c77fae */ /* 0x0007e2000c101d54 */
[----:B------:R-:W-:-:S02]  /*2690*/  ISETP.LT.OR P0, PT, R40, 0x1, P1 ;  /* 0x000000012800780c */ /* 0x000fc40000f01670 */
[----:B------:R-:W-:-:S03]  /*26a0*/  ISETP.LT.OR P1, PT, R40, 0x21, P1 ;  /* 0x000000212800780c */ /* 0x000fc60000f21670 */
[C---:B----4-:R-:W-:Y:S08]  /*26b0*/  HMMA.16816.F32 R20, R72.reuse, R16, RZ ;  /* 0x000000104814723c */ /* 0x050ff000000018ff */
[----:B------:R2:W-:Y:S01]  /*26c0*/  LDGSTS.E.BYPASS.LTC128B.128 [R199+0x4100], [R44.64], !P0 ;  /* 0x041000002cc77fae */ /* 0x0005e2000c101d54 */
[----:B------:R-:W-:Y:S01]  /*26d0*/  ISETP.GE.AND P0, PT, R210, c[0x0][0x1d4], PT ;  /* 0x00007500d2007a0c */ /* 0x000fe20003f06270 */
[----:B-1----:R-:W-:Y:S03]  /*26e0*/  HMMA.16816.F32 R12, R72, R8, RZ ;  /* 0x00000008480c723c */ /* 0x002fe600000018ff */
[----:B------:R-:W-:-:S05]  /*26f0*/  ISETP.LT.OR P0, PT, R40, 0x21, P0 ;  /* 0x000000212800780c */ /* 0x000fca0000701670 */
[C---:B------:R-:W-:Y:S08]  /*2700*/  HMMA.16816.F32 R16, R72.reuse, R18, RZ ;  /* 0x000000124810723c */ /* 0x040ff000000018ff */
[----:B------:R1:W-:Y:S01]  /*2710*/  LDGSTS.E.BYPASS.LTC128B.128 [R199+0x1100], [R42.64], !P0 ;  /* 0x011000002ac77fae */ /* 0x0003e2000c101d54 */
[----:B------:R-:W-:Y:S01]  /*2720*/  LOP3.LUT P0, RZ, R0, 0x4, RZ, 0xc0, !PT ;  /* 0x0000000400ff7812 */ /* 0x000fe2000780c0ff */
[----:B------:R-:W-:Y:S01]  /*2730*/  IMAD.MOV.U32 R0, RZ, RZ, 0x40 ;  /* 0x00000040ff007424 */ /* 0x000fe200078e00ff */
[----:B------:R-:W-:Y:S01]  /*2740*/  HMMA.16816.F32 R8, R72, R10, RZ ;  /* 0x0000000a4808723c */ /* 0x000fe200000018ff */
[----:B------:R4:W-:Y:S03]  /*2750*/  LDGSTS.E.BYPASS.LTC128B.128 [R199+0x3100], [R70.64], !P6 ;  /* 0x0310000046c77fae */ /* 0x0009e6000f101d54 */
[----:B------:R-:W-:Y:S01]  /*2760*/  SEL R0, R0, 0xffffffc0, !P0 ;  /* 0xffffffc000007807 */ /* 0x000fe20004000000 */
[----:B------:R4:W-:Y:S01]  /*2770*/  LDGSTS.E.BYPASS.LTC128B.128 [R199+0x5100], [R68.64], !P1 ;  /* 0x0510000044c77fae */ /* 0x0009e2000c901d54 */
[----:B------:R-:W-:-:S02]  /*2780*/  PLOP3.LUT P0, PT, PT, PT, UP0, 0x40, 0x0 ;  /* 0x000000000000781c */ /* 0x000fc40003f0e808 */
[C---:B---3--:R-:W-:Y:S01]  /*2790*/  HMMA.16816.F32 R4, R72.reuse, R36, RZ ;  /* 0x000000244804723c */ /* 0x048fe200000018ff */
[----:B------:R-:W-:Y:S01]  /*27a0*/  IMAD.IADD R192, R197, 0x1, R0 ;  /* 0x00000001c5c07824 */ /* 0x000fe200078e0200 */
[----:B------:R-:W-:Y:S01]  /*27b0*/  LDSM.16.M88.4 R48, [R193+0xc100] ;  /* 0x00c10000c130783b */ /* 0x000fe20000000200 */
[----:B------:R-:W-:Y:S01]  /*27c0*/  IMAD.IADD R184, R0, 0x1, R196 ;  /* 0x0000000100b87824 */ /* 0x000fe200078e02c4 */
[----:B------:R-:W-:Y:S02]  /*27d0*/  ISETP.GT.AND P1, PT, R202, 0x3f, PT ;  /* 0x0000003fca00780c */ /* 0x000fe40003f24270 */
[----:B--2---:R-:W-:Y:S02]  /*27e0*/  LDSM.16.M88.4 R44, [R192+0x6100] ;  /* 0x00610000c02c783b */ /* 0x004fe40000000200 */
[----:B------:R-:W-:Y:S02]  /*27f0*/  HMMA.16816.F32 R72, R72, R38, RZ ;  /* 0x000000264848723c */ /* 0x000fe400000018ff */
[----:B------:R-:W2:Y:S04]  /*2800*/  LDSM.16.M88.4 R36, [R192+0x7100] ;  /* 0x00710000c024783b */ /* 0x000ea80000000200 */
[----:B------:R-:W0:Y:S02]  /*2810*/  LDGDEPBAR ;  /* 0x00000000000079af */ /* 0x000e240000000000 */
[C---:B-----5:R-:W-:Y:S02]  /*2820*/  HMMA.16816.F32 R28, R52.reuse, R32, R28 ;  /* 0x00000020341c723c */ /* 0x060fe4000000181c */
[----:B-1----:R-:W1:Y:S06]  /*2830*/  LDSM.16.M88.4 R40, [R192+0x6900] ;  /* 0x00690000c028783b */ /* 0x002e6c0000000200 */
[C---:B------:R-:W-:Y:S01]  /*2840*/  HMMA.16816.F32 R24, R52.reuse, R34, R24 ;  /* 0x000000223418723c */ /* 0x040fe20000001818 */
[----:B------:R-:W3:Y:S04]  /*2850*/  LDSM.16.M88.4 R32, [R192+0x7900] ;  /* 0x00790000c020783b */ /* 0x000ee80000000200 */
[----:B----4-:R-:W-:Y:S03]  /*2860*/  LDSM.16.M88.4 R68, [R191+0xc100] ;  /* 0x00c10000bf44783b */ /* 0x010fe60000000200 */
[C---:B------:R-:W-:Y:S08]  /*2870*/  HMMA.16816.F32 R12, R52.reuse, R60, R12 ;  /* 0x0000003c340c723c */ /* 0x040ff0000000180c */
[C---:B------:R-:W-:Y:S08]  /*2880*/  HMMA.16816.F32 R20, R52.reuse, R64, R20 ;  /* 0x000000403414723c */ /* 0x040ff00000001814 */
[C---:B------:R-:W-:Y:S01]  /*2890*/  HMMA.16816.F32 R16, R52.reuse, R66, R16 ;  /* 0x000000423410723c */ /* 0x040fe20000001810 */
[----:B------:R-:W-:Y:S07]  /*28a0*/  LDSM.16.M88.4 R64, [R184] ;  /* 0x00000000b840783b */ /* 0x000fee0000000200 */
[C---:B------:R-:W-:Y:S01]  /*28b0*/  HMMA.16816.F32 R8, R52.reuse, R62, R8 ;  /* 0x0000003e3408723c */ /* 0x040fe20000001808 */
[----:B------:R-:W-:Y:S07]  /*28c0*/  LDSM.16.M88.4 R60, [R184+0x800] ;  /* 0x00080000b83c783b */ /* 0x000fee0000000200 */
[C---:B------:R-:W-:Y:S08]  /*28d0*/  HMMA.16816.F32 R4, R52.reuse, R56, R4 ;  /* 0x000000383404723c */ /* 0x040ff00000001804 */
[----:B------:R-:W-:Y:S01]  /*28e0*/  HMMA.16816.F32 R72, R52, R58, R72 ;  /* 0x0000003a3448723c */ /* 0x000fe20000001848 */
[----:B------:R-:W4:Y:S04]  /*28f0*/  LDSM.16.M88.4 R56, [R184+0x1000] ;  /* 0x00100000b838783b */ /* 0x000f280000000200 */
[----:B------:R-:W5:Y:S03]  /*2900*/  LDSM.16.M88.4 R52, [R184+0x1800] ;  /* 0x00180000b834783b */ /* 0x000f660000000200 */
[C---:B--2---:R-:W-:Y:S08]  /*2910*/  HMMA.16816.F32 R12, R48.reuse, R36, R12 ;  /* 0x00000024300c723c */ /* 0x044ff0000000180c */
[C---:B------:R-:W-:Y:S08]  /*2920*/  HMMA.16816.F32 R28, R48.reuse, R44, R28 ;  /* 0x0000002c301c723c */ /* 0x040ff0000000181c */
[C---:B------:R-:W-:Y:S01]  /*2930*/  HMMA.16816.F32 R24, R48.reuse, R46, R24 ;  /* 0x0000002e3018723c */ /* 0x040fe20000001818 */
[----:B------:R-:W-:Y:S07]  /*2940*/  LDSM.16.M88.4 R44, [R197+0x8100] ;  /* 0x00810000c52c783b */ /* 0x000fee0000000200 */
[C---:B-1----:R-:W-:Y:S08]  /*2950*/  HMMA.16816.F32 R20, R48.reuse, R40, R20 ;  /* 0x000000283014723c */ /* 0x042ff00000001814 */
[C---:B------:R-:W-:Y:S01]  /*2960*/  HMMA.16816.F32 R16, R48.reuse, R42, R16 ;  /* 0x0000002a3010723c */ /* 0x040fe20000001810 */
[----:B------:R-:W-:Y:S07]  /*2970*/  LDSM.16.M88.4 R40, [R197+0x8900] ;  /* 0x00890000c528783b */ /* 0x000fee0000000200 */
[C---:B------:R-:W-:Y:S01]  /*2980*/  HMMA.16816.F32 R8, R48.reuse, R38, R8 ;  /* 0x000000263008723c */ /* 0x040fe20000001808 */
[----:B------:R-:W-:Y:S07]  /*2990*/  LDSM.16.M88.4 R36, [R197+0x9100] ;  /* 0x00910000c524783b */ /* 0x000fee0000000200 */
[C---:B---3--:R-:W-:Y:S08]  /*29a0*/  HMMA.16816.F32 R4, R48.reuse, R32, R4 ;  /* 0x000000203004723c */ /* 0x048ff00000001804 */
[----:B------:R-:W-:Y:S01]  /*29b0*/  HMMA.16816.F32 R72, R48, R34, R72 ;  /* 0x000000223048723c */ /* 0x000fe20000001848 */
[----:B------:R-:W1:Y:S04]  /*29c0*/  LDSM.16.M88.4 R48, [R198+0x10100] ;  /* 0x01010000c630783b */ /* 0x000e680000000200 */
[----:B------:R-:W2:Y:S03]  /*29d0*/  LDSM.16.M88.4 R32, [R197+0x9900] ;  /* 0x00990000c520783b */ /* 0x000ea60000000200 */
[C---:B----4-:R-:W-:Y:S08]  /*29e0*/  HMMA.16816.F32 R12, R68.reuse, R56, R12 ;  /* 0x00000038440c723c */ /* 0x050ff0000000180c */
[C---:B------:R-:W-:Y:S08]  /*29f0*/  HMMA.16816.F32 R28, R68.reuse, R64, R28 ;  /* 0x00000040441c723c */ /* 0x040ff0000000181c */
[C---:B------:R-:W-:Y:S01]  /*2a00*/  HMMA.16816.F32 R24, R68.reuse, R66, R24 ;  /* 0x000000424418723c */ /* 0x040fe20000001818 */
[----:B------:R-:W-:Y:S07]  /*2a10*/  LDSM.16.M88.4 R64, [R196+0x2000] ;  /* 0x00200000c440783b */ /* 0x000fee0000000200 */
[C---:B------:R-:W-:Y:S08]  /*2a20*/  HMMA.16816.F32 R20, R68.reuse, R60, R20 ;  /* 0x0000003c4414723c */ /* 0x040ff00000001814 */
[C---:B------:R-:W-:Y:S01]  /*2a30*/  HMMA.16816.F32 R16, R68.reuse, R62, R16 ;  /* 0x0000003e4410723c */ /* 0x040fe20000001810 */
[----:B------:R-:W-:Y:S07]  /*2a40*/  LDSM.16.M88.4 R60, [R196+0x2800] ;  /* 0x00280000c43c783b */ /* 0x000fee0000000200 */
[C---:B------:R-:W-:Y:S01]  /*2a50*/  HMMA.16816.F32 R8, R68.reuse, R58, R8 ;  /* 0x0000003a4408723c */ /* 0x040fe20000001808 */
[----:B------:R-:W-:Y:S07]  /*2a60*/  LDSM.16.M88.4 R56, [R196+0x3000] ;  /* 0x00300000c438783b */ /* 0x000fee0000000200 */
[C---:B-----5:R-:W-:Y:S08]  /*2a70*/  HMMA.16816.F32 R4, R68.reuse, R52, R4 ;  /* 0x000000344404723c */ /* 0x060ff00000001804 */
[----:B------:R-:W-:Y:S01]  /*2a80*/  HMMA.16816.F32 R72, R68, R54, R72 ;  /* 0x000000364448723c */ /* 0x000fe20000001848 */
[----:B------:R-:W3:Y:S04]  /*2a90*/  LDSM.16.M88.4 R68, [R194+0x10100] ;  /* 0x01010000c244783b */ /* 0x000ee80000000200 */
[----:B------:R-:W4:Y:S03]  /*2aa0*/  LDSM.16.M88.4 R52, [R196+0x3800] ;  /* 0x00380000c434783b */ /* 0x000f260000000200 */
[C---:B-1----:R-:W-:Y:S08]  /*2ab0*/  HMMA.16816.F32 R12, R48.reuse, R36, R12 ;  /* 0x00000024300c723c */ /* 0x042ff0000000180c */
        /* <DEDUP_REMOVED lines=8> */
[C---:B--2---:R-:W-:Y:S08]  /*2b40*/  HMMA.16816.F32 R4, R48.reuse, R32, R4 ;  /* 0x000000203004723c */ /* 0x044ff00000001804 */
[----:B------:R-:W-:Y:S01]  /*2b50*/  HMMA.16816.F32 R72, R48, R34, R72 ;  /* 0x000000223048723c */ /* 0x000fe20000001848 */
[----:B------:R-:W1:Y:S04]  /*2b60*/  LDSM.16.M88.4 R48, [R193+0x10100] ;  /* 0x01010000c130783b */ /* 0x000e680000000200 */
[----:B------:R-:W2:Y:S03]  /*2b70*/  LDSM.16.M88.4 R32, [R192+0x9900] ;  /* 0x00990000c020783b */ /* 0x000ea60000000200 */
[C---:B---3--:R-:W-:Y:S08]  /*2b80*/  HMMA.16816.F32 R12, R68.reuse, R56, R12 ;  /* 0x00000038440c723c */ /* 0x048ff0000000180c */
        /* <DEDUP_REMOVED lines=8> */
[C---:B----4-:R-:W-:Y:S08]  /*2c10*/  HMMA.16816.F32 R4, R68.reuse, R52, R4 ;  /* 0x000000344404723c */ /* 0x050ff00000001804 */
        /* <DEDUP_REMOVED lines=69> */
[C---:B------:R-:W-:Y:S07]  /*3070*/  HMMA.16816.F32 R56, R68.reuse, R58, R8 ;  /* 0x0000003a4438723c */ /* 0x040fee0000001808 */
[----:B------:R-:W-:Y:S01]  /*3080*/  SHF.R.S32.HI R9, RZ, 0x1f, R210 ;  /* 0x0000001fff097819 */ /* 0x000fe200000114d2 */
[C---:B----4-:R-:W-:Y:S08]  /*3090*/  HMMA.16816.F32 R32, R68.reuse, R52, R4 ;  /* 0x000000344420723c */ /* 0x050ff00000001804 */
        /* <DEDUP_REMOVED lines=16> */
[----:B------:R-:W-:Y:S02]  /*31a0*/  IMAD.SHL.U32 R8, R210, 0x2, RZ ;  /* 0x00000002d2087824 */ /* 0x000fe400078e00ff */
[----:B------:R-:W-:-:S04]  /*31b0*/  IMAD R201, R0, c[0x0][0x2b8], R201 ;  /* 0x0000ae0000c97a24 */ /* 0x000fc800078e02c9 */
[----:B------:R-:W-:Y:S01]  /*31c0*/  IMAD.WIDE.U32 R10, R201, c[0x0][0x1e0], RZ ;  /* 0x00007800c90a7a25 */ /* 0x000fe200078e00ff */
[----:B------:R-:W-:-:S05]  /*31d0*/  SHF.R.S32.HI R0, RZ, 0x1f, R201 ;  /* 0x0000001fff007819 */ /* 0x000fca00000114c9 */
[----:B------:R-:W-:-:S04]  /*31e0*/  IMAD R0, R0, c[0x0][0x1e0], RZ ;  /* 0x0000780000007a24 */ /* 0x000fc800078e02ff */
[----:B------:R-:W-:-:S04]  /*31f0*/  IMAD R7, R201, c[0x0][0x1e4], R0 ;  /* 0x00007900c9077a24 */ /* 0x000fc800078e0200 */
[----:B------:R-:W-:Y:S01]  /*3200*/  IMAD.IADD R11, R11, 0x1, R7 ;  /* 0x000000010b0b7824 */ /* 0x000fe200078e0207 */
[----:B--2---:R-:W-:-:S03]  /*3210*/  SHF.R.S32.HI R7, RZ, 0x1f, R200 ;  /* 0x0000001fff077819 */ /* 0x004fc600000114c8 */
[----:B------:R-:W-:Y:S01]  /*3220*/  IMAD.WIDE.U32 R4, R200, c[0x0][0x1f0], R10 ;  /* 0x00007c00c8047a25 */ /* 0x000fe200078e000a */
[----:B------:R-:W-:Y:S02]  /*3230*/  SHF.L.U64.HI R10, R210, 0x1, R9 ;  /* 0x00000001d20a7819 */ /* 0x000fe40000010209 */
[----:B------:R-:W-:Y:S01]  /*3240*/  IADD3 R11, -R213, 0x10, RZ ;  /* 0x00000010d50b7810 */ /* 0x000fe20007ffe1ff */
[----:B------:R-:W-:Y:S01]  /*3250*/  IMAD R7, R7, c[0x0][0x1f0], RZ ;  /* 0x00007c0007077a24 */ /* 0x000fe200078e02ff */
[----:B------:R-:W-:Y:S02]  /*3260*/  IADD3 R38, P0, R4, UR16, RZ ;  /* 0x0000001004267c10 */ /* 0x000fe4000ff1e0ff */
[----:B------:R-:W-:Y:S01]  /*3270*/  SEL R4, RZ, 0x10, P4 ;  /* 0x00000010ff047807 */ /* 0x000fe20002000000 */
[----:B------:R-:W-:Y:S01]  /*3280*/  IMAD R0, R200, c[0x0][0x1f4], R7 ;  /* 0x00007d00c8007a24 */ /* 0x000fe200078e0207 */
[----:B------:R-:W-:Y:S02]  /*3290*/  SEL R7, RZ, 0x10, P5 ;  /* 0x00000010ff077807 */ /* 0x000fe40002800000 */
[----:B------:R-:W-:-:S02]  /*32a0*/  IADD3 R42, -R4, 0x10, RZ ;  /* 0x00000010042a7810 */ /* 0x000fc40007ffe1ff */
[----:B------:R-:W-:Y:S02]  /*32b0*/  IADD3.X R5, R5, UR9, R0, P0, !PT ;  /* 0x0000000905057c10 */ /* 0x000fe400087fe400 */
[C---:B------:R-:W-:Y:S02]  /*32c0*/  LEA R0, P0, R38.reuse, c[0x0][0x1c8], 0x1 ;  /* 0x0000720026007a11 */ /* 0x040fe400078008ff */
[----:B------:R-:W-:Y:S02]  /*32d0*/  IADD3 R45, -R7, 0x10, RZ ;  /* 0x00000010072d7810 */ /* 0x000fe40007ffe1ff */
[----:B------:R-:W-:Y:S01]  /*32e0*/  LEA.HI.X R38, R38, c[0x0][0x1cc], R5, 0x1, P0 ;  /* 0x0000730026267a11 */ /* 0x000fe200000f0c05 */
[----:B------:R-:W1:Y:S01]  /*32f0*/  SHFL.IDX PT, R36, R0, 0x1, 0x181f ;  /* 0x00381f0000247f89 */ /* 0x000e6200000e0000 */
[----:B------:R-:W-:Y:S01]  /*3300*/  LOP3.LUT R45, R45, 0xf, RZ, 0xc0, !PT ;  /* 0x0000000f2d2d7812 */ /* 0x000fe200078ec0ff */
[----:B------:R-:W-:Y:S01]  /*3310*/  IMAD.SHL.U32 R5, R209, 0x2, RZ ;  /* 0x00000002d1057824 */ /* 0x000fe200078e00ff */
[----:B------:R-:W-:Y:S01]  /*3320*/  LOP3.LUT R42, R42, 0xf, RZ, 0xc0, !PT ;  /* 0x0000000f2a2a7812 */ /* 0x000fe200078ec0ff */
[----:B------:R-:W2:Y:S01]  /*3330*/  SHFL.IDX PT, R37, R38, 0x1, 0x181f ;  /* 0x00381f0026257f89 */ /* 0x000ea200000e0000 */
[----:B------:R-:W-:-:S03]  /*3340*/  LOP3.LUT R11, R11, 0xf, RZ, 0xc0, !PT ;  /* 0x0000000f0b0b7812 */ /* 0x000fc600078ec0ff */
[----:B------:R3:W4:Y:S04]  /*3350*/  SHFL.IDX PT, R39, R0, RZ, 0x181f ;  /* 0x00181fff00277589 */ /* 0x00072800000e0000 */
        /* <DEDUP_REMOVED lines=11> */
[----:B-----5:R-:W-:Y:S01]  /*3410*/  IMAD.X R49, R41, 0x1, R10, P6 ;  /* 0x0000000129317824 */ /* 0x020fe200030e060a */
[----:B------:R-:W-:Y:S01]  /*3420*/  ISETP.NE.U32.AND P6, PT, R7, RZ, PT ;  /* 0x000000ff0700720c */ /* 0x000fe20003fc5070 */
[----:B------:R-:W-:Y:S01]  /*3430*/  IMAD.X R51, R41, 0x1, R6, P0 ;  /* 0x0000000129337824 */ /* 0x000fe200000e0606 */
        /* <DEDUP_REMOVED lines=10> */
.L_x_1744:
[----:B------:R-:W-:Y:S01]  /*34e0*/  LOP3.LUT R5, R82, 0xffffffe0, RZ, 0xc0, !PT ;  /* 0xffffffe052057812 */ /* 0x000fe200078ec0ff */
[----:B------:R-:W-:Y:S01]  /*34f0*/  UIADD3 UR19, UR8, 0x1, -UR19 ;  /* 0x0000000108137890 */ /* 0x000fe2000fffe813 */
[----:B------:R-:W-:Y:S01]  /*3500*/  LEA.HI R11, R81, R78, RZ, 0x2 ;  /* 0x0000004e510b7211 */ /* 0x000fe200078f10ff */
[----:B------:R-:W0:Y:S01]  /*3510*/  LDGDEPBAR ;  /* 0x00000000000079af */ /* 0x000e220000000000 */
[----:B-1----:R-:W-:Y:S01]  /*3520*/  SHF.R.S32.HI R7, RZ, 0x1f, R80 ;  /* 0x0000001fff077819 */ /* 0x002fe20000011450 */
[----:B------:R-:W-:Y:S01]  /*3530*/  IMAD.IADD R0, R78, 0x1, -R5 ;  /* 0x000000014e007824 */ /* 0x000fe200078e0a05 */
[----:B------:R-:W-:-:S02]  /*3540*/  LOP3.LUT R11, R11, 0xfffffffc, RZ, 0xc0, !PT ;  /* 0xfffffffc0b0b7812 */ /* 0x000fc400078ec0ff */
[----:B------:R-:W-:Y:S02]  /*3550*/  LEA.HI R7, R7, R80, RZ, 0x3 ;  /* 0x0000005007077211 */ /* 0x000fe400078f18ff */
[----:B------:R-:W-:Y:S01]  /*3560*/  SHF.R.S32.HI R5, RZ, 0x1f, R0 ;  /* 0x0000001fff057819 */ /* 0x000fe20000011400 */
[----:B------:R-:W-:Y:S01]  /*3570*/  IMAD.IADD R78, R78, 0x1, -R11 ;  /* 0x000000014e4e7824 */ /* 0x000fe200078e0a0b */
[----:B------:R-:W-:Y:S02]  /*3580*/  LOP3.LUT R7, R7, 0xffffff8, RZ, 0xc0, !PT ;  /* 0x0ffffff807077812 */ /* 0x000fe400078ec0ff */
[----:B------:R-:W-:Y:S02]  /*3590*/  LEA.HI R4, R5, R0, RZ, 0x2 ;  /* 0x0000000005047211 */ /* 0x000fe400078f10ff */
[----:B------:R-:W-:Y:S01]  /*35a0*/  LEA.HI R5, R78, R78, RZ, 0x1 ;  /* 0x0000004e4e057211 */ /* 0x000fe200078f08ff */
[----:B------:R-:W-:Y:S01]  /*35b0*/  IMAD.IADD R7, R80, 0x1, -R7 ;  /* 0x0000000150077824 */ /* 0x000fe200078e0a07 */
[----:B------:R-:W-:-:S02]  /*35c0*/  PLOP3.LUT P6, PT, PT, PT, UP2, 0x80, 0x0 ;  /* 0x000000000000781c */ /* 0x000fc40003fcf028 */
[C---:B------:R-:W-:Y:S02]  /*35d0*/  LEA.HI.SX32 R6, R4.reuse, UR26, 0x1e ;  /* 0x0000001a04067c11 */ /* 0x040fe4000f8ff2ff */
[----:B------:R-:W-:Y:S02]  /*35e0*/  LOP3.LUT R5, R5, 0x1ffffffe, RZ, 0xc0, !PT ;  /* 0x1ffffffe05057812 */ /* 0x000fe400078ec0ff */
[----:B------:R-:W-:Y:S01]  /*35f0*/  PLOP3.LUT P0, PT, PT, PT, UP2, 0x80, 0x0 ;  /* 0x000000000000781c */ /* 0x000fe20003f0f028 */
[----:B------:R-:W-:Y:S01]  /*3600*/  IMAD R6, R7, 0x10, R6 ;  /* 0x0000001007067824 */ /* 0x000fe200078e0206 */
[----:B------:R-:W-:Y:S01]  /*3610*/  LOP3.LUT R7, R4, 0x7ffffffc, RZ, 0xc0, !PT ;  /* 0x7ffffffc04077812 */ /* 0x000fe200078ec0ff */
[----:B------:R-:W-:Y:S02]  /*3620*/  IMAD.IADD R5, R78, 0x1, -R5 ;  /* 0x000000014e057824 */ /* 0x000fe400078e0a05 */
[----:B------:R-:W-:Y:S02]  /*3630*/  IMAD.IADD R4, R79, 0x1, R76 ;  /* 0x000000014f047824 */ /* 0x000fe400078e024c */
[----:B------:R-:W-:-:S02]  /*3640*/  IMAD R203, R5, 0x8, R6 ;  /* 0x0000000805cb7824 */ /* 0x000fc400078e0206 */
[----:B------:R-:W-:Y:S02]  /*3650*/  IMAD.IADD R204, R0, 0x1, -R7 ;  /* 0x0000000100cc7824 */ /* 0x000fe400078e0a07 */
[----:B------:R-:W-:-:S04]  /*3660*/  @P6 IMAD.HI.U32 R5, R203, c[0x0][0x2c8], RZ ;  /* 0x0000b200cb056a27 */ /* 0x000fc800078e00ff */
[----:B------:R-:W-:Y:S01]  /*3670*/  IMAD.MOV.U32 R37, RZ, RZ, R203 ;  /* 0x000000ffff257224 */ /* 0x000fe200078e00cb */
[----:B------:R-:W-:Y:S01]  /*3680*/  @P0 SHF.R.U32.HI R37, RZ, c[0x0][0x2cc], R5 ;  /* 0x0000b300ff250a19 */ /* 0x000fe20000011605 */
[----:B------:R-:W-:Y:S01]  /*3690*/  IMAD.U32 R7, RZ, RZ, UR19 ;  /* 0x00000013ff077e24 */ /* 0x000fe2000f8e00ff */
[----:B------:R-:W-:Y:S01]  /*36a0*/  PLOP3.LUT P0, PT, PT, PT, UP1, 0x40, 0x0 ;  /* 0x000000000000781c */ /* 0x000fe20003f0e818 */
[----:B------:R-:W-:Y:S01]  /*36b0*/  IMAD.SHL.U32 R204, R204, 0x2, RZ ;  /* 0x00000002cccc7824 */ /* 0x000fe200078e00ff */
[----:B------:R-:W-:Y:S01]  /*36c0*/  ULDC UR19, c[0x0][0x324] ;  /* 0x0000c90000137ab9 */ /* 0x000fe20000000800 */
[----:B------:R-:W1:Y:S01]  /*36d0*/  SHFL.IDX PT, R5, R37, RZ, 0x1c1f ;  /* 0x001c1fff25057589 */ /* 0x000e6200000e0000 */
[----:B------:R-:W-:Y:S02]  /*36e0*/  ULOP3.LUT UR19, URZ, UR19, URZ, 0x33, !UPT ;  /* 0x000000133f137292 */ /* 0x000fe4000f8e333f */
[----:B------:R-:W-:Y:S02]  /*36f0*/  IADD3 R6, R7, -UR12, -R204 ;  /* 0x8000000c07067c10 */ /* 0x000fe4000fffe8cc */
[----:B------:R-:W-:-:S02]  /*3700*/  IADD3 R0, -R204, UR8, -R77 ;  /* 0x00000008cc007c10 */ /* 0x000fc4000fffe94d */
        /* <DEDUP_REMOVED lines=18> */
.L_x_1747:
[----:B------:R-:W-:-:S04]  /*3830*/  MOV R5, 0x1 ;  /* 0x0000000100057802 */ /* 0x000fc80000000f00 */
[----:B------:R-:W-:-:S13]  /*3840*/  ISETP.NE.AND P0, PT, R5, c[0x0][0x32c], PT ;  /* 0x0000cb0005007a0c */ /* 0x000fda0003f05270 */
[----:B------:R-:W-:-:S05]  /*3850*/  @P0 IMAD.HI.U32 R5, R38, c[0x0][0x330], RZ ;  /* 0x0000cc0026050a27 */ /* 0x000fca00078e00ff */
[----:B------:R-:W-:Y:S02]  /*3860*/  @P0 SHF.R.U32.HI R38, RZ, c[0x0][0x334], R5 ;  /* 0x0000cd00ff260a19 */ /* 0x000fe40000011605 */
.L_x_1748:
[----:B------:R-:W-:Y:S05]  /*3870*/  BSYNC B0 ;  /* 0x0000000000007941 */ /* 0x000fea0003800000 */
.L_x_1746:
[----:B------:R-:W-:-:S04]  /*3880*/  IMAD R7, R38, c[0x0][0x32c], -R77 ;  /* 0x0000cb0026077a24 */ /* 0x000fc800078e0a4d */
[----:B------:R-:W-:-:S05]  /*3890*/  IMAD.IADD R7, R7, 0x1, -R204 ;  /* 0x0000000107077824 */ /* 0x000fca00078e0acc */
[----:B------:R-:W-:Y:S02]  /*38a0*/  IADD3 R5, R7, c[0x0][0x32c], RZ ;  /* 0x0000cb0007057a10 */ /* 0x000fe40007ffe0ff */
[----:B------:R-:W-:Y:S02]  /*38b0*/  IMNMX R10, R10, R7, !PT ;  /* 0x000000070a0a7217 */ /* 0x000fe40007800200 */
[----:B------:R-:W-:Y:S02]  /*38c0*/  IMNMX R36, R36, R5, PT ;  /* 0x0000000524247217 */ /* 0x000fe40003800200 */
.L_x_1745:
[----:B------:R-:W-:-:S04]  /*38d0*/  ISETP.LT.AND P6, PT, RZ, UR22, PT ;  /* 0x00000016ff007c0c */ /* 0x000fc8000bfc1270 */
[----:B------:R-:W-:-:S04]  /*38e0*/  ISETP.GT.AND P0, PT, R10, RZ, P6 ;  /* 0x000000ff0a00720c */ /* 0x000fc80003704270 */
        /* <DEDUP_REMOVED lines=30> */
[----:B------:R-:W1:Y:S03]  /*3ad0*/  SHFL.IDX PT, R13, R37, 0x1, 0x1c1f ;  /* 0x003c1f00250d7f89 */ /* 0x000e6600000e0000 */
        /* <DEDUP_REMOVED lines=11> */
[--C-:B-1----:R-:W-:Y:S01]  /*3b90*/  IMAD.IADD R33, R8, 0x1, R13.reuse ;  /* 0x0000000108217824 */ /* 0x102fe200078e020d */
[----:B------:R-:W-:Y:S01]  /*3ba0*/  ISETP.GT.AND P0, PT, R10, 0x38, P6 ;  /* 0x000000380a00780c */ /* 0x000fe20003704270 */
[----:B------:R-:W-:-:S03]  /*3bb0*/  IMAD.IADD R8, R6, 0x1, R13 ;  /* 0x0000000106087824 */ /* 0x000fc600078e020d */
[----:B------:R-:W-:Y:S02]  /*3bc0*/  ISETP.LT.OR P0, PT, R36, 0x39, P0 ;  /* 0x000000392400780c */ /* 0x000fe40000701670 */
[----:B------:R-:W-:Y:S02]  /*3bd0*/  IMNMX R0, R33, R0, PT ;  /* 0x0000000021007217 */ /* 0x000fe40003800200 */
        /* <DEDUP_REMOVED lines=18> */
.L_x_1751:
[----:B------:R-:W-:-:S04]  /*3d00*/  MOV R6, 0x1 ;  /* 0x0000000100067802 */ /* 0x000fc80000000f00 */
[----:B------:R-:W-:-:S13]  /*3d10*/  ISETP.NE.AND P0, PT, R6, c[0x0][0x32c], PT ;  /* 0x0000cb0006007a0c */ /* 0x000fda0003f05270 */
[----:B------:R-:W-:-:S05]  /*3d20*/  @P0 IMAD.HI.U32 R6, R10, c[0x0][0x330], RZ ;  /* 0x0000cc000a060a27 */ /* 0x000fca00078e00ff */
[----:B------:R-:W-:Y:S02]  /*3d30*/  @P0 SHF.R.U32.HI R10, RZ, c[0x0][0x334], R6 ;  /* 0x0000cd00ff0a0a19 */ /* 0x000fe40000011606 */
.L_x_1752:
[----:B------:R-:W-:Y:S05]  /*3d40*/  BSYNC B0 ;  /* 0x0000000000007941 */ /* 0x000fea0003800000 */
.L_x_1750:
[----:B------:R-:W-:-:S04]  /*3d50*/  IMAD R33, R10, c[0x0][0x32c], -R77 ;  /* 0x0000cb000a217a24 */ /* 0x000fc800078e0a4d */
[----:B------:R-:W-:-:S05]  /*3d60*/  IMAD.IADD R33, R33, 0x1, -R204 ;  /* 0x0000000121217824 */ /* 0x000fca00078e0acc */
[----:B------:R-:W-:Y:S02]  /*3d70*/  IADD3 R13, R33, c[0x0][0x32c], RZ ;  /* 0x0000cb00210d7a10 */ /* 0x000fe40007ffe0ff */
[----:B------:R-:W-:Y:S02]  /*3d80*/  IMNMX R8, R8, R33, !PT ;  /* 0x0000002108087217 */ /* 0x000fe40007800200 */
[----:B------:R-:W-:Y:S02]  /*3d90*/  IMNMX R0, R0, R13, PT ;  /* 0x0000000d00007217 */ /* 0x000fe40003800200 */
.L_x_1749:
[----:B------:R-:W-:Y:S01]  /*3da0*/  ISETP.GT.AND P0, PT, R8, 0x1, P6 ;  /* 0x000000010800780c */ /* 0x000fe20003704270 */
[----:B------:R-:W-:Y:S01]  /*3db0*/  IMAD.SHL.U32 R195, R4, 0x2, RZ ;  /* 0x0000000204c37824 */ /* 0x000fe200078e00ff */
[----:B------:R-:W-:Y:S01]  /*3dc0*/  FMNMX.FTZ R20, R28, R29, !PT ;  /* 0x0000001d1c147209 */ /* 0x000fe20007810000 */
[----:B------:R-:W-:Y:S01]  /*3dd0*/  @UP2 USHF.L.U32 UR27, UR27, 0x7, URZ ;  /* 0x000000071b1b2899 */ /* 0x000fe2000800063f */
[----:B------:R-:W-:Y:S01]  /*3de0*/  ISETP.LT.OR P0, PT, R0, 0x2, P0 ;  /* 0x000000020000780c */ /* 0x000fe20000701670 */
[--C-:B------:R-:W-:Y:S01]  /*3df0*/  IMAD R189, R3, 0x2, R195.reuse ;  /* 0x0000000203bd7824 */ /* 0x100fe200078e02c3 */
[----:B------:R-:W-:Y:S01]  /*3e00*/  LDSM.16.MT88.4 R40, [R195+0x2100] ;  /* 0x00210000c328783b */ /* 0x000fe20000004200 */
[----:B------:R-:W-:Y:S01]  /*3e10*/  IMAD R190, R2, 0x2, R195 ;  /* 0x0000000202be7824 */ /* 0x000fe200078e02c3 */
[----:B------:R-:W-:Y:S01]  /*3e20*/  FSEL R16, R31, -INF , !P0 ;  /* 0xff8000001f107808 */ /* 0x000fe20004000000 */
[----:B------:R-:W-:Y:S01]  /*3e30*/  ULDC.64 UR4, c[0x0][0x2c8] ;  /* 0x0000b20000047ab9 */ /* 0x000fe20000000a00 */
[----:B------:R-:W-:Y:S01]  /*3e40*/  ISETP.GT.AND P0, PT, R8, 0x8, P6 ;  /* 0x000000080800780c */ /* 0x000fe20003704270 */
[----:B------:R-:W-:Y:S01]  /*3e50*/  IMAD R188, R3, 0x2, R190 ;  /* 0x0000000203bc7824 */ /* 0x000fe200078e02be */
[----:B------:R-:W-:Y:S01]  /*3e60*/  LDSM.16.MT88.4 R100, [R195+0x100] ;  /* 0x00010000c364783b */ /* 0x000fe20000004200 */
[----:B------:R-:W-:Y:S01]  /*3e70*/  UIMAD.WIDE.U32 UR28, UR27, UR4, URZ ;  /* 0x000000041b1c72a5 */ /* 0x000fe2000f8e003f */
[----:B------:R-:W-:Y:S01]  /*3e80*/  ISETP.LT.OR P0, PT, R0, 0x9, P0 ;  /* 0x000000090000780c */ /* 0x000fe20000701670 */
[----:B------:R-:W-:Y:S01]  /*3e90*/  UIADD3 UR22, UR22, -0x2, URZ ;  /* 0xfffffffe16167890 */ /* 0x000fe2000fffe03f */
[----:B------:R-:W-:Y:S02]  /*3ea0*/  LDSM.16.MT88.4 R108, [R190+0x100] ;  /* 0x00010000be6c783b */ /* 0x000fe40000004200 */
[----:B------:R-:W-:-:S02]  /*3eb0*/  FSEL R26, R26, -INF , !P0 ;  /* 0xff8000001a1a7808 */ /* 0x000fc40004000000 */
[----:B------:R-:W-:Y:S01]  /*3ec0*/  ISETP.GT.AND P0, PT, R8, 0x9, P6 ;  /* 0x000000090800780c */ /* 0x000fe20003704270 */
[----:B------:R-:W-:Y:S01]  /*3ed0*/  LDSM.16.MT88.4 R116, [R189+0x100] ;  /* 0x00010000bd74783b */ /* 0x000fe20000004200 */
[----:B------:R-:W-:Y:S02]  /*3ee0*/  @UP2 UMOV UR27, UR29 ;  /* 0x0000001d001b2c82 */ /* 0x000fe40008000000 */
[----:B------:R-:W-:Y:S01]  /*3ef0*/  ISETP.LT.OR P0, PT, R0, 0xa, P0 ;  /* 0x0000000a0000780c */ /* 0x000fe20000701670 */
[----:B------:R-:W-:Y:S01]  /*3f00*/  LDSM.16.MT88.4 R124, [R188+0x100] ;  /* 0x00010000bc7c783b */ /* 0x000fe20000004200 */
[----:B------:R-:W-:Y:S02]  /*3f10*/  @UP2 USHF.R.U32.HI UR26, URZ, UR5, UR27 ;  /* 0x000000053f1a2299 */ /* 0x000fe4000801161b */
[----:B------:R-:W-:Y:S01]  /*3f20*/  FSEL R6, R27, -INF , !P0 ;  /* 0xff8000001b067808 */ /* 0x000fe20004000000 */
[----:B------:R-:W-:Y:S01]  /*3f30*/  LDSM.16.MT88.4 R48, [R190+0x2100] ;  /* 0x00210000be30783b */ /* 0x000fe20000004200 */
[----:B------:R-:W-:Y:S01]  /*3f40*/  ISETP.GT.AND P0, PT, R8, 0x10, P6 ;  /* 0x000000100800780c */ /* 0x000fe20003704270 */
[----:B------:R-:W-:-:S02]  /*3f50*/  UIADD3 UR4, UR23, UR26, URZ ;  /* 0x0000001a17047290 */ /* 0x000fc4000fffe03f */
[----:B------:R-:W-:Y:S01]  /*3f60*/  LDSM.16.MT88.4 R64, [R188+0x2100] ;  /* 0x00210000bc40783b */ /* 0x000fe20000004200 */
[----:B------:R-:W-:Y:S01]  /*3f70*/  ISETP.LT.OR P0, PT, R0, 0x11, P0 ;  /* 0x000000110000780c */ /* 0x000fe20000701670 */
[----:B------:R-:W-:Y:S02]  /*3f80*/  ULDC UR23, c[0x0][0x328] ;  /* 0x0000ca0000177ab9 */ /* 0x000fe40000000800 */
[----:B------:R-:W-:Y:S01]  /*3f90*/  LDSM.16.MT88.4 R80, [R190+0x4100] ;  /* 0x00410000be50783b */ /* 0x000fe20000004200 */
[----:B------:R-:W-:Y:S01]  /*3fa0*/  FSEL R22, R22, -INF , !P0 ;  /* 0xff80000016167808 */ /* 0x000fe20004000000 */
[----:B------:R-:W-:Y:S01]  /*3fb0*/  UIADD3 UR23, UR4, UR23, URZ ;  /* 0x0000001704177290 */ /* 0x000fe2000fffe03f */
        /* <DEDUP_REMOVED lines=15> */
[----:B------:R-:W-:Y:S02]  /*40b0*/  ISETP.GT.AND P0, PT, R8, 0x21, P6 ;  /* 0x000000210800780c */ /* 0x000fe40003704270 */
[----:B------:R-:W-:Y:S02]  /*40c0*/  FMNMX.FTZ R14, R11, R20, !PT ;  /* 0x000000140b0e7209 */ /* 0x000fe40007810000 */
[----:B------:R-:W-:Y:S02]  /*40d0*/  ISETP.LT.OR P0, PT, R0, 0x22, P0 ;  /* 0x000000220000780c */ /* 0x000fe40000701670 */
[----:B------:R-:W-:Y:S02]  /*40e0*/  FMNMX.FTZ R14, R25, R14, !PT ;  /* 0x0000000e190e7209 */ /* 0x000fe40007810000 */
[----:B------:R-:W-:-:S02]  /*40f0*/  FSEL R172, R15, -INF , !P0 ;  /* 0xff8000000fac7808 */ /* 0x000fc40004000000 */
[----:B------:R-:W-:Y:S02]  /*4100*/  ISETP.GT.AND P0, PT, R8, RZ, P6 ;  /* 0x000000ff0800720c */ /* 0x000fe40003704270 */
        /* <DEDUP_REMOVED lines=9> */
[----:B------:R-:W-:Y:S02]  /*41a0*/  FMNMX.FTZ R15, R6, R15, !PT ;  /* 0x0000000f060f7209 */ /* 0x000fe40007810000 */
[----:B------:R-:W-:-:S02]  /*41b0*/  ISETP.GT.AND P0, PT, R8, 0x29, P6 ;  /* 0x000000290800780c */ /* 0x000fc40003704270 */
[----:B------:R-:W-:Y:S02]  /*41c0*/  FMNMX.FTZ R15, R22, R15, !PT ;  /* 0x0000000f160f7209 */ /* 0x000fe40007810000 */
[----:B------:R-:W-:Y:S02]  /*41d0*/  FMNMX.FTZ R14, R5, R14, !PT ;  /* 0x0000000e050e7209 */ /* 0x000fe40007810000 */
[----:B------:R-:W-:Y:S02]  /*41e0*/  FMNMX.FTZ R15, R10, R15, !PT ;  /* 0x0000000f0a0f7209 */ /* 0x000fe40007810000 */
[----:B------:R-:W-:Y:S02]  /*41f0*/  ISETP.LT.OR P0, PT, R0, 0x2a, P0 ;  /* 0x0000002a0000780c */ /* 0x000fe40000701670 */
[----:B------:R-:W-:Y:S02]  /*4200*/  FMNMX.FTZ R14, R17, R14, !PT ;  /* 0x0000000e110e7209 */ /* 0x000fe40007810000 */
[----:B------:R-:W-:-:S02]  /*4210*/  FMNMX.FTZ R15, R18, R15, !PT ;  /* 0x0000000f120f7209 */ /* 0x000fc40007810000 */
[----:B------:R-:W-:Y:S02]  /*4220*/  FSEL R170, R59, -INF , !P0 ;  /* 0xff8000003baa7808 */ /* 0x000fe40004000000 */
[----:B------:R-:W-:Y:S01]  /*4230*/  ISETP.GT.AND P0, PT, R8, 0x30, P6 ;  /* 0x000000300800780c */ /* 0x000fe20003704270 */
[----:B------:R-:W-:Y:S01]  /*4240*/  LDSM.16.MT88.4 R56, [R189+0x2100] ;  /* 0x00210000bd38783b */ /* 0x000fe20000004200 */
[----:B------:R-:W-:Y:S02]  /*4250*/  FMNMX.FTZ R14, R165, R14, !PT ;  /* 0x0000000ea50e7209 */ /* 0x000fe40007810000 */
[----:B------:R-:W-:Y:S02]  /*4260*/  FMNMX.FTZ R15, R12, R15, !PT ;  /* 0x0000000f0c0f7209 */ /* 0x000fe40007810000 */
[----:B------:R-:W-:Y:S02]  /*4270*/  ISETP.LT.OR P0, PT, R0, 0x31, P0 ;  /* 0x000000310000780c */ /* 0x000fe40000701670 */
[----:B------:R-:W-:-:S02]  /*4280*/  FMNMX.FTZ R14, R159, R14, !PT ;  /* 0x0000000e9f0e7209 */ /* 0x000fc40007810000 */
[----:B------:R-:W-:Y:S02]  /*4290*/  FMNMX.FTZ R15, R162, R15, !PT ;  /* 0x0000000fa20f7209 */ /* 0x000fe40007810000 */
[----:B------:R-:W-:Y:S02]  /*42a0*/  FSEL R166, R34, -INF , !P0 ;  /* 0xff80000022a67808 */ /* 0x000fe40004000000 */
[----:B------:R-:W-:Y:S02]  /*42b0*/  FMNMX.FTZ R14, R157, R14, !PT ;  /* 0x0000000e9d0e7209 */ /* 0x000fe40007810000 */
[----:B------:R-:W-:Y:S02]  /*42c0*/  ISETP.GT.AND P0, PT, R8, 0x31, P6 ;  /* 0x000000310800780c */ /* 0x000fe40003704270 */
[----:B------:R-:W-:Y:S02]  /*42d0*/  FMNMX.FTZ R15, R172, R15, !PT ;  /* 0x0000000fac0f7209 */ /* 0x000fe40007810000 */
[----:B------:R-:W-:-:S02]  /*42e0*/  FMNMX.FTZ R14, R163, R14, !PT ;  /* 0x0000000ea30e7209 */ /* 0x000fc40007810000 */
[----:B------:R-:W-:Y:S02]  /*42f0*/  ISETP.LT.OR P0, PT, R0, 0x32, P0 ;  /* 0x000000320000780c */ /* 0x000fe40000701670 */
[----:B------:R-:W-:Y:S02]  /*4300*/  FMNMX.FTZ R15, R164, R15, !PT ;  /* 0x0000000fa40f7209 */ /* 0x000fe40007810000 */
[----:B------:R-:W-:Y:S02]  /*4310*/  FMNMX.FTZ R14, R169, R14, !PT ;  /* 0x0000000ea90e7209 */ /* 0x000fe40007810000 */
[----:B------:R-:W-:Y:S02]  /*4320*/  FSEL R142, R35, -INF , !P0 ;  /* 0xff800000238e7808 */ /* 0x000fe40004000000 */
[----:B------:R-:W-:Y:S01]  /*4330*/  ISETP.GT.AND P0, PT, R8, 0x38, P6 ;  /* 0x000000380800780c */ /* 0x000fe20003704270 */
[----:B------:R-:W-:Y:S01]  /*4340*/  LDSM.16.MT88.4 R32, [R188+0x900] ;  /* 0x00090000bc20783b */ /* 0x000fe20000004200 */
[----:B------:R-:W-:-:S02]  /*4350*/  FMNMX.FTZ R15, R170, R15, !PT ;  /* 0x0000000faa0f7209 */ /* 0x000fc40007810000 */
[----:B------:R-:W-:Y:S02]  /*4360*/  FMNMX.FTZ R14, R167, R14, !PT ;  /* 0x0000000ea70e7209 */ /* 0x000fe40007810000 */
[----:B------:R-:W-:Y:S02]  /*4370*/  ISETP.GT.AND P6, PT, R8, 0x39, P6 ;  /* 0x000000390800780c */ /* 0x000fe400037c4270 */
[----:B------:R-:W-:Y:S02]  /*4380*/  ISETP.LT.OR P0, PT, R0, 0x39, P0 ;  /* 0x000000390000780c */ /* 0x000fe40000701670 */
[----:B------:R-:W-:Y:S02]  /*4390*/  FMNMX.FTZ R15, R166, R15, !PT ;  /* 0x0000000fa60f7209 */ /* 0x000fe40007810000 */
[----:B------:R-:W-:Y:S02]  /*43a0*/  FMNMX.FTZ R14, R143, R14, !PT ;  /* 0x0000000e8f0e7209 */ /* 0x000fe40007810000 */
[----:B------:R-:W-:-:S02]  /*43b0*/  ISETP.LT.OR P6, PT, R0, 0x3a, P6 ;  /* 0x0000003a0000780c */ /* 0x000fc400037c1670 */
[----:B------:R-:W-:Y:S02]  /*43c0*/  FSEL R140, R74, -INF , !P0 ;  /* 0xff8000004a8c7808 */ /* 0x000fe40004000000 */
[----:B------:R-:W-:Y:S02]  /*43d0*/  FMNMX.FTZ R15, R142, R15, !PT ;  /* 0x0000000f8e0f7209 */ /* 0x000fe40007810000 */
[----:B------:R-:W-:Y:S02]  /*43e0*/  FMNMX.FTZ R13, R141, R14, !PT ;  /* 0x0000000e8d0d7209 */ /* 0x000fe40007810000 */
[----:B------:R-:W-:Y:S02]  /*43f0*/  FSEL R160, R75, -INF , !P6 ;  /* 0xff8000004ba07808 */ /* 0x000fe40007000000 */
[----:B------:R-:W-:Y:S01]  /*4400*/  FMNMX.FTZ R15, R140, R15, !PT ;  /* 0x0000000f8c0f7209 */ /* 0x000fe20007810000 */
[----:B------:R-:W1:Y:S03]  /*4410*/  SHFL.BFLY PT, R14, R13, 0x2, 0x1f ;  /* 0x0c401f000d0e7f89 */ /* 0x000e6600000e0000 */
[----:B------:R-:W-:Y:S01]  /*4420*/  FMNMX.FTZ R15, R160, R15, !PT ;  /* 0x0000000fa00f7209 */ /* 0x000fe20007810000 */
[----:B------:R-:W-:Y:S04]  /*4430*/  LDSM.16.MT88.4 R72, [R195+0x4100] ;  /* 0x00410000c348783b */ /* 0x000fe80000004200 */
        /* <DEDUP_REMOVED lines=20> */
[--C-:B------:R-:W-:Y:S01]  /*4580*/  FFMA.FTZ R150, R16, c[0x0][0x2d0], -R161.reuse ;  /* 0x0000b40010967a23 */ /* 0x100fe200000108a1 */
[----:B------:R-:W-:Y:S01]  /*4590*/  LDSM.16.MT88.4 R28, [R190+0x2900] ;  /* 0x00290000be1c783b */ /* 0x000fe20000004200 */
        /* <DEDUP_REMOVED lines=8> */
[--C-:B------:R-:W-:Y:S01]  /*4620*/  FFMA.FTZ R145, R22, c[0x0][0x2d0], -R161.reuse ;  /* 0x0000b40016917a23 */ /* 0x100fe200000108a1 */
[----:B------:R-:W-:Y:S01]  /*4630*/  MUFU.EX2 R153, R153 ;  /* 0x0000009900997308 */ /* 0x000fe20000000800 */
[----:B------:R-:W-:Y:S01]  /*4640*/  FFMA.FTZ R2, R12, c[0x0][0x2d0], -R161 ;  /* 0x0000b4000c027a23 */ /* 0x000fe200000108a1 */
[----:B------:R-:W-:Y:S01]  /*4650*/  LDSM.16.MT88.4 R20, [R189+0x2900] ;  /* 0x00290000bd14783b */ /* 0x000fe20000004200 */
[----:B------:R-:W-:-:S02]  /*4660*/  FFMA.FTZ R11, R17, c[0x0][0x2d0], -R168 ;  /* 0x0000b400110b7a23 */ /* 0x000fc400000108a8 */
[--C-:B------:R-:W-:Y:S01]  /*4670*/  FFMA.FTZ R10, R10, c[0x0][0x2d0], -R161.reuse ;  /* 0x0000b4000a0a7a23 */ /* 0x100fe200000108a1 */
[----:B------:R-:W3:Y:S01]  /*4680*/  LDSM.16.MT88.4 R12, [R195+0x2900] ;  /* 0x00290000c30c783b */ /* 0x000ee20000004200 */
[----:B------:R-:W-:Y:S01]  /*4690*/  FFMA.FTZ R3, R18, c[0x0][0x2d0], -R161 ;  /* 0x0000b40012037a23 */ /* 0x000fe200000108a1 */
        /* <DEDUP_REMOVED lines=11> */
[----:B------:R-:W5:Y:S01]  /*4750*/  MUFU.EX2 R150, R150 ;  /* 0x0000009600967308 */ /* 0x000f620000000800 */
[----:B----4-:R-:W-:Y:S01]  /*4760*/  F2FP.PACK_AB R98, R148, R153 ;  /* 0x000000999462723e */ /* 0x010fe200000000ff */
        /* <DEDUP_REMOVED lines=217> */
.L_x_1754:
[----:B------:R-:W-:Y:S02]  /*5500*/  UMOV UR5, 0x1 ;  /* 0x0000000100057882 */ /* 0x000fe40000000000 */
[----:B------:R-:W-:Y:S02]  /*5510*/  ULDC UR4, c[0x0][0x32c] ;  /* 0x0000cb0000047ab9 */ /* 0x000fe40000000800 */
[----:B------:R-:W-:-:S03]  /*5520*/  UISETP.NE.AND UP0, UPT, UR5, UR4, UPT ;  /* 0x000000040500728c */ /* 0x000fc6000bf05270 */
[----:B------:R-:W-:Y:S02]  /*5530*/  ULDC.64 UR4, c[0x0][0x330] ;  /* 0x0000cc0000047ab9 */ /* 0x000fe40000000a00 */
[----:B------:R-:W-:-:S07]  /*5540*/  UIMAD.WIDE.U32 UR28, UR26, UR4, URZ ;  /* 0x000000041a1c72a5 */ /* 0x000fce000f8e003f */
[----:B------:R-:W-:Y:S02]  /*5550*/  @UP0 UMOV UR27, UR29 ;  /* 0x0000001d001b0c82 */ /* 0x000fe40008000000 */
[----:B------:R-:W-:Y:S02]  /*5560*/  @UP0 USHF.R.U32.HI UR26, URZ, UR5, UR27 ;  /* 0x000000053f1a0299 */ /* 0x000fe4000801161b */
.L_x_1755:
[----:B------:R-:W-:Y:S02]  /*5570*/  ULDC UR4, c[0x0][0x32c] ;  /* 0x0000cb0000047ab9 */ /* 0x000fe40000000800 */
[----:B------:R-:W-:-:S04]  /*5580*/  UIMAD UR4, UR26, UR4, UR4 ;  /* 0x000000041a0472a4 */ /* 0x000fc8000f8e0204 */
[----:B------:R-:W-:-:S04]  /*5590*/  UISETP.LT.AND UP0, UPT, UR23, UR4, UPT ;  /* 0x000000041700728c */ /* 0x000fc8000bf01270 */
[----:B------:R-:W-:-:S04]  /*55a0*/  USEL UR23, UR23, UR4, UP0 ;  /* 0x0000000417177287 */ /* 0x000fc80008000000 */
.L_x_1753:
        /* <DEDUP_REMOVED lines=17> */
.L_x_1767:
        /* <DEDUP_REMOVED lines=56> */
.L_x_1757:
        /* <DEDUP_REMOVED lines=207> */
.L_x_1758:
        /* <DEDUP_REMOVED lines=12> */
[----:B------:R-:W-:Y:S04]  /*67f0*/  IADD3 R0, -R0, UR8, R133 ;  /* 0x0000000800007c10 */ /* 0x000fe8000fffe185 */
        /* <DEDUP_REMOVED lines=19> */
.L_x_1761:
[----:B------:R-:W-:Y:S04]  /*6930*/  MOV R134, 0x1 ;  /* 0x0000000100867802 */ /* 0x000fe80000000f00 */
[----:B------:R-:W-:Y:S11]  /*6940*/  ISETP.NE.AND P0, PT, R134, c[0x0][0x32c], PT ;  /* 0x0000cb0086007a0c */ /* 0x000ff60003f05270 */
[----:B------:R-:W-:Y:S02]  /*6950*/  @!UPT UIADD3 URZ, URZ, URZ, URZ ;  /* 0x0000003f3f3ff290 */ /* 0x000fe4000fffe03f */
[----:B------:R-:W-:Y:S05]  /*6960*/  @P0 IMAD.HI.U32 R134, R139, c[0x0][0x330], RZ ;  /* 0x0000cc008b860a27 */ /* 0x000fea00078e00ff */
[----:B------:R-:W-:Y:S02]  /*6970*/  @P0 SHF.R.U32.HI R139, RZ, c[0x0][0x334], R134 ;  /* 0x0000cd00ff8b0a19 */ /* 0x000fe40000011686 */
.L_x_1762:
[----:B------:R-:W-:Y:S05]  /*6980*/  BSYNC B0 ;  /* 0x0000000000007941 */ /* 0x000fea0003800000 */
.L_x_1760:
[----:B------:R-:W-:Y:S04]  /*6990*/  IMAD.MOV.U32 R134, RZ, RZ, c[0x0][0x32c] ;  /* 0x0000cb00ff867624 */ /* 0x000fe800078e00ff */
[----:B------:R-:W-:Y:S04]  /*69a0*/  IMAD R139, R139, R134, -UR5 ;  /* 0x800000058b8b7e24 */ /* 0x000fe8000f8e0286 */
[----:B------:R-:W-:Y:S05]  /*69b0*/  IMAD.IADD R136, R139, 0x1, -R204 ;  /* 0x000000018b887824 */ /* 0x000fea00078e0acc */
[----:B------:R-:W-:Y:S02]  /*69c0*/  IADD3 R134, R136, c[0x0][0x32c], RZ ;  /* 0x0000cb0088867a10 */ /* 0x000fe40007ffe0ff */
[----:B------:R-:W-:Y:S02]  /*69d0*/  IMNMX R133, R133, R136, !PT ;  /* 0x0000008885857217 */ /* 0x000fe40007800200 */
[----:B------:R-:W-:Y:S02]  /*69e0*/  IMNMX R135, R135, R134, PT ;  /* 0x0000008687877217 */ /* 0x000fe40003800200 */
.L_x_1759:
        /* <DEDUP_REMOVED lines=84> */
.L_x_1765:
[----:B------:R-:W-:Y:S04]  /*6f30*/  MOV R4, 0x1 ;  /* 0x0000000100047802 */ /* 0x000fe80000000f00 */
[----:B------:R-:W-:Y:S11]  /*6f40*/  ISETP.NE.AND P0, PT, R4, c[0x0][0x32c], PT ;  /* 0x0000cb0004007a0c */ /* 0x000ff60003f05270 */
[----:B------:R-:W-:Y:S02]  /*6f50*/  @!UPT UIADD3 URZ, URZ, URZ, URZ ;  /* 0x0000003f3f3ff290 */ /* 0x000fe4000fffe03f */
[----:B------:R-:W-:Y:S05]  /*6f60*/  @P0 IMAD.HI.U32 R4, R5, c[0x0][0x330], RZ ;  /* 0x0000cc0005040a27 */ /* 0x000fea00078e00ff */
[----:B------:R-:W-:Y:S02]  /*6f70*/  @P0 SHF.R.U32.HI R5, RZ, c[0x0][0x334], R4 ;  /* 0x0000cd00ff050a19 */ /* 0x000fe40000011604 */
.L_x_1766:
[----:B------:R-:W-:Y:S05]  /*6f80*/  BSYNC B0 ;  /* 0x0000000000007941 */ /* 0x000fea0003800000 */
.L_x_1764:
[----:B------:R-:W-:Y:S04]  /*6f90*/  IMAD.MOV.U32 R4, RZ, RZ, c[0x0][0x32c] ;  /* 0x0000cb00ff047624 */ /* 0x000fe800078e00ff */
[----:B------:R-:W-:Y:S04]  /*6fa0*/  IMAD R9, R5, R4, -UR5 ;  /* 0x8000000505097e24 */ /* 0x000fe8000f8e0204 */
[----:B------:R-:W-:Y:S05]  /*6fb0*/  IMAD.IADD R9, R9, 0x1, -R204 ;  /* 0x0000000109097824 */ /* 0x000fea00078e0acc */
[----:B------:R-:W-:Y:S02]  /*6fc0*/  IADD3 R5, R9, c[0x0][0x32c], RZ ;  /* 0x0000cb0009057a10 */ /* 0x000fe40007ffe0ff */
[----:B------:R-:W-:Y:S02]  /*6fd0*/  IMNMX R0, R0, R9, !PT ;  /* 0x0000000900007217 */ /* 0x000fe40007800200 */
[----:B------:R-:W-:Y:S02]  /*6fe0*/  IMNMX R132, R132, R5, PT ;  /* 0x0000000584847217 */ /* 0x000fe40003800200 */
.L_x_1763:
        /* <DEDUP_REMOVED lines=59> */
[----:B------:R-:W-:Y:S01]  /*73a0*/  ISETP.GT.AND P6, PT, R0, 0x28, P6 ;  /* 0x000000280000780c */ /* 0x000fe200037c4270 */
        /* <DEDUP_REMOVED lines=14> */
[C---:B------:R-:W-:Y:S01]  /*7490*/  ISETP.GT.AND P6, PT, R0.reuse, 0x30, P6 ;  /* 0x000000300000780c */ /* 0x040fe200037c4270 */
[----:B------:R-:W1:Y:S01]  /*74a0*/  SHFL.BFLY PT, R5, R4, 0x2, 0x1f ;  /* 0x0c401f0004057f89 */ /* 0x000e6200000e0000 */
[----:B------:R-:W-:Y:S02]  /*74b0*/  FMNMX.FTZ R6, R219, R6, !PT ;  /* 0x00000006db067209 */ /* 0x000fe40007810000 */
        /* <DEDUP_REMOVED lines=42> */
[--C-:B------:R-:W-:Y:S02]  /*7760*/  FFMA.FTZ R220, R158, c[0x0][0x2d0], -R153.reuse ;  /* 0x0000b4009edc7a23 */ /* 0x100fe40000010899 */
[--C-:B------:R-:W-:Y:S01]  /*7770*/  FFMA.FTZ R221, R156, c[0x0][0x2d0], -R153.reuse ;  /* 0x0000b4009cdd7a23 */ /* 0x100fe20000010899 */
        /* <DEDUP_REMOVED lines=14> */
[----:B------:R-:W-:Y:S01]  /*7860*/  PLOP3.LUT P0, PT, PT, PT, UP0, 0x80, 0x0 ;  /* 0x000000000000781c */ /* 0x000fe20003f0f008 */
[----:B------:R-:W-:Y:S02]  /*7870*/  FADD.FTZ R5, -R5, R2 ;  /* 0x0000000205057221 */ /* 0x000fe40000010100 */
[--C-:B------:R-:W-:Y:S01]  /*7880*/  FFMA.FTZ R164, R13, c[0x0][0x2d0], -R144.reuse ;  /* 0x0000b4000da47a23 */ /* 0x100fe20000010890 */
[----:B------:R-:W1:Y:S01]  /*7890*/  MUFU.EX2 R161, R161 ;  /* 0x000000a100a17308 */ /* 0x000e620000000800 */
[----:B------:R-:W3:Y:S01]  /*78a0*/  LDSM.16.MT88.4 R12, [R195+0x100] ;  /* 0x00010000c30c783b */ /* 0x000ee20000004200 */
[--C-:B------:R-:W-:Y:S01]  /*78b0*/  FFMA.FTZ R165, R17, c[0x0][0x2d0], -R144.reuse ;  /* 0x0000b40011a57a23 */ /* 0x100fe20000010890 */
[----:B--2---:R-:W-:Y:S01]  /*78c0*/  F2FP.PACK_AB R136, R135, R160 ;  /* 0x000000a08788723e */ /* 0x004fe200000000ff */
[--C-:B------:R-:W-:Y:S02]  /*78d0*/  FFMA.FTZ R163, R9, c[0x0][0x2d0], -R144.reuse ;  /* 0x0000b40009a37a23 */ /* 0x100fe40000010890 */
[--C-:B------:R-:W-:Y:S02]  /*78e0*/  FFMA.FTZ R162, R11, c[0x0][0x2d0], -R144.reuse ;  /* 0x0000b4000ba27a23 */ /* 0x100fe40000010890 */
[----:B------:R-:W-:Y:S02]  /*78f0*/  FMUL.FTZ R2, R5, c[0x0][0x2d0] ;  /* 0x0000b40005027a20 */ /* 0x000fe40000410000 */
[----:B------:R-:W2:Y:S01]  /*7900*/  MUFU.EX2 R3, R6 ;  /* 0x0000000600037308 */ /* 0x000ea20000000800 */
[--C-:B------:R-:W-:Y:S02]  /*7910*/  FFMA.FTZ R168, R142, c[0x0][0x2d0], -R153.reuse ;  /* 0x0000b4008ea87a23 */ /* 0x100fe40000010899 */
[--C-:B------:R-:W-:Y:S02]  /*7920*/  FFMA.FTZ R218, R141, c[0x0][0x2d0], -R144.reuse ;  /* 0x0000b4008dda7a23 */ /* 0x100fe40000010890 */
[--C-:B------:R-:W-:Y:S02]  /*7930*/  FFMA.FTZ R224, R159, c[0x0][0x2d0], -R144.reuse ;  /* 0x0000b4009fe07a23 */ /* 0x100fe40000010890 */
[--C-:B------:R-:W-:Y:S02]  /*7940*/  FFMA.FTZ R225, R157, c[0x0][0x2d0], -R144.reuse ;  /* 0x0000b4009de17a23 */ /* 0x100fe40000010890 */
[----:B------:R-:W-:Y:S01]  /*7950*/  LDSM.16.MT88.4 R156, [R195+0x5900] ;  /* 0x00590000c39c783b */ /* 0x000fe20000004200 */
[----:B------:R-:W-:Y:S01]  /*7960*/  MUFU.EX2 R165, R165 ;  /* 0x000000a500a57308 */ /* 0x000fe20000000800 */
[--C-:B------:R-:W-:Y:S02]  /*7970*/  FFMA.FTZ R226, R155, c[0x0][0x2d0], -R144.reuse ;  /* 0x0000b4009be27a23 */ /* 0x100fe40000010890 */
[--C-:B------:R-:W-:Y:S01]  /*7980*/  FFMA.FTZ R231, R149, c[0x0][0x2d0], -R144.reuse ;  /* 0x0000b40095e77a23 */ /* 0x100fe20000010890 */
[----:B-1----:R-:W-:Y:S01]  /*7990*/  F2FP.PACK_AB R138, R161, R134 ;  /* 0x00000086a18a723e */ /* 0x002fe200000000ff */
[--C-:B------:R-:W-:Y:S02]  /*79a0*/  FFMA.FTZ R232, R147, c[0x0][0x2d0], -R144.reuse ;  /* 0x0000b40093e87a23 */ /* 0x100fe40000010890 */
[----:B------:R-:W-:Y:S01]  /*79b0*/  LDSM.16.MT88.4 R148, [R189+0x3900] ;  /* 0x00390000bd94783b */ /* 0x000fe20000004200 */
[--C-:B------:R-:W-:Y:S02]  /*79c0*/  FFMA.FTZ R233, R145, c[0x0][0x2d0], -R144.reuse ;  /* 0x0000b40091e97a23 */ /* 0x100fe40000010890 */
[----:B------:R-:W1:Y:S01]  /*79d0*/  MUFU.EX2 R164, R164 ;  /* 0x000000a400a47308 */ /* 0x000e620000000800 */
[----:B------:R-:W-:Y:S02]  /*79e0*/  FFMA.FTZ R153, R146, c[0x0][0x2d0], -R153 ;  /* 0x0000b40092997a23 */ /* 0x000fe40000010899 */
        /* <DEDUP_REMOVED lines=15> */
[----:B------:R-:W-:Y:S01]  /*7ae0*/  LDSM.16.MT88.4 R140, [R189+0x2900] ;  /* 0x00290000bd8c783b */ /* 0x000fe20000004200 */
[C---:B------:R-:W-:Y:S02]  /*7af0*/  FMUL.FTZ R36, R3.reuse, R36 ;  /* 0x0000002403247220 */ /* 0x040fe40000410000 */
[----:B------:R-:W1:Y:S01]  /*7b00*/  MUFU.EX2 R2, R2 ;  /* 0x0000000200027308 */ /* 0x000e620000000800 */
        /* <DEDUP_REMOVED lines=8> */
[----:B--2---:R-:W-:Y:S01]  /*7b90*/  F2FP.PACK_AB R139, R162, R163 ;  /* 0x000000a3a28b723e */ /* 0x004fe200000000ff */
[C---:B------:R-:W-:Y:S02]  /*7ba0*/  FMUL.FTZ R52, R3.reuse, R52 ;  /* 0x0000003403347220 */ /* 0x040fe40000410000 */
[C---:B------:R-:W-:Y:S02]  /*7bb0*/  FMUL.FTZ R53, R3.reuse, R53 ;  /* 0x0000003503357220 */ /* 0x040fe40000410000 */
[C---:B------:R-:W-:Y:S01]  /*7bc0*/  FMUL.FTZ R56, R3.reuse, R56 ;  /* 0x0000003803387220 */ /* 0x040fe20000410000 */
[----:B------:R-:W-:Y:S01]  /*7bd0*/  MUFU.EX2 R166, R166 ;  /* 0x000000a600a67308 */ /* 0x000fe20000000800 */
[C---:B------:R-:W-:Y:S02]  /*7be0*/  FMUL.FTZ R57, R3.reuse, R57 ;  /* 0x0000003903397220 */ /* 0x040fe40000410000 */
[C---:B------:R-:W-:Y:S02]  /*7bf0*/  FMUL.FTZ R60, R3.reuse, R60 ;  /* 0x0000003c033c7220 */ /* 0x040fe40000410000 */
[C---:B-1----:R-:W-:Y:S02]  /*7c00*/  FMUL.FTZ R6, R2.reuse, R130 ;  /* 0x0000008202067220 */ /* 0x042fe40000410000 */
[C---:B------:R-:W-:Y:S02]  /*7c10*/  FMUL.FTZ R7, R2.reuse, R131 ;  /* 0x0000008302077220 */ /* 0x040fe40000410000 */
[----:B------:R-:W-:Y:S01]  /*7c20*/  LDSM.16.MT88.4 R128, [R190+0x2900] ;  /* 0x00290000be80783b */ /* 0x000fe20000004200 */
[C---:B------:R-:W-:Y:S01]  /*7c30*/  FMUL.FTZ R10, R2.reuse, R102 ;  /* 0x00000066020a7220 */ /* 0x040fe20000410000 */
[----:B------:R-:W1:Y:S01]  /*7c40*/  MUFU.EX2 R167, R167 ;  /* 0x000000a700a77308 */ /* 0x000e620000000800 */
[C---:B------:R-:W-:Y:S02]  /*7c50*/  FMUL.FTZ R11, R2.reuse, R103 ;  /* 0x00000067020b7220 */ /* 0x040fe40000410000 */
[C---:B---3--:R-:W-:Y:S03]  /*7c60*/  HMMA.16816.F32 R4, R136.reuse, R12, R4 ;  /* 0x0000000c8804723c */ /* 0x048fe60000001804 */
        /* <DEDUP_REMOVED lines=101> */
[----:B------:R-:W-:Y:S02]  /*82c0*/  FMUL.FTZ R85, R3, R85 ;  /* 0x0000005503557220 */ /* 0x000fe40000410000 */
[C---:B------:R-:W-:Y:S01]  /*82d0*/  FMUL.FTZ R86, R2.reuse, R86 ;  /* 0x0000005602567220 */ /* 0x040fe20000410000 */
[C---:B--2---:R-:W-:Y:S03]  /*82e0*/  HMMA.16816.F32 R76, R136.reuse, R100, R76 ;  /* 0x00000064884c723c */ /* 0x044fe6000000184c */
[C---:B------:R-:W-:Y:S01]  /*82f0*/  FMUL.FTZ R87, R2.reuse, R87 ;  /* 0x0000005702577220 */ /* 0x040fe20000410000 */
[----:B------:R-:W-:Y:S01]  /*8300*/  MUFU.EX2 R232, R232 ;  /* 0x000000e800e87308 */ /* 0x000fe20000000800 */
[--C-:B------:R-:W-:Y:S02]  /*8310*/  FFMA.FTZ R171, R171, c[0x0][0x2d0], -R144.reuse ;  /* 0x0000b400abab7a23 */ /* 0x100fe40000010890 */
[C---:B------:R-:W-:Y:S01]  /*8320*/  FMUL.FTZ R88, R3.reuse, R88 ;  /* 0x0000005803587220 */ /* 0x040fe20000410000 */
[C---:B------:R-:W-:Y:S04]  /*8330*/  HMMA.16816.F32 R80, R136.reuse, R102, R80 ;  /* 0x000000668850723c */ /* 0x040fe80000001850 */
[----:B------:R-:W-:Y:S01]  /*8340*/  FMUL.FTZ R89, R3, R89 ;  /* 0x0000005903597220 */ /* 0x000fe20000410000 */
[----:B------:R-:W-:Y:S01]  /*8350*/  F2FP.PACK_AB R100, R167, R166 ;  /* 0x000000a6a764723e */ /* 0x000fe200000000ff */
[C---:B------:R-:W-:Y:S01]  /*8360*/  FMUL.FTZ R90, R2.reuse, R90 ;  /* 0x0000005a025a7220 */ /* 0x040fe20000410000 */
[----:B---3--:R-:W-:Y:S01]  /*8370*/  F2FP.PACK_AB R102, R169, R168 ;  /* 0x000000a8a966723e */ /* 0x008fe200000000ff */
[C---:B----4-:R-:W-:Y:S01]  /*8380*/  HMMA.16816.F32 R84, R136.reuse, R104, R84 ;  /* 0x000000688854723c */ /* 0x050fe20000001854 */
[----:B------:R-:W2:Y:S03]  /*8390*/  MUFU.EX2 R171, R171 ;  /* 0x000000ab00ab7308 */ /* 0x000ea60000000800 */
[----:B------:R-:W-:Y:S01]  /*83a0*/  FMUL.FTZ R91, R2, R91 ;  /* 0x0000005b025b7220 */ /* 0x000fe20000410000 */
[----:B-----5:R-:W-:Y:S01]  /*83b0*/  F2FP.PACK_AB R103, R218, R217 ;  /* 0x000000d9da67723e */ /* 0x020fe200000000ff */
        /* <DEDUP_REMOVED lines=8> */
[----:B------:R-:W-:Y:S03]  /*8440*/  FMUL.FTZ R97, R3, R97 ;  /* 0x0000006103617220 */ /* 0x000fe60000410000 */
[C---:B-1----:R-:W-:Y:S03]  /*8450*/  HMMA.16816.F32 R92, R136.reuse, R108, R92 ;  /* 0x0000006c885c723c */ /* 0x042fe6000000185c */
[C---:B------:R-:W-:Y:S01]  /*8460*/  FMUL.FTZ R98, R2.reuse, R98 ;  /* 0x0000006202627220 */ /* 0x040fe20000410000 */
[----:B--2---:R-:W-:Y:S01]  /*8470*/  F2FP.PACK_AB R101, R171, R170 ;  /* 0x000000aaab65723e */ /* 0x004fe200000000ff */
[C---:B------:R-:W-:Y:S02]  /*8480*/  FMUL.FTZ R99, R2.reuse, R99 ;  /* 0x0000006302637220 */ /* 0x040fe40000410000 */
        /* <DEDUP_REMOVED lines=147> */
.L_x_1756:
        /* <DEDUP_REMOVED lines=26> */
.L_x_1769:
[----:B------:R-:W-:Y:S02]  /*8f60*/  UMOV UR5, 0x1 ;  /* 0x0000000100057882 */ /* 0x000fe40000000000 */
[----:B------:R-:W-:Y:S02]  /*8f70*/  ULDC UR4, c[0x0][0x32c] ;  /* 0x0000cb0000047ab9 */ /* 0x000fe40000000800 */
[----:B------:R-:W-:-:S03]  /*8f80*/  UISETP.NE.AND UP0, UPT, UR5, UR4, UPT ;  /* 0x000000040500728c */ /* 0x000fc6000bf05270 */
[----:B------:R-:W-:Y:S02]  /*8f90*/  ULDC.64 UR4, c[0x0][0x330] ;  /* 0x0000cc0000047ab9 */ /* 0x000fe40000000a00 */
[----:B------:R-:W-:-:S07]  /*8fa0*/  UIMAD.WIDE.U32 UR28, UR26, UR4, URZ ;  /* 0x000000041a1c72a5 */ /* 0x000fce000f8e003f */
[----:B------:R-:W-:Y:S02]  /*8fb0*/  @UP0 UMOV UR27, UR29 ;  /* 0x0000001d001b0c82 */ /* 0x000fe40008000000 */
[----:B------:R-:W-:Y:S02]  /*8fc0*/  @UP0 USHF.R.U32.HI UR26, URZ, UR5, UR27 ;  /* 0x000000053f1a0299 */ /* 0x000fe4000801161b */
.L_x_1770:
[----:B------:R-:W-:Y:S02]  /*8fd0*/  ULDC UR4, c[0x0][0x32c] ;  /* 0x0000cb0000047ab9 */ /* 0x000fe40000000800 */
[----:B------:R-:W-:-:S04]  /*8fe0*/  UIMAD UR4, UR26, UR4, URZ ;  /* 0x000000041a0472a4 */ /* 0x000fc8000f8e023f */
[----:B------:R-:W-:-:S04]  /*8ff0*/  UISETP.LT.AND UP0, UPT, UR23, UR4, UPT ;  /* 0x000000041700728c */ /* 0x000fc8000bf01270 */
[----:B------:R-:W-:-:S04]  /*9000*/  USEL UR23, UR23, UR4, !UP0 ;  /* 0x0000000417177287 */ /* 0x000fc8000c000000 */
.L_x_1768:
        /* <DEDUP_REMOVED lines=19> */
.L_x_1774:
        /* <DEDUP_REMOVED lines=56> */
.L_x_1772:
        /* <DEDUP_REMOVED lines=173> */
[----:B------:R-:W-:Y:S04]  /*9f90*/  IADD3 R139, -R213, 0x10, RZ ;  /* 0x00000010d58b7810 */ /* 0x000fe80007ffe1ff */
[----:B------:R-:W-:Y:S02]  /*9fa0*/  LOP3.LUT R139, R139, 0xf, RZ, 0xc0, !PT ;  /* 0x0000000f8b8b7812 */ /* 0x000fe400078ec0ff */
[----:B--2---:R-:W-:Y:S01]  /*9fb0*/  SHF.R.S32.HI R0, RZ, 0x1f, R200 ;  /* 0x0000001fff007819 */ /* 0x004fe200000114c8 */
        /* <DEDUP_REMOVED lines=31> */
.L_x_1773:
        /* <DEDUP_REMOVED lines=59> */
[----:B------:R-:W-:Y:S02]  /*a560*/  FMUL.FTZ R133, R2, c[0x0][0x2d0] ;  /* 0x0000b40002857a20 */ /* 0x000fe40000410000 */
[--C-:B------:R-:W-:Y:S01]  /*a570*/  FFMA.FTZ R5, R5, c[0x0][0x2d0], -R163.reuse ;  /* 0x0000b40005057a23 */ /* 0x100fe200000108a3 */
[----:B------:R-:W-:Y:S01]  /*a580*/  MUFU.EX2 R7, R7 ;  /* 0x0000000700077308 */ /* 0x000fe20000000800 */
[--C-:B------:R-:W-:Y:S02]  /*a590*/  FFMA.FTZ R134, R8, c[0x0][0x2d0], -R163.reuse ;  /* 0x0000b40008867a23 */ /* 0x100fe400000108a3 */
[----:B------:R-:W-:Y:S02]  /*a5a0*/  FFMA.FTZ R135, R9, c[0x0][0x2d0], -R163 ;  /* 0x0000b40009877a23 */ /* 0x000fe400000108a3 */
[----:B------:R-:W-:Y:S02]  /*a5b0*/  FFMA.FTZ R162, R11, c[0x0][0x2d0], -R161 ;  /* 0x0000b4000ba27a23 */ /* 0x000fe400000108a1 */
[--C-:B------:R-:W-:Y:S02]  /*a5c0*/  FFMA.FTZ R164, R12, c[0x0][0x2d0], -R163.reuse ;  /* 0x0000b4000ca47a23 */ /* 0x100fe400000108a3 */
[----:B------:R-:W-:Y:S01]  /*a5d0*/  FFMA.FTZ R165, R13, c[0x0][0x2d0], -R163 ;  /* 0x0000b4000da57a23 */ /* 0x000fe200000108a3 */
[----:B------:R2:W3:Y:S01]  /*a5e0*/  MUFU.EX2 R2, R133 ;  /* 0x0000008500027308 */ /* 0x0004e20000000800 */
[--C-:B------:R-:W-:Y:S02]  /*a5f0*/  FFMA.FTZ R166, R14, c[0x0][0x2d0], -R161.reuse ;  /* 0x0000b4000ea67a23 */ /* 0x100fe400000108a1 */
[----:B------:R-:W-:Y:S02]  /*a600*/  FFMA.FTZ R167, R15, c[0x0][0x2d0], -R161 ;  /* 0x0000b4000fa77a23 */ /* 0x000fe400000108a1 */
[----:B------:R-:W-:Y:S01]  /*a610*/  LDSM.16.MT88.4 R12, [R188+0x4100] ;  /* 0x00410000bc0c783b */ /* 0x000fe20000004200 */
[--C-:B------:R-:W-:Y:S02]  /*a620*/  FFMA.FTZ R168, R16, c[0x0][0x2d0], -R163.reuse ;  /* 0x0000b40010a87a23 */ /* 0x100fe400000108a3 */
[----:B------:R-:W-:Y:S02]  /*a630*/  FFMA.FTZ R169, R17, c[0x0][0x2d0], -R163 ;  /* 0x0000b40011a97a23 */ /* 0x000fe400000108a3 */
[----:B------:R-:W-:Y:S01]  /*a640*/  MUFU.EX2 R160, R160 ;  /* 0x000000a000a07308 */ /* 0x000fe20000000800 */
[--C-:B------:R-:W-:Y:S02]  /*a650*/  FFMA.FTZ R170, R18, c[0x0][0x2d0], -R161.reuse ;  /* 0x0000b40012aa7a23 */ /* 0x100fe400000108a1 */
[----:B------:R-:W-:Y:S02]  /*a660*/  FFMA.FTZ R171, R19, c[0x0][0x2d0], -R161 ;  /* 0x0000b40013ab7a23 */ /* 0x000fe400000108a1 */
[----:B------:R-:W-:Y:S01]  /*a670*/  LDSM.16.MT88.4 R16, [R190+0x900] ;  /* 0x00090000be10783b */ /* 0x000fe20000004200 */
[--C-:B------:R-:W-:Y:S02]  /*a680*/  FFMA.FTZ R172, R28, c[0x0][0x2d0], -R163.reuse ;  /* 0x0000b4001cac7a23 */ /* 0x100fe400000108a3 */
[----:B------:R-:W-:Y:S02]  /*a690*/  FFMA.FTZ R173, R29, c[0x0][0x2d0], -R163 ;  /* 0x0000b4001dad7a23 */ /* 0x000fe400000108a3 */
[----:B------:R-:W-:Y:S01]  /*a6a0*/  MUFU.EX2 R5, R5 ;  /* 0x0000000500057308 */ /* 0x000fe20000000800 */
[--C-:B------:R-:W-:Y:S02]  /*a6b0*/  FFMA.FTZ R174, R30, c[0x0][0x2d0], -R161.reuse ;  /* 0x0000b4001eae7a23 */ /* 0x100fe400000108a1 */
[--C-:B------:R-:W-:Y:S02]  /*a6c0*/  FFMA.FTZ R175, R31, c[0x0][0x2d0], -R161.reuse ;  /* 0x0000b4001faf7a23 */ /* 0x100fe400000108a1 */
[----:B--2---:R-:W-:Y:S01]  /*a6d0*/  FFMA.FTZ R133, R10, c[0x0][0x2d0], -R161 ;  /* 0x0000b4000a857a23 */ /* 0x004fe200000108a1 */
[----:B------:R-:W-:Y:S01]  /*a6e0*/  LDSM.16.MT88.4 R28, [R189+0x1900] ;  /* 0x00190000bd1c783b */ /* 0x000fe20000004200 */
[C---:B---3--:R-:W-:Y:S02]  /*a6f0*/  FMUL.FTZ R10, R2.reuse, R130 ;  /* 0x00000082020a7220 */ /* 0x048fe40000410000 */
        /* <DEDUP_REMOVED lines=9> */
[C---:B------:R-:W-:Y:S02]  /*a790*/  FMUL.FTZ R114, R2.reuse, R114 ;  /* 0x0000007202727220 */ /* 0x040fe40000410000 */
[----:B------:R-:W-:Y:S02]  /*a7a0*/  FMUL.FTZ R115, R2, R115 ;  /* 0x0000007302737220 */ /* 0x000fe40000410000 */
[----:B------:R-:W-:Y:S02]  /*a7b0*/  FFMA.FTZ R221, R32, c[0x0][0x2d0], -R163 ;  /* 0x0000b40020dd7a23 */ /* 0x000fe400000108a3 */
[----:B------:R-:W-:Y:S01]  /*a7c0*/  FFMA.FTZ R223, R34, c[0x0][0x2d0], -R161 ;  /* 0x0000b40022df7a23 */ /* 0x000fe200000108a1 */
        /* <DEDUP_REMOVED lines=22> */
[----:B---3--:R-:W-:Y:S01]  /*a930*/  F2FP.PACK_AB R131, R162, R133 ;  /* 0x00000085a283723e */ /* 0x008fe200000000ff */
[C---:B------:R-:W-:Y:S02]  /*a940*/  FMUL.FTZ R59, R2.reuse, R59 ;  /* 0x0000003b023b7220 */ /* 0x040fe40000410000 */
[C---:B------:R-:W-:Y:S02]  /*a950*/  FMUL.FTZ R62, R2.reuse, R62 ;  /* 0x0000003e023e7220 */ /* 0x040fe40000410000 */
[C---:B------:R-:W-:Y:S01]  /*a960*/  FMUL.FTZ R63, R2.reuse, R63 ;  /* 0x0000003f023f7220 */ /* 0x040fe20000410000 */
[----:B------:R-:W3:Y:S01]  /*a970*/  MUFU.EX2 R165, R165 ;  /* 0x000000a500a57308 */ /* 0x000ee20000000800 */
[C---:B------:R-:W-:Y:S02]  /*a980*/  FMUL.FTZ R66, R2.reuse, R66 ;  /* 0x0000004202427220 */ /* 0x040fe40000410000 */
[C---:B------:R-:W-:Y:S02]  /*a990*/  FMUL.FTZ R67, R2.reuse, R67 ;  /* 0x0000004302437220 */ /* 0x040fe40000410000 */
[----:B--2---:R-:W-:Y:S01]  /*a9a0*/  FMUL.FTZ R8, R3, R128 ;  /* 0x0000008003087220 */ /* 0x004fe20000410000 */
[----:B------:R-:W-:Y:S01]  /*a9b0*/  F2FP.PACK_AB R128, R5, R160 ;  /* 0x000000a00580723e */ /* 0x000fe200000000ff */
[----:B------:R-:W-:Y:S01]  /*a9c0*/  FMUL.FTZ R9, R3, R129 ;  /* 0x0000008103097220 */ /* 0x000fe20000410000 */
[----:B------:R-:W-:Y:S01]  /*a9d0*/  F2FP.PACK_AB R129, R7, R6 ;  /* 0x000000060781723e */ /* 0x000fe200000000ff */
[C---:B------:R-:W-:Y:S01]  /*a9e0*/  FMUL.FTZ R100, R3.reuse, R100 ;  /* 0x0000006403647220 */ /* 0x040fe20000410000 */
[----:B------:R-:W-:Y:S01]  /*a9f0*/  MUFU.EX2 R166, R166 ;  /* 0x000000a600a67308 */ /* 0x000fe20000000800 */
[C---:B------:R-:W-:Y:S02]  /*aa00*/  FMUL.FTZ R101, R3.reuse, R101 ;  /* 0x0000006503657220 */ /* 0x040fe40000410000 */
[C---:B------:R-:W-:Y:S02]  /*aa10*/  FMUL.FTZ R104, R3.reuse, R104 ;  /* 0x0000006803687220 */ /* 0x040fe40000410000 */
[C---:B-1----:R-:W-:Y:S05]  /*aa20*/  HMMA.16816.F32 R8, R128.reuse, R136, R8 ;  /* 0x000000888008723c */ /* 0x042fea0000001808 */
[C---:B------:R-:W-:Y:S01]  /*aa30*/  FMUL.FTZ R105, R3.reuse, R105 ;  /* 0x0000006903697220 */ /* 0x040fe20000410000 */
[----:B------:R-:W1:Y:S01]  /*aa40*/  MUFU.EX2 R167, R167 ;  /* 0x000000a700a77308 */ /* 0x000e620000000800 */
[C---:B------:R-:W-:Y:S01]  /*aa50*/  FMUL.FTZ R108, R3.reuse, R108 ;  /* 0x0000006c036c7220 */ /* 0x040fe20000410000 */
[C---:B------:R-:W-:Y:S01]  /*aa60*/  HMMA.16816.F32 R100, R128.reuse, R138, R100 ;  /* 0x0000008a8064723c */ /* 0x040fe20000001864 */
[----:B------:R-:W2:Y:S03]  /*aa70*/  LDSM.16.MT88.4 R136, [R188+0x100] ;  /* 0x00010000bc88783b */ /* 0x000ea60000004200 */
[C---:B------:R-:W-:Y:S02]  /*aa80*/  FMUL.FTZ R109, R3.reuse, R109 ;  /* 0x0000006d036d7220 */ /* 0x040fe40000410000 */
[C---:B------:R-:W-:Y:S02]  /*aa90*/  FMUL.FTZ R112, R3.reuse, R112 ;  /* 0x0000007003707220 */ /* 0x040fe40000410000 */
[C---:B------:R-:W-:Y:S01]  /*aaa0*/  HMMA.16816.F32 R104, R128.reuse, R140, R104 ;  /* 0x0000008c8068723c */ /* 0x040fe20000001868 */
[----:B------:R-:W-:Y:S03]  /*aab0*/  MUFU.EX2 R168, R168 ;  /* 0x000000a800a87308 */ /* 0x000fe60000000800 */
[C---:B------:R-:W-:Y:S02]  /*aac0*/  FMUL.FTZ R113, R3.reuse, R113 ;  /* 0x0000007103717220 */ /* 0x040fe40000410000 */
[C---:B------:R-:W-:Y:S02]  /*aad0*/  FMUL.FTZ R116, R3.reuse, R116 ;  /* 0x0000007403747220 */ /* 0x040fe40000410000 */
[C---:B------:R-:W-:Y:S01]  /*aae0*/  HMMA.16816.F32 R108, R128.reuse, R142, R108 ;  /* 0x0000008e806c723c */ /* 0x040fe2000000186c */
[----:B------:R-:W4:Y:S02]  /*aaf0*/  LDSM.16.MT88.4 R140, [R195+0x2100] ;  /* 0x00210000c38c783b */ /* 0x000f240000004200 */
[----:B------:R-:W5:Y:S01]  /*ab00*/  MUFU.EX2 R169, R169 ;  /* 0x000000a900a97308 */ /* 0x000f620000000800 */
        /* <DEDUP_REMOVED lines=10> */
[----:B------:R-:W1:Y:S01]  /*abb0*/  MUFU.EX2 R171, R171 ;  /* 0x000000ab00ab7308 */ /* 0x000e620000000800 */
        /* <DEDUP_REMOVED lines=27> */
[C---:B------:R-:W-:Y:S01]  /*ad70*/  FMUL.FTZ R65, R3.reuse, R65 ;  /* 0x0000004103417220 */ /* 0x040fe20000410000 */
        /* <DEDUP_REMOVED lines=14> */
[----:B------:R-:W4:Y:S03]  /*ae60*/  LDSM.16.MT88.4 R140, [R189+0x4100] ;  /* 0x00410000bd8c783b */ /* 0x000f260000004200 */
[C---:B------:R-:W-:Y:S02]  /*ae70*/  FMUL.FTZ R75, R2.reuse, R75 ;  /* 0x0000004b024b7220 */ /* 0x040fe40000410000 */
[C---:B------:R-:W-:Y:S02]  /*ae80*/  FMUL.FTZ R76, R3.reuse, R76 ;  /* 0x0000004c034c7220 */ /* 0x040fe40000410000 */
[C---:B-1----:R-:W-:Y:S04]  /*ae90*/  HMMA.16816.F32 R68, R128.reuse, R144, R68 ;  /* 0x000000908044723c */ /* 0x042fe80000001844 */
[C---:B------:R-:W-:Y:S02]  /*aea0*/  FMUL.FTZ R77, R3.reuse, R77 ;  /* 0x0000004d034d7220 */ /* 0x040fe40000410000 */
[C---:B------:R-:W-:Y:S02]  /*aeb0*/  FMUL.FTZ R78, R2.reuse, R78 ;  /* 0x0000004e024e7220 */ /* 0x040fe40000410000 */
[C---:B------:R-:W-:Y:S01]  /*aec0*/  HMMA.16816.F32 R72, R128.reuse, R146, R72 ;  /* 0x000000928048723c */ /* 0x040fe20000001848 */
[----:B------:R-:W-:Y:S03]  /*aed0*/  LDSM.16.MT88.4 R144, [R188+0x900] ;  /* 0x00090000bc90783b */ /* 0x000fe60000004200 */
[C---:B------:R-:W-:Y:S02]  /*aee0*/  FMUL.FTZ R79, R2.reuse, R79 ;  /* 0x0000004f024f7220 */ /* 0x040fe40000410000 */
[C---:B------:R-:W-:Y:S02]  /*aef0*/  FMUL.FTZ R80, R3.reuse, R80 ;  /* 0x0000005003507220 */ /* 0x040fe40000410000 */
[C---:B------:R-:W-:Y:S03]  /*af00*/  FMUL.FTZ R81, R3.reuse, R81 ;  /* 0x0000005103517220 */ /* 0x040fe60000410000 */
[C---:B--2---:R-:W-:Y:S03]  /*af10*/  HMMA.16816.F32 R76, R128.reuse, R136, R76 ;  /* 0x00000088804c723c */ /* 0x044fe6000000184c */
        /* <DEDUP_REMOVED lines=10> */
[C---:B----4-:R-:W-:Y:S03]  /*afc0*/  HMMA.16816.F32 R84, R128.reuse, R140, R84 ;  /* 0x0000008c8054723c */ /* 0x050fe60000001854 */
        /* <DEDUP_REMOVED lines=9> */
[----:B------:R-:W-:Y:S03]  /*b060*/  FMUL.FTZ R97, R3, R97 ;  /* 0x0000006103617220 */ /* 0x000fe60000410000 */
[C---:B------:R-:W-:Y:S03]  /*b070*/  HMMA.16816.F32 R92, R128.reuse, R12, R92 ;  /* 0x0000000c805c723c */ /* 0x040fe6000000185c */
[C---:B------:R-:W-:Y:S02]  /*b080*/  FMUL.FTZ R98, R2.reuse, R98 ;  /* 0x0000006202627220 */ /* 0x040fe40000410000 */
[C---:B------:R-:W-:Y:S02]  /*b090*/  FMUL.FTZ R99, R2.reuse, R99 ;  /* 0x0000006302637220 */ /* 0x040fe40000410000 */
[----:B---3--:R-:W-:Y:S01]  /*b0a0*/  F2FP.PACK_AB R12, R165, R164 ;  /* 0x000000a4a50c723e */ /* 0x008fe200000000ff */
[----:B------:R-:W-:Y:S01]  /*b0b0*/  FFMA.FTZ R160, R3, R206, R160 ;  /* 0x000000ce03a07223 */ /* 0x000fe200000100a0 */
[----:B------:R-:W-:Y:S03]  /*b0c0*/  F2FP.PACK_AB R13, R167, R166 ;  /* 0x000000a6a70d723e */ /* 0x000fe600000000ff */
        /* <DEDUP_REMOVED lines=9> */
[----:B------:R-:W-:Y:S01]  /*b160*/  FADD.FTZ R5, R133, R6 ;  /* 0x0000000685057221 */ /* 0x000fe20000010000 */
[----:B------:R-:W-:Y:S01]  /*b170*/  MOV R133, R132 ;  /* 0x0000008400857202 */ /* 0x000fe20000000f00 */
[C---:B-1----:R-:W-:Y:S05]  /*b180*/  HMMA.16816.F32 R8, R12.reuse, R136, R8 ;  /* 0x000000880c08723c */ /* 0x042fea0000001808 */
        /* <DEDUP_REMOVED lines=46> */
[C---:B-1----:R-:W-:Y:S01]  /*b470*/  HMMA.16816.F32 R68, R12.reuse, R16, R68 ;  /* 0x000000100c44723c */ /* 0x042fe20000001844 */
[----:B------:R-:W-:Y:S06]  /*b480*/  LDSM.16.MT88.4 R24, [R189+0x1100] ;  /* 0x00110000bd18783b */ /* 0x000fec0000004200 */
[----:B------:R-:W-:Y:S01]  /*b490*/  MUFU.EX2 R156, R156 ;  /* 0x0000009c009c7308 */ /* 0x000fe20000000800 */
[C---:B------:R-:W-:Y:S01]  /*b4a0*/  HMMA.16816.F32 R72, R12.reuse, R18, R72 ;  /* 0x000000120c48723c */ /* 0x040fe20000001848 */
[----:B------:R-:W1:Y:S07]  /*b4b0*/  LDSM.16.MT88.4 R16, [R195+0x1100] ;  /* 0x00110000c310783b */ /* 0x000e6e0000004200 */
[C---:B------:R-:W-:Y:S01]  /*b4c0*/  HMMA.16816.F32 R76, R12.reuse, R136, R76 ;  /* 0x000000880c4c723c */ /* 0x040fe2000000184c */
[----:B------:R-:W-:Y:S01]  /*b4d0*/  LDSM.16.MT88.4 R32, [R188+0x1900] ;  /* 0x00190000bc20783b */ /* 0x000fe20000004200 */
[----:B------:R-:W1:Y:S06]  /*b4e0*/  MUFU.EX2 R157, R157 ;  /* 0x0000009d009d7308 */ /* 0x000e6c0000000800 */
[C---:B------:R-:W-:Y:S01]  /*b4f0*/  HMMA.16816.F32 R80, R12.reuse, R138, R80 ;  /* 0x0000008a0c50723c */ /* 0x040fe20000001850 */
[----:B------:R-:W1:Y:S03]  /*b500*/  LDSM.16.MT88.4 R136, [R188+0x1100] ;  /* 0x00110000bc88783b */ /* 0x000e660000004200 */
[----:B------:R-:W-:Y:S04]  /*b510*/  MUFU.EX2 R158, R158 ;  /* 0x0000009e009e7308 */ /* 0x000fe80000000800 */
[C---:B--2---:R-:W-:Y:S06]  /*b520*/  HMMA.16816.F32 R84, R12.reuse, R140, R84 ;  /* 0x0000008c0c54723c */ /* 0x044fec0000001854 */
[----:B------:R-:W2:Y:S02]  /*b530*/  MUFU.EX2 R159, R159 ;  /* 0x0000009f009f7308 */ /* 0x000ea40000000800 */
[C---:B------:R-:W-:Y:S01]  /*b540*/  HMMA.16816.F32 R88, R12.reuse, R142, R88 ;  /* 0x0000008e0c58723c */ /* 0x040fe20000001858 */
[----:B------:R-:W2:Y:S07]  /*b550*/  LDSM.16.MT88.4 R140, [R195+0x3100] ;  /* 0x00310000c38c783b */ /* 0x000eae0000004200 */
        /* <DEDUP_REMOVED lines=8> */
[----:B-1----:R-:W-:Y:S01]  /*b5e0*/  F2FP.PACK_AB R14, R157, R156 ;  /* 0x0000009c9d0e723e */ /* 0x002fe200000000ff */
[----:B------:R-:W-:Y:S01]  /*b5f0*/  FADD.FTZ R154, R154, R171 ;  /* 0x000000ab9a9a7221 */ /* 0x000fe20000010000 */
[----:B--2---:R-:W-:Y:S01]  /*b600*/  F2FP.PACK_AB R15, R159, R158 ;  /* 0x0000009e9f0f723e */ /* 0x004fe200000000ff */
        /* <DEDUP_REMOVED lines=82> */
.L_x_1771:
        /* <DEDUP_REMOVED lines=12> */
.L_x_1785:
        /* <DEDUP_REMOVED lines=9> */
[C---:B------:R-:W-:Y:S02]  /*bc80*/  IMAD R4, R200.reuse, c[0x0][0x21c], R4 ;  /* 0x00008700c8047a24 */ /* 0x040fe400078e0204 */
        /* <DEDUP_REMOVED lines=238> */
.L_x_1776:
        /* <DEDUP_REMOVED lines=32> */
.L_x_1779:
[----:B------:R-:W-:Y:S04]  /*cd70*/  MOV R132, 0x1 ;  /* 0x0000000100847802 */ /* 0x000fe80000000f00 */
[----:B------:R-:W-:Y:S11]  /*cd80*/  ISETP.NE.AND P0, PT, R132, c[0x0][0x32c], PT ;  /* 0x0000cb0084007a0c */ /* 0x000ff60003f05270 */
[----:B------:R-:W-:Y:S02]  /*cd90*/  @!UPT UIADD3 URZ, URZ, URZ, URZ ;  /* 0x0000003f3f3ff290 */ /* 0x000fe4000fffe03f */
[----:B------:R-:W-:Y:S05]  /*cda0*/  @P0 IMAD.HI.U32 R132, R141, c[0x0][0x330], RZ ;  /* 0x0000cc008d840a27 */ /* 0x000fea00078e00ff */
[----:B------:R-:W-:Y:S02]  /*cdb0*/  @P0 SHF.R.U32.HI R141, RZ, c[0x0][0x334], R132 ;  /* 0x0000cd00ff8d0a19 */ /* 0x000fe40000011684 */
.L_x_1780:
[----:B------:R-:W-:Y:S05]  /*cdc0*/  BSYNC B0 ;  /* 0x0000000000007941 */ /* 0x000fea0003800000 */
.L_x_1778:
[----:B------:R-:W-:Y:S04]  /*cdd0*/  IMAD.MOV.U32 R132, RZ, RZ, c[0x0][0x32c] ;  /* 0x0000cb00ff847624 */ /* 0x000fe800078e00ff */
[----:B------:R-:W-:Y:S04]  /*cde0*/  IMAD R141, R141, R132, -UR4 ;  /* 0x800000048d8d7e24 */ /* 0x000fe8000f8e0284 */
[----:B------:R-:W-:Y:S05]  /*cdf0*/  IMAD.IADD R134, R141, 0x1, -R204 ;  /* 0x000000018d867824 */ /* 0x000fea00078e0acc */
[----:B------:R-:W-:Y:S02]  /*ce00*/  IADD3 R132, R134, c[0x0][0x32c], RZ ;  /* 0x0000cb0086847a10 */ /* 0x000fe40007ffe0ff */
[----:B------:R-:W-:Y:S02]  /*ce10*/  IMNMX R135, R135, R134, !PT ;  /* 0x0000008687877217 */ /* 0x000fe40007800200 */
[----:B------:R-:W-:Y:S02]  /*ce20*/  IMNMX R137, R137, R132, PT ;  /* 0x0000008489897217 */ /* 0x000fe40003800200 */
.L_x_1777:
        /* <DEDUP_REMOVED lines=84> */
.L_x_1783:
[----:B------:R-:W-:Y:S04]  /*d370*/  MOV R5, 0x1 ;  /* 0x0000000100057802 */ /* 0x000fe80000000f00 */
[----:B------:R-:W-:Y:S11]  /*d380*/  ISETP.NE.AND P0, PT, R5, c[0x0][0x32c], PT ;  /* 0x0000cb0005007a0c */ /* 0x000ff60003f05270 */
[----:B------:R-:W-:Y:S02]  /*d390*/  @!UPT UIADD3 URZ, URZ, URZ, URZ ;  /* 0x0000003f3f3ff290 */ /* 0x000fe4000fffe03f */
[----:B------:R-:W-:Y:S05]  /*d3a0*/  @P0 IMAD.HI.U32 R5, R8, c[0x0][0x330], RZ ;  /* 0x0000cc0008050a27 */ /* 0x000fea00078e00ff */
[----:B------:R-:W-:Y:S02]  /*d3b0*/  @P0 SHF.R.U32.HI R8, RZ, c[0x0][0x334], R5 ;  /* 0x0000cd00ff080a19 */ /* 0x000fe40000011605 */
.L_x_1784:
[----:B------:R-:W-:Y:S05]  /*d3c0*/  BSYNC B0 ;  /* 0x0000000000007941 */ /* 0x000fea0003800000 */
.L_x_1782:
[----:B------:R-:W-:Y:S04]  /*d3d0*/  IMAD.MOV.U32 R5, RZ, RZ, c[0x0][0x32c] ;  /* 0x0000cb00ff057624 */ /* 0x000fe800078e00ff */
[----:B------:R-:W-:Y:S04]  /*d3e0*/  IMAD R5, R8, R5, -UR4 ;  /* 0x8000000408057e24 */ /* 0x000fe8000f8e0205 */
[----:B------:R-:W-:Y:S05]  /*d3f0*/  IMAD.IADD R9, R5, 0x1, -R204 ;  /* 0x0000000105097824 */ /* 0x000fea00078e0acc */
[----:B------:R-:W-:Y:S02]  /*d400*/  IADD3 R5, R9, c[0x0][0x32c], RZ ;  /* 0x0000cb0009057a10 */ /* 0x000fe40007ffe0ff */
[----:B------:R-:W-:Y:S02]  /*d410*/  IMNMX R0, R0, R9, !PT ;  /* 0x0000000900007217 */ /* 0x000fe40007800200 */
[----:B------:R-:W-:Y:S02]  /*d420*/  IMNMX R4, R4, R5, PT ;  /* 0x0000000504047217 */ /* 0x000fe40003800200 */
.L_x_1781:
        /* <DEDUP_REMOVED lines=19> */
[----:B------:R-:W-:Y:S02]  /*d560*/  PLOP3.LUT P6, PT, PT, PT, UP0, 0x80, 0x0 ;  /* 0x000000000000781c */ /* 0x000fe40003fcf008 */
[----:B------:R-:W-:Y:S02]  /*d570*/  ISETP.LT.OR P0, PT, R4, 0xa, P0 ;  /* 0x0000000a0400780c */ /* 0x000fe40000701670 */
        /* <DEDUP_REMOVED lines=455> */
.L_x_1775:
        /* <DEDUP_REMOVED lines=123> */
.L_x_1737:
        /* <DEDUP_REMOVED lines=150> */
[----:B---3--:R-:W-:-:S05]  /*10300*/  IMAD.MOV.U32 R9, RZ, RZ, c[0x0][0x388] ;  /* 0x0000e200ff097624 */ /* 0x008fca00078e00ff */
[----:B------:R-:W-:Y:S02]  /*10310*/  IMAD.U32 R14, RZ, RZ, UR4 ;  /* 0x00000004ff0e7e24 */ /* 0x000fe4000f8e00ff */
        /* <DEDUP_REMOVED lines=13> */
.L_x_1787:
        /* <DEDUP_REMOVED lines=146> */
.L_x_1789:
[----:B--2---:R-:W-:Y:S05]  /*10d10*/  BSYNC B0 ;  /* 0x0000000000007941 */ /* 0x004fea0003800000 */
.L_x_1788:
        /* <DEDUP_REMOVED lines=23> */
.L_x_1791:
[----:B------:R-:W-:Y:S05]  /*10e90*/  BSYNC B0 ;  /* 0x0000000000007941 */ /* 0x000fea0003800000 */
.L_x_1790:
        /* <DEDUP_REMOVED lines=23> */
.L_x_1793:
[----:B------:R-:W-:Y:S05]  /*11010*/  BSYNC B0 ;  /* 0x0000000000007941 */ /* 0x000fea0003800000 */
.L_x_1792:
        /* <DEDUP_REMOVED lines=24> */
.L_x_1786:
        /* <DEDUP_REMOVED lines=31> */
.L_x_1794:
        /* <DEDUP_REMOVED lines=43> */
.L_x_1796:
[----:B------:R-:W-:Y:S05]  /*11640*/  BSYNC B0 ;  /* 0x0000000000007941 */ /* 0x000fea0003800000 */
.L_x_1795:
        /* <DEDUP_REMOVED lines=70> */
.L_x_1798:
[----:B------:R-:W-:Y:S05]  /*11ab0*/  BSYNC B0 ;  /* 0x0000000000007941 */ /* 0x000fea0003800000 */
.L_x_1797:
        /* <DEDUP_REMOVED lines=21> */
.L_x_1800:
[----:B------:R-:W-:Y:S05]  /*11c10*/  BSYNC B0 ;  /* 0x0000000000007941 */ /* 0x000fea0003800000 */
.L_x_1799:
        /* <DEDUP_REMOVED lines=21> */
.L_x_1802:
[----:B------:R-:W-:Y:S05]  /*11d70*/  BSYNC B0 ;  /* 0x0000000000007941 */ /* 0x000fea0003800000 */
.L_x_1801:
        /* <DEDUP_REMOVED lines=22> */
.L_x_1803:
        /* <DEDUP_REMOVED lines=10> */
.L_x_3014:


//--------------------- .text._ZN7cutlass13device_kernelIN5flash19enable_sm80_to_sm89INS1_16FlashAttnFwdSm80INS1_25CollectiveMainloopFwdSm80ILi8ELi1ELb0EN4cute5tupleIJNS5_1CILi128EEENS7_ILi64EEENS7_ILi192EEEEEELi192ENS_6half_tEfNS_4arch4Sm80ELb0ELb1ELb0ELb1ELb1ELb1ELb1ELb0EEENS1_21CollectiveEpilogueFwdINS6_IJS8_SA_S9_EEENS6_IJNS7_ILi1EEESI_SI_EEESC_SE_Li256ELb1ELb1ELb0ELb0EEENS1_19SingleTileSchedulerILb1ELb0ELb1ELi128EEEEEEEEEvNT_6ParamsE --------------------------
	.section	.text._ZN7cutlass13device_kernelIN5flash19enable_sm80_to_sm89INS1_16FlashAttnFwdSm80INS1_25CollectiveMainloopFwdSm80ILi8ELi1ELb0EN4cute5tupleIJNS5_1CILi128EEENS7_ILi64EEENS7_ILi192EEEEEELi192ENS_6half_tEfNS_4arch4Sm80ELb0ELb1ELb0ELb1ELb1ELb1ELb1ELb0EEENS1_21CollectiveEpilogueFwdINS6_IJS8_SA_S9_EEENS6_IJNS7_ILi1EEESI_SI_EEESC_SE_Li256ELb1ELb1ELb0ELb0EEENS1_19SingleTileSchedulerILb1ELb0ELb1ELi128EEEEEEEEEvNT_6ParamsE,"ax",@progbits
	.sectioninfo	@"SHI_REGISTERS=242"
	.align	128
.text._ZN7cutlass13device_kernelIN5flash19enable_sm80_to_sm89INS1_16FlashAttnFwdSm80INS1_25CollectiveMainloopFwdSm80ILi8ELi1ELb0EN4cute5tupleIJNS5_1CILi128EEENS7_ILi64EEENS7_ILi192EEEEEELi192ENS_6half_tEfNS_4arch4Sm80ELb0ELb1ELb0ELb1ELb1ELb1ELb1ELb0EEENS1_21CollectiveEpilogueFwdINS6_IJS8_SA_S9_EEENS6_IJNS7_ILi1EEESI_SI_EEESC_SE_Li256ELb1ELb1ELb0ELb0EEENS1_19SingleTileSchedulerILb1ELb0ELb1ELi128EEEEEEEEEvNT_6ParamsE:
        .type           _ZN7cutlass13device_kernelIN5flash19enable_sm80_to_sm89INS1_16FlashAttnFwdSm80INS1_25CollectiveMainloopFwdSm80ILi8ELi1ELb0EN4cute5tupleIJNS5_1CILi128EEENS7_ILi64EEENS7_ILi192EEEEEELi192ENS_6half_tEfNS_4arch4Sm80ELb0ELb1ELb0ELb1ELb1ELb1ELb1ELb0EEENS1_21CollectiveEpilogueFwdINS6_IJS8_SA_S9_EEENS6_IJNS7_ILi1EEESI_SI_EEESC_SE_Li256ELb1ELb1ELb0ELb0EEENS1_19SingleTileSchedulerILb1ELb0ELb1ELi128EEEEEEEEEvNT_6ParamsE,@function
        .size           _ZN7cutlass13device_kernelIN5flash19enable_sm80_to_sm89INS1_16FlashAttnFwdSm80INS1_25CollectiveMainloopFwdSm80ILi8ELi1ELb0EN4cute5tupleIJNS5_1CILi128EEENS7_ILi64EEENS7_ILi192EEEEEELi192ENS_6half_tEfNS_4arch4Sm80ELb0ELb1ELb0ELb1ELb1ELb1ELb1ELb0EEENS1_21CollectiveEpilogueFwdINS6_IJS8_SA_S9_EEENS6_IJNS7_ILi1EEESI_SI_EEESC_SE_Li256ELb1ELb1ELb0ELb0EEENS1_19SingleTileSchedulerILb1ELb0ELb1ELi128EEEEEEEEEvNT_6ParamsE,(.L_x_3015 - _ZN7cutlass13device_kernelIN5flash19enable_sm80_to_sm89INS1_16FlashAttnFwdSm80INS1_25CollectiveMainloopFwdSm80ILi8ELi1ELb0EN4cute5tupleIJNS5_1CILi128EEENS7_ILi64EEENS7_ILi192EEEEEELi192ENS_6half_tEfNS_4arch4Sm80ELb0ELb1ELb0ELb1ELb1ELb1ELb1ELb0EEENS1_21CollectiveEpilogueFwdINS6_IJS8_SA_S9_EEENS6_IJNS7_ILi1EEESI_SI_EEESC_SE_Li256ELb1ELb1ELb0ELb0EEENS1_19SingleTileSchedulerILb1ELb0ELb1ELi128EEEEEEEEEvNT_6ParamsE)
        .other          _ZN7cutlass13device_kernelIN5flash19enable_sm80_to_sm89INS1_16FlashAttnFwdSm80INS1_25CollectiveMainloopFwdSm80ILi8ELi1ELb0EN4cute5tupleIJNS5_1CILi128EEENS7_ILi64EEENS7_ILi192EEEEEELi192ENS_6half_tEfNS_4arch4Sm80ELb0ELb1ELb0ELb1ELb1ELb1ELb1ELb0EEENS1_21CollectiveEpilogueFwdINS6_IJS8_SA_S9_EEENS6_IJNS7_ILi1EEESI_SI_EEESC_SE_Li256ELb1ELb1ELb0ELb0EEENS1_19SingleTileSchedulerILb1ELb0ELb1ELi128EEEEEEEEEvNT_6ParamsE,@"STO_CUDA_ENTRY STV_DEFAULT"
_ZN7cutlass13device_kernelIN5flash19enable_sm80_to_sm89INS1_16FlashAttnFwdSm80INS1_25CollectiveMainloopFwdSm80ILi8ELi1ELb0EN4cute5tupleIJNS5_1CILi128EEENS7_ILi64EEENS7_ILi192EEEEEELi192ENS_6half_tEfNS_4arch4Sm80ELb0ELb1ELb0ELb1ELb1ELb1ELb1ELb0EEENS1_21CollectiveEpilogueFwdINS6_IJS8_SA_S9_EEENS6_IJNS7_ILi1EEESI_SI_EEESC_SE_Li256ELb1ELb1ELb0ELb0EEENS1_19SingleTileSchedulerILb1ELb0ELb1ELi128EEEEEEEEEvNT_6ParamsE:
        /* <DEDUP_REMOVED lines=20> */
.L_x_1805:
        /* <DEDUP_REMOVED lines=13> */
.L_x_1807:
[----:B------:R-:W-:Y:S02]  /*0210*/  ULDC UR5, c[0x0][0x54c] ;  /* 0x0001530000057ab9 */ /* 0x000fe40000000800 */
.L_x_1806:
[----:B------:R-:W-:Y:S02]  /*0220*/  ULDC UR4, c[0x0][0x548] ;  /* 0x0001520000047ab9 */ /* 0x000fe40000000800 */
[----:B------:R-:W-:-:S02]  /*0230*/  USHF.L.U32 UR17, UR15, 0x7, URZ ;  /* 0x000000070f117899 */ /* 0x000fc4000800063f */
[----:B------:R-:W-:-:S04]  /*0240*/  UIMAD UR4, UR5, UR4, URZ ;  /* 0x00000004050472a4 */ /* 0x000fc8000f8e023f */
[----:B------:R-:W-:-:S04]  /*0250*/  UISETP.GE.AND UP0, UPT, UR17, UR4, UPT ;  /* 0x000000041100728c */ /* 0x000fc8000bf06270 */
[----:B------:R-:W-:Y:S01]  /*0260*/  USEL UR20, UR20, 0xffffffff, !UP0 ;  /* 0xffffffff14147887 */ /* 0x000fe2000c000000 */
[----:B------:R-:W-:Y:S05]  /*0270*/  BRA `(.L_x_1808) ;  /* 0x000001b000007947 */ /* 0x000fea0003800000 */
.L_x_1804:
        /* <DEDUP_REMOVED lines=8> */
.L_x_1809:
        /* <DEDUP_REMOVED lines=13> */
.L_x_1811:
[----:B------:R-:W-:Y:S02]  /*03d0*/  ULDC UR5, c[0x0][0x54c] ;  /* 0x0001530000057ab9 */ /* 0x000fe40000000800 */
.L_x_1810:
[----:B------:R-:W-:Y:S02]  /*03e0*/  ULDC UR4, c[0x0][0x548] ;  /* 0x0001520000047ab9 */ /* 0x000fe40000000800 */
[----:B------:R-:W-:-:S02]  /*03f0*/  USHF.L.U32 UR17, UR15, 0x7, URZ ;  /* 0x000000070f117899 */ /* 0x000fc4000800063f */
[----:B------:R-:W-:-:S04]  /*0400*/  UIMAD UR4, UR5, UR4, URZ ;  /* 0x00000004050472a4 */ /* 0x000fc8000f8e023f */
[----:B------:R-:W-:-:S04]  /*0410*/  UISETP.GE.AND UP0, UPT, UR17, UR4, UPT ;  /* 0x000000041100728c */ /* 0x000fc8000bf06270 */
[----:B------:R-:W-:-:S06]  /*0420*/  USEL UR20, UR20, 0xffffffff, !UP0 ;  /* 0xffffffff14147887 */ /* 0x000fcc000c000000 */
.L_x_1808:
        /* <DEDUP_REMOVED lines=61> */
.L_x_1812:
        /* <DEDUP_REMOVED lines=9> */
.L_x_1813:
[----:B------:R-:W-:Y:S05]  /*0890*/  @!P4 BRA `(.L_x_1814) ;  /* 0x000000300000c947 */ /* 0x000fea0003800000 */
[----:B------:R-:W2:Y:S04]  /*08a0*/  LDG.E R5, [R6.64] ;  /* 0x0000001606057981 */ /* 0x000ea8000c1e1900 */
[----:B---3--:R-:W2:Y:S02]  /*08b0*/  LDG.E R0, [R6.64+0x4] ;  /* 0x0000041606007981 */ /* 0x008ea4000c1e1900 */
[----:B--2---:R-:W-:Y:S02]  /*08c0*/  IADD3 R5, -R5, R0, RZ ;  /* 0x0000000005057210 */ /* 0x004fe40007ffe1ff */
.L_x_1814:
        /* <DEDUP_REMOVED lines=44> */
.L_x_1816:
[----:B------:R-:W-:Y:S02]  /*0b90*/  UISETP.NE.AND UP0, UPT, UR8, 0x1, UPT ;  /* 0x000000010800788c */ /* 0x000fe4000bf05270 */
[----:B------:R-:W-:Y:S02]  /*0ba0*/  ULDC.64 UR4, c[0x0][0x330] ;  /* 0x0000cc0000047ab9 */ /* 0x000fe40000000a00 */
[----:B------:R-:W-:-:S07]  /*0bb0*/  UIMAD.WIDE.U32 UR10, UR9, UR4, URZ ;  /* 0x00000004090a72a5 */ /* 0x000fce000f8e003f */
[----:B------:R-:W-:Y:S02]  /*0bc0*/  @UP0 USHF.R.U32.HI UR9, URZ, UR5, UR11 ;  /* 0x000000053f090299 */ /* 0x000fe4000801160b */
.L_x_1817:
[----:B------:R-:W-:Y:S02]  /*0bd0*/  ULDC UR4, c[0x0][0x32c] ;  /* 0x0000cb0000047ab9 */ /* 0x000fe40000000800 */
[----:B------:R-:W-:-:S04]  /*0be0*/  UIMAD UR4, UR9, UR8, UR4 ;  /* 0x00000008090472a4 */ /* 0x000fc8000f8e0204 */
[----:B------:R-:W-:-:S04]  /*0bf0*/  UISETP.LT.AND UP0, UPT, UR7, UR4, UPT ;  /* 0x000000040700728c */ /* 0x000fc8000bf01270 */
[----:B------:R-:W-:-:S03]  /*0c00*/  USEL UR7, UR7, UR4, UP0 ;  /* 0x0000000407077287 */ /* 0x000fc60008000000 */
.L_x_1815:
        /* <DEDUP_REMOVED lines=27> */
.L_x_1819:
[----:B------:R-:W-:Y:S02]  /*0dc0*/  UISETP.NE.AND UP0, UPT, UR8, 0x1, UPT ;  /* 0x000000010800788c */ /* 0x000fe4000bf05270 */
[----:B------:R-:W-:Y:S02]  /*0dd0*/  ULDC.64 UR4, c[0x0][0x330] ;  /* 0x0000cc0000047ab9 */ /* 0x000fe40000000a00 */
[----:B------:R-:W-:-:S07]  /*0de0*/  UIMAD.WIDE.U32 UR24, UR10, UR4, URZ ;  /* 0x000000040a1872a5 */ /* 0x000fce000f8e003f */
[----:B------:R-:W-:Y:S02]  /*0df0*/  @UP0 UMOV UR11, UR25 ;  /* 0x00000019000b0c82 */ /* 0x000fe40008000000 */
[----:B------:R-:W-:Y:S02]  /*0e00*/  @UP0 USHF.R.U32.HI UR10, URZ, UR5, UR11 ;  /* 0x000000053f0a0299 */ /* 0x000fe4000801160b */
.L_x_1820:
[----:B------:R-:W-:Y:S02]  /*0e10*/  ULDC UR4, c[0x0][0x32c] ;  /* 0x0000cb0000047ab9 */ /* 0x000fe40000000800 */
[----:B------:R-:W-:-:S04]  /*0e20*/  UIMAD UR4, UR10, UR4, URZ ;  /* 0x000000040a0472a4 */ /* 0x000fc8000f8e023f */
[----:B------:R-:W-:-:S04]  /*0e30*/  UISETP.LT.AND UP0, UPT, UR9, UR4, UPT ;  /* 0x000000040900728c */ /* 0x000fc8000bf01270 */
[----:B------:R-:W-:-:S03]  /*0e40*/  USEL UR9, UR9, UR4, !UP0 ;  /* 0x0000000409097287 */ /* 0x000fc6000c000000 */
.L_x_1818:
        /* <DEDUP_REMOVED lines=305> */
.L_x_1846:
        /* <DEDUP_REMOVED lines=108> */
.L_x_1826:
[----:B------:R-:W-:Y:S05]  /*2820*/  BSYNC B0 ;  /* 0x0000000000007941 */ /* 0x000fea0003800000 */
.L_x_1825:
        /* <DEDUP_REMOVED lines=93> */
.L_x_1829:
[----:B------:R-:W-:Y:S05]  /*2e00*/  BSYNC B0 ;  /* 0x0000000000007941 */ /* 0x000fea0003800000 */
.L_x_1828:
        /* <DEDUP_REMOVED lines=58> */
.L_x_1831:
[----:B------:R-:W-:Y:S05]  /*31b0*/  BSYNC B0 ;  /* 0x0000000000007941 */ /* 0x000fea0003800000 */
.L_x_1830:
        /* <DEDUP_REMOVED lines=58> */
.L_x_1833:
[----:B------:R-:W-:Y:S05]  /*3560*/  BSYNC B0 ;  /* 0x0000000000007941 */ /* 0x000fea0003800000 */
.L_x_1832:
        /* <DEDUP_REMOVED lines=58> */
.L_x_1835:
[----:B------:R-:W-:Y:S05]  /*3910*/  BSYNC B0 ;  /* 0x0000000000007941 */ /* 0x000fea0003800000 */
.L_x_1834:
        /* <DEDUP_REMOVED lines=58> */
.L_x_1837:
[----:B------:R-:W-:Y:S05]  /*3cc0*/  BSYNC B0 ;  /* 0x0000000000007941 */ /* 0x000fea0003800000 */
.L_x_1836:
        /* <DEDUP_REMOVED lines=58> */
.L_x_1824:
        /* <DEDUP_REMOVED lines=47> */
.L_x_1839:
[----:B------:R-:W-:Y:S05]  /*4360*/  BSYNC B0 ;  /* 0x0000000000007941 */ /* 0x000fea0003800000 */
.L_x_1838:
        /* <DEDUP_REMOVED lines=158> */
.L_x_1841:
[----:B------:R-:W-:Y:S05]  /*4d50*/  BSYNC B0 ;  /* 0x0000000000007941 */ /* 0x000fea0003800000 */
.L_x_1840:
        /* <DEDUP_REMOVED lines=123> */
.L_x_1843:
[----:B------:R-:W-:Y:S05]  /*5510*/  BSYNC B0 ;  /* 0x0000000000007941 */ /* 0x000fea0003800000 */
.L_x_1842:
        /* <DEDUP_REMOVED lines=126> */
.L_x_1823:
        /* <DEDUP_REMOVED lines=39> */
.L_x_1827:
[----:B--234-:R-:W-:Y:S05]  /*5f70*/  BSYNC B1 ;  /* 0x0000000000017941 */ /* 0x01cfea0003800000 */
.L_x_1822:
        /* <DEDUP_REMOVED lines=85> */
.L_x_1845:
[----:B--234-:R-:W-:Y:S05]  /*64d0*/  BSYNC B0 ;  /* 0x0000000000007941 */ /* 0x01cfea0003800000 */
.L_x_1844:
        /* <DEDUP_REMOVED lines=56> */
.L_x_1821:
        /* <DEDUP_REMOVED lines=18> */
.L_x_1848:
[----:B------:R-:W-:-:S13]  /*6980*/  ISETP.NE.AND P0, PT, R0, 0x1, PT ;  /* 0x000000010000780c */ /* 0x000fda0003f05270 */
[----:B------:R-:W-:-:S05]  /*6990*/  @P0 IMAD.HI.U32 R2, R5, c[0x0][0x330], RZ ;  /* 0x0000cc0005020a27 */ /* 0x000fca00078e00ff */
[----:B------:R-:W-:-:S05]  /*69a0*/  @P0 SHF.R.U32.HI R5, RZ, c[0x0][0x334], R2 ;  /* 0x0000cd00ff050a19 */ /* 0x000fca0000011602 */
.L_x_1849:
[----:B------:R-:W-:-:S05]  /*69b0*/  IMAD R5, R5, R0, c[0x0][0x32c] ;  /* 0x0000cb0005057624 */ /* 0x000fca00078e0200 */
[----:B------:R-:W-:-:S03]  /*69c0*/  IMNMX R4, R4, R5, PT ;  /* 0x0000000504047217 */ /* 0x000fc60003800200 */
.L_x_1847:
        /* <DEDUP_REMOVED lines=22> */
.L_x_1851:
[----:B------:R-:W-:-:S04]  /*6b30*/  MOV R0, c[0x0][0x32c] ;  /* 0x0000cb0000007a02 */ /* 0x000fc80000000f00 */
[----:B------:R-:W-:-:S13]  /*6b40*/  ISETP.NE.AND P0, PT, R0, 0x1, PT ;  /* 0x000000010000780c */ /* 0x000fda0003f05270 */
[----:B------:R-:W-:-:S05]  /*6b50*/  @P0 IMAD.HI.U32 R0, R2, c[0x0][0x330], RZ ;  /* 0x0000cc0002000a27 */ /* 0x000fca00078e00ff */
[----:B------:R-:W-:-:S05]  /*6b60*/  @P0 SHF.R.U32.HI R2, RZ, c[0x0][0x334], R0 ;  /* 0x0000cd00ff020a19 */ /* 0x000fca0000011600 */
.L_x_1852:
[----:B------:R-:W-:-:S05]  /*6b70*/  IMAD R2, R2, c[0x0][0x32c], RZ ;  /* 0x0000cb0002027a24 */ /* 0x000fca00078e02ff */
[----:B------:R-:W-:-:S04]  /*6b80*/  IMNMX R203, R203, R2, !PT ;  /* 0x00000002cbcb7217 */ /* 0x000fc80007800200 */
.L_x_1850:
        /* <DEDUP_REMOVED lines=170> */
.L_x_1855:
[----:B---34-:R-:W-:Y:S05]  /*7630*/  BSYNC B0 ;  /* 0x0000000000007941 */ /* 0x018fea0003800000 */
.L_x_1854:
        /* <DEDUP_REMOVED lines=20> */
.L_x_1857:
[----:B------:R-:W-:Y:S05]  /*7780*/  BSYNC B0 ;  /* 0x0000000000007941 */ /* 0x000fea0003800000 */
.L_x_1856:
        /* <DEDUP_REMOVED lines=20> */
.L_x_1859:
[----:B------:R-:W-:Y:S05]  /*78d0*/  BSYNC B0 ;  /* 0x0000000000007941 */ /* 0x000fea0003800000 */
.L_x_1858:
[----:B------:R-:W-:Y:S01]  /*78e0*/  IADD3 R7, R7, 0x60, RZ ;  /* 0x0000006007077810 */ /* 0x000fe20007ffe0ff */
[----:B---3--:R3:W-:Y:S01]  /*78f0*/  SHFL.IDX PT, R14, R11, 0x3, 0x181f ;  /* 0x00781f000b0e7f89 */ /* 0x0087e200000e0000 */
[----:B------:R-:W-:Y:S01]  /*7900*/  IMAD.MOV.U32 R201, RZ, RZ, c[0x0][0x2b8] ;  /* 0x0000ae00ffc97624 */ /* 0x000fe200078e00ff */
[----:B------:R-:W-:Y:S01]  /*7910*/  IADD3 R86, R10, -0x1, RZ ;  /* 0xffffffff0a567810 */ /* 0x000fe20007ffe0ff */
[----:B------:R-:W-:Y:S01]  /*7920*/  USHF.R.S32.HI UR6, URZ, 0x1f, UR7 ;  /* 0x0000001f3f067899 */ /* 0x000fe20008011407 */
[----:B------:R-:W-:Y:S01]  /*7930*/  ISETP.GE.AND P0, PT, R7, R4, PT ;  /* 0x000000040700720c */ /* 0x000fe20003f06270 */
[----:B------:R-:W1:Y:S01]  /*7940*/  SHFL.IDX PT, R15, R5, 0x3, 0x181f ;  /* 0x00781f00050f7f89 */ /* 0x000e6200000e0000 */
        /* <DEDUP_REMOVED lines=13> */
[----:B------:R-:W-:Y:S01]  /*7a20*/  ISETP.GT.OR P1, PT, R207, 0x3f, P1 ;  /* 0x0000003fcf00780c */ /* 0x000fe20000f24670 */
[----:B------:R-:W-:Y:S01]  /*7a30*/  UIADD3 UR6, UR9, UR6, URZ ;  /* 0x0000000609067290 */ /* 0x000fe2000fffe03f */
[----:B------:R-:W-:Y:S01]  /*7a40*/  @!P0 LEA.HI R9, R12, R45, RZ, 0x3 ;  /* 0x0000002d0c098211 */ /* 0x000fe200078f18ff */
[----:B------:R-:W-:Y:S01]  /*7a50*/  IMAD.MOV.U32 R7, RZ, RZ, R205 ;  /* 0x000000ffff077224 */ /* 0x000fe200078e00cd */
[----:B-123--:R-:W-:-:S02]  /*7a60*/  @!P0 SHF.R.S32.HI R11, RZ, 0x1f, R206 ;  /* 0x0000001fff0b8819 */ /* 0x00efc400000114ce */
[----:B------:R-:W-:Y:S02]  /*7a70*/  @!P0 LOP3.LUT R9, R9, 0xfffffff8, RZ, 0xc0, !PT ;  /* 0xfffffff809098812 */ /* 0x000fe400078ec0ff */
[----:B------:R-:W-:Y:S01]  /*7a80*/  @!P0 LEA.HI R11, R11, R206, RZ, 0x3 ;  /* 0x000000ce0b0b8211 */ /* 0x000fe200078f18ff */
[----:B------:R-:W-:Y:S01]  /*7a90*/  @!P0 IMAD.WIDE R16, R214, 0x2, R14 ;  /* 0x00000002d6108825 */ /* 0x000fe200078e020e */
[----:B------:R-:W-:Y:S02]  /*7aa0*/  @P2 SHF.R.U32.HI R7, RZ, c[0x0][0x2c0], R6 ;  /* 0x0000b000ff072a19 */ /* 0x000fe40000011606 */
[----:B------:R-:W-:Y:S01]  /*7ab0*/  @!P0 LOP3.LUT R11, R11, 0xfffffff8, RZ, 0xc0, !PT ;  /* 0xfffffff80b0b8812 */ /* 0x000fe200078ec0ff */
[----:B------:R-:W-:Y:S01]  /*7ac0*/  @!P0 IMAD.SHL.U32 R6, R0, 0x2, RZ ;  /* 0x0000000200068824 */ /* 0x000fe200078e00ff */
[----:B------:R-:W-:-:S03]  /*7ad0*/  LOP3.LUT R5, R5, 0xfffffffd, RZ, 0xc0, !PT ;  /* 0xfffffffd05057812 */ /* 0x000fc600078ec0ff */
[--C-:B------:R-:W-:Y:S01]  /*7ae0*/  @!P0 IMAD.WIDE R20, R11, 0x2, R14.reuse ;  /* 0x000000020b148825 */ /* 0x100fe200078e020e */
[----:B------:R-:W-:Y:S01]  /*7af0*/  @!PT LDS RZ, [RZ] ;  /* 0x00000000fffff984 */ /* 0x000fe20000000800 */
[----:B------:R1:W-:Y:S01]  /*7b00*/  @!P0 LDGSTS.E.BYPASS.LTC128B.128 [R6+0xf100], [R16.64], !P5 ;  /* 0x0f10000010068fae */ /* 0x0003e2000e901d56 */
[----:B------:R-:W-:Y:S02]  /*7b10*/  @P2 LOP3.LUT R5, R5, 0x2, RZ, 0xfc, !PT ;  /* 0x0000000205052812 */ /* 0x000fe400078efcff */
[----:B------:R-:W-:Y:S01]  /*7b20*/  @!P0 IMAD.WIDE R14, R9, 0x2, R14 ;  /* 0x00000002090e8825 */ /* 0x000fe200078e020e */
[----:B------:R1:W-:Y:S01]  /*7b30*/  @!P0 LDGSTS.E.BYPASS.LTC128B.128 [R6+0x13100], [R20.64], !P3 ;  /* 0x1310000014068fae */ /* 0x0003e2000d901d56 */
[----:B------:R-:W-:-:S03]  /*7b40*/  @!P1 IADD3 R12, P2, R7, UR8, RZ ;  /* 0x00000008070c9c10 */ /* 0x000fc6000ff5e0ff */
[----:B------:R1:W-:Y:S01]  /*7b50*/  @!P0 LDGSTS.E.BYPASS.LTC128B.128 [R6+0x17100], [R14.64], !P4 ;  /* 0x171000000e068fae */ /* 0x0003e2000e101d56 */
[----:B------:R-:W-:Y:S02]  /*7b60*/  @!P1 LEA.HI.X.SX32 R11, R7, UR6, 0x1, P2 ;  /* 0x00000006070b9c11 */ /* 0x000fe400090f0eff */
[C---:B------:R-:W-:Y:S01]  /*7b70*/  @!P1 LEA R18, P2, R12.reuse, c[0x0][0x2a0], 0x2 ;  /* 0x0000a8000c129a11 */ /* 0x040fe200078410ff */
[----:B------:R-:W0:Y:S03]  /*7b80*/  LDGDEPBAR ;  /* 0x00000000000079af */ /* 0x000e260000000000 */
        /* <DEDUP_REMOVED lines=10> */
[----:B----4-:R-:W-:Y:S01]  /*7c30*/  IMAD.WIDE.U32 R12, R205, c[0x0][0x1e0], RZ ;  /* 0x00007800cd0c7a25 */ /* 0x010fe200078e00ff */
[----:B------:R-:W-:Y:S01]  /*7c40*/  SHF.R.S32.HI R55, RZ, 0x1f, R205 ;  /* 0x0000001fff377819 */ /* 0x000fe200000114cd */
[----:B------:R-:W-:Y:S01]  /*7c50*/  UIADD3 UR7, UR11, UR7, URZ ;  /* 0x000000070b077290 */ /* 0x000fe2000fffe03f */
[----:B------:R-:W-:Y:S01]  /*7c60*/  ISETP.GE.AND P5, PT, R206, c[0x0][0x1d4], PT ;  /* 0x00007500ce007a0c */ /* 0x000fe20003fa6270 */
[----:B-1----:R-:W-:Y:S01]  /*7c70*/  IMAD.MOV.U32 R6, RZ, RZ, R12 ;  /* 0x000000ffff067224 */ /* 0x002fe200078e000c */
[----:B------:R-:W-:Y:S01]  /*7c80*/  LOP3.LUT R5, R5, 0xfffffffe, RZ, 0xc0, !PT ;  /* 0xfffffffe05057812 */ /* 0x000fe200078ec0ff */
[----:B------:R-:W-:Y:S01]  /*7c90*/  IMAD R16, R55, c[0x0][0x1e0], RZ ;  /* 0x0000780037107a24 */ /* 0x000fe200078e02ff */
[----:B------:R-:W-:Y:S01]  /*7ca0*/  ISETP.GE.AND P4, PT, R214, c[0x0][0x1d4], PT ;  /* 0x00007500d6007a0c */ /* 0x000fe20003f86270 */
[----:B------:R-:W-:Y:S01]  /*7cb0*/  ULDC.64 UR4, c[0x0][0x210] ;  /* 0x0000840000047ab9 */ /* 0x000fe20000000a00 */
[----:B------:R-:W-:Y:S01]  /*7cc0*/  ISETP.GE.AND P6, PT, R45, c[0x0][0x1d4], PT ;  /* 0x000075002d007a0c */ /* 0x000fe20003fc6270 */
[----:B------:R-:W-:Y:S01]  /*7cd0*/  IMAD R7, R205, c[0x0][0x1e4], R16 ;  /* 0x00007900cd077a24 */ /* 0x000fe200078e0210 */
[----:B------:R-:W-:Y:S01]  /*7ce0*/  @P1 SHF.R.S32.HI R11, RZ, 0x1f, R206 ;  /* 0x0000001fff0b1819 */ /* 0x000fe200000114ce */
[----:B------:R-:W-:Y:S01]  /*7cf0*/  @P1 IMAD.SHL.U32 R12, R0, 0x2, RZ ;  /* 0x00000002000c1824 */ /* 0x000fe200078e00ff */
[----:B------:R-:W-:Y:S01]  /*7d00*/  UIMAD UR13, UR13, UR4, URZ ;  /* 0x000000040d0d72a4 */ /* 0x000fe2000f8e023f */
[----:B------:R-:W-:Y:S01]  /*7d10*/  IMAD.IADD R7, R13, 0x1, R7 ;  /* 0x000000010d077824 */ /* 0x000fe200078e0207 */
[----:B------:R-:W-:Y:S01]  /*7d20*/  @P1 LEA.HI R11, R11, R206, RZ, 0x3 ;  /* 0x000000ce0b0b1211 */ /* 0x000fe200078f18ff */
[----:B------:R-:W-:Y:S01]  /*7d30*/  UIMAD.WIDE.U32 UR18, UR14, UR4, URZ ;  /* 0x000000040e1272a5 */ /* 0x000fe2000f8e003f */
[----:B------:R-:W-:Y:S01]  /*7d40*/  @P5 LOP3.LUT R5, R5, 0x1, RZ, 0xfc, !PT ;  /* 0x0000000105055812 */ /* 0x000fe200078efcff */
[----:B------:R-:W-:Y:S01]  /*7d50*/  UIMAD UR5, UR14, UR5, UR13 ;  /* 0x000000050e0572a4 */ /* 0x000fe2000f8e020d */
[----:B------:R-:W-:-:S02]  /*7d60*/  @P1 LOP3.LUT R11, R11, 0xfffffff8, RZ, 0xc0, !PT ;  /* 0xfffffff80b0b1812 */ /* 0x000fc400078ec0ff */
[----:B------:R-:W-:Y:S01]  /*7d70*/  ISETP.GT.AND P3, PT, R207, 0x3f, PT ;  /* 0x0000003fcf00780c */ /* 0x000fe20003f64270 */
[----:B------:R-:W-:Y:S01]  /*7d80*/  UIADD3 UR12, UR19, UR5, URZ ;  /* 0x00000005130c7290 */ /* 0x000fe2000fffe03f */
[----:B------:R-:W-:Y:S02]  /*7d90*/  SEL R84, RZ, 0x10, P6 ;  /* 0x00000010ff547807 */ /* 0x000fe40003000000 */
[----:B--2---:R-:W-:Y:S01]  /*7da0*/  SHF.R.S32.HI R54, RZ, 0x1f, R204 ;  /* 0x0000001fff367819 */ /* 0x004fe200000114cc */
        /* <DEDUP_REMOVED lines=8> */
[----:B------:R-:W-:Y:S02]  /*7e30*/  ISETP.GE.AND P0, PT, R44, 0x21, PT ;  /* 0x000000212c00780c */ /* 0x000fe40003f06270 */
[--C-:B------:R-:W-:Y:S01]  /*7e40*/  @P1 SHF.R.S32.HI R6, RZ, 0x1f, R45.reuse ;  /* 0x0000001fff061819 */ /* 0x100fe2000001142d */
[----:B------:R-:W-:Y:S04]  /*7e50*/  SHFL.IDX PT, R17, R9, RZ, 0x181f ;  /* 0x00181fff09117589 */ /* 0x000fe800000e0000 */
[----:B------:R-:W-:Y:S04]  /*7e60*/  SHFL.IDX PT, R14, R13, 0x1, 0x181f ;  /* 0x00381f000d0e7f89 */ /* 0x000fe800000e0000 */
[----:B------:R1:W2:Y:S02]  /*7e70*/  SHFL.IDX PT, R15, R9, 0x1, 0x181f ;  /* 0x00381f00090f7f89 */ /* 0x0002a400000e0000 */
[----:B------:R-:W-:Y:S01]  /*7e80*/  @P0 SHF.R.S32.HI R5, RZ, 0x1f, R206 ;  /* 0x0000001fff050819 */ /* 0x000fe200000114ce */
[----:B------:R-:W-:Y:S01]  /*7e90*/  @P0 IMAD.SHL.U32 R7, R0, 0x2, RZ ;  /* 0x0000000200070824 */ /* 0x000fe200078e00ff */
[----:B------:R-:W-:-:S02]  /*7ea0*/  @P0 SHF.R.S32.HI R18, RZ, 0x1f, R45 ;  /* 0x0000001fff120819 */ /* 0x000fc4000001142d */
[-C--:B-1----:R-:W-:Y:S01]  /*7eb0*/  @P1 LEA.HI R9, R6, R45.reuse, RZ, 0x3 ;  /* 0x0000002d06091211 */ /* 0x082fe200078f18ff */
[----:B--2---:R-:W-:Y:S01]  /*7ec0*/  @P0 IMAD.WIDE R24, R214, 0x2, R14 ;  /* 0x00000002d6180825 */ /* 0x004fe200078e020e */
[----:B------:R-:W-:Y:S02]  /*7ed0*/  @P0 LEA.HI R6, R5, R206, RZ, 0x3 ;  /* 0x000000ce05060211 */ /* 0x000fe400078f18ff */
[----:B------:R-:W-:Y:S02]  /*7ee0*/  @P1 LOP3.LUT R9, R9, 0xfffffff8, RZ, 0xc0, !PT ;  /* 0xfffffff809091812 */ /* 0x000fe400078ec0ff */
[----:B------:R-:W-:Y:S01]  /*7ef0*/  @P0 LEA.HI R5, R18, R45, RZ, 0x3 ;  /* 0x0000002d12050211 */ /* 0x000fe200078f18ff */
[--C-:B------:R-:W-:Y:S01]  /*7f00*/  @P1 IMAD.WIDE R18, R11, 0x2, R16.reuse ;  /* 0x000000020b121825 */ /* 0x100fe200078e0210 */
[----:B------:R-:W-:Y:S02]  /*7f10*/  @P0 LOP3.LUT R6, R6, 0xfffffff8, RZ, 0xc0, !PT ;  /* 0xfffffff806060812 */ /* 0x000fe400078ec0ff */
[----:B------:R-:W-:Y:S01]  /*7f20*/  @P0 LOP3.LUT R5, R5, 0xfffffff8, RZ, 0xc0, !PT ;  /* 0xfffffff805050812 */ /* 0x000fe200078ec0ff */
[----:B------:R-:W-:Y:S01]  /*7f30*/  @P1 IMAD.WIDE R20, R9, 0x2, R16 ;  /* 0x0000000209141825 */ /* 0x000fe200078e0210 */
[----:B------:R-:W-:-:S03]  /*7f40*/  LEA.HI R9, R68, R71, RZ, 0x5 ;  /* 0x0000004744097211 */ /* 0x000fc600078f28ff */
[----:B------:R-:W-:Y:S01]  /*7f50*/  @P1 IMAD.WIDE R16, R214, 0x2, R16 ;  /* 0x00000002d6101825 */ /* 0x000fe200078e0210 */
[----:B------:R-:W-:-:S03]  /*7f60*/  SHF.R.S32.HI R11, RZ, 0x5, R9 ;  /* 0x00000005ff0b7819 */ /* 0x000fc60000011409 */
        /* <DEDUP_REMOVED lines=13> */
.L_x_1860:
        /* <DEDUP_REMOVED lines=122> */
.L_x_1864:
[----:B------:R-:W-:Y:S05]  /*87e0*/  BSYNC B0 ;  /* 0x0000000000007941 */ /* 0x000fea0003800000 */
.L_x_1863:
        /* <DEDUP_REMOVED lines=67> */
[C---:B------:R-:W-:Y:S01]  /*8c20*/  @!P0 IMAD.WIDE R22, R92.reuse, 0x2, R14 ;  /* 0x000000025c168825 */ /* 0x040fe200078e020e */
        /* <DEDUP_REMOVED lines=53> */
.L_x_1866:
[----:B-1-3--:R-:W-:Y:S05]  /*8f80*/  BSYNC B0 ;  /* 0x0000000000007941 */ /* 0x00afea0003800000 */
.L_x_1865:
        /* <DEDUP_REMOVED lines=43> */
[----:B------:R-:W-:Y:S01]  /*9240*/  PRMT R32, R7, 0x7610, R32 ;  /* 0x0000761007207816 */ /* 0x000fe20000000020 */
[----:B------:R-:W-:Y:S01]  /*9250*/  IMAD.MOV.U32 R7, RZ, RZ, R35 ;  /* 0x000000ffff077224 */ /* 0x000fe200078e0023 */
[----:B------:R-:W-:Y:S01]  /*9260*/  LOP3.LUT R6, R5, 0x1c0, RZ, 0xc0, !PT ;  /* 0x000001c005067812 */ /* 0x000fe200078ec0ff */
[----:B------:R-:W-:-:S03]  /*9270*/  IMAD.MOV.U32 R5, RZ, RZ, R42 ;  /* 0x000000ffff057224 */ /* 0x000fc600078e002a */
[----:B------:R-:W-:Y:S02]  /*9280*/  LOP3.LUT R61, R6, 0x18, R61, 0xf8, !PT ;  /* 0x00000018063d7812 */ /* 0x000fe400078ef83d */
[----:B------:R-:W-:Y:S02]  /*9290*/  SHF.R.U32.HI R6, RZ, 0x3, R6 ;  /* 0x00000003ff067819 */ /* 0x000fe40000011606 */
[----:B------:R-:W-:Y:S01]  /*92a0*/  PRMT R37, R37, 0x5410, R5 ;  /* 0x0000541025257816 */ /* 0x000fe20000000005 */
[----:B------:R-:W-:Y:S01]  /*92b0*/  IMAD.MOV.U32 R5, RZ, RZ, R58 ;  /* 0x000000ffff057224 */ /* 0x000fe200078e003a */
[----:B------:R-:W-:Y:S02]  /*92c0*/  LOP3.LUT R6, R61, R6, RZ, 0x3c, !PT ;  /* 0x000000063d067212 */ /* 0x000fe400078e3cff */
[----:B------:R-:W-:Y:S02]  /*92d0*/  PRMT R33, R33, 0x5410, R7 ;  /* 0x0000541021217816 */ /* 0x000fe40000000007 */
[----:B------:R-:W-:Y:S01]  /*92e0*/  PRMT R41, R4, 0x5410, R5 ;  /* 0x0000541004297816 */ /* 0x000fe20000000005 */
[----:B------:R-:W-:-:S02]  /*92f0*/  IMAD R15, R11, 0x200, R6 ;  /* 0x000002000b0f7824 */ /* 0x000fc400078e0206 */
[----:B------:R-:W-:-:S03]  /*9300*/  IMAD.MOV.U32 R6, RZ, RZ, R43 ;  /* 0x000000ffff067224 */ /* 0x000fc600078e002b */
        /* <DEDUP_REMOVED lines=11> */
[----:B------:R-:W-:Y:S01]  /*93c0*/  HADD2.F32 R102, -RZ, R81.H1_H1 ;  /* 0x30000051ff667230 */ /* 0x000fe20000004100 */
[----:B------:R-:W-:Y:S01]  /*93d0*/  SHF.R.U64 R91, R94, 0x10, R95 ;  /* 0x000000105e5b7819 */ /* 0x000fe2000000125f */
[----:B------:R-:W-:Y:S01]  /*93e0*/  HADD2.F32 R103, -RZ, R85.H1_H1 ;  /* 0x30000055ff677230 */ /* 0x000fe20000004100 */
[--C-:B------:R-:W-:Y:S01]  /*93f0*/  SHF.R.U32.HI R87, RZ, 0x10, R99.reuse ;  /* 0x00000010ff577819 */ /* 0x100fe20000011663 */
[----:B------:R-:W-:Y:S01]  /*9400*/  HADD2.F32 R93, -RZ, R93.H0_H0 ;  /* 0x2000005dff5d7230 */ /* 0x000fe20000004100 */
[----:B------:R-:W-:Y:S01]  /*9410*/  SHF.R.U64 R61, R98, 0x10, R99 ;  /* 0x00000010623d7819 */ /* 0x000fe20000001263 */
        /* <DEDUP_REMOVED lines=10> */
[----:B------:R-:W-:Y:S01]  /*94c0*/  HADD2.F32 R6, -RZ, R6.H1_H1 ;  /* 0x30000006ff067230 */ /* 0x000fe20000004100 */
[C---:B------:R-:W-:Y:S01]  /*94d0*/  FMUL.FTZ R93, R94.reuse, R93 ;  /* 0x0000005d5e5d7220 */ /* 0x040fe20000410000 */
[--C-:B------:R-:W-:Y:S01]  /*94e0*/  HADD2.F32 R99, -RZ, R5.reuse.H0_H0 ;  /* 0x20000005ff637230 */ /* 0x100fe20000004100 */
[----:B------:R-:W-:Y:S01]  /*94f0*/  FFMA.FTZ R87, R94, R104, -R87 ;  /* 0x000000685e577223 */ /* 0x000fe20000010857 */
[----:B------:R-:W-:Y:S01]  /*9500*/  HADD2.F32 R5, -RZ, R5.H1_H1 ;  /* 0x30000005ff057230 */ /* 0x000fe20000004100 */
[C---:B------:R-:W-:Y:S01]  /*9510*/  FMUL.FTZ R102, R95.reuse, R102 ;  /* 0x000000665f667220 */ /* 0x040fe20000410000 */
[----:B------:R-:W-:Y:S01]  /*9520*/  HADD2.F32 R94, -RZ, R91.H0_H0 ;  /* 0x2000005bff5e7230 */ /* 0x000fe20000004100 */
[----:B------:R-:W-:-:S02]  /*9530*/  FFMA.FTZ R106, R95, R103, -R106 ;  /* 0x000000675f6a7223 */ /* 0x000fc4000001086a */
[----:B------:R-:W-:Y:S02]  /*9540*/  FFMA.FTZ R104, R7, R104, R93 ;  /* 0x0000006807687223 */ /* 0x000fe4000001005d */
[----:B------:R-:W-:Y:S01]  /*9550*/  FFMA.FTZ R103, R98, R103, R102 ;  /* 0x0000006762677223 */ /* 0x000fe20000010066 */
[----:B------:R-:W-:Y:S01]  /*9560*/  HADD2.F32 R98, -RZ, R61.H0_H0 ;  /* 0x2000003dff627230 */ /* 0x000fe20000004100 */
[-C--:B------:R-:W-:Y:S02]  /*9570*/  FMUL.FTZ R7, R6, R81.reuse ;  /* 0x0000005106077220 */ /* 0x080fe40000410000 */
[----:B------:R-:W-:Y:S02]  /*9580*/  FMUL.FTZ R81, R4, R81 ;  /* 0x0000005104517220 */ /* 0x000fe40000410000 */
[-C--:B------:R-:W-:Y:S02]  /*9590*/  FMUL.FTZ R61, R5, R94.reuse ;  /* 0x0000005e053d7220 */ /* 0x080fe40000410000 */
[----:B------:R-:W-:-:S02]  /*95a0*/  FMUL.FTZ R94, R99, R94 ;  /* 0x0000005e635e7220 */ /* 0x000fc40000410000 */
[----:B------:R-:W-:Y:S01]  /*95b0*/  FFMA.FTZ R4, R4, R85, -R7 ;  /* 0x0000005504047223 */ /* 0x000fe20000010807 */
[----:B------:R-:W-:Y:S01]  /*95c0*/  F2FP.PACK_AB R7, R104, R87 ;  /* 0x000000576807723e */ /* 0x000fe200000000ff */
[----:B------:R-:W-:Y:S02]  /*95d0*/  FFMA.FTZ R81, R6, R85, R81 ;  /* 0x0000005506517223 */ /* 0x000fe40000010051 */
[-C--:B------:R-:W-:Y:S02]  /*95e0*/  FFMA.FTZ R61, R99, R98.reuse, -R61 ;  /* 0x00000062633d7223 */ /* 0x080fe4000001083d */
[----:B------:R-:W-:Y:S01]  /*95f0*/  FFMA.FTZ R94, R5, R98, R94 ;  /* 0x00000062055e7223 */ /* 0x000fe2000001005e */
[----:B------:R-:W-:Y:S02]  /*9600*/  F2FP.PACK_AB R6, R81, R4 ;  /* 0x000000045106723e */ /* 0x000fe400000000ff */
[----:B------:R-:W-:Y:S02]  /*9610*/  F2FP.PACK_AB R4, R103, R106 ;  /* 0x0000006a6704723e */ /* 0x000fe400000000ff */
[----:B------:R-:W-:-:S05]  /*9620*/  F2FP.PACK_AB R5, R94, R61 ;  /* 0x0000003d5e05723e */ /* 0x000fca00000000ff */
[----:B------:R1:W-:Y:S02]  /*9630*/  STS.128 [R15], R4 ;  /* 0x000000040f007388 */ /* 0x0003e40000000c00 */
.L_x_1870:
[----:B------:R-:W-:Y:S05]  /*9640*/  BSYNC B0 ;  /* 0x0000000000007941 */ /* 0x000fea0003800000 */
.L_x_1869:
        /* <DEDUP_REMOVED lines=14> */
[--C-:B-1----:R-:W-:Y:S02]  /*9730*/  HADD2.F32 R91, -RZ, R4.reuse.H1_H1 ;  /* 0x30000004ff5b7230 */ /* 0x102fe40000004100 */
[----:B------:R-:W-:Y:S02]  /*9740*/  HADD2.F32 R87, -RZ, R4.H0_H0 ;  /* 0x20000004ff577230 */ /* 0x000fe40000004100 */
[--C-:B------:R-:W-:Y:S01]  /*9750*/  HADD2.F32 R85, -RZ, R7.reuse.H0_H0 ;  /* 0x20000007ff557230 */ /* 0x100fe20000004100 */
[-C--:B------:R-:W-:Y:S01]  /*9760*/  FMUL.FTZ R95, R91, R94.reuse ;  /* 0x0000005e5b5f7220 */ /* 0x080fe20000410000 */
[----:B------:R-:W-:Y:S01]  /*9770*/  HADD2.F32 R7, -RZ, R7.H1_H1 ;  /* 0x30000007ff077230 */ /* 0x000fe20000004100 */
[C---:B------:R-:W-:Y:S01]  /*9780*/  FMUL.FTZ R94, R87.reuse, R94 ;  /* 0x0000005e575e7220 */ /* 0x040fe20000410000 */
[--C-:B------:R-:W-:Y:S01]  /*9790*/  HADD2.F32 R4, -RZ, R6.reuse.H0_H0 ;  /* 0x20000006ff047230 */ /* 0x100fe20000004100 */
[-C--:B------:R-:W-:Y:S01]  /*97a0*/  FFMA.FTZ R95, R87, R102.reuse, -R95 ;  /* 0x00000066575f7223 */ /* 0x080fe2000001085f */
[--C-:B------:R-:W-:Y:S01]  /*97b0*/  HADD2.F32 R93, -RZ, R5.reuse.H0_H0 ;  /* 0x20000005ff5d7230 */ /* 0x100fe20000004100 */
[----:B------:R-:W-:Y:S01]  /*97c0*/  FFMA.FTZ R94, R91, R102, R94 ;  /* 0x000000665b5e7223 */ /* 0x000fe2000001005e */
[----:B------:R-:W-:Y:S01]  /*97d0*/  HADD2.F32 R6, -RZ, R6.H1_H1 ;  /* 0x30000006ff067230 */ /* 0x000fe20000004100 */
[-C--:B------:R-:W-:Y:S01]  /*97e0*/  FMUL.FTZ R98, R7, R108.reuse ;  /* 0x0000006c07627220 */ /* 0x080fe20000410000 */
        /* <DEDUP_REMOVED lines=8> */
[----:B------:R-:W-:Y:S01]  /*9870*/  FMUL.FTZ R85, R5, R102 ;  /* 0x0000006605557220 */ /* 0x000fe20000410000 */
[----:B------:R-:W-:Y:S01]  /*9880*/  F2FP.PACK_AB R7, R7, R98 ;  /* 0x000000620707723e */ /* 0x000fe200000000ff */
[C---:B------:R-:W-:Y:S02]  /*9890*/  FMUL.FTZ R77, R4.reuse, R77 ;  /* 0x0000004d044d7220 */ /* 0x040fe40000410000 */
[C---:B------:R-:W-:Y:S02]  /*98a0*/  FMUL.FTZ R102, R93.reuse, R102 ;  /* 0x000000665d667220 */ /* 0x040fe40000410000 */
[----:B------:R-:W-:Y:S01]  /*98b0*/  FFMA.FTZ R61, R4, R81, -R61 ;  /* 0x00000051043d7223 */ /* 0x000fe2000001083d */
[----:B------:R-:W-:Y:S01]  /*98c0*/  F2FP.PACK_AB R4, R94, R95 ;  /* 0x0000005f5e04723e */ /* 0x000fe200000000ff */
[----:B------:R-:W-:Y:S02]  /*98d0*/  FFMA.FTZ R6, R6, R81, R77 ;  /* 0x0000005106067223 */ /* 0x000fe4000001004d */
[----:B------:R-:W-:-:S02]  /*98e0*/  FFMA.FTZ R85, R93, R80, -R85 ;  /* 0x000000505d557223 */ /* 0x000fc40000010855 */
[----:B------:R-:W-:Y:S01]  /*98f0*/  FFMA.FTZ R102, R5, R80, R102 ;  /* 0x0000005005667223 */ /* 0x000fe20000010066 */
[----:B------:R-:W-:-:S04]  /*9900*/  F2FP.PACK_AB R6, R6, R61 ;  /* 0x0000003d0606723e */ /* 0x000fc800000000ff */
[----:B------:R-:W-:-:S05]  /*9910*/  F2FP.PACK_AB R5, R102, R85 ;  /* 0x000000556605723e */ /* 0x000fca00000000ff */
[----:B------:R1:W-:Y:S02]  /*9920*/  STS.128 [R12], R4 ;  /* 0x000000040c007388 */ /* 0x0003e40000000c00 */
.L_x_1872:
[----:B------:R-:W-:Y:S05]  /*9930*/  BSYNC B0 ;  /* 0x0000000000007941 */ /* 0x000fea0003800000 */
.L_x_1871:
        /* <DEDUP_REMOVED lines=46> */
.L_x_1874:
[----:B------:R-:W-:Y:S05]  /*9c20*/  BSYNC B0 ;  /* 0x0000000000007941 */ /* 0x000fea0003800000 */
.L_x_1873:
        /* <DEDUP_REMOVED lines=23> */
[----:B------:R-:W-:Y:S01]  /*9da0*/  HADD2.F32 R6, -RZ, R6.H1_H1 ;  /* 0x30000006ff067230 */ /* 0x000fe20000004100 */
[-C--:B------:R-:W-:Y:S01]  /*9db0*/  FFMA.FTZ R85, R76, R88.reuse, -R85 ;  /* 0x000000584c557223 */ /* 0x080fe20000010855 */
[--C-:B------:R-:W-:Y:S01]  /*9dc0*/  HADD2.F32 R81, -RZ, R5.reuse.H0_H0 ;  /* 0x20000005ff517230 */ /* 0x100fe20000004100 */
[----:B------:R-:W-:Y:S01]  /*9dd0*/  FFMA.FTZ R82, R7, R88, R82 ;  /* 0x0000005807527223 */ /* 0x000fe20000010052 */
[----:B------:R-:W-:Y:S01]  /*9de0*/  HADD2.F32 R5, -RZ, R5.H1_H1 ;  /* 0x30000005ff057230 */ /* 0x000fe20000004100 */
[----:B------:R-:W-:Y:S01]  /*9df0*/  FMUL.FTZ R7, R6, R65 ;  /* 0x0000004106077220 */ /* 0x000fe20000410000 */
[----:B------:R-:W-:Y:S01]  /*9e00*/  HADD2.F32 R76, -RZ, R61.H0_H0 ;  /* 0x2000003dff4c7230 */ /* 0x000fe20000004100 */
[----:B------:R-:W-:-:S02]  /*9e10*/  FMUL.FTZ R94, R80, R83 ;  /* 0x00000053505e7220 */ /* 0x000fc40000410000 */
[C---:B------:R-:W-:Y:S02]  /*9e20*/  FMUL.FTZ R65, R4.reuse, R65 ;  /* 0x0000004104417220 */ /* 0x040fe40000410000 */
[-C--:B------:R-:W-:Y:S02]  /*9e30*/  FMUL.FTZ R61, R5, R70.reuse ;  /* 0x00000046053d7220 */ /* 0x080fe40000410000 */
[----:B------:R-:W-:Y:S02]  /*9e40*/  FMUL.FTZ R83, R77, R83 ;  /* 0x000000534d537220 */ /* 0x000fe40000410000 */
[----:B------:R-:W-:Y:S02]  /*9e50*/  FMUL.FTZ R70, R81, R70 ;  /* 0x0000004651467220 */ /* 0x000fe40000410000 */
[----:B------:R-:W-:Y:S01]  /*9e60*/  FFMA.FTZ R4, R4, R69, -R7 ;  /* 0x0000004504047223 */ /* 0x000fe20000010807 */
[----:B------:R-:W-:Y:S01]  /*9e70*/  F2FP.PACK_AB R7, R82, R85 ;  /* 0x000000555207723e */ /* 0x000fe200000000ff */
[----:B------:R-:W-:-:S02]  /*9e80*/  FFMA.FTZ R65, R6, R69, R65 ;  /* 0x0000004506417223 */ /* 0x000fc40000010041 */
[-C--:B------:R-:W-:Y:S02]  /*9e90*/  FFMA.FTZ R94, R77, R87.reuse, -R94 ;  /* 0x000000574d5e7223 */ /* 0x080fe4000001085e */
[----:B------:R-:W-:Y:S01]  /*9ea0*/  FFMA.FTZ R83, R80, R87, R83 ;  /* 0x0000005750537223 */ /* 0x000fe20000010053 */
[----:B------:R-:W-:Y:S01]  /*9eb0*/  F2FP.PACK_AB R6, R65, R4 ;  /* 0x000000044106723e */ /* 0x000fe200000000ff */
[-C--:B------:R-:W-:Y:S02]  /*9ec0*/  FFMA.FTZ R61, R81, R76.reuse, -R61 ;  /* 0x0000004c513d7223 */ /* 0x080fe4000001083d */
[----:B------:R-:W-:Y:S01]  /*9ed0*/  FFMA.FTZ R70, R5, R76, R70 ;  /* 0x0000004c05467223 */ /* 0x000fe20000010046 */
[----:B------:R-:W-:-:S04]  /*9ee0*/  F2FP.PACK_AB R4, R83, R94 ;  /* 0x0000005e5304723e */ /* 0x000fc800000000ff */
[----:B------:R-:W-:-:S05]  /*9ef0*/  F2FP.PACK_AB R5, R70, R61 ;  /* 0x0000003d4605723e */ /* 0x000fca00000000ff */
[----:B------:R1:W-:Y:S02]  /*9f00*/  STS.128 [R12+0x4000], R4 ;  /* 0x004000040c007388 */ /* 0x0003e40000000c00 */
.L_x_1876:
[----:B------:R-:W-:Y:S05]  /*9f10*/  BSYNC B0 ;  /* 0x0000000000007941 */ /* 0x000fea0003800000 */
.L_x_1875:
        /* <DEDUP_REMOVED lines=22> */
[----:B------:R-:W-:Y:S01]  /*a080*/  HADD2.F32 R6, -RZ, R6.H1_H1 ;  /* 0x30000006ff067230 */ /* 0x000fe20000004100 */
[----:B------:R-:W-:Y:S01]  /*a090*/  FFMA.FTZ R78, R69, R80, -R78 ;  /* 0x00000050454e7223 */ /* 0x000fe2000001084e */
[--C-:B------:R-:W-:Y:S01]  /*a0a0*/  HADD2.F32 R76, -RZ, R5.reuse.H0_H0 ;  /* 0x20000005ff4c7230 */ /* 0x100fe20000004100 */
[CC--:B------:R-:W-:Y:S01]  /*a0b0*/  FMUL.FTZ R82, R70.reuse, R77.reuse ;  /* 0x0000004d46527220 */ /* 0x0c0fe20000410000 */
[----:B------:R-:W-:Y:S01]  /*a0c0*/  HADD2.F32 R69, -RZ, R60.H0_H0 ;  /* 0x2000003cff457230 */ /* 0x000fe20000004100 */
[C---:B------:R-:W-:Y:S01]  /*a0d0*/  FMUL.FTZ R81, R75.reuse, R77 ;  /* 0x0000004d4b517220 */ /* 0x040fe20000410000 */
[----:B------:R-:W-:Y:S01]  /*a0e0*/  HADD2.F32 R5, -RZ, R5.H1_H1 ;  /* 0x30000005ff057230 */ /* 0x000fe20000004100 */
[-C--:B------:R-:W-:Y:S01]  /*a0f0*/  FFMA.FTZ R82, R75, R79.reuse, R82 ;  /* 0x0000004f4b527223 */ /* 0x080fe20000010052 */
[----:B------:R-:W-:Y:S01]  /*a100*/  HADD2.F32 R75, -RZ, R64.H0_H0 ;  /* 0x20000040ff4b7230 */ /* 0x000fe20000004100 */
[----:B------:R-:W-:-:S02]  /*a110*/  FFMA.FTZ R81, R70, R79, -R81 ;  /* 0x0000004f46517223 */ /* 0x000fc40000010851 */
[-C--:B------:R-:W-:Y:S02]  /*a120*/  FMUL.FTZ R60, R6, R69.reuse ;  /* 0x00000045063c7220 */ /* 0x080fe40000410000 */
[----:B------:R-:W-:Y:S02]  /*a130*/  FMUL.FTZ R69, R4, R69 ;  /* 0x0000004504457220 */ /* 0x000fe40000410000 */
[-C--:B------:R-:W-:Y:S02]  /*a140*/  FMUL.FTZ R64, R5, R65.reuse ;  /* 0x0000004105407220 */ /* 0x080fe40000410000 */
        /* <DEDUP_REMOVED lines=11> */
.L_x_1878:
[----:B------:R-:W-:Y:S05]  /*a200*/  BSYNC B0 ;  /* 0x0000000000007941 */ /* 0x000fea0003800000 */
.L_x_1877:
        /* <DEDUP_REMOVED lines=45> */
.L_x_1868:
[----:B------:R-:W-:Y:S05]  /*a4e0*/  BSYNC B1 ;  /* 0x0000000000017941 */ /* 0x000fea0003800000 */
.L_x_1867:
        /* <DEDUP_REMOVED lines=48> */
.L_x_1881:
[----:B------:R-:W-:Y:S05]  /*a7f0*/  BSYNC B0 ;  /* 0x0000000000007941 */ /* 0x000fea0003800000 */
.L_x_1880:
        /* <DEDUP_REMOVED lines=46> */
.L_x_1883:
[----:B------:R-:W-:Y:S05]  /*aae0*/  BSYNC B0 ;  /* 0x0000000000007941 */ /* 0x000fea0003800000 */
.L_x_1882:
        /* <DEDUP_REMOVED lines=46> */
.L_x_1885:
[----:B------:R-:W-:Y:S05]  /*add0*/  BSYNC B0 ;  /* 0x0000000000007941 */ /* 0x000fea0003800000 */
.L_x_1884:
        /* <DEDUP_REMOVED lines=46> */
.L_x_1887:
[----:B------:R-:W-:Y:S05]  /*b0c0*/  BSYNC B0 ;  /* 0x0000000000007941 */ /* 0x000fea0003800000 */
.L_x_1886:
        /* <DEDUP_REMOVED lines=46> */
.L_x_1889:
[----:B------:R-:W-:Y:S05]  /*b3b0*/  BSYNC B0 ;  /* 0x0000000000007941 */ /* 0x000fea0003800000 */
.L_x_1888:
        /* <DEDUP_REMOVED lines=46> */
.L_x_1862:
        /* <DEDUP_REMOVED lines=75> */
.L_x_1891:
[----:B------:R-:W-:Y:S05]  /*bb50*/  BSYNC B0 ;  /* 0x0000000000007941 */ /* 0x000fea0003800000 */
.L_x_1890:
        /* <DEDUP_REMOVED lines=94> */
.L_x_1893:
[----:B--2-4-:R-:W-:Y:S05]  /*c140*/  BSYNC B0 ;  /* 0x0000000000007941 */ /* 0x014fea0003800000 */
.L_x_1892:
        /* <DEDUP_REMOVED lines=60> */
[C---:B------:R-:W-:Y:S02]  /*c510*/  LOP3.LUT R4, R12.reuse, 0x38, R4, 0xf8, !PT ;  /* 0x000000380c047812 */ /* 0x040fe400078ef804 */
        /* <DEDUP_REMOVED lines=91> */
.L_x_1897:
[----:B------:R-:W-:Y:S05]  /*cad0*/  BSYNC B0 ;  /* 0x0000000000007941 */ /* 0x000fea0003800000 */
.L_x_1896:
        /* <DEDUP_REMOVED lines=114> */
.L_x_1899:
[----:B------:R-:W-:Y:S05]  /*d200*/  BSYNC B0 ;  /* 0x0000000000007941 */ /* 0x000fea0003800000 */
.L_x_1898:
        /* <DEDUP_REMOVED lines=113> */
.L_x_1895:
[----:B------:R-:W-:Y:S05]  /*d920*/  BSYNC B1 ;  /* 0x0000000000017941 */ /* 0x000fea0003800000 */
.L_x_1894:
        /* <DEDUP_REMOVED lines=9> */
[--C-:B------:R-:W-:Y:S01]  /*d9c0*/  HADD2.F32 R80, -RZ, R88.reuse.H0_H0 ;  /* 0x20000058ff507230 */ /* 0x100fe20000004100 */
        /* <DEDUP_REMOVED lines=31> */
[----:B------:R-:W-:-:S02]  /*dbc0*/  SHF.R.U64 R38, R38, 0x10, R39 ;  /* 0x0000001026267819 */ /* 0x000fc40000001227 */
[----:B------:R-:W-:Y:S02]  /*dbd0*/  SHF.R.U32.HI R36, RZ, 0x10, R37 ;  /* 0x00000010ff247819 */ /* 0x000fe40000011625 */
[----:B------:R-:W-:Y:S02]  /*dbe0*/  SHF.R.U32.HI R39, RZ, 0x10, R39 ;  /* 0x00000010ff277819 */ /* 0x000fe40000011627 */
[--C-:B------:R-:W-:Y:S02]  /*dbf0*/  SHF.R.U64 R32, R32, 0x10, R33.reuse ;  /* 0x0000001020207819 */ /* 0x100fe40000001221 */
[----:B------:R-:W-:Y:S01]  /*dc00*/  SHF.R.U32.HI R33, RZ, 0x10, R33 ;  /* 0x00000010ff217819 */ /* 0x000fe20000011621 */
[----:B------:R-:W-:Y:S02]  /*dc10*/  HADD2.F32 R78, -RZ, R39.H0_H0 ;  /* 0x20000027ff4e7230 */ /* 0x000fe40000004100 */
[--C-:B-1----:R-:W-:Y:S02]  /*dc20*/  HADD2.F32 R37, -RZ, R15.reuse.H0_H0 ;  /* 0x2000000fff257230 */ /* 0x102fe40000004100 */
[----:B------:R-:W-:-:S02]  /*dc30*/  HADD2.F32 R15, -RZ, R15.H1_H1 ;  /* 0x3000000fff0f7230 */ /* 0x000fc40000004100 */
        /* <DEDUP_REMOVED lines=17> */
[-C--:B------:R-:W-:Y:S01]  /*dd50*/  FMUL.FTZ R33, R48, R85.reuse ;  /* 0x0000005530217220 */ /* 0x080fe20000410000 */
[----:B------:R-:W-:Y:S01]  /*dd60*/  HADD2.F32 R64, -RZ, R36.H0_H0 ;  /* 0x20000024ff407230 */ /* 0x000fe20000004100 */
[-C--:B------:R-:W-:Y:S01]  /*dd70*/  FMUL.FTZ R36, R13, R76.reuse ;  /* 0x0000004c0d247220 */ /* 0x080fe20000410000 */
[----:B------:R-:W-:Y:S01]  /*dd80*/  HADD2.F32 R12, -RZ, R14.H0_H0 ;  /* 0x2000000eff0c7230 */ /* 0x000fe20000004100 */
[C---:B------:R-:W-:Y:S01]  /*dd90*/  FMUL.FTZ R76, R5.reuse, R76 ;  /* 0x0000004c054c7220 */ /* 0x040fe20000410000 */
[--C-:B------:R-:W-:Y:S01]  /*dda0*/  HADD2.F32 R65, -RZ, R4.reuse.H0_H0 ;  /* 0x20000004ff417230 */ /* 0x100fe20000004100 */
[----:B------:R-:W-:Y:S01]  /*ddb0*/  FFMA.FTZ R36, R5, R64, R36 ;  /* 0x0000004005247223 */ /* 0x000fe20000010024 */
        /* <DEDUP_REMOVED lines=14> */
[----:B------:R-:W-:Y:S01]  /*dea0*/  HADD2.F32 R5, -RZ, R38.H0_H0 ;  /* 0x20000026ff057230 */ /* 0x000fe20000004100 */
[----:B------:R-:W-:Y:S01]  /*deb0*/  FMUL.FTZ R35, R14, R65 ;  /* 0x000000410e237220 */ /* 0x000fe20000410000 */
[----:B------:R-:W-:Y:S01]  /*dec0*/  F2FP.PACK_AB R7, R7, R72 ;  /* 0x000000480707723e */ /* 0x000fe200000000ff */
[----:B------:R-:W-:-:S02]  /*ded0*/  FMUL.FTZ R51, R66, R51 ;  /* 0x0000003342337220 */ /* 0x000fc40000410000 */
[----:B------:R-:W-:Y:S02]  /*dee0*/  FMUL.FTZ R65, R6, R65 ;  /* 0x0000004106417220 */ /* 0x000fe40000410000 */
[----:B------:R-:W-:Y:S02]  /*def0*/  FFMA.FTZ R87, R12, R89, -R87 ;  /* 0x000000590c577223 */ /* 0x000fe40000010857 */
        /* <DEDUP_REMOVED lines=18> */
.L_x_1901:
[----:B------:R-:W-:Y:S05]  /*e020*/  BSYNC B0 ;  /* 0x0000000000007941 */ /* 0x000fea0003800000 */
.L_x_1900:
        /* <DEDUP_REMOVED lines=15> */
[----:B------:R-:W-:Y:S01]  /*e120*/  IMAD.SHL.U32 R5, R5, 0x40, RZ ;  /* 0x0000004005057824 */ /* 0x000fe200078e00ff */
[----:B------:R-:W-:Y:S01]  /*e130*/  LEA.HI R13, R13, R4, RZ, 0x1d ;  /* 0x000000040d0d7211 */ /* 0x000fe200078fe8ff */
[----:B------:R-:W-:Y:S01]  /*e140*/  HADD2.F32 R50, -RZ, R69.H0_H0 ;  /* 0x20000045ff327230 */ /* 0x000fe20000004100 */
[----:B------:R-:W-:Y:S01]  /*e150*/  LOP3.LUT R14, R14, 0x1c0, RZ, 0xc0, !PT ;  /* 0x000001c00e0e7812 */ /* 0x000fe200078ec0ff */
[----:B------:R-:W-:Y:S01]  /*e160*/  HADD2.F32 R62, -RZ, R62.H1_H1 ;  /* 0x3000003eff3e7230 */ /* 0x000fe20000004100 */
[----:B------:R-:W-:Y:S01]  /*e170*/  SHF.R.S32.HI R4, RZ, 0x1f, R13 ;  /* 0x0000001fff047819 */ /* 0x000fe2000001140d */
[----:B------:R-:W-:Y:S01]  /*e180*/  IMAD.SHL.U32 R7, R13, 0x8, RZ ;  /* 0x000000080d077824 */ /* 0x000fe200078e00ff */
[----:B------:R-:W-:Y:S01]  /*e190*/  SHF.L.U32 R12, R12, 0x7, RZ ;  /* 0x000000070c0c7819 */ /* 0x000fe200000006ff */
[----:B------:R-:W-:Y:S01]  /*e1a0*/  HADD2.F32 R63, -RZ, R63.H1_H1 ;  /* 0x3000003fff3f7230 */ /* 0x000fe20000004100 */
[----:B------:R-:W-:Y:S01]  /*e1b0*/  LOP3.LUT R15, R14, 0x38, R15, 0xf8, !PT ;  /* 0x000000380e0f7812 */ /* 0x000fe200078ef80f */
[----:B------:R-:W-:Y:S01]  /*e1c0*/  HADD2.F32 R69, -RZ, R69.H1_H1 ;  /* 0x30000045ff457230 */ /* 0x000fe20000004100 */
[----:B------:R-:W-:-:S02]  /*e1d0*/  SHF.R.U32.HI R6, RZ, 0x3, R14 ;  /* 0x00000003ff067819 */ /* 0x000fc4000001160e */
[----:B------:R-:W-:Y:S02]  /*e1e0*/  LEA.HI R4, R4, R13, RZ, 0x3 ;  /* 0x0000000d04047211 */ /* 0x000fe400078f18ff */
[----:B------:R-:W-:Y:S02]  /*e1f0*/  LOP3.LUT R12, R12, 0x7fffe000, RZ, 0xc0, !PT ;  /* 0x7fffe0000c0c7812 */ /* 0x000fe400078ec0ff */
[----:B------:R-:W-:Y:S02]  /*e200*/  LOP3.LUT R15, R15, R6, RZ, 0x3c, !PT ;  /* 0x000000060f0f7212 */ /* 0x000fe400078e3cff */
[----:B------:R-:W-:Y:S02]  /*e210*/  LOP3.LUT R5, R5, 0xfffffe00, RZ, 0xc0, !PT ;  /* 0xfffffe0005057812 */ /* 0x000fe400078ec0ff */
[----:B------:R-:W-:Y:S02]  /*e220*/  LOP3.LUT R7, R14, 0x38, R7, 0xf8, !PT ;  /* 0x000000380e077812 */ /* 0x000fe400078ef807 */
[----:B------:R-:W-:-:S02]  /*e230*/  SHF.L.U32 R4, R4, 0xa, RZ ;  /* 0x0000000a04047819 */ /* 0x000fc400000006ff */
[----:B------:R-:W-:Y:S02]  /*e240*/  IADD3 R12, R15, R12, R5 ;  /* 0x0000000c0f0c7210 */ /* 0x000fe40007ffe005 */
        /* <DEDUP_REMOVED lines=13> */
[----:B------:R-:W-:Y:S01]  /*e320*/  SHF.R.U64 R16, R16, 0x10, R17 ;  /* 0x0000001010107819 */ /* 0x000fe20000001211 */
[----:B------:R-:W-:Y:S01]  /*e330*/  HADD2.F32 R66, -RZ, R25.H0_H0 ;  /* 0x20000019ff427230 */ /* 0x000fe20000004100 */
[----:B------:R-:W-:Y:S02]  /*e340*/  SHF.R.U32.HI R19, RZ, 0x10, R19 ;  /* 0x00000010ff137819 */ /* 0x000fe40000011613 */
[--C-:B------:R-:W-:Y:S02]  /*e350*/  SHF.R.U64 R17, R26, 0x10, R27.reuse ;  /* 0x000000101a117819 */ /* 0x100fe4000000121b */
[----:B------:R-:W-:-:S05]  /*e360*/  SHF.R.U32.HI R26, RZ, 0x10, R27 ;  /* 0x00000010ff1a7819 */ /* 0x000fca000001161b */
[----:B------:R-:W-:Y:S02]  /*e370*/  HADD2.F32 R76, -RZ, R26.H0_H0 ;  /* 0x2000001aff4c7230 */ /* 0x000fe40000004100 */
[--C-:B-1----:R-:W-:Y:S02]  /*e380*/  HADD2.F32 R35, -RZ, R13.reuse.H1_H1 ;  /* 0x3000000dff237230 */ /* 0x102fe40000004100 */
[----:B------:R-:W-:Y:S02]  /*e390*/  HADD2.F32 R27, -RZ, R13.H0_H0 ;  /* 0x2000000dff1b7230 */ /* 0x000fe40000004100 */
[--C-:B------:R-:W-:Y:S01]  /*e3a0*/  HADD2.F32 R13, -RZ, R15.reuse.H0_H0 ;  /* 0x2000000fff0d7230 */ /* 0x100fe20000004100 */
[----:B------:R-:W-:Y:S01]  /*e3b0*/  FMUL.FTZ R25, R35, R34 ;  /* 0x0000002223197220 */ /* 0x000fe20000410000 */
[----:B------:R-:W-:Y:S01]  /*e3c0*/  HADD2.F32 R15, -RZ, R15.H1_H1 ;  /* 0x3000000fff0f7230 */ /* 0x000fe20000004100 */
[----:B------:R-:W-:Y:S01]  /*e3d0*/  FMUL.FTZ R48, R27, R38 ;  /* 0x000000261b307220 */ /* 0x000fe20000410000 */
[--C-:B--2---:R-:W-:Y:S01]  /*e3e0*/  HADD2.F32 R40, -RZ, R5.reuse.H1_H1 ;  /* 0x30000005ff287230 */ /* 0x104fe20000004100 */
[----:B------:R-:W-:Y:S01]  /*e3f0*/  FMUL.FTZ R72, R13, R64 ;  /* 0x000000400d487220 */ /* 0x000fe20000410000 */
[----:B------:R-:W-:-:S02]  /*e400*/  HADD2.F32 R39, -RZ, R5.H0_H0 ;  /* 0x20000005ff277230 */ /* 0x000fc40000004100 */
[--C-:B------:R-:W-:Y:S01]  /*e410*/  HADD2.F32 R5, -RZ, R7.reuse.H0_H0 ;  /* 0x20000007ff057230 */ /* 0x100fe20000004100 */
[C---:B------:R-:W-:Y:S01]  /*e420*/  FMUL.FTZ R34, R40.reuse, R34 ;  /* 0x0000002228227220 */ /* 0x040fe20000410000 */
[----:B------:R-:W-:Y:S01]  /*e430*/  HADD2.F32 R7, -RZ, R7.H1_H1 ;  /* 0x30000007ff077230 */ /* 0x000fe20000004100 */
[----:B------:R-:W-:Y:S01]  /*e440*/  FFMA.FTZ R25, R40, R66, R25 ;  /* 0x0000004228197223 */ /* 0x000fe20000010019 */
[----:B------:R-:W-:Y:S01]  /*e450*/  HADD2.F32 R40, -RZ, R19.H0_H0 ;  /* 0x20000013ff287230 */ /* 0x000fe20000004100 */
[C---:B------:R-:W-:Y:S01]  /*e460*/  FMUL.FTZ R64, R5.reuse, R64 ;  /* 0x0000004005407220 */ /* 0x040fe20000410000 */
[--C-:B------:R-:W-:Y:S01]  /*e470*/  HADD2.F32 R36, -RZ, R12.reuse.H0_H0 ;  /* 0x2000000cff247230 */ /* 0x100fe20000004100 */
[----:B------:R-:W-:Y:S01]  /*e480*/  FFMA.FTZ R72, R5, R74, R72 ;  /* 0x0000004a05487223 */ /* 0x000fe20000010048 */
[----:B------:R-:W-:Y:S01]  /*e490*/  HADD2.F32 R37, -RZ, R12.H1_H1 ;  /* 0x3000000cff257230 */ /* 0x000fe20000004100 */
[-C--:B------:R-:W-:Y:S01]  /*e4a0*/  FMUL.FTZ R26, R15, R40.reuse ;  /* 0x000000280f1a7220 */ /* 0x080fe20000410000 */
[----:B------:R-:W-:Y:S01]  /*e4b0*/  HADD2.F32 R12, -RZ, R14.H0_H0 ;  /* 0x2000000eff0c7230 */ /* 0x000fe20000004100 */
[----:B------:R-:W-:Y:S01]  /*e4c0*/  FMUL.FTZ R40, R7, R40 ;  /* 0x0000002807287220 */ /* 0x000fe20000410000 */
[--C-:B------:R-:W-:Y:S01]  /*e4d0*/  HADD2.F32 R41, -RZ, R4.reuse.H0_H0 ;  /* 0x20000004ff297230 */ /* 0x100fe20000004100 */
[C---:B------:R-:W-:Y:S01]  /*e4e0*/  FMUL.FTZ R38, R39.reuse, R38 ;  /* 0x0000002627267220 */ /* 0x040fe20000410000 */
[----:B------:R-:W-:Y:S01]  /*e4f0*/  HADD2.F32 R42, -RZ, R4.H1_H1 ;  /* 0x30000004ff2a7230 */ /* 0x000fe20000004100 */
[----:B------:R-:W-:Y:S01]  /*e500*/  FFMA.FTZ R48, R39, R50, R48 ;  /* 0x0000003227307223 */ /* 0x000fe20000010030 */
[----:B------:R-:W-:Y:S01]  /*e510*/  HADD2.F32 R4, -RZ, R6.H0_H0 ;  /* 0x20000006ff047230 */ /* 0x000fe20000004100 */
[----:B------:R-:W-:Y:S01]  /*e520*/  FMUL.FTZ R78, R36, R62 ;  /* 0x0000003e244e7220 */ /* 0x000fe20000410000 */
[----:B------:R-:W-:Y:S01]  /*e530*/  HADD2.F32 R5, -RZ, R70.H1_H1 ;  /* 0x30000046ff057230 */ /* 0x000fe20000004100 */
[----:B------:R-:W-:Y:S01]  /*e540*/  FFMA.FTZ R7, R7, R76, R26 ;  /* 0x0000004c07077223 */ /* 0x000fe2000001001a */
[----:B------:R-:W-:Y:S01]  /*e550*/  HADD2.F32 R14, -RZ, R14.H1_H1 ;  /* 0x3000000eff0e7230 */ /* 0x000fe20000004100 */
[----:B------:R-:W-:Y:S01]  /*e560*/  FMUL.FTZ R19, R12, R63 ;  /* 0x0000003f0c137220 */ /* 0x000fe20000410000 */
[----:B------:R-:W-:Y:S01]  /*e570*/  HADD2.F32 R26, -RZ, R16.H0_H0 ;  /* 0x20000010ff1a7230 */ /* 0x000fe20000004100 */
[C---:B------:R-:W-:Y:S01]  /*e580*/  FMUL.FTZ R62, R41.reuse, R62 ;  /* 0x0000003e293e7220 */ /* 0x040fe20000410000 */
[----:B------:R-:W-:Y:S01]  /*e590*/  HADD2.F32 R39, -RZ, R18.H0_H0 ;  /* 0x20000012ff277230 */ /* 0x000fe20000004100 */
[----:B------:R-:W-:Y:S01]  /*e5a0*/  FFMA.FTZ R78, R41, R69, R78 ;  /* 0x00000045294e7223 */ /* 0x000fe2000001004e */
        /* <DEDUP_REMOVED lines=17> */
[----:B------:R-:W-:Y:S01]  /*e6c0*/  FFMA.FTZ R37, R37, R24, -R26 ;  /* 0x0000001825257223 */ /* 0x000fe2000001081a */
[----:B------:R-:W-:Y:S01]  /*e6d0*/  F2FP.PACK_AB R5, R25, R48 ;  /* 0x000000301905723e */ /* 0x000fe200000000ff */
[-C--:B------:R-:W-:Y:S02]  /*e6e0*/  FFMA.FTZ R14, R14, R41.reuse, -R39 ;  /* 0x000000290e0e7223 */ /* 0x080fe40000010827 */
        /* <DEDUP_REMOVED lines=8> */
.L_x_1903:
[----:B------:R-:W-:Y:S05]  /*e770*/  BSYNC B0 ;  /* 0x0000000000007941 */ /* 0x000fea0003800000 */
.L_x_1902:
        /* <DEDUP_REMOVED lines=115> */
.L_x_1879:
[----:B------:R-:W-:Y:S05]  /*eeb0*/  BSYNC B2 ;  /* 0x0000000000027941 */ /* 0x000fea0003800000 */
.L_x_1861:
[----:B-1----:R-:W-:Y:S01]  /*eec0*/  IMAD R4, R55, c[0x0][0x208], RZ ;  /* 0x0000820037047a24 */ /* 0x002fe200078e02ff */
[----:B------:R-:W-:Y:S01]  /*eed0*/  SHF.R.S32.HI R5, RZ, 0x4, R56 ;  /* 0x00000004ff057819 */ /* 0x000fe20000011438 */
[----:B------:R-:W-:Y:S01]  /*eee0*/  IMAD.WIDE.U32 R6, R205, c[0x0][0x208], RZ ;  /* 0x00008200cd067a25 */ /* 0x000fe200078e00ff */
[----:B------:R-:W-:-:S04]  /*eef0*/  DEPBAR.LE SB0, 0x0 ;  /* 0x000080000000791a */ /* 0x000fc80000000000 */
[----:B------:R-:W-:Y:S01]  /*ef00*/  IMAD R4, R205, c[0x0][0x20c], R4 ;  /* 0x00008300cd047a24 */ /* 0x000fe200078e0204 */
[----:B------:R-:W-:Y:S01]  /*ef10*/  LEA.HI R14, R56, R5, RZ, 0x1 ;  /* 0x00000005380e7211 */ /* 0x000fe200078f08ff */
[----:B------:R-:W-:Y:S01]  /*ef20*/  IMAD R13, R54, c[0x0][0x218], RZ ;  /* 0x00008600360d7a24 */ /* 0x000fe200078e02ff */
[----:B------:R-:W-:Y:S01]  /*ef30*/  ISETP.GE.AND P5, PT, R206, c[0x0][0x1d4], PT ;  /* 0x00007500ce007a0c */ /* 0x000fe20003fa6270 */
[----:B------:R-:W-:Y:S01]  /*ef40*/  IMAD.IADD R7, R7, 0x1, R4 ;  /* 0x0000000107077824 */ /* 0x000fe200078e0204 */
[----:B------:R-:W-:Y:S01]  /*ef50*/  LOP3.LUT R14, R14, 0xfffffffe, RZ, 0xc0, !PT ;  /* 0xfffffffe0e0e7812 */ /* 0x000fe200078ec0ff */
[C---:B------:R-:W-:Y:S01]  /*ef60*/  IMAD R13, R204.reuse, c[0x0][0x21c], R13 ;  /* 0x00008700cc0d7a24 */ /* 0x040fe200078e020d */
[----:B------:R-:W-:Y:S01]  /*ef70*/  BAR.SYNC.DEFER_BLOCKING 0x0 ;  /* 0x0000000000007b1d */ /* 0x000fe20000010000 */
[----:B------:R-:W-:Y:S01]  /*ef80*/  IMAD.WIDE.U32 R6, R204, c[0x0][0x218], R6 ;  /* 0x00008600cc067a25 */ /* 0x000fe200078e0006 */
[----:B------:R-:W-:-:S03]  /*ef90*/  ISETP.GE.AND P2, PT, R45, c[0x0][0x1d4], PT ;  /* 0x000075002d007a0c */ /* 0x000fc60003f46270 */
[----:B------:R-:W-:Y:S01]  /*efa0*/  IMAD.IADD R14, R5, 0x1, -R14 ;  /* 0x00000001050e7824 */ /* 0x000fe200078e0a0e */
[----:B------:R-:W-:Y:S01]  /*efb0*/  IADD3 R4, P0, R6, UR18, RZ ;  /* 0x0000001206047c10 */ /* 0x000fe2000ff1e0ff */
[----:B------:R-:W-:Y:S02]  /*efc0*/  IMAD.SHL.U32 R6, R46, 0x40, RZ ;  /* 0x000000402e067824 */ /* 0x000fe400078e00ff */
[----:B------:R-:W-:Y:S01]  /*efd0*/  IMAD.WIDE R18, R214, 0x2, RZ ;  /* 0x00000002d6127825 */ /* 0x000fe200078e02ff */
[----:B------:R-:W-:Y:S02]  /*efe0*/  IADD3.X R13, R7, UR12, R13, P0, !PT ;  /* 0x0000000c070d7c10 */ /* 0x000fe400087fe40d */
[----:B------:R-:W-:Y:S01]  /*eff0*/  LOP3.LUT R6, R6, 0x1c0, RZ, 0xc0, !PT ;  /* 0x000001c006067812 */ /* 0x000fe200078ec0ff */
[----:B------:R-:W-:Y:S01]  /*f000*/  IMAD.SHL.U32 R7, R53, 0x8, RZ ;  /* 0x0000000835077824 */ /* 0x000fe200078e00ff */
[----:B------:R-:W-:Y:S01]  /*f010*/  LEA R15, P0, R4, c[0x0][0x1f8], 0x1 ;  /* 0x00007e00040f7a11 */ /* 0x000fe200078008ff */
[----:B------:R-:W-:-:S02]  /*f020*/  IMAD.SHL.U32 R69, R52, 0x40, RZ ;  /* 0x0000004034457824 */ /* 0x000fc400078e00ff */
[----:B------:R-:W-:Y:S01]  /*f030*/  IMAD.SHL.U32 R70, R47, 0x40, RZ ;  /* 0x000000402f467824 */ /* 0x000fe200078e00ff */
[----:B------:R-:W-:Y:S01]  /*f040*/  LOP3.LUT R7, R6, 0x8, R7, 0xf8, !PT ;  /* 0x0000000806077812 */ /* 0x000fe200078ef807 */
[----:B-----5:R-:W1:Y:S01]  /*f050*/  SHFL.IDX PT, R76, R15, 0x1, 0x181f ;  /* 0x00381f000f4c7f89 */ /* 0x020e6200000e0000 */
[----:B------:R-:W-:Y:S01]  /*f060*/  SHF.R.U32.HI R6, RZ, 0x3, R6 ;  /* 0x00000003ff067819 */ /* 0x000fe20000011606 */
[----:B------:R-:W-:Y:S01]  /*f070*/  IMAD.SHL.U32 R208, R0, 0x2, RZ ;  /* 0x0000000200d07824 */ /* 0x000fe200078e00ff */
[----:B------:R-:W-:Y:S02]  /*f080*/  LEA.HI.X R13, R4, c[0x0][0x1fc], R13, 0x1, P0 ;  /* 0x00007f00040d7a11 */ /* 0x000fe400000f0c0d */
[----:B------:R-:W-:Y:S01]  /*f090*/  LOP3.LUT R7, R7, R6, RZ, 0x3c, !PT ;  /* 0x0000000607077212 */ /* 0x000fe200078e3cff */
[----:B------:R-:W2:Y:S01]  /*f0a0*/  SHFL.IDX PT, R4, R15, RZ, 0x181f ;  /* 0x00181fff0f047589 */ /* 0x000ea200000e0000 */
[----:B------:R-:W-:Y:S02]  /*f0b0*/  LOP3.LUT P0, RZ, R46, 0x2, RZ, 0xc0, !PT ;  /* 0x000000022eff7812 */ /* 0x000fe4000780c0ff */
[----:B------:R-:W-:Y:S01]  /*f0c0*/  LOP3.LUT R69, R69, 0x1c0, RZ, 0xc0, !PT ;  /* 0x000001c045457812 */ /* 0x000fe200078ec0ff */
[C---:B------:R-:W-:Y:S01]  /*f0d0*/  IMAD R197, R14.reuse, 0x200, R7 ;  /* 0x000002000ec57824 */ /* 0x040fe200078e0207 */
[----:B------:R-:W3:Y:S01]  /*f0e0*/  SHFL.IDX PT, R12, R13, 0x1, 0x181f ;  /* 0x00381f000d0c7f89 */ /* 0x000ee200000e0000 */
[----:B------:R-:W-:Y:S01]  /*f0f0*/  SHF.R.S32.HI R7, RZ, 0x1f, R206 ;  /* 0x0000001fff077819 */ /* 0x000fe200000114ce */
[----:B------:R-:W-:Y:S01]  /*f100*/  IMAD.SHL.U32 R14, R14, 0x8, RZ ;  /* 0x000000080e0e7824 */ /* 0x000fe200078e00ff */
[----:B------:R-:W-:Y:S01]  /*f110*/  LOP3.LUT R70, R70, 0xfffffe00, RZ, 0xc0, !PT ;  /* 0xfffffe0046467812 */ /* 0x000fe200078ec0ff */
[----:B------:R-:W4:Y:S01]  /*f120*/  SHFL.IDX PT, R5, R13, RZ, 0x181f ;  /* 0x00181fff0d057589 */ /* 0x000f2200000e0000 */
[----:B------:R-:W-:Y:S01]  /*f130*/  IMAD.SHL.U32 R197, R197, 0x2, RZ ;  /* 0x00000002c5c57824 */ /* 0x000fe200078e00ff */
[----:B------:R-:W-:-:S02]  /*f140*/  LEA.HI R216, R7, R206, RZ, 0x3 ;  /* 0x000000ce07d87211 */ /* 0x000fc400078f18ff */
[----:B------:R-:W-:Y:S02]  /*f150*/  LOP3.LUT R14, R69, 0x8, R14, 0xf8, !PT ;  /* 0x00000008450e7812 */ /* 0x000fe400078ef80e */
[C---:B------:R-:W-:Y:S01]  /*f160*/  IADD3 R6, R197.reuse, 0x6100, RZ ;  /* 0x00006100c5067810 */ /* 0x040fe20007ffe0ff */
[----:B------:R-:W-:Y:S01]  /*f170*/  LDSM.16.M88.4 R28, [R197+0x6100] ;  /* 0x00610000c51c783b */ /* 0x000fe20000000200 */
[----:B------:R-:W-:Y:S02]  /*f180*/  IADD3 R196, R197, 0x6120, RZ ;  /* 0x00006120c5c47810 */ /* 0x000fe40007ffe0ff */
[----:B------:R-:W-:Y:S01]  /*f190*/  @P0 IADD3 R196, R6, -0x20, RZ ;  /* 0xffffffe006c40810 */ /* 0x000fe20007ffe0ff */
[----:B------:R-:W-:Y:S01]  /*f1a0*/  LDSM.16.M88.4 R40, [R197+0x7900] ;  /* 0x00790000c528783b */ /* 0x000fe20000000200 */
[----:B------:R-:W-:Y:S02]  /*f1b0*/  SHF.R.S32.HI R6, RZ, 0x1f, R45 ;  /* 0x0000001fff067819 */ /* 0x000fe4000001142d */
[----:B------:R-:W-:Y:S01]  /*f1c0*/  LOP3.LUT R216, R216, 0xfffffff8, RZ, 0xc0, !PT ;  /* 0xfffffff8d8d87812 */ /* 0x000fe200078ec0ff */
[----:B------:R-:W-:Y:S01]  /*f1d0*/  LDSM.16.M88.4 R36, [R196] ;  /* 0x00000000c424783b */ /* 0x000fe20000000200 */
[----:B------:R-:W-:-:S02]  /*f1e0*/  LEA.HI R215, R6, R45, RZ, 0x3 ;  /* 0x0000002d06d77211 */ /* 0x000fc400078f18ff */
[----:B-1----:R-:W-:Y:S01]  /*f1f0*/  IADD3 R48, P0, R18, R76, RZ ;  /* 0x0000004c12307210 */ /* 0x002fe20007f1e0ff */
[----:B------:R-:W-:Y:S01]  /*f200*/  IMAD.WIDE R20, R216, 0x2, RZ ;  /* 0x00000002d8147825 */ /* 0x000fe200078e02ff */
[----:B--2---:R-:W-:Y:S01]  /*f210*/  IADD3 R16, P1, R4, R18, RZ ;  /* 0x0000001204107210 */ /* 0x004fe20007f3e0ff */
[----:B------:R-:W-:Y:S01]  /*f220*/  LDSM.16.M88.4 R72, [R196+0x800] ;  /* 0x00080000c448783b */ /* 0x000fe20000000200 */
[----:B------:R-:W-:Y:S01]  /*f230*/  LOP3.LUT R215, R215, 0xfffffff8, RZ, 0xc0, !PT ;  /* 0xfffffff8d7d77812 */ /* 0x000fe200078ec0ff */
[--C-:B---3--:R-:W-:Y:S01]  /*f240*/  IMAD.X R49, R19, 0x1, R12.reuse, P0 ;  /* 0x0000000113317824 */ /* 0x108fe200000e060c */
[----:B------:R-:W-:Y:S01]  /*f250*/  IADD3 R78, P0, R20, R76, RZ ;  /* 0x0000004c144e7210 */ /* 0x000fe20007f1e0ff */
[----:B----4-:R-:W-:Y:S01]  /*f260*/  IMAD.X R17, R5, 0x1, R19, P1 ;  /* 0x0000000105117824 */ /* 0x010fe200008e0613 */
[----:B------:R-:W-:Y:S01]  /*f270*/  IADD3 R6, P1, R4, R20, RZ ;  /* 0x0000001404067210 */ /* 0x000fe20007f3e0ff */
[----:B------:R-:W-:Y:S01]  /*f280*/  IMAD.WIDE R18, R215, 0x2, RZ ;  /* 0x00000002d7127825 */ /* 0x000fe200078e02ff */
[----:B------:R-:W-:Y:S01]  /*f290*/  SHF.R.U32.HI R69, RZ, 0x3, R69 ;  /* 0x00000003ff457819 */ /* 0x000fe20000011645 */
[----:B------:R-:W-:Y:S01]  /*f2a0*/  LDSM.16.M88.4 R64, [R196+0x1000] ;  /* 0x00100000c440783b */ /* 0x000fe20000000200 */
[----:B------:R-:W-:Y:S01]  /*f2b0*/  IADD3 R211, R208, 0x100, RZ ;  /* 0x00000100d0d37810 */ /* 0x000fe20007ffe0ff */
[--C-:B------:R-:W-:Y:S01]  /*f2c0*/  IMAD.X R79, R21, 0x1, R12.reuse, P0 ;  /* 0x00000001154f7824 */ /* 0x100fe200000e060c */
[----:B------:R-:W-:Y:S01]  /*f2d0*/  IADD3 R76, P0, R18, R76, RZ ;  /* 0x0000004c124c7210 */ /* 0x000fe20007f1e0ff */
[----:B------:R-:W-:Y:S01]  /*f2e0*/  IMAD.X R7, R5, 0x1, R21, P1 ;  /* 0x0000000105077824 */ /* 0x000fe200008e0615 */
[----:B------:R-:W-:Y:S01]  /*f2f0*/  IADD3 R4, P1, R4, R18, RZ ;  /* 0x0000001204047210 */ /* 0x000fe20007f3e0ff */
[----:B------:R-:W-:Y:S01]  /*f300*/  LDSM.16.M88.4 R20, [R197+0x6900] ;  /* 0x00690000c514783b */ /* 0x000fe20000000200 */
[----:B------:R-:W-:Y:S01]  /*f310*/  LOP3.LUT R69, R14, R69, RZ, 0x3c, !PT ;  /* 0x000000450e457212 */ /* 0x000fe200078e3cff */
        /* <DEDUP_REMOVED lines=42> */
[----:B------:R-:W-:Y:S01]  /*f5c0*/  HMMA.16816.F32 R24, R80, R20, RZ ;  /* 0x000000145018723c */ /* 0x000fe200000018ff */
[----:B------:R-:W-:-:S03]  /*f5d0*/  ISETP.LT.OR P0, PT, R44, 0x21, P2 ;  /* 0x000000212c00780c */ /* 0x000fc60001701670 */
[----:B------:R-:W-:Y:S02]  /*f5e0*/  IMAD.IADD R192, R197, 0x1, R0 ;  /* 0x00000001c5c07824 */ /* 0x000fe400078e0200 */
[----:B------:R-:W-:Y:S02]  /*f5f0*/  IMAD.IADD R184, R0, 0x1, R196 ;  /* 0x0000000100b87824 */ /* 0x000fe400078e02c4 */
[C---:B---3--:R-:W-:Y:S06]  /*f600*/  HMMA.16816.F32 R16, R80.reuse, R12, RZ ;  /* 0x0000000c5010723c */ /* 0x048fec00000018ff */
[----:B------:R2:W-:Y:S01]  /*f610*/  LDGSTS.E.BYPASS.LTC128B.128 [R208+0x5100], [R76.64], !P0 ;  /* 0x051000004cd07fae */ /* 0x0005e2000c101d56 */
[----:B------:R-:W-:Y:S01]  /*f620*/  ISETP.GT.AND P0, PT, R86, R203, PT ;  /* 0x000000cb5600720c */ /* 0x000fe20003f04270 */
[C---:B------:R-:W-:Y:S02]  /*f630*/  HMMA.16816.F32 R20, R80.reuse, R22, RZ ;  /* 0x000000165014723c */ /* 0x040fe400000018ff */
[----:B------:R-:W-:Y:S04]  /*f640*/  LDSM.16.M88.4 R52, [R193+0xc100] ;  /* 0x00c10000c134783b */ /* 0x000fe80000000200 */
[----:B-1----:R-:W1:Y:S02]  /*f650*/  LDSM.16.M88.4 R48, [R192+0x6100] ;  /* 0x00610000c030783b */ /* 0x002e640000000200 */
[C---:B------:R-:W-:Y:S02]  /*f660*/  HMMA.16816.F32 R12, R80.reuse, R14, RZ ;  /* 0x0000000e500c723c */ /* 0x040fe400000018ff */
[----:B------:R-:W3:Y:S04]  /*f670*/  LDSM.16.M88.4 R44, [R192+0x6900] ;  /* 0x00690000c02c783b */ /* 0x000ee80000000200 */
[----:B------:R-:W0:Y:S02]  /*f680*/  LDGDEPBAR ;  /* 0x00000000000079af */ /* 0x000e240000000000 */
[C---:B----4-:R-:W-:Y:S08]  /*f690*/  HMMA.16816.F32 R4, R80.reuse, R40, RZ ;  /* 0x000000285004723c */ /* 0x050ff000000018ff */
[----:B------:R-:W-:Y:S01]  /*f6a0*/  HMMA.16816.F32 R80, R80, R42, RZ ;  /* 0x0000002a5050723c */ /* 0x000fe200000018ff */
[----:B------:R-:W4:Y:S04]  /*f6b0*/  LDSM.16.M88.4 R40, [R192+0x7100] ;  /* 0x00710000c028783b */ /* 0x000f280000000200 */
[----:B--2---:R-:W-:Y:S03]  /*f6c0*/  LDSM.16.M88.4 R76, [R191+0xc100] ;  /* 0x00c10000bf4c783b */ /* 0x004fe60000000200 */
[C---:B------:R-:W-:Y:S08]  /*f6d0*/  HMMA.16816.F32 R32, R56.reuse, R36, R32 ;  /* 0x000000243820723c */ /* 0x040ff00000001820 */
[C---:B------:R-:W-:Y:S01]  /*f6e0*/  HMMA.16816.F32 R28, R56.reuse, R38, R28 ;  /* 0x00000026381c723c */ /* 0x040fe2000000181c */
[----:B------:R-:W2:Y:S07]  /*f6f0*/  LDSM.16.M88.4 R36, [R192+0x7900] ;  /* 0x00790000c024783b */ /* 0x000eae0000000200 */
[C---:B------:R-:W-:Y:S08]  /*f700*/  HMMA.16816.F32 R24, R56.reuse, R72, R24 ;  /* 0x000000483818723c */ /* 0x040ff00000001818 */
[C---:B------:R-:W-:Y:S01]  /*f710*/  HMMA.16816.F32 R20, R56.reuse, R74, R20 ;  /* 0x0000004a3814723c */ /* 0x040fe20000001814 */
[----:B------:R-:W2:Y:S07]  /*f720*/  LDSM.16.M88.4 R72, [R184] ;  /* 0x00000000b848783b */ /* 0x000eae0000000200 */
        /* <DEDUP_REMOVED lines=116> */
[C---:B------:R-:W-:Y:S07]  /*fe70*/  HMMA.16816.F32 R16, R52.reuse, R40, R16 ;  /* 0x000000283410723c */ /* 0x040fee0000001810 */
[----:B------:R-:W-:Y:S01]  /*fe80*/  SHF.R.S32.HI R41, RZ, 0x1f, R214 ;  /* 0x0000001fff297819 */ /* 0x000fe200000114d6 */
[C---:B------:R-:W-:Y:S07]  /*fe90*/  HMMA.16816.F32 R12, R52.reuse, R42, R12 ;  /* 0x0000002a340c723c */ /* 0x040fee000000180c */
[----:B------:R-:W-:Y:S01]  /*fea0*/  SHF.R.S32.HI R42, RZ, 0x1f, R215 ;  /* 0x0000001fff2a7819 */ /* 0x000fe200000114d7 */
        /* <DEDUP_REMOVED lines=8> */
[C---:B----4-:R-:W-:Y:S07]  /*ff30*/  HMMA.16816.F32 R36, R76.reuse, R56, R4 ;  /* 0x000000384c24723c */ /* 0x050fee0000001804 */
[----:B------:R-:W-:Y:S01]  /*ff40*/  SHF.R.S32.HI R5, RZ, 0x1f, R216 ;  /* 0x0000001fff057819 */ /* 0x000fe200000114d8 */
        /* <DEDUP_REMOVED lines=20> */
[----:B------:R-:W-:Y:S02]  /*10090*/  SEL R4, RZ, 0x10, P5 ;  /* 0x00000010ff047807 */ /* 0x000fe40002800000 */
[----:B------:R-:W-:Y:S01]  /*100a0*/  SHF.L.U64.HI R42, R215, 0x1, R42 ;  /* 0x00000001d72a7819 */ /* 0x000fe2000001022a */
[----:B------:R-:W-:Y:S01]  /*100b0*/  IMAD.WIDE.U32 R44, R205, c[0x0][0x1e0], RZ ;  /* 0x00007800cd2c7a25 */ /* 0x000fe200078e00ff */
[----:B------:R-:W-:-:S02]  /*100c0*/  SHF.R.S32.HI R0, RZ, 0x1f, R205 ;  /* 0x0000001fff007819 */ /* 0x000fc400000114cd */
[----:B------:R-:W-:-:S03]  /*100d0*/  IADD3 R48, -R4, 0x10, RZ ;  /* 0x0000001004307810 */ /* 0x000fc60007ffe1ff */
[----:B------:R-:W-:Y:S01]  /*100e0*/  IMAD R0, R0, c[0x0][0x1e0], RZ ;  /* 0x0000780000007a24 */ /* 0x000fe200078e02ff */
[----:B------:R-:W-:-:S03]  /*100f0*/  LOP3.LUT R48, R48, 0xf, RZ, 0xc0, !PT ;  /* 0x0000000f30307812 */ /* 0x000fc600078ec0ff */
[----:B------:R-:W-:-:S04]  /*10100*/  IMAD R43, R205, c[0x0][0x1e4], R0 ;  /* 0x00007900cd2b7a24 */ /* 0x000fc800078e0200 */
[----:B------:R-:W-:Y:S01]  /*10110*/  IMAD.IADD R45, R45, 0x1, R43 ;  /* 0x000000012d2d7824 */ /* 0x000fe200078e022b */
[----:B--2---:R-:W-:-:S03]  /*10120*/  SHF.R.S32.HI R43, RZ, 0x1f, R204 ;  /* 0x0000001fff2b7819 */ /* 0x004fc600000114cc */
[----:B------:R-:W-:-:S04]  /*10130*/  IMAD.WIDE.U32 R6, R204, c[0x0][0x1f0], R44 ;  /* 0x00007c00cc067a25 */ /* 0x000fc800078e002c */
[----:B------:R-:W-:Y:S01]  /*10140*/  IMAD R43, R43, c[0x0][0x1f0], RZ ;  /* 0x00007c002b2b7a24 */ /* 0x000fe200078e02ff */
[----:B------:R-:W-:Y:S02]  /*10150*/  IADD3 R52, P0, R6, UR10, RZ ;  /* 0x0000000a06347c10 */ /* 0x000fe4000ff1e0ff */
[----:B------:R-:W-:Y:S01]  /*10160*/  SHF.L.U64.HI R6, R216, 0x1, R5 ;  /* 0x00000001d8067819 */ /* 0x000fe20000010205 */
[----:B------:R-:W-:Y:S01]  /*10170*/  IMAD R0, R204, c[0x0][0x1f4], R43 ;  /* 0x00007d00cc007a24 */ /* 0x000fe200078e022b */
[----:B------:R-:W-:Y:S01]  /*10180*/  IADD3 R43, -R84, 0x10, RZ ;  /* 0x00000010542b7810 */ /* 0x000fe20007ffe1ff */
[----:B------:R-:W-:-:S03]  /*10190*/  IMAD.SHL.U32 R5, R216, 0x2, RZ ;  /* 0x00000002d8057824 */ /* 0x000fc600078e00ff */
[----:B------:R-:W-:Y:S02]  /*101a0*/  IADD3.X R7, R7, UR7, R0, P0, !PT ;  /* 0x0000000707077c10 */ /* 0x000fe400087fe400 */
[C---:B------:R-:W-:Y:S02]  /*101b0*/  LEA R0, P0, R52.reuse, c[0x0][0x1c8], 0x1 ;  /* 0x0000720034007a11 */ /* 0x040fe400078008ff */
[----:B------:R-:W-:Y:S02]  /*101c0*/  LOP3.LUT R43, R43, 0xf, RZ, 0xc0, !PT ;  /* 0x0000000f2b2b7812 */ /* 0x000fe400078ec0ff */
[----:B------:R-:W-:Y:S01]  /*101d0*/  LEA.HI.X R52, R52, c[0x0][0x1cc], R7, 0x1, P0 ;  /* 0x0000730034347a11 */ /* 0x000fe200000f0c07 */
[----:B------:R-:W1:Y:S01]  /*101e0*/  SHFL.IDX PT, R44, R0, 0x1, 0x181f ;  /* 0x00381f00002c7f89 */ /* 0x000e6200000e0000 */
[----:B------:R-:W-:-:S03]  /*101f0*/  SEL R7, RZ, 0x10, P4 ;  /* 0x00000010ff077807 */ /* 0x000fc60002000000 */
[----:B------:R-:W2:Y:S01]  /*10200*/  SHFL.IDX PT, R45, R52, 0x1, 0x181f ;  /* 0x00381f00342d7f89 */ /* 0x000ea200000e0000 */
[C---:B------:R-:W-:Y:S02]  /*10210*/  IADD3 R51, -R7.reuse, 0x10, RZ ;  /* 0x0000001007337810 */ /* 0x040fe40007ffe1ff */
[----:B------:R-:W-:Y:S01]  /*10220*/  ISETP.NE.U32.AND P2, PT, R7, RZ, PT ;  /* 0x000000ff0700720c */ /* 0x000fe20003f45070 */
[----:B------:R3:W4:Y:S01]  /*10230*/  SHFL.IDX PT, R47, R0, RZ, 0x181f ;  /* 0x00181fff002f7589 */ /* 0x00072200000e0000 */
[----:B------:R-:W-:-:S03]  /*10240*/  LOP3.LUT R51, R51, 0xf, RZ, 0xc0, !PT ;  /* 0x0000000f33337812 */ /* 0x000fc600078ec0ff */
[----:B------:R4:W5:Y:S01]  /*10250*/  SHFL.IDX PT, R46, R52, RZ, 0x181f ;  /* 0x00181fff342e7589 */ /* 0x00096200000e0000 */
[----:B-1----:R-:W-:-:S04]  /*10260*/  IADD3 R50, P1, P0, R51, R44, R40 ;  /* 0x0000002c33327210 */ /* 0x002fc8000783e028 */
[----:B--2---:R-:W-:Y:S02]  /*10270*/  IADD3.X R51, RZ, R45, R41, P1, P0 ;  /* 0x0000002dff337210 */ /* 0x004fe40000fe0429 */
[----:B------:R-:W-:Y:S01]  /*10280*/  IADD3 R48, P1, P0, R48, R44, R5 ;  /* 0x0000002c30307210 */ /* 0x000fe2000783e005 */
[----:B---3--:R-:W-:-:S03]  /*10290*/  IMAD.SHL.U32 R0, R215, 0x2, RZ ;  /* 0x00000002d7007824 */ /* 0x008fc600078e00ff */
[----:B------:R-:W-:Y:S02]  /*102a0*/  IADD3.X R49, RZ, R45, R6, P1, P0 ;  /* 0x0000002dff317210 */ /* 0x000fe40000fe0406 */
[----:B------:R-:W-:-:S04]  /*102b0*/  IADD3 R44, P1, P0, R43, R44, R0 ;  /* 0x0000002c2b2c7210 */ /* 0x000fc8000783e000 */
[----:B------:R-:W-:Y:S02]  /*102c0*/  IADD3.X R45, RZ, R45, R42, P1, P0 ;  /* 0x0000002dff2d7210 */ /* 0x000fe40000fe042a */
[C---:B----4-:R-:W-:Y:S02]  /*102d0*/  IADD3 R52, P0, R47.reuse, R5, RZ ;  /* 0x000000052f347210 */ /* 0x050fe40007f1e0ff */
[----:B------:R-:W-:-:S03]  /*102e0*/  IADD3 R40, P1, R47, R40, RZ ;  /* 0x000000282f287210 */ /* 0x000fc60007f3e0ff */
[C---:B-----5:R-:W-:Y:S01]  /*102f0*/  IMAD.X R53, R46.reuse, 0x1, R6, P0 ;  /* 0x000000012e357824 */ /* 0x060fe200000e0606 */
        /* <DEDUP_REMOVED lines=11> */
.L_x_1904:
[----:B------:R-:W-:Y:S01]  /*103b0*/  LOP3.LUT R0, R9, 0xffffffe0, RZ, 0xc0, !PT ;  /* 0xffffffe009007812 */ /* 0x000fe200078ec0ff */
[----:B------:R-:W-:Y:S01]  /*103c0*/  ULDC UR13, c[0x0][0x324] ;  /* 0x0000c900000d7ab9 */ /* 0x000fe20000000800 */
[----:B-1----:R-:W-:Y:S01]  /*103d0*/  LEA.HI R6, R68, R71, RZ, 0x2 ;  /* 0x0000004744067211 */ /* 0x002fe200078f10ff */
[----:B------:R-:W-:Y:S01]  /*103e0*/  ULOP3.LUT UR13, URZ, UR13, URZ, 0x33, !UPT ;  /* 0x0000000d3f0d7292 */ /* 0x000fe2000f8e333f */
[----:B------:R-:W-:Y:S01]  /*103f0*/  SHF.R.S32.HI R4, RZ, 0x1f, R11 ;  /* 0x0000001fff047819 */ /* 0x000fe2000001140b */
        /* <DEDUP_REMOVED lines=24> */
[----:B------:R-:W-:Y:S01]  /*10580*/  IMAD.IADD R210, R0, 0x1, -R5 ;  /* 0x0000000100d27824 */ /* 0x000fe200078e0a05 */
[----:B------:R-:W-:-:S03]  /*10590*/  IADD3 R5, R199, 0x1, -R8 ;  /* 0x00000001c7057810 */ /* 0x000fc60007ffe808 */
[----:B------:R-:W-:-:S05]  /*105a0*/  IMAD.SHL.U32 R210, R210, 0x2, RZ ;  /* 0x00000002d2d27824 */ /* 0x000fca00078e00ff */
[----:B------:R-:W-:Y:S02]  /*105b0*/  IADD3 R5, -R202, R5, -R210 ;  /* 0x00000005ca057210 */ /* 0x000fe40007ffe9d2 */
[----:B------:R-:W-:Y:S02]  /*105c0*/  IADD3 R0, -R210, R199, -R8 ;  /* 0x000000c7d2007210 */ /* 0x000fe40007ffe908 */
[C---:B------:R-:W-:Y:S02]  /*105d0*/  IADD3 R9, R5.reuse, c[0x0][0x328], RZ ;  /* 0x0000ca0005097a10 */ /* 0x040fe40007ffe0ff */
[----:B------:R-:W-:-:S03]  /*105e0*/  IADD3 R5, R5, UR13, RZ ;  /* 0x0000000d05057c10 */ /* 0x000fc6000fffe0ff */
[--C-:B-1----:R-:W-:Y:S02]  /*105f0*/  IMAD.IADD R41, R9, 0x1, R6.reuse ;  /* 0x0000000109297824 */ /* 0x102fe400078e0206 */
[----:B------:R-:W-:-:S03]  /*10600*/  IMAD.IADD R11, R5, 0x1, R6 ;  /* 0x00000001050b7824 */ /* 0x000fc600078e0206 */
[----:B------:R-:W-:Y:S01]  /*10610*/  IMNMX R41, R41, R0, PT ;  /* 0x0000000029297217 */ /* 0x000fe20003800200 */
[----:B------:R-:W-:Y:S05]  /*10620*/  @P0 BRA `(.L_x_1905) ;  /* 0x0000015000000947 */ /* 0x000fea0003800000 */
[----:B------:R-:W-:Y:S01]  /*10630*/  IADD3 R7, -R202, R199, R6 ;  /* 0x000000c7ca077210 */ /* 0x000fe20007ffe106 */
        /* <DEDUP_REMOVED lines=10> */
.L_x_1907:
[----:B------:R-:W-:-:S04]  /*106e0*/  MOV R6, 0x1 ;  /* 0x0000000100067802 */ /* 0x000fc80000000f00 */
[----:B------:R-:W-:-:S13]  /*106f0*/  ISETP.NE.AND P0, PT, R6, c[0x0][0x32c], PT ;  /* 0x0000cb0006007a0c */ /* 0x000fda0003f05270 */
[----:B------:R-:W-:-:S05]  /*10700*/  @P0 IMAD.HI.U32 R6, R7, c[0x0][0x330], RZ ;  /* 0x0000cc0007060a27 */ /* 0x000fca00078e00ff */
[----:B------:R-:W-:Y:S02]  /*10710*/  @P0 SHF.R.U32.HI R7, RZ, c[0x0][0x334], R6 ;  /* 0x0000cd00ff070a19 */ /* 0x000fe40000011606 */
.L_x_1908:
[----:B------:R-:W-:Y:S05]  /*10720*/  BSYNC B0 ;  /* 0x0000000000007941 */ /* 0x000fea0003800000 */
.L_x_1906:
[----:B------:R-:W-:-:S04]  /*10730*/  IMAD R7, R7, c[0x0][0x32c], -R8 ;  /* 0x0000cb0007077a24 */ /* 0x000fc800078e0a08 */
[----:B------:R-:W-:-:S05]  /*10740*/  IMAD.IADD R40, R7, 0x1, -R210 ;  /* 0x0000000107287824 */ /* 0x000fca00078e0ad2 */
[----:B------:R-:W-:Y:S02]  /*10750*/  IADD3 R6, R40, c[0x0][0x32c], RZ ;  /* 0x0000cb0028067a10 */ /* 0x000fe40007ffe0ff */
[----:B------:R-:W-:Y:S02]  /*10760*/  IMNMX R11, R11, R40, !PT ;  /* 0x000000280b0b7217 */ /* 0x000fe40007800200 */
[----:B------:R-:W-:Y:S02]  /*10770*/  IMNMX R41, R41, R6, PT ;  /* 0x0000000629297217 */ /* 0x000fe40003800200 */
.L_x_1905:
[----:B------:R-:W-:-:S04]  /*10780*/  ISETP.GT.AND P2, PT, R10, RZ, PT ;  /* 0x000000ff0a00720c */ /* 0x000fc80003f44270 */
        /* <DEDUP_REMOVED lines=35> */
[----:B------:R-:W-:Y:S01]  /*109c0*/  ISETP.LT.OR P0, PT, R41, 0x2a, P0 ;  /* 0x0000002a2900780c */ /* 0x000fe20000701670 */
[--C-:B-1----:R-:W-:Y:S02]  /*109d0*/  IMAD.IADD R9, R9, 0x1, R16.reuse ;  /* 0x0000000109097824 */ /* 0x102fe400078e0210 */
[----:B------:R-:W-:Y:S01]  /*109e0*/  IMAD.IADD R12, R5, 0x1, R16 ;  /* 0x00000001050c7824 */ /* 0x000fe200078e0210 */
[----:B------:R-:W-:Y:S02]  /*109f0*/  FSEL R160, R13, -INF , !P0 ;  /* 0xff8000000da07808 */ /* 0x000fe40004000000 */
[----:B------:R-:W-:Y:S02]  /*10a00*/  ISETP.GT.AND P0, PT, R11, 0x30, P2 ;  /* 0x000000300b00780c */ /* 0x000fe40001704270 */
[----:B------:R-:W-:Y:S02]  /*10a10*/  IMNMX R0, R9, R0, PT ;  /* 0x0000000009007217 */ /* 0x000fe40003800200 */
        /* <DEDUP_REMOVED lines=24> */
.L_x_1911:
[----:B------:R-:W-:-:S04]  /*10ba0*/  MOV R5, 0x1 ;  /* 0x0000000100057802 */ /* 0x000fc80000000f00 */
[----:B------:R-:W-:-:S13]  /*10bb0*/  ISETP.NE.AND P0, PT, R5, c[0x0][0x32c], PT ;  /* 0x0000cb0005007a0c */ /* 0x000fda0003f05270 */
[----:B------:R-:W-:-:S05]  /*10bc0*/  @P0 IMAD.HI.U32 R5, R9, c[0x0][0x330], RZ ;  /* 0x0000cc0009050a27 */ /* 0x000fca00078e00ff */
[----:B------:R-:W-:Y:S02]  /*10bd0*/  @P0 SHF.R.U32.HI R9, RZ, c[0x0][0x334], R5 ;  /* 0x0000cd00ff090a19 */ /* 0x000fe40000011605 */
.L_x_1912:
[----:B------:R-:W-:Y:S05]  /*10be0*/  BSYNC B0 ;  /* 0x0000000000007941 */ /* 0x000fea0003800000 */
.L_x_1910:
[----:B------:R-:W-:-:S04]  /*10bf0*/  IMAD R9, R9, c[0x0][0x32c], -R8 ;  /* 0x0000cb0009097a24 */ /* 0x000fc800078e0a08 */
[----:B------:R-:W-:-:S05]  /*10c00*/  IMAD.IADD R9, R9, 0x1, -R210 ;  /* 0x0000000109097824 */ /* 0x000fca00078e0ad2 */
[----:B------:R-:W-:Y:S02]  /*10c10*/  IADD3 R5, R9, c[0x0][0x32c], RZ ;  /* 0x0000cb0009057a10 */ /* 0x000fe40007ffe0ff */
[----:B------:R-:W-:Y:S02]  /*10c20*/  IMNMX R12, R12, R9, !PT ;  /* 0x000000090c0c7217 */ /* 0x000fe40007800200 */
[----:B------:R-:W-:Y:S02]  /*10c30*/  IMNMX R0, R0, R5, PT ;  /* 0x0000000500007217 */ /* 0x000fe40003800200 */
.L_x_1909:
[----:B------:R-:W-:Y:S01]  /*10c40*/  ISETP.GT.AND P0, PT, R12, 0x1, P2 ;  /* 0x000000010c00780c */ /* 0x000fe20001704270 */
[----:B------:R-:W-:Y:S01]  /*10c50*/  IMAD.SHL.U32 R195, R4, 0x2, RZ ;  /* 0x0000000204c37824 */ /* 0x000fe200078e00ff */
[----:B------:R-:W-:Y:S01]  /*10c60*/  FMNMX.FTZ R13, R7, R42, !PT ;  /* 0x0000002a070d7209 */ /* 0x000fe20007810000 */
[----:B------:R-:W-:Y:S01]  /*10c70*/  @UP3 USHF.L.U32 UR15, UR15, 0x7, URZ ;  /* 0x000000070f0f3899 */ /* 0x000fe2000800063f */
        /* <DEDUP_REMOVED lines=11> */
[----:B------:R-:W-:Y:S01]  /*10d30*/  ULDC.64 UR4, c[0x0][0x2c8] ;  /* 0x0000b20000047ab9 */ /* 0x000fe20000000a00 */
[----:B------:R-:W-:Y:S01]  /*10d40*/  FMNMX.FTZ R13, R28, R13, !PT ;  /* 0x0000000d1c0d7209 */ /* 0x000fe20007810000 */
[----:B------:R-:W-:Y:S01]  /*10d50*/  LDSM.16.MT88.4 R108, [R190+0x100] ;  /* 0x00010000be6c783b */ /* 0x000fe20000004200 */
[----:B------:R-:W-:Y:S01]  /*10d60*/  FSEL R5, R30, -INF , !P0 ;  /* 0xff8000001e057808 */ /* 0x000fe20004000000 */
[----:B------:R-:W-:Y:S01]  /*10d70*/  UIMAD.WIDE.U32 UR24, UR15, UR4, URZ ;  /* 0x000000040f1872a5 */ /* 0x000fe2000f8e003f */
[----:B------:R-:W-:Y:S01]  /*10d80*/  ISETP.GT.AND P0, PT, R12, 0x9, P2 ;  /* 0x000000090c00780c */ /* 0x000fe20001704270 */
[----:B------:R-:W-:Y:S01]  /*10d90*/  LDSM.16.MT88.4 R116, [R189+0x100] ;  /* 0x00010000bd74783b */ /* 0x000fe20000004200 */
[----:B------:R-:W-:-:S02]  /*10da0*/  FMNMX.FTZ R13, R24, R13, !PT ;  /* 0x0000000d180d7209 */ /* 0x000fc40007810000 */
[----:B------:R-:W-:Y:S01]  /*10db0*/  ISETP.LT.OR P0, PT, R0, 0xa, P0 ;  /* 0x0000000a0000780c */ /* 0x000fe20000701670 */
[----:B------:R-:W-:Y:S01]  /*10dc0*/  LDSM.16.MT88.4 R124, [R188+0x100] ;  /* 0x00010000bc7c783b */ /* 0x000fe20000004200 */
[----:B------:R-:W-:Y:S01]  /*10dd0*/  FMNMX.FTZ R13, R20, R13, !PT ;  /* 0x0000000d140d7209 */ /* 0x000fe20007810000 */
[----:B------:R-:W-:Y:S01]  /*10de0*/  @UP3 UMOV UR15, UR25 ;  /* 0x00000019000f3c82 */ /* 0x000fe20008000000 */
[----:B------:R-:W-:Y:S01]  /*10df0*/  FSEL R31, R31, -INF , !P0 ;  /* 0xff8000001f1f7808 */ /* 0x000fe20004000000 */
[----:B------:R-:W-:Y:S01]  /*10e00*/  LDSM.16.MT88.4 R48, [R190+0x2100] ;  /* 0x00210000be30783b */ /* 0x000fe20000004200 */
[----:B------:R-:W-:Y:S01]  /*10e10*/  ISETP.GT.AND P0, PT, R12, 0x10, P2 ;  /* 0x000000100c00780c */ /* 0x000fe20001704270 */
[----:B------:R-:W-:Y:S01]  /*10e20*/  @UP3 USHF.R.U32.HI UR17, URZ, UR5, UR15 ;  /* 0x000000053f113299 */ /* 0x000fe2000801160f */
        /* <DEDUP_REMOVED lines=25> */
[----:B------:R-:W-:Y:S02]  /*10fc0*/  ISETP.GT.AND P1, PT, R12, 0x38, P2 ;  /* 0x000000380c00780c */ /* 0x000fe40001724270 */
[C---:B------:R-:W-:Y:S02]  /*10fd0*/  ISETP.LT.OR P0, PT, R0.reuse, 0x21, P0 ;  /* 0x000000210000780c */ /* 0x040fe40000701670 */
[----:B------:R-:W-:Y:S02]  /*10fe0*/  ISETP.LT.OR P1, PT, R0, 0x39, P1 ;  /* 0x000000390000780c */ /* 0x000fe40000f21670 */
[----:B------:R-:W-:Y:S02]  /*10ff0*/  FSEL R161, R18, -INF , !P0 ;  /* 0xff80000012a17808 */ /* 0x000fe40004000000 */
[----:B------:R-:W-:Y:S02]  /*11000*/  ISETP.GT.AND P0, PT, R12, 0x21, P2 ;  /* 0x000000210c00780c */ /* 0x000fe40001704270 */
[----:B------:R-:W-:-:S02]  /*11010*/  FSEL R141, R82, -INF , !P1 ;  /* 0xff800000528d7808 */ /* 0x000fc40004800000 */
        /* <DEDUP_REMOVED lines=22> */
[----:B------:R-:W-:-:S02]  /*11180*/  FMNMX.FTZ R8, R140, R13, !PT ;  /* 0x0000000d8c087209 */ /* 0x000fc40007810000 */
[----:B------:R-:W-:Y:S02]  /*11190*/  FMNMX.FTZ R14, R171, R14, !PT ;  /* 0x0000000eab0e7209 */ /* 0x000fe40007810000 */
[----:B------:R-:W-:Y:S01]  /*111a0*/  FSEL R165, R38, -INF , !P0 ;  /* 0xff80000026a57808 */ /* 0x000fe20004000000 */
[----:B------:R-:W1:Y:S01]  /*111b0*/  SHFL.BFLY PT, R13, R8, 0x2, 0x1f ;  /* 0x0c401f00080d7f89 */ /* 0x000e6200000e0000 */
        /* <DEDUP_REMOVED lines=10> */
[----:B------:R-:W-:Y:S01]  /*11260*/  FMNMX.FTZ R12, R141, R12, !PT ;  /* 0x0000000c8d0c7209 */ /* 0x000fe20007810000 */
[----:B------:R-:W-:Y:S01]  /*11270*/  LDSM.16.MT88.4 R80, [R190+0x4100] ;  /* 0x00410000be50783b */ /* 0x000fe20000004200 */
        /* <DEDUP_REMOVED lines=12> */
[----:B------:R-:W2:Y:S01]  /*11340*/  LDSM.16.MT88.4 R40, [R195+0x2100] ;  /* 0x00210000c328783b */ /* 0x000ea20000004200 */
[--C-:B------:R-:W-:Y:S01]  /*11350*/  FFMA.FTZ R152, R7, c[0x0][0x2d0], -R167.reuse ;  /* 0x0000b40007987a23 */ /* 0x100fe200000108a7 */
[----:B------:R-:W-:Y:S01]  /*11360*/  MUFU.EX2 R151, R151 ;  /* 0x0000009700977308 */ /* 0x000fe20000000800 */
[--C-:B------:R-:W-:Y:S02]  /*11370*/  FFMA.FTZ R146, R32, c[0x0][0x2d0], -R167.reuse ;  /* 0x0000b40020927a23 */ /* 0x100fe400000108a7 */
[--C-:B------:R-:W-:Y:S02]  /*11380*/  FFMA.FTZ R3, R6, c[0x0][0x2d0], -R167.reuse ;  /* 0x0000b40006037a23 */ /* 0x100fe400000108a7 */
[----:B------:R-:W-:-:S02]  /*11390*/  FFMA.FTZ R144, R20, c[0x0][0x2d0], -R167 ;  /* 0x0000b40014907a23 */ /* 0x000fc400000108a7 */
[--C-:B------:R-:W-:Y:S01]  /*113a0*/  FFMA.FTZ R150, R28, c[0x0][0x2d0], -R167.reuse ;  /* 0x0000b4001c967a23 */ /* 0x100fe200000108a7 */
[----:B------:R-:W3:Y:S01]  /*113b0*/  MUFU.EX2 R152, R152 ;  /* 0x0000009800987308 */ /* 0x000ee20000000800 */
[--C-:B------:R-:W-:Y:S02]  /*113c0*/  FFMA.FTZ R145, R24, c[0x0][0x2d0], -R167.reuse ;  /* 0x0000b40018917a23 */ /* 0x100fe400000108a7 */
        /* <DEDUP_REMOVED lines=11> */
[----:B---3--:R-:W-:Y:S01]  /*11480*/  F2FP.PACK_AB R96, R151, R152 ;  /* 0x000000989760723e */ /* 0x008fe200000000ff */
[----:B------:R-:W-:Y:S01]  /*11490*/  FADD.FTZ R152, R152, R151 ;  /* 0x0000009798987221 */ /* 0x000fe20000010000 */
[----:B------:R-:W1:Y:S01]  /*114a0*/  MUFU.EX2 R146, R146 ;  /* 0x0000009200927308 */ /* 0x000e620000000800 */
[--C-:B------:R-:W-:Y:S01]  /*114b0*/  FFMA.FTZ R153, R34, c[0x0][0x2d0], -R162.reuse ;  /* 0x0000b40022997a23 */ /* 0x100fe200000108a2 */
[----:B------:R-:W-:Y:S01]  /*114c0*/  PLOP3.LUT P0, PT, PT, PT, UP2, 0x40, 0x0 ;  /* 0x000000000000781c */ /* 0x000fe20003f0e828 */
[--C-:B------:R-:W-:Y:S02]  /*114d0*/  FFMA.FTZ R154, R35, c[0x0][0x2d0], -R162.reuse ;  /* 0x0000b400239a7a23 */ /* 0x100fe400000108a2 */
[--C-:B------:R-:W-:Y:S01]  /*114e0*/  FFMA.FTZ R156, R5, c[0x0][0x2d0], -R162.reuse ;  /* 0x0000b400059c7a23 */ /* 0x100fe200000108a2 */
[----:B------:R-:W-:Y:S01]  /*114f0*/  LDSM.16.MT88.4 R32, [R188+0x900] ;  /* 0x00090000bc20783b */ /* 0x000fe20000004200 */
[--C-:B------:R-:W-:Y:S01]  /*11500*/  FFMA.FTZ R147, R31, c[0x0][0x2d0], -R162.reuse ;  /* 0x0000b4001f937a23 */ /* 0x100fe200000108a2 */
[----:B------:R-:W-:Y:S01]  /*11510*/  MUFU.EX2 R153, R153 ;  /* 0x0000009900997308 */ /* 0x000fe20000000800 */
[--C-:B------:R-:W-:Y:S01]  /*11520*/  FFMA.FTZ R2, R23, c[0x0][0x2d0], -R162.reuse ;  /* 0x0000b40017027a23 */ /* 0x100fe200000108a2 */
[----:B------:R-:W3:Y:S01]  /*11530*/  LDSM.16.MT88.4 R4, [R188+0x4100] ;  /* 0x00410000bc04783b */ /* 0x000ee20000004200 */
[----:B------:R-:W-:-:S02]  /*11540*/  FFMA.FTZ R148, R11, c[0x0][0x2d0], -R162 ;  /* 0x0000b4000b947a23 */ /* 0x000fc400000108a2 */
[--C-:B------:R-:W-:Y:S01]  /*11550*/  FFMA.FTZ R11, R27, c[0x0][0x2d0], -R162.reuse ;  /* 0x0000b4001b0b7a23 */ /* 0x100fe200000108a2 */
[----:B------:R-:W4:Y:S01]  /*11560*/  LDSM.16.MT88.4 R20, [R189+0x2900] ;  /* 0x00290000bd14783b */ /* 0x000f220000004200 */
[--C-:B------:R-:W-:Y:S01]  /*11570*/  FFMA.FTZ R9, R9, c[0x0][0x2d0], -R162.reuse ;  /* 0x0000b40009097a23 */ /* 0x100fe200000108a2 */
[----:B------:R-:W5:Y:S01]  /*11580*/  MUFU.EX2 R154, R154 ;  /* 0x0000009a009a7308 */ /* 0x000f620000000800 */
[----:B-1----:R-:W-:Y:S01]  /*11590*/  F2FP.PACK_AB R98, R146, R149 ;  /* 0x000000959262723e */ /* 0x002fe200000000ff */
[----:B------:R-:W1:Y:S01]  /*115a0*/  LDSM.16.MT88.4 R24, [R195+0x900] ;  /* 0x00090000c318783b */ /* 0x000e620000004200 */
        /* <DEDUP_REMOVED lines=10> */
[----:B-----5:R-:W-:Y:S01]  /*11650*/  F2FP.PACK_AB R97, R154, R153 ;  /* 0x000000999a61723e */ /* 0x020fe200000000ff */
[--C-:B------:R-:W-:Y:S02]  /*11660*/  FFMA.FTZ R172, R143, c[0x0][0x2d0], -R162.reuse ;  /* 0x0000b4008fac7a23 */ /* 0x100fe400000108a2 */
[----:B------:R-:W-:Y:S02]  /*11670*/  FFMA.FTZ R171, R141, c[0x0][0x2d0], -R162 ;  /* 0x0000b4008dab7a23 */ /* 0x000fe400000108a2 */
[----:B------:R-:W-:-:S02]  /*11680*/  FFMA.FTZ R167, R140, c[0x0][0x2d0], -R167 ;  /* 0x0000b4008ca77a23 */ /* 0x000fc400000108a7 */
[----:B------:R-:W-:Y:S01]  /*11690*/  MUFU.EX2 R150, R150 ;  /* 0x0000009600967308 */ /* 0x000fe20000000800 */
[----:B------:R-:W-:Y:S01]  /*116a0*/  FFMA.FTZ R162, R159, c[0x0][0x2d0], -R162 ;  /* 0x0000b4009fa27a23 */ /* 0x000fe200000108a2 */
[----:B------:R-:W-:Y:S01]  /*116b0*/  LDSM.16.MT88.4 R140, [R190+0x1900] ;  /* 0x00190000be8c783b */ /* 0x000fe20000004200 */
[----:B------:R-:W-:Y:S02]  /*116c0*/  FADD.FTZ R153, R153, R154 ;  /* 0x0000009a99997221 */ /* 0x000fe40000010000 */
[----:B------:R-:W-:Y:S01]  /*116d0*/  FADD.FTZ R149, R149, R152 ;  /* 0x0000009895957221 */ /* 0x000fe20000010000 */
[----:B--2---:R-:W-:Y:S02]  /*116e0*/  F2FP.PACK_AB R99, R147, R156 ;  /* 0x0000009c9363723e */ /* 0x004fe400000000ff */
[----:B------:R-:W2:Y:S01]  /*116f0*/  MUFU.EX2 R145, R145 ;  /* 0x0000009100917308 */ /* 0x000ea20000000800 */
[----:B------:R-:W-:Y:S02]  /*11700*/  FADD.FTZ R156, R156, R153 ;  /* 0x000000999c9c7221 */ /* 0x000fe40000010000 */
[----:B------:R-:W-:-:S02]  /*11710*/  FADD.FTZ R149, R146, R149 ;  /* 0x0000009592957221 */ /* 0x000fc40000010000 */
        /* <DEDUP_REMOVED lines=62> */
[C---:B----4-:R-:W-:Y:S08]  /*11b00*/  HMMA.16816.F32 R52, R4.reuse, R20, R52 ;  /* 0x000000140434723c */ /* 0x050ff00000001834 */
        /* <DEDUP_REMOVED lines=92> */
[----:B------:R-:W-:Y:S01]  /*120d0*/  FADD.FTZ R171, R171, R172 ;  /* 0x000000acabab7221 */ /* 0x000fe20000010000 */
[----:B------:R-:W-:Y:S01]  /*120e0*/  IADD3 R172, R10, -0x2, RZ ;  /* 0xfffffffe0aac7810 */ /* 0x000fe20007ffe0ff */
[----:B------:R-:W-:-:S02]  /*120f0*/  FADD.FTZ R212, R167, R170 ;  /* 0x000000aaa7d47221 */ /* 0x000fc40000010000 */
        /* <DEDUP_REMOVED lines=39> */
.L_x_1914:
[----:B------:R-:W-:-:S04]  /*12370*/  MOV R2, 0x1 ;  /* 0x0000000100027802 */ /* 0x000fc80000000f00 */
[----:B------:R-:W-:-:S13]  /*12380*/  ISETP.NE.AND P0, PT, R2, c[0x0][0x32c], PT ;  /* 0x0000cb0002007a0c */ /* 0x000fda0003f05270 */
[----:B------:R-:W-:-:S05]  /*12390*/  @P0 IMAD.HI.U32 R2, R3, c[0x0][0x330], RZ ;  /* 0x0000cc0003020a27 */ /* 0x000fca00078e00ff */
[----:B------:R-:W-:Y:S02]  /*123a0*/  @P0 SHF.R.U32.HI R3, RZ, c[0x0][0x334], R2 ;  /* 0x0000cd00ff030a19 */ /* 0x000fe40000011602 */
.L_x_1915:
[----:B------:R-:W-:-:S05]  /*123b0*/  MOV R2, c[0x0][0x32c] ;  /* 0x0000cb0000027a02 */ /* 0x000fca0000000f00 */
[----:B------:R-:W-:-:S05]  /*123c0*/  IMAD R3, R3, R2, c[0x0][0x32c] ;  /* 0x0000cb0003037624 */ /* 0x000fca00078e0202 */
[----:B------:R-:W-:-:S04]  /*123d0*/  IMNMX R4, R4, R3, PT ;  /* 0x0000000304047217 */ /* 0x000fc80003800200 */
.L_x_1913:
        /* <DEDUP_REMOVED lines=21> */
.L_x_1927:
        /* <DEDUP_REMOVED lines=56> */
.L_x_1917:
[C---:B-123--:R-:W-:Y:S01]  /*128b0*/  HMMA.16816.F32 R4, R132.reuse, R136, RZ ;  /* 0x000000888404723c */ /* 0x04efe200000018ff */
[----:B------:R-:W0:Y:S02]  /*128c0*/  LDGDEPBAR ;  /* 0x00000000000079af */ /* 0x000e240000000000 */
[----:B------:R-:W-:Y:S05]  /*128d0*/  ISETP.GT.AND P0, PT, R222, R203, PT ;  /* 0x000000cbde00720c */ /* 0x000fea0003f04270 */
[C---:B------:R-:W-:Y:S01]  /*128e0*/  HMMA.16816.F32 R8, R132.reuse, R138, RZ ;  /* 0x0000008a8408723c */ /* 0x040fe200000018ff */
[----:B------:R-:W-:Y:S07]  /*128f0*/  LDSM.16.M88.4 R136, [R193+0xc100] ;  /* 0x00c10000c188783b */ /* 0x000fee0000000200 */
[C---:B----4-:R-:W-:Y:S08]  /*12900*/  HMMA.16816.F32 R12, R132.reuse, R140, RZ ;  /* 0x0000008c840c723c */ /* 0x050ff000000018ff */
[C---:B------:R-:W-:Y:S01]  /*12910*/  HMMA.16816.F32 R16, R132.reuse, R142, RZ ;  /* 0x0000008e8410723c */ /* 0x040fe200000018ff */
[----:B------:R-:W1:Y:S07]  /*12920*/  LDSM.16.M88.4 R140, [R192+0x6100] ;  /* 0x00610000c08c783b */ /* 0x000e6e0000000200 */
[C---:B------:R-:W-:Y:S08]  /*12930*/  HMMA.16816.F32 R20, R132.reuse, R144, RZ ;  /* 0x000000908414723c */ /* 0x040ff000000018ff */
[C---:B------:R-:W-:Y:S01]  /*12940*/  HMMA.16816.F32 R24, R132.reuse, R146, RZ ;  /* 0x000000928418723c */ /* 0x040fe200000018ff */
[----:B------:R-:W2:Y:S07]  /*12950*/  LDSM.16.M88.4 R144, [R192+0x6900] ;  /* 0x00690000c090783b */ /* 0x000eae0000000200 */
        /* <DEDUP_REMOVED lines=17> */
[C---:B-1----:R-:W-:Y:S08]  /*12a70*/  HMMA.16816.F32 R4, R136.reuse, R140, R4 ;  /* 0x0000008c8804723c */ /* 0x042ff00000001804 */
[C---:B------:R-:W-:Y:S01]  /*12a80*/  HMMA.16816.F32 R8, R136.reuse, R142, R8 ;  /* 0x0000008e8808723c */ /* 0x040fe20000001808 */
[----:B------:R-:W-:Y:S07]  /*12a90*/  LDSM.16.M88.4 R140, [R197+0x8100] ;  /* 0x00810000c58c783b */ /* 0x000fee0000000200 */
[C---:B--2---:R-:W-:Y:S08]  /*12aa0*/  HMMA.16816.F32 R12, R136.reuse, R144, R12 ;  /* 0x00000090880c723c */ /* 0x044ff0000000180c */
        /* <DEDUP_REMOVED lines=118> */
[----:B------:R-:W-:-:S07]  /*13210*/  @!P0 BRA `(.L_x_1918) ;  /* 0x0000037000008947 */ /* 0x000fce0003800000 */
[----:B------:R-:W-:Y:S01]  /*13220*/  ISETP.NE.AND P1, PT, R201, 0x1, PT ;  /* 0x00000001c900780c */ /* 0x000fe20003f25270 */
        /* <DEDUP_REMOVED lines=30> */
[----:B------:R-:W1:Y:S04]  /*13410*/  SHFL.IDX PT, R135, R134, RZ, 0x181f ;  /* 0x00181fff86877589 */ /* 0x000e6800000e0000 */
[----:B------:R1:W2:Y:S04]  /*13420*/  SHFL.IDX PT, R133, R134, 0x1, 0x181f ;  /* 0x00381f0086857f89 */ /* 0x0002a800000e0000 */
[----:B------:R-:W3:Y:S04]  /*13430*/  SHFL.IDX PT, R0, R142, 0x1, 0x181f ;  /* 0x00381f008e007f89 */ /* 0x000ee800000e0000 */
[----:B------:R4:W5:Y:S01]  /*13440*/  SHFL.IDX PT, R132, R142, RZ, 0x181f ;  /* 0x00181fff8e847589 */ /* 0x00096200000e0000 */
[C---:B-1----:R-:W-:Y:S02]  /*13450*/  IADD3 R134, P2, R135.reuse, R220, RZ ;  /* 0x000000dc87867210 */ /* 0x042fe40007f5e0ff */
[-C--:B--2---:R-:W-:Y:S04]  /*13460*/  IADD3 R138, P1, P0, R138, R133.reuse, R220 ;  /* 0x000000858a8a7210 */ /* 0x084fe8000783e0dc */
[-C--:B---3--:R-:W-:Y:S02]  /*13470*/  IADD3.X R139, RZ, R0.reuse, R221, P1, P0 ;  /* 0x00000000ff8b7210 */ /* 0x088fe40000fe04dd */
[----:B------:R-:W-:Y:S04]  /*13480*/  IADD3 R136, P1, P0, R136, R133, R217 ;  /* 0x0000008588887210 */ /* 0x000fe8000783e0d9 */
[--C-:B------:R-:W-:Y:S02]  /*13490*/  IADD3.X R137, RZ, R0, R218.reuse, P1, P0 ;  /* 0x00000000ff897210 */ /* 0x100fe40000fe04da */
[CC--:B------:R-:W-:Y:S02]  /*134a0*/  IADD3 R140, P0, R135.reuse, R174.reuse, RZ ;  /* 0x000000ae878c7210 */ /* 0x0c0fe40007f1e0ff */
[----:B----4-:R-:W-:Y:S01]  /*134b0*/  IADD3 R142, P1, R135, R217, RZ ;  /* 0x000000d9878e7210 */ /* 0x010fe20007f3e0ff */
[C---:B-----5:R-:W-:Y:S02]  /*134c0*/  IMAD.X R135, R132.reuse, 0x1, R221, P2 ;  /* 0x0000000184877824 */ /* 0x060fe400010e06dd */
        /* <DEDUP_REMOVED lines=12> */
.L_x_1918:
[----:B------:R-:W-:Y:S01]  /*13590*/  PLOP3.LUT P1, PT, PT, PT, UP3, 0x80, 0x0 ;  /* 0x000000000000781c */ /* 0x000fe20003f2f038 */
[----:B------:R-:W0:Y:S01]  /*135a0*/  LDGDEPBAR ;  /* 0x00000000000079af */ /* 0x000e220000000000 */
[----:B------:R-:W-:Y:S01]  /*135b0*/  PLOP3.LUT P0, PT, PT, PT, UP3, 0x80, 0x0 ;  /* 0x000000000000781c */ /* 0x000fe20003f0f038 */
[----:B-1----:R-:W-:Y:S02]  /*135c0*/  IMAD.MOV.U32 R139, RZ, RZ, R209 ;  /* 0x000000ffff8b7224 */ /* 0x002fe400078e00d1 */
[----:B------:R-:W-:Y:S08]  /*135d0*/  IMAD.SHL.U32 R133, R222, 0x40, RZ ;  /* 0x00000040de857824 */ /* 0x000ff000078e00ff */
[----:B------:R-:W-:Y:S05]  /*135e0*/  @P1 IMAD.HI.U32 R0, R209, c[0x0][0x2c8], RZ ;  /* 0x0000b200d1001a27 */ /* 0x000fea00078e00ff */
[----:B------:R-:W-:Y:S02]  /*135f0*/  @P0 SHF.R.U32.HI R139, RZ, c[0x0][0x2cc], R0 ;  /* 0x0000b300ff8b0a19 */ /* 0x000fe40000011600 */
[----:B------:R-:W-:Y:S02]  /*13600*/  PLOP3.LUT P0, PT, PT, PT, UP2, 0x40, 0x0 ;  /* 0x000000000000781c */ /* 0x000fe40003f0e828 */
[----:B------:R-:W-:Y:S01]  /*13610*/  IADD3 R0, -R210, 0x1, -R133 ;  /* 0x00000001d2007810 */ /* 0x000fe20007ffe985 */
[----:B------:R-:W1:Y:S03]  /*13620*/  SHFL.IDX PT, R141, R139, RZ, 0x1c1f ;  /* 0x001c1fff8b8d7589 */ /* 0x000e6600000e0000 */
[----:B------:R-:W-:Y:S04]  /*13630*/  IADD3 R0, -R202, R0, R199 ;  /* 0x00000000ca007210 */ /* 0x000fe80007ffe1c7 */
[C---:B------:R-:W-:Y:S02]  /*13640*/  IADD3 R132, R0.reuse, c[0x0][0x328], RZ ;  /* 0x0000ca0000847a10 */ /* 0x040fe40007ffe0ff */
[----:B------:R-:W-:Y:S03]  /*13650*/  IADD3 R0, R0, UR13, RZ ;  /* 0x0000000d00007c10 */ /* 0x000fe6000fffe0ff */
[--C-:B-1----:R-:W-:Y:S02]  /*13660*/  IMAD.IADD R137, R132, 0x1, R141.reuse ;  /* 0x0000000184897824 */ /* 0x102fe400078e028d */
        /* <DEDUP_REMOVED lines=15> */
.L_x_1921:
[----:B------:R-:W-:Y:S04]  /*13760*/  MOV R134, 0x1 ;  /* 0x0000000100867802 */ /* 0x000fe80000000f00 */
[----:B------:R-:W-:Y:S11]  /*13770*/  ISETP.NE.AND P0, PT, R134, c[0x0][0x32c], PT ;  /* 0x0000cb0086007a0c */ /* 0x000ff60003f05270 */
[----:B------:R-:W-:Y:S02]  /*13780*/  @!UPT UIADD3 URZ, URZ, URZ, URZ ;  /* 0x0000003f3f3ff290 */ /* 0x000fe4000fffe03f */
[----:B------:R-:W-:Y:S05]  /*13790*/  @P0 IMAD.HI.U32 R134, R136, c[0x0][0x330], RZ ;  /* 0x0000cc0088860a27 */ /* 0x000fea00078e00ff */
[----:B------:R-:W-:Y:S02]  /*137a0*/  @P0 SHF.R.U32.HI R136, RZ, c[0x0][0x334], R134 ;  /* 0x0000cd00ff880a19 */ /* 0x000fe40000011686 */
.L_x_1922:
[----:B------:R-:W-:Y:S05]  /*137b0*/  BSYNC B0 ;  /* 0x0000000000007941 */ /* 0x000fea0003800000 */
.L_x_1920:
[----:B------:R-:W-:Y:S04]  /*137c0*/  IMAD R141, R136, c[0x0][0x32c], -R133 ;  /* 0x0000cb00888d7a24 */ /* 0x000fe800078e0a85 */
[----:B------:R-:W-:Y:S05]  /*137d0*/  IMAD.IADD R136, R141, 0x1, -R210 ;  /* 0x000000018d887824 */ /* 0x000fea00078e0ad2 */
[----:B------:R-:W-:Y:S02]  /*137e0*/  IADD3 R134, R136, c[0x0][0x32c], RZ ;  /* 0x0000cb0088867a10 */ /* 0x000fe40007ffe0ff */
[----:B------:R-:W-:Y:S02]  /*137f0*/  IMNMX R135, R135, R136, !PT ;  /* 0x0000008887877217 */ /* 0x000fe40007800200 */
[----:B------:R-:W-:Y:S02]  /*13800*/  IMNMX R137, R137, R134, PT ;  /* 0x0000008689897217 */ /* 0x000fe40003800200 */
.L_x_1919:
[----:B------:R-:W-:Y:S04]  /*13810*/  ISETP.GT.AND P2, PT, R222, -0x1, PT ;  /* 0xffffffffde00780c */ /* 0x000fe80003f44270 */
[----:B------:R-:W-:Y:S04]  /*13820*/  ISETP.GT.AND P0, PT, R135, RZ, P2 ;  /* 0x000000ff8700720c */ /* 0x000fe80001704270 */
[----:B------:R-:W-:Y:S04]  /*13830*/  ISETP.LT.OR P0, PT, R137, 0x1, P0 ;  /* 0x000000018900780c */ /* 0x000fe80000701670 */
[----:B------:R-:W-:Y:S02]  /*13840*/  FSEL R138, R4, -INF , !P0 ;  /* 0xff800000048a7808 */ /* 0x000fe40004000000 */
[----:B------:R-:W-:Y:S04]  /*13850*/  ISETP.GT.AND P0, PT, R135, 0x1, P2 ;  /* 0x000000018700780c */ /* 0x000fe80001704270 */
[----:B------:R-:W-:Y:S04]  /*13860*/  ISETP.LT.OR P0, PT, R137, 0x2, P0 ;  /* 0x000000028900780c */ /* 0x000fe80000701670 */
[----:B------:R-:W-:Y:S02]  /*13870*/  FSEL R136, R5, -INF , !P0 ;  /* 0xff80000005887808 */ /* 0x000fe40004000000 */
[----:B------:R-:W-:Y:S01]  /*13880*/  ISETP.GT.AND P0, PT, R135, 0x8, P2 ;  /* 0x000000088700780c */ /* 0x000fe20001704270 */
[----:B------:R-:W1:Y:S03]  /*13890*/  SHFL.IDX PT, R5, R139, 0x1, 0x1c1f ;  /* 0x003c1f008b057f89 */ /* 0x000e6600000e0000 */
[----:B------:R-:W-:Y:S04]  /*138a0*/  ISETP.LT.OR P0, PT, R137, 0x9, P0 ;  /* 0x000000098900780c */ /* 0x000fe80000701670 */
[----:B------:R-:W-:Y:S02]  /*138b0*/  FSEL R134, R8, -INF , !P0 ;  /* 0xff80000008867808 */ /* 0x000fe40004000000 */
[----:B------:R-:W-:Y:S04]  /*138c0*/  ISETP.GT.AND P0, PT, R135, 0x9, P2 ;  /* 0x000000098700780c */ /* 0x000fe80001704270 */
[----:B------:R-:W-:Y:S04]  /*138d0*/  ISETP.LT.OR P0, PT, R137, 0xa, P0 ;  /* 0x0000000a8900780c */ /* 0x000fe80000701670 */
[----:B------:R-:W-:Y:S02]  /*138e0*/  FSEL R8, R9, -INF , !P0 ;  /* 0xff80000009087808 */ /* 0x000fe40004000000 */
[----:B------:R-:W-:Y:S04]  /*138f0*/  ISETP.GT.AND P0, PT, R135, 0x10, P2 ;  /* 0x000000108700780c */ /* 0x000fe80001704270 */
[----:B------:R-:W-:Y:S01]  /*13900*/  ISETP.LT.OR P0, PT, R137, 0x11, P0 ;  /* 0x000000118900780c */ /* 0x000fe20000701670 */
[--C-:B-1----:R-:W-:Y:S02]  /*13910*/  IMAD.IADD R132, R132, 0x1, R5.reuse ;  /* 0x0000000184847824 */ /* 0x102fe400078e0205 */
[----:B------:R-:W-:Y:S01]  /*13920*/  IMAD.IADD R0, R0, 0x1, R5 ;  /* 0x0000000100007824 */ /* 0x000fe200078e0205 */
        /* <DEDUP_REMOVED lines=50> */
.L_x_1925:
[----:B------:R-:W-:Y:S04]  /*13c50*/  MOV R4, 0x1 ;  /* 0x0000000100047802 */ /* 0x000fe80000000f00 */
[----:B------:R-:W-:Y:S11]  /*13c60*/  ISETP.NE.AND P0, PT, R4, c[0x0][0x32c], PT ;  /* 0x0000cb0004007a0c */ /* 0x000ff60003f05270 */
[----:B------:R-:W-:Y:S02]  /*13c70*/  @!UPT UIADD3 URZ, URZ, URZ, URZ ;  /* 0x0000003f3f3ff290 */ /* 0x000fe4000fffe03f */
[----:B------:R-:W-:Y:S05]  /*13c80*/  @P0 IMAD.HI.U32 R4, R12, c[0x0][0x330], RZ ;  /* 0x0000cc000c040a27 */ /* 0x000fea00078e00ff */
[----:B------:R-:W-:Y:S02]  /*13c90*/  @P0 SHF.R.U32.HI R12, RZ, c[0x0][0x334], R4 ;  /* 0x0000cd00ff0c0a19 */ /* 0x000fe40000011604 */
.L_x_1926:
[----:B------:R-:W-:Y:S05]  /*13ca0*/  BSYNC B0 ;  /* 0x0000000000007941 */ /* 0x000fea0003800000 */
.L_x_1924:
[----:B------:R-:W-:Y:S04]  /*13cb0*/  IMAD R133, R12, c[0x0][0x32c], -R133 ;  /* 0x0000cb000c857a24 */ /* 0x000fe800078e0a85 */
[----:B------:R-:W-:Y:S05]  /*13cc0*/  IMAD.IADD R133, R133, 0x1, -R210 ;  /* 0x0000000185857824 */ /* 0x000fea00078e0ad2 */
[----:B------:R-:W-:Y:S02]  /*13cd0*/  IADD3 R5, R133, c[0x0][0x32c], RZ ;  /* 0x0000cb0085057a10 */ /* 0x000fe40007ffe0ff */
[----:B------:R-:W-:Y:S02]  /*13ce0*/  IMNMX R0, R0, R133, !PT ;  /* 0x0000008500007217 */ /* 0x000fe40007800200 */
[----:B------:R-:W-:Y:S02]  /*13cf0*/  IMNMX R132, R132, R5, PT ;  /* 0x0000000584847217 */ /* 0x000fe40003800200 */
.L_x_1923:
[----:B------:R-:W-:Y:S02]  /*13d00*/  ISETP.GT.AND P0, PT, R0, RZ, P2 ;  /* 0x000000ff0000720c */ /* 0x000fe40001704270 */
        /* <DEDUP_REMOVED lines=50> */
[----:B------:R-:W-:Y:S01]  /*14030*/  LDSM.16.MT88.4 R20, [R190+0x100] ;  /* 0x00010000be14783b */ /* 0x000fe20000004200 */
        /* <DEDUP_REMOVED lines=17> */
[----:B------:R-:W-:Y:S02]  /*14150*/  ISETP.LT.OR P1, PT, R132, 0x39, P1 ;  /* 0x000000398400780c */ /* 0x000fe40000f21670 */
[----:B------:R-:W-:Y:S02]  /*14160*/  FSEL R147, R31, -INF , !P0 ;  /* 0xff8000001f937808 */ /* 0x000fe40004000000 */
[----:B------:R-:W-:Y:S01]  /*14170*/  ISETP.GT.AND P0, PT, R0, 0x39, P2 ;  /* 0x000000390000780c */ /* 0x000fe20001704270 */
[----:B------:R-:W-:Y:S01]  /*14180*/  LDSM.16.MT88.4 R28, [R189+0x100] ;  /* 0x00010000bd1c783b */ /* 0x000fe20000004200 */
[----:B------:R-:W-:Y:S02]  /*14190*/  FMNMX.FTZ R0, R149, R4, !PT ;  /* 0x0000000495007209 */ /* 0x000fe40007810000 */
[----:B------:R-:W-:Y:S02]  /*141a0*/  FMNMX.FTZ R5, R148, R5, !PT ;  /* 0x0000000594057209 */ /* 0x000fe40007810000 */
[----:B------:R-:W-:Y:S02]  /*141b0*/  FSEL R145, R34, -INF , !P1 ;  /* 0xff80000022917808 */ /* 0x000fe40004800000 */
[----:B------:R-:W-:Y:S02]  /*141c0*/  FMNMX.FTZ R0, R147, R0, !PT ;  /* 0x0000000093007209 */ /* 0x000fe40007810000 */
[----:B------:R-:W-:Y:S02]  /*141d0*/  ISETP.LT.OR P0, PT, R132, 0x3a, P0 ;  /* 0x0000003a8400780c */ /* 0x000fe40000701670 */
[----:B------:R-:W-:Y:S02]  /*141e0*/  FMNMX.FTZ R6, R146, R5, !PT ;  /* 0x0000000592067209 */ /* 0x000fe40007810000 */
[----:B------:R-:W-:Y:S02]  /*141f0*/  FMNMX.FTZ R0, R145, R0, !PT ;  /* 0x0000000091007209 */ /* 0x000fe40007810000 */
[----:B------:R-:W-:Y:S01]  /*14200*/  FSEL R133, R35, -INF , !P0 ;  /* 0xff80000023857808 */ /* 0x000fe20004000000 */
[----:B------:R-:W1:Y:S03]  /*14210*/  SHFL.BFLY PT, R5, R6, 0x2, 0x1f ;  /* 0x0c401f0006057f89 */ /* 0x000e6600000e0000 */
        /* <DEDUP_REMOVED lines=11> */
[----:B------:R-:W-:Y:S01]  /*142d0*/  FSEL R4, R0, RZ, P0 ;  /* 0x000000ff00047208 */ /* 0x000fe20000000000 */
[C---:B------:R-:W-:Y:S01]  /*142e0*/  FMUL.FTZ R144, R132.reuse, c[0x0][0x2d0] ;  /* 0x0000b40084907a20 */ /* 0x040fe20000410000 */
[----:B------:R-:W-:Y:S01]  /*142f0*/  FSETP.NEU.FTZ.AND P0, PT, R132, -INF , PT ;  /* 0xff8000008400780b */ /* 0x000fe20003f1d000 */
[----:B------:R-:W-:Y:S02]  /*14300*/  FFMA.FTZ R160, R138, c[0x0][0x2d0], -R153 ;  /* 0x0000b4008aa07a23 */ /* 0x000fe40000010899 */
[----:B------:R-:W-:Y:S01]  /*14310*/  FADD.FTZ R3, -R4, R3 ;  /* 0x0000000304037221 */ /* 0x000fe20000010100 */
[----:B------:R-:W-:Y:S01]  /*14320*/  FSEL R144, R144, RZ, P0 ;  /* 0x000000ff90907208 */ /* 0x000fe20000000000 */
[--C-:B------:R-:W-:Y:S01]  /*14330*/  FFMA.FTZ R135, R136, c[0x0][0x2d0], -R153.reuse ;  /* 0x0000b40088877a23 */ /* 0x100fe20000010899 */
[----:B------:R-:W-:Y:S01]  /*14340*/  FSEL R5, R132, RZ, P0 ;  /* 0x000000ff84057208 */ /* 0x000fe20000000000 */
[--C-:B------:R-:W-:Y:S01]  /*14350*/  FFMA.FTZ R134, R134, c[0x0][0x2d0], -R153.reuse ;  /* 0x0000b40086867a23 */ /* 0x100fe20000010899 */
[----:B------:R-:W-:Y:S01]  /*14360*/  MUFU.EX2 R160, R160 ;  /* 0x000000a000a07308 */ /* 0x000fe20000000800 */
[----:B------:R-:W-:Y:S01]  /*14370*/  FFMA.FTZ R164, R13, c[0x0][0x2d0], -R144 ;  /* 0x0000b4000da47a23 */ /* 0x000fe20000010890 */
[----:B------:R-:W-:Y:S01]  /*14380*/  ISETP.GT.AND P0, PT, R222, R223, PT ;  /* 0x000000dfde00720c */ /* 0x000fe20003f04270 */
[----:B------:R-:W-:Y:S01]  /*14390*/  FADD.FTZ R5, -R5, R2 ;  /* 0x0000000205057221 */ /* 0x000fe20000010100 */
[----:B------:R-:W1:Y:S01]  /*143a0*/  LDSM.16.MT88.4 R12, [R195+0x100] ;  /* 0x00010000c30c783b */ /* 0x000e620000004200 */
        /* <DEDUP_REMOVED lines=38> */
[C---:B--2---:R-:W-:Y:S02]  /*14610*/  FMUL.FTZ R4, R3.reuse, R128 ;  /* 0x0000008003047220 */ /* 0x044fe40000410000 */
        /* <DEDUP_REMOVED lines=35> */
[----:B------:R-:W2:Y:S01]  /*14850*/  MUFU.EX2 R167, R167 ;  /* 0x000000a700a77308 */ /* 0x000ea20000000800 */
[C---:B------:R-:W-:Y:S02]  /*14860*/  FMUL.FTZ R11, R2.reuse, R103 ;  /* 0x00000067020b7220 */ /* 0x040fe40000410000 */
[C---:B-1----:R-:W-:Y:S03]  /*14870*/  HMMA.16816.F32 R4, R136.reuse, R12, R4 ;  /* 0x0000000c8804723c */ /* 0x042fe60000001804 */
[----:B------:R-:W1:Y:S02]  /*14880*/  LDSM.16.MT88.4 R100, [R188+0x100] ;  /* 0x00010000bc64783b */ /* 0x000e640000004200 */
        /* <DEDUP_REMOVED lines=53> */
[----:B------:R-:W1:Y:S03]  /*14be0*/  LDSM.16.MT88.4 R100, [R189+0x2100] ;  /* 0x00210000bd64783b */ /* 0x000e660000004200 */
        /* <DEDUP_REMOVED lines=39> */
[C---:B--2---:R-:W-:Y:S04]  /*14e60*/  HMMA.16816.F32 R68, R136.reuse, R108, R68 ;  /* 0x0000006c8844723c */ /* 0x044fe80000001844 */
[C---:B------:R-:W-:Y:S02]  /*14e70*/  FMUL.FTZ R84, R3.reuse, R84 ;  /* 0x0000005403547220 */ /* 0x040fe40000410000 */
[----:B------:R-:W-:Y:S02]  /*14e80*/  FMUL.FTZ R85, R3, R85 ;  /* 0x0000005503557220 */ /* 0x000fe40000410000 */
[C---:B------:R-:W-:Y:S01]  /*14e90*/  HMMA.16816.F32 R72, R136.reuse, R110, R72 ;  /* 0x0000006e8848723c */ /* 0x040fe20000001848 */
[----:B------:R-:W2:Y:S01]  /*14ea0*/  LDSM.16.MT88.4 R108, [R188+0x4100] ;  /* 0x00410000bc6c783b */ /* 0x000ea20000004200 */
[----:B------:R-:W-:Y:S02]  /*14eb0*/  MUFU.EX2 R236, R236 ;  /* 0x000000ec00ec7308 */ /* 0x000fe40000000800 */
[C---:B------:R-:W-:Y:S02]  /*14ec0*/  FMUL.FTZ R86, R2.reuse, R86 ;  /* 0x0000005602567220 */ /* 0x040fe40000410000 */
[C---:B------:R-:W-:Y:S02]  /*14ed0*/  FMUL.FTZ R87, R2.reuse, R87 ;  /* 0x0000005702577220 */ /* 0x040fe40000410000 */
[--C-:B------:R-:W-:Y:S01]  /*14ee0*/  FFMA.FTZ R171, R171, c[0x0][0x2d0], -R144.reuse ;  /* 0x0000b400abab7a23 */ /* 0x100fe20000010890 */
[C---:B-1----:R-:W-:Y:S03]  /*14ef0*/  HMMA.16816.F32 R76, R136.reuse, R100, R76 ;  /* 0x00000064884c723c */ /* 0x042fe6000000184c */
[C---:B------:R-:W-:Y:S01]  /*14f00*/  FMUL.FTZ R88, R3.reuse, R88 ;  /* 0x0000005803587220 */ /* 0x040fe20000410000 */
[----:B------:R-:W-:Y:S01]  /*14f10*/  MUFU.EX2 R239, R239 ;  /* 0x000000ef00ef7308 */ /* 0x000fe20000000800 */
[----:B------:R-:W-:Y:S02]  /*14f20*/  FMUL.FTZ R89, R3, R89 ;  /* 0x0000005903597220 */ /* 0x000fe40000410000 */
[C---:B------:R-:W-:Y:S01]  /*14f30*/  FMUL.FTZ R90, R2.reuse, R90 ;  /* 0x0000005a025a7220 */ /* 0x040fe20000410000 */
[C---:B------:R-:W-:Y:S04]  /*14f40*/  HMMA.16816.F32 R80, R136.reuse, R102, R80 ;  /* 0x000000668850723c */ /* 0x040fe80000001850 */
[C---:B------:R-:W-:Y:S01]  /*14f50*/  FMUL.FTZ R91, R2.reuse, R91 ;  /* 0x0000005b025b7220 */ /* 0x040fe20000410000 */
[----:B------:R-:W-:Y:S01]  /*14f60*/  F2FP.PACK_AB R100, R167, R166 ;  /* 0x000000a6a764723e */ /* 0x000fe200000000ff */
[----:B------:R-:W-:Y:S01]  /*14f70*/  FMUL.FTZ R92, R3, R92 ;  /* 0x0000005c035c7220 */ /* 0x000fe20000410000 */
[----:B---3--:R-:W-:Y:S01]  /*14f80*/  F2FP.PACK_AB R102, R169, R168 ;  /* 0x000000a8a966723e */ /* 0x008fe200000000ff */
[C---:B----4-:R-:W-:Y:S01]  /*14f90*/  HMMA.16816.F32 R84, R136.reuse, R104, R84 ;  /* 0x000000688854723c */ /* 0x050fe20000001854 */
[----:B------:R-:W1:Y:S03]  /*14fa0*/  MUFU.EX2 R171, R171 ;  /* 0x000000ab00ab7308 */ /* 0x000e660000000800 */
[----:B------:R-:W-:Y:S01]  /*14fb0*/  FMUL.FTZ R93, R3, R93 ;  /* 0x0000005d035d7220 */ /* 0x000fe20000410000 */
        /* <DEDUP_REMOVED lines=8> */
[C---:B--2---:R-:W-:Y:S03]  /*15040*/  HMMA.16816.F32 R92, R136.reuse, R108, R92 ;  /* 0x0000006c885c723c */ /* 0x044fe6000000185c */
[C---:B------:R-:W-:Y:S02]  /*15050*/  FMUL.FTZ R98, R2.reuse, R98 ;  /* 0x0000006202627220 */ /* 0x040fe40000410000 */
[C---:B------:R-:W-:Y:S01]  /*15060*/  FMUL.FTZ R99, R2.reuse, R99 ;  /* 0x0000006302637220 */ /* 0x040fe20000410000 */
[----:B-1----:R-:W-:Y:S01]  /*15070*/  F2FP.PACK_AB R101, R171, R170 ;  /* 0x000000aaab65723e */ /* 0x002fe200000000ff */
        /* <DEDUP_REMOVED lines=23> */
[----:B------:R-:W-:Y:S02]  /*151f0*/  FADD.FTZ R170, R170, R3 ;  /* 0x00000003aaaa7221 */ /* 0x000fe40000010000 */
[----:B------:R-:W-:Y:S02]  /*15200*/  FADD.FTZ R167, R167, R166 ;  /* 0x000000a6a7a77221 */ /* 0x000fe40000010000 */
[C---:B---3--:R-:W-:Y:S04]  /*15210*/  HMMA.16816.F32 R20, R100.reuse, R104, R20 ;  /* 0x000000686414723c */ /* 0x048fe80000001814 */
[----:B------:R-:W-:Y:S02]  /*15220*/  FADD.FTZ R171, R171, R170 ;  /* 0x000000aaabab7221 */ /* 0x000fe40000010000 */
[----:B------:R-:W-:Y:S02]  /*15230*/  FADD.FTZ R168, R168, R167 ;  /* 0x000000a7a8a87221 */ /* 0x000fe40000010000 */
[C---:B------:R-:W-:Y:S01]  /*15240*/  HMMA.16816.F32 R24, R100.reuse, R106, R24 ;  /* 0x0000006a6418723c */ /* 0x040fe20000001818 */
[----:B------:R-:W2:Y:S03]  /*15250*/  LDSM.16.MT88.4 R104, [R195+0x4900] ;  /* 0x00490000c368783b */ /* 0x000ea60000004200 */
[----:B------:R-:W-:Y:S01]  /*15260*/  FADD.FTZ R2, R172, R171 ;  /* 0x000000abac027221 */ /* 0x000fe20000010000 */
[----:B------:R-:W-:Y:S01]  /*15270*/  IADD3 R172, R222, -0x1, RZ ;  /* 0xffffffffdeac7810 */ /* 0x000fe20007ffe0ff */
[----:B------:R-:W-:Y:S02]  /*15280*/  FADD.FTZ R169, R169, R168 ;  /* 0x000000a8a9a97221 */ /* 0x000fe40000010000 */
[C---:B------:R-:W-:Y:S04]  /*15290*/  HMMA.16816.F32 R28, R100.reuse, R120, R28 ;  /* 0x00000078641c723c */ /* 0x040fe8000000181c */
[----:B------:R-:W-:Y:S01]  /*152a0*/  FADD.FTZ R2, R225, R2 ;  /* 0x00000002e1027221 */ /* 0x000fe20000010000 */
[----:B------:R-:W-:Y:S03]  /*152b0*/  MOV R222, R172 ;  /* 0x000000ac00de7202 */ /* 0x000fe60000000f00 */
[C---:B------:R-:W-:Y:S01]  /*152c0*/  HMMA.16816.F32 R32, R100.reuse, R122, R32 ;  /* 0x0000007a6420723c */ /* 0x040fe20000001820 */
[----:B------:R-:W-:Y:S03]  /*152d0*/  LDSM.16.MT88.4 R120, [R190+0x1100] ;  /* 0x00110000be78783b */ /* 0x000fe60000004200 */
[----:B----4-:R-:W-:Y:S01]  /*152e0*/  FADD.FTZ R3, R227, R2 ;  /* 0x00000002e3037221 */ /* 0x010fe20000010000 */
[----:B------:R-:W-:Y:S03]  /*152f0*/  MOV R2, R132 ;  /* 0x0000008400027202 */ /* 0x000fe60000000f00 */
        /* <DEDUP_REMOVED lines=23> */
[----:B------:R-:W-:Y:S01]  /*15470*/  HMMA.16816.F32 R96, R100, R110, R96 ;  /* 0x0000006e6460723c */ /* 0x000fe20000001860 */
[----:B------:R-:W-:Y:S06]  /*15480*/  LDSM.16.MT88.4 R108, [R195+0x5100] ;  /* 0x00510000c36c783b */ /* 0x000fec0000004200 */
[----:B------:R-:W-:Y:S01]  /*15490*/  F2FP.PACK_AB R100, R229, R224 ;  /* 0x000000e0e564723e */ /* 0x000fe200000000ff */
[----:B------:R-:W-:Y:S01]  /*154a0*/  FADD.FTZ R224, R224, R169 ;  /* 0x000000a9e0e07221 */ /* 0x000fe20000010000 */
[----:B------:R-:W-:Y:S03]  /*154b0*/  F2FP.PACK_AB R102, R231, R226 ;  /* 0x000000e2e766723e */ /* 0x000fe600000000ff */
[----:B------:R-:W-:Y:S01]  /*154c0*/  F2FP.PACK_AB R101, R228, R227 ;  /* 0x000000e3e465723e */ /* 0x000fe200000000ff */
[----:B------:R-:W-:Y:S01]  /*154d0*/  FADD.FTZ R229, R229, R224 ;  /* 0x000000e0e5e57221 */ /* 0x000fe20000010000 */
[C---:B------:R-:W-:Y:S01]  /*154e0*/  F2FP.PACK_AB R103, R233.reuse, R230 ;  /* 0x000000e6e967723e */ /* 0x040fe200000000ff */
[----:B------:R-:W-:Y:S01]  /*154f0*/  FADD.FTZ R230, R230, R3 ;  /* 0x00000003e6e67221 */ /* 0x000fe20000010000 */
[----:B------:R-:W-:Y:S01]  /*15500*/  MOV R3, R0 ;  /* 0x0000000000037202 */ /* 0x000fe20000000f00 */
[----:B------:R-:W-:Y:S02]  /*15510*/  FADD.FTZ R226, R226, R229 ;  /* 0x000000e5e2e27221 */ /* 0x000fe40000010000 */
[----:B------:R-:W-:Y:S02]  /*15520*/  FADD.FTZ R233, R233, R230 ;  /* 0x000000e6e9e97221 */ /* 0x000fe40000010000 */
[C---:B--2---:R-:W-:Y:S03]  /*15530*/  HMMA.16816.F32 R4, R100.reuse, R104, R4 ;  /* 0x000000686404723c */ /* 0x044fe60000001804 */
[----:B------:R-:W-:Y:S05]  /*15540*/  FADD.FTZ R231, R231, R226 ;  /* 0x000000e2e7e77221 */ /* 0x000fea0000010000 */
        /* <DEDUP_REMOVED lines=10> */
[C---:B----4-:R-:W-:Y:S08]  /*155f0*/  HMMA.16816.F32 R36, R100.reuse, R116, R36 ;  /* 0x000000746424723c */ /* 0x050ff00000001824 */
        /* <DEDUP_REMOVED lines=61> */
.L_x_1916:
        /* <DEDUP_REMOVED lines=21> */
.L_x_1929:
[----:B------:R-:W-:-:S04]  /*15b20*/  MOV R2, 0x1 ;  /* 0x0000000100027802 */ /* 0x000fc80000000f00 */
[----:B------:R-:W-:-:S13]  /*15b30*/  ISETP.NE.AND P0, PT, R2, c[0x0][0x32c], PT ;  /* 0x0000cb0002007a0c */ /* 0x000fda0003f05270 */
[----:B------:R-:W-:-:S05]  /*15b40*/  @P0 IMAD.HI.U32 R2, R4, c[0x0][0x330], RZ ;  /* 0x0000cc0004020a27 */ /* 0x000fca00078e00ff */
[----:B------:R-:W-:-:S05]  /*15b50*/  @P0 SHF.R.U32.HI R4, RZ, c[0x0][0x334], R2 ;  /* 0x0000cd00ff040a19 */ /* 0x000fca0000011602 */
.L_x_1930:
[----:B------:R-:W-:-:S05]  /*15b60*/  IMAD R4, R4, c[0x0][0x32c], RZ ;  /* 0x0000cb0004047a24 */ /* 0x000fca00078e02ff */
[----:B------:R-:W-:-:S04]  /*15b70*/  IMNMX R3, R3, R4, !PT ;  /* 0x0000000403037217 */ /* 0x000fc80007800200 */
.L_x_1928:
        /* <DEDUP_REMOVED lines=22> */
.L_x_1934:
        /* <DEDUP_REMOVED lines=56> */
.L_x_1932:
[C---:B--23--:R-:W-:Y:S01]  /*16060*/  HMMA.16816.F32 R4, R136.reuse, R140, RZ ;  /* 0x0000008c8804723c */ /* 0x04cfe200000018ff */
[----:B------:R-:W-:Y:S02]  /*16070*/  LDSM.16.M88.4 R164, [R192+0x6100] ;  /* 0x00610000c0a4783b */ /* 0x000fe40000000200 */
[----:B------:R-:W-:Y:S04]  /*16080*/  ISETP.GT.AND P0, PT, R226, R203, PT ;  /* 0x000000cbe200720c */ /* 0x000fe80003f04270 */
[----:B------:R-:W0:Y:S01]  /*16090*/  LDGDEPBAR ;  /* 0x00000000000079af */ /* 0x000e220000000000 */
[C---:B------:R-:W-:Y:S05]  /*160a0*/  HMMA.16816.F32 R8, R136.reuse, R142, RZ ;  /* 0x0000008e8808723c */ /* 0x040fea00000018ff */
        /* <DEDUP_REMOVED lines=178> */
[----:B------:R-:W2:Y:S04]  /*16bd0*/  SHFL.IDX PT, R0, R134, 0x1, 0x181f ;  /* 0x00381f0086007f89 */ /* 0x000ea800000e0000 */
[----:B------:R-:W3:Y:S04]  /*16be0*/  SHFL.IDX PT, R135, R132, 0x1, 0x181f ;  /* 0x00381f0084877f89 */ /* 0x000ee800000e0000 */
[----:B------:R-:W4:Y:S01]  /*16bf0*/  SHFL.IDX PT, R137, R132, RZ, 0x181f ;  /* 0x00181fff84897589 */ /* 0x000f2200000e0000 */
[----:B-1----:R-:W-:Y:S02]  /*16c00*/  IADD3 R142, P2, R2, R219, RZ ;  /* 0x000000db028e7210 */ /* 0x002fe40007f5e0ff */
[-C--:B--2---:R-:W-:Y:S04]  /*16c10*/  IADD3 R140, P1, P0, R140, R0.reuse, R219 ;  /* 0x000000008c8c7210 */ /* 0x084fe8000783e0db */
[-CC-:B---3--:R-:W-:Y:S02]  /*16c20*/  IADD3.X R141, RZ, R135.reuse, R220.reuse, P1, P0 ;  /* 0x00000087ff8d7210 */ /* 0x188fe40000fe04dc */
[----:B------:R-:W-:Y:S01]  /*16c30*/  IADD3 R138, P1, P0, R138, R0, R223 ;  /* 0x000000008a8a7210 */ /* 0x000fe2000783e0df */
[C---:B----4-:R-:W-:Y:S03]  /*16c40*/  IMAD.X R143, R137.reuse, 0x1, R220, P2 ;  /* 0x00000001898f7824 */ /* 0x050fe600010e06dc */
        /* <DEDUP_REMOVED lines=15> */
.L_x_1933:
        /* <DEDUP_REMOVED lines=373> */
[----:B------:R-:W-:Y:S01]  /*18490*/  FADD.FTZ R227, R227, R172 ;  /* 0x000000ace3e37221 */ /* 0x000fe20000010000 */
[----:B------:R-:W-:Y:S01]  /*184a0*/  IADD3 R172, R226, -0x1, RZ ;  /* 0xffffffffe2ac7810 */ /* 0x000fe20007ffe0ff */
[C---:B---3--:R-:W-:Y:S01]  /*184b0*/  HMMA.16816.F32 R128, R12.reuse, R20, R8 ;  /* 0x000000140c80723c */ /* 0x048fe20000001808 */
[----:B------:R-:W3:Y:S02]  /*184c0*/  LDSM.16.MT88.4 R8, [R190+0x5900] ;  /* 0x00590000be08783b */ /* 0x000ee40000004200 */
[----:B------:R-:W-:Y:S01]  /*184d0*/  FADD.FTZ R213, R229, R174 ;  /* 0x000000aee5d57221 */ /* 0x000fe20000010000 */
[----:B------:R-:W-:Y:S01]  /*184e0*/  MOV R226, R172 ;  /* 0x000000ac00e27202 */ /* 0x000fe20000000f00 */
        /* <DEDUP_REMOVED lines=29> */
.L_x_1931:
        /* <DEDUP_REMOVED lines=13> */
.L_x_1945:
[----:B------:R-:W-:Y:S04]  /*18790*/  DEPBAR.LE SB0, 0x0 ;  /* 0x000080000000791a */ /* 0x000fe80000000000 */
[----:B------:R-:W-:Y:S01]  /*187a0*/  BAR.SYNC.DEFER_BLOCKING 0x0 ;  /* 0x0000000000007b1d */ /* 0x000fe20000010000 */
[----:B------:R-:W-:Y:S01]  /*187b0*/  SHF.R.S32.HI R5, RZ, 0x1f, R205 ;  /* 0x0000001fff057819 */ /* 0x000fe200000114cd */
[----:B------:R-:W-:Y:S01]  /*187c0*/  IMAD.WIDE.U32 R6, R205, c[0x0][0x208], RZ ;  /* 0x00008200cd067a25 */ /* 0x000fe200078e00ff */
[----:B------:R-:W-:Y:S02]  /*187d0*/  SHF.R.S32.HI R0, RZ, 0x1f, R204 ;  /* 0x0000001fff007819 */ /* 0x000fe400000114cc */
[----:B------:R-:W-:Y:S01]  /*187e0*/  ISETP.GE.AND P5, PT, R206, c[0x0][0x1d4], PT ;  /* 0x00007500ce007a0c */ /* 0x000fe20003fa6270 */
        /* <DEDUP_REMOVED lines=20> */
[----:B------:R-:W3:Y:S01]  /*18930*/  SHFL.IDX PT, R31, R21, RZ, 0x181f ;  /* 0x00181fff151f7589 */ /* 0x000ee200000e0000 */
[C---:B-1----:R-:W-:Y:S03]  /*18940*/  HMMA.16816.F32 R4, R32.reuse, R8, RZ ;  /* 0x000000082004723c */ /* 0x042fe600000018ff */
[----:B------:R-:W1:Y:S04]  /*18950*/  SHFL.IDX PT, R28, R20, RZ, 0x181f ;  /* 0x00181fff141c7589 */ /* 0x000e6800000e0000 */
[----:B------:R-:W4:Y:S01]  /*18960*/  SHFL.IDX PT, R29, R21, 0x1, 0x181f ;  /* 0x00381f00151d7f89 */ /* 0x000f2200000e0000 */
[C---:B------:R-:W-:Y:S03]  /*18970*/  HMMA.16816.F32 R8, R32.reuse, R10, RZ ;  /* 0x0000000a2008723c */ /* 0x040fe600000018ff */
[----:B------:R5:W5:Y:S05]  /*18980*/  SHFL.IDX PT, R0, R20, 0x1, 0x181f ;  /* 0x00381f0014007f89 */ /* 0x000b6a00000e0000 */
[C---:B--2---:R-:W-:Y:S01]  /*18990*/  HMMA.16816.F32 R12, R32.reuse, R16, RZ ;  /* 0x00000010200c723c */ /* 0x044fe200000018ff */
[C---:B---3--:R-:W-:Y:S03]  /*189a0*/  IADD3 R156, P0, R31.reuse, R174, RZ ;  /* 0x000000ae1f9c7210 */ /* 0x048fe60007f1e0ff */
[CC--:B------:R-:W-:Y:S04]  /*189b0*/  IADD3 R158, P1, R31.reuse, R214.reuse, RZ ;  /* 0x000000d61f9e7210 */ /* 0x0c0fe80007f3e0ff */
[C---:B------:R-:W-:Y:S01]  /*189c0*/  HMMA.16816.F32 R16, R32.reuse, R18, RZ ;  /* 0x000000122010723c */ /* 0x040fe200000018ff */
[C-C-:B-1----:R-:W-:Y:S03]  /*189d0*/  IMAD.X R157, R28.reuse, 0x1, R216.reuse, P0 ;  /* 0x000000011c9d7824 */ /* 0x142fe600000e06d8 */
[-C--:B------:R-:W-:Y:S01]  /*189e0*/  IADD3 R168, P0, R31, R215.reuse, RZ ;  /* 0x000000d71fa87210 */ /* 0x080fe20007f1e0ff */
[C---:B------:R-:W-:Y:S01]  /*189f0*/  IMAD.X R159, R28.reuse, 0x1, R173, P1 ;  /* 0x000000011c9f7824 */ /* 0x040fe200008e06ad */
[C---:B----4-:R-:W-:Y:S02]  /*18a00*/  IADD3 R222, P2, R29.reuse, R214, RZ ;  /* 0x000000d61dde7210 */ /* 0x050fe40007f5e0ff */
[C---:B-----5:R-:W-:Y:S01]  /*18a10*/  HMMA.16816.F32 R20, R32.reuse, R24, RZ ;  /* 0x000000182014723c */ /* 0x060fe200000018ff */
[----:B------:R-:W-:Y:S01]  /*18a20*/  IMAD.X R169, R28, 0x1, R175, P0 ;  /* 0x000000011ca97824 */ /* 0x000fe200000e06af */
[----:B------:R1:W-:Y:S02]  /*18a30*/  LDGSTS.E.BYPASS.LTC128B.128 [R211], [R158.64], !P4 ;  /* 0x000000009ed37fae */ /* 0x0003e4000e101d56 */
[C---:B------:R-:W-:Y:S01]  /*18a40*/  IADD3 R218, P1, R29.reuse, R174, RZ ;  /* 0x000000ae1dda7210 */ /* 0x040fe20007f3e0ff */
[C---:B------:R-:W-:Y:S01]  /*18a50*/  IMAD.X R223, R0.reuse, 0x1, R173, P2 ;  /* 0x0000000100df7824 */ /* 0x040fe200010e06ad */
[----:B------:R1:W-:Y:S01]  /*18a60*/  LDGSTS.E.BYPASS.LTC128B.128 [R211+0x2000], [R156.64], !P5 ;  /* 0x020000009cd37fae */ /* 0x0003e2000e901d56 */
[----:B------:R-:W-:Y:S01]  /*18a70*/  IADD3 R220, P0, R29, R215, RZ ;  /* 0x000000d71ddc7210 */ /* 0x000fe20007f1e0ff */
[C---:B------:R-:W-:Y:S01]  /*18a80*/  HMMA.16816.F32 R24, R32.reuse, R26, RZ ;  /* 0x0000001a2018723c */ /* 0x040fe200000018ff */
[C---:B------:R-:W-:Y:S01]  /*18a90*/  IMAD.X R219, R0.reuse, 0x1, R216, P1 ;  /* 0x0000000100db7824 */ /* 0x040fe200008e06d8 */
[----:B------:R2:W-:Y:S02]  /*18aa0*/  LDGSTS.E.BYPASS.LTC128B.128 [R211+0x4000], [R168.64], !P6 ;  /* 0x04000000a8d37fae */ /* 0x0005e4000f101d56 */
[----:B------:R-:W-:Y:S01]  /*18ab0*/  IMAD.X R221, R0, 0x1, R175, P0 ;  /* 0x0000000100dd7824 */ /* 0x000fe200000e06af */
[----:B------:R-:W-:Y:S01]  /*18ac0*/  ISETP.GT.AND P0, PT, R172, R203, PT ;  /* 0x000000cbac00720c */ /* 0x000fe20003f04270 */
[----:B------:R3:W-:Y:S02]  /*18ad0*/  LDGSTS.E.BYPASS.LTC128B.128 [R211+0x1000], [R222.64], !P4 ;  /* 0x01000000ded37fae */ /* 0x0007e4000e101d56 */
[C---:B------:R-:W-:Y:S02]  /*18ae0*/  HMMA.16816.F32 R28, R32.reuse, R132, RZ ;  /* 0x00000084201c723c */ /* 0x040fe400000018ff */
[----:B------:R3:W-:Y:S04]  /*18af0*/  LDGSTS.E.BYPASS.LTC128B.128 [R211+0x3000], [R218.64], !P5 ;  /* 0x03000000dad37fae */ /* 0x0007e8000e901d56 */
[----:B------:R3:W-:Y:S02]  /*18b00*/  LDGSTS.E.BYPASS.LTC128B.128 [R211+0x5000], [R220.64], !P6 ;  /* 0x05000000dcd37fae */ /* 0x0007e4000f101d56 */
[----:B------:R-:W-:Y:S02]  /*18b10*/  HMMA.16816.F32 R32, R32, R134, RZ ;  /* 0x000000862020723c */ /* 0x000fe400000018ff */
[----:B------:R-:W-:Y:S04]  /*18b20*/  LDSM.16.M88.4 R160, [R192+0x6100] ;  /* 0x00610000c0a0783b */ /* 0x000fe80000000200 */
[----:B------:R-:W0:Y:S02]  /*18b30*/  LDGDEPBAR ;  /* 0x00000000000079af */ /* 0x000e240000000000 */
[C---:B------:R-:W-:Y:S02]  /*18b40*/  HMMA.16816.F32 R4, R136.reuse, R140, R4 ;  /* 0x0000008c8804723c */ /* 0x040fe40000001804 */
[----:B-1----:R-:W1:Y:S04]  /*18b50*/  LDSM.16.M88.4 R156, [R193+0xc100] ;  /* 0x00c10000c19c783b */ /* 0x002e680000000200 */
[----:B------:R-:W4:Y:S02]  /*18b60*/  LDSM.16.M88.4 R164, [R192+0x6900] ;  /* 0x00690000c0a4783b */ /* 0x000f240000000200 */
[C---:B------:R-:W-:Y:S02]  /*18b70*/  HMMA.16816.F32 R8, R136.reuse, R142, R8 ;  /* 0x0000008e8808723c */ /* 0x040fe40000001808 */
[----:B------:R-:W5:Y:S04]  /*18b80*/  LDSM.16.M88.4 R132, [R192+0x7100] ;  /* 0x00710000c084783b */ /* 0x000f680000000200 */
[----:B--2---:R-:W2:Y:S02]  /*18b90*/  LDSM.16.M88.4 R168, [R192+0x7900] ;  /* 0x00790000c0a8783b */ /* 0x004ea40000000200 */
[C---:B------:R-:W-:Y:S02]  /*18ba0*/  HMMA.16816.F32 R12, R136.reuse, R144, R12 ;  /* 0x00000090880c723c */ /* 0x040fe4000000180c */
[----:B------:R-:W-:Y:S06]  /*18bb0*/  LDSM.16.M88.4 R140, [R191+0xc100] ;  /* 0x00c10000bf8c783b */ /* 0x000fec0000000200 */
        /* <DEDUP_REMOVED lines=133> */
[----:B------:R-:W-:Y:S02]  /*19410*/  IMAD R0, R172, 0x40, R200 ;  /* 0x00000040ac007824 */ /* 0x000fe400078e02c8 */
[----:B------:R-:W-:Y:S03]  /*19420*/  IMAD.MOV.U32 R204, RZ, RZ, RZ ;  /* 0x000000ffffcc7224 */ /* 0x000fe600078e00ff */
        /* <DEDUP_REMOVED lines=46> */
.L_x_1936:
        /* <DEDUP_REMOVED lines=29> */
.L_x_1939:
[----:B------:R-:W-:Y:S04]  /*198e0*/  MOV R132, 0x1 ;  /* 0x0000000100847802 */ /* 0x000fe80000000f00 */
[----:B------:R-:W-:Y:S11]  /*198f0*/  ISETP.NE.AND P0, PT, R132, c[0x0][0x32c], PT ;  /* 0x0000cb0084007a0c */ /* 0x000ff60003f05270 */
[----:B------:R-:W-:Y:S02]  /*19900*/  @!UPT UIADD3 URZ, URZ, URZ, URZ ;  /* 0x0000003f3f3ff290 */ /* 0x000fe4000fffe03f */
[----:B------:R-:W-:Y:S05]  /*19910*/  @P0 IMAD.HI.U32 R132, R134, c[0x0][0x330], RZ ;  /* 0x0000cc0086840a27 */ /* 0x000fea00078e00ff */
[----:B------:R-:W-:Y:S02]  /*19920*/  @P0 SHF.R.U32.HI R134, RZ, c[0x0][0x334], R132 ;  /* 0x0000cd00ff860a19 */ /* 0x000fe40000011684 */
.L_x_1940:
[----:B------:R-:W-:Y:S05]  /*19930*/  BSYNC B0 ;  /* 0x0000000000007941 */ /* 0x000fea0003800000 */
.L_x_1938:
[----:B------:R-:W-:Y:S04]  /*19940*/  IMAD R143, R134, c[0x0][0x32c], -R135 ;  /* 0x0000cb00868f7a24 */ /* 0x000fe800078e0a87 */
[----:B------:R-:W-:Y:S05]  /*19950*/  IMAD.IADD R134, R143, 0x1, -R210 ;  /* 0x000000018f867824 */ /* 0x000fea00078e0ad2 */
[----:B------:R-:W-:Y:S02]  /*19960*/  IADD3 R132, R134, c[0x0][0x32c], RZ ;  /* 0x0000cb0086847a10 */ /* 0x000fe40007ffe0ff */
[----:B------:R-:W-:Y:S02]  /*19970*/  IMNMX R137, R137, R134, !PT ;  /* 0x0000008689897217 */ /* 0x000fe40007800200 */
[----:B------:R-:W-:Y:S02]  /*19980*/  IMNMX R139, R139, R132, PT ;  /* 0x000000848b8b7217 */ /* 0x000fe40003800200 */
.L_x_1937:
        /* <DEDUP_REMOVED lines=68> */
.L_x_1943:
[----:B------:R-:W-:Y:S04]  /*19dd0*/  MOV R5, 0x1 ;  /* 0x0000000100057802 */ /* 0x000fe80000000f00 */
[----:B------:R-:W-:Y:S11]  /*19de0*/  ISETP.NE.AND P0, PT, R5, c[0x0][0x32c], PT ;  /* 0x0000cb0005007a0c */ /* 0x000ff60003f05270 */
[----:B------:R-:W-:Y:S02]  /*19df0*/  @!UPT UIADD3 URZ, URZ, URZ, URZ ;  /* 0x0000003f3f3ff290 */ /* 0x000fe4000fffe03f */
[----:B------:R-:W-:Y:S05]  /*19e00*/  @P0 IMAD.HI.U32 R5, R8, c[0x0][0x330], RZ ;  /* 0x0000cc0008050a27 */ /* 0x000fea00078e00ff */
[----:B------:R-:W-:Y:S02]  /*19e10*/  @P0 SHF.R.U32.HI R8, RZ, c[0x0][0x334], R5 ;  /* 0x0000cd00ff080a19 */ /* 0x000fe40000011605 */
.L_x_1944:
[----:B------:R-:W-:Y:S05]  /*19e20*/  BSYNC B0 ;  /* 0x0000000000007941 */ /* 0x000fea0003800000 */
.L_x_1942:
[----:B------:R-:W-:Y:S04]  /*19e30*/  IMAD R135, R8, c[0x0][0x32c], -R135 ;  /* 0x0000cb0008877a24 */ /* 0x000fe800078e0a87 */
[----:B------:R-:W-:Y:S05]  /*19e40*/  IMAD.IADD R135, R135, 0x1, -R210 ;  /* 0x0000000187877824 */ /* 0x000fea00078e0ad2 */
[----:B------:R-:W-:Y:S02]  /*19e50*/  IADD3 R5, R135, c[0x0][0x32c], RZ ;  /* 0x0000cb0087057a10 */ /* 0x000fe40007ffe0ff */
[----:B------:R-:W-:Y:S02]  /*19e60*/  IMNMX R0, R0, R135, !PT ;  /* 0x0000008700007217 */ /* 0x000fe40007800200 */
[----:B------:R-:W-:Y:S02]  /*19e70*/  IMNMX R4, R4, R5, PT ;  /* 0x0000000504047217 */ /* 0x000fe40003800200 */
.L_x_1941:
        /* <DEDUP_REMOVED lines=104> */
[----:B------:R-:W-:Y:S01]  /*1a500*/  ISETP.GT.AND P0, PT, R172, R203, PT ;  /* 0x000000cbac00720c */ /* 0x000fe20003f04270 */
        /* <DEDUP_REMOVED lines=206> */
[----:B------:R-:W-:Y:S01]  /*1b1f0*/  FFMA.FTZ R153, R2, R213, R153 ;  /* 0x000000d502997223 */ /* 0x000fe20000010099 */
[----:B------:R-:W-:Y:S01]  /*1b200*/  IADD3 R2, R172, -0x1, RZ ;  /* 0xffffffffac027810 */ /* 0x000fe20007ffe0ff */
[C---:B------:R-:W-:Y:S01]  /*1b210*/  HMMA.16816.F32 R104, R12.reuse, R28, R104 ;  /* 0x0000001c0c68723c */ /* 0x040fe20000001868 */
[----:B------:R4:W-:Y:S03]  /*1b220*/  MUFU.EX2 R9, R140 ;  /* 0x0000008c00097308 */ /* 0x0009e60000000800 */
[----:B------:R-:W-:Y:S01]  /*1b230*/  FADD.FTZ R11, R11, R148 ;  /* 0x000000940b0b7221 */ /* 0x000fe20000010000 */
[----:B------:R-:W-:Y:S01]  /*1b240*/  MOV R172, R2 ;  /* 0x0000000200ac7202 */ /* 0x000fe20000000f00 */
[----:B------:R-:W-:Y:S01]  /*1b250*/  FADD.FTZ R152, R152, R153 ;  /* 0x0000009998987221 */ /* 0x000fe20000010000 */
[----:B------:R-:W-:Y:S01]  /*1b260*/  MOV R2, R8 ;  /* 0x0000000800027202 */ /* 0x000fe20000000f00 */
        /* <DEDUP_REMOVED lines=16> */
[----:B------:R-:W-:Y:S01]  /*1b370*/  FADD.FTZ R157, R157, R154 ;  /* 0x0000009a9d9d7221 */ /* 0x000fe20000010000 */
[----:B------:R-:W-:Y:S01]  /*1b380*/  MOV R3, R0 ;  /* 0x0000000000037202 */ /* 0x000fe20000000f00 */
[----:B------:R-:W-:Y:S02]  /*1b390*/  FADD.FTZ R161, R161, R158 ;  /* 0x0000009ea1a17221 */ /* 0x000fe40000010000 */
        /* <DEDUP_REMOVED lines=122> */
.L_x_1935:
        /* <DEDUP_REMOVED lines=123> */
.L_x_1853:
        /* <DEDUP_REMOVED lines=44> */
[----:B------:R-:W-:Y:S02]  /*1c5b0*/  R2P PR, R11, 0x6 ;  /* 0x000000060b007804 */ /* 0x000fe40000000000 */
[----:B------:R-:W-:Y:S01]  /*1c5c0*/  F2FP.PACK_AB R38, R39, R38 ;  /* 0x000000262726723e */ /* 0x000fe200000000ff */
[----:B------:R-:W-:Y:S01]  /*1c5d0*/  IMAD.U32 R10, R10, 0x2, R15 ;  /* 0x000000020a0a7824 */ /* 0x000fe200078e000f */
[----:B------:R-:W-:Y:S02]  /*1c5e0*/  F2FP.PACK_AB R40, R41, R40 ;  /* 0x000000282928723e */ /* 0x000fe400000000ff */
[----:B------:R-:W-:Y:S01]  /*1c5f0*/  F2FP.PACK_AB R42, R43, R42 ;  /* 0x0000002a2b2a723e */ /* 0x000fe200000000ff */
[----:B------:R-:W-:Y:S01]  /*1c600*/  IMAD.SHL.U32 R15, R10, 0x2, RZ ;  /* 0x000000020a0f7824 */ /* 0x000fe200078e00ff */
[----:B------:R-:W-:Y:S01]  /*1c610*/  BAR.SYNC.DEFER_BLOCKING 0x1, 0x100 ;  /* 0x0044000000007b1d */ /* 0x000fe20000010000 */
[----:B------:R-:W-:Y:S01]  /*1c620*/  IMAD.MOV.U32 R10, RZ, RZ, 0x20 ;  /* 0x00000020ff0a7424 */ /* 0x000fe200078e00ff */
[----:B------:R-:W-:-:S02]  /*1c630*/  F2FP.PACK_AB R44, R45, R44 ;  /* 0x0000002c2d2c723e */ /* 0x000fc400000000ff */
[C---:B------:R-:W-:Y:S02]  /*1c640*/  IADD3 R6, R15.reuse, 0x80, RZ ;  /* 0x000000800f067810 */ /* 0x040fe40007ffe0ff */
[----:B------:R-:W-:Y:S02]  /*1c650*/  IADD3 R17, R15, 0x70, RZ ;  /* 0x000000700f117810 */ /* 0x000fe40007ffe0ff */
[----:B------:R-:W-:Y:S01]  /*1c660*/  @P0 IADD3 R17, R6, 0x10, RZ ;  /* 0x0000001006110810 */ /* 0x000fe20007ffe0ff */
[----:B------:R-:W-:Y:S01]  /*1c670*/  IMAD.MOV.U32 R6, RZ, RZ, 0x40 ;  /* 0x00000040ff067424 */ /* 0x000fe200078e00ff */
[----:B------:R-:W-:Y:S02]  /*1c680*/  SEL R10, R10, 0xffffffe0, !P1 ;  /* 0xffffffe00a0a7807 */ /* 0x000fe40004800000 */
[----:B------:R-:W-:Y:S02]  /*1c690*/  F2FP.PACK_AB R46, R47, R46 ;  /* 0x0000002e2f2e723e */ /* 0x000fe400000000ff */
[----:B------:R-:W-:Y:S01]  /*1c6a0*/  SEL R6, R6, 0xffffffc0, !P2 ;  /* 0xffffffc006067807 */ /* 0x000fe20005000000 */
[----:B------:R-:W-:Y:S01]  /*1c6b0*/  IMAD.IADD R11, R15, 0x1, R10 ;  /* 0x000000010f0b7824 */ /* 0x000fe200078e020a */
[----:B------:R-:W-:Y:S01]  /*1c6c0*/  F2FP.PACK_AB R48, R49, R48 ;  /* 0x000000303130723e */ /* 0x000fe200000000ff */
[--C-:B------:R-:W-:Y:S01]  /*1c6d0*/  IMAD.IADD R19, R10, 0x1, R17.reuse ;  /* 0x000000010a137824 */ /* 0x100fe200078e0211 */
[----:B------:R-:W-:Y:S01]  /*1c6e0*/  F2FP.PACK_AB R50, R51, R50 ;  /* 0x000000323332723e */ /* 0x000fe200000000ff */
[--C-:B------:R-:W-:Y:S01]  /*1c6f0*/  IMAD.IADD R21, R15, 0x1, R6.reuse ;  /* 0x000000010f157824 */ /* 0x100fe200078e0206 */
[----:B------:R-:W-:Y:S01]  /*1c700*/  F2FP.PACK_AB R52, R53, R52 ;  /* 0x000000343534723e */ /* 0x000fe200000000ff */
[C---:B------:R-:W-:Y:S01]  /*1c710*/  IMAD.IADD R23, R6.reuse, 0x1, R17 ;  /* 0x0000000106177824 */ /* 0x040fe200078e0211 */
[----:B------:R-:W-:Y:S01]  /*1c720*/  F2FP.PACK_AB R54, R55, R54 ;  /* 0x000000363736723e */ /* 0x000fe200000000ff */
[----:B------:R-:W-:Y:S01]  /*1c730*/  IMAD.IADD R25, R6, 0x1, R11 ;  /* 0x0000000106197824 */ /* 0x000fe200078e020b */
[----:B------:R-:W-:Y:S01]  /*1c740*/  STS [R15+0x80], R128 ;  /* 0x000080800f007388 */ /* 0x000fe20000000800 */
[----:B------:R-:W-:Y:S01]  /*1c750*/  IMAD.IADD R27, R19, 0x1, R6 ;  /* 0x00000001131b7824 */ /* 0x000fe200078e0206 */
[----:B------:R-:W-:Y:S01]  /*1c760*/  F2FP.PACK_AB R56, R57, R56 ;  /* 0x000000383938723e */ /* 0x000fe200000000ff */
[----:B------:R-:W-:Y:S01]  /*1c770*/  IMAD.U32 R10, RZ, RZ, UR4 ;  /* 0x00000004ff0a7e24 */ /* 0x000fe2000f8e00ff */
        /* <DEDUP_REMOVED lines=92> */
.L_x_1947:
[----:B---3--:R-:W-:Y:S01]  /*1cd40*/  SHF.R.S32.HI R11, RZ, 0x1f, R2 ;  /* 0x0000001fff0b7819 */ /* 0x008fe20000011402 */
[----:B------:R-:W2:Y:S01]  /*1cd50*/  S2R R57, SR_CTAID.X ;  /* 0x0000000000397919 */ /* 0x000ea20000002500 */
        /* <DEDUP_REMOVED lines=10> */
[----:B------:R-:W-:Y:S01]  /*1ce00*/  SHF.R.S32.HI R8, RZ, 0x1f, R3 ;  /* 0x0000001fff087819 */ /* 0x000fe20000011403 */
[----:B------:R-:W-:Y:S01]  /*1ce10*/  IMAD.IADD R2, R2, 0x1, -R11 ;  /* 0x0000000102027824 */ /* 0x000fe200078e0a0b */
[----:B------:R-:W-:Y:S01]  /*1ce20*/  LEA.HI R6, R13, R13, RZ, 0x1 ;  /* 0x0000000d0d067211 */ /* 0x000fe200078f08ff */
[----:B------:R-:W-:Y:S01]  /*1ce30*/  UMOV UR10, UR12 ;  /* 0x0000000c000a7c82 */ /* 0x000fe20008000000 */
[----:B------:R-:W-:Y:S01]  /*1ce40*/  LEA.HI R11, R8, R3, RZ, 0x2 ;  /* 0x00000003080b7211 */ /* 0x000fe200078f10ff */
[----:B------:R-:W-:Y:S01]  /*1ce50*/  ULDC.64 UR6, c[0x0][0x490] ;  /* 0x0001240000067ab9 */ /* 0x000fe20000000a00 */
[----:B------:R-:W-:Y:S01]  /*1ce60*/  LOP3.LUT R6, R6, 0x1ffffffe, RZ, 0xc0, !PT ;  /* 0x1ffffffe06067812 */ /* 0x000fe200078ec0ff */
[----:B------:R-:W-:Y:S01]  /*1ce70*/  UIMAD.WIDE.U32 UR16, UR12, UR4, URZ ;  /* 0x000000040c1072a5 */ /* 0x000fe2000f8e003f */
[----:B------:R-:W-:Y:S01]  /*1ce80*/  SHF.R.S32.HI R11, RZ, 0x2, R11 ;  /* 0x00000002ff0b7819 */ /* 0x000fe2000001140b */
[----:B------:R-:W-:Y:S01]  /*1ce90*/  UIMAD UR13, UR12, UR5, UR13 ;  /* 0x000000050c0d72a4 */ /* 0x000fe2000f8e020d */
[----:B------:R-:W-:Y:S01]  /*1cea0*/  LOP3.LUT P2, RZ, R3, 0x3, RZ, 0xc0, !PT ;  /* 0x0000000303ff7812 */ /* 0x000fe2000784c0ff */
[----:B------:R-:W-:Y:S01]  /*1ceb0*/  IMAD.IADD R13, R13, 0x1, -R6 ;  /* 0x000000010d0d7824 */ /* 0x000fe200078e0a06 */
[----:B------:R-:W-:Y:S01]  /*1cec0*/  USHF.R.S32.HI UR12, URZ, 0x1f, UR20 ;  /* 0x0000001f3f0c7899 */ /* 0x000fe20008011414 */
[----:B------:R-:W-:Y:S01]  /*1ced0*/  IMAD R2, R2, 0x10, R11 ;  /* 0x0000001002027824 */ /* 0x000fe200078e020b */
[----:B------:R-:W-:Y:S01]  /*1cee0*/  UIMAD UR9, UR8, UR6, URZ ;  /* 0x00000006080972a4 */ /* 0x000fe2000f8e023f */
[-C--:B------:R-:W-:Y:S01]  /*1cef0*/  LEA.HI R6, R5, R0.reuse, RZ, 0x3 ;  /* 0x0000000005067211 */ /* 0x080fe200078f18ff */
[----:B------:R-:W-:Y:S01]  /*1cf00*/  USEL UR12, UR12, URZ, !UP1 ;  /* 0x0000003f0c0c7287 */ /* 0x000fe2000c800000 */
[----:B------:R-:W-:Y:S01]  /*1cf10*/  IMAD R8, R13, 0x8, R2 ;  /* 0x000000080d087824 */ /* 0x000fe200078e0202 */
[----:B------:R-:W-:Y:S01]  /*1cf20*/  UIMAD.WIDE.U32 UR10, UR14, UR6, UR10 ;  /* 0x000000060e0a72a5 */ /* 0x000fe2000f8e000a */
[----:B------:R-:W-:Y:S01]  /*1cf30*/  LEA.HI R5, R5, R0, RZ, 0x6 ;  /* 0x0000000005057211 */ /* 0x000fe200078f30ff */
[----:B------:R-:W-:-:S02]  /*1cf40*/  UIMAD UR9, UR14, UR7, UR9 ;  /* 0x000000070e0972a4 */ /* 0x000fc4000f8e0209 */
[----:B--2---:R-:W-:Y:S01]  /*1cf50*/  LEA R8, R57, R8, 0x7 ;  /* 0x0000000839087211 */ /* 0x004fe200078e38ff */
[----:B------:R-:W-:Y:S02]  /*1cf60*/  ULDC.64 UR6, c[0x0][0x498] ;  /* 0x0001260000067ab9 */ /* 0x000fe40000000a00 */
        /* <DEDUP_REMOVED lines=67> */
[----:B--2---:R2:W-:Y:S01]  /*1d3a0*/  @!P1 ST.E [R50.64], R4 ;  /* 0x0000000432009985 */ /* 0x0045e2000c101916 */
[----:B---3--:R-:W-:Y:S02]  /*1d3b0*/  IMAD.SHL.U32 R12, R5, 0x8, RZ ;  /* 0x00000008050c7824 */ /* 0x008fe400078e00ff */
[----:B------:R-:W-:Y:S01]  /*1d3c0*/  IMAD R5, R8, c[0x0][0x3d8], RZ ;  /* 0x0000f60008057a24 */ /* 0x000fe200078e02ff */
        /* <DEDUP_REMOVED lines=41> */
.L_x_1949:
[----:B---3--:R-:W-:Y:S05]  /*1d660*/  BSYNC B0 ;  /* 0x0000000000007941 */ /* 0x008fea0003800000 */
.L_x_1948:
        /* <DEDUP_REMOVED lines=23> */
.L_x_1951:
[----:B------:R-:W-:Y:S05]  /*1d7e0*/  BSYNC B0 ;  /* 0x0000000000007941 */ /* 0x000fea0003800000 */
.L_x_1950:
[----:B------:R-:W-:Y:S01]  /*1d7f0*/  IADD3 R3, R57, 0x40, RZ ;  /* 0x0000004039037810 */ /* 0x000fe20007ffe0ff */
[----:B--2---:R2:W1:Y:S01]  /*1d800*/  SHFL.IDX PT, R9, R55, 0x2, 0x181f ;  /* 0x00581f0037097f89 */ /* 0x00446200000e0000 */
        /* <DEDUP_REMOVED lines=21> */
.L_x_1953:
[----:B------:R-:W-:Y:S05]  /*1d960*/  BSYNC B0 ;  /* 0x0000000000007941 */ /* 0x000fea0003800000 */
.L_x_1952:
        /* <DEDUP_REMOVED lines=24> */
.L_x_1946:
        /* <DEDUP_REMOVED lines=31> */
.L_x_1954:
        /* <DEDUP_REMOVED lines=43> */
.L_x_1956:
[----:B------:R-:W-:Y:S05]  /*1df90*/  BSYNC B0 ;  /* 0x0000000000007941 */ /* 0x000fea0003800000 */
.L_x_1955:
        /* <DEDUP_REMOVED lines=70> */
.L_x_1958:
[----:B------:R-:W-:Y:S05]  /*1e400*/  BSYNC B0 ;  /* 0x0000000000007941 */ /* 0x000fea0003800000 */
.L_x_1957:
        /* <DEDUP_REMOVED lines=21> */
.L_x_1960:
[----:B------:R-:W-:Y:S05]  /*1e560*/  BSYNC B0 ;  /* 0x0000000000007941 */ /* 0x000fea0003800000 */
.L_x_1959:
        /* <DEDUP_REMOVED lines=21> */
.L_x_1962:
[----:B------:R-:W-:Y:S05]  /*1e6c0*/  BSYNC B0 ;  /* 0x0000000000007941 */ /* 0x000fea0003800000 */
.L_x_1961:
        /* <DEDUP_REMOVED lines=22> */
.L_x_1963:
        /* <DEDUP_REMOVED lines=13> */
.L_x_3015:


//--------------------- .text._ZN7cutlass13device_kernelIN5flash19enable_sm80_to_sm89INS1_16FlashAttnFwdSm80INS1_25CollectiveMainloopFwdSm80ILi8ELi1ELb0EN4cute5tupleIJNS5_1CILi128EEENS7_ILi64EEENS7_ILi192EEEEEELi192ENS_6half_tEfNS_4arch4Sm80ELb1ELb0ELb0ELb0ELb1ELb0ELb1ELb0EEENS1_21CollectiveEpilogueFwdINS6_IJS8_SA_S9_EEENS6_IJNS7_ILi1EEESI_SI_EEESC_SE_Li256ELb0ELb1ELb0ELb0EEENS1_30DynamicPersistentTileSchedulerILi256ELi256ELb0ELb1ELb0EEEEEEEEEvNT_6ParamsE --------------------------
	.section	.text._ZN7cutlass13device_kernelIN5flash19enable_sm80_to_sm89INS1_16FlashAttnFwdSm80INS1_25CollectiveMainloopFwdSm80ILi8ELi1ELb0EN4cute5tupleIJNS5_1CILi128EEENS7_ILi64EEENS7_ILi192EEEEEELi192ENS_6half_tEfNS_4arch4Sm80ELb1ELb0ELb0ELb0ELb1ELb0ELb1ELb0EEENS1_21CollectiveEpilogueFwdINS6_IJS8_SA_S9_EEENS6_IJNS7_ILi1EEESI_SI_EEESC_SE_Li256ELb0ELb1ELb0ELb0EEENS1_30DynamicPersistentTileSchedulerILi256ELi256ELb0ELb1ELb0EEEEEEEEEvNT_6ParamsE,"ax",@progbits
	.sectioninfo	@"SHI_REGISTERS=251"
	.align	128
.text._ZN7cutlass13device_kernelIN5flash19enable_sm80_to_sm89INS1_16FlashAttnFwdSm80INS1_25CollectiveMainloopFwdSm80ILi8ELi1ELb0EN4cute5tupleIJNS5_1CILi128EEENS7_ILi64EEENS7_ILi192EEEEEELi192ENS_6half_tEfNS_4arch4Sm80ELb1ELb0ELb0ELb0ELb1ELb0ELb1ELb0EEENS1_21CollectiveEpilogueFwdINS6_IJS8_SA_S9_EEENS6_IJNS7_ILi1EEESI_SI_EEESC_SE_Li256ELb0ELb1ELb0ELb0EEENS1_30DynamicPersistentTileSchedulerILi256ELi256ELb0ELb1ELb0EEEEEEEEEvNT_6ParamsE:
        .type           _ZN7cutlass13device_kernelIN5flash19enable_sm80_to_sm89INS1_16FlashAttnFwdSm80INS1_25CollectiveMainloopFwdSm80ILi8ELi1ELb0EN4cute5tupleIJNS5_1CILi128EEENS7_ILi64EEENS7_ILi192EEEEEELi192ENS_6half_tEfNS_4arch4Sm80ELb1ELb0ELb0ELb0ELb1ELb0ELb1ELb0EEENS1_21CollectiveEpilogueFwdINS6_IJS8_SA_S9_EEENS6_IJNS7_ILi1EEESI_SI_EEESC_SE_Li256ELb0ELb1ELb0ELb0EEENS1_30DynamicPersistentTileSchedulerILi256ELi256ELb0ELb1ELb0EEEEEEEEEvNT_6ParamsE,@function
        .size           _ZN7cutlass13device_kernelIN5flash19enable_sm80_to_sm89INS1_16FlashAttnFwdSm80INS1_25CollectiveMainloopFwdSm80ILi8ELi1ELb0EN4cute5tupleIJNS5_1CILi128EEENS7_ILi64EEENS7_ILi192EEEEEELi192ENS_6half_tEfNS_4arch4Sm80ELb1ELb0ELb0ELb0ELb1ELb0ELb1ELb0EEENS1_21CollectiveEpilogueFwdINS6_IJS8_SA_S9_EEENS6_IJNS7_ILi1EEESI_SI_EEESC_SE_Li256ELb0ELb1ELb0ELb0EEENS1_30DynamicPersistentTileSchedulerILi256ELi256ELb0ELb1ELb0EEEEEEEEEvNT_6ParamsE,(.L_x_3016 - _ZN7cutlass13device_kernelIN5flash19enable_sm80_to_sm89INS1_16FlashAttnFwdSm80INS1_25CollectiveMainloopFwdSm80ILi8ELi1ELb0EN4cute5tupleIJNS5_1CILi128EEENS7_ILi64EEENS7_ILi192EEEEEELi192ENS_6half_tEfNS_4arch4Sm80ELb1ELb0ELb0ELb0ELb1ELb0ELb1ELb0EEENS1_21CollectiveEpilogueFwdINS6_IJS8_SA_S9_EEENS6_IJNS7_ILi1EEESI_SI_EEESC_SE_Li256ELb0ELb1ELb0ELb0EEENS1_30DynamicPersistentTileSchedulerILi256ELi256ELb0ELb1ELb0EEEEEEEEEvNT_6ParamsE)
        .other          _ZN7cutlass13device_kernelIN5flash19enable_sm80_to_sm89INS1_16FlashAttnFwdSm80INS1_25CollectiveMainloopFwdSm80ILi8ELi1ELb0EN4cute5tupleIJNS5_1CILi128EEENS7_ILi64EEENS7_ILi192EEEEEELi192ENS_6half_tEfNS_4arch4Sm80ELb1ELb0ELb0ELb0ELb1ELb0ELb1ELb0EEENS1_21CollectiveEpilogueFwdINS6_IJS8_SA_S9_EEENS6_IJNS7_ILi1EEESI_SI_EEESC_SE_Li256ELb0ELb1ELb0ELb0EEENS1_30DynamicPersistentTileSchedulerILi256ELi256ELb0ELb1ELb0EEEEEEEEEvNT_6ParamsE,@"STO_CUDA_ENTRY STV_DEFAULT"
_ZN7cutlass13device_kernelIN5flash19enable_sm80_to_sm89INS1_16FlashAttnFwdSm80INS1_25CollectiveMainloopFwdSm80ILi8ELi1ELb0EN4cute5tupleIJNS5_1CILi128EEENS7_ILi64EEENS7_ILi192EEEEEELi192ENS_6half_tEfNS_4arch4Sm80ELb1ELb0ELb0ELb0ELb1ELb0ELb1ELb0EEENS1_21CollectiveEpilogueFwdINS6_IJS8_SA_S9_EEENS6_IJNS7_ILi1EEESI_SI_EEESC_SE_Li256ELb0ELb1ELb0ELb0EEENS1_30DynamicPersistentTileSchedulerILi256ELi256ELb0ELb1ELb0EEEEEEEEEvNT_6ParamsE:
[----:B------:R-:W-:Y:S02]  /*0000*/  MOV R1, c[0x0][0x28] ;  /* 0x00000a0000017a02 */ /* 0x000fe40000000f00 */
[----:B------:R-:W1:Y:S04]  /*0010*/  S2R R194, SR_TID.X ;  /* 0x0000000000c27919 */ /* 0x000e680000002100 */
[----:B------:R-:W2:Y:S01]  /*0020*/  S2R R207, SR_CTAID.X ;  /* 0x0000000000cf7919 */ /* 0x000ea20000002500 */
[----:B-1----:R-:W-:-:S05]  /*0030*/  SHF.R.U32.HI R2, RZ, 0x5, R194 ;  /* 0x00000005ff027819 */ /* 0x002fca00000116c2 */
[----:B------:R-:W1:Y:S04]  /*0040*/  SHFL.IDX PT, R0, R2, RZ, 0x1f ;  /* 0x00001fff02007589 */ /* 0x000e6800000e0000 */
[----:B------:R3:W4:Y:S01]  /*0050*/  SHFL.IDX PT, R209, R2, RZ, 0x1f ;  /* 0x00001fff02d17589 */ /* 0x00072200000e0000 */
[----:B-1----:R-:W-:-:S13]  /*0060*/  ISETP.GE.AND P0, PT, R0, 0x1, PT ;  /* 0x000000010000780c */ /* 0x002fda0003f06270 */
[----:B------:R-:W-:Y:S06]  /*0070*/  @P0 BAR.ARV 0x4, 0x100 ;  /* 0x0104000000000b1d */ /* 0x000fec0000002000 */
[----:B--2---:R-:W-:-:S13]  /*0080*/  ISETP.GE.AND P0, PT, R207, c[0x0][0x538], PT ;  /* 0x00014e00cf007a0c */ /* 0x004fda0003f06270 */
[----:B------:R-:W-:Y:S05]  /*0090*/  @P0 EXIT ;  /* 0x000000000000094d */ /* 0x000fea0003800000 */
[----:B---34-:R-:W-:Y:S01]  /*00a0*/  SHF.R.S32.HI R3, RZ, 0x1f, R194 ;  /* 0x0000001fff037819 */ /* 0x018fe200000114c2 */
[----:B------:R-:W-:Y:S01]  /*00b0*/  IMAD.MOV.U32 R181, RZ, RZ, 0x20 ;  /* 0x00000020ffb57424 */ /* 0x000fe200078e00ff */
[----:B------:R-:W-:Y:S02]  /*00c0*/  ULDC.64 UR6, c[0x0][0x118] ;  /* 0x0000460000067ab9 */ /* 0x000fe40000000a00 */
[CC--:B------:R-:W-:Y:S02]  /*00d0*/  LEA.HI R13, R3.reuse, R194.reuse, RZ, 0x4 ;  /* 0x000000c2030d7211 */ /* 0x0c0fe400078f20ff */
[----:B------:R-:W-:Y:S02]  /*00e0*/  LEA.HI R11, R3, R194, RZ, 0x2 ;  /* 0x000000c2030b7211 */ /* 0x000fe400078f10ff */
[----:B------:R-:W-:Y:S02]  /*00f0*/  SHF.R.S32.HI R0, RZ, 0x4, R13 ;  /* 0x00000004ff007819 */ /* 0x000fe4000001140d */
[----:B------:R-:W-:-:S02]  /*0100*/  SHF.R.S32.HI R5, RZ, 0x2, R11 ;  /* 0x00000002ff057819 */ /* 0x000fc4000001140b */
[C---:B------:R-:W-:Y:S02]  /*0110*/  LEA.HI R7, R13.reuse, R0, RZ, 0x1 ;  /* 0x000000000d077211 */ /* 0x040fe400078f08ff */
[----:B------:R-:W-:Y:S02]  /*0120*/  LOP3.LUT R13, R13, 0xfffffff0, RZ, 0xc0, !PT ;  /* 0xfffffff00d0d7812 */ /* 0x000fe400078ec0ff */
[----:B------:R-:W-:Y:S02]  /*0130*/  LOP3.LUT R7, R7, 0xfffffffe, RZ, 0xc0, !PT ;  /* 0xfffffffe07077812 */ /* 0x000fe400078ec0ff */
[CC--:B------:R-:W-:Y:S01]  /*0140*/  LEA.HI R9, R3.reuse, R194.reuse, RZ, 0x3 ;  /* 0x000000c203097211 */ /* 0x0c0fe200078f18ff */
[----:B------:R-:W-:Y:S01]  /*0150*/  IMAD.IADD R13, R194, 0x1, -R13 ;  /* 0x00000001c20d7824 */ /* 0x000fe200078e0a0d */
[----:B------:R-:W-:Y:S01]  /*0160*/  LEA.HI R6, R3, R194, RZ, 0x5 ;  /* 0x000000c203067211 */ /* 0x000fe200078f28ff */
[----:B------:R-:W-:Y:S01]  /*0170*/  IMAD.IADD R7, R0, 0x1, -R7 ;  /* 0x0000000100077824 */ /* 0x000fe200078e0a07 */
[----:B------:R-:W-:-:S02]  /*0180*/  SHF.R.S32.HI R0, RZ, 0x1f, R11 ;  /* 0x0000001fff007819 */ /* 0x000fc4000001140b */
[----:B------:R-:W-:Y:S02]  /*0190*/  LOP3.LUT R205, R9, 0xfffffff8, RZ, 0xc0, !PT ;  /* 0xfffffff809cd7812 */ /* 0x000fe400078ec0ff */
[----:B------:R-:W-:Y:S02]  /*01a0*/  LEA.HI R0, R0, R5, RZ, 0x3 ;  /* 0x0000000500007211 */ /* 0x000fe400078f18ff */
[----:B------:R-:W-:Y:S01]  /*01b0*/  SHF.R.S32.HI R2, RZ, 0x1f, R13 ;  /* 0x0000001fff027819 */ /* 0x000fe2000001140d */
[----:B------:R-:W-:Y:S01]  /*01c0*/  IMAD.IADD R205, R194, 0x1, -R205 ;  /* 0x00000001c2cd7824 */ /* 0x000fe200078e0acd */
[----:B------:R-:W-:Y:S02]  /*01d0*/  LOP3.LUT R0, R0, 0xfffffff8, RZ, 0xc0, !PT ;  /* 0xfffffff800007812 */ /* 0x000fe400078ec0ff */
[----:B------:R-:W-:Y:S01]  /*01e0*/  LOP3.LUT R11, R11, 0xfffffffc, RZ, 0xc0, !PT ;  /* 0xfffffffc0b0b7812 */ /* 0x000fe200078ec0ff */
[----:B------:R-:W-:Y:S01]  /*01f0*/  IMAD.SHL.U32 R186, R205, 0x40, RZ ;  /* 0x00000040cdba7824 */ /* 0x000fe200078e00ff */
[----:B------:R-:W-:Y:S01]  /*0200*/  SHF.R.S32.HI R208, RZ, 0x3, R9 ;  /* 0x00000003ffd07819 */ /* 0x000fe20000011409 */
[----:B------:R-:W-:Y:S01]  /*0210*/  IMAD.IADD R0, R5, 0x1, -R0 ;  /* 0x0000000105007824 */ /* 0x000fe200078e0a00 */
[----:B------:R-:W-:Y:S01]  /*0220*/  LEA.HI R5, R2, R13, RZ, 0x3 ;  /* 0x0000000d02057211 */ /* 0x000fe200078f18ff */
[----:B------:R-:W-:Y:S01]  /*0230*/  IMAD.IADD R204, R194, 0x1, -R11 ;  /* 0x00000001c2cc7824 */ /* 0x000fe200078e0a0b */
[----:B------:R-:W-:Y:S01]  /*0240*/  LOP3.LUT R186, R186, 0x1c0, RZ, 0xc0, !PT ;  /* 0x000001c0baba7812 */ /* 0x000fe200078ec0ff */
[----:B------:R-:W-:Y:S01]  /*0250*/  IMAD.SHL.U32 R15, R208, 0x40, RZ ;  /* 0x00000040d00f7824 */ /* 0x000fe200078e00ff */
[C---:B------:R-:W-:Y:S01]  /*0260*/  LOP3.LUT R4, R5.reuse, 0xfffffff8, RZ, 0xc0, !PT ;  /* 0xfffffff805047812 */ /* 0x040fe200078ec0ff */
[----:B------:R-:W-:Y:S01]  /*0270*/  IMAD.SHL.U32 R5, R5, 0x40, RZ ;  /* 0x0000004005057824 */ /* 0x000fe200078e00ff */
[----:B------:R-:W-:Y:S01]  /*0280*/  LOP3.LUT R2, R0, 0x1, RZ, 0xc0, !PT ;  /* 0x0000000100027812 */ /* 0x000fe200078ec0ff */
[----:B------:R-:W-:Y:S01]  /*0290*/  IMAD.SHL.U32 R206, R205, 0x8, RZ ;  /* 0x00000008cdce7824 */ /* 0x000fe200078e00ff */
[----:B------:R-:W-:Y:S01]  /*02a0*/  LOP3.LUT R201, R6, 0xffffffe0, RZ, 0xc0, !PT ;  /* 0xffffffe006c97812 */ /* 0x000fe200078ec0ff */
[----:B------:R-:W-:Y:S01]  /*02b0*/  IMAD.IADD R4, R13, 0x1, -R4 ;  /* 0x000000010d047824 */ /* 0x000fe200078e0a04 */
[----:B------:R-:W-:Y:S01]  /*02c0*/  SHF.R.S32.HI R187, RZ, 0x5, R6 ;  /* 0x00000005ffbb7819 */ /* 0x000fe20000011406 */
[----:B------:R-:W-:Y:S01]  /*02d0*/  IMAD R203, R205, 0x20, R208 ;  /* 0x00000020cdcb7824 */ /* 0x000fe200078e02d0 */
[----:B------:R-:W-:Y:S01]  /*02e0*/  LOP3.LUT R9, R186, 0x8, R9, 0xf8, !PT ;  /* 0x00000008ba097812 */ /* 0x000fe200078ef809 */
[----:B------:R-:W-:Y:S01]  /*02f0*/  IMAD.SHL.U32 R182, R4, 0x40, RZ ;  /* 0x0000004004b67824 */ /* 0x000fe200078e00ff */
[----:B------:R-:W-:Y:S01]  /*0300*/  SHF.R.S32.HI R6, RZ, 0x1f, R6 ;  /* 0x0000001fff067819 */ /* 0x000fe20000011406 */
[----:B------:R-:W-:Y:S01]  /*0310*/  IMAD.IADD R201, R194, 0x1, -R201 ;  /* 0x00000001c2c97824 */ /* 0x000fe200078e0ac9 */
[----:B------:R-:W-:-:S02]  /*0320*/  SHF.R.U32.HI R186, RZ, 0x3, R186 ;  /* 0x00000003ffba7819 */ /* 0x000fc400000116ba */
[----:B------:R-:W-:Y:S02]  /*0330*/  ISETP.NE.U32.AND P0, PT, R2, 0x1, PT ;  /* 0x000000010200780c */ /* 0x000fe40003f05070 */
[----:B------:R-:W-:Y:S02]  /*0340*/  LEA.HI R6, R6, R187, RZ, 0x3 ;  /* 0x000000bb06067211 */ /* 0x000fe400078f18ff */
[----:B------:R-:W-:Y:S01]  /*0350*/  LOP3.LUT R186, R9, R186, RZ, 0x3c, !PT ;  /* 0x000000ba09ba7212 */ /* 0x000fe200078e3cff */
[C---:B------:R-:W-:Y:S01]  /*0360*/  IMAD.SHL.U32 R9, R7.reuse, 0x8, RZ ;  /* 0x0000000807097824 */ /* 0x040fe200078e00ff */
[----:B------:R-:W-:Y:S02]  /*0370*/  LOP3.LUT R182, R182, 0x1c0, RZ, 0xc0, !PT ;  /* 0x000001c0b6b67812 */ /* 0x000fe400078ec0ff */
[C---:B------:R-:W-:Y:S01]  /*0380*/  R2P PR, R0.reuse, 0x6 ;  /* 0x0000000600007804 */ /* 0x040fe20000000000 */
[----:B------:R-:W-:Y:S01]  /*0390*/  IMAD.SHL.U32 R0, R0, 0x40, RZ ;  /* 0x0000004000007824 */ /* 0x000fe200078e00ff */
[----:B------:R-:W-:Y:S01]  /*03a0*/  LOP3.LUT R6, R6, 0xffffff8, RZ, 0xc0, !PT ;  /* 0x0ffffff806067812 */ /* 0x000fe200078ec0ff */
[----:B------:R-:W-:Y:S01]  /*03b0*/  IMAD R186, R7, 0x200, R186 ;  /* 0x0000020007ba7824 */ /* 0x000fe200078e02ba */
[----:B------:R-:W-:-:S02]  /*03c0*/  LEA.HI R199, R204, R204, RZ, 0x1 ;  /* 0x000000ccccc77211 */ /* 0x000fc400078f08ff */
[----:B------:R-:W-:Y:S01]  /*03d0*/  LOP3.LUT R9, R182, 0x8, R9, 0xf8, !PT ;  /* 0x00000008b6097812 */ /* 0x000fe200078ef809 */
[C---:B------:R-:W-:Y:S01]  /*03e0*/  IMAD.IADD R11, R187.reuse, 0x1, -R6 ;  /* 0x00000001bb0b7824 */ /* 0x040fe200078e0a06 */
[----:B------:R-:W-:Y:S01]  /*03f0*/  SHF.R.U32.HI R182, RZ, 0x3, R182 ;  /* 0x00000003ffb67819 */ /* 0x000fe200000116b6 */
[----:B------:R-:W-:Y:S01]  /*0400*/  IMAD.SHL.U32 R187, R187, 0x400, RZ ;  /* 0x00000400bbbb7824 */ /* 0x000fe200078e00ff */
[----:B------:R-:W-:Y:S02]  /*0410*/  LOP3.LUT R199, R199, 0x1ffffffe, RZ, 0xc0, !PT ;  /* 0x1ffffffec7c77812 */ /* 0x000fe400078ec0ff */
[----:B------:R-:W-:Y:S02]  /*0420*/  LOP3.LUT R0, R0, 0x1c0, RZ, 0xc0, !PT ;  /* 0x000001c000007812 */ /* 0x000fe400078ec0ff */
[----:B------:R-:W-:Y:S01]  /*0430*/  LOP3.LUT R182, R9, R182, RZ, 0x3c, !PT ;  /* 0x000000b609b67212 */ /* 0x000fe200078e3cff */
[----:B------:R-:W-:Y:S01]  /*0440*/  IMAD.IADD R199, R204, 0x1, -R199 ;  /* 0x00000001ccc77824 */ /* 0x000fe200078e0ac7 */
[----:B------:R-:W-:Y:S01]  /*0450*/  LEA.HI R9, R0, R0, RZ, 0x1d ;  /* 0x0000000000097211 */ /* 0x000fe200078fe8ff */
[----:B------:R-:W-:Y:S01]  /*0460*/  IMAD R204, R204, 0x2, R187 ;  /* 0x00000002cccc7824 */ /* 0x000fe200078e02bb */
[----:B------:R-:W-:Y:S01]  /*0470*/  LOP3.LUT R15, R15, 0x1c0, RZ, 0xc0, !PT ;  /* 0x000001c00f0f7812 */ /* 0x000fe200078ec0ff */
[----:B------:R-:W-:Y:S01]  /*0480*/  IMAD.MOV.U32 R0, RZ, RZ, 0x40 ;  /* 0x00000040ff007424 */ /* 0x000fe200078e00ff */
[----:B------:R-:W-:Y:S01]  /*0490*/  SHF.R.S32.HI R2, RZ, 0x1f, R201 ;  /* 0x0000001fff027819 */ /* 0x000fe200000114c9 */
[----:B------:R-:W-:Y:S01]  /*04a0*/  IMAD.IADD R204, R204, 0x1, R9 ;  /* 0x00000001cccc7824 */ /* 0x000fe200078e0209 */
[----:B------:R-:W-:-:S02]  /*04b0*/  LOP3.LUT R5, R5, 0xfffffe00, RZ, 0xc0, !PT ;  /* 0xfffffe0005057812 */ /* 0x000fc400078ec0ff */
[----:B------:R-:W-:Y:S02]  /*04c0*/  LEA.HI R13, R3, R194, RZ, 0x6 ;  /* 0x000000c2030d7211 */ /* 0x000fe400078f30ff */
[----:B------:R-:W-:Y:S02]  /*04d0*/  SHF.R.U32.HI R198, RZ, 0x3, R15 ;  /* 0x00000003ffc67819 */ /* 0x000fe4000001160f */
[----:B------:R-:W-:Y:S01]  /*04e0*/  LEA.HI R2, R2, R201, RZ, 0x2 ;  /* 0x000000c902027211 */ /* 0x000fe200078f10ff */
[----:B------:R-:W-:Y:S01]  /*04f0*/  IMAD.SHL.U32 R13, R13, 0x8, RZ ;  /* 0x000000080d0d7824 */ /* 0x000fe200078e00ff */
[----:B------:R-:W-:Y:S02]  /*0500*/  LOP3.LUT P4, RZ, R4, 0x2, RZ, 0xc0, !PT ;  /* 0x0000000204ff7812 */ /* 0x000fe4000788c0ff */
[----:B------:R-:W-:Y:S02]  /*0510*/  IADD3 R187, R182, R5, R187 ;  /* 0x00000005b6bb7210 */ /* 0x000fe40007ffe0bb */
[----:B------:R-:W-:-:S02]  /*0520*/  LEA R204, R204, 0x80, 0x1 ;  /* 0x00000080cccc7811 */ /* 0x000fc400078e08ff */
[----:B------:R-:W-:Y:S02]  /*0530*/  LOP3.LUT R15, R15, 0x38, R206, 0xf8, !PT ;  /* 0x000000380f0f7812 */ /* 0x000fe400078ef8ce */
[----:B------:R-:W-:Y:S02]  /*0540*/  LOP3.LUT R182, R182, R5, RZ, 0xfc, !PT ;  /* 0x00000005b6b67212 */ /* 0x000fe400078efcff */
[C---:B------:R-:W-:Y:S02]  /*0550*/  SEL R215, R181.reuse, 0xffffffe0, !P1 ;  /* 0xffffffe0b5d77807 */ /* 0x040fe40004800000 */
[----:B------:R-:W-:Y:S02]  /*0560*/  SHF.R.S32.HI R200, RZ, 0x2, R2 ;  /* 0x00000002ffc87819 */ /* 0x000fe40000011402 */
[----:B------:R-:W-:Y:S01]  /*0570*/  SEL R181, R181, 0xffffffe0, !P4 ;  /* 0xffffffe0b5b57807 */ /* 0x000fe20006000000 */
[C---:B------:R-:W-:Y:S01]  /*0580*/  IMAD.IADD R212, R204.reuse, 0x1, R215 ;  /* 0x00000001ccd47824 */ /* 0x040fe200078e02d7 */
[----:B------:R-:W-:Y:S01]  /*0590*/  IADD3 R213, R204, -0x10, RZ ;  /* 0xfffffff0ccd57810 */ /* 0x000fe20007ffe0ff */
[----:B------:R-:W-:Y:S01]  /*05a0*/  IMAD R200, R11, 0x10, R200 ;  /* 0x000000100bc87824 */ /* 0x000fe200078e02c8 */
[----:B------:R-:W-:-:S02]  /*05b0*/  LEA R187, R187, 0xc100, 0x1 ;  /* 0x0000c100bbbb7811 */ /* 0x000fc400078e08ff */
[----:B------:R-:W-:Y:S01]  /*05c0*/  LOP3.LUT R198, R15, R198, RZ, 0x3c, !PT ;  /* 0x000000c60fc67212 */ /* 0x000fe200078e3cff */
[----:B------:R-:W-:Y:S01]  /*05d0*/  IMAD R199, R199, 0x8, R200 ;  /* 0x00000008c7c77824 */ /* 0x000fe200078e02c8 */
[----:B------:R-:W-:Y:S01]  /*05e0*/  LOP3.LUT P3, RZ, R4, 0x4, RZ, 0xc0, !PT ;  /* 0x0000000404ff7812 */ /* 0x000fe2000786c0ff */
[----:B------:R-:W-:Y:S01]  /*05f0*/  IMAD.IADD R185, R187, 0x1, R181 ;  /* 0x00000001bbb97824 */ /* 0x000fe200078e02b5 */
[----:B------:R-:W-:Y:S02]  /*0600*/  LOP3.LUT R2, R2, 0x7ffffffc, RZ, 0xc0, !PT ;  /* 0x7ffffffc02027812 */ /* 0x000fe400078ec0ff */
[----:B------:R-:W-:Y:S02]  /*0610*/  @P0 IADD3 R213, R204, 0x10, RZ ;  /* 0x00000010ccd50810 */ /* 0x000fe40007ffe0ff */
[----:B------:R-:W-:Y:S01]  /*0620*/  LEA R182, R182, 0x100, 0x1 ;  /* 0x00000100b6b67811 */ /* 0x000fe200078e08ff */
[----:B------:R-:W-:Y:S01]  /*0630*/  IMAD.IADD R195, R201, 0x1, -R2 ;  /* 0x00000001c9c37824 */ /* 0x000fe200078e0a02 */
[----:B------:R-:W-:Y:S01]  /*0640*/  SEL R216, R0, 0xffffffc0, !P2 ;  /* 0xffffffc000d87807 */ /* 0x000fe20005000000 */
[----:B------:R-:W-:Y:S01]  /*0650*/  IMAD.IADD R215, R215, 0x1, R213 ;  /* 0x00000001d7d77824 */ /* 0x000fe200078e02d5 */
[----:B------:R-:W-:Y:S01]  /*0660*/  LOP3.LUT R198, R198, 0x7ffffe00, R13, 0xf8, !PT ;  /* 0x7ffffe00c6c67812 */ /* 0x000fe200078ef80d */
[----:B------:R-:W-:Y:S01]  /*0670*/  IMAD.IADD R181, R181, 0x1, R182 ;  /* 0x00000001b5b57824 */ /* 0x000fe200078e02b6 */
[----:B------:R-:W-:Y:S01]  /*0680*/  SEL R0, R0, 0xffffffc0, !P3 ;  /* 0xffffffc000007807 */ /* 0x000fe20005800000 */
[--C-:B------:R-:W-:Y:S01]  /*0690*/  IMAD.IADD R211, R204, 0x1, R216.reuse ;  /* 0x00000001ccd37824 */ /* 0x100fe200078e02d8 */
[----:B------:R-:W-:Y:S01]  /*06a0*/  LEA.HI R202, R3, R194, RZ, 0x7 ;  /* 0x000000c203ca7211 */ /* 0x000fe200078f38ff */
[----:B------:R-:W-:Y:S01]  /*06b0*/  IMAD.IADD R210, R212, 0x1, R216 ;  /* 0x00000001d4d27824 */ /* 0x000fe200078e02d8 */
[----:B------:R-:W-:Y:S01]  /*06c0*/  IADD3 R197, R206, 0x40, RZ ;  /* 0x00000040cec57810 */ /* 0x000fe20007ffe0ff */
[----:B------:R-:W-:Y:S01]  /*06d0*/  IMAD.IADD R214, R216, 0x1, R213 ;  /* 0x00000001d8d67824 */ /* 0x000fe200078e02d5 */
[----:B------:R-:W-:Y:S01]  /*06e0*/  IADD3 R196, R206, 0x80, RZ ;  /* 0x00000080cec47810 */ /* 0x000fe20007ffe0ff */
[----:B------:R-:W-:Y:S01]  /*06f0*/  IMAD.SHL.U32 R198, R198, 0x2, RZ ;  /* 0x00000002c6c67824 */ /* 0x000fe200078e00ff */
[----:B------:R-:W-:Y:S01]  /*0700*/  SHF.R.S32.HI R202, RZ, 0x7, R202 ;  /* 0x00000007ffca7819 */ /* 0x000fe200000114ca */
[----:B------:R-:W-:Y:S01]  /*0710*/  IMAD.SHL.U32 R195, R195, 0x2, RZ ;  /* 0x00000002c3c37824 */ /* 0x000fe200078e00ff */
[----:B------:R-:W-:Y:S01]  /*0720*/  SHF.R.S32.HI R193, RZ, 0x1f, R206 ;  /* 0x0000001fffc17819 */ /* 0x000fe200000114ce */
[----:B------:R-:W-:Y:S01]  /*0730*/  IMAD.IADD R216, R215, 0x1, R216 ;  /* 0x00000001d7d87824 */ /* 0x000fe200078e02d8 */
[----:B------:R-:W-:Y:S01]  /*0740*/  SHF.R.S32.HI R192, RZ, 0x1f, R197 ;  /* 0x0000001fffc07819 */ /* 0x000fe200000114c5 */
[----:B------:R-:W-:Y:S01]  /*0750*/  IMAD.IADD R184, R187, 0x1, R0 ;  /* 0x00000001bbb87824 */ /* 0x000fe200078e0200 */
[----:B------:R-:W-:Y:S01]  /*0760*/  SHF.R.S32.HI R191, RZ, 0x1f, R196 ;  /* 0x0000001fffbf7819 */ /* 0x000fe200000114c4 */
[----:B------:R-:W-:Y:S01]  /*0770*/  IMAD.IADD R180, R0, 0x1, R182 ;  /* 0x0000000100b47824 */ /* 0x000fe200078e02b6 */
[----:B------:R-:W-:Y:S01]  /*0780*/  LEA R186, R186, 0x6100, 0x1 ;  /* 0x00006100baba7811 */ /* 0x000fe200078e08ff */
[----:B------:R-:W-:-:S02]  /*0790*/  IMAD.IADD R183, R185, 0x1, R0 ;  /* 0x00000001b9b77824 */ /* 0x000fc400078e0200 */
[----:B------:R-:W-:Y:S02]  /*07a0*/  IMAD.IADD R179, R0, 0x1, R181 ;  /* 0x0000000100b37824 */ /* 0x000fe400078e02b5 */
.L_x_2037:
[----:B------:R-:W-:Y:S01]  /*07b0*/  IMAD.MOV.U32 R0, RZ, RZ, c[0x0][0x560] ;  /* 0x00015800ff007624 */ /* 0x000fe200078e00ff */
[----:B------:R-:W-:Y:S01]  /*07c0*/  MOV R4, R207 ;  /* 0x000000cf00047202 */ /* 0x000fe20000000f00 */
[----:B------:R-:W-:Y:S01]  /*07d0*/  YIELD ;  /* 0x0000000000007946 */ /* 0x000fe20003800000 */
[----:B------:R-:W-:Y:S02]  /*07e0*/  BSSY B0, `(.L_x_1964) ;  /* 0x0000015000007945 */ /* 0x000fe40003800000 */
[----:B------:R-:W-:-:S13]  /*07f0*/  ISETP.NE.AND P0, PT, R0, 0x1, PT ;  /* 0x000000010000780c */ /* 0x000fda0003f05270 */
[----:B------:R-:W-:-:S05]  /*0800*/  @P0 IMAD.HI.U32 R0, R207, c[0x0][0x564], RZ ;  /* 0x00015900cf000a27 */ /* 0x000fca00078e00ff */
[----:B------:R-:W-:-:S04]  /*0810*/  @P0 SHF.R.U32.HI R4, RZ, c[0x0][0x568], R0 ;  /* 0x00015a00ff040a19 */ /* 0x000fc80000011600 */
[----:B------:R-:W-:Y:S01]  /*0820*/  ISETP.GE.AND P0, PT, R4, c[0x0][0x578], PT ;  /* 0x00015e0004007a0c */ /* 0x000fe20003f06270 */
[----:B------:R-:W-:-:S04]  /*0830*/  IMAD.MOV R0, RZ, RZ, -R4 ;  /* 0x000000ffff007224 */ /* 0x000fc800078e0a04 */
[----:B------:R-:W-:-:S08]  /*0840*/  IMAD R0, R0, c[0x0][0x560], R207 ;  /* 0x0001580000007a24 */ /* 0x000fd000078e02cf */
[----:B------:R-:W-:Y:S05]  /*0850*/  @!P0 BRA `(.L_x_1965) ;  /* 0x0000007000008947 */ /* 0x000fea0003800000 */
[----:B------:R-:W-:Y:S02]  /*0860*/  MOV R2, c[0x0][0x56c] ;  /* 0x00015b0000027a02 */ /* 0x000fe40000000f00 */
[----:B------:R-:W-:Y:S02]  /*0870*/  MOV R3, R0 ;  /* 0x0000000000037202 */ /* 0x000fe40000000f00 */
[----:B------:R-:W-:-:S13]  /*0880*/  ISETP.NE.AND P0, PT, R2, 0x1, PT ;  /* 0x000000010200780c */ /* 0x000fda0003f05270 */
[----:B------:R-:W-:-:S05]  /*0890*/  @P0 IMAD.HI.U32 R2, R0, c[0x0][0x570], RZ ;  /* 0x00015c0000020a27 */ /* 0x000fca00078e00ff */
[----:B------:R-:W-:-:S05]  /*08a0*/  @P0 SHF.R.U32.HI R3, RZ, c[0x0][0x574], R2 ;  /* 0x00015d00ff030a19 */ /* 0x000fca0000011602 */
[----:B------:R-:W-:Y:S01]  /*08b0*/  IMAD R5, R3, c[0x0][0x56c], RZ ;  /* 0x00015b0003057a24 */ /* 0x000fe200078e02ff */
[----:B------:R-:W-:Y:S05]  /*08c0*/  BRA `(.L_x_1966) ;  /* 0x0000006000007947 */ /* 0x000fea0003800000 */
.L_x_1965:
[----:B------:R-:W-:Y:S02]  /*08d0*/  MOV R2, c[0x0][0x554] ;  /* 0x0001550000027a02 */ /* 0x000fe40000000f00 */
[----:B------:R-:W-:Y:S02]  /*08e0*/  MOV R3, R0 ;  /* 0x0000000000037202 */ /* 0x000fe40000000f00 */
[----:B------:R-:W-:-:S13]  /*08f0*/  ISETP.NE.AND P0, PT, R2, 0x1, PT ;  /* 0x000000010200780c */ /* 0x000fda0003f05270 */
[----:B------:R-:W-:-:S05]  /*0900*/  @P0 IMAD.HI.U32 R2, R0, c[0x0][0x558], RZ ;  /* 0x0001560000020a27 */ /* 0x000fca00078e00ff */
[----:B------:R-:W-:-:S05]  /*0910*/  @P0 SHF.R.U32.HI R3, RZ, c[0x0][0x55c], R2 ;  /* 0x00015700ff030a19 */ /* 0x000fca0000011602 */
[----:B------:R-:W-:Y:S02]  /*0920*/  IMAD R5, R3, c[0x0][0x554], RZ ;  /* 0x0001550003057a24 */ /* 0x000fe400078e02ff */
.L_x_1966:
[----:B------:R-:W-:Y:S05]  /*0930*/  BSYNC B0 ;  /* 0x0000000000007941 */ /* 0x000fea0003800000 */
.L_x_1964:
[----:B------:R-:W-:Y:S01]  /*0940*/  IMAD.MOV.U32 R2, RZ, RZ, c[0x0][0x548] ;  /* 0x00015200ff027624 */ /* 0x000fe200078e00ff */
[----:B------:R-:W-:Y:S01]  /*0950*/  ISETP.NE.U32.AND P0, PT, RZ, c[0x0][0x370], PT ;  /* 0x0000dc00ff007a0c */ /* 0x000fe20003f05070 */
[----:B------:R-:W-:Y:S02]  /*0960*/  IMAD.IADD R5, R0, 0x1, -R5 ;  /* 0x0000000100057824 */ /* 0x000fe400078e0a05 */
[----:B------:R-:W-:Y:S01]  /*0970*/  IMAD.MOV.U32 R225, RZ, RZ, RZ ;  /* 0x000000ffffe17224 */ /* 0x000fe200078e00ff */
[----:B------:R-:W-:Y:S01]  /*0980*/  ISETP.NE.AND P1, PT, R2, 0x1, PT ;  /* 0x000000010200780c */ /* 0x000fe20003f25270 */
[----:B------:R-:W-:Y:S01]  /*0990*/  IMAD R0, R4, c[0x0][0x554], R5 ;  /* 0x0001550004007a24 */ /* 0x000fe200078e0205 */
[----:B------:R-:W-:Y:S02]  /*09a0*/  LOP3.LUT R3, R3, 0x1ffffff, RZ, 0x3c, !PT ;  /* 0x01ffffff03037812 */ /* 0x000fe400078e3cff */
[----:B------:R-:W-:Y:S01]  /*09b0*/  ISETP.NE.AND.EX P0, PT, RZ, c[0x0][0x374], PT, P0 ;  /* 0x0000dd00ff007a0c */ /* 0x000fe20003f05300 */
[----:B------:R-:W-:-:S08]  /*09c0*/  IMAD.MOV.U32 R226, RZ, RZ, R0 ;  /* 0x000000ffffe27224 */ /* 0x000fd000078e0000 */
[----:B------:R-:W-:Y:S01]  /*09d0*/  @P1 IMAD.HI.U32 R2, R0, c[0x0][0x54c], RZ ;  /* 0x0001530000021a27 */ /* 0x000fe200078e00ff */
[----:B------:R-:W-:Y:S02]  /*09e0*/  IADD3 R3, R3, c[0x0][0x53c], RZ ;  /* 0x00014f0003037a10 */ /* 0x000fe40007ffe0ff */
[----:B------:R-:W-:Y:S01]  /*09f0*/  MOV R4, 0x40 ;  /* 0x0000004000047802 */ /* 0x000fe20000000f00 */
[----:B------:R-:W-:Y:S01]  /*0a00*/  @P0 IMAD.MOV.U32 R5, RZ, RZ, 0x4 ;  /* 0x00000004ff050424 */ /* 0x000fe200078e00ff */
[----:B------:R-:W-:Y:S01]  /*0a10*/  @P1 SHF.R.U32.HI R226, RZ, c[0x0][0x550], R2 ;  /* 0x00015400ffe21a19 */ /* 0x000fe20000011602 */
[----:B------:R-:W-:Y:S02]  /*0a20*/  IMAD.MOV.U32 R2, RZ, RZ, c[0x0][0x2c4] ;  /* 0x0000b100ff027624 */ /* 0x000fe400078e00ff */
[----:B------:R-:W-:Y:S01]  /*0a30*/  IMAD.SHL.U32 R220, R3, 0x80, RZ ;  /* 0x0000008003dc7824 */ /* 0x000fe200078e00ff */
[----:B------:R-:W-:Y:S01]  /*0a40*/  IADD3 R4, R4, -c[0x0][0x168], RZ ;  /* 0x80005a0004047a10 */ /* 0x000fe20007ffe0ff */
[----:B------:R-:W-:Y:S01]  /*0a50*/  @P0 IMAD.WIDE R6, R226, R5, c[0x0][0x370] ;  /* 0x0000dc00e2060625 */ /* 0x000fe200078e0205 */
[----:B------:R-:W-:-:S02]  /*0a60*/  ISETP.NE.AND P4, PT, R2, 0x1, PT ;  /* 0x000000010200780c */ /* 0x000fc40003f85270 */
[----:B------:R-:W-:Y:S01]  /*0a70*/  IADD3 R2, R220, 0x7f, RZ ;  /* 0x0000007fdc027810 */ /* 0x000fe20007ffe0ff */
[----:B------:R-:W-:Y:S01]  /*0a80*/  IMAD.MOV.U32 R5, RZ, RZ, c[0x0][0x2ac] ;  /* 0x0000ab00ff057624 */ /* 0x000fe200078e00ff */
[----:B------:R1:W5:Y:S01]  /*0a90*/  @P0 LDG.E R225, [R6.64] ;  /* 0x0000000606e10981 */ /* 0x000362000c1e1900 */
[----:B------:R-:W-:Y:S01]  /*0aa0*/  IMAD.MOV R221, RZ, RZ, -R226 ;  /* 0x000000ffffdd7224 */ /* 0x000fe200078e0ae2 */
[----:B------:R-:W-:Y:S01]  /*0ab0*/  CS2R R98, SRZ ;  /* 0x0000000000627805 */ /* 0x000fe2000001ff00 */
[C---:B------:R-:W-:Y:S01]  /*0ac0*/  IMAD R133, R5.reuse, c[0x0][0x1d0], RZ ;  /* 0x0000740005857a24 */ /* 0x040fe200078e02ff */
[----:B------:R-:W-:Y:S01]  /*0ad0*/  CS2R R96, SRZ ;  /* 0x0000000000607805 */ /* 0x000fe2000001ff00 */
[----:B------:R-:W-:Y:S01]  /*0ae0*/  IMAD R5, R5, c[0x0][0x1d0], R4 ;  /* 0x0000740005057a24 */ /* 0x000fe200078e0204 */
[----:B------:R-:W-:Y:S01]  /*0af0*/  CS2R R94, SRZ ;  /* 0x00000000005e7805 */ /* 0x000fe2000001ff00 */
[----:B------:R-:W-:Y:S01]  /*0b00*/  IMAD R221, R221, c[0x0][0x548], R0 ;  /* 0x00015200dddd7a24 */ /* 0x000fe200078e0200 */
        /* <DEDUP_REMOVED lines=17> */
[----:B------:R-:W-:Y:S01]  /*0c20*/  CS2R R70, SRZ ;  /* 0x0000000000467805 */ /* 0x000fe2000001ff00 */
[----:B------:R-:W-:Y:S01]  /*0c30*/  LEA.HI R3, R4, R3, RZ, 0x6 ;  /* 0x0000000304037211 */ /* 0x000fe200078f30ff */
[----:B------:R-:W-:Y:S01]  /*0c40*/  CS2R R68, SRZ ;  /* 0x0000000000447805 */ /* 0x000fe2000001ff00 */
[----:B------:R-:W-:Y:S01]  /*0c50*/  LEA.HI R2, R2, R5, RZ, 0x6 ;  /* 0x0000000502027211 */ /* 0x000fe200078f30ff */
[----:B------:R-:W-:Y:S01]  /*0c60*/  CS2R R66, SRZ ;  /* 0x0000000000427805 */ /* 0x000fe2000001ff00 */
[----:B------:R-:W-:Y:S01]  /*0c70*/  SHF.R.S32.HI R3, RZ, 0x6, R3 ;  /* 0x00000006ff037819 */ /* 0x000fe20000011403 */
[----:B------:R-:W-:Y:S01]  /*0c80*/  CS2R R64, SRZ ;  /* 0x0000000000407805 */ /* 0x000fe2000001ff00 */
[----:B------:R-:W-:Y:S01]  /*0c90*/  SHF.R.S32.HI R2, RZ, 0x6, R2 ;  /* 0x00000006ff027819 */ /* 0x000fe20000011402 */
[----:B------:R-:W-:Y:S01]  /*0ca0*/  CS2R R62, SRZ ;  /* 0x00000000003e7805 */ /* 0x000fe2000001ff00 */
[----:B------:R-:W-:Y:S01]  /*0cb0*/  PRMT R4, RZ, 0x7610, R4 ;  /* 0x00007610ff047816 */ /* 0x000fe20000000004 */
[----:B------:R-:W-:Y:S01]  /*0cc0*/  CS2R R60, SRZ ;  /* 0x00000000003c7805 */ /* 0x000fe2000001ff00 */
[----:B------:R-:W-:Y:S01]  /*0cd0*/  IMNMX R2, R3, R2, PT ;  /* 0x0000000203027217 */ /* 0x000fe20003800200 */
        /* <DEDUP_REMOVED lines=30> */
[----:B------:R-:W-:-:S02]  /*0ec0*/  IMAD.MOV.U32 R3, RZ, RZ, RZ ;  /* 0x000000ffff037224 */ /* 0x000fc400078e00ff */
[----:B------:R-:W-:Y:S01]  /*0ed0*/  IMAD.MOV.U32 R222, RZ, RZ, -0x1 ;  /* 0xffffffffffde7424 */ /* 0x000fe200078e00ff */
[----:B------:R-:W-:Y:S05]  /*0ee0*/  @!P0 BRA `(.L_x_1967) ;  /* 0x00009df000008947 */ /* 0x000fea0003800000 */
[----:B-1----:R-:W-:-:S04]  /*0ef0*/  ISETP.NE.U32.AND P1, PT, RZ, c[0x0][0x340], PT ;  /* 0x0000d000ff007a0c */ /* 0x002fc80003f25070 */
[----:B------:R-:W-:-:S13]  /*0f00*/  ISETP.NE.AND.EX P1, PT, RZ, c[0x0][0x344], PT, P1 ;  /* 0x0000d100ff007a0c */ /* 0x000fda0003f25310 */
[----:B------:R-:W-:-:S05]  /*0f10*/  @P1 MOV R3, 0x4 ;  /* 0x0000000400031802 */ /* 0x000fca0000000f00 */
[----:B------:R-:W-:-:S05]  /*0f20*/  @P1 IMAD.WIDE R12, R226, R3, c[0x0][0x340] ;  /* 0x0000d000e20c1625 */ /* 0x000fca00078e0203 */
[----:B------:R1:W5:Y:S01]  /*0f30*/  @P1 LDG.E R0, [R12.64] ;  /* 0x000000060c001981 */ /* 0x000362000c1e1900 */
[----:B------:R-:W-:Y:S01]  /*0f40*/  SHF.R.S32.HI R3, RZ, 0x1f, R221 ;  /* 0x0000001fff037819 */ /* 0x000fe200000114dd */
[----:B------:R-:W-:Y:S01]  /*0f50*/  IMAD.WIDE.U32 R10, R221, c[0x0][0x1b8], RZ ;  /* 0x00006e00dd0a7a25 */ /* 0x000fe200078e00ff */
[----:B------:R-:W-:Y:S02]  /*0f60*/  IADD3 R4, R203, R220, RZ ;  /* 0x000000dccb047210 */ /* 0x000fe40007ffe0ff */
[----:B------:R-:W-:Y:S01]  /*0f70*/  ISETP.GE.AND P6, PT, R206, c[0x0][0x198], PT ;  /* 0x00006600ce007a0c */ /* 0x000fe20003fc6270 */
[----:B------:R-:W-:Y:S01]  /*0f80*/  IMAD R6, R3, c[0x0][0x1b8], RZ ;  /* 0x00006e0003067a24 */ /* 0x000fe200078e02ff */
[----:B------:R-:W-:Y:S01]  /*0f90*/  ISETP.GE.AND P5, PT, R197, c[0x0][0x198], PT ;  /* 0x00006600c5007a0c */ /* 0x000fe20003fa6270 */
[----:B------:R-:W-:Y:S01]  /*0fa0*/  @P4 IMAD.HI.U32 R7, R4, c[0x0][0x2c8], RZ ;  /* 0x0000b20004074a27 */ /* 0x000fe200078e00ff */
[----:B------:R-:W-:-:S03]  /*0fb0*/  ISETP.GE.AND P3, PT, R196, c[0x0][0x198], PT ;  /* 0x00006600c4007a0c */ /* 0x000fc60003f66270 */
[----:B------:R-:W-:Y:S01]  /*0fc0*/  IMAD R5, R221, c[0x0][0x1bc], R6 ;  /* 0x00006f00dd057a24 */ /* 0x000fe200078e0206 */
[----:B------:R-:W-:Y:S01]  /*0fd0*/  SHF.R.S32.HI R6, RZ, 0x1f, R226 ;  /* 0x0000001fff067819 */ /* 0x000fe200000114e2 */
[----:B------:R-:W-:Y:S01]  /*0fe0*/  IMAD.MOV.U32 R8, RZ, RZ, R4 ;  /* 0x000000ffff087224 */ /* 0x000fe200078e0004 */
[----:B------:R-:W-:Y:S02]  /*0ff0*/  @P4 SHF.R.U32.HI R8, RZ, c[0x0][0x2cc], R7 ;  /* 0x0000b300ff084a19 */ /* 0x000fe40000011607 */
[----:B------:R-:W-:Y:S01]  /*1000*/  IADD3 R11, R11, R5, RZ ;  /* 0x000000050b0b7210 */ /* 0x000fe20007ffe0ff */
[----:B------:R-:W-:Y:S01]  /*1010*/  IMAD R5, R6, c[0x0][0x1c0], RZ ;  /* 0x0000700006057a24 */ /* 0x000fe200078e02ff */
[--C-:B------:R-:W-:Y:S01]  /*1020*/  SHF.R.S32.HI R6, RZ, 0x1f, R8.reuse ;  /* 0x0000001fff067819 */ /* 0x100fe20000011408 */
[----:B------:R-:W-:Y:S02]  /*1030*/  IMAD.MOV R7, RZ, RZ, -R8 ;  /* 0x000000ffff077224 */ /* 0x000fe400078e0a08 */
[----:B------:R-:W-:-:S02]  /*1040*/  IMAD R5, R226, c[0x0][0x1c4], R5 ;  /* 0x00007100e2057a24 */ /* 0x000fc400078e0205 */
[----:B------:R-:W-:-:S04]  /*1050*/  IMAD.WIDE.U32 R10, R226, c[0x0][0x1c0], R10 ;  /* 0x00007000e20a7a25 */ /* 0x000fc800078e000a */
[----:B------:R-:W-:Y:S01]  /*1060*/  IMAD R7, R7, c[0x0][0x2c4], R4 ;  /* 0x0000b10007077a24 */ /* 0x000fe200078e0204 */
[----:B------:R-:W-:Y:S01]  /*1070*/  IADD3 R11, R11, R5, RZ ;  /* 0x000000050b0b7210 */ /* 0x000fe20007ffe0ff */
[----:B------:R-:W-:-:S03]  /*1080*/  IMAD R5, R6, c[0x0][0x1b0], RZ ;  /* 0x00006c0006057a24 */ /* 0x000fc600078e02ff */
[----:B------:R-:W-:Y:S01]  /*1090*/  SHF.R.S32.HI R4, RZ, 0x1f, R7 ;  /* 0x0000001fff047819 */ /* 0x000fe20000011407 */
[C---:B------:R-:W-:Y:S02]  /*10a0*/  IMAD R5, R8.reuse, c[0x0][0x1b4], R5 ;  /* 0x00006d0008057a24 */ /* 0x040fe400078e0205 */
[----:B------:R-:W-:-:S04]  /*10b0*/  IMAD.WIDE.U32 R8, R8, c[0x0][0x1b0], R10 ;  /* 0x00006c0008087a25 */ /* 0x000fc800078e000a */
        /* <DEDUP_REMOVED lines=9> */
[----:B-1----:R1:W2:Y:S02]  /*1150*/  SHFL.IDX PT, R7, R5, RZ, 0x181f ;  /* 0x00181fff05077589 */ /* 0x0022a400000e0000 */
.L_x_2038:
[----:B------:R-:W-:Y:S05]  /*1160*/  BRA.DIV ~URZ, `(.L_x_1969) ;  /* 0x0000b7d27f007947 */ /* 0x000fea000b800000 */
[----:B------:R3:W4:Y:S02]  /*1170*/  SHFL.IDX PT, R175, R6, RZ, 0x181f ;  /* 0x00181fff06af7589 */ /* 0x00072400000e0000 */
.L_x_2039:
[----:B------:R-:W-:Y:S01]  /*1180*/  MOV R9, c[0x0][0x2c4] ;  /* 0x0000b10000097a02 */ /* 0x000fe20000000f00 */
[----:B------:R-:W-:Y:S01]  /*1190*/  BSSY B0, `(.L_x_1970) ;  /* 0x0000011000007945 */ /* 0x000fe20003800000 */
[----:B------:R-:W-:-:S03]  /*11a0*/  IADD3 R4, R208, R220, RZ ;  /* 0x000000dcd0047210 */ /* 0x000fc60007ffe0ff */
[----:B------:R-:W-:-:S05]  /*11b0*/  IMAD R9, R9, c[0x0][0x168], RZ ;  /* 0x00005a0009097a24 */ /* 0x000fca00078e02ff */
[----:B------:R-:W-:-:S13]  /*11c0*/  ISETP.GE.AND P0, PT, R4, R9, PT ;  /* 0x000000090400720c */ /* 0x000fda0003f06270 */
[----:B------:R-:W-:Y:S05]  /*11d0*/  @P0 BRA `(.L_x_1971) ;  /* 0x000000c000000947 */ /* 0x000fea0003800000 */
[-C--:B----4-:R-:W-:Y:S02]  /*11e0*/  LEA R12, P2, R206, R175.reuse, 0x1 ;  /* 0x000000afce0c7211 */ /* 0x090fe400078408ff */
[CC--:B------:R-:W-:Y:S02]  /*11f0*/  LEA R10, P1, R197.reuse, R175.reuse, 0x1 ;  /* 0x000000afc50a7211 */ /* 0x0c0fe400078208ff */
[----:B------:R-:W-:Y:S02]  /*1200*/  LEA R14, P0, R196, R175, 0x1 ;  /* 0x000000afc40e7211 */ /* 0x000fe400078008ff */
        /* <DEDUP_REMOVED lines=9> */
.L_x_1971:
[----:B------:R-:W-:Y:S05]  /*12a0*/  BSYNC B0 ;  /* 0x0000000000007941 */ /* 0x000fea0003800000 */
.L_x_1970:
[----:B------:R-:W-:Y:S05]  /*12b0*/  BRA.DIV ~URZ, `(.L_x_1972) ;  /* 0x0000b6e27f007947 */ /* 0x000fea000b800000 */
[----:B--2---:R2:W1:Y:S04]  /*12c0*/  SHFL.IDX PT, R7, R5, 0x1, 0x181f ;  /* 0x00381f0005077f89 */ /* 0x00446800000e0000 */
[----:B----4-:R2:W4:Y:S02]  /*12d0*/  SHFL.IDX PT, R175, R6, 0x1, 0x181f ;  /* 0x00381f0006af7f89 */ /* 0x01052400000e0000 */
.L_x_2040:
[----:B------:R-:W-:Y:S01]  /*12e0*/  IADD3 R8, R4, 0x20, RZ ;  /* 0x0000002004087810 */ /* 0x000fe20007ffe0ff */
[----:B------:R-:W-:Y:S03]  /*12f0*/  BSSY B0, `(.L_x_1973) ;  /* 0x000000f000007945 */ /* 0x000fe60003800000 */
[----:B------:R-:W-:-:S13]  /*1300*/  ISETP.GE.AND P0, PT, R8, R9, PT ;  /* 0x000000090800720c */ /* 0x000fda0003f06270 */
[----:B------:R-:W-:Y:S05]  /*1310*/  @P0 BRA `(.L_x_1974) ;  /* 0x000000c000000947 */ /* 0x000fea0003800000 */
[-C--:B----4-:R-:W-:Y:S02]  /*1320*/  LEA R12, P2, R206, R175.reuse, 0x1 ;  /* 0x000000afce0c7211 */ /* 0x090fe400078408ff */
[CC--:B------:R-:W-:Y:S02]  /*1330*/  LEA R10, P1, R197.reuse, R175.reuse, 0x1 ;  /* 0x000000afc50a7211 */ /* 0x0c0fe400078208ff */
[----:B------:R-:W-:Y:S02]  /*1340*/  LEA R14, P0, R196, R175, 0x1 ;  /* 0x000000afc40e7211 */ /* 0x000fe400078008ff */
        /* <DEDUP_REMOVED lines=9> */
.L_x_1974:
[----:B------:R-:W-:Y:S05]  /*13e0*/  BSYNC B0 ;  /* 0x0000000000007941 */ /* 0x000fea0003800000 */
.L_x_1973:
[----:B------:R-:W-:Y:S05]  /*13f0*/  BRA.DIV ~URZ, `(.L_x_1975) ;  /* 0x0000b6627f007947 */ /* 0x000fea000b800000 */
[----:B-1----:R1:W2:Y:S02]  /*1400*/  SHFL.IDX PT, R7, R5, 0x2, 0x181f ;  /* 0x00581f0005077f89 */ /* 0x0022a400000e0000 */
.L_x_2041:
[----:B------:R-:W-:Y:S05]  /*1410*/  BRA.DIV ~URZ, `(.L_x_1976) ;  /* 0x0000b6b27f007947 */ /* 0x000fea000b800000 */
[----:B----4-:R4:W1:Y:S02]  /*1420*/  SHFL.IDX PT, R175, R6, 0x2, 0x181f ;  /* 0x00581f0006af7f89 */ /* 0x01086400000e0000 */
.L_x_2042:
[----:B------:R-:W-:Y:S01]  /*1430*/  IADD3 R8, R4, 0x40, RZ ;  /* 0x0000004004087810 */ /* 0x000fe20007ffe0ff */
[----:B------:R-:W-:Y:S03]  /*1440*/  BSSY B0, `(.L_x_1977) ;  /* 0x000000f000007945 */ /* 0x000fe60003800000 */
[----:B------:R-:W-:-:S13]  /*1450*/  ISETP.GE.AND P0, PT, R8, R9, PT ;  /* 0x000000090800720c */ /* 0x000fda0003f06270 */
[----:B------:R-:W-:Y:S05]  /*1460*/  @P0 BRA `(.L_x_1978) ;  /* 0x000000c000000947 */ /* 0x000fea0003800000 */
[-C--:B-1----:R-:W-:Y:S02]  /*1470*/  LEA R12, P2, R206, R175.reuse, 0x1 ;  /* 0x000000afce0c7211 */ /* 0x082fe400078408ff */
        /* <DEDUP_REMOVED lines=11> */
.L_x_1978:
[----:B------:R-:W-:Y:S05]  /*1530*/  BSYNC B0 ;  /* 0x0000000000007941 */ /* 0x000fea0003800000 */
.L_x_1977:
[----:B------:R-:W-:Y:S05]  /*1540*/  BRA.DIV ~URZ, `(.L_x_1979) ;  /* 0x0000b5e27f007947 */ /* 0x000fea000b800000 */
[----:B-12---:R-:W1:Y:S04]  /*1550*/  SHFL.IDX PT, R5, R5, 0x3, 0x181f ;  /* 0x00781f0005057f89 */ /* 0x006e6800000e0000 */
[----:B------:R2:W3:Y:S02]  /*1560*/  SHFL.IDX PT, R175, R6, 0x3, 0x181f ;  /* 0x00781f0006af7f89 */ /* 0x0004e400000e0000 */
.L_x_2043:
[----:B------:R-:W-:Y:S01]  /*1570*/  IADD3 R4, R4, 0x60, RZ ;  /* 0x0000006004047810 */ /* 0x000fe20007ffe0ff */
[----:B-----5:R-:W-:Y:S01]  /*1580*/  IMAD.WIDE.U32 R234, R0, c[0x0][0x2b0], RZ ;  /* 0x0000ac0000ea7a25 */ /* 0x020fe200078e00ff */
[----:B------:R-:W-:-:S02]  /*1590*/  SHF.R.S32.HI R11, RZ, 0x1f, R0 ;  /* 0x0000001fff0b7819 */ /* 0x000fc40000011400 */
[----:B------:R-:W-:-:S03]  /*15a0*/  ISETP.GE.AND P2, PT, R4, R9, PT ;  /* 0x000000090400720c */ /* 0x000fc60003f46270 */
[----:B------:R-:W-:-:S04]  /*15b0*/  IMAD R11, R11, c[0x0][0x2b0], RZ ;  /* 0x0000ac000b0b7a24 */ /* 0x000fc800078e02ff */
[----:B------:R-:W-:-:S04]  /*15c0*/  IMAD R11, R0, c[0x0][0x2b4], R11 ;  /* 0x0000ad00000b7a24 */ /* 0x000fc800078e020b */
[----:B------:R-:W-:Y:S02]  /*15d0*/  IMAD.IADD R219, R235, 0x1, R11 ;  /* 0x00000001ebdb7824 */ /* 0x000fe400078e020b */
[CC--:B---3--:R-:W-:Y:S02]  /*15e0*/  @!P2 LEA R8, P0, R206.reuse, R175.reuse, 0x1 ;  /* 0x000000afce08a211 */ /* 0x0c8fe400078008ff */
[C---:B--2-4-:R-:W-:Y:S02]  /*15f0*/  @!P2 LEA R6, P1, R197.reuse, R175, 0x1 ;  /* 0x000000afc506a211 */ /* 0x054fe400078208ff */
[----:B-1----:R-:W-:Y:S02]  /*1600*/  @!P2 LEA.HI.X R9, R206, R5, R193, 0x1, P0 ;  /* 0x00000005ce09a211 */ /* 0x002fe400000f0cc1 */
[C---:B------:R-:W-:Y:S02]  /*1610*/  @!P2 LEA R4, P0, R196.reuse, R175, 0x1 ;  /* 0x000000afc404a211 */ /* 0x040fe400078008ff */
[-C--:B------:R-:W-:Y:S01]  /*1620*/  @!P2 LEA.HI.X R7, R197, R5.reuse, R192, 0x1, P1 ;  /* 0x00000005c507a211 */ /* 0x080fe200008f0cc0 */
[----:B------:R-:W-:Y:S01]  /*1630*/  @!PT LDS RZ, [RZ] ;  /* 0x00000000fffff984 */ /* 0x000fe20000000800 */
[----:B------:R-:W-:Y:S01]  /*1640*/  @!PT LDS RZ, [RZ] ;  /* 0x00000000fffff984 */ /* 0x000fe20000000800 */
[----:B------:R-:W-:Y:S01]  /*1650*/  @!PT LDS RZ, [RZ] ;  /* 0x00000000fffff984 */ /* 0x000fe20000000800 */
[----:B------:R1:W-:Y:S01]  /*1660*/  @!P2 LDGSTS.E.BYPASS.LTC128B.128 [R198+0xf100], [R8.64], !P6 ;  /* 0x0f10000008c6afae */ /* 0x0003e2000f101d46 */
[----:B------:R-:W-:-:S03]  /*1670*/  @!P2 LEA.HI.X R5, R196, R5, R191, 0x1, P0 ;  /* 0x00000005c405a211 */ /* 0x000fc600000f0cbf */
[----:B------:R1:W-:Y:S04]  /*1680*/  @!P2 LDGSTS.E.BYPASS.LTC128B.128 [R198+0x13100], [R6.64], !P5 ;  /* 0x1310000006c6afae */ /* 0x0003e8000e901d46 */
[----:B------:R1:W-:Y:S04]  /*1690*/  @!P2 LDGSTS.E.BYPASS.LTC128B.128 [R198+0x17100], [R4.64], !P3 ;  /* 0x1710000004c6afae */ /* 0x0003e8000d901d46 */
[----:B------:R-:W0:Y:S01]  /*16a0*/  LDGDEPBAR ;  /* 0x00000000000079af */ /* 0x000e220000000000 */
[----:B------:R-:W-:Y:S02]  /*16b0*/  WARPSYNC 0xffffffff ;  /* 0xffffffff00007948 */ /* 0x000fe40003800000 */
[----:B------:R-:W-:Y:S01]  /*16c0*/  IMAD.MOV.U32 R0, RZ, RZ, c[0x0][0x2b8] ;  /* 0x0000ae00ff007624 */ /* 0x000fe200078e00ff */
[----:B------:R-:W-:Y:S01]  /*16d0*/  BAR.SYNC.DEFER_BLOCKING 0x0 ;  /* 0x0000000000007b1d */ /* 0x000fe20000010000 */
[----:B-1----:R-:W-:-:S02]  /*16e0*/  IMAD R4, R2, 0x40, R203 ;  /* 0x0000004002047824 */ /* 0x002fc400078e02cb */
[----:B------:R-:W-:Y:S01]  /*16f0*/  IMAD.MOV.U32 R223, RZ, RZ, RZ ;  /* 0x000000ffffdf7224 */ /* 0x000fe200078e00ff */
[----:B------:R-:W-:Y:S02]  /*1700*/  ISETP.NE.AND P3, PT, R0, 0x1, PT ;  /* 0x000000010000780c */ /* 0x000fe40003f65270 */
[----:B------:R-:W-:-:S04]  /*1710*/  IADD3 R4, R4, -0x40, RZ ;  /* 0xffffffc004047810 */ /* 0x000fc80007ffe0ff */
[C---:B------:R-:W-:Y:S01]  /*1720*/  ISETP.GE.AND P1, PT, R4.reuse, R133, PT ;  /* 0x000000850400720c */ /* 0x040fe20003f26270 */
[----:B------:R-:W-:-:S03]  /*1730*/  IMAD.IADD R224, R4, 0x1, R225 ;  /* 0x0000000104e07824 */ /* 0x000fc600078e02e1 */
[----:B------:R-:W-:Y:S01]  /*1740*/  ISETP.GT.OR P1, PT, R203, 0x3f, P1 ;  /* 0x0000003fcb00780c */ /* 0x000fe20000f24670 */
[----:B------:R-:W-:Y:S02]  /*1750*/  IMAD.MOV.U32 R0, RZ, RZ, R224 ;  /* 0x000000ffff007224 */ /* 0x000fe400078e00e0 */
[----:B------:R-:W-:-:S05]  /*1760*/  @P3 IMAD.HI.U32 R4, R224, c[0x0][0x2bc], RZ ;  /* 0x0000af00e0043a27 */ /* 0x000fca00078e00ff */
[----:B------:R-:W-:-:S05]  /*1770*/  @P3 SHF.R.U32.HI R0, RZ, c[0x0][0x2c0], R4 ;  /* 0x0000b000ff003a19 */ /* 0x000fca0000011604 */
[----:B------:R-:W-:-:S04]  /*1780*/  @!P1 IADD3 R5, P0, R0, R234, RZ ;  /* 0x000000ea00059210 */ /* 0x000fc80007f1e0ff */
[----:B------:R-:W-:Y:S02]  /*1790*/  @!P1 LEA.HI.X.SX32 R4, R0, R219, 0x1, P0 ;  /* 0x000000db00049211 */ /* 0x000fe400000f0eff */
[----:B------:R-:W-:-:S04]  /*17a0*/  @!P1 LEA R12, P0, R5, c[0x0][0x2a0], 0x2 ;  /* 0x0000a800050c9a11 */ /* 0x000fc800078010ff */
[----:B------:R-:W-:-:S05]  /*17b0*/  @!P1 LEA.HI.X R13, R5, c[0x0][0x2a4], R4, 0x2, P0 ;  /* 0x0000a900050d9a11 */ /* 0x000fca00000f1404 */
[----:B------:R-:W2:Y:S01]  /*17c0*/  @!P1 LDG.E R223, [R12.64] ;  /* 0x000000060cdf9981 */ /* 0x000ea2000c1e1900 */
[----:B------:R-:W-:Y:S01]  /*17d0*/  IMAD.MOV R5, RZ, RZ, -R0 ;  /* 0x000000ffff057224 */ /* 0x000fe200078e0a00 */
[----:B------:R-:W-:Y:S01]  /*17e0*/  LEA R76, R2, 0xffffffc0, 0x6 ;  /* 0xffffffc0024c7811 */ /* 0x000fe200078e30ff */
[----:B------:R-:W-:Y:S01]  /*17f0*/  IMAD R0, R3, c[0x0][0x1e8], RZ ;  /* 0x00007a0003007a24 */ /* 0x000fe200078e02ff */
[----:B------:R-:W-:Y:S01]  /*1800*/  IADD3 R178, R186, 0x20, RZ ;  /* 0x00000020bab27810 */ /* 0x000fe20007ffe0ff */
[----:B------:R-:W-:Y:S01]  /*1810*/  IMAD R224, R5, c[0x0][0x2b8], R224 ;  /* 0x0000ae0005e07a24 */ /* 0x000fe200078e02e0 */
[----:B------:R-:W-:Y:S01]  /*1820*/  SHF.L.U64.HI R77, R206, 0x1, R193 ;  /* 0x00000001ce4d7819 */ /* 0x000fe200000102c1 */
[----:B------:R-:W-:Y:S01]  /*1830*/  IMAD.WIDE.U32 R232, R221, c[0x0][0x1e8], RZ ;  /* 0x00007a00dde87a25 */ /* 0x000fe200078e00ff */
[----:B------:R-:W-:Y:S01]  /*1840*/  SHF.L.U64.HI R81, R196, 0x1, R191 ;  /* 0x00000001c4517819 */ /* 0x000fe200000102bf */
[----:B------:R-:W-:Y:S01]  /*1850*/  BSSY B0, `(.L_x_1980) ;  /* 0x0000158000007945 */ /* 0x000fe20003800000 */
[----:B------:R-:W-:Y:S01]  /*1860*/  SHF.R.S32.HI R5, RZ, 0x1f, R224 ;  /* 0x0000001fff057819 */ /* 0x000fe200000114e0 */
[----:B------:R-:W-:Y:S01]  /*1870*/  IMAD.WIDE.U32 R8, R224, c[0x0][0x1e0], RZ ;  /* 0x00007800e0087a25 */ /* 0x000fe200078e00ff */
[----:B------:R-:W-:-:S03]  /*1880*/  SHF.L.U64.HI R79, R197, 0x1, R192 ;  /* 0x00000001c54f7819 */ /* 0x000fc600000102c0 */
[----:B------:R-:W-:Y:S02]  /*1890*/  IMAD R7, R5, c[0x0][0x1e0], RZ ;  /* 0x0000780005077a24 */ /* 0x000fe400078e02ff */
[----:B------:R-:W-:Y:S02]  /*18a0*/  IMAD.IADD R76, R133, 0x1, -R76 ;  /* 0x00000001854c7824 */ /* 0x000fe400078e0a4c */
[----:B------:R-:W-:Y:S02]  /*18b0*/  IMAD R10, R224, c[0x0][0x1e4], R7 ;  /* 0x00007900e00a7a24 */ /* 0x000fe400078e0207 */
[----:B------:R-:W-:Y:S02]  /*18c0*/  IMAD R7, R221, c[0x0][0x1ec], R0 ;  /* 0x00007b00dd077a24 */ /* 0x000fe400078e0200 */
[----:B------:R-:W-:Y:S02]  /*18d0*/  IMAD.IADD R11, R9, 0x1, R10 ;  /* 0x00000001090b7824 */ /* 0x000fe400078e020a */
[----:B------:R-:W-:-:S02]  /*18e0*/  IMAD.MOV.U32 R10, RZ, RZ, R8 ;  /* 0x000000ffff0a7224 */ /* 0x000fc400078e0008 */
[----:B------:R-:W-:Y:S02]  /*18f0*/  IMAD.IADD R218, R233, 0x1, R7 ;  /* 0x00000001e9da7824 */ /* 0x000fe400078e0207 */
[----:B------:R-:W-:Y:S02]  /*1900*/  IMAD R5, R5, c[0x0][0x208], RZ ;  /* 0x0000820005057a24 */ /* 0x000fe400078e02ff */
[----:B------:R-:W-:-:S04]  /*1910*/  IMAD.WIDE.U32 R228, R221, c[0x0][0x210], RZ ;  /* 0x00008400dde47a25 */ /* 0x000fc800078e00ff */
[----:B------:R-:W-:Y:S02]  /*1920*/  IMAD R5, R224, c[0x0][0x20c], R5 ;  /* 0x00008300e0057a24 */ /* 0x000fe400078e0205 */
[----:B------:R-:W-:Y:S02]  /*1930*/  IMAD.SHL.U32 R78, R206, 0x2, RZ ;  /* 0x00000002ce4e7824 */ /* 0x000fe400078e00ff */
[----:B------:R-:W-:Y:S02]  /*1940*/  IMAD.SHL.U32 R82, R196, 0x2, RZ ;  /* 0x00000002c4527824 */ /* 0x000fe400078e00ff */
[----:B------:R-:W-:Y:S01]  /*1950*/  IMAD.SHL.U32 R80, R197, 0x2, RZ ;  /* 0x00000002c5507824 */ /* 0x000fe200078e00ff */
[----:B--2---:R-:W-:Y:S01]  /*1960*/  SHF.R.S32.HI R6, RZ, 0x1f, R223 ;  /* 0x0000001fff067819 */ /* 0x004fe200000114df */
[----:B------:R-:W-:-:S04]  /*1970*/  IMAD.WIDE.U32 R10, R223, c[0x0][0x1f0], R10 ;  /* 0x00007c00df0a7a25 */ /* 0x000fc800078e000a */
[----:B------:R-:W-:Y:S01]  /*1980*/  IMAD R0, R6, c[0x0][0x1f0], RZ ;  /* 0x00007c0006007a24 */ /* 0x000fe200078e02ff */
[----:B------:R-:W-:Y:S01]  /*1990*/  IADD3 R7, P0, R10, R232, RZ ;  /* 0x000000e80a077210 */ /* 0x000fe20007f1e0ff */
[----:B------:R-:W-:Y:S02]  /*19a0*/  IMAD R6, R6, c[0x0][0x218], RZ ;  /* 0x0000860006067a24 */ /* 0x000fe400078e02ff */
[C---:B------:R-:W-:Y:S02]  /*19b0*/  IMAD R9, R223.reuse, c[0x0][0x1f4], R0 ;  /* 0x00007d00df097a24 */ /* 0x040fe400078e0200 */
[----:B------:R-:W-:Y:S02]  /*19c0*/  IMAD.IADD R0, R76, 0x1, -R208 ;  /* 0x000000014c007824 */ /* 0x000fe400078e0ad0 */
[----:B------:R-:W-:Y:S01]  /*19d0*/  IMAD R6, R223, c[0x0][0x21c], R6 ;  /* 0x00008700df067a24 */ /* 0x000fe200078e0206 */
[----:B------:R-:W-:Y:S02]  /*19e0*/  IADD3.X R10, R218, R11, R9, P0, !PT ;  /* 0x0000000bda0a7210 */ /* 0x000fe400007fe409 */
[----:B------:R-:W-:-:S02]  /*19f0*/  LEA R11, P0, R7, c[0x0][0x1c8], 0x1 ;  /* 0x00007200070b7a11 */ /* 0x000fc400078008ff */
[C---:B------:R-:W-:Y:S02]  /*1a00*/  ISETP.GE.AND P2, PT, R0.reuse, 0x1, PT ;  /* 0x000000010000780c */ /* 0x040fe40003f46270 */
[----:B------:R-:W-:Y:S01]  /*1a10*/  LEA.HI.X R10, R7, c[0x0][0x1cc], R10, 0x1, P0 ;  /* 0x00007300070a7a11 */ /* 0x000fe200000f0c0a */
[----:B------:R-:W1:Y:S01]  /*1a20*/  SHFL.IDX PT, R9, R11, RZ, 0x181f ;  /* 0x00181fff0b097589 */ /* 0x000e6200000e0000 */
[----:B------:R-:W-:-:S03]  /*1a30*/  ISETP.GE.AND P6, PT, R0, 0x21, PT ;  /* 0x000000210000780c */ /* 0x000fc60003fc6270 */
[----:B------:R-:W2:Y:S04]  /*1a40*/  SHFL.IDX PT, R8, R10, RZ, 0x181f ;  /* 0x00181fff0a087589 */ /* 0x000ea800000e0000 */
[----:B------:R-:W3:Y:S02]  /*1a50*/  SHFL.IDX PT, R7, R11, 0x1, 0x181f ;  /* 0x00381f000b077f89 */ /* 0x000ee400000e0000 */
[C---:B------:R-:W-:Y:S02]  /*1a60*/  @P2 ISETP.GE.AND P1, PT, R206.reuse, c[0x0][0x1d4], PT ;  /* 0x00007500ce002a0c */ /* 0x040fe40003f26270 */
[----:B------:R4:W5:Y:S01]  /*1a70*/  SHFL.IDX PT, R4, R10, 0x1, 0x181f ;  /* 0x00381f000a047f89 */ /* 0x00096200000e0000 */
[----:B------:R-:W-:Y:S02]  /*1a80*/  @P2 ISETP.GE.AND P5, PT, R197, c[0x0][0x1d4], PT ;  /* 0x00007500c5002a0c */ /* 0x000fe40003fa6270 */
[----:B-1----:R-:W-:-:S04]  /*1a90*/  @P2 LEA R12, P0, R206, R9, 0x1 ;  /* 0x00000009ce0c2211 */ /* 0x002fc800078008ff */
[----:B--2---:R-:W-:Y:S02]  /*1aa0*/  @P2 LEA.HI.X R13, R206, R8, R193, 0x1, P0 ;  /* 0x00000008ce0d2211 */ /* 0x004fe400000f0cc1 */
[----:B------:R-:W-:-:S03]  /*1ab0*/  @P2 LEA R14, P0, R197, R9, 0x1 ;  /* 0x00000009c50e2211 */ /* 0x000fc600078008ff */
[----:B------:R1:W-:Y:S01]  /*1ac0*/  @P2 LDGSTS.E.BYPASS.LTC128B.128 [R198+0x6100], [R12.64], !P1 ;  /* 0x061000000cc62fae */ /* 0x0003e2000c901d46 */
[C---:B------:R-:W-:Y:S02]  /*1ad0*/  @P2 ISETP.GE.AND P1, PT, R196.reuse, c[0x0][0x1d4], PT ;  /* 0x00007500c4002a0c */ /* 0x040fe40003f26270 */
[----:B------:R-:W-:Y:S02]  /*1ae0*/  @P2 LEA.HI.X R15, R197, R8, R192, 0x1, P0 ;  /* 0x00000008c50f2211 */ /* 0x000fe400000f0cc0 */
[----:B------:R-:W-:-:S03]  /*1af0*/  @P2 LEA R16, P0, R196, R9, 0x1 ;  /* 0x00000009c4102211 */ /* 0x000fc600078008ff */
[----:B------:R2:W-:Y:S01]  /*1b00*/  @P2 LDGSTS.E.BYPASS.LTC128B.128 [R198+0x8100], [R14.64], !P5 ;  /* 0x081000000ec62fae */ /* 0x0005e2000e901d46 */
[----:B------:R-:W-:Y:S02]  /*1b10*/  @P2 LEA.HI.X R17, R196, R8, R191, 0x1, P0 ;  /* 0x00000008c4112211 */ /* 0x000fe400000f0cbf */
[CC--:B---3--:R-:W-:Y:S02]  /*1b20*/  @P6 LEA R8, P0, R206.reuse, R7.reuse, 0x1 ;  /* 0x00000007ce086211 */ /* 0x0c8fe400078008ff */
[C---:B----4-:R-:W-:Y:S01]  /*1b30*/  @P6 LEA R10, P5, R197.reuse, R7, 0x1 ;  /* 0x00000007c50a6211 */ /* 0x050fe200078a08ff */
[----:B------:R3:W-:Y:S01]  /*1b40*/  @P2 LDGSTS.E.BYPASS.LTC128B.128 [R198+0xa100], [R16.64], !P1 ;  /* 0x0a10000010c62fae */ /* 0x0007e2000c901d46 */
[C---:B------:R-:W-:Y:S02]  /*1b50*/  @P6 ISETP.GE.AND P2, PT, R206.reuse, c[0x0][0x1d4], PT ;  /* 0x00007500ce006a0c */ /* 0x040fe40003f46270 */
[----:B------:R-:W-:Y:S02]  /*1b60*/  @P6 ISETP.GE.AND P1, PT, R197, c[0x0][0x1d4], PT ;  /* 0x00007500c5006a0c */ /* 0x000fe40003f26270 */
[----:B-----5:R-:W-:-:S02]  /*1b70*/  @P6 LEA.HI.X R9, R206, R4, R193, 0x1, P0 ;  /* 0x00000004ce096211 */ /* 0x020fc400000f0cc1 */
[C---:B------:R-:W-:Y:S02]  /*1b80*/  @P6 ISETP.GE.AND P0, PT, R196.reuse, c[0x0][0x1d4], PT ;  /* 0x00007500c4006a0c */ /* 0x040fe40003f06270 */
[-C--:B------:R-:W-:Y:S02]  /*1b90*/  @P6 LEA.HI.X R11, R197, R4.reuse, R192, 0x1, P5 ;  /* 0x00000004c50b6211 */ /* 0x080fe400028f0cc0 */
[----:B------:R-:W-:Y:S01]  /*1ba0*/  @P6 LEA R20, P5, R196, R7, 0x1 ;  /* 0x00000007c4146211 */ /* 0x000fe200078a08ff */
[----:B-1----:R-:W-:Y:S02]  /*1bb0*/  IMAD.WIDE.U32 R12, R224, c[0x0][0x208], RZ ;  /* 0x00008200e00c7a25 */ /* 0x002fe400078e00ff */
[----:B------:R1:W-:Y:S01]  /*1bc0*/  @P6 LDGSTS.E.BYPASS.LTC128B.128 [R198+0x7100], [R8.64], !P2 ;  /* 0x0710000008c66fae */ /* 0x0003e2000d101d46 */
[----:B------:R-:W-:Y:S01]  /*1bd0*/  @P6 LEA.HI.X R21, R196, R4, R191, 0x1, P5 ;  /* 0x00000004c4156211 */ /* 0x000fe200028f0cbf */
[----:B------:R-:W-:Y:S02]  /*1be0*/  IMAD R4, R3, c[0x0][0x210], RZ ;  /* 0x0000840003047a24 */ /* 0x000fe400078e02ff */
[----:B------:R1:W-:Y:S01]  /*1bf0*/  @P6 LDGSTS.E.BYPASS.LTC128B.128 [R198+0x9100], [R10.64], !P1 ;  /* 0x091000000ac66fae */ /* 0x0003e2000c901d46 */
[----:B------:R-:W-:-:S02]  /*1c00*/  IMAD.IADD R13, R13, 0x1, R5 ;  /* 0x000000010d0d7824 */ /* 0x000fc400078e0205 */
[----:B------:R-:W-:Y:S01]  /*1c10*/  IMAD R217, R221, c[0x0][0x214], R4 ;  /* 0x00008500ddd97a24 */ /* 0x000fe200078e0204 */
[----:B------:R4:W-:Y:S01]  /*1c20*/  @P6 LDGSTS.E.BYPASS.LTC128B.128 [R198+0xb100], [R20.64], !P0 ;  /* 0x0b10000014c66fae */ /* 0x0009e2000c101d46 */
[----:B------:R-:W-:Y:S01]  /*1c30*/  IMAD.WIDE.U32 R4, R223, c[0x0][0x218], R12 ;  /* 0x00008600df047a25 */ /* 0x000fe200078e000c */
[----:B------:R-:W-:Y:S02]  /*1c40*/  R2P PR, R205, 0x6 ;  /* 0x00000006cd007804 */ /* 0x000fe40000000000 */
[----:B------:R-:W0:Y:S01]  /*1c50*/  LDGDEPBAR ;  /* 0x00000000000079af */ /* 0x000e220000000000 */
[----:B------:R-:W-:Y:S01]  /*1c60*/  IMAD.IADD R217, R229, 0x1, R217 ;  /* 0x00000001e5d97824 */ /* 0x000fe200078e02d9 */
[----:B------:R-:W-:Y:S02]  /*1c70*/  IADD3 R4, P0, R4, R228, RZ ;  /* 0x000000e404047210 */ /* 0x000fe40007f1e0ff */
[----:B------:R-:W-:Y:S02]  /*1c80*/  ISETP.GE.AND P6, PT, R206, c[0x0][0x1d4], PT ;  /* 0x00007500ce007a0c */ /* 0x000fe40003fc6270 */
[----:B------:R-:W-:-:S02]  /*1c90*/  IADD3.X R3, R217, R5, R6, P0, !PT ;  /* 0x00000005d9037210 */ /* 0x000fc400007fe406 */
[----:B------:R-:W-:-:S03]  /*1ca0*/  LEA R5, P0, R4, c[0x0][0x1f8], 0x1 ;  /* 0x00007e0004057a11 */ /* 0x000fc600078008ff */
[----:B------:R-:W-:Y:S02]  /*1cb0*/  @P1 IADD3 R178, R186, -0x20, RZ ;  /* 0xffffffe0bab21810 */ /* 0x000fe40007ffe0ff */
[----:B------:R-:W-:Y:S01]  /*1cc0*/  LEA.HI.X R4, R4, c[0x0][0x1fc], R3, 0x1, P0 ;  /* 0x00007f0004047a11 */ /* 0x000fe200000f0c03 */
[----:B------:R-:W5:Y:S04]  /*1cd0*/  SHFL.IDX PT, R65, R5, RZ, 0x181f ;  /* 0x00181fff05417589 */ /* 0x000f6800000e0000 */
[----:B------:R-:W1:Y:S04]  /*1ce0*/  SHFL.IDX PT, R56, R4, RZ, 0x181f ;  /* 0x00181fff04387589 */ /* 0x000e6800000e0000 */
[----:B------:R-:W2:Y:S01]  /*1cf0*/  SHFL.IDX PT, R3, R5, 0x1, 0x181f ;  /* 0x00381f0005037f89 */ /* 0x000ea200000e0000 */
[----:B------:R-:W-:-:S04]  /*1d00*/  DEPBAR.LE SB0, 0x1 ;  /* 0x000080400000791a */ /* 0x000fc80000000000 */
[----:B------:R-:W-:-:S04]  /*1d10*/  DEPBAR.LE SB0, 0x0 ;  /* 0x000080000000791a */ /* 0x000fc80000000000 */
[----:B------:R-:W-:Y:S06]  /*1d20*/  BAR.SYNC.DEFER_BLOCKING 0x0 ;  /* 0x0000000000007b1d */ /* 0x000fec0000010000 */
[----:B------:R-:W3:Y:S01]  /*1d30*/  SHFL.IDX PT, R48, R4, 0x1, 0x181f ;  /* 0x00381f0004307f89 */ /* 0x000ee200000e0000 */
[C---:B-----5:R-:W-:Y:S02]  /*1d40*/  IADD3 R66, P1, R65.reuse, R78, RZ ;  /* 0x0000004e41427210 */ /* 0x060fe40007f3e0ff */
[C---:B------:R-:W-:Y:S02]  /*1d50*/  IADD3 R64, P0, R65.reuse, R82, RZ ;  /* 0x0000005241407210 */ /* 0x040fe40007f1e0ff */
[----:B------:R-:W-:Y:S01]  /*1d60*/  IADD3 R50, P5, R65, R80, RZ ;  /* 0x0000005041327210 */ /* 0x000fe20007fbe0ff */
[C---:B-1----:R-:W-:Y:S01]  /*1d70*/  IMAD.X R67, R56.reuse, 0x1, R77, P1 ;  /* 0x0000000138437824 */ /* 0x042fe200008e064d */
[C---:B--2---:R-:W-:Y:S01]  /*1d80*/  IADD3 R60, P1, R3.reuse, R78, RZ ;  /* 0x0000004e033c7210 */ /* 0x044fe20007f3e0ff */
[C---:B------:R-:W-:Y:S01]  /*1d90*/  IMAD.X R65, R56.reuse, 0x1, R81, P0 ;  /* 0x0000000138417824 */ /* 0x040fe200000e0651 */
[----:B------:R-:W-:Y:S01]  /*1da0*/  IADD3 R62, P0, R3, R80, RZ ;  /* 0x00000050033e7210 */ /* 0x000fe20007f1e0ff */
[----:B------:R-:W-:Y:S01]  /*1db0*/  IMAD.X R51, R56, 0x1, R79, P5 ;  /* 0x0000000138337824 */ /* 0x000fe200028e064f */
[----:B------:R-:W-:Y:S01]  /*1dc0*/  ISETP.GE.AND P5, PT, R197, c[0x0][0x1d4], PT ;  /* 0x00007500c5007a0c */ /* 0x000fe20003fa6270 */
[----:B------:R-:W-:Y:S04]  /*1dd0*/  LDSM.16.M88.4 R72, [R187] ;  /* 0x00000000bb48783b */ /* 0x000fe80000000200 */
[----:B------:R-:W1:Y:S01]  /*1de0*/  LDSM.16.M88.4 R24, [R186] ;  /* 0x00000000ba18783b */ /* 0x000e620000000200 */
[----:B---3--:R-:W-:Y:S01]  /*1df0*/  IMAD.X R61, R48, 0x1, R77, P1 ;  /* 0x00000001303d7824 */ /* 0x008fe200008e064d */
[----:B------:R-:W-:-:S02]  /*1e00*/  ISETP.LT.OR P1, PT, R0, 0x1, P6 ;  /* 0x000000010000780c */ /* 0x000fc40003721670 */
[----:B------:R-:W4:Y:S01]  /*1e10*/  LDSM.16.M88.4 R16, [R186+0x800] ;  /* 0x00080000ba10783b */ /* 0x000f220000000200 */
[----:B------:R-:W-:Y:S01]  /*1e20*/  IMAD.X R63, R48, 0x1, R79, P0 ;  /* 0x00000001303f7824 */ /* 0x000fe200000e064f */
[C---:B------:R-:W-:Y:S02]  /*1e30*/  ISETP.LT.OR P0, PT, R0.reuse, 0x1, P5 ;  /* 0x000000010000780c */ /* 0x040fe40002f01670 */
[----:B------:R-:W2:Y:S01]  /*1e40*/  LDSM.16.M88.4 R8, [R186+0x1000] ;  /* 0x00100000ba08783b */ /* 0x000ea20000000200 */
[C---:B------:R-:W-:Y:S02]  /*1e50*/  ISETP.LT.OR P6, PT, R0.reuse, 0x21, P6 ;  /* 0x000000210000780c */ /* 0x040fe400037c1670 */
[----:B------:R-:W-:Y:S01]  /*1e60*/  ISETP.LT.OR P5, PT, R0, 0x21, P5 ;  /* 0x000000210000780c */ /* 0x000fe20002fa1670 */
[----:B------:R-:W3:Y:S04]  /*1e70*/  LDSM.16.M88.4 R44, [R186+0x1800] ;  /* 0x00180000ba2c783b */ /* 0x000ee80000000200 */
[----:B------:R-:W-:Y:S04]  /*1e80*/  LDSM.16.M88.4 R52, [R185] ;  /* 0x00000000b934783b */ /* 0x000fe80000000200 */
[----:B------:R-:W5:Y:S04]  /*1e90*/  LDSM.16.M88.4 R40, [R178] ;  /* 0x00000000b228783b */ /* 0x000f680000000200 */
[----:B------:R-:W3:Y:S04]  /*1ea0*/  LDSM.16.M88.4 R36, [R178+0x800] ;  /* 0x00080000b224783b */ /* 0x000ee80000000200 */
[----:B------:R-:W3:Y:S04]  /*1eb0*/  LDSM.16.M88.4 R32, [R178+0x1000] ;  /* 0x00100000b220783b */ /* 0x000ee80000000200 */
[----:B------:R-:W3:Y:S04]  /*1ec0*/  LDSM.16.M88.4 R56, [R178+0x1800] ;  /* 0x00180000b238783b */ /* 0x000ee80000000200 */
[----:B------:R-:W-:Y:S01]  /*1ed0*/  @!PT LDS RZ, [RZ] ;  /* 0x00000000fffff984 */ /* 0x000fe20000000800 */
[----:B------:R-:W-:Y:S01]  /*1ee0*/  @!PT LDS RZ, [RZ] ;  /* 0x00000000fffff984 */ /* 0x000fe20000000800 */
[----:B------:R-:W-:Y:S01]  /*1ef0*/  @!PT LDS RZ, [RZ] ;  /* 0x00000000fffff984 */ /* 0x000fe20000000800 */
[----:B------:R5:W-:Y:S01]  /*1f00*/  LDGSTS.E.BYPASS.LTC128B.128 [R198+0x100], [R66.64], !P1 ;  /* 0x0010000042c67fae */ /* 0x000be2000c901d46 */
[----:B------:R-:W-:Y:S01]  /*1f10*/  ISETP.GE.AND P1, PT, R196, c[0x0][0x1d4], PT ;  /* 0x00007500c4007a0c */ /* 0x000fe20003f26270 */
[----:B-1----:R-:W-:Y:S02]  /*1f20*/  HMMA.16816.F32 R28, R72, R24, RZ ;  /* 0x00000018481c723c */ /* 0x002fe400000018ff */
[----:B------:R1:W-:Y:S01]  /*1f30*/  LDGSTS.E.BYPASS.LTC128B.128 [R198+0x2100], [R50.64], !P0 ;  /* 0x0210000032c67fae */ /* 0x0003e2000c101d46 */
[----:B------:R-:W-:-:S02]  /*1f40*/  ISETP.LT.OR P0, PT, R0, 0x1, P1 ;  /* 0x000000010000780c */ /* 0x000fc40000f01670 */
[----:B------:R-:W-:Y:S01]  /*1f50*/  ISETP.LT.OR P1, PT, R0, 0x21, P1 ;  /* 0x000000210000780c */ /* 0x000fe20000f21670 */
[----:B------:R-:W-:Y:S02]  /*1f60*/  IMAD.MOV.U32 R0, RZ, RZ, 0x40 ;  /* 0x00000040ff007424 */ /* 0x000fe400078e00ff */
[C---:B----4-:R-:W-:Y:S08]  /*1f70*/  HMMA.16816.F32 R20, R72.reuse, R16, RZ ;  /* 0x000000104814723c */ /* 0x050ff000000018ff */
[----:B------:R4:W-:Y:S01]  /*1f80*/  LDGSTS.E.BYPASS.LTC128B.128 [R198+0x4100], [R64.64], !P0 ;  /* 0x0410000040c67fae */ /* 0x0009e2000c101d46 */
[----:B--2---:R-:W-:Y:S03]  /*1f90*/  HMMA.16816.F32 R12, R72, R8, RZ ;  /* 0x00000008480c723c */ /* 0x004fe600000018ff */
[----:B------:R2:W-:Y:S01]  /*1fa0*/  LDGSTS.E.BYPASS.LTC128B.128 [R198+0x1100], [R60.64], !P6 ;  /* 0x011000003cc67fae */ /* 0x0005e2000f101d46 */
[----:B-----5:R-:W-:-:S04]  /*1fb0*/  IADD3 R66, P0, R3, R82, RZ ;  /* 0x0000005203427210 */ /* 0x020fc80007f1e0ff */
[C---:B------:R-:W-:Y:S01]  /*1fc0*/  HMMA.16816.F32 R24, R72.reuse, R26, RZ ;  /* 0x0000001a4818723c */ /* 0x040fe200000018ff */
[----:B------:R-:W-:Y:S01]  /*1fd0*/  SEL R3, R0, 0xffffffc0, !P2 ;  /* 0xffffffc000037807 */ /* 0x000fe20005000000 */
[----:B------:R2:W-:Y:S01]  /*1fe0*/  LDGSTS.E.BYPASS.LTC128B.128 [R198+0x3100], [R62.64], !P5 ;  /* 0x031000003ec67fae */ /* 0x0005e2000e901d46 */
[----:B------:R-:W-:Y:S01]  /*1ff0*/  IADD3 R0, R178, 0x4000, RZ ;  /* 0x00004000b2007810 */ /* 0x000fe20007ffe0ff */
[----:B------:R-:W-:Y:S01]  /*2000*/  IMAD.X R67, R48, 0x1, R81, P0 ;  /* 0x0000000130437824 */ /* 0x000fe200000e0651 */
[----:B------:R-:W-:Y:S01]  /*2010*/  ISETP.GE.AND P0, PT, R2, 0x2, PT ;  /* 0x000000020200780c */ /* 0x000fe20003f06270 */
[--C-:B------:R-:W-:Y:S02]  /*2020*/  IMAD.IADD R177, R186, 0x1, R3.reuse ;  /* 0x00000001bab17824 */ /* 0x100fe400078e0203 */
[----:B------:R-:W-:Y:S01]  /*2030*/  HMMA.16816.F32 R16, R72, R18, RZ ;  /* 0x000000124810723c */ /* 0x000fe200000018ff */
[----:B------:R4:W-:Y:S01]  /*2040*/  LDGSTS.E.BYPASS.LTC128B.128 [R198+0x5100], [R66.64], !P1 ;  /* 0x0510000042c67fae */ /* 0x0009e2000c901d46 */
[----:B------:R-:W-:Y:S01]  /*2050*/  IMAD.IADD R176, R0, 0x1, R3 ;  /* 0x0000000100b07824 */ /* 0x000fe200078e0203 */
[----:B------:R-:W-:-:S02]  /*2060*/  ISETP.GT.AND P1, PT, R203, 0x3f, PT ;  /* 0x0000003fcb00780c */ /* 0x000fc40003f24270 */
[----:B-1----:R-:W-:Y:S03]  /*2070*/  LDSM.16.M88.4 R48, [R184] ;  /* 0x00000000b830783b */ /* 0x002fe60000000200 */
[C---:B------:R-:W-:Y:S01]  /*2080*/  HMMA.16816.F32 R8, R72.reuse, R10, RZ ;  /* 0x0000000a4808723c */ /* 0x040fe200000018ff */
[----:B------:R-:W-:Y:S04]  /*2090*/  LDSM.16.M88.4 R68, [R183] ;  /* 0x00000000b744783b */ /* 0x000fe80000000200 */
[----:B------:R-:W0:Y:S03]  /*20a0*/  LDGDEPBAR ;  /* 0x00000000000079af */ /* 0x000e260000000000 */
[C---:B---3--:R-:W-:Y:S01]  /*20b0*/  HMMA.16816.F32 R4, R72.reuse, R44, RZ ;  /* 0x0000002c4804723c */ /* 0x048fe200000018ff */
[----:B--2---:R-:W-:Y:S07]  /*20c0*/  LDSM.16.M88.4 R60, [R176+-0x3800] ;  /* 0xffc80000b03c783b */ /* 0x004fee0000000200 */
[----:B------:R-:W-:Y:S01]  /*20d0*/  HMMA.16816.F32 R72, R72, R46, RZ ;  /* 0x0000002e4848723c */ /* 0x000fe200000018ff */
[----:B------:R-:W1:Y:S04]  /*20e0*/  LDSM.16.M88.4 R44, [R177] ;  /* 0x00000000b12c783b */ /* 0x000e680000000200 */
[----:B----4-:R-:W-:Y:S03]  /*20f0*/  LDSM.16.M88.4 R64, [R176+-0x4000] ;  /* 0xffc00000b040783b */ /* 0x010fe60000000200 */
        /* <DEDUP_REMOVED lines=10> */
[----:B------:R-:W-:Y:S01]  /*21a0*/  HMMA.16816.F32 R72, R52, R58, R72 ;  /* 0x0000003a3448723c */ /* 0x000fe20000001848 */
[----:B------:R-:W5:Y:S04]  /*21b0*/  LDSM.16.M88.4 R56, [R176+-0x3000] ;  /* 0xffd00000b038783b */ /* 0x000f680000000200 */
[----:B------:R-:W4:Y:S03]  /*21c0*/  LDSM.16.M88.4 R52, [R176+-0x2800] ;  /* 0xffd80000b034783b */ /* 0x000f260000000200 */
        /* <DEDUP_REMOVED lines=8> */
[----:B------:R-:W-:Y:S07]  /*2250*/  LDSM.16.M88.4 R36, [R186+0x3000] ;  /* 0x00300000ba24783b */ /* 0x000fee0000000200 */
[C---:B----4-:R-:W-:Y:S08]  /*2260*/  HMMA.16816.F32 R4, R48.reuse, R32, R4 ;  /* 0x000000203004723c */ /* 0x050ff00000001804 */
        /* <DEDUP_REMOVED lines=9> */
[C---:B-----5:R-:W-:Y:S08]  /*2300*/  HMMA.16816.F32 R12, R68.reuse, R56, R12 ;  /* 0x00000038440c723c */ /* 0x060ff0000000180c */
        /* <DEDUP_REMOVED lines=21> */
[----:B------:R-:W-:Y:S07]  /*2460*/  LDSM.16.M88.4 R64, [R176+-0x2000] ;  /* 0xffe00000b040783b */ /* 0x000fee0000000200 */
[C---:B------:R-:W-:Y:S08]  /*2470*/  HMMA.16816.F32 R20, R68.reuse, R60, R20 ;  /* 0x0000003c4414723c */ /* 0x040ff00000001814 */
[C---:B------:R-:W-:Y:S01]  /*2480*/  HMMA.16816.F32 R16, R68.reuse, R62, R16 ;  /* 0x0000003e4410723c */ /* 0x040fe20000001810 */
[----:B------:R-:W-:Y:S07]  /*2490*/  LDSM.16.M88.4 R60, [R176+-0x1800] ;  /* 0xffe80000b03c783b */ /* 0x000fee0000000200 */
[C---:B------:R-:W-:Y:S08]  /*24a0*/  HMMA.16816.F32 R12, R68.reuse, R56, R12 ;  /* 0x00000038440c723c */ /* 0x040ff0000000180c */
[C---:B------:R-:W-:Y:S01]  /*24b0*/  HMMA.16816.F32 R8, R68.reuse, R58, R8 ;  /* 0x0000003a4408723c */ /* 0x040fe20000001808 */
[----:B------:R-:W-:Y:S07]  /*24c0*/  LDSM.16.M88.4 R56, [R176+-0x1000] ;  /* 0xfff00000b038783b */ /* 0x000fee0000000200 */
[C---:B----4-:R-:W-:Y:S08]  /*24d0*/  HMMA.16816.F32 R4, R68.reuse, R52, R4 ;  /* 0x000000344404723c */ /* 0x050ff00000001804 */
[----:B------:R-:W-:Y:S01]  /*24e0*/  HMMA.16816.F32 R72, R68, R54, R72 ;  /* 0x000000364448723c */ /* 0x000fe20000001848 */
[----:B------:R-:W3:Y:S04]  /*24f0*/  LDSM.16.M88.4 R68, [R183+0x4000] ;  /* 0x00400000b744783b */ /* 0x000ee80000000200 */
[----:B------:R-:W4:Y:S03]  /*2500*/  LDSM.16.M88.4 R52, [R176+-0x800] ;  /* 0xfff80000b034783b */ /* 0x000f260000000200 */
        /* <DEDUP_REMOVED lines=41> */
[----:B------:R-:W-:Y:S07]  /*27a0*/  LDSM.16.M88.4 R64, [R176] ;  /* 0x00000000b040783b */ /* 0x000fee0000000200 */
        /* <DEDUP_REMOVED lines=28> */
[----:B------:R-:W-:Y:S01]  /*2970*/  @!UPT UIADD3 URZ, URZ, URZ, URZ ;  /* 0x0000003f3f3ff290 */ /* 0x000fe2000fffe03f */
[----:B------:R-:W-:Y:S11]  /*2980*/  @!P0 BRA `(.L_x_1981) ;  /* 0x0000044000008947 */ /* 0x000ff60003800000 */
[----:B------:R-:W-:Y:S01]  /*2990*/  IMAD R224, R2, 0x40, R225 ;  /* 0x0000004002e07824 */ /* 0x000fe200078e02e1 */
        /* <DEDUP_REMOVED lines=27> */
.L_x_2044:
[----:B------:R-:W-:Y:S05]  /*2b50*/  BRA.DIV ~URZ, `(.L_x_1983) ;  /* 0x0000a1027f007947 */ /* 0x000fea000b800000 */
[----:B------:R-:W3:Y:S01]  /*2b60*/  SHFL.IDX PT, R3, R0, RZ, 0x181f ;  /* 0x00181fff00037589 */ /* 0x000ee200000e0000 */
[----:B------:R-:W-:Y:S02]  /*2b70*/  ISETP.GE.AND P5, PT, R206, c[0x0][0x1d4], PT ;  /* 0x00007500ce007a0c */ /* 0x000fe40003fa6270 */
[----:B------:R-:W-:Y:S01]  /*2b80*/  ISETP.GE.AND P2, PT, R197, c[0x0][0x1d4], PT ;  /* 0x00007500c5007a0c */ /* 0x000fe20003f46270 */
[----:B-1----:R-:W1:Y:S03]  /*2b90*/  SHFL.IDX PT, R32, R32, 0x1, 0x181f ;  /* 0x00381f0020207f89 */ /* 0x002e6600000e0000 */
[----:B------:R-:W-:Y:S01]  /*2ba0*/  SEL R33, RZ, 0x10, P2 ;  /* 0x00000010ff217807 */ /* 0x000fe20001000000 */
[----:B------:R4:W2:Y:S01]  /*2bb0*/  SHFL.IDX PT, R175, R0, 0x1, 0x181f ;  /* 0x00381f0000af7f89 */ /* 0x0008a200000e0000 */
[----:B---3--:R-:W-:-:S02]  /*2bc0*/  IADD3 R40, P0, R3, R78, RZ ;  /* 0x0000004e03287210 */ /* 0x008fc40007f1e0ff */
[----:B------:R-:W-:-:S03]  /*2bd0*/  IADD3 R38, P6, R3, R80, RZ ;  /* 0x0000005003267210 */ /* 0x000fc60007fde0ff */
[----:B--2---:R-:W-:Y:S01]  /*2be0*/  IMAD.X R41, R34, 0x1, R77, P0 ;  /* 0x0000000122297824 */ /* 0x004fe200000e064d */
[----:B------:R-:W-:Y:S01]  /*2bf0*/  ISETP.GE.AND P0, PT, R196, c[0x0][0x1d4], PT ;  /* 0x00007500c4007a0c */ /* 0x000fe20003f06270 */
[C---:B------:R-:W-:Y:S01]  /*2c00*/  IMAD.X R39, R34.reuse, 0x1, R79, P6 ;  /* 0x0000000122277824 */ /* 0x040fe200030e064f */
[----:B------:R-:W-:Y:S02]  /*2c10*/  IADD3 R36, P6, R3, R82, RZ ;  /* 0x0000005203247210 */ /* 0x000fe40007fde0ff */
[----:B------:R4:W-:Y:S01]  /*2c20*/  LDGSTS.E.BYPASS.LTC128B.128 [R198+0x6100], [R40.64], !P5 ;  /* 0x0610000028c67fae */ /* 0x0009e2000e901d46 */
[----:B------:R-:W-:Y:S02]  /*2c30*/  SEL R3, RZ, 0x10, P0 ;  /* 0x00000010ff037807 */ /* 0x000fe40000000000 */
[----:B------:R-:W-:Y:S01]  /*2c40*/  IMAD.X R37, R34, 0x1, R81, P6 ;  /* 0x0000000122257824 */ /* 0x000fe200030e0651 */
[----:B------:R4:W-:Y:S01]  /*2c50*/  LDGSTS.E.BYPASS.LTC128B.128 [R198+0x8100], [R38.64], !P2 ;  /* 0x0810000026c67fae */ /* 0x0009e2000d101d46 */
[----:B------:R-:W-:-:S04]  /*2c60*/  SEL R34, RZ, 0x10, P5 ;  /* 0x00000010ff227807 */ /* 0x000fc80002800000 */
[----:B------:R4:W-:Y:S03]  /*2c70*/  LDGSTS.E.BYPASS.LTC128B.128 [R198+0xa100], [R36.64], !P0 ;  /* 0x0a10000024c67fae */ /* 0x0009e6000c101d46 */
.L_x_2045:
[----:B-1--4-:R-:W-:Y:S02]  /*2c80*/  IADD3 R37, -R34, 0x10, RZ ;  /* 0x0000001022257810 */ /* 0x012fe40007ffe1ff */
[----:B------:R-:W-:Y:S02]  /*2c90*/  IADD3 R35, -R33, 0x10, RZ ;  /* 0x0000001021237810 */ /* 0x000fe40007ffe1ff */
[----:B------:R-:W-:Y:S02]  /*2ca0*/  LOP3.LUT R37, R37, 0xf, RZ, 0xc0, !PT ;  /* 0x0000000f25257812 */ /* 0x000fe400078ec0ff */
[----:B------:R-:W-:Y:S02]  /*2cb0*/  IADD3 R0, -R3, 0x10, RZ ;  /* 0x0000001003007810 */ /* 0x000fe40007ffe1ff */
[----:B------:R-:W-:Y:S02]  /*2cc0*/  LOP3.LUT R35, R35, 0xf, RZ, 0xc0, !PT ;  /* 0x0000000f23237812 */ /* 0x000fe400078ec0ff */
[----:B------:R-:W-:-:S02]  /*2cd0*/  IADD3 R36, P2, P0, R37, R175, R78 ;  /* 0x000000af25247210 */ /* 0x000fc4000785e04e */
[----:B------:R-:W-:Y:S02]  /*2ce0*/  LOP3.LUT R0, R0, 0xf, RZ, 0xc0, !PT ;  /* 0x0000000f00007812 */ /* 0x000fe400078ec0ff */
[-C--:B------:R-:W-:Y:S02]  /*2cf0*/  IADD3 R38, P6, P5, R35, R175.reuse, R80 ;  /* 0x000000af23267210 */ /* 0x080fe40007dde050 */
[-C--:B------:R-:W-:Y:S02]  /*2d00*/  IADD3.X R37, RZ, R32.reuse, R77, P2, P0 ;  /* 0x00000020ff257210 */ /* 0x080fe400017e044d */
[----:B------:R-:W-:Y:S02]  /*2d10*/  IADD3 R82, P2, P0, R0, R175, R82 ;  /* 0x000000af00527210 */ /* 0x000fe4000785e052 */
[----:B------:R-:W-:Y:S02]  /*2d20*/  IADD3.X R39, RZ, R32, R79, P6, P5 ;  /* 0x00000020ff277210 */ /* 0x000fe400037ea44f */
[----:B------:R-:W-:-:S02]  /*2d30*/  ISETP.NE.U32.AND P6, PT, R34, RZ, PT ;  /* 0x000000ff2200720c */ /* 0x000fc40003fc5070 */
[----:B------:R-:W-:Y:S02]  /*2d40*/  ISETP.NE.U32.AND P5, PT, R33, RZ, PT ;  /* 0x000000ff2100720c */ /* 0x000fe40003fa5070 */
[----:B------:R-:W-:Y:S02]  /*2d50*/  IADD3.X R83, RZ, R32, R81, P2, P0 ;  /* 0x00000020ff537210 */ /* 0x000fe400017e0451 */
[----:B------:R-:W-:-:S07]  /*2d60*/  ISETP.NE.U32.AND P0, PT, R3, RZ, PT ;  /* 0x000000ff0300720c */ /* 0x000fce0003f05070 */
[----:B------:R-:W-:Y:S01]  /*2d70*/  @!PT LDS RZ, [RZ] ;  /* 0x00000000fffff984 */ /* 0x000fe20000000800 */
[----:B------:R-:W-:Y:S01]  /*2d80*/  @!PT LDS RZ, [RZ] ;  /* 0x00000000fffff984 */ /* 0x000fe20000000800 */
[----:B------:R-:W-:Y:S01]  /*2d90*/  @!PT LDS RZ, [RZ] ;  /* 0x00000000fffff984 */ /* 0x000fe20000000800 */
[----:B------:R1:W-:Y:S04]  /*2da0*/  LDGSTS.E.BYPASS.LTC128B.128.ZFILL [R198+0x7100], [R36.64], P6 ;  /* 0x0710000024c67fae */ /* 0x0003e8000b141d46 */
[----:B------:R1:W-:Y:S04]  /*2db0*/  LDGSTS.E.BYPASS.LTC128B.128.ZFILL [R198+0x9100], [R38.64], P5 ;  /* 0x0910000026c67fae */ /* 0x0003e8000a941d46 */
[----:B------:R1:W-:Y:S02]  /*2dc0*/  LDGSTS.E.BYPASS.LTC128B.128.ZFILL [R198+0xb100], [R82.64], P0 ;  /* 0x0b10000052c67fae */ /* 0x0003e40008141d46 */
.L_x_1981:
[----:B------:R-:W-:Y:S05]  /*2dd0*/  BSYNC B0 ;  /* 0x0000000000007941 */ /* 0x000fea0003800000 */
.L_x_1980:
[----:B------:R-:W-:Y:S01]  /*2de0*/  MOV R33, 0xffffffc0 ;  /* 0xffffffc000217802 */ /* 0x000fe20000000f00 */
[----:B------:R-:W0:Y:S01]  /*2df0*/  LDGDEPBAR ;  /* 0x00000000000079af */ /* 0x000e220000000000 */
[----:B------:R-:W-:-:S02]  /*2e00*/  IADD3 R239, R199, R220, RZ ;  /* 0x000000dcc7ef7210 */ /* 0x000fc40007ffe0ff */
        /* <DEDUP_REMOVED lines=8> */
[----:B------:R2:W3:Y:S02]  /*2e90*/  SHFL.IDX PT, R175, R239, RZ, 0x1c1f ;  /* 0x001c1fffefaf7589 */ /* 0x0004e400000e0000 */
.L_x_2046:
[----:B---3--:R-:W-:Y:S02]  /*2ea0*/  IMAD.IADD R3, R0, 0x1, R175 ;  /* 0x0000000100037824 */ /* 0x008fe400078e02af */
[----:B------:R-:W-:Y:S02]  /*2eb0*/  IMAD.MOV.U32 R227, RZ, RZ, 0x1f ;  /* 0x0000001fffe37424 */ /* 0x000fe400078e00ff */
[----:B------:R-:W-:Y:S01]  /*2ec0*/  IMAD.MOV.U32 R230, RZ, RZ, -0x1 ;  /* 0xffffffffffe67424 */ /* 0x000fe200078e00ff */
[----:B------:R-:W-:-:S04]  /*2ed0*/  IMNMX R32, R76, R3, PT ;  /* 0x000000034c207217 */ /* 0x000fc80003800200 */
[C---:B------:R-:W-:Y:S02]  /*2ee0*/  ISETP.GT.AND P5, PT, R32.reuse, 0x1, PT ;  /* 0x000000012000780c */ /* 0x040fe40003fa4270 */
[C---:B------:R-:W-:Y:S02]  /*2ef0*/  ISETP.GT.AND P6, PT, R32.reuse, RZ, PT ;  /* 0x000000ff2000720c */ /* 0x040fe40003fc4270 */
        /* <DEDUP_REMOVED lines=31> */
[----:B--2---:R-:W2:Y:S02]  /*30f0*/  SHFL.IDX PT, R239, R239, 0x1, 0x1c1f ;  /* 0x003c1f00efef7f89 */ /* 0x004ea400000e0000 */
[----:B--2---:R-:W-:Y:S01]  /*3100*/  IMAD.IADD R5, R0, 0x1, R239 ;  /* 0x0000000100057824 */ /* 0x004fe200078e02ef */
        /* <DEDUP_REMOVED lines=11> */
[----:B------:R-:W-:Y:S02]  /*31c0*/  FSEL R4, R27, -INF , P2 ;  /* 0xff8000001b047808 */ /* 0x000fe40001000000 */
[----:B------:R-:W-:-:S02]  /*31d0*/  FMNMX.FTZ R0, R29, R0, !PT ;  /* 0x000000001d007209 */ /* 0x000fc40007810000 */
[----:B------:R-:W-:Y:S02]  /*31e0*/  ISETP.GT.AND P2, PT, R76, 0x10, PT ;  /* 0x000000104c00780c */ /* 0x000fe40003f44270 */
[----:B------:R-:W-:Y:S02]  /*31f0*/  FMNMX.FTZ R9, R26, R9, !PT ;  /* 0x000000091a097209 */ /* 0x000fe40007810000 */
[----:B------:R-:W-:Y:S02]  /*3200*/  FMNMX.FTZ R0, R25, R0, !PT ;  /* 0x0000000019007209 */ /* 0x000fe40007810000 */
[----:B------:R-:W-:Y:S02]  /*3210*/  ISETP.GT.AND P0, PT, R76, 0x11, PT ;  /* 0x000000114c00780c */ /* 0x000fe40003f04270 */
[----:B------:R-:W-:Y:S02]  /*3220*/  FSEL R22, R22, -INF , P2 ;  /* 0xff80000016167808 */ /* 0x000fe40001000000 */
[----:B------:R-:W-:-:S02]  /*3230*/  FMNMX.FTZ R9, R4, R9, !PT ;  /* 0x0000000904097209 */ /* 0x000fc40007810000 */
[----:B------:R-:W-:Y:S02]  /*3240*/  FMNMX.FTZ R0, R21, R0, !PT ;  /* 0x0000000015007209 */ /* 0x000fe40007810000 */
[----:B------:R-:W-:Y:S02]  /*3250*/  FSEL R12, R23, -INF , P0 ;  /* 0xff800000170c7808 */ /* 0x000fe40000000000 */
[----:B------:R-:W-:Y:S02]  /*3260*/  ISETP.GT.AND P2, PT, R76, 0x18, PT ;  /* 0x000000184c00780c */ /* 0x000fe40003f44270 */
[----:B------:R-:W-:Y:S02]  /*3270*/  FMNMX.FTZ R9, R22, R9, !PT ;  /* 0x0000000916097209 */ /* 0x000fe40007810000 */
[----:B------:R-:W-:Y:S02]  /*3280*/  FMNMX.FTZ R0, R3, R0, !PT ;  /* 0x0000000003007209 */ /* 0x000fe40007810000 */
[----:B------:R-:W-:-:S02]  /*3290*/  ISETP.GT.AND P0, PT, R76, 0x19, PT ;  /* 0x000000194c00780c */ /* 0x000fc40003f04270 */
[----:B------:R-:W-:Y:S02]  /*32a0*/  FSEL R18, R18, -INF , P2 ;  /* 0xff80000012127808 */ /* 0x000fe40001000000 */
[----:B------:R-:W-:Y:S02]  /*32b0*/  FMNMX.FTZ R9, R12, R9, !PT ;  /* 0x000000090c097209 */ /* 0x000fe40007810000 */
[----:B------:R-:W-:Y:S02]  /*32c0*/  FMNMX.FTZ R0, R17, R0, !PT ;  /* 0x0000000011007209 */ /* 0x000fe40007810000 */
[----:B------:R-:W-:Y:S02]  /*32d0*/  FSEL R8, R19, -INF , P0 ;  /* 0xff80000013087808 */ /* 0x000fe40000000000 */
[----:B------:R-:W-:Y:S02]  /*32e0*/  ISETP.GT.AND P2, PT, R76, 0x20, PT ;  /* 0x000000204c00780c */ /* 0x000fe40003f44270 */
[----:B------:R-:W-:-:S02]  /*32f0*/  FMNMX.FTZ R9, R18, R9, !PT ;  /* 0x0000000912097209 */ /* 0x000fc40007810000 */
[----:B------:R-:W-:Y:S02]  /*3300*/  FMNMX.FTZ R0, R157, R0, !PT ;  /* 0x000000009d007209 */ /* 0x000fe40007810000 */
[----:B------:R-:W-:Y:S02]  /*3310*/  ISETP.GT.AND P0, PT, R76, 0x21, PT ;  /* 0x000000214c00780c */ /* 0x000fe40003f04270 */
[----:B------:R-:W-:Y:S02]  /*3320*/  FSEL R174, R14, -INF , P2 ;  /* 0xff8000000eae7808 */ /* 0x000fe40001000000 */
[----:B------:R-:W-:Y:S02]  /*3330*/  FMNMX.FTZ R9, R8, R9, !PT ;  /* 0x0000000908097209 */ /* 0x000fe40007810000 */
[----:B------:R-:W-:Y:S02]  /*3340*/  FMNMX.FTZ R0, R165, R0, !PT ;  /* 0x00000000a5007209 */ /* 0x000fe40007810000 */
[----:B------:R-:W-:-:S02]  /*3350*/  FSEL R164, R15, -INF , P0 ;  /* 0xff8000000fa47808 */ /* 0x000fc40000000000 */
        /* <DEDUP_REMOVED lines=10> */
[----:B------:R-:W-:Y:S02]  /*3400*/  ISETP.GT.AND P0, PT, R76, 0x31, PT ;  /* 0x000000314c00780c */ /* 0x000fe40003f04270 */
[----:B------:R-:W-:-:S02]  /*3410*/  FMNMX.FTZ R0, R169, R0, !PT ;  /* 0x00000000a9007209 */ /* 0x000fc40007810000 */
[----:B------:R-:W-:Y:S02]  /*3420*/  FSEL R166, R6, -INF , P2 ;  /* 0xff80000006a67808 */ /* 0x000fe40001000000 */
[----:B------:R-:W-:Y:S02]  /*3430*/  FMNMX.FTZ R9, R170, R9, !PT ;  /* 0x00000009aa097209 */ /* 0x000fe40007810000 */
[----:B------:R-:W-:Y:S02]  /*3440*/  FSEL R142, R7, -INF , P0 ;  /* 0xff800000078e7808 */ /* 0x000fe40000000000 */
[----:B------:R-:W-:Y:S02]  /*3450*/  FMNMX.FTZ R0, R167, R0, !PT ;  /* 0x00000000a7007209 */ /* 0x000fe40007810000 */
        /* <DEDUP_REMOVED lines=8> */
[----:B------:R-:W-:Y:S01]  /*34e0*/  FMNMX.FTZ R7, R140, R7, !PT ;  /* 0x000000078c077209 */ /* 0x000fe20007810000 */
[----:B------:R-:W2:Y:S03]  /*34f0*/  SHFL.BFLY PT, R0, R9, 0x2, 0x1f ;  /* 0x0c401f0009007f89 */ /* 0x000ea600000e0000 */
[----:B------:R-:W-:-:S05]  /*3500*/  FMNMX.FTZ R6, R162, R7, !PT ;  /* 0x00000007a2067209 */ /* 0x000fca0007810000 */
[----:B------:R-:W3:Y:S01]  /*3510*/  SHFL.BFLY PT, R135, R6, 0x2, 0x1f ;  /* 0x0c401f0006877f89 */ /* 0x000ee200000e0000 */
[----:B--2---:R-:W-:-:S05]  /*3520*/  FMNMX.FTZ R7, R0, R9, !PT ;  /* 0x0000000900077209 */ /* 0x004fca0007810000 */
[----:B------:R-:W2:Y:S01]  /*3530*/  SHFL.BFLY PT, R0, R7, 0x1, 0x1f ;  /* 0x0c201f0007007f89 */ /* 0x000ea200000e0000 */
[----:B---3--:R-:W-:-:S05]  /*3540*/  FMNMX.FTZ R135, R6, R135, !PT ;  /* 0x0000008706877209 */ /* 0x008fca0007810000 */
[----:B------:R3:W4:Y:S01]  /*3550*/  SHFL.BFLY PT, R136, R135, 0x1, 0x1f ;  /* 0x0c201f0087887f89 */ /* 0x00072200000e0000 */
[----:B--2---:R-:W-:-:S05]  /*3560*/  FMNMX.FTZ R0, R7, R0, !PT ;  /* 0x0000000007007209 */ /* 0x004fca0007810000 */
.L_x_2047:
[----:B------:R-:W-:Y:S01]  /*3570*/  FMUL.FTZ R168, R0, c[0x0][0x2d0] ;  /* 0x0000b40000a87a20 */ /* 0x000fe20000410000 */
[----:B----4-:R-:W-:Y:S01]  /*3580*/  FMNMX.FTZ R132, R136, R135, !PT ;  /* 0x0000008788847209 */ /* 0x010fe20007810000 */
[----:B------:R-:W-:Y:S01]  /*3590*/  WARPSYNC 0xffffffff ;  /* 0xffffffff00007948 */ /* 0x000fe20003800000 */
[----:B------:R-:W-:Y:S01]  /*35a0*/  FSETP.NEU.FTZ.AND P0, PT, R0, -INF , PT ;  /* 0xff8000000000780b */ /* 0x000fe20003f1d000 */
[----:B------:R-:W2:Y:S01]  /*35b0*/  LDSM.16.MT88.4 R40, [R182+0x2000] ;  /* 0x00200000b628783b */ /* 0x000ea20000004200 */
[----:B------:R-:W-:Y:S01]  /*35c0*/  IADD3 R238, R2, -0x2, RZ ;  /* 0xfffffffe02ee7810 */ /* 0x000fe20007ffe0ff */
[----:B------:R-:W-:Y:S01]  /*35d0*/  FMUL.FTZ R161, R132, c[0x0][0x2d0] ;  /* 0x0000b40084a17a20 */ /* 0x000fe20000410000 */
[----:B------:R-:W-:Y:S01]  /*35e0*/  FSEL R168, R168, RZ, P0 ;  /* 0x000000ffa8a87208 */ /* 0x000fe20000000000 */
[----:B------:R-:W4:Y:S01]  /*35f0*/  LDSM.16.MT88.4 R124, [R182] ;  /* 0x00000000b67c783b */ /* 0x000f220000004200 */
[----:B------:R-:W-:-:S03]  /*3600*/  FSETP.NEU.FTZ.AND P0, PT, R132, -INF , PT ;  /* 0xff8000008400780b */ /* 0x000fc60003f1d000 */
[--C-:B------:R-:W-:Y:S01]  /*3610*/  FFMA.FTZ R156, R28, c[0x0][0x2d0], -R168.reuse ;  /* 0x0000b4001c9c7a23 */ /* 0x100fe200000108a8 */
[----:B------:R-:W-:Y:S01]  /*3620*/  FSEL R161, R161, RZ, P0 ;  /* 0x000000ffa1a17208 */ /* 0x000fe20000000000 */
[--C-:B------:R-:W-:Y:S01]  /*3630*/  FFMA.FTZ R155, R35, c[0x0][0x2d0], -R168.reuse ;  /* 0x0000b400239b7a23 */ /* 0x100fe200000108a8 */
[----:B------:R-:W5:Y:S01]  /*3640*/  LDSM.16.MT88.4 R104, [R181] ;  /* 0x00000000b568783b */ /* 0x000f620000004200 */
[--C-:B------:R-:W-:Y:S02]  /*3650*/  FFMA.FTZ R154, R33, c[0x0][0x2d0], -R168.reuse ;  /* 0x0000b400219a7a23 */ /* 0x100fe400000108a8 */
[----:B------:R-:W-:Y:S01]  /*3660*/  FFMA.FTZ R153, R29, c[0x0][0x2d0], -R168 ;  /* 0x0000b4001d997a23 */ /* 0x000fe200000108a8 */
[----:B------:R-:W1:Y:S01]  /*3670*/  LDSM.16.MT88.4 R112, [R180] ;  /* 0x00000000b470783b */ /* 0x000e620000004200 */
[--C-:B------:R-:W-:Y:S01]  /*3680*/  FFMA.FTZ R152, R5, c[0x0][0x2d0], -R161.reuse ;  /* 0x0000b40005987a23 */ /* 0x100fe200000108a1 */
[----:B------:R-:W-:Y:S01]  /*3690*/  MUFU.EX2 R156, R156 ;  /* 0x0000009c009c7308 */ /* 0x000fe20000000800 */
[--C-:B------:R-:W-:Y:S01]  /*36a0*/  FFMA.FTZ R151, R16, c[0x0][0x2d0], -R161.reuse ;  /* 0x0000b40010977a23 */ /* 0x100fe200000108a1 */
[----:B------:R-:W3:Y:S01]  /*36b0*/  LDSM.16.MT88.4 R120, [R179] ;  /* 0x00000000b378783b */ /* 0x000ee20000004200 */
[----:B------:R-:W-:-:S02]  /*36c0*/  FFMA.FTZ R150, R26, c[0x0][0x2d0], -R161 ;  /* 0x0000b4001a967a23 */ /* 0x000fc400000108a1 */
[--C-:B------:R-:W-:Y:S01]  /*36d0*/  FFMA.FTZ R147, R4, c[0x0][0x2d0], -R161.reuse ;  /* 0x0000b40004937a23 */ /* 0x100fe200000108a1 */
[----:B------:R-:W1:Y:S01]  /*36e0*/  LDSM.16.MT88.4 R48, [R181+0x2000] ;  /* 0x00200000b530783b */ /* 0x000e620000004200 */
[--C-:B------:R-:W-:Y:S01]  /*36f0*/  FFMA.FTZ R134, R8, c[0x0][0x2d0], -R161.reuse ;  /* 0x0000b40008867a23 */ /* 0x100fe200000108a1 */
[----:B------:R-:W2:Y:S01]  /*3700*/  MUFU.EX2 R155, R155 ;  /* 0x0000009b009b7308 */ /* 0x000ea20000000800 */
[--C-:B------:R-:W-:Y:S01]  /*3710*/  FFMA.FTZ R144, R3, c[0x0][0x2d0], -R168.reuse ;  /* 0x0000b40003907a23 */ /* 0x100fe200000108a8 */
[----:B------:R-:W1:Y:S01]  /*3720*/  LDSM.16.MT88.4 R56, [R180+0x2000] ;  /* 0x00200000b438783b */ /* 0x000e620000004200 */
[--C-:B------:R-:W-:Y:S02]  /*3730*/  FFMA.FTZ R149, R25, c[0x0][0x2d0], -R168.reuse ;  /* 0x0000b40019957a23 */ /* 0x100fe400000108a8 */
[--C-:B------:R-:W-:Y:S01]  /*3740*/  FFMA.FTZ R148, R21, c[0x0][0x2d0], -R168.reuse ;  /* 0x0000b40015947a23 */ /* 0x100fe200000108a8 */
[----:B------:R-:W1:Y:S01]  /*3750*/  LDSM.16.MT88.4 R64, [R179+0x2000] ;  /* 0x00200000b340783b */ /* 0x000e620000004200 */
[----:B------:R-:W-:Y:S01]  /*3760*/  FFMA.FTZ R3, R17, c[0x0][0x2d0], -R168 ;  /* 0x0000b40011037a23 */ /* 0x000fe200000108a8 */
[----:B------:R-:W-:Y:S01]  /*3770*/  MUFU.EX2 R154, R154 ;  /* 0x0000009a009a7308 */ /* 0x000fe20000000800 */
[--C-:B------:R-:W-:Y:S01]  /*3780*/  FFMA.FTZ R146, R22, c[0x0][0x2d0], -R161.reuse ;  /* 0x0000b40016927a23 */ /* 0x100fe200000108a1 */
[----:B------:R-:W1:Y:S01]  /*3790*/  LDSM.16.MT88.4 R72, [R182+0x4000] ;  /* 0x00400000b648783b */ /* 0x000e620000004200 */
[----:B---3--:R-:W-:-:S02]  /*37a0*/  FFMA.FTZ R135, R12, c[0x0][0x2d0], -R161 ;  /* 0x0000b4000c877a23 */ /* 0x008fc400000108a1 */
[--C-:B------:R-:W-:Y:S01]  /*37b0*/  FFMA.FTZ R145, R18, c[0x0][0x2d0], -R161.reuse ;  /* 0x0000b40012917a23 */ /* 0x100fe200000108a1 */
[----:B-1----:R-:W1:Y:S01]  /*37c0*/  LDSM.16.MT88.4 R80, [R181+0x4000] ;  /* 0x00400000b550783b */ /* 0x002e620000004200 */
[--C-:B------:R-:W-:Y:S01]  /*37d0*/  FFMA.FTZ R160, R165, c[0x0][0x2d0], -R168.reuse ;  /* 0x0000b400a5a07a23 */ /* 0x100fe200000108a8 */
[----:B------:R-:W3:Y:S01]  /*37e0*/  MUFU.EX2 R153, R153 ;  /* 0x0000009900997308 */ /* 0x000ee20000000800 */
[----:B--2---:R-:W-:Y:S01]  /*37f0*/  F2FP.PACK_AB R96, R155, R156 ;  /* 0x0000009c9b60723e */ /* 0x004fe200000000ff */
[----:B------:R-:W2:Y:S01]  /*3800*/  LDSM.16.MT88.4 R88, [R180+0x4000] ;  /* 0x00400000b458783b */ /* 0x000ea20000004200 */
[--C-:B------:R-:W-:Y:S02]  /*3810*/  FFMA.FTZ R158, R163, c[0x0][0x2d0], -R168.reuse ;  /* 0x0000b400a39e7a23 */ /* 0x100fe400000108a8 */
[--C-:B------:R-:W-:Y:S01]  /*3820*/  FFMA.FTZ R157, R157, c[0x0][0x2d0], -R168.reuse ;  /* 0x0000b4009d9d7a23 */ /* 0x100fe200000108a8 */
[----:B------:R-:W1:Y:S01]  /*3830*/  LDSM.16.MT88.4 R4, [R179+0x4000] ;  /* 0x00400000b304783b */ /* 0x000e620000004200 */
[----:B------:R-:W-:Y:S01]  /*3840*/  FFMA.FTZ R159, R159, c[0x0][0x2d0], -R168 ;  /* 0x0000b4009f9f7a23 */ /* 0x000fe200000108a8 */
[----:B------:R-:W-:Y:S01]  /*3850*/  MUFU.EX2 R152, R152 ;  /* 0x0000009800987308 */ /* 0x000fe20000000800 */
[--C-:B------:R-:W-:Y:S01]  /*3860*/  FFMA.FTZ R163, R174, c[0x0][0x2d0], -R161.reuse ;  /* 0x0000b400aea37a23 */ /* 0x100fe200000108a1 */
[----:B------:R-:W1:Y:S01]  /*3870*/  LDSM.16.MT88.4 R8, [R182+0x2800] ;  /* 0x00280000b608783b */ /* 0x000e620000004200 */
[----:B------:R-:W-:-:S02]  /*3880*/  FFMA.FTZ R164, R164, c[0x0][0x2d0], -R161 ;  /* 0x0000b400a4a47a23 */ /* 0x000fc400000108a1 */
[--C-:B------:R-:W-:Y:S01]  /*3890*/  FFMA.FTZ R165, R172, c[0x0][0x2d0], -R161.reuse ;  /* 0x0000b400aca57a23 */ /* 0x100fe200000108a1 */
[----:B------:R-:W1:Y:S01]  /*38a0*/  LDSM.16.MT88.4 R16, [R180+0x2800] ;  /* 0x00280000b410783b */ /* 0x000e620000004200 */
[--C-:B------:R-:W-:Y:S01]  /*38b0*/  FFMA.FTZ R170, R170, c[0x0][0x2d0], -R161.reuse ;  /* 0x0000b400aaaa7a23 */ /* 0x100fe200000108a1 */
[----:B------:R-:W4:Y:S01]  /*38c0*/  MUFU.EX2 R151, R151 ;  /* 0x0000009700977308 */ /* 0x000f220000000800 */
[----:B---3--:R-:W-:Y:S01]  /*38d0*/  F2FP.PACK_AB R98, R153, R154 ;  /* 0x0000009a9962723e */ /* 0x008fe200000000ff */
[----:B------:R-:W3:Y:S01]  /*38e0*/  LDSM.16.MT88.4 R20, [R182+0x800] ;  /* 0x00080000b614783b */ /* 0x000ee20000004200 */
[--C-:B------:R-:W-:Y:S02]  /*38f0*/  FFMA.FTZ R172, R167, c[0x0][0x2d0], -R168.reuse ;  /* 0x0000b400a7ac7a23 */ /* 0x100fe400000108a8 */
[--C-:B------:R-:W-:Y:S01]  /*3900*/  FFMA.FTZ R169, R169, c[0x0][0x2d0], -R168.reuse ;  /* 0x0000b400a9a97a23 */ /* 0x100fe200000108a8 */
[----:B------:R-:W1:Y:S01]  /*3910*/  LDSM.16.MT88.4 R12, [R179+0x2800] ;  /* 0x00280000b30c783b */ /* 0x000e620000004200 */
[--C-:B------:R-:W-:Y:S01]  /*3920*/  FFMA.FTZ R167, R143, c[0x0][0x2d0], -R168.reuse ;  /* 0x0000b4008fa77a23 */ /* 0x100fe200000108a8 */
[----:B------:R-:W-:Y:S01]  /*3930*/  MUFU.EX2 R150, R150 ;  /* 0x0000009600967308 */ /* 0x000fe20000000800 */
[----:B------:R-:W-:Y:S01]  /*3940*/  FFMA.FTZ R236, R141, c[0x0][0x2d0], -R168 ;  /* 0x0000b4008dec7a23 */ /* 0x000fe200000108a8 */
[----:B------:R-:W-:Y:S01]  /*3950*/  LDSM.16.MT88.4 R136, [R181+0x800] ;  /* 0x00080000b588783b */ /* 0x000fe20000004200 */
[----:B------:R-:W-:-:S02]  /*3960*/  FFMA.FTZ R166, R166, c[0x0][0x2d0], -R161 ;  /* 0x0000b400a6a67a23 */ /* 0x000fc400000108a1 */
[--C-:B------:R-:W-:Y:S01]  /*3970*/  FFMA.FTZ R171, R142, c[0x0][0x2d0], -R161.reuse ;  /* 0x0000b4008eab7a23 */ /* 0x100fe200000108a1 */
[----:B------:R-:W-:Y:S01]  /*3980*/  LDSM.16.MT88.4 R32, [R180+0x800] ;  /* 0x00080000b420783b */ /* 0x000fe20000004200 */
[--C-:B------:R-:W-:Y:S01]  /*3990*/  FFMA.FTZ R168, R140, c[0x0][0x2d0], -R161.reuse ;  /* 0x0000b4008ca87a23 */ /* 0x100fe200000108a1 */
[----:B------:R-:W2:Y:S01]  /*39a0*/  MUFU.EX2 R147, R147 ;  /* 0x0000009300937308 */ /* 0x000ea20000000800 */
[----:B----4-:R-:W-:Y:S01]  /*39b0*/  F2FP.PACK_AB R97, R151, R152 ;  /* 0x000000989761723e */ /* 0x010fe200000000ff */
[----:B------:R-:W-:Y:S01]  /*39c0*/  LDSM.16.MT88.4 R28, [R179+0x800] ;  /* 0x00080000b31c783b */ /* 0x000fe20000004200 */
[----:B------:R-:W-:Y:S02]  /*39d0*/  FFMA.FTZ R231, R162, c[0x0][0x2d0], -R161 ;  /* 0x0000b400a2e77a23 */ /* 0x000fe400000108a1 */
[----:B------:R-:W-:Y:S01]  /*39e0*/  FADD.FTZ R155, R156, R155 ;  /* 0x0000009b9c9b7221 */ /* 0x000fe20000010000 */
[----:B------:R-:W-:Y:S01]  /*39f0*/  LDSM.16.MT88.4 R24, [R181+0x2800] ;  /* 0x00280000b518783b */ /* 0x000fe20000004200 */
[----:B------:R-:W-:Y:S01]  /*3a00*/  FADD.FTZ R151, R152, R151 ;  /* 0x0000009798977221 */ /* 0x000fe20000010000 */
[----:B------:R-:W-:Y:S02]  /*3a10*/  MUFU.EX2 R149, R149 ;  /* 0x0000009500957308 */ /* 0x000fe40000000800 */
[----:B------:R-:W-:Y:S01]  /*3a20*/  LDSM.16.MT88.4 R140, [R181+0x1800] ;  /* 0x00180000b58c783b */ /* 0x000fe20000004200 */
[----:B--2---:R-:W-:-:S05]  /*3a30*/  F2FP.PACK_AB R99, R147, R150 ;  /* 0x000000969363723e */ /* 0x004fca00000000ff */
        /* <DEDUP_REMOVED lines=9> */
[C---:B-----5:R-:W-:Y:S02]  /*3ad0*/  HMMA.16816.F32 R100, R96.reuse, R104, RZ ;  /* 0x000000686064723c */ /* 0x060fe400000018ff */
        /* <DEDUP_REMOVED lines=13> */
[C---:B-1----:R-:W-:Y:S02]  /*3bb0*/  HMMA.16816.F32 R76, R96.reuse, R80, RZ ;  /* 0x00000050604c723c */ /* 0x042fe400000018ff */
        /* <DEDUP_REMOVED lines=27> */
[----:B------:R-:W-:-:S04]  /*3d70*/  FADD.FTZ R146, R146, R147 ;  /* 0x0000009392927221 */ /* 0x000fc80000010000 */
[----:B------:R-:W-:Y:S01]  /*3d80*/  FADD.FTZ R146, R135, R146 ;  /* 0x0000009287927221 */ /* 0x000fe20000010000 */
[----:B------:R-:W-:Y:S02]  /*3d90*/  F2FP.PACK_AB R6, R3, R144 ;  /* 0x000000900306723e */ /* 0x000fe400000000ff */
[----:B-----5:R-:W-:Y:S01]  /*3da0*/  F2FP.PACK_AB R7, R134, R145 ;  /* 0x000000918607723e */ /* 0x020fe200000000ff */
[----:B------:R-:W-:-:S04]  /*3db0*/  FADD.FTZ R145, R145, R146 ;  /* 0x0000009291917221 */ /* 0x000fc80000010000 */
[----:B------:R-:W-:Y:S02]  /*3dc0*/  FADD.FTZ R134, R134, R145 ;  /* 0x0000009186867221 */ /* 0x000fe40000010000 */
[C---:B------:R-:W-:Y:S08]  /*3dd0*/  HMMA.16816.F32 R36, R4.reuse, R8, R36 ;  /* 0x000000080424723c */ /* 0x040ff00000001824 */
[C---:B------:R-:W-:Y:S01]  /*3de0*/  HMMA.16816.F32 R40, R4.reuse, R10, R40 ;  /* 0x0000000a0428723c */ /* 0x040fe20000001828 */
[----:B------:R-:W2:Y:S07]  /*3df0*/  LDSM.16.MT88.4 R8, [R181+0x4800] ;  /* 0x00480000b508783b */ /* 0x000eae0000004200 */
[C---:B------:R-:W-:Y:S08]  /*3e00*/  HMMA.16816.F32 R52, R4.reuse, R16, R52 ;  /* 0x000000100434723c */ /* 0x040ff00000001834 */
[C---:B------:R-:W-:Y:S01]  /*3e10*/  HMMA.16816.F32 R56, R4.reuse, R18, R56 ;  /* 0x000000120438723c */ /* 0x040fe20000001838 */
[----:B------:R-:W4:Y:S07]  /*3e20*/  LDSM.16.MT88.4 R16, [R180+0x4800] ;  /* 0x00480000b410783b */ /* 0x000f2e0000004200 */
[C---:B---3--:R-:W-:Y:S08]  /*3e30*/  HMMA.16816.F32 R128, R4.reuse, R20, R128 ;  /* 0x000000140480723c */ /* 0x048ff00000001880 */
[C---:B------:R-:W-:Y:S01]  /*3e40*/  HMMA.16816.F32 R124, R4.reuse, R22, R124 ;  /* 0x00000016047c723c */ /* 0x040fe2000000187c */
[----:B------:R-:W3:Y:S07]  /*3e50*/  LDSM.16.MT88.4 R20, [R182+0x4800] ;  /* 0x00480000b614783b */ /* 0x000eee0000004200 */
[C---:B------:R-:W-:Y:S08]  /*3e60*/  HMMA.16816.F32 R60, R4.reuse, R12, R60 ;  /* 0x0000000c043c723c */ /* 0x040ff0000000183c */
[C---:B------:R-:W-:Y:S01]  /*3e70*/  HMMA.16816.F32 R64, R4.reuse, R14, R64 ;  /* 0x0000000e0440723c */ /* 0x040fe20000001840 */
[----:B------:R-:W5:Y:S07]  /*3e80*/  LDSM.16.MT88.4 R12, [R179+0x4800] ;  /* 0x00480000b30c783b */ /* 0x000f6e0000004200 */
[C---:B--2---:R-:W-:Y:S08]  /*3e90*/  HMMA.16816.F32 R76, R4.reuse, R8, R76 ;  /* 0x00000008044c723c */ /* 0x044ff0000000184c */
[C---:B------:R-:W-:Y:S01]  /*3ea0*/  HMMA.16816.F32 R80, R4.reuse, R10, R80 ;  /* 0x0000000a0450723c */ /* 0x040fe20000001850 */
[----:B------:R-:W2:Y:S07]  /*3eb0*/  LDSM.16.MT88.4 R8, [R182+0x1000] ;  /* 0x00100000b608783b */ /* 0x000eae0000004200 */
[C---:B----4-:R-:W-:Y:S08]  /*3ec0*/  HMMA.16816.F32 R84, R4.reuse, R16, R84 ;  /* 0x000000100454723c */ /* 0x050ff00000001854 */
        /* <DEDUP_REMOVED lines=17> */
[C---:B-----5:R-:W-:Y:S08]  /*3fe0*/  HMMA.16816.F32 R92, R4.reuse, R12, R92 ;  /* 0x0000000c045c723c */ /* 0x060ff0000000185c */
[----:B------:R-:W-:Y:S01]  /*3ff0*/  HMMA.16816.F32 R96, R4, R14, R96 ;  /* 0x0000000e0460723c */ /* 0x000fe20000001860 */
[----:B------:R-:W3:Y:S06]  /*4000*/  LDSM.16.MT88.4 R12, [R182+0x3000] ;  /* 0x00300000b60c783b */ /* 0x000eec0000004200 */
[----:B------:R-:W-:-:S02]  /*4010*/  F2FP.PACK_AB R4, R160, R157 ;  /* 0x0000009da004723e */ /* 0x000fc400000000ff */
[----:B------:R-:W-:Y:S02]  /*4020*/  F2FP.PACK_AB R6, R159, R158 ;  /* 0x0000009e9f06723e */ /* 0x000fe400000000ff */
[----:B-1----:R-:W-:Y:S01]  /*4030*/  F2FP.PACK_AB R5, R164, R163 ;  /* 0x000000a3a405723e */ /* 0x002fe200000000ff */
[----:B------:R-:W-:Y:S01]  /*4040*/  FADD.FTZ R163, R163, R134 ;  /* 0x00000086a3a37221 */ /* 0x000fe20000010000 */
[----:B------:R-:W-:-:S03]  /*4050*/  F2FP.PACK_AB R7, R170, R165 ;  /* 0x000000a5aa07723e */ /* 0x000fc600000000ff */
[----:B------:R-:W-:-:S04]  /*4060*/  FADD.FTZ R164, R164, R163 ;  /* 0x000000a3a4a47221 */ /* 0x000fc80000010000 */
[----:B--2---:R-:W-:Y:S01]  /*4070*/  HMMA.16816.F32 R128, R4, R8, R128 ;  /* 0x000000080480723c */ /* 0x004fe20000001880 */
[----:B------:R-:W-:-:S04]  /*4080*/  FADD.FTZ R165, R165, R164 ;  /* 0x000000a4a5a57221 */ /* 0x000fc80000010000 */
[----:B------:R-:W-:-:S03]  /*4090*/  FADD.FTZ R165, R170, R165 ;  /* 0x000000a5aaa57221 */ /* 0x000fc60000010000 */
[C---:B------:R-:W-:Y:S01]  /*40a0*/  HMMA.16816.F32 R124, R4.reuse, R10, R124 ;  /* 0x0000000a047c723c */ /* 0x040fe2000000187c */
[----:B------:R-:W1:Y:S07]  /*40b0*/  LDSM.16.MT88.4 R8, [R180+0x3000] ;  /* 0x00300000b408783b */ /* 0x000e6e0000004200 */
[C---:B----4-:R-:W-:Y:S08]  /*40c0*/  HMMA.16816.F32 R100, R4.reuse, R16, R100 ;  /* 0x000000100464723c */ /* 0x050ff00000001864 */
        /* <DEDUP_REMOVED lines=30> */
[----:B------:R-:W-:Y:S01]  /*42b0*/  HMMA.16816.F32 R96, R4, R18, R96 ;  /* 0x000000120460723c */ /* 0x000fe20000001860 */
[----:B------:R-:W2:Y:S06]  /*42c0*/  LDSM.16.MT88.4 R16, [R182+0x5800] ;  /* 0x00580000b610783b */ /* 0x000eac0000004200 */
[----:B------:R-:W-:-:S02]  /*42d0*/  F2FP.PACK_AB R4, R172, R169 ;  /* 0x000000a9ac04723e */ /* 0x000fc400000000ff */
[----:B------:R-:W-:Y:S02]  /*42e0*/  F2FP.PACK_AB R6, R236, R167 ;  /* 0x000000a7ec06723e */ /* 0x000fe400000000ff */
[----:B------:R-:W-:Y:S01]  /*42f0*/  F2FP.PACK_AB R5, R171, R166 ;  /* 0x000000a6ab05723e */ /* 0x000fe200000000ff */
[----:B------:R-:W-:Y:S01]  /*4300*/  FADD.FTZ R166, R166, R165 ;  /* 0x000000a5a6a67221 */ /* 0x000fe20000010000 */
[----:B------:R-:W-:-:S03]  /*4310*/  F2FP.PACK_AB R7, R231, R168 ;  /* 0x000000a8e707723e */ /* 0x000fc600000000ff */
[----:B------:R-:W-:-:S04]  /*4320*/  FADD.FTZ R171, R171, R166 ;  /* 0x000000a6abab7221 */ /* 0x000fc80000010000 */
[----:B---3--:R-:W-:Y:S01]  /*4330*/  HMMA.16816.F32 R128, R4, R12, R128 ;  /* 0x0000000c0480723c */ /* 0x008fe20000001880 */
[----:B------:R-:W-:-:S04]  /*4340*/  FADD.FTZ R168, R168, R171 ;  /* 0x000000aba8a87221 */ /* 0x000fc80000010000 */
        /* <DEDUP_REMOVED lines=10> */
[C---:B---3--:R-:W-:Y:S07]  /*43f0*/  HMMA.16816.F32 R76, R4.reuse, R12, R76 ;  /* 0x0000000c044c723c */ /* 0x048fee000000184c */
[----:B------:R-:W-:Y:S01]  /*4400*/  FADD.FTZ R12, R154, R155 ;  /* 0x0000009b9a0c7221 */ /* 0x000fe20000010000 */
[----:B------:R-:W-:Y:S03]  /*4410*/  HMMA.16816.F32 R104, R4, R142, R104 ;  /* 0x0000008e0468723c */ /* 0x000fe60000001868 */
[----:B------:R-:W-:-:S04]  /*4420*/  FADD.FTZ R12, R153, R12 ;  /* 0x0000000c990c7221 */ /* 0x000fc80000010000 */
[----:B------:R-:W-:Y:S01]  /*4430*/  FADD.FTZ R13, R149, R12 ;  /* 0x0000000c950d7221 */ /* 0x000fe20000010000 */
[----:B-1----:R-:W-:Y:S01]  /*4440*/  HMMA.16816.F32 R84, R4, R8, R84 ;  /* 0x000000080454723c */ /* 0x002fe20000001854 */
[----:B------:R-:W-:Y:S02]  /*4450*/  MOV R12, R220 ;  /* 0x000000dc000c7202 */ /* 0x000fe40000000f00 */
[----:B------:R-:W-:-:S04]  /*4460*/  FADD.FTZ R13, R148, R13 ;  /* 0x0000000d940d7221 */ /* 0x000fc80000010000 */
[----:B------:R-:W-:Y:S01]  /*4470*/  @P4 IMAD.HI.U32 R8, R220, c[0x0][0x2c8], RZ ;  /* 0x0000b200dc084a27 */ /* 0x000fe200078e00ff */
[----:B------:R-:W-:Y:S03]  /*4480*/  HMMA.16816.F32 R108, R4, R136, R108 ;  /* 0x00000088046c723c */ /* 0x000fe6000000186c */
[----:B------:R-:W-:Y:S01]  /*4490*/  FADD.FTZ R144, R144, R13 ;  /* 0x0000000d90907221 */ /* 0x000fe20000010000 */
[----:B------:R-:W-:-:S03]  /*44a0*/  @P4 SHF.R.U32.HI R12, RZ, c[0x0][0x2cc], R8 ;  /* 0x0000b300ff0c4a19 */ /* 0x000fc60000011608 */
[----:B------:R-:W-:Y:S01]  /*44b0*/  FADD.FTZ R144, R3, R144 ;  /* 0x0000009003907221 */ /* 0x000fe20000010000 */
[----:B------:R-:W-:Y:S01]  /*44c0*/  IADD3 R133, R12, -c[0x0][0x168], R133 ;  /* 0x80005a000c857a10 */ /* 0x000fe20007ffe085 */
[----:B------:R-:W-:Y:S02]  /*44d0*/  HMMA.16816.F32 R112, R4, R138, R112 ;  /* 0x0000008a0470723c */ /* 0x000fe40000001870 */
[----:B------:R-:W-:Y:S01]  /*44e0*/  FADD.FTZ R157, R157, R144 ;  /* 0x000000909d9d7221 */ /* 0x000fe20000010000 */
[----:B------:R-:W-:-:S03]  /*44f0*/  SHF.R.S32.HI R8, RZ, 0x1f, R133 ;  /* 0x0000001fff087819 */ /* 0x000fc60000011485 */
[----:B------:R-:W-:Y:S01]  /*4500*/  FADD.FTZ R157, R160, R157 ;  /* 0x0000009da09d7221 */ /* 0x000fe20000010000 */
[----:B------:R-:W-:Y:S01]  /*4510*/  LEA.HI R133, R8, R133, RZ, 0x6 ;  /* 0x0000008508857211 */ /* 0x000fe200078f30ff */
[----:B------:R-:W-:Y:S02]  /*4520*/  HMMA.16816.F32 R116, R4, R32, R116 ;  /* 0x000000200474723c */ /* 0x000fe40000001874 */
[----:B------:R-:W-:Y:S01]  /*4530*/  FADD.FTZ R158, R158, R157 ;  /* 0x0000009d9e9e7221 */ /* 0x000fe20000010000 */
[----:B------:R-:W-:-:S03]  /*4540*/  SHF.R.S32.HI R133, RZ, 0x6, R133 ;  /* 0x00000006ff857819 */ /* 0x000fc60000011485 */
[----:B------:R-:W-:Y:S01]  /*4550*/  FADD.FTZ R158, R159, R158 ;  /* 0x0000009e9f9e7221 */ /* 0x000fe20000010000 */
[----:B------:R-:W-:Y:S01]  /*4560*/  IMNMX R173, RZ, R133, !PT ;  /* 0x00000085ffad7217 */ /* 0x000fe20007800200 */
[----:B------:R-:W-:Y:S02]  /*4570*/  HMMA.16816.F32 R120, R4, R34, R120 ;  /* 0x000000220478723c */ /* 0x000fe40000001878 */
[----:B------:R-:W-:Y:S01]  /*4580*/  FADD.FTZ R169, R169, R158 ;  /* 0x0000009ea9a97221 */ /* 0x000fe20000010000 */
[----:B------:R-:W-:-:S03]  /*4590*/  ISETP.GE.AND P0, PT, R238, R173, PT ;  /* 0x000000adee00720c */ /* 0x000fc60003f06270 */
[----:B------:R-:W-:Y:S02]  /*45a0*/  FADD.FTZ R172, R172, R169 ;  /* 0x000000a9acac7221 */ /* 0x000fe40000010000 */
[----:B------:R-:W-:Y:S02]  /*45b0*/  HMMA.16816.F32 R44, R4, R28, R44 ;  /* 0x0000001c042c723c */ /* 0x000fe4000000182c */
[----:B------:R-:W-:-:S04]  /*45c0*/  FADD.FTZ R167, R167, R172 ;  /* 0x000000aca7a77221 */ /* 0x000fc80000010000 */
[----:B------:R-:W-:Y:S02]  /*45d0*/  FADD.FTZ R236, R236, R167 ;  /* 0x000000a7ecec7221 */ /* 0x000fe40000010000 */
        /* <DEDUP_REMOVED lines=8> */
[----:B------:R-:W-:Y:S01]  /*4660*/  HMMA.16816.F32 R96, R4, R18, R96 ;  /* 0x000000120460723c */ /* 0x000fe20000001860 */
[----:B------:R-:W-:Y:S03]  /*4670*/  @!UPT UIADD3 URZ, URZ, URZ, URZ ;  /* 0x0000003f3f3ff290 */ /* 0x000fe6000fffe03f */
[----:B------:R-:W-:Y:S11]  /*4680*/  @!P0 BRA `(.L_x_1986) ;  /* 0x0000321000008947 */ /* 0x000ff60003800000 */
[----:B------:R-:W-:Y:S02]  /*4690*/  MOV R2, R132 ;  /* 0x0000008400027202 */ /* 0x000fe40000000f00 */
[----:B------:R-:W-:-:S07]  /*46a0*/  MOV R3, R0 ;  /* 0x0000000000037202 */ /* 0x000fce0000000f00 */
.L_x_1997:
        /* <DEDUP_REMOVED lines=16> */
[----:B------:R-:W-:Y:S01]  /*47b0*/  IMAD.WIDE.U32 R4, R224, c[0x0][0x208], RZ ;  /* 0x00008200e0047a25 */ /* 0x000fe200078e00ff */
[----:B------:R-:W-:Y:S02]  /*47c0*/  SHF.R.S32.HI R0, RZ, 0x1f, R224 ;  /* 0x0000001fff007819 */ /* 0x000fe400000114e0 */
[----:B------:R-:W-:Y:S01]  /*47d0*/  SHF.R.S32.HI R10, RZ, 0x1f, R223 ;  /* 0x0000001fff0a7819 */ /* 0x000fe200000114df */
[----:B------:R-:W-:Y:S02]  /*47e0*/  IMAD.SHL.U32 R8, R196, 0x2, RZ ;  /* 0x00000002c4087824 */ /* 0x000fe400078e00ff */
[----:B------:R-:W-:Y:S02]  /*47f0*/  IMAD R0, R0, c[0x0][0x208], RZ ;  /* 0x0000820000007a24 */ /* 0x000fe400078e02ff */
[----:B------:R-:W-:Y:S02]  /*4800*/  IMAD R10, R10, c[0x0][0x218], RZ ;  /* 0x000086000a0a7a24 */ /* 0x000fe400078e02ff */
[----:B------:R-:W-:Y:S02]  /*4810*/  IMAD R0, R224, c[0x0][0x20c], R0 ;  /* 0x00008300e0007a24 */ /* 0x000fe400078e0200 */
[----:B------:R-:W-:Y:S02]  /*4820*/  IMAD R10, R223, c[0x0][0x21c], R10 ;  /* 0x00008700df0a7a24 */ /* 0x000fe400078e020a */
[----:B------:R-:W-:Y:S02]  /*4830*/  IMAD.IADD R5, R5, 0x1, R0 ;  /* 0x0000000105057824 */ /* 0x000fe400078e0200 */
[C---:B------:R-:W-:Y:S02]  /*4840*/  IMAD.SHL.U32 R0, R206.reuse, 0x2, RZ ;  /* 0x00000002ce007824 */ /* 0x040fe400078e00ff */
[----:B------:R-:W-:Y:S01]  /*4850*/  IMAD.WIDE.U32 R6, R223, c[0x0][0x218], R4 ;  /* 0x00008600df067a25 */ /* 0x000fe200078e0004 */
[----:B------:R-:W-:Y:S04]  /*4860*/  SHF.L.U64.HI R4, R206, 0x1, R193 ;  /* 0x00000001ce047819 */ /* 0x000fe800000102c1 */
[----:B------:R-:W-:Y:S02]  /*4870*/  IADD3 R5, P0, R228, R6, RZ ;  /* 0x00000006e4057210 */ /* 0x000fe40007f1e0ff */
[----:B------:R-:W-:Y:S02]  /*4880*/  SHF.L.U32 R6, R197, 0x1, RZ ;  /* 0x00000001c5067819 */ /* 0x000fe400000006ff */
[----:B------:R-:W-:Y:S02]  /*4890*/  IADD3.X R10, R217, R7, R10, P0, !PT ;  /* 0x00000007d90a7210 */ /* 0x000fe400007fe40a */
[C---:B------:R-:W-:Y:S02]  /*48a0*/  LEA R9, P0, R5.reuse, c[0x0][0x1f8], 0x1 ;  /* 0x00007e0005097a11 */ /* 0x040fe400078008ff */
[----:B------:R-:W-:Y:S02]  /*48b0*/  SHF.L.U64.HI R7, R196, 0x1, R191 ;  /* 0x00000001c4077819 */ /* 0x000fe400000102bf */
[----:B------:R-:W-:Y:S02]  /*48c0*/  LEA.HI.X R10, R5, c[0x0][0x1fc], R10, 0x1, P0 ;  /* 0x00007f00050a7a11 */ /* 0x000fe400000f0c0a */
[----:B------:R-:W-:Y:S01]  /*48d0*/  SHF.L.U64.HI R5, R197, 0x1, R192 ;  /* 0x00000001c5057819 */ /* 0x000fe200000102c0 */
[----:B------:R-:W-:-:S05]  /*48e0*/  BRA.DIV ~URZ, `(.L_x_1989) ;  /* 0x00008b427f007947 */ /* 0x000fca000b800000 */
[----:B------:R4:W3:Y:S02]  /*48f0*/  SHFL.IDX PT, R12, R10, RZ, 0x181f ;  /* 0x00181fff0a0c7589 */ /* 0x0008e400000e0000 */
.L_x_2048:
[----:B------:R-:W-:-:S05]  /*4900*/  BRA.DIV ~URZ, `(.L_x_1990) ;  /* 0x00008b927f007947 */ /* 0x000fca000b800000 */
[----:B------:R-:W5:Y:S01]  /*4910*/  SHFL.IDX PT, R11, R9, RZ, 0x181f ;  /* 0x00181fff090b7589 */ /* 0x000f6200000e0000 */
[----:B------:R-:W-:Y:S02]  /*4920*/  ISETP.GE.AND P5, PT, R206, c[0x0][0x1d4], PT ;  /* 0x00007500ce007a0c */ /* 0x000fe40003fa6270 */
[----:B------:R-:W-:Y:S01]  /*4930*/  ISETP.GE.AND P2, PT, R197, c[0x0][0x1d4], PT ;  /* 0x00007500c5007a0c */ /* 0x000fe20003f46270 */
[----:B----4-:R-:W4:Y:S01]  /*4940*/  SHFL.IDX PT, R10, R10, 0x1, 0x181f ;  /* 0x00381f000a0a7f89 */ /* 0x010f2200000e0000 */
[----:B------:R-:W-:Y:S03]  /*4950*/  SEL R13, RZ, 0x10, P5 ;  /* 0x00000010ff0d7807 */ /* 0x000fe60002800000 */
[----:B------:R3:W2:Y:S01]  /*4960*/  SHFL.IDX PT, R175, R9, 0x1, 0x181f ;  /* 0x00381f0009af7f89 */ /* 0x0006a200000e0000 */
[C---:B-----5:R-:W-:Y:S02]  /*4970*/  IADD3 R18, P0, R11.reuse, R0, RZ ;  /* 0x000000000b127210 */ /* 0x060fe40007f1e0ff */
[C---:B------:R-:W-:Y:S03]  /*4980*/  IADD3 R16, P6, R11.reuse, R6, RZ ;  /* 0x000000060b107210 */ /* 0x040fe60007fde0ff */
[----:B---3--:R-:W-:Y:S01]  /*4990*/  IMAD.X R19, R12, 0x1, R4, P0 ;  /* 0x000000010c137824 */ /* 0x008fe200000e0604 */
[----:B------:R-:W-:Y:S01]  /*49a0*/  ISETP.GE.AND P0, PT, R196, c[0x0][0x1d4], PT ;  /* 0x00007500c4007a0c */ /* 0x000fe20003f06270 */
[C---:B------:R-:W-:Y:S01]  /*49b0*/  IMAD.X R17, R12.reuse, 0x1, R5, P6 ;  /* 0x000000010c117824 */ /* 0x040fe200030e0605 */
[----:B------:R-:W-:Y:S02]  /*49c0*/  IADD3 R14, P6, R11, R8, RZ ;  /* 0x000000080b0e7210 */ /* 0x000fe40007fde0ff */
[----:B------:R3:W-:Y:S01]  /*49d0*/  LDGSTS.E.BYPASS.LTC128B.128 [R198+0x100], [R18.64], !P5 ;  /* 0x0010000012c67fae */ /* 0x0007e2000e901d46 */
[----:B------:R-:W-:Y:S02]  /*49e0*/  SEL R11, RZ, 0x10, P0 ;  /* 0x00000010ff0b7807 */ /* 0x000fe40000000000 */
[----:B------:R-:W-:Y:S01]  /*49f0*/  IMAD.X R15, R12, 0x1, R7, P6 ;  /* 0x000000010c0f7824 */ /* 0x000fe200030e0607 */
[----:B------:R3:W-:Y:S01]  /*4a00*/  LDGSTS.E.BYPASS.LTC128B.128 [R198+0x2100], [R16.64], !P2 ;  /* 0x0210000010c67fae */ /* 0x0007e2000d101d46 */
[----:B------:R-:W-:Y:S04]  /*4a10*/  SEL R12, RZ, 0x10, P2 ;  /* 0x00000010ff0c7807 */ /* 0x000fe80001000000 */
[----:B------:R3:W-:Y:S03]  /*4a20*/  LDGSTS.E.BYPASS.LTC128B.128 [R198+0x4100], [R14.64], !P0 ;  /* 0x041000000ec67fae */ /* 0x0007e6000c101d46 */
.L_x_2049:
[----:B--234-:R-:W-:Y:S02]  /*4a30*/  IADD3 R14, -R12, 0x10, RZ ;  /* 0x000000100c0e7810 */ /* 0x01cfe40007ffe1ff */
[----:B------:R-:W-:Y:S02]  /*4a40*/  IADD3 R15, -R13, 0x10, RZ ;  /* 0x000000100d0f7810 */ /* 0x000fe40007ffe1ff */
[----:B------:R-:W-:Y:S02]  /*4a50*/  LOP3.LUT R14, R14, 0xf, RZ, 0xc0, !PT ;  /* 0x0000000f0e0e7812 */ /* 0x000fe400078ec0ff */
[----:B------:R-:W-:Y:S02]  /*4a60*/  LOP3.LUT R15, R15, 0xf, RZ, 0xc0, !PT ;  /* 0x0000000f0f0f7812 */ /* 0x000fe400078ec0ff */
[----:B------:R-:W-:Y:S02]  /*4a70*/  IADD3 R9, -R11, 0x10, RZ ;  /* 0x000000100b097810 */ /* 0x000fe40007ffe1ff */
[-C--:B------:R-:W-:Y:S02]  /*4a80*/  IADD3 R14, P6, P5, R14, R175.reuse, R6 ;  /* 0x000000af0e0e7210 */ /* 0x080fe40007dde006 */
[-C--:B------:R-:W-:Y:S02]  /*4a90*/  IADD3 R16, P2, P0, R15, R175.reuse, R0 ;  /* 0x000000af0f107210 */ /* 0x080fe4000785e000 */
[----:B------:R-:W-:Y:S02]  /*4aa0*/  LOP3.LUT R9, R9, 0xf, RZ, 0xc0, !PT ;  /* 0x0000000f09097812 */ /* 0x000fe400078ec0ff */
        /* <DEDUP_REMOVED lines=13> */
.L_x_1988:
[----:B------:R-:W-:Y:S05]  /*4b80*/  BSYNC B0 ;  /* 0x0000000000007941 */ /* 0x000fea0003800000 */
.L_x_1987:
[----:B------:R-:W0:Y:S01]  /*4b90*/  LDGDEPBAR ;  /* 0x00000000000079af */ /* 0x000e220000000000 */
[----:B------:R-:W-:Y:S01]  /*4ba0*/  WARPSYNC 0xffffffff ;  /* 0xffffffff00007948 */ /* 0x000fe20003800000 */
[C---:B--23--:R-:W-:Y:S01]  /*4bb0*/  HMMA.16816.F32 R4, R132.reuse, R136, RZ ;  /* 0x000000888404723c */ /* 0x04cfe200000018ff */
[----:B------:R-:W-:Y:S02]  /*4bc0*/  BSSY B0, `(.L_x_1991) ;  /* 0x00000e1000007945 */ /* 0x000fe40003800000 */
[----:B------:R-:W-:Y:S05]  /*4bd0*/  ISETP.GE.AND P0, PT, R238, 0x1, PT ;  /* 0x00000001ee00780c */ /* 0x000fea0003f06270 */
[C---:B------:R-:W-:Y:S01]  /*4be0*/  HMMA.16816.F32 R8, R132.reuse, R138, RZ ;  /* 0x0000008a8408723c */ /* 0x040fe200000018ff */
[----:B------:R-:W-:Y:S07]  /*4bf0*/  LDSM.16.M88.4 R136, [R184] ;  /* 0x00000000b888783b */ /* 0x000fee0000000200 */
[C---:B----4-:R-:W-:Y:S08]  /*4c00*/  HMMA.16816.F32 R12, R132.reuse, R140, RZ ;  /* 0x0000008c840c723c */ /* 0x050ff000000018ff */
[C---:B------:R-:W-:Y:S01]  /*4c10*/  HMMA.16816.F32 R16, R132.reuse, R142, RZ ;  /* 0x0000008e8410723c */ /* 0x040fe200000018ff */
[----:B------:R-:W2:Y:S07]  /*4c20*/  LDSM.16.M88.4 R140, [R177] ;  /* 0x00000000b18c783b */ /* 0x000eae0000000200 */
        /* <DEDUP_REMOVED lines=9> */
[----:B------:R-:W-:Y:S07]  /*4cc0*/  LDSM.16.M88.4 R156, [R183] ;  /* 0x00000000b79c783b */ /* 0x000fee0000000200 */
[C---:B------:R-:W-:Y:S08]  /*4cd0*/  HMMA.16816.F32 R12, R152.reuse, R160, R12 ;  /* 0x000000a0980c723c */ /* 0x040ff0000000180c */
[C---:B------:R-:W-:Y:S01]  /*4ce0*/  HMMA.16816.F32 R16, R152.reuse, R162, R16 ;  /* 0x000000a29810723c */ /* 0x040fe20000001810 */
[----:B------:R-:W5:Y:S07]  /*4cf0*/  LDSM.16.M88.4 R160, [R176+-0x4000] ;  /* 0xffc00000b0a0783b */ /* 0x000f6e0000000200 */
[C---:B------:R-:W-:Y:S08]  /*4d00*/  HMMA.16816.F32 R20, R152.reuse, R164, R20 ;  /* 0x000000a49814723c */ /* 0x040ff00000001814 */
[C---:B------:R-:W-:Y:S01]  /*4d10*/  HMMA.16816.F32 R24, R152.reuse, R166, R24 ;  /* 0x000000a69818723c */ /* 0x040fe20000001818 */
[----:B------:R-:W3:Y:S07]  /*4d20*/  LDSM.16.M88.4 R164, [R176+-0x3800] ;  /* 0xffc80000b0a4783b */ /* 0x000eee0000000200 */
[C---:B------:R-:W-:Y:S08]  /*4d30*/  HMMA.16816.F32 R28, R152.reuse, R168, R28 ;  /* 0x000000a8981c723c */ /* 0x040ff0000000181c */
[----:B------:R-:W-:Y:S01]  /*4d40*/  HMMA.16816.F32 R32, R152, R170, R32 ;  /* 0x000000aa9820723c */ /* 0x000fe20000001820 */
[----:B------:R-:W4:Y:S06]  /*4d50*/  LDSM.16.M88.4 R152, [R176+-0x3000] ;  /* 0xffd00000b098783b */ /* 0x000f2c0000000200 */
[----:B------:R-:W4:Y:S01]  /*4d60*/  LDSM.16.M88.4 R168, [R176+-0x2800] ;  /* 0xffd80000b0a8783b */ /* 0x000f220000000200 */
        /* <DEDUP_REMOVED lines=41> */
[----:B------:R-:W-:Y:S07]  /*5000*/  LDSM.16.M88.4 R160, [R176+-0x2000] ;  /* 0xffe00000b0a0783b */ /* 0x000fee0000000200 */
[C---:B------:R-:W-:Y:S08]  /*5010*/  HMMA.16816.F32 R12, R152.reuse, R164, R12 ;  /* 0x000000a4980c723c */ /* 0x040ff0000000180c */
[C---:B------:R-:W-:Y:S01]  /*5020*/  HMMA.16816.F32 R16, R152.reuse, R166, R16 ;  /* 0x000000a69810723c */ /* 0x040fe20000001810 */
[----:B------:R-:W-:Y:S07]  /*5030*/  LDSM.16.M88.4 R164, [R176+-0x1800] ;  /* 0xffe80000b0a4783b */ /* 0x000fee0000000200 */
[C---:B-----5:R-:W-:Y:S08]  /*5040*/  HMMA.16816.F32 R20, R152.reuse, R156, R20 ;  /* 0x0000009c9814723c */ /* 0x060ff00000001814 */
[C---:B------:R-:W-:Y:S01]  /*5050*/  HMMA.16816.F32 R24, R152.reuse, R158, R24 ;  /* 0x0000009e9818723c */ /* 0x040fe20000001818 */
[----:B------:R-:W4:Y:S07]  /*5060*/  LDSM.16.M88.4 R156, [R183+0x4000] ;  /* 0x00400000b79c783b */ /* 0x000f2e0000000200 */
[C---:B------:R-:W-:Y:S08]  /*5070*/  HMMA.16816.F32 R28, R152.reuse, R168, R28 ;  /* 0x000000a8981c723c */ /* 0x040ff0000000181c */
[----:B------:R-:W-:Y:S01]  /*5080*/  HMMA.16816.F32 R32, R152, R170, R32 ;  /* 0x000000aa9820723c */ /* 0x000fe20000001820 */
[----:B------:R-:W5:Y:S06]  /*5090*/  LDSM.16.M88.4 R152, [R176+-0x1000] ;  /* 0xfff00000b098783b */ /* 0x000f6c0000000200 */
[----:B------:R-:W3:Y:S01]  /*50a0*/  LDSM.16.M88.4 R168, [R176+-0x800] ;  /* 0xfff80000b0a8783b */ /* 0x000ee20000000200 */
        /* <DEDUP_REMOVED lines=70> */
[----:B------:R-:W-:Y:S07]  /*5510*/  @!UPT UIADD3 URZ, URZ, URZ, URZ ;  /* 0x0000003f3f3ff290 */ /* 0x000fee000fffe03f */
[----:B------:R-:W-:-:S11]  /*5520*/  @!P0 BRA `(.L_x_1992) ;  /* 0x000004a000008947 */ /* 0x000fd60003800000 */
[----:B------:R-:W-:Y:S02]  /*5530*/  IMAD R224, R238, 0x40, R225 ;  /* 0x00000040eee07824 */ /* 0x000fe400078e02e1 */
[----:B------:R-:W-:Y:S02]  /*5540*/  IMAD.MOV.U32 R223, RZ, RZ, RZ ;  /* 0x000000ffffdf7224 */ /* 0x000fe400078e00ff */
[----:B------:R-:W-:Y:S01]  /*5550*/  IMAD.SHL.U32 R134, R197, 0x2, RZ ;  /* 0x00000002c5867824 */ /* 0x000fe200078e00ff */
[----:B------:R-:W-:Y:S05]  /*5560*/  IADD3 R224, R224, -0x40, R203 ;  /* 0xffffffc0e0e07810 */ /* 0x000fea0007ffe0cb */
[----:B------:R-:W-:Y:S04]  /*5570*/  @P3 IMAD.HI.U32 R132, R224, c[0x0][0x2bc], RZ ;  /* 0x0000af00e0843a27 */ /* 0x000fe800078e00ff */
[----:B------:R-:W-:Y:S01]  /*5580*/  IMAD.MOV.U32 R0, RZ, RZ, R224 ;  /* 0x000000ffff007224 */ /* 0x000fe200078e00e0 */
[----:B------:R-:W-:Y:S04]  /*5590*/  @P3 SHF.R.U32.HI R0, RZ, c[0x0][0x2c0], R132 ;  /* 0x0000b000ff003a19 */ /* 0x000fe80000011684 */
[C---:B------:R-:W-:Y:S04]  /*55a0*/  @!P1 IADD3 R133, P0, R0.reuse, R234, RZ ;  /* 0x000000ea00859210 */ /* 0x040fe80007f1e0ff */
[----:B------:R-:W-:Y:S02]  /*55b0*/  @!P1 LEA.HI.X.SX32 R132, R0, R219, 0x1, P0 ;  /* 0x000000db00849211 */ /* 0x000fe400000f0eff */
[C---:B------:R-:W-:Y:S04]  /*55c0*/  @!P1 LEA R136, P0, R133.reuse, c[0x0][0x2a0], 0x2 ;  /* 0x0000a80085889a11 */ /* 0x040fe800078010ff */
[----:B------:R-:W-:Y:S01]  /*55d0*/  @!P1 LEA.HI.X R137, R133, c[0x0][0x2a4], R132, 0x2, P0 ;  /* 0x0000a90085899a11 */ /* 0x000fe200000f1484 */
[----:B------:R-:W-:Y:S01]  /*55e0*/  IMAD.MOV R133, RZ, RZ, -R0 ;  /* 0x000000ffff857224 */ /* 0x000fe200078e0a00 */
[----:B------:R-:W-:Y:S03]  /*55f0*/  SHF.L.U32 R132, R206, 0x1, RZ ;  /* 0x00000001ce847819 */ /* 0x000fe600000006ff */
[----:B------:R1:W2:Y:S01]  /*5600*/  @!P1 LDG.E R223, [R136.64] ;  /* 0x0000000688df9981 */ /* 0x0002a2000c1e1900 */
[----:B------:R-:W-:Y:S04]  /*5610*/  IMAD R224, R133, c[0x0][0x2b8], R224 ;  /* 0x0000ae0085e07a24 */ /* 0x000fe800078e02e0 */
[C---:B------:R-:W-:Y:S01]  /*5620*/  IMAD.WIDE.U32 R138, R224.reuse, c[0x0][0x1e0], RZ ;  /* 0x00007800e08a7a25 */ /* 0x040fe200078e00ff */
[----:B------:R-:W-:Y:S05]  /*5630*/  SHF.R.S32.HI R133, RZ, 0x1f, R224 ;  /* 0x0000001fff857819 */ /* 0x000fea00000114e0 */
[----:B------:R-:W-:Y:S04]  /*5640*/  IMAD R133, R133, c[0x0][0x1e0], RZ ;  /* 0x0000780085857a24 */ /* 0x000fe800078e02ff */
[----:B------:R-:W-:Y:S05]  /*5650*/  IMAD R133, R224, c[0x0][0x1e4], R133 ;  /* 0x00007900e0857a24 */ /* 0x000fea00078e0285 */
[----:B------:R-:W-:Y:S02]  /*5660*/  IADD3 R139, R139, R133, RZ ;  /* 0x000000858b8b7210 */ /* 0x000fe40007ffe0ff */
[C---:B-1----:R-:W-:Y:S01]  /*5670*/  SHF.L.U64.HI R137, R196.reuse, 0x1, R191 ;  /* 0x00000001c4897819 */ /* 0x042fe200000102bf */
[----:B------:R-:W-:Y:S01]  /*5680*/  IMAD.SHL.U32 R136, R196, 0x2, RZ ;  /* 0x00000002c4887824 */ /* 0x000fe200078e00ff */
[----:B--2---:R-:W-:Y:S01]  /*5690*/  SHF.R.S32.HI R135, RZ, 0x1f, R223 ;  /* 0x0000001fff877819 */ /* 0x004fe200000114df */
[----:B------:R-:W-:Y:S04]  /*56a0*/  IMAD.WIDE.U32 R138, R223, c[0x0][0x1f0], R138 ;  /* 0x00007c00df8a7a25 */ /* 0x000fe800078e008a */
[----:B------:R-:W-:Y:S01]  /*56b0*/  IMAD R135, R135, c[0x0][0x1f0], RZ ;  /* 0x00007c0087877a24 */ /* 0x000fe200078e02ff */
[----:B------:R-:W-:Y:S03]  /*56c0*/  IADD3 R133, P0, R232, R138, RZ ;  /* 0x0000008ae8857210 */ /* 0x000fe60007f1e0ff */
[----:B------:R-:W-:Y:S05]  /*56d0*/  IMAD R135, R223, c[0x0][0x1f4], R135 ;  /* 0x00007d00df877a24 */ /* 0x000fea00078e0287 */
[----:B------:R-:W-:Y:S02]  /*56e0*/  IADD3.X R138, R218, R139, R135, P0, !PT ;  /* 0x0000008bda8a7210 */ /* 0x000fe400007fe487 */
[----:B------:R-:W-:Y:S02]  /*56f0*/  LEA R0, P0, R133, c[0x0][0x1c8], 0x1 ;  /* 0x0000720085007a11 */ /* 0x000fe400078008ff */
[----:B------:R-:W-:Y:S02]  /*5700*/  SHF.L.U64.HI R135, R197, 0x1, R192 ;  /* 0x00000001c5877819 */ /* 0x000fe400000102c0 */
[----:B------:R-:W-:Y:S02]  /*5710*/  LEA.HI.X R138, R133, c[0x0][0x1cc], R138, 0x1, P0 ;  /* 0x00007300858a7a11 */ /* 0x000fe400000f0c8a */
[----:B------:R-:W-:Y:S01]  /*5720*/  SHF.L.U64.HI R133, R206, 0x1, R193 ;  /* 0x00000001ce857819 */ /* 0x000fe200000102c1 */
[----:B------:R-:W-:-:S05]  /*5730*/  BRA.DIV ~URZ, `(.L_x_1993) ;  /* 0x00007f927f007947 */ /* 0x000fca000b800000 */
[----:B------:R1:W2:Y:S02]  /*5740*/  SHFL.IDX PT, R140, R138, RZ, 0x181f ;  /* 0x00181fff8a8c7589 */ /* 0x0002a400000e0000 */
.L_x_2050:
[----:B------:R-:W-:-:S05]  /*5750*/  BRA.DIV ~URZ, `(.L_x_1994) ;  /* 0x00007fe27f007947 */ /* 0x000fca000b800000 */
[----:B------:R-:W3:Y:S01]  /*5760*/  SHFL.IDX PT, R139, R0, RZ, 0x181f ;  /* 0x00181fff008b7589 */ /* 0x000ee200000e0000 */
[----:B------:R-:W-:Y:S02]  /*5770*/  ISETP.GE.AND P5, PT, R206, c[0x0][0x1d4], PT ;  /* 0x00007500ce007a0c */ /* 0x000fe40003fa6270 */
[----:B------:R-:W-:Y:S01]  /*5780*/  ISETP.GE.AND P2, PT, R197, c[0x0][0x1d4], PT ;  /* 0x00007500c5007a0c */ /* 0x000fe20003f46270 */
[----:B-1----:R-:W1:Y:S01]  /*5790*/  SHFL.IDX PT, R138, R138, 0x1, 0x181f ;  /* 0x00381f008a8a7f89 */ /* 0x002e6200000e0000 */
[----:B------:R-:W-:Y:S03]  /*57a0*/  SEL R141, RZ, 0x10, P5 ;  /* 0x00000010ff8d7807 */ /* 0x000fe60002800000 */
[----:B------:R4:W2:Y:S01]  /*57b0*/  SHFL.IDX PT, R175, R0, 0x1, 0x181f ;  /* 0x00381f0000af7f89 */ /* 0x0008a200000e0000 */
[C---:B---3--:R-:W-:Y:S02]  /*57c0*/  IADD3 R146, P0, R139.reuse, R132, RZ ;  /* 0x000000848b927210 */ /* 0x048fe40007f1e0ff */
[C---:B------:R-:W-:Y:S03]  /*57d0*/  IADD3 R144, P6, R139.reuse, R134, RZ ;  /* 0x000000868b907210 */ /* 0x040fe60007fde0ff */
        /* <DEDUP_REMOVED lines=10> */
.L_x_2051:
[----:B-1--4-:R-:W-:Y:S02]  /*5880*/  IADD3 R142, -R140, 0x10, RZ ;  /* 0x000000108c8e7810 */ /* 0x012fe40007ffe1ff */
        /* <DEDUP_REMOVED lines=20> */
.L_x_1992:
[----:B------:R-:W-:Y:S05]  /*59d0*/  BSYNC B0 ;  /* 0x0000000000007941 */ /* 0x000fea0003800000 */
.L_x_1991:
[----:B-1----:R-:W-:Y:S01]  /*59e0*/  MOV R132, 0x1 ;  /* 0x0000000100847802 */ /* 0x002fe20000000f00 */
[----:B------:R-:W0:Y:S01]  /*59f0*/  LDGDEPBAR ;  /* 0x00000000000079af */ /* 0x000e220000000000 */
[----:B------:R-:W-:Y:S02]  /*5a00*/  IADD3 R239, R199, R220, RZ ;  /* 0x000000dcc7ef7210 */ /* 0x000fe40007ffe0ff */
[----:B------:R-:W-:Y:S01]  /*5a10*/  MOV R133, c[0x0][0x2ac] ;  /* 0x0000ab0000857a02 */ /* 0x000fe20000000f00 */
        /* <DEDUP_REMOVED lines=8> */
.L_x_2052:
[----:B--2---:R-:W-:Y:S05]  /*5aa0*/  IMAD.IADD R175, R0, 0x1, R175 ;  /* 0x0000000100af7824 */ /* 0x004fea00078e02af */
[C---:B------:R-:W-:Y:S02]  /*5ab0*/  ISETP.GT.AND P6, PT, R175.reuse, RZ, PT ;  /* 0x000000ffaf00720c */ /* 0x040fe40003fc4270 */
[C---:B------:R-:W-:Y:S02]  /*5ac0*/  ISETP.GT.AND P5, PT, R175.reuse, 0x1, PT ;  /* 0x00000001af00780c */ /* 0x040fe40003fa4270 */
[C---:B------:R-:W-:Y:S02]  /*5ad0*/  ISETP.GT.AND P2, PT, R175.reuse, 0x8, PT ;  /* 0x00000008af00780c */ /* 0x040fe40003f44270 */
        /* <DEDUP_REMOVED lines=31> */
[----:B-1----:R-:W1:Y:S03]  /*5cd0*/  SHFL.IDX PT, R239, R239, 0x1, 0x1c1f ;  /* 0x003c1f00efef7f89 */ /* 0x002e6600000e0000 */
[----:B------:R-:W-:Y:S04]  /*5ce0*/  FMNMX.FTZ R12, R133, R12, !PT ;  /* 0x0000000c850c7209 */ /* 0x000fe80007810000 */
[----:B------:R-:W-:Y:S04]  /*5cf0*/  FMNMX.FTZ R12, R5, R12, !PT ;  /* 0x0000000c050c7209 */ /* 0x000fe80007810000 */
[----:B------:R-:W-:Y:S04]  /*5d00*/  FMNMX.FTZ R12, R9, R12, !PT ;  /* 0x0000000c090c7209 */ /* 0x000fe80007810000 */
[----:B------:R-:W-:Y:S04]  /*5d10*/  FMNMX.FTZ R12, R165, R12, !PT ;  /* 0x0000000ca50c7209 */ /* 0x000fe80007810000 */
[----:B------:R-:W-:Y:S04]  /*5d20*/  FMNMX.FTZ R12, R167, R12, !PT ;  /* 0x0000000ca70c7209 */ /* 0x000fe80007810000 */
[----:B------:R-:W-:Y:S01]  /*5d30*/  FMNMX.FTZ R12, R143, R12, !PT ;  /* 0x0000000c8f0c7209 */ /* 0x000fe20007810000 */
[----:B-1----:R-:W-:Y:S03]  /*5d40*/  IMAD.IADD R0, R0, 0x1, R239 ;  /* 0x0000000100007824 */ /* 0x002fe600078e02ef */
[----:B------:R-:W-:Y:S02]  /*5d50*/  FMNMX.FTZ R12, R141, R12, !PT ;  /* 0x0000000c8d0c7209 */ /* 0x000fe40007810000 */
[C---:B------:R-:W-:Y:S02]  /*5d60*/  ISETP.GT.AND P2, PT, R0.reuse, RZ, PT ;  /* 0x000000ff0000720c */ /* 0x040fe40003f44270 */
[----:B------:R-:W-:Y:S02]  /*5d70*/  ISETP.GT.AND P0, PT, R0, 0x1, PT ;  /* 0x000000010000780c */ /* 0x000fe40003f04270 */
[----:B------:R-:W-:Y:S02]  /*5d80*/  FSEL R13, R6, -INF , P2 ;  /* 0xff800000060d7808 */ /* 0x000fe40001000000 */
[----:B------:R-:W-:Y:S02]  /*5d90*/  FSEL R8, R7, -INF , P0 ;  /* 0xff80000007087808 */ /* 0x000fe40000000000 */
[C---:B------:R-:W-:Y:S02]  /*5da0*/  ISETP.GT.AND P2, PT, R0.reuse, 0x8, PT ;  /* 0x000000080000780c */ /* 0x040fe40003f44270 */
[----:B------:R-:W-:Y:S02]  /*5db0*/  FMNMX.FTZ R7, R13, R2, !PT ;  /* 0x000000020d077209 */ /* 0x000fe40007810000 */
[----:B------:R-:W-:Y:S02]  /*5dc0*/  ISETP.GT.AND P0, PT, R0, 0x9, PT ;  /* 0x000000090000780c */ /* 0x000fe40003f04270 */
[----:B------:R-:W-:Y:S02]  /*5dd0*/  FSEL R10, R10, -INF , P2 ;  /* 0xff8000000a0a7808 */ /* 0x000fe40001000000 */
[----:B------:R-:W-:Y:S02]  /*5de0*/  FMNMX.FTZ R7, R8, R7, !PT ;  /* 0x0000000708077209 */ /* 0x000fe40007810000 */
[----:B------:R-:W-:Y:S02]  /*5df0*/  FSEL R6, R11, -INF , P0 ;  /* 0xff8000000b067808 */ /* 0x000fe40000000000 */
[----:B------:R-:W-:Y:S02]  /*5e00*/  ISETP.GT.AND P2, PT, R0, 0x10, PT ;  /* 0x000000100000780c */ /* 0x000fe40003f44270 */
        /* <DEDUP_REMOVED lines=13> */
[----:B------:R-:W-:Y:S02]  /*5ee0*/  FMNMX.FTZ R12, R159, R12, !PT ;  /* 0x0000000c9f0c7209 */ /* 0x000fe40007810000 */
[----:B------:R-:W-:Y:S02]  /*5ef0*/  ISETP.GT.AND P0, PT, R0, 0x21, PT ;  /* 0x000000210000780c */ /* 0x000fe40003f04270 */
[----:B------:R-:W-:Y:S02]  /*5f00*/  FSEL R188, R22, -INF , P2 ;  /* 0xff80000016bc7808 */ /* 0x000fe40001000000 */
[----:B------:R-:W-:Y:S02]  /*5f10*/  FMNMX.FTZ R7, R140, R7, !PT ;  /* 0x000000078c077209 */ /* 0x000fe40007810000 */
        /* <DEDUP_REMOVED lines=35> */
.L_x_2053:
[C---:B------:R-:W-:Y:S01]  /*6150*/  FMUL.FTZ R154, R0.reuse, c[0x0][0x2d0] ;  /* 0x0000b400009a7a20 */ /* 0x040fe20000410000 */
[----:B------:R-:W-:Y:S01]  /*6160*/  FSETP.NEU.FTZ.AND P0, PT, R0, -INF , PT ;  /* 0xff8000000000780b */ /* 0x000fe20003f1d000 */
[----:B------:R-:W-:Y:S01]  /*6170*/  WARPSYNC 0xffffffff ;  /* 0xffffffff00007948 */ /* 0x000fe20003800000 */
[----:B---3--:R-:W-:Y:S01]  /*6180*/  FMNMX.FTZ R132, R132, R135, !PT ;  /* 0x0000008784847209 */ /* 0x008fe20007810000 */
[----:B------:R-:W-:Y:S01]  /*6190*/  LDSM.16.MT88.4 R20, [R181] ;  /* 0x00000000b514783b */ /* 0x000fe20000004200 */
[----:B------:R-:W-:Y:S03]  /*61a0*/  FSEL R154, R154, RZ, P0 ;  /* 0x000000ff9a9a7208 */ /* 0x000fe60000000000 */
[----:B------:R-:W-:Y:S02]  /*61b0*/  FMUL.FTZ R145, R132, c[0x0][0x2d0] ;  /* 0x0000b40084917a20 */ /* 0x000fe40000410000 */
[--C-:B------:R-:W-:Y:S01]  /*61c0*/  FFMA.FTZ R161, R4, c[0x0][0x2d0], -R154.reuse ;  /* 0x0000b40004a17a23 */ /* 0x100fe2000001089a */
[----:B------:R-:W-:Y:S01]  /*61d0*/  FSEL R4, R0, RZ, P0 ;  /* 0x000000ff00047208 */ /* 0x000fe20000000000 */
[--C-:B------:R-:W-:Y:S01]  /*61e0*/  FFMA.FTZ R134, R133, c[0x0][0x2d0], -R154.reuse ;  /* 0x0000b40085867a23 */ /* 0x100fe2000001089a */
[----:B------:R-:W-:Y:S01]  /*61f0*/  FSETP.NEU.FTZ.AND P0, PT, R132, -INF , PT ;  /* 0xff8000008400780b */ /* 0x000fe20003f1d000 */
[--C-:B------:R-:W-:Y:S01]  /*6200*/  FFMA.FTZ R133, R5, c[0x0][0x2d0], -R154.reuse ;  /* 0x0000b40005857a23 */ /* 0x100fe2000001089a */
[----:B------:R-:W-:Y:S01]  /*6210*/  LDSM.16.MT88.4 R28, [R180] ;  /* 0x00000000b41c783b */ /* 0x000fe20000004200 */
[----:B------:R-:W-:Y:S01]  /*6220*/  FADD.FTZ R4, -R4, R3 ;  /* 0x0000000304047221 */ /* 0x000fe20000010100 */
[----:B------:R-:W-:Y:S01]  /*6230*/  FSEL R145, R145, RZ, P0 ;  /* 0x000000ff91917208 */ /* 0x000fe20000000000 */
[----:B------:R-:W-:Y:S01]  /*6240*/  FFMA.FTZ R160, R9, c[0x0][0x2d0], -R154 ;  /* 0x0000b40009a07a23 */ /* 0x000fe2000001089a */
[----:B------:R-:W-:Y:S01]  /*6250*/  FSEL R5, R132, RZ, P0 ;  /* 0x000000ff84057208 */ /* 0x000fe20000000000 */
[----:B------:R-:W-:Y:S01]  /*6260*/  FMUL.FTZ R3, R4, c[0x0][0x2d0] ;  /* 0x0000b40004037a20 */ /* 0x000fe20000410000 */
[----:B------:R-:W-:Y:S01]  /*6270*/  MUFU.EX2 R161, R161 ;  /* 0x000000a100a17308 */ /* 0x000fe20000000800 */
[--C-:B------:R-:W-:Y:S01]  /*6280*/  FFMA.FTZ R163, R13, c[0x0][0x2d0], -R145.reuse ;  /* 0x0000b4000da37a23 */ /* 0x100fe20000010891 */
[----:B------:R-:W-:Y:S01]  /*6290*/  ISETP.GT.AND P0, PT, R238, R173, PT ;  /* 0x000000adee00720c */ /* 0x000fe20003f04270 */
[----:B------:R-:W-:Y:S01]  /*62a0*/  FADD.FTZ R5, -R5, R2 ;  /* 0x0000000205057221 */ /* 0x000fe20000010100 */
[----:B------:R-:W1:Y:S01]  /*62b0*/  LDSM.16.MT88.4 R12, [R182] ;  /* 0x00000000b60c783b */ /* 0x000e620000004200 */
[--C-:B------:R-:W-:Y:S01]  /*62c0*/  FFMA.FTZ R162, R8, c[0x0][0x2d0], -R145.reuse ;  /* 0x0000b40008a27a23 */ /* 0x100fe20000010891 */
[----:B------:R-:W-:Y:S01]  /*62d0*/  IADD3 R238, R238, -0x1, RZ ;  /* 0xffffffffeeee7810 */ /* 0x000fe20007ffe0ff */
[--C-:B--2---:R-:W-:Y:S02]  /*62e0*/  FFMA.FTZ R135, R10, c[0x0][0x2d0], -R145.reuse ;  /* 0x0000b4000a877a23 */ /* 0x104fe40000010891 */
[--C-:B------:R-:W-:Y:S01]  /*62f0*/  FFMA.FTZ R164, R6, c[0x0][0x2d0], -R145.reuse ;  /* 0x0000b40006a47a23 */ /* 0x100fe20000010891 */
[----:B------:R-:W2:Y:S01]  /*6300*/  MUFU.EX2 R134, R134 ;  /* 0x0000008600867308 */ /* 0x000ea20000000800 */
[----:B------:R-:W-:Y:S02]  /*6310*/  FMUL.FTZ R2, R5, c[0x0][0x2d0] ;  /* 0x0000b40005027a20 */ /* 0x000fe40000410000 */
[--C-:B------:R-:W-:Y:S02]  /*6320*/  FFMA.FTZ R168, R141, c[0x0][0x2d0], -R154.reuse ;  /* 0x0000b4008da87a23 */ /* 0x100fe4000001089a */
[--C-:B------:R-:W-:Y:S02]  /*6330*/  FFMA.FTZ R171, R142, c[0x0][0x2d0], -R145.reuse ;  /* 0x0000b4008eab7a23 */ /* 0x100fe40000010891 */
        /* <DEDUP_REMOVED lines=12> */
[----:B------:R-:W-:Y:S01]  /*6400*/  LDSM.16.MT88.4 R148, [R180+0x3800] ;  /* 0x00380000b494783b */ /* 0x000fe20000004200 */
[--C-:B------:R-:W-:Y:S02]  /*6410*/  FFMA.FTZ R247, R146, c[0x0][0x2d0], -R145.reuse ;  /* 0x0000b40092f77a23 */ /* 0x100fe40000010891 */
[----:B------:R-:W3:Y:S01]  /*6420*/  MUFU.EX2 R3, R3 ;  /* 0x0000000300037308 */ /* 0x000ee20000000800 */
[--C-:B------:R-:W-:Y:S02]  /*6430*/  FFMA.FTZ R165, R165, c[0x0][0x2d0], -R154.reuse ;  /* 0x0000b400a5a57a23 */ /* 0x100fe4000001089a */
[--C-:B------:R-:W-:Y:S02]  /*6440*/  FFMA.FTZ R166, R167, c[0x0][0x2d0], -R154.reuse ;  /* 0x0000b400a7a67a23 */ /* 0x100fe4000001089a */
[--C-:B------:R-:W-:Y:S02]  /*6450*/  FFMA.FTZ R167, R143, c[0x0][0x2d0], -R154.reuse ;  /* 0x0000b4008fa77a23 */ /* 0x100fe4000001089a */
[----:B------:R-:W-:Y:S02]  /*6460*/  FFMA.FTZ R154, R147, c[0x0][0x2d0], -R154 ;  /* 0x0000b400939a7a23 */ /* 0x000fe4000001089a */
[--C-:B------:R-:W-:Y:S01]  /*6470*/  FFMA.FTZ R169, R172, c[0x0][0x2d0], -R145.reuse ;  /* 0x0000b400aca97a23 */ /* 0x100fe20000010891 */
[----:B------:R-:W-:Y:S01]  /*6480*/  MUFU.EX2 R163, R163 ;  /* 0x000000a300a37308 */ /* 0x000fe20000000800 */
[--C-:B------:R-:W-:Y:S02]  /*6490*/  FFMA.FTZ R172, R140, c[0x0][0x2d0], -R145.reuse ;  /* 0x0000b4008cac7a23 */ /* 0x100fe40000010891 */
[----:B------:R-:W-:Y:S01]  /*64a0*/  LDSM.16.MT88.4 R140, [R180+0x2800] ;  /* 0x00280000b48c783b */ /* 0x000fe20000004200 */
[--C-:B------:R-:W-:Y:S02]  /*64b0*/  FFMA.FTZ R170, R170, c[0x0][0x2d0], -R145.reuse ;  /* 0x0000b400aaaa7a23 */ /* 0x100fe40000010891 */
[--C-:B------:R-:W-:Y:S02]  /*64c0*/  FFMA.FTZ R188, R188, c[0x0][0x2d0], -R145.reuse ;  /* 0x0000b400bcbc7a23 */ /* 0x100fe40000010891 */
[--C-:B------:R-:W-:Y:S02]  /*64d0*/  FFMA.FTZ R237, R174, c[0x0][0x2d0], -R145.reuse ;  /* 0x0000b400aeed7a23 */ /* 0x100fe40000010891 */
[----:B------:R-:W4:Y:S01]  /*64e0*/  MUFU.EX2 R162, R162 ;  /* 0x000000a200a27308 */ /* 0x000f220000000800 */
[--C-:B------:R-:W-:Y:S02]  /*64f0*/  FFMA.FTZ R174, R158, c[0x0][0x2d0], -R145.reuse ;  /* 0x0000b4009eae7a23 */ /* 0x100fe40000010891 */
[----:B------:R-:W-:Y:S01]  /*6500*/  LDSM.16.MT88.4 R156, [R182+0x5800] ;  /* 0x00580000b69c783b */ /* 0x000fe20000004200 */
[----:B------:R-:W-:Y:S06]  /*6510*/  FFMA.FTZ R145, R144, c[0x0][0x2d0], -R145 ;  /* 0x0000b40090917a23 */ /* 0x000fec0000010891 */
[----:B------:R-:W-:Y:S10]  /*6520*/  MUFU.EX2 R135, R135 ;  /* 0x0000008700877308 */ /* 0x000ff40000000800 */
[----:B------:R-:W-:Y:S10]  /*6530*/  MUFU.EX2 R164, R164 ;  /* 0x000000a400a47308 */ /* 0x000ff40000000800 */
[----:B------:R-:W5:Y:S10]  /*6540*/  MUFU.EX2 R2, R2 ;  /* 0x0000000200027308 */ /* 0x000f740000000800 */
[----:B------:R1:W-:Y:S10]  /*6550*/  MUFU.EX2 R244, R154 ;  /* 0x0000009a00f47308 */ /* 0x0003f40000000800 */
[----:B------:R2:W-:Y:S10]  /*6560*/  MUFU.EX2 R248, R145 ;  /* 0x0000009100f87308 */ /* 0x0005f40000000800 */
[----:B------:R-:W-:Y:S01]  /*6570*/  MUFU.EX2 R165, R165 ;  /* 0x000000a500a57308 */ /* 0x000fe20000000800 */
[----:B-1----:R-:W-:Y:S09]  /*6580*/  LDSM.16.MT88.4 R152, [R179+0x3800] ;  /* 0x00380000b398783b */ /* 0x002ff20000004200 */
[----:B------:R-:W1:Y:S01]  /*6590*/  MUFU.EX2 R166, R166 ;  /* 0x000000a600a67308 */ /* 0x000e620000000800 */
[----:B--2---:R-:W-:Y:S09]  /*65a0*/  LDSM.16.MT88.4 R144, [R181+0x3800] ;  /* 0x00380000b590783b */ /* 0x004ff20000004200 */
[----:B------:R-:W-:Y:S10]  /*65b0*/  MUFU.EX2 R167, R167 ;  /* 0x000000a700a77308 */ /* 0x000ff40000000800 */
[----:B------:R-:W-:Y:S10]  /*65c0*/  MUFU.EX2 R168, R168 ;  /* 0x000000a800a87308 */ /* 0x000ff40000000800 */
[----:B------:R-:W-:Y:S10]  /*65d0*/  MUFU.EX2 R169, R169 ;  /* 0x000000a900a97308 */ /* 0x000ff40000000800 */
[----:B------:R-:W2:Y:S10]  /*65e0*/  MUFU.EX2 R170, R170 ;  /* 0x000000aa00aa7308 */ /* 0x000eb40000000800 */
[----:B------:R-:W-:Y:S10]  /*65f0*/  MUFU.EX2 R171, R171 ;  /* 0x000000ab00ab7308 */ /* 0x000ff40000000800 */
[----:B------:R-:W1:Y:S10]  /*6600*/  MUFU.EX2 R172, R172 ;  /* 0x000000ac00ac7308 */ /* 0x000e740000000800 */
        /* <DEDUP_REMOVED lines=11> */
[----:B------:R-:W-:Y:S10]  /*66c0*/  MUFU.EX2 R245, R245 ;  /* 0x000000f500f57308 */ /* 0x000ff40000000800 */
[----:B------:R-:W1:Y:S10]  /*66d0*/  MUFU.EX2 R246, R246 ;  /* 0x000000f600f67308 */ /* 0x000e740000000800 */
[----:B------:R-:W1:Y:S01]  /*66e0*/  MUFU.EX2 R247, R247 ;  /* 0x000000f700f77308 */ /* 0x000e620000000800 */
[----:B------:R-:W-:Y:S01]  /*66f0*/  F2FP.PACK_AB R136, R134, R161 ;  /* 0x000000a18688723e */ /* 0x000fe200000000ff */
[C---:B---3--:R-:W-:Y:S01]  /*6700*/  FMUL.FTZ R4, R3.reuse, R128 ;  /* 0x0000008003047220 */ /* 0x048fe20000410000 */
[----:B------:R-:W-:Y:S01]  /*6710*/  F2FP.PACK_AB R138, R160, R133 ;  /* 0x00000085a08a723e */ /* 0x000fe200000000ff */
[C---:B------:R-:W-:Y:S01]  /*6720*/  FMUL.FTZ R5, R3.reuse, R129 ;  /* 0x0000008103057220 */ /* 0x040fe20000410000 */
[----:B----4-:R-:W-:Y:S01]  /*6730*/  F2FP.PACK_AB R137, R162, R163 ;  /* 0x000000a3a289723e */ /* 0x010fe200000000ff */
[----:B-----5:R-:W-:Y:S01]  /*6740*/  FMUL.FTZ R6, R2, R130 ;  /* 0x0000008202067220 */ /* 0x020fe20000410000 */
[----:B------:R-:W-:Y:S01]  /*6750*/  F2FP.PACK_AB R139, R164, R135 ;  /* 0x00000087a48b723e */ /* 0x000fe200000000ff */
[C---:B------:R-:W-:Y:S02]  /*6760*/  FMUL.FTZ R7, R2.reuse, R131 ;  /* 0x0000008302077220 */ /* 0x040fe40000410000 */
[----:B------:R-:W-:Y:S01]  /*6770*/  LDSM.16.MT88.4 R128, [R181+0x2800] ;  /* 0x00280000b580783b */ /* 0x000fe20000004200 */
[C---:B------:R-:W-:Y:S02]  /*6780*/  FMUL.FTZ R8, R3.reuse, R124 ;  /* 0x0000007c03087220 */ /* 0x040fe40000410000 */
[C---:B------:R-:W-:Y:S02]  /*6790*/  FMUL.FTZ R9, R3.reuse, R125 ;  /* 0x0000007d03097220 */ /* 0x040fe40000410000 */
[C---:B------:R-:W-:Y:S05]  /*67a0*/  HMMA.16816.F32 R4, R136.reuse, R12, R4 ;  /* 0x0000000c8804723c */ /* 0x040fea0000001804 */
[C---:B------:R-:W-:Y:S02]  /*67b0*/  FMUL.FTZ R10, R2.reuse, R126 ;  /* 0x0000007e020a7220 */ /* 0x040fe40000410000 */
[C---:B------:R-:W-:Y:S02]  /*67c0*/  FMUL.FTZ R11, R2.reuse, R127 ;  /* 0x0000007f020b7220 */ /* 0x040fe40000410000 */
[----:B------:R-:W-:Y:S03]  /*67d0*/  LDSM.16.MT88.4 R124, [R182+0x2800] ;  /* 0x00280000b67c783b */ /* 0x000fe60000004200 */
[C---:B------:R-:W-:Y:S02]  /*67e0*/  FMUL.FTZ R12, R3.reuse, R100 ;  /* 0x00000064030c7220 */ /* 0x040fe40000410000 */
[C---:B------:R-:W-:Y:S03]  /*67f0*/  HMMA.16816.F32 R8, R136.reuse, R14, R8 ;  /* 0x0000000e8808723c */ /* 0x040fe60000001808 */
[C---:B------:R-:W-:Y:S02]  /*6800*/  FMUL.FTZ R13, R3.reuse, R101 ;  /* 0x00000065030d7220 */ /* 0x040fe40000410000 */
[C---:B------:R-:W-:Y:S02]  /*6810*/  FMUL.FTZ R16, R3.reuse, R104 ;  /* 0x0000006803107220 */ /* 0x040fe40000410000 */
[C---:B------:R-:W-:Y:S02]  /*6820*/  FMUL.FTZ R14, R2.reuse, R102 ;  /* 0x00000066020e7220 */ /* 0x040fe40000410000 */
[C---:B------:R-:W-:Y:S02]  /*6830*/  FMUL.FTZ R15, R2.reuse, R103 ;  /* 0x00000067020f7220 */ /* 0x040fe40000410000 */
[----:B------:R-:W3:Y:S01]  /*6840*/  LDSM.16.MT88.4 R100, [R179] ;  /* 0x00000000b364783b */ /* 0x000ee20000004200 */
[C---:B------:R-:W-:Y:S02]  /*6850*/  FMUL.FTZ R17, R3.reuse, R105 ;  /* 0x0000006903117220 */ /* 0x040fe40000410000 */
[C---:B------:R-:W-:Y:S02]  /*6860*/  FMUL.FTZ R18, R2.reuse, R106 ;  /* 0x0000006a02127220 */ /* 0x040fe40000410000 */
[C---:B------:R-:W-:Y:S03]  /*6870*/  HMMA.16816.F32 R12, R136.reuse, R20, R12 ;  /* 0x00000014880c723c */ /* 0x040fe6000000180c */
[C---:B------:R-:W-:Y:S02]  /*6880*/  FMUL.FTZ R19, R2.reuse, R107 ;  /* 0x0000006b02137220 */ /* 0x040fe40000410000 */
[----:B------:R-:W4:Y:S01]  /*6890*/  LDSM.16.MT88.4 R104, [R182+0x2000] ;  /* 0x00200000b668783b */ /* 0x000f220000004200 */
[C---:B------:R-:W-:Y:S02]  /*68a0*/  FMUL.FTZ R24, R3.reuse, R112 ;  /* 0x0000007003187220 */ /* 0x040fe40000410000 */
[C---:B------:R-:W-:Y:S02]  /*68b0*/  FMUL.FTZ R20, R3.reuse, R108 ;  /* 0x0000006c03147220 */ /* 0x040fe40000410000 */
[C---:B------:R-:W-:Y:S03]  /*68c0*/  HMMA.16816.F32 R16, R136.reuse, R22, R16 ;  /* 0x000000168810723c */ /* 0x040fe60000001810 */
[C---:B------:R-:W-:Y:S02]  /*68d0*/  FMUL.FTZ R21, R3.reuse, R109 ;  /* 0x0000006d03157220 */ /* 0x040fe40000410000 */
[C---:B------:R-:W-:Y:S02]  /*68e0*/  FMUL.FTZ R25, R3.reuse, R113 ;  /* 0x0000007103197220 */ /* 0x040fe40000410000 */
[C---:B------:R-:W-:Y:S02]  /*68f0*/  FMUL.FTZ R22, R2.reuse, R110 ;  /* 0x0000006e02167220 */ /* 0x040fe40000410000 */
[C---:B------:R-:W-:Y:S02]  /*6900*/  FMUL.FTZ R23, R2.reuse, R111 ;  /* 0x0000006f02177220 */ /* 0x040fe40000410000 */
[----:B------:R-:W5:Y:S01]  /*6910*/  LDSM.16.MT88.4 R108, [R181+0x2000] ;  /* 0x00200000b56c783b */ /* 0x000f620000004200 */
[C---:B------:R-:W-:Y:S02]  /*6920*/  FMUL.FTZ R26, R2.reuse, R114 ;  /* 0x00000072021a7220 */ /* 0x040fe40000410000 */
[C---:B------:R-:W-:Y:S02]  /*6930*/  FMUL.FTZ R27, R2.reuse, R115 ;  /* 0x00000073021b7220 */ /* 0x040fe40000410000 */
[C---:B------:R-:W-:Y:S03]  /*6940*/  HMMA.16816.F32 R20, R136.reuse, R28, R20 ;  /* 0x0000001c8814723c */ /* 0x040fe60000001814 */
[----:B------:R-:W-:Y:S01]  /*6950*/  LDSM.16.MT88.4 R112, [R182+0x800] ;  /* 0x00080000b670783b */ /* 0x000fe20000004200 */
[C---:B------:R-:W-:Y:S02]  /*6960*/  FMUL.FTZ R32, R3.reuse, R120 ;  /* 0x0000007803207220 */ /* 0x040fe40000410000 */
[C---:B------:R-:W-:Y:S02]  /*6970*/  FMUL.FTZ R33, R3.reuse, R121 ;  /* 0x0000007903217220 */ /* 0x040fe40000410000 */
[C---:B------:R-:W-:Y:S04]  /*6980*/  HMMA.16816.F32 R24, R136.reuse, R30, R24 ;  /* 0x0000001e8818723c */ /* 0x040fe80000001818 */
[C---:B------:R-:W-:Y:S02]  /*6990*/  FMUL.FTZ R28, R3.reuse, R116 ;  /* 0x00000074031c7220 */ /* 0x040fe40000410000 */
[C---:B------:R-:W-:Y:S02]  /*69a0*/  FMUL.FTZ R29, R3.reuse, R117 ;  /* 0x00000075031d7220 */ /* 0x040fe40000410000 */
[C---:B------:R-:W-:Y:S04]  /*69b0*/  FMUL.FTZ R30, R2.reuse, R118 ;  /* 0x00000076021e7220 */ /* 0x040fe80000410000 */
[C---:B------:R-:W-:Y:S02]  /*69c0*/  FMUL.FTZ R31, R2.reuse, R119 ;  /* 0x00000077021f7220 */ /* 0x040fe40000410000 */
[----:B------:R-:W-:Y:S01]  /*69d0*/  LDSM.16.MT88.4 R116, [R181+0x800] ;  /* 0x00080000b574783b */ /* 0x000fe20000004200 */
[C---:B------:R-:W-:Y:S02]  /*69e0*/  FMUL.FTZ R34, R2.reuse, R122 ;  /* 0x0000007a02227220 */ /* 0x040fe40000410000 */
[C---:B------:R-:W-:Y:S02]  /*69f0*/  FMUL.FTZ R35, R2.reuse, R123 ;  /* 0x0000007b02237220 */ /* 0x040fe40000410000 */
[C---:B---3--:R-:W-:Y:S03]  /*6a00*/  HMMA.16816.F32 R28, R136.reuse, R100, R28 ;  /* 0x00000064881c723c */ /* 0x048fe6000000181c */
[----:B------:R-:W-:Y:S01]  /*6a10*/  LDSM.16.MT88.4 R120, [R179+0x800] ;  /* 0x00080000b378783b */ /* 0x000fe20000004200 */
[C---:B------:R-:W-:Y:S02]  /*6a20*/  FMUL.FTZ R36, R3.reuse, R36 ;  /* 0x0000002403247220 */ /* 0x040fe40000410000 */
[C---:B------:R-:W-:Y:S02]  /*6a30*/  FMUL.FTZ R37, R3.reuse, R37 ;  /* 0x0000002503257220 */ /* 0x040fe40000410000 */
[C---:B------:R-:W-:Y:S03]  /*6a40*/  HMMA.16816.F32 R32, R136.reuse, R102, R32 ;  /* 0x000000668820723c */ /* 0x040fe60000001820 */
[----:B------:R-:W3:Y:S01]  /*6a50*/  LDSM.16.MT88.4 R100, [R180+0x2000] ;  /* 0x00200000b464783b */ /* 0x000ee20000004200 */
[C---:B------:R-:W-:Y:S02]  /*6a60*/  FMUL.FTZ R38, R2.reuse, R38 ;  /* 0x0000002602267220 */ /* 0x040fe40000410000 */
[C---:B------:R-:W-:Y:S02]  /*6a70*/  FMUL.FTZ R39, R2.reuse, R39 ;  /* 0x0000002702277220 */ /* 0x040fe40000410000 */
[C---:B------:R-:W-:Y:S04]  /*6a80*/  FMUL.FTZ R40, R3.reuse, R40 ;  /* 0x0000002803287220 */ /* 0x040fe80000410000 */
[C---:B------:R-:W-:Y:S01]  /*6a90*/  FMUL.FTZ R41, R3.reuse, R41 ;  /* 0x0000002903297220 */ /* 0x040fe20000410000 */
[C---:B----4-:R-:W-:Y:S03]  /*6aa0*/  HMMA.16816.F32 R36, R136.reuse, R104, R36 ;  /* 0x000000688824723c */ /* 0x050fe60000001824 */
[C---:B------:R-:W-:Y:S02]  /*6ab0*/  FMUL.FTZ R42, R2.reuse, R42 ;  /* 0x0000002a022a7220 */ /* 0x040fe40000410000 */
[C---:B------:R-:W-:Y:S02]  /*6ac0*/  FMUL.FTZ R43, R2.reuse, R43 ;  /* 0x0000002b022b7220 */ /* 0x040fe40000410000 */
[C---:B------:R-:W-:Y:S02]  /*6ad0*/  FMUL.FTZ R44, R3.reuse, R44 ;  /* 0x0000002c032c7220 */ /* 0x040fe40000410000 */
[C---:B------:R-:W-:Y:S03]  /*6ae0*/  FMUL.FTZ R45, R3.reuse, R45 ;  /* 0x0000002d032d7220 */ /* 0x040fe60000410000 */
[C---:B------:R-:W-:Y:S01]  /*6af0*/  HMMA.16816.F32 R40, R136.reuse, R106, R40 ;  /* 0x0000006a8828723c */ /* 0x040fe20000001828 */
[----:B------:R-:W4:Y:S02]  /*6b00*/  LDSM.16.MT88.4 R104, [R179+0x2000] ;  /* 0x00200000b368783b */ /* 0x000f240000004200 */
[C---:B------:R-:W-:Y:S02]  /*6b10*/  FMUL.FTZ R46, R2.reuse, R46 ;  /* 0x0000002e022e7220 */ /* 0x040fe40000410000 */
[C---:B------:R-:W-:Y:S02]  /*6b20*/  FMUL.FTZ R47, R2.reuse, R47 ;  /* 0x0000002f022f7220 */ /* 0x040fe40000410000 */
[C---:B------:R-:W-:Y:S02]  /*6b30*/  FMUL.FTZ R48, R3.reuse, R48 ;  /* 0x0000003003307220 */ /* 0x040fe40000410000 */
[C---:B------:R-:W-:Y:S03]  /*6b40*/  FMUL.FTZ R49, R3.reuse, R49 ;  /* 0x0000003103317220 */ /* 0x040fe60000410000 */
[C---:B-----5:R-:W-:Y:S03]  /*6b50*/  HMMA.16816.F32 R44, R136.reuse, R108, R44 ;  /* 0x0000006c882c723c */ /* 0x060fe6000000182c */
[C---:B------:R-:W-:Y:S02]  /*6b60*/  FMUL.FTZ R50, R2.reuse, R50 ;  /* 0x0000003202327220 */ /* 0x040fe40000410000 */
[C---:B------:R-:W-:Y:S02]  /*6b70*/  FMUL.FTZ R51, R2.reuse, R51 ;  /* 0x0000003302337220 */ /* 0x040fe40000410000 */
[C---:B------:R-:W-:Y:S02]  /*6b80*/  FMUL.FTZ R52, R3.reuse, R52 ;  /* 0x0000003403347220 */ /* 0x040fe40000410000 */
[C---:B------:R-:W-:Y:S03]  /*6b90*/  FMUL.FTZ R53, R3.reuse, R53 ;  /* 0x0000003503357220 */ /* 0x040fe60000410000 */
[C---:B------:R-:W-:Y:S01]  /*6ba0*/  HMMA.16816.F32 R48, R136.reuse, R110, R48 ;  /* 0x0000006e8830723c */ /* 0x040fe20000001830 */
[----:B------:R-:W5:Y:S02]  /*6bb0*/  LDSM.16.MT88.4 R108, [R182+0x4000] ;  /* 0x00400000b66c783b */ /* 0x000f640000004200 */
        /* <DEDUP_REMOVED lines=39> */
[----:B------:R-:W-:Y:S02]  /*6e30*/  FMUL.FTZ R83, R2, R83 ;  /* 0x0000005302537220 */ /* 0x000fe40000410000 */
[C---:B------:R-:W-:Y:S01]  /*6e40*/  FMUL.FTZ R84, R3.reuse, R84 ;  /* 0x0000005403547220 */ /* 0x040fe20000410000 */
[----:B-1----:R-:W-:Y:S01]  /*6e50*/  F2FP.PACK_AB R100, R166, R165 ;  /* 0x000000a5a664723e */ /* 0x002fe200000000ff */
[C---:B------:R-:W-:Y:S03]  /*6e60*/  FMUL.FTZ R85, R3.reuse, R85 ;  /* 0x0000005503557220 */ /* 0x040fe60000410000 */
[C---:B------:R-:W-:Y:S03]  /*6e70*/  HMMA.16816.F32 R80, R136.reuse, R102, R80 ;  /* 0x000000668850723c */ /* 0x040fe60000001850 */
[----:B------:R-:W-:Y:S01]  /*6e80*/  FMUL.FTZ R86, R2, R86 ;  /* 0x0000005602567220 */ /* 0x000fe20000410000 */
[----:B--2---:R-:W-:Y:S01]  /*6e90*/  F2FP.PACK_AB R101, R170, R169 ;  /* 0x000000a9aa65723e */ /* 0x004fe200000000ff */
[----:B------:R-:W-:Y:S02]  /*6ea0*/  FMUL.FTZ R87, R2, R87 ;  /* 0x0000005702577220 */ /* 0x000fe40000410000 */
[C---:B------:R-:W-:Y:S01]  /*6eb0*/  FMUL.FTZ R88, R3.reuse, R88 ;  /* 0x0000005803587220 */ /* 0x040fe20000410000 */
[----:B------:R-:W-:Y:S01]  /*6ec0*/  F2FP.PACK_AB R102, R168, R167 ;  /* 0x000000a7a866723e */ /* 0x000fe200000000ff */
[C---:B------:R-:W-:Y:S03]  /*6ed0*/  FMUL.FTZ R89, R3.reuse, R89 ;  /* 0x0000005903597220 */ /* 0x040fe60000410000 */
[C---:B----4-:R-:W-:Y:S03]  /*6ee0*/  HMMA.16816.F32 R84, R136.reuse, R104, R84 ;  /* 0x000000688854723c */ /* 0x050fe60000001854 */
[----:B------:R-:W-:Y:S01]  /*6ef0*/  FMUL.FTZ R90, R2, R90 ;  /* 0x0000005a025a7220 */ /* 0x000fe20000410000 */
[----:B------:R-:W-:Y:S01]  /*6f00*/  F2FP.PACK_AB R103, R172, R171 ;  /* 0x000000abac67723e */ /* 0x000fe200000000ff */
        /* <DEDUP_REMOVED lines=9> */
[C---:B-----5:R-:W-:Y:S03]  /*6fa0*/  HMMA.16816.F32 R92, R136.reuse, R108, R92 ;  /* 0x0000006c885c723c */ /* 0x060fe6000000185c */
[C---:B------:R-:W-:Y:S02]  /*6fb0*/  FMUL.FTZ R98, R2.reuse, R98 ;  /* 0x0000006202627220 */ /* 0x040fe40000410000 */
[C---:B------:R-:W-:Y:S02]  /*6fc0*/  FMUL.FTZ R99, R2.reuse, R99 ;  /* 0x0000006302637220 */ /* 0x040fe40000410000 */
[----:B------:R-:W-:Y:S02]  /*6fd0*/  FFMA.FTZ R161, R3, R236, R161 ;  /* 0x000000ec03a17223 */ /* 0x000fe400000100a1 */
[----:B------:R-:W-:Y:S03]  /*6fe0*/  FFMA.FTZ R163, R2, R231, R163 ;  /* 0x000000e702a37223 */ /* 0x000fe600000100a3 */
[----:B------:R-:W-:Y:S01]  /*6ff0*/  HMMA.16816.F32 R96, R136, R110, R96 ;  /* 0x0000006e8860723c */ /* 0x000fe20000001860 */
[----:B------:R-:W2:Y:S02]  /*7000*/  LDSM.16.MT88.4 R108, [R179+0x2800] ;  /* 0x00280000b36c783b */ /* 0x000ea40000004200 */
        /* <DEDUP_REMOVED lines=50> */
[----:B------:R-:W-:Y:S06]  /*7330*/  LDSM.16.MT88.4 R108, [R182+0x5000] ;  /* 0x00500000b66c783b */ /* 0x000fec0000004200 */
        /* <DEDUP_REMOVED lines=38> */
[----:B------:R-:W-:Y:S01]  /*75a0*/  FADD.FTZ R245, R245, R2 ;  /* 0x00000002f5f57221 */ /* 0x000fe20000010000 */
[----:B------:R-:W-:Y:S01]  /*75b0*/  MOV R2, R132 ;  /* 0x0000008400027202 */ /* 0x000fe20000000f00 */
        /* <DEDUP_REMOVED lines=22> */
[C---:B----4-:R-:W-:Y:S01]  /*7720*/  HMMA.16816.F32 R100, R136.reuse, R108, R12 ;  /* 0x0000006c8864723c */ /* 0x050fe2000000180c */
[----:B------:R-:W4:Y:S07]  /*7730*/  LDSM.16.MT88.4 R12, [R179+0x5800] ;  /* 0x00580000b30c783b */ /* 0x000f2e0000004200 */
        /* <DEDUP_REMOVED lines=19> */
[C---:B----4-:R-:W-:Y:S08]  /*7870*/  HMMA.16816.F32 R92, R136.reuse, R12, R92 ;  /* 0x0000000c885c723c */ /* 0x050ff0000000185c */
[----:B------:R-:W-:Y:S01]  /*7880*/  HMMA.16816.F32 R96, R136, R14, R96 ;  /* 0x0000000e8860723c */ /* 0x000fe20000001860 */
[----:B------:R-:W-:-:S07]  /*7890*/  @P0 BRA `(.L_x_1997) ;  /* 0xffffce1000000947 */ /* 0x000fce000383ffff */
.L_x_1986:
[----:B------:R-:W-:-:S13]  /*78a0*/  ISETP.GE.AND P0, PT, R238, RZ, PT ;  /* 0x000000ffee00720c */ /* 0x000fda0003f06270 */
[----:B------:R-:W-:Y:S05]  /*78b0*/  @!P0 BRA `(.L_x_1998) ;  /* 0x00002c4000008947 */ /* 0x000fea0003800000 */
[----:B------:R-:W-:Y:S02]  /*78c0*/  MOV R133, R132 ;  /* 0x0000008400857202 */ /* 0x000fe40000000f00 */
[----:B------:R-:W-:Y:S02]  /*78d0*/  MOV R3, R0 ;  /* 0x0000000000037202 */ /* 0x000fe40000000f00 */
.L_x_2005:
[----:B------:R-:W-:Y:S04]  /*78e0*/  DEPBAR.LE SB0, 0x0 ;  /* 0x000080000000791a */ /* 0x000fe80000000000 */
[----:B------:R-:W-:Y:S01]  /*78f0*/  WARPSYNC 0xffffffff ;  /* 0xffffffff00007948 */ /* 0x000fe20003800000 */
[----:B------:R-:W-:Y:S01]  /*7900*/  BAR.SYNC.DEFER_BLOCKING 0x0 ;  /* 0x0000000000007b1d */ /* 0x000fe20000010000 */
[----:B------:R-:W-:Y:S01]  /*7910*/  SHF.R.S32.HI R7, RZ, 0x1f, R224 ;  /* 0x0000001fff077819 */ /* 0x000fe200000114e0 */
[----:B------:R-:W-:Y:S01]  /*7920*/  IMAD.WIDE.U32 R4, R224, c[0x0][0x208], RZ ;  /* 0x00008200e0047a25 */ /* 0x000fe200078e00ff */
[----:B------:R-:W-:Y:S02]  /*7930*/  SHF.R.S32.HI R2, RZ, 0x1f, R223 ;  /* 0x0000001fff027819 */ /* 0x000fe400000114df */
[C---:B------:R-:W-:Y:S01]  /*7940*/  IADD3 R132, R178.reuse, 0x4800, RZ ;  /* 0x00004800b2847810 */ /* 0x040fe20007ffe0ff */
[----:B------:R-:W-:Y:S01]  /*7950*/  IMAD R7, R7, c[0x0][0x208], RZ ;  /* 0x0000820007077a24 */ /* 0x000fe200078e02ff */
[----:B------:R-:W-:Y:S01]  /*7960*/  IADD3 R134, R178, 0x4000, RZ ;  /* 0x00004000b2867810 */ /* 0x000fe20007ffe0ff */
[----:B------:R-:W-:Y:S01]  /*7970*/  IMAD R2, R2, c[0x0][0x218], RZ ;  /* 0x0000860002027a24 */ /* 0x000fe200078e02ff */
[----:B------:R-:W-:Y:S01]  /*7980*/  IADD3 R135, R178, 0x3800, RZ ;  /* 0x00003800b2877810 */ /* 0x000fe20007ffe0ff */
[----:B------:R-:W-:Y:S01]  /*7990*/  IMAD R7, R224, c[0x0][0x20c], R7 ;  /* 0x00008300e0077a24 */ /* 0x000fe200078e0207 */
[C---:B------:R-:W-:Y:S01]  /*79a0*/  IADD3 R188, R178.reuse, 0x3000, RZ ;  /* 0x00003000b2bc7810 */ /* 0x040fe20007ffe0ff */
[----:B------:R-:W-:Y:S01]  /*79b0*/  IMAD R2, R223, c[0x0][0x21c], R2 ;  /* 0x00008700df027a24 */ /* 0x000fe200078e0202 */
[C---:B------:R-:W-:Y:S01]  /*79c0*/  IADD3 R189, R178.reuse, 0x2800, RZ ;  /* 0x00002800b2bd7810 */ /* 0x040fe20007ffe0ff */
[----:B------:R-:W-:Y:S01]  /*79d0*/  IMAD.IADD R5, R5, 0x1, R7 ;  /* 0x0000000105057824 */ /* 0x000fe200078e0207 */
[----:B------:R-:W-:Y:S01]  /*79e0*/  IADD3 R190, R178, 0x2000, RZ ;  /* 0x00002000b2be7810 */ /* 0x000fe20007ffe0ff */
[C---:B------:R-:W-:Y:S01]  /*79f0*/  IMAD.SHL.U32 R23, R196.reuse, 0x2, RZ ;  /* 0x00000002c4177824 */ /* 0x040fe200078e00ff */
[----:B------:R-:W-:Y:S01]  /*7a00*/  SHF.L.U64.HI R28, R196, 0x1, R191 ;  /* 0x00000001c41c7819 */ /* 0x000fe200000102bf */
[----:B------:R-:W-:Y:S01]  /*7a10*/  IMAD.WIDE.U32 R4, R223, c[0x0][0x218], R4 ;  /* 0x00008600df047a25 */ /* 0x000fe200078e0004 */
[C---:B------:R-:W-:Y:S02]  /*7a20*/  SHF.L.U64.HI R30, R197.reuse, 0x1, R192 ;  /* 0x00000001c51e7819 */ /* 0x040fe400000102c0 */
[----:B------:R-:W-:Y:S01]  /*7a30*/  SHF.L.U64.HI R22, R206, 0x1, R193 ;  /* 0x00000001ce167819 */ /* 0x000fe200000102c1 */
[----:B------:R-:W-:Y:S01]  /*7a40*/  IMAD.SHL.U32 R21, R197, 0x2, RZ ;  /* 0x00000002c5157824 */ /* 0x000fe200078e00ff */
[----:B------:R-:W-:Y:S01]  /*7a50*/  IADD3 R0, P0, R228, R4, RZ ;  /* 0x00000004e4007210 */ /* 0x000fe20007f1e0ff */
[----:B------:R1:W2:Y:S01]  /*7a60*/  LDSM.16.M88.4 R32, [R187] ;  /* 0x00000000bb20783b */ /* 0x0002a20000000200 */
[----:B------:R-:W-:Y:S02]  /*7a70*/  IMAD.SHL.U32 R20, R206, 0x2, RZ ;  /* 0x00000002ce147824 */ /* 0x000fe400078e00ff */
[----:B------:R-:W-:Y:S01]  /*7a80*/  IADD3.X R239, R217, R5, R2, P0, !PT ;  /* 0x00000005d9ef7210 */ /* 0x000fe200007fe402 */
[----:B------:R1:W3:Y:S01]  /*7a90*/  LDSM.16.M88.4 R8, [R186] ;  /* 0x00000000ba08783b */ /* 0x0002e20000000200 */
[----:B------:R-:W-:Y:S02]  /*7aa0*/  LEA R12, P0, R0, c[0x0][0x1f8], 0x1 ;  /* 0x00007e00000c7a11 */ /* 0x000fe400078008ff */
[----:B------:R-:W-:Y:S01]  /*7ab0*/  IADD3 R2, R178, 0x5000, RZ ;  /* 0x00005000b2027810 */ /* 0x000fe20007ffe0ff */
[----:B------:R1:W4:Y:S01]  /*7ac0*/  LDSM.16.M88.4 R16, [R186+0x800] ;  /* 0x00080000ba10783b */ /* 0x0003220000000200 */
[----:B------:R-:W-:Y:S02]  /*7ad0*/  LEA.HI.X R239, R0, c[0x0][0x1fc], R239, 0x1, P0 ;  /* 0x00007f0000ef7a11 */ /* 0x000fe400000f0cef */
[----:B------:R-:W-:Y:S01]  /*7ae0*/  IADD3 R0, R178, 0x5800, RZ ;  /* 0x00005800b2007810 */ /* 0x000fe20007ffe0ff */
[----:B------:R1:W1:Y:S04]  /*7af0*/  LDSM.16.M88.4 R24, [R186+0x1000] ;  /* 0x00100000ba18783b */ /* 0x0002680000000200 */
        /* <DEDUP_REMOVED lines=8> */
.L_x_2054:
[C---:B--23--:R-:W-:Y:S01]  /*7b80*/  HMMA.16816.F32 R4, R32.reuse, R8, RZ ;  /* 0x000000082004723c */ /* 0x04cfe200000018ff */
[----:B------:R-:W2:Y:S01]  /*7b90*/  SHFL.IDX PT, R240, R12, 0x1, 0x181f ;  /* 0x00381f000cf07f89 */ /* 0x000ea200000e0000 */
[----:B------:R-:W-:Y:S01]  /*7ba0*/  BSSY B0, `(.L_x_2000) ;  /* 0x00000fc000007945 */ /* 0x000fe20003800000 */
[----:B------:R-:W-:Y:S02]  /*7bb0*/  ISETP.GE.AND P0, PT, R206, c[0x0][0x1d4], PT ;  /* 0x00007500ce007a0c */ /* 0x000fe40003f06270 */
[----:B------:R-:W-:Y:S01]  /*7bc0*/  ISETP.GE.AND P6, PT, R197, c[0x0][0x1d4], PT ;  /* 0x00007500c5007a0c */ /* 0x000fe20003fc6270 */
[----:B------:R3:W-:Y:S01]  /*7bd0*/  SHFL.IDX PT, R160, R12, RZ, 0x181f ;  /* 0x00181fff0ca07589 */ /* 0x0007e200000e0000 */
[----:B------:R-:W-:Y:S01]  /*7be0*/  SEL R237, RZ, 0x10, P0 ;  /* 0x00000010ffed7807 */ /* 0x000fe20000000000 */
[C---:B------:R-:W-:Y:S01]  /*7bf0*/  HMMA.16816.F32 R8, R32.reuse, R10, RZ ;  /* 0x0000000a2008723c */ /* 0x040fe200000018ff */
[----:B------:R-:W-:Y:S02]  /*7c00*/  ISETP.GE.AND P5, PT, R196, c[0x0][0x1d4], PT ;  /* 0x00007500c4007a0c */ /* 0x000fe40003fa6270 */
[----:B----4-:R-:W4:Y:S01]  /*7c10*/  SHFL.IDX PT, R239, R239, 0x1, 0x181f ;  /* 0x00381f00efef7f89 */ /* 0x010f2200000e0000 */
[----:B------:R-:W-:Y:S02]  /*7c20*/  SEL R29, RZ, 0x10, P6 ;  /* 0x00000010ff1d7807 */ /* 0x000fe40003000000 */
[----:B------:R-:W-:Y:S02]  /*7c30*/  IADD3 R245, -R237, 0x10, RZ ;  /* 0x00000010edf57810 */ /* 0x000fe40007ffe1ff */
[----:B------:R-:W-:Y:S04]  /*7c40*/  IADD3 R242, -R29, 0x10, RZ ;  /* 0x000000101df27810 */ /* 0x000fe80007ffe1ff */
[----:B------:R-:W-:Y:S02]  /*7c50*/  LOP3.LUT R245, R245, 0xf, RZ, 0xc0, !PT ;  /* 0x0000000ff5f57812 */ /* 0x000fe400078ec0ff */
[----:B------:R-:W-:Y:S02]  /*7c60*/  SEL R31, RZ, 0x10, P5 ;  /* 0x00000010ff1f7807 */ /* 0x000fe40002800000 */
[----:B------:R-:W-:Y:S02]  /*7c70*/  LOP3.LUT R242, R242, 0xf, RZ, 0xc0, !PT ;  /* 0x0000000ff2f27812 */ /* 0x000fe400078ec0ff */
[----:B------:R-:W-:Y:S01]  /*7c80*/  IADD3 R161, -R31, 0x10, RZ ;  /* 0x000000101fa17810 */ /* 0x000fe20007ffe1ff */
[C---:B---3--:R-:W-:Y:S03]  /*7c90*/  HMMA.16816.F32 R12, R32.reuse, R16, RZ ;  /* 0x00000010200c723c */ /* 0x048fe600000018ff */
[----:B------:R-:W-:Y:S05]  /*7ca0*/  LOP3.LUT R161, R161, 0xf, RZ, 0xc0, !PT ;  /* 0x0000000fa1a17812 */ /* 0x000fea00078ec0ff */
[C---:B------:R-:W-:Y:S01]  /*7cb0*/  HMMA.16816.F32 R16, R32.reuse, R18, RZ ;  /* 0x000000122010723c */ /* 0x040fe200000018ff */
[-C--:B--2---:R-:W-:Y:S04]  /*7cc0*/  IADD3 R244, P4, P2, R245, R240.reuse, R20 ;  /* 0x000000f0f5f47210 */ /* 0x084fe80007a9e014 */
[-C--:B----4-:R-:W-:Y:S02]  /*7cd0*/  IADD3.X R245, RZ, R239.reuse, R22, P4, P2 ;  /* 0x000000effff57210 */ /* 0x090fe400027e4416 */
[-C--:B------:R-:W-:Y:S05]  /*7ce0*/  IADD3 R242, P4, P2, R242, R240.reuse, R21 ;  /* 0x000000f0f2f27210 */ /* 0x080fea0007a9e015 */
[-C--:B------:R-:W-:Y:S02]  /*7cf0*/  IADD3.X R243, RZ, R239.reuse, R30, P4, P2 ;  /* 0x000000effff37210 */ /* 0x080fe400027e441e */
[----:B------:R-:W-:Y:S04]  /*7d00*/  IADD3 R240, P4, P2, R161, R240, R23 ;  /* 0x000000f0a1f07210 */ /* 0x000fe80007a9e017 */
[----:B------:R-:W-:Y:S02]  /*7d10*/  IADD3.X R241, RZ, R239, R28, P4, P2 ;  /* 0x000000effff17210 */ /* 0x000fe400027e441c */
[C---:B------:R-:W-:Y:S02]  /*7d20*/  IADD3 R168, P2, R160.reuse, R20, RZ ;  /* 0x00000014a0a87210 */ /* 0x040fe40007f5e0ff */
[C---:B------:R-:W-:Y:S03]  /*7d30*/  IADD3 R172, P4, R160.reuse, R21, RZ ;  /* 0x00000015a0ac7210 */ /* 0x040fe60007f9e0ff */
[C---:B------:R-:W-:Y:S01]  /*7d40*/  IMAD.X R169, R175.reuse, 0x1, R22, P2 ;  /* 0x00000001afa97824 */ /* 0x040fe200010e0616 */
[----:B------:R-:W-:Y:S01]  /*7d50*/  IADD3 R246, P2, R160, R23, RZ ;  /* 0x00000017a0f67210 */ /* 0x000fe20007f5e0ff */
[----:B------:R-:W-:Y:S01]  /*7d60*/  IMAD.X R173, R175, 0x1, R30, P4 ;  /* 0x00000001afad7824 */ /* 0x000fe200020e061e */
[C---:B-1----:R-:W-:Y:S01]  /*7d70*/  HMMA.16816.F32 R20, R32.reuse, R24, RZ ;  /* 0x000000182014723c */ /* 0x042fe200000018ff */
[----:B------:R-:W-:Y:S01]  /*7d80*/  ISETP.NE.U32.AND P4, PT, R237, RZ, PT ;  /* 0x000000ffed00720c */ /* 0x000fe20003f85070 */
[----:B------:R1:W-:Y:S01]  /*7d90*/  LDGSTS.E.BYPASS.LTC128B.128 [R198+0x100], [R168.64], !P0 ;  /* 0x00100000a8c67fae */ /* 0x0003e2000c101d46 */
[----:B------:R-:W-:Y:S01]  /*7da0*/  IMAD.X R247, R175, 0x1, R28, P2 ;  /* 0x00000001aff77824 */ /* 0x000fe200010e061c */
[----:B------:R-:W-:Y:S02]  /*7db0*/  ISETP.NE.U32.AND P2, PT, R29, RZ, PT ;  /* 0x000000ff1d00720c */ /* 0x000fe40003f45070 */
[----:B------:R-:W-:Y:S01]  /*7dc0*/  ISETP.NE.U32.AND P0, PT, R31, RZ, PT ;  /* 0x000000ff1f00720c */ /* 0x000fe20003f05070 */
[----:B------:R2:W-:Y:S01]  /*7dd0*/  LDGSTS.E.BYPASS.LTC128B.128 [R198+0x2100], [R172.64], !P6 ;  /* 0x02100000acc67fae */ /* 0x0005e2000f101d46 */
[C---:B------:R-:W-:Y:S04]  /*7de0*/  HMMA.16816.F32 R24, R32.reuse, R26, RZ ;  /* 0x0000001a2018723c */ /* 0x040fe800000018ff */
[----:B------:R3:W-:Y:S04]  /*7df0*/  LDGSTS.E.BYPASS.LTC128B.128 [R198+0x4100], [R246.64], !P5 ;  /* 0x04100000f6c67fae */ /* 0x0007e8000e901d46 */
[C---:B------:R-:W-:Y:S01]  /*7e00*/  HMMA.16816.F32 R28, R32.reuse, R136, RZ ;  /* 0x00000088201c723c */ /* 0x040fe200000018ff */
[----:B------:R3:W-:Y:S05]  /*7e10*/  LDGSTS.E.BYPASS.LTC128B.128.ZFILL [R198+0x1100], [R244.64], P4 ;  /* 0x01100000f4c67fae */ /* 0x0007ea000a141d46 */
[----:B------:R3:W-:Y:S02]  /*7e20*/  LDGSTS.E.BYPASS.LTC128B.128.ZFILL [R198+0x3100], [R242.64], P2 ;  /* 0x03100000f2c67fae */ /* 0x0007e40009141d46 */
[----:B------:R-:W-:Y:S03]  /*7e30*/  HMMA.16816.F32 R32, R32, R138, RZ ;  /* 0x0000008a2020723c */ /* 0x000fe600000018ff */
[----:B------:R3:W-:Y:S01]  /*7e40*/  LDGSTS.E.BYPASS.LTC128B.128.ZFILL [R198+0x5100], [R240.64], P0 ;  /* 0x05100000f0c67fae */ /* 0x0007e20008141d46 */
[----:B------:R-:W-:Y:S04]  /*7e50*/  ISETP.GE.AND P0, PT, R238, 0x1, PT ;  /* 0x00000001ee00780c */ /* 0x000fe80003f06270 */
[C---:B------:R-:W-:Y:S01]  /*7e60*/  HMMA.16816.F32 R4, R140.reuse, R144, R4 ;  /* 0x000000908c04723c */ /* 0x040fe20000001804 */
[----:B------:R-:W-:Y:S05]  /*7e70*/  LDSM.16.M88.4 R160, [R184] ;  /* 0x00000000b8a0783b */ /* 0x000fea0000000200 */
[----:B------:R-:W0:Y:S02]  /*7e80*/  LDGDEPBAR ;  /* 0x00000000000079af */ /* 0x000e240000000000 */
[C---:B------:R-:W-:Y:S03]  /*7e90*/  HMMA.16816.F32 R8, R140.reuse, R146, R8 ;  /* 0x000000928c08723c */ /* 0x040fe60000001808 */
[----:B------:R-:W4:Y:S05]  /*7ea0*/  LDSM.16.M88.4 R164, [R177] ;  /* 0x00000000b1a4783b */ /* 0x000f2a0000000200 */
[C---:B------:R-:W-:Y:S01]  /*7eb0*/  HMMA.16816.F32 R12, R140.reuse, R148, R12 ;  /* 0x000000948c0c723c */ /* 0x040fe2000000180c */
[----:B-1----:R-:W1:Y:S05]  /*7ec0*/  LDSM.16.M88.4 R168, [R177+0x800] ;  /* 0x00080000b1a8783b */ /* 0x002e6a0000000200 */
[----:B------:R-:W5:Y:S02]  /*7ed0*/  LDSM.16.M88.4 R136, [R177+0x1000] ;  /* 0x00100000b188783b */ /* 0x000f640000000200 */
[C---:B------:R-:W-:Y:S03]  /*7ee0*/  HMMA.16816.F32 R16, R140.reuse, R150, R16 ;  /* 0x000000968c10723c */ /* 0x040fe60000001810 */
[----:B--2---:R-:W2:Y:S05]  /*7ef0*/  LDSM.16.M88.4 R172, [R177+0x1800] ;  /* 0x00180000b1ac783b */ /* 0x004eaa0000000200 */
[C---:B------:R-:W-:Y:S01]  /*7f00*/  HMMA.16816.F32 R20, R140.reuse, R152, R20 ;  /* 0x000000988c14723c */ /* 0x040fe20000001814 */
[----:B------:R-:W-:Y:S05]  /*7f10*/  LDSM.16.M88.4 R144, [R183] ;  /* 0x00000000b790783b */ /* 0x000fea0000000200 */
[----:B------:R-:W1:Y:S02]  /*7f20*/  LDSM.16.M88.4 R148, [R176+-0x4000] ;  /* 0xffc00000b094783b */ /* 0x000e640000000200 */
[C---:B------:R-:W-:Y:S03]  /*7f30*/  HMMA.16816.F32 R24, R140.reuse, R154, R24 ;  /* 0x0000009a8c18723c */ /* 0x040fe60000001818 */
[----:B------:R-:W2:Y:S05]  /*7f40*/  LDSM.16.M88.4 R152, [R176+-0x3800] ;  /* 0xffc80000b098783b */ /* 0x000eaa0000000200 */
[C---:B------:R-:W-:Y:S08]  /*7f50*/  HMMA.16816.F32 R28, R140.reuse, R156, R28 ;  /* 0x0000009c8c1c723c */ /* 0x040ff0000000181c */
[----:B------:R-:W-:Y:S01]  /*7f60*/  HMMA.16816.F32 R32, R140, R158, R32 ;  /* 0x0000009e8c20723c */ /* 0x000fe20000001820 */
[----:B------:R-:W2:Y:S05]  /*7f70*/  LDSM.16.M88.4 R140, [R176+-0x3000] ;  /* 0xffd00000b08c783b */ /* 0x000eaa0000000200 */
[----:B------:R-:W2:Y:S02]  /*7f80*/  LDSM.16.M88.4 R156, [R176+-0x2800] ;  /* 0xffd80000b09c783b */ /* 0x000ea40000000200 */
[C---:B----4-:R-:W-:Y:S08]  /*7f90*/  HMMA.16816.F32 R4, R160.reuse, R164, R4 ;  /* 0x000000a4a004723c */ /* 0x050ff00000001804 */
[C---:B------:R-:W-:Y:S01]  /*7fa0*/  HMMA.16816.F32 R8, R160.reuse, R166, R8 ;  /* 0x000000a6a008723c */ /* 0x040fe20000001808 */
[----:B------:R-:W-:Y:S07]  /*7fb0*/  LDSM.16.M88.4 R164, [R186+0x2000] ;  /* 0x00200000baa4783b */ /* 0x000fee0000000200 */
[C---:B-1----:R-:W-:Y:S08]  /*7fc0*/  HMMA.16816.F32 R12, R160.reuse, R168, R12 ;  /* 0x000000a8a00c723c */ /* 0x042ff0000000180c */
[C---:B------:R-:W-:Y:S01]  /*7fd0*/  HMMA.16816.F32 R16, R160.reuse, R170, R16 ;  /* 0x000000aaa010723c */ /* 0x040fe20000001810 */
[----:B------:R-:W-:Y:S07]  /*7fe0*/  LDSM.16.M88.4 R168, [R186+0x2800] ;  /* 0x00280000baa8783b */ /* 0x000fee0000000200 */
[C---:B-----5:R-:W-:Y:S08]  /*7ff0*/  HMMA.16816.F32 R20, R160.reuse, R136, R20 ;  /* 0x00000088a014723c */ /* 0x060ff00000001814 */
[C---:B------:R-:W-:Y:S01]  /*8000*/  HMMA.16816.F32 R24, R160.reuse, R138, R24 ;  /* 0x0000008aa018723c */ /* 0x040fe20000001818 */
[----:B------:R-:W1:Y:S07]  /*8010*/  LDSM.16.M88.4 R136, [R187+0x4000] ;  /* 0x00400000bb88783b */ /* 0x000e6e0000000200 */
[C---:B--2---:R-:W-:Y:S08]  /*8020*/  HMMA.16816.F32 R28, R160.reuse, R172, R28 ;  /* 0x000000aca01c723c */ /* 0x044ff0000000181c */
[----:B------:R-:W-:Y:S01]  /*8030*/  HMMA.16816.F32 R32, R160, R174, R32 ;  /* 0x000000aea020723c */ /* 0x000fe20000001820 */
[----:B------:R-:W2:Y:S05]  /*8040*/  LDSM.16.M88.4 R160, [R186+0x3000] ;  /* 0x00300000baa0783b */ /* 0x000eaa0000000200 */
[----:B------:R-:W4:Y:S02]  /*8050*/  LDSM.16.M88.4 R172, [R186+0x3800] ;  /* 0x00380000baac783b */ /* 0x000f240000000200 */
        /* <DEDUP_REMOVED lines=11> */
[----:B------:R-:W3:Y:S05]  /*8110*/  LDSM.16.M88.4 R144, [R188] ;  /* 0x00000000bc90783b */ /* 0x000eea0000000200 */
[----:B------:R-:W3:Y:S02]  /*8120*/  LDSM.16.M88.4 R156, [R135] ;  /* 0x00000000879c783b */ /* 0x000ee40000000200 */
        /* <DEDUP_REMOVED lines=11> */
[----:B------:R-:W2:Y:S05]  /*81e0*/  LDSM.16.M88.4 R136, [R177+0x3000] ;  /* 0x00300000b188783b */ /* 0x000eaa0000000200 */
[----:B------:R-:W4:Y:S02]  /*81f0*/  LDSM.16.M88.4 R172, [R177+0x3800] ;  /* 0x00380000b1ac783b */ /* 0x000f240000000200 */
[C---:B-----5:R-:W-:Y:S08]  /*8200*/  HMMA.16816.F32 R4, R140.reuse, R148, R4 ;  /* 0x000000948c04723c */ /* 0x060ff00000001804 */
[C---:B------:R-:W-:Y:S01]  /*8210*/  HMMA.16816.F32 R8, R140.reuse, R150, R8 ;  /* 0x000000968c08723c */ /* 0x040fe20000001808 */
[----:B------:R-:W-:Y:S07]  /*8220*/  LDSM.16.M88.4 R148, [R176+-0x2000] ;  /* 0xffe00000b094783b */ /* 0x000fee0000000200 */
[C---:B------:R-:W-:Y:S08]  /*8230*/  HMMA.16816.F32 R12, R140.reuse, R152, R12 ;  /* 0x000000988c0c723c */ /* 0x040ff0000000180c */
[C---:B------:R-:W-:Y:S01]  /*8240*/  HMMA.16816.F32 R16, R140.reuse, R154, R16 ;  /* 0x0000009a8c10723c */ /* 0x040fe20000001810 */
[----:B------:R-:W-:Y:S07]  /*8250*/  LDSM.16.M88.4 R152, [R176+-0x1800] ;  /* 0xffe80000b098783b */ /* 0x000fee0000000200 */
[C---:B---3--:R-:W-:Y:S08]  /*8260*/  HMMA.16816.F32 R20, R140.reuse, R144, R20 ;  /* 0x000000908c14723c */ /* 0x048ff00000001814 */
[C---:B------:R-:W-:Y:S01]  /*8270*/  HMMA.16816.F32 R24, R140.reuse, R146, R24 ;  /* 0x000000928c18723c */ /* 0x040fe20000001818 */
[----:B------:R-:W3:Y:S07]  /*8280*/  LDSM.16.M88.4 R144, [R183+0x4000] ;  /* 0x00400000b790783b */ /* 0x000eee0000000200 */
[C---:B------:R-:W-:Y:S08]  /*8290*/  HMMA.16816.F32 R28, R140.reuse, R156, R28 ;  /* 0x0000009c8c1c723c */ /* 0x040ff0000000181c */
[----:B------:R-:W-:Y:S01]  /*82a0*/  HMMA.16816.F32 R32, R140, R158, R32 ;  /* 0x0000009e8c20723c */ /* 0x000fe20000001820 */
[----:B------:R-:W5:Y:S05]  /*82b0*/  LDSM.16.M88.4 R140, [R176+-0x1000] ;  /* 0xfff00000b08c783b */ /* 0x000f6a0000000200 */
[----:B------:R-:W3:Y:S02]  /*82c0*/  LDSM.16.M88.4 R156, [R176+-0x800] ;  /* 0xfff80000b09c783b */ /* 0x000ee40000000200 */
        /* <DEDUP_REMOVED lines=24> */
[----:B------:R-:W5:Y:S05]  /*8450*/  LDSM.16.M88.4 R144, [R2] ;  /* 0x000000000290783b */ /* 0x000f6a0000000200 */
        /* <DEDUP_REMOVED lines=25> */
[----:B------:R-:W5:Y:S05]  /*85f0*/  LDSM.16.M88.4 R140, [R176+0x1000] ;  /* 0x00100000b08c783b */ /* 0x000f6a0000000200 */
[----:B------:R-:W3:Y:S02]  /*8600*/  LDSM.16.M88.4 R156, [R176+0x1800] ;  /* 0x00180000b09c783b */ /* 0x000ee40000000200 */
        /* <DEDUP_REMOVED lines=20> */
[----:B------:R-:W-:Y:S01]  /*8750*/  SHF.L.U64.HI R134, R206, 0x1, R193 ;  /* 0x00000001ce867819 */ /* 0x000fe200000102c1 */
[----:B------:R-:W-:Y:S01]  /*8760*/  IMAD R224, R238, 0x40, R225 ;  /* 0x00000040eee07824 */ /* 0x000fe200078e02e1 */
[----:B------:R-:W-:Y:S01]  /*8770*/  SHF.L.U32 R132, R206, 0x1, RZ ;  /* 0x00000001ce847819 */ /* 0x000fe200000006ff */
        /* <DEDUP_REMOVED lines=10> */
[----:B------:R-:W-:Y:S04]  /*8820*/  IMAD.MOV R135, RZ, RZ, -R0 ;  /* 0x000000ffff877224 */ /* 0x000fe800078e0a00 */
[----:B------:R-:W-:Y:S01]  /*8830*/  IMAD R224, R135, c[0x0][0x2b8], R224 ;  /* 0x0000ae0087e07a24 */ /* 0x000fe200078e02e0 */
[----:B------:R-:W2:Y:S03]  /*8840*/  @!P1 LDG.E R223, [R140.64] ;  /* 0x000000068cdf9981 */ /* 0x000ea6000c1e1900 */
[C---:B------:R-:W-:Y:S01]  /*8850*/  IMAD.WIDE.U32 R138, R224.reuse, c[0x0][0x1e0], RZ ;  /* 0x00007800e08a7a25 */ /* 0x040fe200078e00ff */
[----:B------:R-:W-:Y:S05]  /*8860*/  SHF.R.S32.HI R135, RZ, 0x1f, R224 ;  /* 0x0000001fff877819 */ /* 0x000fea00000114e0 */
[----:B------:R-:W-:Y:S04]  /*8870*/  IMAD R135, R135, c[0x0][0x1e0], RZ ;  /* 0x0000780087877a24 */ /* 0x000fe800078e02ff */
[----:B------:R-:W-:Y:S05]  /*8880*/  IMAD R135, R224, c[0x0][0x1e4], R135 ;  /* 0x00007900e0877a24 */ /* 0x000fea00078e0287 */
[----:B------:R-:W-:Y:S02]  /*8890*/  IADD3 R139, R139, R135, RZ ;  /* 0x000000878b8b7210 */ /* 0x000fe40007ffe0ff */
[----:B--2---:R-:W-:Y:S03]  /*88a0*/  SHF.R.S32.HI R137, RZ, 0x1f, R223 ;  /* 0x0000001fff897819 */ /* 0x004fe600000114df */
[----:B------:R-:W-:Y:S04]  /*88b0*/  IMAD.WIDE.U32 R138, R223, c[0x0][0x1f0], R138 ;  /* 0x00007c00df8a7a25 */ /* 0x000fe800078e008a */
[----:B------:R-:W-:Y:S01]  /*88c0*/  IMAD R137, R137, c[0x0][0x1f0], RZ ;  /* 0x00007c0089897a24 */ /* 0x000fe200078e02ff */
[----:B------:R-:W-:Y:S01]  /*88d0*/  IADD3 R135, P0, R232, R138, RZ ;  /* 0x0000008ae8877210 */ /* 0x000fe20007f1e0ff */
[----:B------:R-:W-:Y:S02]  /*88e0*/  IMAD.SHL.U32 R138, R196, 0x2, RZ ;  /* 0x00000002c48a7824 */ /* 0x000fe400078e00ff */
[----:B------:R-:W-:Y:S05]  /*88f0*/  IMAD R137, R223, c[0x0][0x1f4], R137 ;  /* 0x00007d00df897a24 */ /* 0x000fea00078e0289 */
[----:B------:R-:W-:Y:S02]  /*8900*/  IADD3.X R0, R218, R139, R137, P0, !PT ;  /* 0x0000008bda007210 */ /* 0x000fe400007fe489 */
[C---:B------:R-:W-:Y:S02]  /*8910*/  LEA R2, P0, R135.reuse, c[0x0][0x1c8], 0x1 ;  /* 0x0000720087027a11 */ /* 0x040fe400078008ff */
[----:B------:R-:W-:Y:S02]  /*8920*/  SHF.L.U64.HI R137, R196, 0x1, R191 ;  /* 0x00000001c4897819 */ /* 0x000fe400000102bf */
[----:B------:R-:W-:Y:S02]  /*8930*/  LEA.HI.X R0, R135, c[0x0][0x1cc], R0, 0x1, P0 ;  /* 0x0000730087007a11 */ /* 0x000fe400000f0c00 */
[----:B------:R-:W-:Y:S01]  /*8940*/  SHF.L.U64.HI R135, R197, 0x1, R192 ;  /* 0x00000001c5877819 */ /* 0x000fe200000102c0 */
[----:B------:R-:W-:-:S05]  /*8950*/  BRA.DIV ~URZ, `(.L_x_2002) ;  /* 0x000056227f007947 */ /* 0x000fca000b800000 */
[----:B------:R1:W2:Y:S02]  /*8960*/  SHFL.IDX PT, R140, R0, RZ, 0x181f ;  /* 0x00181fff008c7589 */ /* 0x0002a400000e0000 */
.L_x_2055:
[----:B------:R-:W-:-:S05]  /*8970*/  BRA.DIV ~URZ, `(.L_x_2003) ;  /* 0x000056727f007947 */ /* 0x000fca000b800000 */
[----:B------:R-:W3:Y:S01]  /*8980*/  SHFL.IDX PT, R141, R2, RZ, 0x181f ;  /* 0x00181fff028d7589 */ /* 0x000ee200000e0000 */
[C---:B------:R-:W-:Y:S02]  /*8990*/  IADD3 R139, -R237.reuse, 0x10, RZ ;  /* 0x00000010ed8b7810 */ /* 0x040fe40007ffe1ff */
[----:B------:R-:W-:Y:S01]  /*89a0*/  ISETP.NE.U32.AND P0, PT, R237, RZ, PT ;  /* 0x000000ffed00720c */ /* 0x000fe20003f05070 */
[----:B-1----:R-:W1:Y:S01]  /*89b0*/  SHFL.IDX PT, R0, R0, 0x1, 0x181f ;  /* 0x00381f0000007f89 */ /* 0x002e6200000e0000 */
[----:B------:R-:W-:Y:S03]  /*89c0*/  LOP3.LUT R139, R139, 0xf, RZ, 0xc0, !PT ;  /* 0x0000000f8b8b7812 */ /* 0x000fe600078ec0ff */
[----:B------:R4:W2:Y:S01]  /*89d0*/  SHFL.IDX PT, R175, R2, 0x1, 0x181f ;  /* 0x00381f0002af7f89 */ /* 0x0008a200000e0000 */
[----:B---3--:R-:W-:Y:S04]  /*89e0*/  IADD3 R146, P4, P2, R139, R141, R132 ;  /* 0x0000008d8b927210 */ /* 0x008fe80007a9e084 */
[----:B--2---:R-:W-:Y:S02]  /*89f0*/  IADD3.X R147, RZ, R140, R134, P4, P2 ;  /* 0x0000008cff937210 */ /* 0x004fe400027e4486 */
[C---:B------:R-:W-:Y:S02]  /*8a00*/  IADD3 R142, P4, R141.reuse, R136, RZ ;  /* 0x000000888d8e7210 */ /* 0x040fe40007f9e0ff */
[----:B------:R-:W-:Y:S01]  /*8a10*/  IADD3 R144, P2, R141, R138, RZ ;  /* 0x0000008a8d907210 */ /* 0x000fe20007f5e0ff */
[----:B------:R4:W-:Y:S02]  /*8a20*/  LDGSTS.E.BYPASS.LTC128B.128.ZFILL [R198+0x6100], [R146.64], P0 ;  /* 0x0610000092c67fae */ /* 0x0009e40008141d46 */
[C---:B------:R-:W-:Y:S02]  /*8a30*/  IMAD.X R143, R140.reuse, 0x1, R135, P4 ;  /* 0x000000018c8f7824 */ /* 0x040fe400020e0687 */
[----:B------:R-:W-:Y:S03]  /*8a40*/  IMAD.X R145, R140, 0x1, R137, P2 ;  /* 0x000000018c917824 */ /* 0x000fe600010e0689 */
[----:B------:R4:W-:Y:S04]  /*8a50*/  LDGSTS.E.BYPASS.LTC128B.128 [R198+0x8100], [R142.64], !P6 ;  /* 0x081000008ec67fae */ /* 0x0009e8000f101d46 */
[----:B------:R4:W-:Y:S02]  /*8a60*/  LDGSTS.E.BYPASS.LTC128B.128 [R198+0xa100], [R144.64], !P5 ;  /* 0x0a10000090c67fae */ /* 0x0009e4000e901d46 */
.L_x_2056:
[----:B-1--4-:R-:W-:Y:S02]  /*8a70*/  IADD3 R2, -R237, 0x10, RZ ;  /* 0x00000010ed027810 */ /* 0x012fe40007ffe1ff */
[C---:B------:R-:W-:Y:S02]  /*8a80*/  IADD3 R140, P4, R175.reuse, R136, RZ ;  /* 0x00000088af8c7210 */ /* 0x040fe40007f9e0ff */
[----:B------:R-:W-:Y:S02]  /*8a90*/  IADD3 R138, P2, R175, R138, RZ ;  /* 0x0000008aaf8a7210 */ /* 0x000fe40007f5e0ff */
[----:B------:R-:W-:Y:S01]  /*8aa0*/  ISETP.NE.U32.AND P0, PT, R237, RZ, PT ;  /* 0x000000ffed00720c */ /* 0x000fe20003f05070 */
[----:B------:R-:W-:Y:S01]  /*8ab0*/  IMAD.X R141, R0, 0x1, R135, P4 ;  /* 0x00000001008d7824 */ /* 0x000fe200020e0687 */
        /* <DEDUP_REMOVED lines=10> */
.L_x_2001:
[----:B------:R-:W-:Y:S05]  /*8b60*/  BSYNC B0 ;  /* 0x0000000000007941 */ /* 0x000fea0003800000 */
.L_x_2000:
[----:B------:R-:W-:Y:S01]  /*8b70*/  FMNMX.FTZ R2, R4, R3, !PT ;  /* 0x0000000304027209 */ /* 0x000fe20007810000 */
[----:B------:R-:W0:Y:S01]  /*8b80*/  LDGDEPBAR ;  /* 0x00000000000079af */ /* 0x000e220000000000 */
[----:B------:R-:W-:Y:S02]  /*8b90*/  FMNMX.FTZ R0, R6, R133, !PT ;  /* 0x0000008506007209 */ /* 0x000fe40007810000 */
[----:B-1----:R-:W-:Y:S02]  /*8ba0*/  FMNMX.FTZ R137, R5, R2, !PT ;  /* 0x0000000205897209 */ /* 0x002fe40007810000 */
        /* <DEDUP_REMOVED lines=36> */
[----:B-1----:R-:W-:Y:S04]  /*8df0*/  FMNMX.FTZ R0, R139, R0, !PT ;  /* 0x000000008b007209 */ /* 0x002fe80007810000 */
.L_x_2057:
[----:B---3--:R-:W-:Y:S01]  /*8e00*/  FMNMX.FTZ R132, R132, R135, !PT ;  /* 0x0000008784847209 */ /* 0x008fe20007810000 */
[C---:B------:R-:W-:Y:S01]  /*8e10*/  FMUL.FTZ R166, R0.reuse, c[0x0][0x2d0] ;  /* 0x0000b40000a67a20 */ /* 0x040fe20000410000 */
[----:B------:R-:W-:Y:S01]  /*8e20*/  WARPSYNC 0xffffffff ;  /* 0xffffffff00007948 */ /* 0x000fe20003800000 */
[----:B------:R-:W-:Y:S01]  /*8e30*/  FADD.FTZ R2, -R0, R3 ;  /* 0x0000000300027221 */ /* 0x000fe20000010100 */
[----:B------:R-:W1:Y:S01]  /*8e40*/  LDSM.16.MT88.4 R140, [R182] ;  /* 0x00000000b68c783b */ /* 0x000e620000004200 */
[--C-:B------:R-:W-:Y:S01]  /*8e50*/  FFMA.FTZ R161, R4, c[0x0][0x2d0], -R166.reuse ;  /* 0x0000b40004a17a23 */ /* 0x100fe200000108a6 */
[----:B------:R-:W-:Y:S01]  /*8e60*/  ISETP.GT.AND P0, PT, R238, RZ, PT ;  /* 0x000000ffee00720c */ /* 0x000fe20003f04270 */
[C---:B------:R-:W-:Y:S02]  /*8e70*/  FADD.FTZ R4, -R132.reuse, R133 ;  /* 0x0000008584047221 */ /* 0x040fe40000010100 */
[----:B------:R-:W-:Y:S02]  /*8e80*/  FMUL.FTZ R165, R132, c[0x0][0x2d0] ;  /* 0x0000b40084a57a20 */ /* 0x000fe40000410000 */
[----:B------:R-:W-:Y:S01]  /*8e90*/  FMUL.FTZ R3, R2, c[0x0][0x2d0] ;  /* 0x0000b40002037a20 */ /* 0x000fe20000410000 */
[----:B------:R-:W-:Y:S01]  /*8ea0*/  MUFU.EX2 R161, R161 ;  /* 0x000000a100a17308 */ /* 0x000fe20000000800 */
[----:B------:R-:W-:Y:S01]  /*8eb0*/  FMUL.FTZ R2, R4, c[0x0][0x2d0] ;  /* 0x0000b40004027a20 */ /* 0x000fe20000410000 */
[----:B------:R-:W3:Y:S01]  /*8ec0*/  LDSM.16.MT88.4 R144, [R181] ;  /* 0x00000000b590783b */ /* 0x000ee20000004200 */
[--C-:B------:R-:W-:Y:S02]  /*8ed0*/  FFMA.FTZ R134, R5, c[0x0][0x2d0], -R166.reuse ;  /* 0x0000b40005867a23 */ /* 0x100fe400000108a6 */
[--C-:B------:R-:W-:Y:S02]  /*8ee0*/  FFMA.FTZ R160, R8, c[0x0][0x2d0], -R166.reuse ;  /* 0x0000b40008a07a23 */ /* 0x100fe400000108a6 */
[--C-:B--2---:R-:W-:Y:S02]  /*8ef0*/  FFMA.FTZ R135, R9, c[0x0][0x2d0], -R166.reuse ;  /* 0x0000b40009877a23 */ /* 0x104fe400000108a6 */
[--C-:B------:R-:W-:Y:S01]  /*8f00*/  FFMA.FTZ R133, R6, c[0x0][0x2d0], -R165.reuse ;  /* 0x0000b40006857a23 */ /* 0x100fe200000108a5 */
[----:B------:R-:W2:Y:S01]  /*8f10*/  MUFU.EX2 R3, R3 ;  /* 0x0000000300037308 */ /* 0x000ea20000000800 */
[--C-:B------:R-:W-:Y:S01]  /*8f20*/  FFMA.FTZ R162, R7, c[0x0][0x2d0], -R165.reuse ;  /* 0x0000b40007a27a23 */ /* 0x100fe200000108a5 */
[----:B------:R-:W-:Y:S01]  /*8f30*/  LDSM.16.MT88.4 R148, [R182+0x2800] ;  /* 0x00280000b694783b */ /* 0x000fe20000004200 */
[--C-:B------:R-:W-:Y:S02]  /*8f40*/  FFMA.FTZ R163, R10, c[0x0][0x2d0], -R165.reuse ;  /* 0x0000b4000aa37a23 */ /* 0x100fe400000108a5 */
        /* <DEDUP_REMOVED lines=10> */
[----:B------:R-:W4:Y:S01]  /*8ff0*/  MUFU.EX2 R134, R134 ;  /* 0x0000008600867308 */ /* 0x000f220000000800 */
[--C-:B------:R-:W-:Y:S02]  /*9000*/  FFMA.FTZ R189, R32, c[0x0][0x2d0], -R166.reuse ;  /* 0x0000b40020bd7a23 */ /* 0x100fe400000108a6 */
[--C-:B------:R-:W-:Y:S02]  /*9010*/  FFMA.FTZ R190, R30, c[0x0][0x2d0], -R165.reuse ;  /* 0x0000b4001ebe7a23 */ /* 0x100fe400000108a5 */
[--C-:B------:R-:W-:Y:S02]  /*9020*/  FFMA.FTZ R237, R31, c[0x0][0x2d0], -R165.reuse ;  /* 0x0000b4001fed7a23 */ /* 0x100fe400000108a5 */
[----:B------:R-:W-:Y:S01]  /*9030*/  LDSM.16.MT88.4 R156, [R180+0x2800] ;  /* 0x00280000b49c783b */ /* 0x000fe20000004200 */
[--C-:B------:R-:W-:Y:S02]  /*9040*/  FFMA.FTZ R239, R34, c[0x0][0x2d0], -R165.reuse ;  /* 0x0000b40022ef7a23 */ /* 0x100fe400000108a5 */
[----:B------:R-:W-:Y:S01]  /*9050*/  MUFU.EX2 R160, R160 ;  /* 0x000000a000a07308 */ /* 0x000fe20000000800 */
[--C-:B------:R-:W-:Y:S02]  /*9060*/  FFMA.FTZ R167, R12, c[0x0][0x2d0], -R166.reuse ;  /* 0x0000b4000ca77a23 */ /* 0x100fe400000108a6 */
[----:B------:R-:W-:Y:S02]  /*9070*/  FFMA.FTZ R168, R13, c[0x0][0x2d0], -R166 ;  /* 0x0000b4000da87a23 */ /* 0x000fe400000108a6 */
[----:B------:R-:W-:Y:S01]  /*9080*/  LDSM.16.MT88.4 R28, [R180+0x1800] ;  /* 0x00180000b41c783b */ /* 0x000fe20000004200 */
[--C-:B------:R-:W-:Y:S02]  /*9090*/  FFMA.FTZ R171, R14, c[0x0][0x2d0], -R165.reuse ;  /* 0x0000b4000eab7a23 */ /* 0x100fe400000108a5 */
[----:B------:R-:W-:Y:S02]  /*90a0*/  FFMA.FTZ R172, R15, c[0x0][0x2d0], -R165 ;  /* 0x0000b4000fac7a23 */ /* 0x000fe400000108a5 */
[----:B------:R-:W5:Y:S10]  /*90b0*/  MUFU.EX2 R135, R135 ;  /* 0x0000008700877308 */ /* 0x000f740000000800 */
        /* <DEDUP_REMOVED lines=14> */
[----:B------:R-:W-:Y:S10]  /*91a0*/  MUFU.EX2 R189, R189 ;  /* 0x000000bd00bd7308 */ /* 0x000ff40000000800 */
[----:B------:R-:W-:Y:S10]  /*91b0*/  MUFU.EX2 R190, R190 ;  /* 0x000000be00be7308 */ /* 0x000ff40000000800 */
[----:B------:R-:W-:Y:S10]  /*91c0*/  MUFU.EX2 R237, R237 ;  /* 0x000000ed00ed7308 */ /* 0x000ff40000000800 */
[----:B------:R-:W-:Y:S01]  /*91d0*/  MUFU.EX2 R239, R239 ;  /* 0x000000ef00ef7308 */ /* 0x000fe20000000800 */
[C---:B--2---:R-:W-:Y:S01]  /*91e0*/  FMUL.FTZ R4, R3.reuse, R128 ;  /* 0x0000008003047220 */ /* 0x044fe20000410000 */
[----:B----4-:R-:W-:Y:S01]  /*91f0*/  F2FP.PACK_AB R136, R134, R161 ;  /* 0x000000a18688723e */ /* 0x010fe200000000ff */
[----:B------:R-:W-:Y:S01]  /*9200*/  FMUL.FTZ R5, R3, R129 ;  /* 0x0000008103057220 */ /* 0x000fe20000410000 */
[----:B-----5:R-:W-:Y:S01]  /*9210*/  F2FP.PACK_AB R138, R135, R160 ;  /* 0x000000a0878a723e */ /* 0x020fe200000000ff */
[----:B------:R-:W-:Y:S01]  /*9220*/  FMUL.FTZ R6, R2, R130 ;  /* 0x0000008202067220 */ /* 0x000fe20000410000 */
[----:B-1----:R-:W-:Y:S01]  /*9230*/  F2FP.PACK_AB R137, R162, R133 ;  /* 0x00000085a289723e */ /* 0x002fe200000000ff */
[----:B------:R-:W-:Y:S01]  /*9240*/  FMUL.FTZ R7, R2, R131 ;  /* 0x0000008302077220 */ /* 0x000fe20000410000 */
[----:B------:R-:W-:Y:S01]  /*9250*/  F2FP.PACK_AB R139, R164, R163 ;  /* 0x000000a3a48b723e */ /* 0x000fe200000000ff */
[----:B------:R-:W1:Y:S01]  /*9260*/  LDSM.16.MT88.4 R128, [R180] ;  /* 0x00000000b480783b */ /* 0x000e620000004200 */
[C---:B------:R-:W-:Y:S01]  /*9270*/  FMUL.FTZ R8, R3.reuse, R124 ;  /* 0x0000007c03087220 */ /* 0x040fe20000410000 */
[----:B------:R-:W-:Y:S01]  /*9280*/  F2FP.PACK_AB R12, R168, R167 ;  /* 0x000000a7a80c723e */ /* 0x000fe200000000ff */
[C---:B------:R-:W-:Y:S01]  /*9290*/  FMUL.FTZ R9, R3.reuse, R125 ;  /* 0x0000007d03097220 */ /* 0x040fe20000410000 */
[----:B------:R-:W-:Y:S01]  /*92a0*/  F2FP.PACK_AB R14, R170, R169 ;  /* 0x000000a9aa0e723e */ /* 0x000fe200000000ff */
[C---:B------:R-:W-:Y:S01]  /*92b0*/  FMUL.FTZ R10, R2.reuse, R126 ;  /* 0x0000007e020a7220 */ /* 0x040fe20000410000 */
[C---:B------:R-:W-:Y:S05]  /*92c0*/  HMMA.16816.F32 R4, R136.reuse, R140, R4 ;  /* 0x0000008c8804723c */ /* 0x040fea0000001804 */
[----:B------:R-:W-:Y:S01]  /*92d0*/  FMUL.FTZ R11, R2, R127 ;  /* 0x0000007f020b7220 */ /* 0x000fe20000410000 */
[----:B------:R-:W-:Y:S01]  /*92e0*/  F2FP.PACK_AB R13, R172, R171 ;  /* 0x000000abac0d723e */ /* 0x000fe200000000ff */
[----:B------:R-:W2:Y:S01]  /*92f0*/  LDSM.16.MT88.4 R124, [R179] ;  /* 0x00000000b37c783b */ /* 0x000ea20000004200 */
[C---:B------:R-:W-:Y:S01]  /*9300*/  FMUL.FTZ R100, R3.reuse, R100 ;  /* 0x0000006403647220 */ /* 0x040fe20000410000 */
[----:B------:R-:W-:Y:S03]  /*9310*/  F2FP.PACK_AB R15, R174, R173 ;  /* 0x000000adae0f723e */ /* 0x000fe600000000ff */
[C---:B------:R-:W-:Y:S03]  /*9320*/  HMMA.16816.F32 R8, R136.reuse, R142, R8 ;  /* 0x0000008e8808723c */ /* 0x040fe60000001808 */
[C---:B------:R-:W-:Y:S01]  /*9330*/  FMUL.FTZ R101, R3.reuse, R101 ;  /* 0x0000006503657220 */ /* 0x040fe20000410000 */
[----:B------:R-:W4:Y:S01]  /*9340*/  LDSM.16.MT88.4 R140, [R182+0x2000] ;  /* 0x00200000b68c783b */ /* 0x000f220000004200 */
[C---:B------:R-:W-:Y:S02]  /*9350*/  FMUL.FTZ R102, R2.reuse, R102 ;  /* 0x0000006602667220 */ /* 0x040fe40000410000 */
[C---:B------:R-:W-:Y:S02]  /*9360*/  FMUL.FTZ R103, R2.reuse, R103 ;  /* 0x0000006702677220 */ /* 0x040fe40000410000 */
[C---:B------:R-:W-:Y:S03]  /*9370*/  FMUL.FTZ R104, R3.reuse, R104 ;  /* 0x0000006803687220 */ /* 0x040fe60000410000 */
[C---:B------:R-:W-:Y:S02]  /*9380*/  FMUL.FTZ R105, R3.reuse, R105 ;  /* 0x0000006903697220 */ /* 0x040fe40000410000 */
[C---:B---3--:R-:W-:Y:S03]  /*9390*/  HMMA.16816.F32 R100, R136.reuse, R144, R100 ;  /* 0x000000908864723c */ /* 0x048fe60000001864 */
[C---:B------:R-:W-:Y:S02]  /*93a0*/  FMUL.FTZ R106, R2.reuse, R106 ;  /* 0x0000006a026a7220 */ /* 0x040fe40000410000 */
        /* <DEDUP_REMOVED lines=115> */
[----:B------:R-:W-:Y:S02]  /*9ae0*/  LDSM.16.MT88.4 R128, [R181+0x4800] ;  /* 0x00480000b580783b */ /* 0x000fe40000004200 */
[----:B------:R-:W-:Y:S02]  /*9af0*/  FADD.FTZ R161, R134, R161 ;  /* 0x000000a186a17221 */ /* 0x000fe40000010000 */
[----:B------:R-:W-:Y:S01]  /*9b00*/  FADD.FTZ R162, R162, R133 ;  /* 0x00000085a2a27221 */ /* 0x000fe20000010000 */
[----:B------:R-:W-:Y:S01]  /*9b10*/  MOV R133, R132 ;  /* 0x0000008400857202 */ /* 0x000fe20000000f00 */
[----:B------:R-:W-:Y:S01]  /*9b20*/  FADD.FTZ R160, R160, R161 ;  /* 0x000000a1a0a07221 */ /* 0x000fe20000010000 */
[C---:B--2---:R-:W-:Y:S01]  /*9b30*/  HMMA.16816.F32 R4, R12.reuse, R124, R4 ;  /* 0x0000007c0c04723c */ /* 0x044fe20000001804 */
[----:B------:R-:W-:Y:S04]  /*9b40*/  LDSM.16.MT88.4 R136, [R180+0x4800] ;  /* 0x00480000b488783b */ /* 0x000fe80000004200 */
        /* <DEDUP_REMOVED lines=16> */
[----:B------:R-:W2:Y:S07]  /*9c50*/  LDSM.16.MT88.4 R16, [R182+0x4800] ;  /* 0x00480000b610783b */ /* 0x000eae0000004200 */
[C---:B---3--:R-:W-:Y:S08]  /*9c60*/  HMMA.16816.F32 R116, R12.reuse, R140, R116 ;  /* 0x0000008c0c74723c */ /* 0x048ff00000001874 */
        /* <DEDUP_REMOVED lines=13> */
[----:B------:R-:W-:Y:S01]  /*9d40*/  FFMA.FTZ R166, R33, c[0x0][0x2d0], -R166 ;  /* 0x0000b40021a67a23 */ /* 0x000fe200000108a6 */
[----:B------:R-:W3:Y:S01]  /*9d50*/  MUFU.EX2 R153, R153 ;  /* 0x0000009900997308 */ /* 0x000ee20000000800 */
[C---:B------:R-:W-:Y:S04]  /*9d60*/  HMMA.16816.F32 R56, R12.reuse, R158, R56 ;  /* 0x0000009e0c38723c */ /* 0x040fe80000001838 */
[--C-:B------:R-:W-:Y:S02]  /*9d70*/  FFMA.FTZ R156, R22, c[0x0][0x2d0], -R165.reuse ;  /* 0x0000b400169c7a23 */ /* 0x100fe400000108a5 */
[--C-:B------:R-:W-:Y:S02]  /*9d80*/  FFMA.FTZ R157, R23, c[0x0][0x2d0], -R165.reuse ;  /* 0x0000b400179d7a23 */ /* 0x100fe400000108a5 */
[C---:B-1----:R-:W-:Y:S01]  /*9d90*/  HMMA.16816.F32 R60, R12.reuse, R124, R60 ;  /* 0x0000007c0c3c723c */ /* 0x042fe2000000183c */
[----:B------:R-:W-:Y:S01]  /*9da0*/  LDSM.16.MT88.4 R20, [R181+0x1000] ;  /* 0x00100000b514783b */ /* 0x000fe20000004200 */
[----:B------:R-:W-:Y:S02]  /*9db0*/  MUFU.EX2 R154, R154 ;  /* 0x0000009a009a7308 */ /* 0x000fe40000000800 */
[--C-:B------:R-:W-:Y:S02]  /*9dc0*/  FFMA.FTZ R158, R26, c[0x0][0x2d0], -R165.reuse ;  /* 0x0000b4001a9e7a23 */ /* 0x100fe400000108a5 */
[--C-:B------:R-:W-:Y:S02]  /*9dd0*/  FFMA.FTZ R159, R27, c[0x0][0x2d0], -R165.reuse ;  /* 0x0000b4001b9f7a23 */ /* 0x100fe400000108a5 */
[C---:B------:R-:W-:Y:S01]  /*9de0*/  HMMA.16816.F32 R64, R12.reuse, R126, R64 ;  /* 0x0000007e0c40723c */ /* 0x040fe20000001840 */
[----:B------:R-:W1:Y:S03]  /*9df0*/  LDSM.16.MT88.4 R124, [R179+0x4800] ;  /* 0x00480000b37c783b */ /* 0x000e660000004200 */
[----:B------:R-:W-:Y:S01]  /*9e00*/  FFMA.FTZ R165, R35, c[0x0][0x2d0], -R165 ;  /* 0x0000b40023a57a23 */ /* 0x000fe200000108a5 */
[----:B------:R-:W4:Y:S03]  /*9e10*/  MUFU.EX2 R155, R155 ;  /* 0x0000009b009b7308 */ /* 0x000f260000000800 */
[C---:B--2---:R-:W-:Y:S01]  /*9e20*/  HMMA.16816.F32 R68, R12.reuse, R16, R68 ;  /* 0x000000100c44723c */ /* 0x044fe20000001844 */
[----:B------:R-:W-:Y:S06]  /*9e30*/  LDSM.16.MT88.4 R24, [R180+0x1000] ;  /* 0x00100000b418783b */ /* 0x000fec0000004200 */
[----:B------:R-:W-:Y:S01]  /*9e40*/  MUFU.EX2 R156, R156 ;  /* 0x0000009c009c7308 */ /* 0x000fe20000000800 */
[C---:B------:R-:W-:Y:S01]  /*9e50*/  HMMA.16816.F32 R72, R12.reuse, R18, R72 ;  /* 0x000000120c48723c */ /* 0x040fe20000001848 */
[----:B------:R-:W2:Y:S07]  /*9e60*/  LDSM.16.MT88.4 R16, [R182+0x1000] ;  /* 0x00100000b610783b */ /* 0x000eae0000004200 */
[C---:B------:R-:W-:Y:S01]  /*9e70*/  HMMA.16816.F32 R76, R12.reuse, R128, R76 ;  /* 0x000000800c4c723c */ /* 0x040fe2000000184c */
[----:B------:R-:W-:Y:S01]  /*9e80*/  LDSM.16.MT88.4 R32, [R179+0x1800] ;  /* 0x00180000b320783b */ /* 0x000fe20000004200 */
[----:B------:R-:W5:Y:S06]  /*9e90*/  MUFU.EX2 R157, R157 ;  /* 0x0000009d009d7308 */ /* 0x000f6c0000000800 */
[C---:B------:R-:W-:Y:S01]  /*9ea0*/  HMMA.16816.F32 R80, R12.reuse, R130, R80 ;  /* 0x000000820c50723c */ /* 0x040fe20000001850 */
[----:B------:R-:W2:Y:S03]  /*9eb0*/  LDSM.16.MT88.4 R128, [R179+0x1000] ;  /* 0x00100000b380783b */ /* 0x000ea60000004200 */
[----:B------:R-:W-:Y:S04]  /*9ec0*/  MUFU.EX2 R158, R158 ;  /* 0x0000009e009e7308 */ /* 0x000fe80000000800 */
[C---:B------:R-:W-:Y:S06]  /*9ed0*/  HMMA.16816.F32 R84, R12.reuse, R136, R84 ;  /* 0x000000880c54723c */ /* 0x040fec0000001854 */
[----:B------:R-:W2:Y:S02]  /*9ee0*/  MUFU.EX2 R159, R159 ;  /* 0x0000009f009f7308 */ /* 0x000ea40000000800 */
[C---:B------:R-:W-:Y:S01]  /*9ef0*/  HMMA.16816.F32 R88, R12.reuse, R138, R88 ;  /* 0x0000008a0c58723c */ /* 0x040fe20000001858 */
[----:B------:R-:W2:Y:S07]  /*9f00*/  LDSM.16.MT88.4 R136, [R182+0x3000] ;  /* 0x00300000b688783b */ /* 0x000eae0000004200 */
[C---:B-1----:R-:W-:Y:S01]  /*9f10*/  HMMA.16816.F32 R92, R12.reuse, R124, R92 ;  /* 0x0000007c0c5c723c */ /* 0x042fe2000000185c */
[----:B------:R-:W1:Y:S07]  /*9f20*/  MUFU.EX2 R166, R166 ;  /* 0x000000a600a67308 */ /* 0x000e6e0000000800 */
[----:B------:R-:W-:Y:S01]  /*9f30*/  HMMA.16816.F32 R96, R12, R126, R96 ;  /* 0x0000007e0c60723c */ /* 0x000fe20000001860 */
[----:B------:R-:W-:Y:S02]  /*9f40*/  LDSM.16.MT88.4 R124, [R180+0x5000] ;  /* 0x00500000b47c783b */ /* 0x000fe40000004200 */
[----:B------:R-:W1:Y:S04]  /*9f50*/  MUFU.EX2 R240, R165 ;  /* 0x000000a500f07308 */ /* 0x000e680000000800 */
[----:B---3--:R-:W-:Y:S01]  /*9f60*/  F2FP.PACK_AB R12, R153, R152 ;  /* 0x00000098990c723e */ /* 0x008fe200000000ff */
[----:B------:R-:W-:Y:S01]  /*9f70*/  FADD.FTZ R152, R152, R169 ;  /* 0x000000a998987221 */ /* 0x000fe20000010000 */
[----:B----4-:R-:W-:Y:S03]  /*9f80*/  F2FP.PACK_AB R14, R155, R154 ;  /* 0x0000009a9b0e723e */ /* 0x010fe600000000ff */
[----:B-----5:R-:W-:Y:S01]  /*9f90*/  F2FP.PACK_AB R13, R157, R156 ;  /* 0x0000009c9d0d723e */ /* 0x020fe200000000ff */
[----:B------:R-:W-:Y:S01]  /*9fa0*/  FADD.FTZ R153, R153, R152 ;  /* 0x0000009899997221 */ /* 0x000fe20000010000 */
[----:B--2---:R-:W-:Y:S03]  /*9fb0*/  F2FP.PACK_AB R15, R159, R158 ;  /* 0x0000009e9f0f723e */ /* 0x004fe600000000ff */
[----:B------:R-:W-:Y:S04]  /*9fc0*/  FADD.FTZ R154, R154, R153 ;  /* 0x000000999a9a7221 */ /* 0x000fe80000010000 */
[C---:B------:R-:W-:Y:S03]  /*9fd0*/  HMMA.16816.F32 R4, R12.reuse, R16, R4 ;  /* 0x000000100c04723c */ /* 0x040fe60000001804 */
[----:B------:R-:W-:Y:S05]  /*9fe0*/  FADD.FTZ R154, R155, R154 ;  /* 0x0000009a9b9a7221 */ /* 0x000fea0000010000 */
        /* <DEDUP_REMOVED lines=8> */
[C---:B------:R-:W-:Y:S08]  /*a070*/  HMMA.16816.F32 R116, R12.reuse, R128, R116 ;  /* 0x000000800c74723c */ /* 0x040ff00000001874 */
[C---:B------:R-:W-:Y:S08]  /*a080*/  HMMA.16816.F32 R120, R12.reuse, R130, R120 ;  /* 0x000000820c78723c */ /* 0x040ff00000001878 */
        /* <DEDUP_REMOVED lines=18> */
[C---:B------:R-:W-:Y:S08]  /*a1b0*/  HMMA.16816.F32 R84, R12.reuse, R124, R84 ;  /* 0x0000007c0c54723c */ /* 0x040ff00000001854 */
[C---:B------:R-:W-:Y:S08]  /*a1c0*/  HMMA.16816.F32 R88, R12.reuse, R126, R88 ;  /* 0x0000007e0c58723c */ /* 0x040ff00000001858 */
[C---:B--2---:R-:W-:Y:S08]  /*a1d0*/  HMMA.16816.F32 R92, R12.reuse, R16, R92 ;  /* 0x000000100c5c723c */ /* 0x044ff0000000185c */
[----:B------:R-:W-:Y:S01]  /*a1e0*/  HMMA.16816.F32 R96, R12, R18, R96 ;  /* 0x000000120c60723c */ /* 0x000fe20000001860 */
[----:B------:R-:W2:Y:S06]  /*a1f0*/  LDSM.16.MT88.4 R16, [R180+0x3800] ;  /* 0x00380000b410783b */ /* 0x000eac0000004200 */
[----:B------:R-:W-:Y:S01]  /*a200*/  F2FP.PACK_AB R12, R188, R175 ;  /* 0x000000afbc0c723e */ /* 0x000fe200000000ff */
[----:B------:R-:W-:Y:S01]  /*a210*/  FADD.FTZ R175, R175, R154 ;  /* 0x0000009aafaf7221 */ /* 0x000fe20000010000 */
[----:B-1----:R-:W-:Y:S03]  /*a220*/  F2FP.PACK_AB R14, R166, R189 ;  /* 0x000000bda60e723e */ /* 0x002fe600000000ff */
[----:B------:R-:W-:Y:S01]  /*a230*/  F2FP.PACK_AB R13, R237, R190 ;  /* 0x000000beed0d723e */ /* 0x000fe200000000ff */
[----:B------:R-:W-:Y:S01]  /*a240*/  FADD.FTZ R188, R188, R175 ;  /* 0x000000afbcbc7221 */ /* 0x000fe20000010000 */
[----:B------:R-:W-:Y:S03]  /*a250*/  F2FP.PACK_AB R15, R240, R239 ;  /* 0x000000eff00f723e */ /* 0x000fe600000000ff */
[----:B------:R-:W-:Y:S04]  /*a260*/  FADD.FTZ R189, R189, R188 ;  /* 0x000000bcbdbd7221 */ /* 0x000fe80000010000 */
[C---:B---3--:R-:W-:Y:S01]  /*a270*/  HMMA.16816.F32 R128, R12.reuse, R20, R4 ;  /* 0x000000140c80723c */ /* 0x048fe20000001804 */
[----:B------:R-:W1:Y:S02]  /*a280*/  LDSM.16.MT88.4 R4, [R181+0x5800] ;  /* 0x00580000b504783b */ /* 0x000e640000004200 */
[----:B------:R-:W-:Y:S05]  /*a290*/  FADD.FTZ R236, R166, R189 ;  /* 0x000000bda6ec7221 */ /* 0x000fea0000010000 */
[C---:B------:R-:W-:Y:S01]  /*a2a0*/  HMMA.16816.F32 R124, R12.reuse, R22, R8 ;  /* 0x000000160c7c723c */ /* 0x040fe20000001808 */
[----:B------:R-:W3:Y:S07]  /*a2b0*/  LDSM.16.MT88.4 R8, [R180+0x5800] ;  /* 0x00580000b408783b */ /* 0x000eee0000004200 */
        /* <DEDUP_REMOVED lines=11> */
[C---:B------:R-:W-:Y:S01]  /*a370*/  HMMA.16816.F32 R56, R12.reuse, R18, R56 ;  /* 0x000000120c38723c */ /* 0x040fe20000001838 */
[----:B------:R-:W2:Y:S07]  /*a380*/  LDSM.16.MT88.4 R16, [R179+0x5800] ;  /* 0x00580000b310783b */ /* 0x000eae0000004200 */
[C---:B------:R-:W-:Y:S08]  /*a390*/  HMMA.16816.F32 R60, R12.reuse, R144, R60 ;  /* 0x000000900c3c723c */ /* 0x040ff0000000183c */
[C---:B------:R-:W-:Y:S08]  /*a3a0*/  HMMA.16816.F32 R64, R12.reuse, R146, R64 ;  /* 0x000000920c40723c */ /* 0x040ff00000001840 */
[C---:B------:R-:W-:Y:S08]  /*a3b0*/  HMMA.16816.F32 R68, R12.reuse, R148, R68 ;  /* 0x000000940c44723c */ /* 0x040ff00000001844 */
[C---:B------:R-:W-:Y:S08]  /*a3c0*/  HMMA.16816.F32 R72, R12.reuse, R150, R72 ;  /* 0x000000960c48723c */ /* 0x040ff00000001848 */
[C---:B-1----:R-:W-:Y:S07]  /*a3d0*/  HMMA.16816.F32 R76, R12.reuse, R4, R76 ;  /* 0x000000040c4c723c */ /* 0x042fee000000184c */
[----:B------:R-:W-:Y:S01]  /*a3e0*/  IADD3 R4, R238, -0x1, RZ ;  /* 0xffffffffee047810 */ /* 0x000fe20007ffe0ff */
[C---:B------:R-:W-:Y:S04]  /*a3f0*/  HMMA.16816.F32 R80, R12.reuse, R6, R80 ;  /* 0x000000060c50723c */ /* 0x040fe80000001850 */
[----:B------:R-:W-:Y:S01]  /*a400*/  FADD.FTZ R5, R173, R172 ;  /* 0x000000acad057221 */ /* 0x000fe20000010000 */
[----:B------:R-:W-:Y:S03]  /*a410*/  MOV R238, R4 ;  /* 0x0000000400ee7202 */ /* 0x000fe60000000f00 */
[C---:B---3--:R-:W-:Y:S04]  /*a420*/  HMMA.16816.F32 R84, R12.reuse, R8, R84 ;  /* 0x000000080c54723c */ /* 0x048fe80000001854 */
[----:B------:R-:W-:Y:S04]  /*a430*/  FADD.FTZ R5, R174, R5 ;  /* 0x00000005ae057221 */ /* 0x000fe80000010000 */
        /* <DEDUP_REMOVED lines=9> */
[----:B------:R-:W-:Y:S04]  /*a4d0*/  FADD.FTZ R231, R239, R190 ;  /* 0x000000beefe77221 */ /* 0x000fe80000010000 */
[----:B------:R-:W-:Y:S01]  /*a4e0*/  FADD.FTZ R231, R240, R231 ;  /* 0x000000e7f0e77221 */ /* 0x000fe20000010000 */
[----:B------:R-:W-:-:S05]  /*a4f0*/  @P0 BRA `(.L_x_2005) ;  /* 0xffffd3e000000947 */ /* 0x000fca000383ffff */
.L_x_1998:
[----:B------:R-:W-:Y:S05]  /*a500*/  BRA.DIV ~URZ, `(.L_x_2006) ;  /* 0x00003e027f007947 */ /* 0x000fea000b800000 */
[----:B------:R1:W2:Y:S02]  /*a510*/  SHFL.BFLY PT, R136, R236, 0x2, 0x1f ;  /* 0x0c401f00ec887f89 */ /* 0x0002a400000e0000 */
.L_x_2058:
[----:B--2---:R-:W-:Y:S01]  /*a520*/  FADD.FTZ R135, R136, R236 ;  /* 0x000000ec88877221 */ /* 0x004fe20000010000 */
[----:B------:R-:W-:Y:S05]  /*a530*/  BRA.DIV ~URZ, `(.L_x_2007) ;  /* 0x00003e227f007947 */ /* 0x000fea000b800000 */
[----:B------:R-:W2:Y:S04]  /*a540*/  SHFL.BFLY PT, R4, R231, 0x2, 0x1f ;  /* 0x0c401f00e7047f89 */ /* 0x000ea800000e0000 */
[----:B------:R-:W3:Y:S01]  /*a550*/  SHFL.BFLY PT, R2, R135, 0x1, 0x1f ;  /* 0x0c201f0087027f89 */ /* 0x000ee200000e0000 */
[----:B--2---:R-:W-:-:S02]  /*a560*/  FADD.FTZ R3, R4, R231 ;  /* 0x000000e704037221 */ /* 0x004fc40000010000 */
[----:B---3--:R-:W-:-:S03]  /*a570*/  FADD.FTZ R2, R135, R2 ;  /* 0x0000000287027221 */ /* 0x008fc60000010000 */
[----:B------:R2:W3:Y:S04]  /*a580*/  SHFL.BFLY PT, R136, R3, 0x1, 0x1f ;  /* 0x0c201f0003887f89 */ /* 0x0004e800000e0000 */
.L_x_2059:
[----:B---3--:R-:W-:Y:S01]  /*a590*/  FADD.FTZ R5, R136, R3 ;  /* 0x0000000388057221 */ /* 0x008fe20000010000 */
[----:B------:R-:W-:Y:S02]  /*a5a0*/  FSETP.NE.FTZ.AND P1, PT, R2, RZ, PT ;  /* 0x000000ff0200720b */ /* 0x000fe40003f35000 */
[----:B------:R-:W-:Y:S02]  /*a5b0*/  MOV R4, RZ ;  /* 0x000000ff00047202 */ /* 0x000fe40000000f00 */
[----:B------:R-:W-:Y:S02]  /*a5c0*/  FSETP.NE.FTZ.AND P0, PT, R5, RZ, PT ;  /* 0x000000ff0500720b */ /* 0x000fe40003f15000 */
[----:B------:R-:W-:Y:S02]  /*a5d0*/  MOV R6, RZ ;  /* 0x000000ff00067202 */ /* 0x000fe40000000f00 */
[----:B--2---:R-:W-:-:S05]  /*a5e0*/  MOV R3, 0xff800000 ;  /* 0xff80000000037802 */ /* 0x004fca0000000f00 */
[----:B------:R-:W2:Y:S01]  /*a5f0*/  @P1 MUFU.RCP R4, R2 ;  /* 0x0000000200041308 */ /* 0x000ea20000001000 */
[----:B------:R-:W-:-:S05]  /*a600*/  @P1 MOV R7, 0x3f317218 ;  /* 0x3f31721800071802 */ /* 0x000fca0000000f00 */
[----:B------:R-:W-:Y:S02]  /*a610*/  @P1 FMUL.FTZ R7, R7, c[0x0][0x2d0] ;  /* 0x0000b40007071a20 */ /* 0x000fe40000410000 */
[----:B------:R3:W4:Y:S08]  /*a620*/  @P1 MUFU.LG2 R8, R2 ;  /* 0x0000000200081308 */ /* 0x0007300000000c00 */
[----:B------:R-:W-:Y:S01]  /*a630*/  @P0 MUFU.RCP R6, R5 ;  /* 0x0000000500060308 */ /* 0x000fe20000001000 */
[----:B--2---:R-:W-:-:S02]  /*a640*/  FMUL.FTZ R128, R4, R128 ;  /* 0x0000008004807220 */ /* 0x004fc40000410000 */
[C---:B------:R-:W-:Y:S02]  /*a650*/  FMUL.FTZ R129, R4.reuse, R129 ;  /* 0x0000008104817220 */ /* 0x040fe40000410000 */
[C---:B------:R-:W-:Y:S02]  /*a660*/  FMUL.FTZ R124, R4.reuse, R124 ;  /* 0x0000007c047c7220 */ /* 0x040fe40000410000 */
[C---:B------:R-:W-:Y:S01]  /*a670*/  FMUL.FTZ R125, R4.reuse, R125 ;  /* 0x0000007d047d7220 */ /* 0x040fe20000410000 */
[----:B------:R-:W2:Y:S01]  /*a680*/  @P0 MUFU.LG2 R5, R5 ;  /* 0x0000000500050308 */ /* 0x000ea20000000c00 */
[----:B---3--:R-:W-:Y:S01]  /*a690*/  @P0 MOV R2, 0x3f317218 ;  /* 0x3f31721800020802 */ /* 0x008fe20000000f00 */
        /* <DEDUP_REMOVED lines=41> */
[----:B----4-:R-:W-:Y:S02]  /*a930*/  @P1 FMUL.FTZ R9, R8, 0.69314718246459960938 ;  /* 0x3f31721808091820 */ /* 0x010fe40000410000 */
[C---:B------:R-:W-:Y:S02]  /*a940*/  FMUL.FTZ R93, R4.reuse, R93 ;  /* 0x0000005d045d7220 */ /* 0x040fe40000410000 */
[C---:B------:R-:W-:Y:S02]  /*a950*/  FMUL.FTZ R96, R4.reuse, R96 ;  /* 0x0000006004607220 */ /* 0x040fe40000410000 */
[----:B------:R-:W-:-:S02]  /*a960*/  FMUL.FTZ R97, R4, R97 ;  /* 0x0000006104617220 */ /* 0x000fc40000410000 */
[----:B--2---:R-:W-:Y:S02]  /*a970*/  @P0 FMUL.FTZ R4, R5, 0.69314718246459960938 ;  /* 0x3f31721805040820 */ /* 0x004fe40000410000 */
[----:B------:R-:W-:Y:S01]  /*a980*/  @P0 FMUL.FTZ R5, R2, c[0x0][0x2d0] ;  /* 0x0000b40002050a20 */ /* 0x000fe20000410000 */
[----:B------:R-:W-:Y:S01]  /*a990*/  MOV R2, 0x1 ;  /* 0x0000000100027802 */ /* 0x000fe20000000f00 */
[----:B------:R-:W-:Y:S01]  /*a9a0*/  @P1 FFMA.FTZ R3, R7, R0, R9 ;  /* 0x0000000007031223 */ /* 0x000fe20000010009 */
[----:B------:R-:W-:Y:S01]  /*a9b0*/  MOV R0, 0xff800000 ;  /* 0xff80000000007802 */ /* 0x000fe20000000f00 */
[--C-:B------:R-:W-:Y:S01]  /*a9c0*/  @P0 FFMA.FTZ R0, R5, R132, R4.reuse ;  /* 0x0000008405000223 */ /* 0x100fe20000010004 */
[----:B------:R-:W-:Y:S01]  /*a9d0*/  PRMT R4, R2, 0x7610, R4 ;  /* 0x0000761002047816 */ /* 0x000fe20000000004 */
        /* <DEDUP_REMOVED lines=48> */
.L_x_1967:
[----:B-1----:R-:W-:Y:S01]  /*ace0*/  LOP3.LUT P6, RZ, R194, 0xff, RZ, 0xc0, !PT ;  /* 0x000000ffc2ff7812 */ /* 0x002fe200078cc0ff */
[----:B------:R-:W-:-:S12]  /*acf0*/  BSSY B0, `(.L_x_2008) ;  /* 0x000000f000007945 */ /* 0x000fd80003800000 */
[----:B------:R-:W-:Y:S05]  /*ad00*/  @P6 BRA `(.L_x_2009) ;  /* 0x000000d000006947 */ /* 0x000fea0003800000 */
[----:B------:R-:W1:Y:S01]  /*ad10*/  S2R R5, SR_LANEID ;  /* 0x0000000000057919 */ /* 0x000e620000000000 */
[----:B------:R-:W-:Y:S01]  /*ad20*/  VOTEU.ANY UR4, UPT, PT ;  /* 0x0000000000047886 */ /* 0x000fe200038e0100 */
[----:B------:R-:W-:Y:S01]  /*ad30*/  IMAD.MOV.U32 R8, RZ, RZ, c[0x0][0x580] ;  /* 0x00016000ff087624 */ /* 0x000fe200078e00ff */
[----:B------:R-:W1:Y:S01]  /*ad40*/  FLO.U32 R6, UR4 ;  /* 0x0000000400067d00 */ /* 0x000e6200080e0000 */
[----:B------:R-:W-:-:S07]  /*ad50*/  IMAD.MOV.U32 R9, RZ, RZ, c[0x0][0x584] ;  /* 0x00016100ff097624 */ /* 0x000fce00078e00ff */
[----:B------:R-:W2:Y:S01]  /*ad60*/  POPC R7, UR4 ;  /* 0x0000000400077d09 */ /* 0x000ea20008000000 */
[----:B-1----:R-:W-:-:S13]  /*ad70*/  ISETP.EQ.U32.AND P0, PT, R6, R5, PT ;  /* 0x000000050600720c */ /* 0x002fda0003f02070 */
[----:B--2---:R-:W2:Y:S04]  /*ad80*/  @P0 ATOMG.E.ADD.STRONG.GPU PT, R5, [R8.64], R7 ;  /* 0x00000007080509a8 */ /* 0x004ea800081ee1c6 */
[----:B------:R-:W1:Y:S02]  /*ad90*/  S2R R2, SR_LTMASK ;  /* 0x0000000000027919 */ /* 0x000e640000003900 */
[----:B-1----:R-:W-:-:S06]  /*ada0*/  LOP3.LUT R2, R2, UR4, RZ, 0xc0, !PT ;  /* 0x0000000402027c12 */ /* 0x002fcc000f8ec0ff */
[----:B------:R-:W1:Y:S01]  /*adb0*/  POPC R2, R2 ;  /* 0x0000000200027309 */ /* 0x000e620000000000 */
[----:B--2---:R-:W1:Y:S02]  /*adc0*/  SHFL.IDX PT, R5, R5, R6, 0x1f ;  /* 0x00001f0605057589 */ /* 0x004e6400000e0000 */
[----:B-1----:R-:W-:-:S05]  /*add0*/  IADD3 R207, R5, c[0x0][0xc], R2 ;  /* 0x0000030005cf7a10 */ /* 0x002fca0007ffe002 */
.L_x_2009:
[----:B------:R-:W-:Y:S05]  /*ade0*/  BSYNC B0 ;  /* 0x0000000000007941 */ /* 0x000fea0003800000 */
.L_x_2008:
[----:B------:R-:W-:Y:S01]  /*adf0*/  PRMT R4, R4, 0x9910, RZ ;  /* 0x0000991004047816 */ /* 0x000fe200000000ff */
[----:B------:R-:W-:Y:S01]  /*ae00*/  BSSY B1, `(.L_x_2010) ;  /* 0x000019b000017945 */ /* 0x000fe20003800000 */
[----:B------:R-:W-:Y:S02]  /*ae10*/  IMAD.MOV.U32 R2, RZ, RZ, R207 ;  /* 0x000000ffff027224 */ /* 0x000fe400078e00cf */
[----:B------:R-:W-:-:S13]  /*ae20*/  ISETP.NE.AND P0, PT, R4, RZ, PT ;  /* 0x000000ff0400720c */ /* 0x000fda0003f05270 */
[----:B------:R-:W-:Y:S05]  /*ae30*/  @!P0 BRA `(.L_x_2011) ;  /* 0x0000105000008947 */ /* 0x000fea0003800000 */
[----:B------:R-:W-:Y:S01]  /*ae40*/  WARPSYNC 0xffffffff ;  /* 0xffffffff00007948 */ /* 0x000fe20003800000 */
        /* <DEDUP_REMOVED lines=12> */
[----:B------:R-:W-:Y:S01]  /*af10*/  F2FP.PACK_AB R115, R115, R114 ;  /* 0x000000727373723e */ /* 0x000fe200000000ff */
[----:B------:R1:W-:Y:S01]  /*af20*/  STS [R204], R129 ;  /* 0x00000081cc007388 */ /* 0x0003e20000000800 */
[----:B------:R-:W-:Y:S02]  /*af30*/  F2FP.PACK_AB R117, R117, R116 ;  /* 0x000000747575723e */ /* 0x000fe400000000ff */
[----:B------:R-:W-:Y:S01]  /*af40*/  F2FP.PACK_AB R119, R119, R118 ;  /* 0x000000767777723e */ /* 0x000fe200000000ff */
[----:B------:R1:W-:Y:S01]  /*af50*/  STS [R204+0x400], R131 ;  /* 0x00040083cc007388 */ /* 0x0003e20000000800 */
[----:B------:R-:W-:Y:S02]  /*af60*/  F2FP.PACK_AB R121, R121, R120 ;  /* 0x000000787979723e */ /* 0x000fe400000000ff */
[----:B------:R-:W-:Y:S01]  /*af70*/  F2FP.PACK_AB R123, R123, R122 ;  /* 0x0000007a7b7b723e */ /* 0x000fe200000000ff */
[----:B------:R1:W-:Y:S01]  /*af80*/  STS [R213], R124 ;  /* 0x0000007cd5007388 */ /* 0x0003e20000000800 */
[----:B------:R-:W-:-:S02]  /*af90*/  F2FP.PACK_AB R37, R37, R36 ;  /* 0x000000242525723e */ /* 0x000fc400000000ff */
[----:B------:R-:W-:Y:S01]  /*afa0*/  F2FP.PACK_AB R39, R39, R38 ;  /* 0x000000262727723e */ /* 0x000fe200000000ff */
[----:B------:R1:W-:Y:S01]  /*afb0*/  STS [R213+0x400], R126 ;  /* 0x0004007ed5007388 */ /* 0x0003e20000000800 */
[----:B------:R-:W-:Y:S02]  /*afc0*/  F2FP.PACK_AB R40, R41, R40 ;  /* 0x000000282928723e */ /* 0x000fe400000000ff */
[----:B------:R-:W-:Y:S01]  /*afd0*/  F2FP.PACK_AB R42, R43, R42 ;  /* 0x0000002a2b2a723e */ /* 0x000fe200000000ff */
[----:B------:R1:W-:Y:S01]  /*afe0*/  STS [R212], R101 ;  /* 0x00000065d4007388 */ /* 0x0003e20000000800 */
[----:B------:R-:W-:Y:S02]  /*aff0*/  F2FP.PACK_AB R45, R45, R44 ;  /* 0x0000002c2d2d723e */ /* 0x000fe400000000ff */
[----:B------:R-:W-:Y:S01]  /*b000*/  F2FP.PACK_AB R47, R47, R46 ;  /* 0x0000002e2f2f723e */ /* 0x000fe200000000ff */
[----:B------:R1:W-:Y:S01]  /*b010*/  STS [R212+0x400], R103 ;  /* 0x00040067d4007388 */ /* 0x0003e20000000800 */
        /* <DEDUP_REMOVED lines=32> */
[----:B------:R1:W-:Y:S01]  /*b220*/  STS [R204+0x4000], R37 ;  /* 0x00400025cc007388 */ /* 0x0003e20000000800 */
[----:B------:R-:W-:Y:S02]  /*b230*/  F2FP.PACK_AB R93, R93, R92 ;  /* 0x0000005c5d5d723e */ /* 0x000fe400000000ff */
[----:B------:R-:W-:Y:S01]  /*b240*/  F2FP.PACK_AB R95, R95, R94 ;  /* 0x0000005e5f5f723e */ /* 0x000fe200000000ff */
[----:B------:R1:W-:Y:S01]  /*b250*/  STS [R204+0x4400], R39 ;  /* 0x00440027cc007388 */ /* 0x0003e20000000800 */
[----:B------:R-:W-:-:S02]  /*b260*/  F2FP.PACK_AB R97, R97, R96 ;  /* 0x000000606161723e */ /* 0x000fc400000000ff */
[----:B------:R-:W-:Y:S01]  /*b270*/  F2FP.PACK_AB R99, R99, R98 ;  /* 0x000000626363723e */ /* 0x000fe200000000ff */
        /* <DEDUP_REMOVED lines=32> */
[----:B------:R-:W-:Y:S01]  /*b480*/  IMAD.MOV.U32 R239, RZ, RZ, R202 ;  /* 0x000000ffffef7224 */ /* 0x000fe200078e00ca */
[----:B------:R-:W-:Y:S01]  /*b490*/  MOV R174, RZ ;  /* 0x000000ff00ae7202 */ /* 0x000fe20000000f00 */
[----:B------:R-:W-:Y:S01]  /*b4a0*/  IMAD.MOV.U32 R175, RZ, RZ, 0x1f ;  /* 0x0000001fffaf7424 */ /* 0x000fe200078e00ff */
[----:B------:R-:W-:-:S02]  /*b4b0*/  MOV R172, 0xb4d0 ;  /* 0x0000b4d000ac7802 */ /* 0x000fc40000000f00 */
[----:B-1---5:R-:W-:Y:S05]  /*b4c0*/  CALL.REL.NOINC `($__internal_5_$__cuda_sm70_shflsync_idx_p) ;  /* 0x0000334000007944 */ /* 0x022fea0003c00000 */
.L_x_2012:
[----:B------:R-:W-:Y:S01]  /*b4d0*/  MOV R4, 0x1 ;  /* 0x0000000100047802 */ /* 0x000fe20000000f00 */
[C---:B------:R-:W-:Y:S01]  /*b4e0*/  IMAD.WIDE.U32 R10, R221.reuse, c[0x0][0x490], RZ ;  /* 0x00012400dd0a7a25 */ /* 0x040fe200078e00ff */
[----:B------:R-:W-:Y:S01]  /*b4f0*/  SHF.R.S32.HI R8, RZ, 0x1f, R221 ;  /* 0x0000001fff087819 */ /* 0x000fe200000114dd */
[----:B------:R-:W-:Y:S01]  /*b500*/  ULDC UR5, c[0x0][0x4e8] ;  /* 0x00013a0000057ab9 */ /* 0x000fe20000000800 */
[----:B------:R-:W-:Y:S01]  /*b510*/  ISETP.NE.AND P1, PT, R4, c[0x0][0x4e8], PT ;  /* 0x00013a0004007a0c */ /* 0x000fe20003f25270 */
[----:B------:R-:W-:Y:S01]  /*b520*/  IMAD.WIDE.U32 R14, R221, c[0x0][0x3e8], RZ ;  /* 0x0000fa00dd0e7a25 */ /* 0x000fe200078e00ff */
[----:B------:R-:W-:Y:S01]  /*b530*/  IADD3 R4, R199, R220, RZ ;  /* 0x000000dcc7047210 */ /* 0x000fe20007ffe0ff */
[----:B------:R-:W-:Y:S01]  /*b540*/  ULDC UR4, c[0x0][0x388] ;  /* 0x0000e20000047ab9 */ /* 0x000fe20000000800 */
[----:B------:R-:W-:Y:S01]  /*b550*/  BSSY B0, `(.L_x_2013) ;  /* 0x000005a000007945 */ /* 0x000fe20003800000 */
[----:B------:R-:W-:Y:S01]  /*b560*/  IMAD R12, R8, c[0x0][0x490], RZ ;  /* 0x00012400080c7a24 */ /* 0x000fe200078e02ff */
[----:B------:R-:W-:Y:S01]  /*b570*/  UIMAD UR4, UR5, UR4, URZ ;  /* 0x00000004050472a4 */ /* 0x000fe2000f8e023f */
[----:B------:R-:W-:-:S02]  /*b580*/  IMAD.MOV.U32 R7, RZ, RZ, R4 ;  /* 0x000000ffff077224 */ /* 0x000fc400078e0004 */
[----:B------:R-:W-:Y:S02]  /*b590*/  IMAD R5, R221, c[0x0][0x494], R12 ;  /* 0x00012500dd057a24 */ /* 0x000fe400078e020c */
[----:B------:R-:W-:Y:S02]  /*b5a0*/  IMAD R8, R8, c[0x0][0x3e8], RZ ;  /* 0x0000fa0008087a24 */ /* 0x000fe400078e02ff */
[----:B------:R-:W-:Y:S01]  /*b5b0*/  @P1 IMAD.HI.U32 R6, R4, c[0x0][0x4ec], RZ ;  /* 0x00013b0004061a27 */ /* 0x000fe200078e00ff */
[----:B------:R-:W-:-:S04]  /*b5c0*/  IADD3 R11, R11, R5, RZ ;  /* 0x000000050b0b7210 */ /* 0x000fc80007ffe0ff */
[----:B------:R-:W-:Y:S01]  /*b5d0*/  @P1 SHF.R.U32.HI R7, RZ, c[0x0][0x4f0], R6 ;  /* 0x00013c00ff071a19 */ /* 0x000fe20000011606 */
[----:B------:R-:W-:Y:S01]  /*b5e0*/  IMAD.WIDE.U32 R10, R226, c[0x0][0x498], R10 ;  /* 0x00012600e20a7a25 */ /* 0x000fe200078e000a */
[----:B------:R-:W-:-:S03]  /*b5f0*/  SHF.R.S32.HI R6, RZ, 0x1f, R226 ;  /* 0x0000001fff067819 */ /* 0x000fc600000114e2 */
[----:B------:R-:W-:Y:S01]  /*b600*/  IMAD.MOV R9, RZ, RZ, -R7 ;  /* 0x000000ffff097224 */ /* 0x000fe200078e0a07 */
[----:B------:R-:W-:Y:S01]  /*b610*/  IADD3 R10, P0, R7, R10, RZ ;  /* 0x0000000a070a7210 */ /* 0x000fe20007f1e0ff */
[----:B------:R-:W-:Y:S02]  /*b620*/  IMAD R5, R6, c[0x0][0x498], RZ ;  /* 0x0001260006057a24 */ /* 0x000fe400078e02ff */
[----:B------:R-:W-:Y:S02]  /*b630*/  IMAD R12, R9, c[0x0][0x4e8], R4 ;  /* 0x00013a00090c7a24 */ /* 0x000fe400078e0204 */
[----:B------:R-:W-:Y:S01]  /*b640*/  IMAD R4, R226, c[0x0][0x49c], R5 ;  /* 0x00012700e2047a24 */ /* 0x000fe200078e0205 */
[----:B------:R-:W-:Y:S01]  /*b650*/  SHF.R.S32.HI R5, RZ, 0x1f, R7 ;  /* 0x0000001fff057819 */ /* 0x000fe20000011407 */
[----:B------:R-:W-:Y:S01]  /*b660*/  IMAD R9, R221, c[0x0][0x3ec], R8 ;  /* 0x0000fb00dd097a24 */ /* 0x000fe200078e0208 */
[----:B------:R-:W-:Y:S02]  /*b670*/  SHF.R.S32.HI R7, RZ, 0x1f, R12 ;  /* 0x0000001fff077819 */ /* 0x000fe4000001140c */
[----:B------:R-:W-:Y:S01]  /*b680*/  IADD3.X R11, R5, R11, R4, P0, !PT ;  /* 0x0000000b050b7210 */ /* 0x000fe200007fe404 */
[----:B------:R-:W-:Y:S01]  /*b690*/  IMAD.IADD R9, R15, 0x1, R9 ;  /* 0x000000010f097824 */ /* 0x000fe200078e0209 */
[----:B------:R-:W-:Y:S01]  /*b6a0*/  IADD3 R4, R203, R220, RZ ;  /* 0x000000dccb047210 */ /* 0x000fe20007ffe0ff */
[----:B------:R-:W-:-:S03]  /*b6b0*/  IMAD R7, R7, c[0x0][0x488], RZ ;  /* 0x0001220007077a24 */ /* 0x000fc600078e02ff */
[----:B------:R-:W-:Y:S01]  /*b6c0*/  MOV R5, R4 ;  /* 0x0000000400057202 */ /* 0x000fe20000000f00 */
[C---:B------:R-:W-:Y:S02]  /*b6d0*/  IMAD R7, R12.reuse, c[0x0][0x48c], R7 ;  /* 0x000123000c077a24 */ /* 0x040fe400078e0207 */
[----:B------:R-:W-:-:S04]  /*b6e0*/  IMAD.WIDE.U32 R12, R12, c[0x0][0x488], R10 ;  /* 0x000122000c0c7a25 */ /* 0x000fc800078e000a */
[----:B------:R-:W-:Y:S01]  /*b6f0*/  @P1 IMAD.HI.U32 R8, R4, c[0x0][0x4ec], RZ ;  /* 0x00013b0004081a27 */ /* 0x000fe200078e00ff */
[----:B------:R-:W-:Y:S02]  /*b700*/  IADD3 R7, R13, R7, RZ ;  /* 0x000000070d077210 */ /* 0x000fe40007ffe0ff */
[----:B------:R-:W-:Y:S01]  /*b710*/  LEA R10, P0, R12, c[0x0][0x450], 0x2 ;  /* 0x000114000c0a7a11 */ /* 0x000fe200078010ff */
[----:B------:R-:W-:Y:S01]  /*b720*/  IMAD R11, R6, c[0x0][0x3f0], RZ ;  /* 0x0000fc00060b7a24 */ /* 0x000fe200078e02ff */
[----:B------:R-:W-:Y:S02]  /*b730*/  @P1 SHF.R.U32.HI R5, RZ, c[0x0][0x4f0], R8 ;  /* 0x00013c00ff051a19 */ /* 0x000fe40000011608 */
[----:B------:R-:W-:Y:S01]  /*b740*/  MOV R8, R14 ;  /* 0x0000000e00087202 */ /* 0x000fe20000000f00 */
[----:B------:R-:W-:Y:S01]  /*b750*/  SHFL.IDX PT, R46, R10, RZ, 0x1c1f ;  /* 0x001c1fff0a2e7589 */ /* 0x000fe200000e0000 */
[----:B------:R-:W-:Y:S01]  /*b760*/  LEA.HI.X R6, R12, c[0x0][0x454], R7, 0x2, P0 ;  /* 0x000115000c067a11 */ /* 0x000fe200000f1407 */
[C---:B------:R-:W-:Y:S01]  /*b770*/  IMAD R7, R226.reuse, c[0x0][0x3f4], R11 ;  /* 0x0000fd00e2077a24 */ /* 0x040fe200078e020b */
[----:B------:R-:W-:Y:S01]  /*b780*/  LOP3.LUT P0, RZ, R201, 0x3, RZ, 0xc0, !PT ;  /* 0x00000003c9ff7812 */ /* 0x000fe2000780c0ff */
[----:B------:R-:W-:Y:S01]  /*b790*/  IMAD.WIDE.U32 R226, R226, c[0x0][0x3f0], R8 ;  /* 0x0000fc00e2e27a25 */ /* 0x000fe200078e0008 */
[----:B------:R-:W-:Y:S01]  /*b7a0*/  SHFL.IDX PT, R44, R10, 0x1, 0x1c1f ;  /* 0x003c1f000a2c7f89 */ /* 0x000fe200000e0000 */
[----:B------:R-:W-:-:S02]  /*b7b0*/  SHF.R.S32.HI R8, RZ, 0x1f, R5 ;  /* 0x0000001fff087819 */ /* 0x000fc40000011405 */
[----:B------:R-:W-:Y:S01]  /*b7c0*/  IMAD.MOV R9, RZ, RZ, -R5 ;  /* 0x000000ffff097224 */ /* 0x000fe200078e0a05 */
[----:B-1----:R-:W1:Y:S01]  /*b7d0*/  SHFL.IDX PT, R47, R6, RZ, 0x1c1f ;  /* 0x001c1fff062f7589 */ /* 0x002e6200000e0000 */
[----:B------:R-:W-:Y:S01]  /*b7e0*/  IADD3 R227, R227, R7, RZ ;  /* 0x00000007e3e37210 */ /* 0x000fe20007ffe0ff */
[----:B------:R-:W-:Y:S01]  /*b7f0*/  IMAD R8, R8, c[0x0][0x3e0], RZ ;  /* 0x0000f80008087a24 */ /* 0x000fe200078e02ff */
[-C--:B------:R-:W-:Y:S01]  /*b800*/  IADD3 R7, R200, R220.reuse, RZ ;  /* 0x000000dcc8077210 */ /* 0x080fe20007ffe0ff */
[----:B------:R-:W3:Y:S01]  /*b810*/  SHFL.IDX PT, R45, R6, 0x1, 0x1c1f ;  /* 0x003c1f00062d7f89 */ /* 0x000ee200000e0000 */
[----:B------:R-:W-:Y:S01]  /*b820*/  IMAD R40, R9, c[0x0][0x4e8], R4 ;  /* 0x00013a0009287a24 */ /* 0x000fe200078e0204 */
[----:B------:R-:W-:Y:S01]  /*b830*/  IADD3 R220, R208, R220, RZ ;  /* 0x000000dcd0dc7210 */ /* 0x000fe20007ffe0ff */
[----:B------:R-:W-:Y:S01]  /*b840*/  IMAD R8, R5, c[0x0][0x3e4], R8 ;  /* 0x0000f90005087a24 */ /* 0x000fe200078e0208 */
[----:B------:R-:W-:Y:S01]  /*b850*/  ISETP.GE.OR P1, PT, R7, UR4, P0 ;  /* 0x0000000407007c0c */ /* 0x000fe20008726670 */
[----:B------:R-:W-:Y:S01]  /*b860*/  IMAD.WIDE.U32 R42, R5, c[0x0][0x3e0], R226 ;  /* 0x0000f800052a7a25 */ /* 0x000fe200078e00e2 */
[----:B------:R-:W-:-:S02]  /*b870*/  IADD3 R7, R7, 0x8, RZ ;  /* 0x0000000807077810 */ /* 0x000fc40007ffe0ff */
[----:B------:R-:W-:Y:S01]  /*b880*/  SHF.R.S32.HI R4, RZ, 0x1f, R40 ;  /* 0x0000001fff047819 */ /* 0x000fe20000011428 */
[----:B------:R-:W-:Y:S01]  /*b890*/  IMAD.IADD R43, R43, 0x1, R8 ;  /* 0x000000012b2b7824 */ /* 0x000fe200078e0208 */
[----:B------:R-:W-:-:S03]  /*b8a0*/  ISETP.GE.OR P0, PT, R7, UR4, P0 ;  /* 0x0000000407007c0c */ /* 0x000fc60008706670 */
[----:B------:R-:W-:Y:S02]  /*b8b0*/  IMAD R41, R4, c[0x0][0x3d8], RZ ;  /* 0x0000f60004297a24 */ /* 0x000fe400078e02ff */
[----:B------:R-:W-:-:S04]  /*b8c0*/  IMAD.WIDE.U32 R42, R40, c[0x0][0x3d8], R42 ;  /* 0x0000f600282a7a25 */ /* 0x000fc800078e002a */
[----:B------:R-:W-:Y:S01]  /*b8d0*/  IMAD R41, R40, c[0x0][0x3dc], R41 ;  /* 0x0000f70028297a24 */ /* 0x000fe200078e0229 */
[----:B-1----:R1:W-:Y:S04]  /*b8e0*/  @!P1 ST.E [R46.64], R3 ;  /* 0x000000032e009985 */ /* 0x0023e8000c101906 */
[----:B---3--:R1:W-:Y:S01]  /*b8f0*/  @!P0 ST.E [R44.64], R0 ;  /* 0x000000002c008985 */ /* 0x0083e2000c101906 */
[----:B------:R-:W-:Y:S02]  /*b900*/  IADD3 R41, R43, R41, RZ ;  /* 0x000000292b297210 */ /* 0x000fe40007ffe0ff */
[C---:B------:R-:W-:Y:S01]  /*b910*/  LEA R53, P0, R42.reuse, c[0x0][0x380], 0x1 ;  /* 0x0000e0002a357a11 */ /* 0x040fe200078008ff */
[----:B------:R1:W3:Y:S03]  /*b920*/  LDS.128 R36, [R198+0x1080] ;  /* 0x00108000c6247984 */ /* 0x0002e60000000c00 */
[----:B------:R-:W-:Y:S01]  /*b930*/  LEA.HI.X R52, R42, c[0x0][0x384], R41, 0x1, P0 ;  /* 0x0000e1002a347a11 */ /* 0x000fe200000f0c29 */
[----:B------:R1:W4:Y:S01]  /*b940*/  LDS.128 R32, [R198+0x2080] ;  /* 0x00208000c6207984 */ /* 0x0003220000000c00 */
[----:B------:R-:W-:-:S03]  /*b950*/  ISETP.GE.AND P0, PT, R220, UR4, PT ;  /* 0x00000004dc007c0c */ /* 0x000fc6000bf06270 */
[----:B------:R1:W2:Y:S04]  /*b960*/  LDS.128 R28, [R198+0x3080] ;  /* 0x00308000c61c7984 */ /* 0x0002a80000000c00 */
        /* <DEDUP_REMOVED lines=12> */
[----:B-1----:R-:W1:Y:S01]  /*ba30*/  LDS.128 R44, [R198+0x4080] ;  /* 0x00408000c62c7984 */ /* 0x002e620000000c00 */
[----:B------:R-:W-:-:S03]  /*ba40*/  ISETP.GE.AND P3, PT, R196, c[0x0][0x3c8], PT ;  /* 0x0000f200c4007a0c */ /* 0x000fc60003f66270 */
[----:B------:R-:W4:Y:S06]  /*ba50*/  LDS.128 R40, [R198+0x8080] ;  /* 0x00808000c6287984 */ /* 0x000f2c0000000c00 */
[-C--:B------:R-:W-:Y:S02]  /*ba60*/  @!P5 LEA R56, P2, R206, R3.reuse, 0x1 ;  /* 0x00000003ce38d211 */ /* 0x080fe400078408ff */
[-C--:B------:R-:W-:Y:S02]  /*ba70*/  @!P4 LEA R54, P1, R197, R3.reuse, 0x1 ;  /* 0x00000003c536c211 */ /* 0x080fe400078208ff */
[----:B------:R-:W-:-:S02]  /*ba80*/  @!P3 LEA R58, P0, R196, R3, 0x1 ;  /* 0x00000003c43ab211 */ /* 0x000fc400078008ff */
[-C--:B------:R-:W-:Y:S02]  /*ba90*/  @!P5 LEA.HI.X R57, R206, R0.reuse, R193, 0x1, P2 ;  /* 0x00000000ce39d211 */ /* 0x080fe400010f0cc1 */
[-C--:B------:R-:W-:Y:S02]  /*baa0*/  @!P4 LEA.HI.X R55, R197, R0.reuse, R192, 0x1, P1 ;  /* 0x00000000c537c211 */ /* 0x080fe400008f0cc0 */
[----:B------:R-:W-:Y:S01]  /*bab0*/  @!P3 LEA.HI.X R59, R196, R0, R191, 0x1, P0 ;  /* 0x00000000c43bb211 */ /* 0x000fe200000f0cbf */
[----:B---3--:R3:W-:Y:S04]  /*bac0*/  @!P5 ST.E.128 [R56.64], R48 ;  /* 0x000000303800d985 */ /* 0x0087e8000c101d06 */
[----:B-1----:R3:W-:Y:S04]  /*bad0*/  @!P4 ST.E.128 [R54.64], R44 ;  /* 0x0000002c3600c985 */ /* 0x0027e8000c101d06 */
[----:B----4-:R3:W-:Y:S02]  /*bae0*/  @!P3 ST.E.128 [R58.64], R40 ;  /* 0x000000283a00b985 */ /* 0x0107e4000c101d06 */
.L_x_2014:
[----:B---3--:R-:W-:Y:S05]  /*baf0*/  BSYNC B0 ;  /* 0x0000000000007941 */ /* 0x008fea0003800000 */
.L_x_2013:
        /* <DEDUP_REMOVED lines=18> */
.L_x_2016:
[----:B------:R-:W-:Y:S05]  /*bc20*/  BSYNC B0 ;  /* 0x0000000000007941 */ /* 0x000fea0003800000 */
.L_x_2015:
[----:B---3--:R-:W-:Y:S01]  /*bc30*/  IADD3 R12, R220, 0x40, RZ ;  /* 0x00000040dc0c7810 */ /* 0x008fe20007ffe0ff */
[----:B------:R3:W1:Y:S01]  /*bc40*/  SHFL.IDX PT, R0, R52, 0x2, 0x181f ;  /* 0x00581f0034007f89 */ /* 0x00066200000e0000 */
[----:B------:R-:W-:Y:S02]  /*bc50*/  BSSY B0, `(.L_x_2017) ;  /* 0x0000010000007945 */ /* 0x000fe40003800000 */
[----:B------:R-:W-:Y:S01]  /*bc60*/  ISETP.GE.AND P0, PT, R12, UR4, PT ;  /* 0x000000040c007c0c */ /* 0x000fe2000bf06270 */
[----:B----4-:R3:W4:-:S12]  /*bc70*/  SHFL.IDX PT, R3, R53, 0x2, 0x181f ;  /* 0x00581f0035037f89 */ /* 0x01071800000e0000 */
[----:B------:R-:W-:Y:S05]  /*bc80*/  @P0 BRA `(.L_x_2018) ;  /* 0x000000c000000947 */ /* 0x000fea0003800000 */
[----:B------:R-:W-:Y:S02]  /*bc90*/  ISETP.GE.AND P2, PT, R206, c[0x0][0x3c8], PT ;  /* 0x0000f200ce007a0c */ /* 0x000fe40003f46270 */
[----:B------:R-:W-:Y:S02]  /*bca0*/  ISETP.GE.AND P1, PT, R197, c[0x0][0x3c8], PT ;  /* 0x0000f200c5007a0c */ /* 0x000fe40003f26270 */
[----:B------:R-:W-:-:S09]  /*bcb0*/  ISETP.GE.AND P0, PT, R196, c[0x0][0x3c8], PT ;  /* 0x0000f200c4007a0c */ /* 0x000fd20003f06270 */
[-C--:B----4-:R-:W-:Y:S02]  /*bcc0*/  @!P2 LEA R14, P5, R206, R3.reuse, 0x1 ;  /* 0x00000003ce0ea211 */ /* 0x090fe400078a08ff */
        /* <DEDUP_REMOVED lines=8> */
.L_x_2018:
[----:B------:R-:W-:Y:S05]  /*bd50*/  BSYNC B0 ;  /* 0x0000000000007941 */ /* 0x000fea0003800000 */
.L_x_2017:
[----:B------:R-:W-:Y:S01]  /*bd60*/  IADD3 R220, R220, 0x60, RZ ;  /* 0x00000060dcdc7810 */ /* 0x000fe20007ffe0ff */
[----:B-1-3--:R-:W1:Y:S03]  /*bd70*/  SHFL.IDX PT, R52, R52, 0x3, 0x181f ;  /* 0x00781f0034347f89 */ /* 0x00ae6600000e0000 */
[----:B------:R-:W-:Y:S01]  /*bd80*/  ISETP.GE.AND P0, PT, R220, UR4, PT ;  /* 0x00000004dc007c0c */ /* 0x000fe2000bf06270 */
[----:B------:R-:W3:-:S12]  /*bd90*/  SHFL.IDX PT, R53, R53, 0x3, 0x181f ;  /* 0x00781f0035357f89 */ /* 0x000ed800000e0000 */
[----:B------:R-:W-:Y:S05]  /*bda0*/  @P0 BRA `(.L_x_2019) ;  /* 0x00000a0000000947 */ /* 0x000fea0003800000 */
[----:B------:R-:W-:Y:S02]  /*bdb0*/  ISETP.GE.AND P1, PT, R206, c[0x0][0x3c8], PT ;  /* 0x0000f200ce007a0c */ /* 0x000fe40003f26270 */
[----:B------:R-:W-:-:S11]  /*bdc0*/  ISETP.GE.AND P0, PT, R197, c[0x0][0x3c8], PT ;  /* 0x0000f200c5007a0c */ /* 0x000fd60003f06270 */
[CC--:B---3--:R-:W-:Y:S02]  /*bdd0*/  @!P1 LEA R10, P3, R206.reuse, R53.reuse, 0x1 ;  /* 0x00000035ce0a9211 */ /* 0x0c8fe400078608ff */
[C---:B------:R-:W-:Y:S02]  /*bde0*/  @!P0 LEA R8, P2, R197.reuse, R53, 0x1 ;  /* 0x00000035c5088211 */ /* 0x040fe400078408ff */
[-C--:B-1----:R-:W-:Y:S02]  /*bdf0*/  @!P1 LEA.HI.X R11, R206, R52.reuse, R193, 0x1, P3 ;  /* 0x00000034ce0b9211 */ /* 0x082fe400018f0cc1 */
[----:B------:R-:W-:-:S03]  /*be00*/  @!P0 LEA.HI.X R9, R197, R52, R192, 0x1, P2 ;  /* 0x00000034c5098211 */ /* 0x000fc600010f0cc0 */
[----:B--2---:R1:W-:Y:S04]  /*be10*/  @!P1 ST.E.128 [R10.64], R28 ;  /* 0x0000001c0a009985 */ /* 0x0043e8000c101d06 */
[----:B------:R1:W-:Y:S01]  /*be20*/  @!P0 ST.E.128 [R8.64], R16 ;  /* 0x0000001008008985 */ /* 0x0003e2000c101d06 */
[----:B------:R-:W-:-:S13]  /*be30*/  ISETP.GE.AND P0, PT, R196, c[0x0][0x3c8], PT ;  /* 0x0000f200c4007a0c */ /* 0x000fda0003f06270 */
[----:B------:R-:W-:Y:S05]  /*be40*/  @P0 BRA `(.L_x_2019) ;  /* 0x0000096000000947 */ /* 0x000fea0003800000 */
[----:B-1----:R-:W-:-:S04]  /*be50*/  LEA R8, P0, R196, R53, 0x1 ;  /* 0x00000035c4087211 */ /* 0x002fc800078008ff */
[----:B------:R-:W-:-:S05]  /*be60*/  LEA.HI.X R9, R196, R52, R191, 0x1, P0 ;  /* 0x00000034c4097211 */ /* 0x000fca00000f0cbf */
[----:B------:R1:W-:Y:S01]  /*be70*/  ST.E.128 [R8.64], R4 ;  /* 0x0000000408007985 */ /* 0x0003e2000c101d06 */
[----:B------:R-:W-:Y:S05]  /*be80*/  BRA `(.L_x_2019) ;  /* 0x0000092000007947 */ /* 0x000fea0003800000 */
.L_x_2011:
[----:B------:R-:W-:Y:S01]  /*be90*/  ISETP.GE.AND P0, PT, R194, 0x80, PT ;  /* 0x00000080c200780c */ /* 0x000fe20003f06270 */
[----:B------:R-:W-:Y:S01]  /*bea0*/  BSSY B0, `(.L_x_2020) ;  /* 0x0000022000007945 */ /* 0x000fe20003800000 */
[----:B------:R-:W-:Y:S02]  /*beb0*/  SHF.R.S32.HI R3, RZ, 0x1f, R221 ;  /* 0x0000001fff037819 */ /* 0x000fe400000114dd */
[----:B------:R-:W-:-:S09]  /*bec0*/  SHF.R.S32.HI R0, RZ, 0x1f, R226 ;  /* 0x0000001fff007819 */ /* 0x000fd200000114e2 */
        /* <DEDUP_REMOVED lines=10> */
[----:B------:R-:W-:-:S05]  /*bf70*/  IMAD R5, R221, c[0x0][0x494], R10 ;  /* 0x00012500dd057a24 */ /* 0x000fca00078e020a */
[----:B------:R-:W-:Y:S01]  /*bf80*/  IADD3 R9, R9, R5, RZ ;  /* 0x0000000509097210 */ /* 0x000fe20007ffe0ff */
[----:B------:R-:W-:-:S04]  /*bf90*/  @P0 IMAD.HI.U32 R7, R4, c[0x0][0x4ec], RZ ;  /* 0x00013b0004070a27 */ /* 0x000fc800078e00ff */
[----:B------:R-:W-:Y:S01]  /*bfa0*/  IMAD.WIDE.U32 R8, R226, c[0x0][0x498], R8 ;  /* 0x00012600e2087a25 */ /* 0x000fe200078e0008 */
[----:B------:R-:W-:-:S03]  /*bfb0*/  @P0 SHF.R.U32.HI R6, RZ, c[0x0][0x4f0], R7 ;  /* 0x00013c00ff060a19 */ /* 0x000fc60000011607 */
[----:B------:R-:W-:Y:S01]  /*bfc0*/  IMAD R7, R0, c[0x0][0x498], RZ ;  /* 0x0001260000077a24 */ /* 0x000fe200078e02ff */
[C---:B------:R-:W-:Y:S02]  /*bfd0*/  IADD3 R5, -R6.reuse, RZ, RZ ;  /* 0x000000ff06057210 */ /* 0x040fe40007ffe1ff */
[----:B------:R-:W-:Y:S01]  /*bfe0*/  IADD3 R8, P0, R6, R8, RZ ;  /* 0x0000000806087210 */ /* 0x000fe20007f1e0ff */
[----:B------:R-:W-:Y:S02]  /*bff0*/  IMAD R7, R226, c[0x0][0x49c], R7 ;  /* 0x00012700e2077a24 */ /* 0x000fe400078e0207 */
[----:B------:R-:W-:Y:S01]  /*c000*/  IMAD R5, R5, c[0x0][0x4e8], R4 ;  /* 0x00013a0005057a24 */ /* 0x000fe200078e0204 */
[----:B------:R-:W-:-:S04]  /*c010*/  SHF.R.S32.HI R4, RZ, 0x1f, R6 ;  /* 0x0000001fff047819 */ /* 0x000fc80000011406 */
[----:B------:R-:W-:Y:S02]  /*c020*/  SHF.R.S32.HI R6, RZ, 0x1f, R5 ;  /* 0x0000001fff067819 */ /* 0x000fe40000011405 */
[----:B------:R-:W-:Y:S02]  /*c030*/  IADD3.X R9, R4, R9, R7, P0, !PT ;  /* 0x0000000904097210 */ /* 0x000fe400007fe407 */
[----:B------:R-:W-:Y:S01]  /*c040*/  MOV R7, 0xff800000 ;  /* 0xff80000000077802 */ /* 0x000fe20000000f00 */
[----:B------:R-:W-:Y:S02]  /*c050*/  IMAD R4, R6, c[0x0][0x488], RZ ;  /* 0x0001220006047a24 */ /* 0x000fe400078e02ff */
[----:B------:R-:W-:-:S04]  /*c060*/  IMAD.WIDE.U32 R8, R5, c[0x0][0x488], R8 ;  /* 0x0001220005087a25 */ /* 0x000fc800078e0008 */
[----:B------:R-:W-:-:S05]  /*c070*/  IMAD R4, R5, c[0x0][0x48c], R4 ;  /* 0x0001230005047a24 */ /* 0x000fca00078e0204 */
[----:B------:R-:W-:Y:S02]  /*c080*/  IADD3 R5, R9, R4, RZ ;  /* 0x0000000409057210 */ /* 0x000fe40007ffe0ff */
[----:B------:R-:W-:-:S04]  /*c090*/  LEA R4, P0, R8, c[0x0][0x450], 0x2 ;  /* 0x0001140008047a11 */ /* 0x000fc800078010ff */
[----:B------:R-:W-:-:S05]  /*c0a0*/  LEA.HI.X R5, R8, c[0x0][0x454], R5, 0x2, P0 ;  /* 0x0001150008057a11 */ /* 0x000fca00000f1405 */
[----:B------:R1:W-:Y:S04]  /*c0b0*/  STG.E [R4.64], R7 ;  /* 0x0000000704007986 */ /* 0x0003e8000c101906 */
.L_x_2021:
[----:B------:R-:W-:Y:S05]  /*c0c0*/  BSYNC B0 ;  /* 0x0000000000007941 */ /* 0x000fea0003800000 */
.L_x_2020:
[----:B-1----:R-:W-:Y:S01]  /*c0d0*/  MOV R4, c[0x0][0x4e8] ;  /* 0x00013a0000047a02 */ /* 0x002fe20000000f00 */
[----:B------:R-:W-:-:S03]  /*c0e0*/  IMAD.WIDE.U32 R6, R221, c[0x0][0x3e8], RZ ;  /* 0x0000fa00dd067a25 */ /* 0x000fc600078e00ff */
[----:B------:R-:W-:Y:S01]  /*c0f0*/  ISETP.NE.AND P0, PT, R4, 0x1, PT ;  /* 0x000000010400780c */ /* 0x000fe20003f05270 */
[----:B------:R-:W-:Y:S01]  /*c100*/  IMAD R4, R3, c[0x0][0x3e8], RZ ;  /* 0x0000fa0003047a24 */ /* 0x000fe200078e02ff */
[----:B------:R-:W-:Y:S01]  /*c110*/  IADD3 R3, R203, R220, RZ ;  /* 0x000000dccb037210 */ /* 0x000fe20007ffe0ff */
        /* <DEDUP_REMOVED lines=24> */
[----:B------:R1:W2:Y:S02]  /*c2a0*/  SHFL.IDX PT, R5, R3, RZ, 0x181f ;  /* 0x00181fff03057589 */ /* 0x0002a400000e0000 */
.L_x_2060:
[----:B------:R-:W-:Y:S05]  /*c2b0*/  BRA.DIV ~URZ, `(.L_x_2023) ;  /* 0x000021f27f007947 */ /* 0x000fea000b800000 */
[----:B------:R3:W4:Y:S02]  /*c2c0*/  SHFL.IDX PT, R175, R4, RZ, 0x181f ;  /* 0x00181fff04af7589 */ /* 0x00072400000e0000 */
.L_x_2061:
        /* <DEDUP_REMOVED lines=8> */
[----:B------:R-:W-:-:S09]  /*c350*/  ISETP.GE.AND P0, PT, R196, c[0x0][0x3c8], PT ;  /* 0x0000f200c4007a0c */ /* 0x000fd20003f06270 */
[-C--:B----4-:R-:W-:Y:S02]  /*c360*/  @!P2 LEA R10, P5, R206, R175.reuse, 0x1 ;  /* 0x000000afce0aa211 */ /* 0x090fe400078a08ff */
        /* <DEDUP_REMOVED lines=8> */
.L_x_2025:
[----:B------:R-:W-:Y:S05]  /*c3f0*/  BSYNC B0 ;  /* 0x0000000000007941 */ /* 0x000fea0003800000 */
.L_x_2024:
[----:B------:R-:W-:Y:S05]  /*c400*/  BRA.DIV ~URZ, `(.L_x_2026) ;  /* 0x000021027f007947 */ /* 0x000fea000b800000 */
[----:B--2---:R2:W1:Y:S04]  /*c410*/  SHFL.IDX PT, R5, R3, 0x1, 0x181f ;  /* 0x00381f0003057f89 */ /* 0x00446800000e0000 */
[----:B----4-:R2:W4:Y:S02]  /*c420*/  SHFL.IDX PT, R175, R4, 0x1, 0x181f ;  /* 0x00381f0004af7f89 */ /* 0x01052400000e0000 */
.L_x_2062:
[----:B------:R-:W-:Y:S01]  /*c430*/  IADD3 R9, R7, 0x20, RZ ;  /* 0x0000002007097810 */ /* 0x000fe20007ffe0ff */
[----:B------:R-:W-:Y:S03]  /*c440*/  BSSY B0, `(.L_x_2027) ;  /* 0x000000f000007945 */ /* 0x000fe60003800000 */
        /* <DEDUP_REMOVED lines=11> */
[----:B------:R1:W-:Y:S04]  /*c500*/  @!P2 ST.E.128 [R10.64], RZ ;  /* 0x000000ff0a00a985 */ /* 0x0003e8000c101d06 */
[----:B------:R1:W-:Y:S04]  /*c510*/  @!P1 ST.E.128 [R8.64], RZ ;  /* 0x000000ff08009985 */ /* 0x0003e8000c101d06 */
[----:B------:R1:W-:Y:S02]  /*c520*/  @!P0 ST.E.128 [R12.64], RZ ;  /* 0x000000ff0c008985 */ /* 0x0003e4000c101d06 */
.L_x_2028:
[----:B------:R-:W-:Y:S05]  /*c530*/  BSYNC B0 ;  /* 0x0000000000007941 */ /* 0x000fea0003800000 */
.L_x_2027:
[----:B------:R-:W-:Y:S05]  /*c540*/  BRA.DIV ~URZ, `(.L_x_2029) ;  /* 0x000020827f007947 */ /* 0x000fea000b800000 */
[----:B-1----:R1:W2:Y:S02]  /*c550*/  SHFL.IDX PT, R5, R3, 0x2, 0x181f ;  /* 0x00581f0003057f89 */ /* 0x0022a400000e0000 */
.L_x_2063:
[----:B------:R-:W-:Y:S05]  /*c560*/  BRA.DIV ~URZ, `(.L_x_2030) ;  /* 0x000020d27f007947 */ /* 0x000fea000b800000 */
[----:B----4-:R4:W1:Y:S02]  /*c570*/  SHFL.IDX PT, R175, R4, 0x2, 0x181f ;  /* 0x00581f0004af7f89 */ /* 0x01086400000e0000 */
.L_x_2064:
[----:B------:R-:W-:Y:S01]  /*c580*/  IADD3 R9, R7, 0x40, RZ ;  /* 0x0000004007097810 */ /* 0x000fe20007ffe0ff */
[----:B------:R-:W-:Y:S03]  /*c590*/  BSSY B0, `(.L_x_2031) ;  /* 0x000000f000007945 */ /* 0x000fe60003800000 */
[----:B------:R-:W-:-:S13]  /*c5a0*/  ISETP.GE.AND P0, PT, R9, R0, PT ;  /* 0x000000000900720c */ /* 0x000fda0003f06270 */
[----:B------:R-:W-:Y:S05]  /*c5b0*/  @P0 BRA `(.L_x_2032) ;  /* 0x000000c000000947 */ /* 0x000fea0003800000 */
[----:B------:R-:W-:Y:S02]  /*c5c0*/  ISETP.GE.AND P2, PT, R206, c[0x0][0x3c8], PT ;  /* 0x0000f200ce007a0c */ /* 0x000fe40003f46270 */
[----:B------:R-:W-:Y:S02]  /*c5d0*/  ISETP.GE.AND P1, PT, R197, c[0x0][0x3c8], PT ;  /* 0x0000f200c5007a0c */ /* 0x000fe40003f26270 */
[----:B------:R-:W-:-:S09]  /*c5e0*/  ISETP.GE.AND P0, PT, R196, c[0x0][0x3c8], PT ;  /* 0x0000f200c4007a0c */ /* 0x000fd20003f06270 */
        /* <DEDUP_REMOVED lines=9> */
.L_x_2032:
[----:B------:R-:W-:Y:S05]  /*c680*/  BSYNC B0 ;  /* 0x0000000000007941 */ /* 0x000fea0003800000 */
.L_x_2031:
[----:B------:R-:W-:Y:S05]  /*c690*/  BRA.DIV ~URZ, `(.L_x_2033) ;  /* 0x000020027f007947 */ /* 0x000fea000b800000 */
[----:B-12---:R-:W1:Y:S04]  /*c6a0*/  SHFL.IDX PT, R3, R3, 0x3, 0x181f ;  /* 0x00781f0003037f89 */ /* 0x006e6800000e0000 */
[----:B------:R2:W3:Y:S02]  /*c6b0*/  SHFL.IDX PT, R175, R4, 0x3, 0x181f ;  /* 0x00781f0004af7f89 */ /* 0x0004e400000e0000 */
.L_x_2065:
[----:B------:R-:W-:-:S04]  /*c6c0*/  IADD3 R7, R7, 0x60, RZ ;  /* 0x0000006007077810 */ /* 0x000fc80007ffe0ff */
[----:B------:R-:W-:-:S13]  /*c6d0*/  ISETP.GE.AND P0, PT, R7, R0, PT ;  /* 0x000000000700720c */ /* 0x000fda0003f06270 */
[----:B------:R-:W-:Y:S05]  /*c6e0*/  @P0 BRA `(.L_x_2019) ;  /* 0x000000c000000947 */ /* 0x000fea0003800000 */
[----:B------:R-:W-:Y:S02]  /*c6f0*/  ISETP.GE.AND P2, PT, R206, c[0x0][0x3c8], PT ;  /* 0x0000f200ce007a0c */ /* 0x000fe40003f46270 */
[----:B------:R-:W-:Y:S02]  /*c700*/  ISETP.GE.AND P1, PT, R197, c[0x0][0x3c8], PT ;  /* 0x0000f200c5007a0c */ /* 0x000fe40003f26270 */
[----:B------:R-:W-:-:S09]  /*c710*/  ISETP.GE.AND P0, PT, R196, c[0x0][0x3c8], PT ;  /* 0x0000f200c4007a0c */ /* 0x000fd20003f06270 */
[-C--:B---3--:R-:W-:Y:S02]  /*c720*/  @!P2 LEA R6, P5, R206, R175.reuse, 0x1 ;  /* 0x000000afce06a211 */ /* 0x088fe400078a08ff */
[CC--:B--2-4-:R-:W-:Y:S02]  /*c730*/  @!P1 LEA R4, P4, R197.reuse, R175.reuse, 0x1 ;  /* 0x000000afc5049211 */ /* 0x0d4fe400078808ff */
[----:B------:R-:W-:Y:S02]  /*c740*/  @!P0 LEA R8, P3, R196, R175, 0x1 ;  /* 0x000000afc4088211 */ /* 0x000fe400078608ff */
[-C--:B-1----:R-:W-:Y:S02]  /*c750*/  @!P2 LEA.HI.X R7, R206, R3.reuse, R193, 0x1, P5 ;  /* 0x00000003ce07a211 */ /* 0x082fe400028f0cc1 */
[-C--:B------:R-:W-:Y:S02]  /*c760*/  @!P1 LEA.HI.X R5, R197, R3.reuse, R192, 0x1, P4 ;  /* 0x00000003c5059211 */ /* 0x080fe400020f0cc0 */
[----:B------:R-:W-:Y:S01]  /*c770*/  @!P0 LEA.HI.X R9, R196, R3, R191, 0x1, P3 ;  /* 0x00000003c4098211 */ /* 0x000fe200018f0cbf */
[----:B------:R1:W-:Y:S04]  /*c780*/  @!P2 ST.E.128 [R6.64], RZ ;  /* 0x000000ff0600a985 */ /* 0x0003e8000c101d06 */
[----:B------:R1:W-:Y:S04]  /*c790*/  @!P1 ST.E.128 [R4.64], RZ ;  /* 0x000000ff04009985 */ /* 0x0003e8000c101d06 */
[----:B------:R1:W-:Y:S02]  /*c7a0*/  @!P0 ST.E.128 [R8.64], RZ ;  /* 0x000000ff08008985 */ /* 0x0003e4000c101d06 */
.L_x_2019:
[----:B------:R-:W-:Y:S05]  /*c7b0*/  BSYNC B1 ;  /* 0x0000000000017941 */ /* 0x000fea0003800000 */
.L_x_2010:
[----:B------:R-:W-:-:S13]  /*c7c0*/  ISETP.NE.AND P0, PT, R209, RZ, PT ;  /* 0x000000ffd100720c */ /* 0x000fda0003f05270 */
[----:B------:R-:W-:Y:S01]  /*c7d0*/  @P0 WARPSYNC 0xffffffff ;  /* 0xffffffff00000948 */ /* 0x000fe20003800000 */
[----:B------:R-:W-:Y:S06]  /*c7e0*/  @P0 BAR.SYNC.DEFER_BLOCKING 0x5, 0x100 ;  /* 0x0144000000000b1d */ /* 0x000fec0000010000 */
[----:B------:R-:W4:Y:S04]  /*c7f0*/  @P0 LDS R207, [0x18100] ;  /* 0x01810000ffcf0984 */ /* 0x000f280000000800 */
[----:B------:R-:W-:Y:S06]  /*c800*/  @P0 BAR.ARV 0x4, 0x100 ;  /* 0x0104000000000b1d */ /* 0x000fec0000002000 */
[----:B------:R-:W-:Y:S05]  /*c810*/  @P0 BRA `(.L_x_2034) ;  /* 0x0000007000000947 */ /* 0x000fea0003800000 */
[----:B------:R-:W-:Y:S05]  /*c820*/  BRA.DIV ~URZ, `(.L_x_2035) ;  /* 0x00001f327f007947 */ /* 0x000fea000b800000 */
[----:B--23--:R2:W3:Y:S02]  /*c830*/  SHFL.IDX PT, R175, R2, RZ, 0x1f ;  /* 0x00001fff02af7589 */ /* 0x00c4e400000e0000 */
.L_x_2066:
[----:B------:R-:W-:Y:S01]  /*c840*/  WARPSYNC 0xffffffff ;  /* 0xffffffff00007948 */ /* 0x000fe20003800000 */
[----:B------:R-:W-:Y:S01]  /*c850*/  BAR.SYNC.DEFER_BLOCKING 0x4, 0x100 ;  /* 0x0104000000007b1d */ /* 0x000fe20000010000 */
[----:B---34-:R-:W-:-:S05]  /*c860*/  MOV R207, R175 ;  /* 0x000000af00cf7202 */ /* 0x018fca0000000f00 */
[----:B------:R3:W-:Y:S04]  /*c870*/  @!P6 STS [0x18100], R2 ;  /* 0x01810002ff00e388 */ /* 0x0007e80000000800 */
[----:B------:R-:W-:Y:S06]  /*c880*/  BAR.ARV 0x5, 0x100 ;  /* 0x0144000000007b1d */ /* 0x000fec0000002000 */
.L_x_2034:
[----:B----4-:R-:W-:-:S13]  /*c890*/  ISETP.GE.AND P0, PT, R207, c[0x0][0x538], PT ;  /* 0x00014e00cf007a0c */ /* 0x010fda0003f06270 */
[----:B-123-5:R-:W-:Y:S01]  /*c8a0*/  @P0 CALL.REL.NOINC `(.L_x_2036) ;  /* 0x0000001000000944 */ /* 0x02efe20003c00000 */
[----:B------:R-:W-:Y:S05]  /*c8b0*/  BRA `(.L_x_2037) ;  /* 0xffff3ef000007947 */ /* 0x000fea000383ffff */
.L_x_2036:
[----:B------:R-:W-:Y:S05]  /*c8c0*/  EXIT ;  /* 0x000000000000794d */ /* 0x000fea0003800000 */
.L_x_1968:
[----:B-1----:R-:W-:Y:S01]  /*c8d0*/  IMAD.MOV.U32 R239, RZ, RZ, R5 ;  /* 0x000000ffffef7224 */ /* 0x002fe200078e0005 */
[----:B------:R-:W-:Y:S01]  /*c8e0*/  MOV R174, RZ ;  /* 0x000000ff00ae7202 */ /* 0x000fe20000000f00 */
[----:B------:R-:W-:Y:S01]  /*c8f0*/  IMAD.MOV.U32 R175, RZ, RZ, 0x181f ;  /* 0x0000181fffaf7424 */ /* 0x000fe200078e00ff */
[----:B------:R-:W-:Y:S02]  /*c900*/  MOV R172, 0xc920 ;  /* 0x0000c92000ac7802 */ /* 0x000fe40000000f00 */
[----:B-----5:R-:W-:Y:S05]  /*c910*/  CALL.REL.NOINC `($__internal_5_$__cuda_sm70_shflsync_idx_p) ;  /* 0x00001ef000007944 */ /* 0x020fea0003c00000 */
[----:B--2---:R-:W-:Y:S01]  /*c920*/  MOV R7, R175 ;  /* 0x000000af00077202 */ /* 0x004fe20000000f00 */
[----:B-1----:R-:W-:Y:S05]  /*c930*/  BRA `(.L_x_2038) ;  /* 0xffff482000007947 */ /* 0x002fea000383ffff */
.L_x_1969:
[----:B------:R-:W-:Y:S01]  /*c940*/  IMAD.MOV.U32 R239, RZ, RZ, R6 ;  /* 0x000000ffffef7224 */ /* 0x000fe200078e0006 */
[----:B------:R-:W-:Y:S01]  /*c950*/  MOV R174, RZ ;  /* 0x000000ff00ae7202 */ /* 0x000fe20000000f00 */
[----:B------:R-:W-:Y:S01]  /*c960*/  IMAD.MOV.U32 R175, RZ, RZ, 0x181f ;  /* 0x0000181fffaf7424 */ /* 0x000fe200078e00ff */
[----:B------:R-:W-:Y:S02]  /*c970*/  MOV R172, 0xc990 ;  /* 0x0000c99000ac7802 */ /* 0x000fe40000000f00 */
[----:B-12--5:R-:W-:Y:S05]  /*c980*/  CALL.REL.NOINC `($__internal_5_$__cuda_sm70_shflsync_idx_p) ;  /* 0x00001e8000007944 */ /* 0x026fea0003c00000 */
[----:B-12---:R-:W-:Y:S05]  /*c990*/  BRA `(.L_x_2039) ;  /* 0xffff47e000007947 */ /* 0x006fea000383ffff */
.L_x_1972:
[----:B------:R-:W-:Y:S01]  /*c9a0*/  IMAD.MOV.U32 R239, RZ, RZ, R5 ;  /* 0x000000ffffef7224 */ /* 0x000fe200078e0005 */
[----:B------:R-:W-:Y:S01]  /*c9b0*/  MOV R174, 0x1 ;  /* 0x0000000100ae7802 */ /* 0x000fe20000000f00 */
[----:B----4-:R-:W-:Y:S01]  /*c9c0*/  IMAD.MOV.U32 R175, RZ, RZ, 0x181f ;  /* 0x0000181fffaf7424 */ /* 0x010fe200078e00ff */
[----:B------:R-:W-:-:S02]  /*c9d0*/  MOV R172, 0xc9f0 ;  /* 0x0000c9f000ac7802 */ /* 0x000fc40000000f00 */
[----:B-123-5:R-:W-:Y:S05]  /*c9e0*/  CALL.REL.NOINC `($__internal_5_$__cuda_sm70_shflsync_idx_p) ;  /* 0x00001e2000007944 */ /* 0x02efea0003c00000 */
[----:B--2---:R-:W-:Y:S01]  /*c9f0*/  IMAD.MOV.U32 R7, RZ, RZ, R175 ;  /* 0x000000ffff077224 */ /* 0x004fe200078e00af */
[----:B-1----:R-:W-:Y:S01]  /*ca00*/  MOV R174, 0x1 ;  /* 0x0000000100ae7802 */ /* 0x002fe20000000f00 */
[----:B------:R-:W-:Y:S01]  /*ca10*/  IMAD.MOV.U32 R239, RZ, RZ, R6 ;  /* 0x000000ffffef7224 */ /* 0x000fe200078e0006 */
[----:B------:R-:W-:-:S02]  /*ca20*/  MOV R175, 0x181f ;  /* 0x0000181f00af7802 */ /* 0x000fc40000000f00 */
[----:B------:R-:W-:Y:S02]  /*ca30*/  MOV R172, 0xca50 ;  /* 0x0000ca5000ac7802 */ /* 0x000fe40000000f00 */
[----:B------:R-:W-:Y:S05]  /*ca40*/  CALL.REL.NOINC `($__internal_5_$__cuda_sm70_shflsync_idx_p) ;  /* 0x00001dc000007944 */ /* 0x000fea0003c00000 */
[----:B-12---:R-:W-:Y:S05]  /*ca50*/  BRA `(.L_x_2040) ;  /* 0xffff488000007947 */ /* 0x006fea000383ffff */
.L_x_1975:
[----:B------:R-:W-:Y:S01]  /*ca60*/  IMAD.MOV.U32 R239, RZ, RZ, R5 ;  /* 0x000000ffffef7224 */ /* 0x000fe200078e0005 */
[----:B------:R-:W-:Y:S01]  /*ca70*/  MOV R174, 0x2 ;  /* 0x0000000200ae7802 */ /* 0x000fe20000000f00 */
[----:B----4-:R-:W-:Y:S01]  /*ca80*/  IMAD.MOV.U32 R175, RZ, RZ, 0x181f ;  /* 0x0000181fffaf7424 */ /* 0x010fe200078e00ff */
[----:B------:R-:W-:Y:S02]  /*ca90*/  MOV R172, 0xcab0 ;  /* 0x0000cab000ac7802 */ /* 0x000fe40000000f00 */
[----:B-123-5:R-:W-:Y:S05]  /*caa0*/  CALL.REL.NOINC `($__internal_5_$__cuda_sm70_shflsync_idx_p) ;  /* 0x00001d6000007944 */ /* 0x02efea0003c00000 */
[----:B--2---:R-:W-:Y:S01]  /*cab0*/  MOV R7, R175 ;  /* 0x000000af00077202 */ /* 0x004fe20000000f00 */
[----:B-1----:R-:W-:Y:S05]  /*cac0*/  BRA `(.L_x_2041) ;  /* 0xffff494000007947 */ /* 0x002fea000383ffff */
.L_x_1976:
[----:B------:R-:W-:Y:S01]  /*cad0*/  IMAD.MOV.U32 R239, RZ, RZ, R6 ;  /* 0x000000ffffef7224 */ /* 0x000fe200078e0006 */
[----:B------:R-:W-:Y:S01]  /*cae0*/  MOV R174, 0x2 ;  /* 0x0000000200ae7802 */ /* 0x000fe20000000f00 */
[----:B----4-:R-:W-:Y:S01]  /*caf0*/  IMAD.MOV.U32 R175, RZ, RZ, 0x181f ;  /* 0x0000181fffaf7424 */ /* 0x010fe200078e00ff */
[----:B------:R-:W-:Y:S02]  /*cb00*/  MOV R172, 0xcb20 ;  /* 0x0000cb2000ac7802 */ /* 0x000fe40000000f00 */
[----:B-123-5:R-:W-:Y:S05]  /*cb10*/  CALL.REL.NOINC `($__internal_5_$__cuda_sm70_shflsync_idx_p) ;  /* 0x00001cf000007944 */ /* 0x02efea0003c00000 */
[----:B-12---:R-:W-:Y:S05]  /*cb20*/  BRA `(.L_x_2042) ;  /* 0xffff490000007947 */ /* 0x006fea000383ffff */
.L_x_1979:
[----:B------:R-:W-:Y:S01]  /*cb30*/  IMAD.MOV.U32 R239, RZ, RZ, R5 ;  /* 0x000000ffffef7224 */ /* 0x000fe200078e0005 */
[----:B------:R-:W-:Y:S01]  /*cb40*/  MOV R174, 0x3 ;  /* 0x0000000300ae7802 */ /* 0x000fe20000000f00 */
[----:B-1----:R-:W-:Y:S01]  /*cb50*/  IMAD.MOV.U32 R175, RZ, RZ, 0x181f ;  /* 0x0000181fffaf7424 */ /* 0x002fe200078e00ff */
[----:B------:R-:W-:-:S02]  /*cb60*/  MOV R172, 0xcb80 ;  /* 0x0000cb8000ac7802 */ /* 0x000fc40000000f00 */
[----:B--2345:R-:W-:Y:S05]  /*cb70*/  CALL.REL.NOINC `($__internal_5_$__cuda_sm70_shflsync_idx_p) ;  /* 0x00001c9000007944 */ /* 0x03cfea0003c00000 */
[----:B--2---:R-:W-:Y:S01]  /*cb80*/  IMAD.MOV.U32 R5, RZ, RZ, R175 ;  /* 0x000000ffff057224 */ /* 0x004fe200078e00af */
[----:B-1----:R-:W-:Y:S01]  /*cb90*/  MOV R174, 0x3 ;  /* 0x0000000300ae7802 */ /* 0x002fe20000000f00 */
[----:B------:R-:W-:Y:S01]  /*cba0*/  IMAD.MOV.U32 R239, RZ, RZ, R6 ;  /* 0x000000ffffef7224 */ /* 0x000fe200078e0006 */
[----:B------:R-:W-:-:S02]  /*cbb0*/  MOV R175, 0x181f ;  /* 0x0000181f00af7802 */ /* 0x000fc40000000f00 */
[----:B------:R-:W-:Y:S02]  /*cbc0*/  MOV R172, 0xcbe0 ;  /* 0x0000cbe000ac7802 */ /* 0x000fe40000000f00 */
[----:B------:R-:W-:Y:S05]  /*cbd0*/  CALL.REL.NOINC `($__internal_5_$__cuda_sm70_shflsync_idx_p) ;  /* 0x00001c3000007944 */ /* 0x000fea0003c00000 */
[----:B-12---:R-:W-:Y:S05]  /*cbe0*/  BRA `(.L_x_2043) ;  /* 0xffff498000007947 */ /* 0x006fea000383ffff */
.L_x_1982:
[----:B------:R-:W-:Y:S01]  /*cbf0*/  IMAD.MOV.U32 R239, RZ, RZ, R32 ;  /* 0x000000ffffef7224 */ /* 0x000fe200078e0020 */
[----:B------:R-:W-:Y:S01]  /*cc00*/  MOV R174, RZ ;  /* 0x000000ff00ae7202 */ /* 0x000fe20000000f00 */
[----:B------:R-:W-:Y:S01]  /*cc10*/  IMAD.MOV.U32 R175, RZ, RZ, 0x181f ;  /* 0x0000181fffaf7424 */ /* 0x000fe200078e00ff */
[----:B------:R-:W-:Y:S02]  /*cc20*/  MOV R172, 0xcc40 ;  /* 0x0000cc4000ac7802 */ /* 0x000fe40000000f00 */
[----:B------:R-:W-:Y:S05]  /*cc30*/  CALL.REL.NOINC `($__internal_5_$__cuda_sm70_shflsync_idx_p) ;  /* 0x00001bd000007944 */ /* 0x000fea0003c00000 */
[----:B--2---:R-:W-:Y:S01]  /*cc40*/  MOV R34, R175 ;  /* 0x000000af00227202 */ /* 0x004fe20000000f00 */
[----:B-1----:R-:W-:Y:S05]  /*cc50*/  BRA `(.L_x_2044) ;  /* 0xffff5ef000007947 */ /* 0x002fea000383ffff */
.L_x_1983:
[----:B------:R-:W-:Y:S01]  /*cc60*/  IMAD.MOV.U32 R239, RZ, RZ, R0 ;  /* 0x000000ffffef7224 */ /* 0x000fe200078e0000 */
[----:B------:R-:W-:Y:S01]  /*cc70*/  MOV R174, RZ ;  /* 0x000000ff00ae7202 */ /* 0x000fe20000000f00 */
[----:B------:R-:W-:Y:S01]  /*cc80*/  IMAD.MOV.U32 R175, RZ, RZ, 0x181f ;  /* 0x0000181fffaf7424 */ /* 0x000fe200078e00ff */
[----:B------:R-:W-:Y:S02]  /*cc90*/  MOV R172, 0xccb0 ;  /* 0x0000ccb000ac7802 */ /* 0x000fe40000000f00 */
[----:B-12---:R-:W-:Y:S05]  /*cca0*/  CALL.REL.NOINC `($__internal_5_$__cuda_sm70_shflsync_idx_p) ;  /* 0x00001b6000007944 */ /* 0x006fea0003c00000 */
[C---:B--2---:R-:W-:Y:S01]  /*ccb0*/  IADD3 R38, P0, R175.reuse, R78, RZ ;  /* 0x0000004eaf267210 */ /* 0x044fe20007f1e0ff */
[----:B-1----:R-:W-:Y:S01]  /*ccc0*/  IMAD.MOV.U32 R239, RZ, RZ, R32 ;  /* 0x000000ffffef7224 */ /* 0x002fe200078e0020 */
[----:B------:R-:W-:Y:S01]  /*ccd0*/  IADD3 R36, P6, R175, R80, RZ ;  /* 0x00000050af247210 */ /* 0x000fe20007fde0ff */
[----:B------:R-:W-:Y:S01]  /*cce0*/  IMAD.MOV.U32 R174, RZ, RZ, 0x1 ;  /* 0x00000001ffae7424 */ /* 0x000fe200078e00ff */
[----:B------:R-:W-:Y:S01]  /*ccf0*/  ISETP.GE.AND P5, PT, R206, c[0x0][0x1d4], PT ;  /* 0x00007500ce007a0c */ /* 0x000fe20003fa6270 */
[C---:B------:R-:W-:Y:S01]  /*cd00*/  IMAD.X R39, R34.reuse, 0x1, R77, P0 ;  /* 0x0000000122277824 */ /* 0x040fe200000e064d */
[----:B------:R-:W-:Y:S01]  /*cd10*/  ISETP.GE.AND P2, PT, R197, c[0x0][0x1d4], PT ;  /* 0x00007500c5007a0c */ /* 0x000fe20003f46270 */
[----:B------:R-:W-:Y:S01]  /*cd20*/  IMAD.X R37, R34, 0x1, R79, P6 ;  /* 0x0000000122257824 */ /* 0x000fe200030e064f */
[----:B------:R-:W-:-:S02]  /*cd30*/  ISETP.GE.AND P0, PT, R196, c[0x0][0x1d4], PT ;  /* 0x00007500c4007a0c */ /* 0x000fc40003f06270 */
        /* <DEDUP_REMOVED lines=9> */
[----:B------:R1:W-:Y:S01]  /*cdd0*/  LDGSTS.E.BYPASS.LTC128B.128 [R198+0x6100], [R38.64], !P5 ;  /* 0x0610000026c67fae */ /* 0x0003e2000e901d46 */
[----:B------:R-:W-:-:S03]  /*cde0*/  MOV R172, 0xce20 ;  /* 0x0000ce2000ac7802 */ /* 0x000fc60000000f00 */
[----:B------:R1:W-:Y:S04]  /*cdf0*/  LDGSTS.E.BYPASS.LTC128B.128 [R198+0x8100], [R36.64], !P2 ;  /* 0x0810000024c67fae */ /* 0x0003e8000d101d46 */
[----:B------:R1:W-:Y:S02]  /*ce00*/  LDGSTS.E.BYPASS.LTC128B.128 [R198+0xa100], [R40.64], !P0 ;  /* 0x0a10000028c67fae */ /* 0x0003e4000c101d46 */
[----:B-1----:R-:W-:Y:S05]  /*ce10*/  CALL.REL.NOINC `($__internal_5_$__cuda_sm70_shflsync_idx_p) ;  /* 0x000019f000007944 */ /* 0x002fea0003c00000 */
[----:B--2---:R-:W-:Y:S01]  /*ce20*/  IMAD.MOV.U32 R32, RZ, RZ, R175 ;  /* 0x000000ffff207224 */ /* 0x004fe200078e00af */
[----:B-1----:R-:W-:Y:S01]  /*ce30*/  MOV R174, 0x1 ;  /* 0x0000000100ae7802 */ /* 0x002fe20000000f00 */
[----:B------:R-:W-:Y:S01]  /*ce40*/  IMAD.MOV.U32 R239, RZ, RZ, R0 ;  /* 0x000000ffffef7224 */ /* 0x000fe200078e0000 */
[----:B------:R-:W-:Y:S02]  /*ce50*/  MOV R175, 0x181f ;  /* 0x0000181f00af7802 */ /* 0x000fe40000000f00 */
[----:B------:R-:W-:Y:S02]  /*ce60*/  MOV R172, 0xce80 ;  /* 0x0000ce8000ac7802 */ /* 0x000fe40000000f00 */
[----:B------:R-:W-:Y:S05]  /*ce70*/  CALL.REL.NOINC `($__internal_5_$__cuda_sm70_shflsync_idx_p) ;  /* 0x0000199000007944 */ /* 0x000fea0003c00000 */
[----:B-12---:R-:W-:Y:S05]  /*ce80*/  BRA `(.L_x_2045) ;  /* 0xffff5df000007947 */ /* 0x006fea000383ffff */
.L_x_1984:
[----:B------:R-:W-:Y:S01]  /*ce90*/  IMAD.MOV.U32 R174, RZ, RZ, RZ ;  /* 0x000000ffffae7224 */ /* 0x000fe200078e00ff */
[----:B------:R-:W-:-:S02]  /*cea0*/  MOV R175, 0x1c1f ;  /* 0x00001c1f00af7802 */ /* 0x000fc40000000f00 */
[----:B------:R-:W-:Y:S02]  /*ceb0*/  MOV R172, 0xced0 ;  /* 0x0000ced000ac7802 */ /* 0x000fe40000000f00 */
[----:B-1----:R-:W-:Y:S05]  /*cec0*/  CALL.REL.NOINC `($__internal_5_$__cuda_sm70_shflsync_idx_p) ;  /* 0x0000194000007944 */ /* 0x002fea0003c00000 */
[----:B-12---:R-:W-:Y:S05]  /*ced0*/  BRA `(.L_x_2046) ;  /* 0xffff5fc000007947 */ /* 0x006fea000383ffff */
.L_x_1985:
[----:B------:R-:W-:Y:S01]  /*cee0*/  IMAD.MOV.U32 R174, RZ, RZ, 0x1 ;  /* 0x00000001ffae7424 */ /* 0x000fe200078e00ff */
[----:B------:R-:W-:Y:S02]  /*cef0*/  MOV R175, 0x1c1f ;  /* 0x00001c1f00af7802 */ /* 0x000fe40000000f00 */
[----:B------:R-:W-:Y:S02]  /*cf00*/  MOV R172, 0xcf20 ;  /* 0x0000cf2000ac7802 */ /* 0x000fe40000000f00 */
[----:B-12---:R-:W-:Y:S05]  /*cf10*/  CALL.REL.NOINC `($__internal_5_$__cuda_sm70_shflsync_idx_p) ;  /* 0x000018f000007944 */ /* 0x006fea0003c00000 */
[----:B--2---:R-:W-:Y:S01]  /*cf20*/  IMAD.IADD R175, R0, 0x1, R175 ;  /* 0x0000000100af7824 */ /* 0x004fe200078e02af */
[----:B------:R-:W-:Y:S01]  /*cf30*/  FMNMX.FTZ R0, R28, R35, !PT ;  /* 0x000000231c007209 */ /* 0x000fe20007810000 */
[----:B------:R-:W-:Y:S01]  /*cf40*/  IMAD.MOV.U32 R136, RZ, RZ, 0x2 ;  /* 0x00000002ff887424 */ /* 0x000fe200078e00ff */
[----:B------:R-:W-:Y:S02]  /*cf50*/  MOV R134, 0xd350 ;  /* 0x0000d35000867802 */ /* 0x000fe40000000f00 */
[----:B------:R-:W-:Y:S02]  /*cf60*/  IMNMX R76, R76, R175, PT ;  /* 0x000000af4c4c7217 */ /* 0x000fe40003800200 */
[----:B------:R-:W-:-:S02]  /*cf70*/  FMNMX.FTZ R0, R33, R0, !PT ;  /* 0x0000000021007209 */ /* 0x000fc40007810000 */
[C---:B------:R-:W-:Y:S02]  /*cf80*/  ISETP.GT.AND P5, PT, R76.reuse, RZ, PT ;  /* 0x000000ff4c00720c */ /* 0x040fe40003fa4270 */
[C---:B------:R-:W-:Y:S02]  /*cf90*/  ISETP.GT.AND P2, PT, R76.reuse, 0x1, PT ;  /* 0x000000014c00780c */ /* 0x040fe40003f44270 */
[----:B------:R-:W-:Y:S02]  /*cfa0*/  ISETP.GT.AND P0, PT, R76, 0x8, PT ;  /* 0x000000084c00780c */ /* 0x000fe40003f04270 */
[----:B------:R-:W-:Y:S02]  /*cfb0*/  FSEL R5, R30, -INF , P5 ;  /* 0xff8000001e057808 */ /* 0x000fe40002800000 */
[----:B------:R-:W-:Y:S02]  /*cfc0*/  FSEL R16, R31, -INF , P2 ;  /* 0xff8000001f107808 */ /* 0x000fe40001000000 */
[----:B------:R-:W-:-:S02]  /*cfd0*/  ISETP.GT.AND P2, PT, R76, 0x9, PT ;  /* 0x000000094c00780c */ /* 0x000fc40003f44270 */
[----:B------:R-:W-:Y:S02]  /*cfe0*/  FSEL R26, R26, -INF , P0 ;  /* 0xff8000001a1a7808 */ /* 0x000fe40000000000 */
[----:B------:R-:W-:Y:S02]  /*cff0*/  FMNMX.FTZ R9, R5, R16, !PT ;  /* 0x0000001005097209 */ /* 0x000fe40007810000 */
[----:B------:R-:W-:Y:S02]  /*d000*/  FSEL R4, R27, -INF , P2 ;  /* 0xff8000001b047808 */ /* 0x000fe40001000000 */
[----:B------:R-:W-:Y:S02]  /*d010*/  ISETP.GT.AND P2, PT, R76, 0x10, PT ;  /* 0x000000104c00780c */ /* 0x000fe40003f44270 */
[----:B------:R-:W-:Y:S02]  /*d020*/  FMNMX.FTZ R9, R26, R9, !PT ;  /* 0x000000091a097209 */ /* 0x000fe40007810000 */
[----:B------:R-:W-:-:S02]  /*d030*/  FMNMX.FTZ R0, R29, R0, !PT ;  /* 0x000000001d007209 */ /* 0x000fc40007810000 */
[----:B------:R-:W-:Y:S02]  /*d040*/  ISETP.GT.AND P0, PT, R76, 0x11, PT ;  /* 0x000000114c00780c */ /* 0x000fe40003f04270 */
[----:B------:R-:W-:Y:S02]  /*d050*/  FSEL R22, R22, -INF , P2 ;  /* 0xff80000016167808 */ /* 0x000fe40001000000 */
[----:B------:R-:W-:Y:S02]  /*d060*/  FMNMX.FTZ R9, R4, R9, !PT ;  /* 0x0000000904097209 */ /* 0x000fe40007810000 */
[----:B------:R-:W-:Y:S02]  /*d070*/  FMNMX.FTZ R0, R25, R0, !PT ;  /* 0x0000000019007209 */ /* 0x000fe40007810000 */
[----:B------:R-:W-:Y:S02]  /*d080*/  FSEL R12, R23, -INF , P0 ;  /* 0xff800000170c7808 */ /* 0x000fe40000000000 */
[----:B------:R-:W-:-:S02]  /*d090*/  ISETP.GT.AND P2, PT, R76, 0x18, PT ;  /* 0x000000184c00780c */ /* 0x000fc40003f44270 */
        /* <DEDUP_REMOVED lines=8> */
[----:B------:R-:W-:Y:S02]  /*d120*/  FMNMX.FTZ R9, R18, R9, !PT ;  /* 0x0000000912097209 */ /* 0x000fe40007810000 */
[----:B------:R-:W-:Y:S02]  /*d130*/  FMNMX.FTZ R0, R17, R0, !PT ;  /* 0x0000000011007209 */ /* 0x000fe40007810000 */
[----:B------:R-:W-:Y:S02]  /*d140*/  ISETP.GT.AND P0, PT, R76, 0x21, PT ;  /* 0x000000214c00780c */ /* 0x000fe40003f04270 */
[----:B-1----:R-:W-:-:S02]  /*d150*/  FSEL R174, R14, -INF , P2 ;  /* 0xff8000000eae7808 */ /* 0x002fc40001000000 */
[----:B------:R-:W-:Y:S02]  /*d160*/  FMNMX.FTZ R9, R8, R9, !PT ;  /* 0x0000000908097209 */ /* 0x000fe40007810000 */
        /* <DEDUP_REMOVED lines=22> */
[----:B------:R-:W-:-:S02]  /*d2d0*/  FSEL R140, R74, -INF , P2 ;  /* 0xff8000004a8c7808 */ /* 0x000fc40001000000 */
[----:B------:R-:W-:Y:S02]  /*d2e0*/  FMNMX.FTZ R7, R142, R9, !PT ;  /* 0x000000098e077209 */ /* 0x000fe40007810000 */
[----:B------:R-:W-:Y:S02]  /*d2f0*/  FMNMX.FTZ R0, R143, R0, !PT ;  /* 0x000000008f007209 */ /* 0x000fe40007810000 */
[----:B------:R-:W-:Y:S02]  /*d300*/  FSEL R162, R75, -INF , P0 ;  /* 0xff8000004ba27808 */ /* 0x000fe40000000000 */
[----:B------:R-:W-:Y:S02]  /*d310*/  FMNMX.FTZ R7, R140, R7, !PT ;  /* 0x000000078c077209 */ /* 0x000fe40007810000 */
[----:B------:R-:W-:Y:S02]  /*d320*/  FMNMX.FTZ R135, R141, R0, !PT ;  /* 0x000000008d877209 */ /* 0x000fe40007810000 */
[----:B------:R-:W-:-:S02]  /*d330*/  FMNMX.FTZ R7, R162, R7, !PT ;  /* 0x00000007a2077209 */ /* 0x000fc40007810000 */
[----:B------:R-:W-:Y:S05]  /*d340*/  CALL.REL.NOINC `($__internal_4_$__cuda_sm70_shflsync_bfly_p) ;  /* 0x0000147000007944 */ /* 0x000fea0003c00000 */
[----:B-12---:R-:W-:Y:S01]  /*d350*/  FMNMX.FTZ R135, R135, R136, !PT ;  /* 0x0000008887877209 */ /* 0x006fe20007810000 */
[----:B------:R-:W-:Y:S01]  /*d360*/  IMAD.MOV.U32 R136, RZ, RZ, 0x1 ;  /* 0x00000001ff887424 */ /* 0x000fe200078e00ff */
[----:B------:R-:W-:-:S02]  /*d370*/  MOV R134, 0xd390 ;  /* 0x0000d39000867802 */ /* 0x000fc40000000f00 */
[----:B------:R-:W-:Y:S05]  /*d380*/  CALL.REL.NOINC `($__internal_4_$__cuda_sm70_shflsync_bfly_p) ;  /* 0x0000143000007944 */ /* 0x000fea0003c00000 */
[----:B--2---:R-:W-:Y:S01]  /*d390*/  FMNMX.FTZ R0, R135, R136, !PT ;  /* 0x0000008887007209 */ /* 0x004fe20007810000 */
[----:B-1----:R-:W-:Y:S01]  /*d3a0*/  IMAD.MOV.U32 R135, RZ, RZ, R7 ;  /* 0x000000ffff877224 */ /* 0x002fe200078e0007 */
[----:B------:R-:W-:Y:S01]  /*d3b0*/  MOV R134, 0xd3e0 ;  /* 0x0000d3e000867802 */ /* 0x000fe20000000f00 */
[----:B------:R-:W-:-:S02]  /*d3c0*/  IMAD.MOV.U32 R136, RZ, RZ, 0x2 ;  /* 0x00000002ff887424 */ /* 0x000fc400078e00ff */
[----:B------:R-:W-:Y:S05]  /*d3d0*/  CALL.REL.NOINC `($__internal_4_$__cuda_sm70_shflsync_bfly_p) ;  /* 0x000013e000007944 */ /* 0x000fea0003c00000 */
[----:B-12---:R-:W-:Y:S01]  /*d3e0*/  FMNMX.FTZ R135, R7, R136, !PT ;  /* 0x0000008807877209 */ /* 0x006fe20007810000 */
[----:B------:R-:W-:Y:S01]  /*d3f0*/  IMAD.MOV.U32 R136, RZ, RZ, 0x1 ;  /* 0x00000001ff887424 */ /* 0x000fe200078e00ff */
[----:B------:R-:W-:-:S02]  /*d400*/  MOV R134, 0xd420 ;  /* 0x0000d42000867802 */ /* 0x000fc40000000f00 */
[----:B------:R-:W-:Y:S05]  /*d410*/  CALL.REL.NOINC `($__internal_4_$__cuda_sm70_shflsync_bfly_p) ;  /* 0x000013a000007944 */ /* 0x000fea0003c00000 */
[----:B-12---:R-:W-:Y:S05]  /*d420*/  BRA `(.L_x_2047) ;  /* 0xffff614000007947 */ /* 0x006fea000383ffff */
.L_x_1989:
[----:B------:R-:W-:Y:S01]  /*d430*/  MOV R174, RZ ;  /* 0x000000ff00ae7202 */ /* 0x000fe20000000f00 */
[----:B------:R-:W-:Y:S01]  /*d440*/  IMAD.MOV.U32 R239, RZ, RZ, R10 ;  /* 0x000000ffffef7224 */ /* 0x000fe200078e000a */
[----:B------:R-:W-:Y:S01]  /*d450*/  MOV R172, 0xd480 ;  /* 0x0000d48000ac7802 */ /* 0x000fe20000000f00 */
[----:B------:R-:W-:Y:S02]  /*d460*/  IMAD.MOV.U32 R175, RZ, RZ, 0x181f ;  /* 0x0000181fffaf7424 */ /* 0x000fe400078e00ff */
[----:B-1234-:R-:W-:Y:S05]  /*d470*/  CALL.REL.NOINC `($__internal_5_$__cuda_sm70_shflsync_idx_p) ;  /* 0x0000139000007944 */ /* 0x01efea0003c00000 */
[----:B--2---:R-:W-:Y:S01]  /*d480*/  MOV R12, R175 ;  /* 0x000000af000c7202 */ /* 0x004fe20000000f00 */
[----:B-1----:R-:W-:-:S05]  /*d490*/  BRA `(.L_x_2048) ;  /* 0xffff746000007947 */ /* 0x002fca000383ffff */
.L_x_1990:
[----:B------:R-:W-:Y:S01]  /*d4a0*/  MOV R174, RZ ;  /* 0x000000ff00ae7202 */ /* 0x000fe20000000f00 */
[----:B------:R-:W-:Y:S01]  /*d4b0*/  IMAD.MOV.U32 R239, RZ, RZ, R9 ;  /* 0x000000ffffef7224 */ /* 0x000fe200078e0009 */
[----:B------:R-:W-:Y:S01]  /*d4c0*/  MOV R172, 0xd4f0 ;  /* 0x0000d4f000ac7802 */ /* 0x000fe20000000f00 */
[----:B------:R-:W-:Y:S02]  /*d4d0*/  IMAD.MOV.U32 R175, RZ, RZ, 0x181f ;  /* 0x0000181fffaf7424 */ /* 0x000fe400078e00ff */
[----:B-1234-:R-:W-:Y:S05]  /*d4e0*/  CALL.REL.NOINC `($__internal_5_$__cuda_sm70_shflsync_idx_p) ;  /* 0x0000132000007944 */ /* 0x01efea0003c00000 */
[----:B------:R-:W-:Y:S01]  /*d4f0*/  ISETP.GE.AND P6, PT, R206, c[0x0][0x1d4], PT ;  /* 0x00007500ce007a0c */ /* 0x000fe20003fc6270 */
[----:B-1----:R-:W-:Y:S01]  /*d500*/  IMAD.MOV.U32 R239, RZ, RZ, R10 ;  /* 0x000000ffffef7224 */ /* 0x002fe200078e000a */
[----:B--2---:R-:W-:Y:S01]  /*d510*/  IADD3 R16, P0, R175, R0, RZ ;  /* 0x00000000af107210 */ /* 0x004fe20007f1e0ff */
[----:B------:R-:W-:Y:S01]  /*d520*/  IMAD.MOV.U32 R174, RZ, RZ, 0x1 ;  /* 0x00000001ffae7424 */ /* 0x000fe200078e00ff */
        /* <DEDUP_REMOVED lines=14> */
[----:B------:R-:W-:Y:S01]  /*d610*/  IMAD.X R19, R12, 0x1, R7, P2 ;  /* 0x000000010c137824 */ /* 0x000fe200010e0607 */
[----:B------:R-:W-:Y:S02]  /*d620*/  SEL R12, RZ, 0x10, P5 ;  /* 0x00000010ff0c7807 */ /* 0x000fe40002800000 */
[----:B------:R-:W-:Y:S02]  /*d630*/  MOV R172, 0xd660 ;  /* 0x0000d66000ac7802 */ /* 0x000fe40000000f00 */
[----:B------:R1:W-:Y:S04]  /*d640*/  LDGSTS.E.BYPASS.LTC128B.128 [R198+0x4100], [R18.64], !P0 ;  /* 0x0410000012c67fae */ /* 0x0003e8000c101d46 */
[----:B-1----:R-:W-:Y:S05]  /*d650*/  CALL.REL.NOINC `($__internal_5_$__cuda_sm70_shflsync_idx_p) ;  /* 0x000011b000007944 */ /* 0x002fea0003c00000 */
[----:B-1----:R-:W-:Y:S01]  /*d660*/  MOV R174, 0x1 ;  /* 0x0000000100ae7802 */ /* 0x002fe20000000f00 */
[----:B--2---:R-:W-:Y:S01]  /*d670*/  IMAD.MOV.U32 R10, RZ, RZ, R175 ;  /* 0x000000ffff0a7224 */ /* 0x004fe200078e00af */
[----:B------:R-:W-:Y:S01]  /*d680*/  MOV R175, 0x181f ;  /* 0x0000181f00af7802 */ /* 0x000fe20000000f00 */
[----:B------:R-:W-:Y:S01]  /*d690*/  IMAD.MOV.U32 R239, RZ, RZ, R9 ;  /* 0x000000ffffef7224 */ /* 0x000fe200078e0009 */
[----:B------:R-:W-:Y:S02]  /*d6a0*/  MOV R172, 0xd6c0 ;  /* 0x0000d6c000ac7802 */ /* 0x000fe40000000f00 */
[----:B------:R-:W-:Y:S05]  /*d6b0*/  CALL.REL.NOINC `($__internal_5_$__cuda_sm70_shflsync_idx_p) ;  /* 0x0000115000007944 */ /* 0x000fea0003c00000 */
[----:B-12---:R-:W-:-:S05]  /*d6c0*/  BRA `(.L_x_2049) ;  /* 0xffff736000007947 */ /* 0x006fca000383ffff */
.L_x_1993:
[----:B------:R-:W-:Y:S01]  /*d6d0*/  MOV R174, RZ ;  /* 0x000000ff00ae7202 */ /* 0x000fe20000000f00 */
[----:B------:R-:W-:Y:S01]  /*d6e0*/  IMAD.MOV.U32 R239, RZ, RZ, R138 ;  /* 0x000000ffffef7224 */ /* 0x000fe200078e008a */
[----:B------:R-:W-:Y:S01]  /*d6f0*/  MOV R172, 0xd720 ;  /* 0x0000d72000ac7802 */ /* 0x000fe20000000f00 */
[----:B------:R-:W-:Y:S02]  /*d700*/  IMAD.MOV.U32 R175, RZ, RZ, 0x181f ;  /* 0x0000181fffaf7424 */ /* 0x000fe400078e00ff */
[----:B------:R-:W-:Y:S05]  /*d710*/  CALL.REL.NOINC `($__internal_5_$__cuda_sm70_shflsync_idx_p) ;  /* 0x000010f000007944 */ /* 0x000fea0003c00000 */
[----:B--2---:R-:W-:Y:S01]  /*d720*/  MOV R140, R175 ;  /* 0x000000af008c7202 */ /* 0x004fe20000000f00 */
[----:B-1----:R-:W-:-:S05]  /*d730*/  BRA `(.L_x_2050) ;  /* 0xffff801000007947 */ /* 0x002fca000383ffff */
.L_x_1994:
[----:B------:R-:W-:Y:S01]  /*d740*/  MOV R174, RZ ;  /* 0x000000ff00ae7202 */ /* 0x000fe20000000f00 */
[----:B------:R-:W-:Y:S01]  /*d750*/  IMAD.MOV.U32 R239, RZ, RZ, R0 ;  /* 0x000000ffffef7224 */ /* 0x000fe200078e0000 */
[----:B------:R-:W-:Y:S01]  /*d760*/  MOV R172, 0xd790 ;  /* 0x0000d79000ac7802 */ /* 0x000fe20000000f00 */
[----:B------:R-:W-:Y:S02]  /*d770*/  IMAD.MOV.U32 R175, RZ, RZ, 0x181f ;  /* 0x0000181fffaf7424 */ /* 0x000fe400078e00ff */
[----:B-12---:R-:W-:Y:S05]  /*d780*/  CALL.REL.NOINC `($__internal_5_$__cuda_sm70_shflsync_idx_p) ;  /* 0x0000108000007944 */ /* 0x006fea0003c00000 */
        /* <DEDUP_REMOVED lines=30> */
.L_x_1995:
[----:B------:R-:W-:Y:S01]  /*d970*/  MOV R175, 0x1c1f ;  /* 0x00001c1f00af7802 */ /* 0x000fe20000000f00 */
[----:B------:R-:W-:Y:S01]  /*d980*/  IMAD.MOV.U32 R174, RZ, RZ, RZ ;  /* 0x000000ffffae7224 */ /* 0x000fe200078e00ff */
[----:B------:R-:W-:Y:S02]  /*d990*/  MOV R172, 0xd9b0 ;  /* 0x0000d9b000ac7802 */ /* 0x000fe40000000f00 */
[----:B------:R-:W-:Y:S05]  /*d9a0*/  CALL.REL.NOINC `($__internal_5_$__cuda_sm70_shflsync_idx_p) ;  /* 0x00000e6000007944 */ /* 0x000fea0003c00000 */
[----:B-12---:R-:W-:-:S05]  /*d9b0*/  BRA `(.L_x_2052) ;  /* 0xffff80e000007947 */ /* 0x006fca000383ffff */
.L_x_1996:
[----:B------:R-:W-:Y:S01]  /*d9c0*/  MOV R175, 0x1c1f ;  /* 0x00001c1f00af7802 */ /* 0x000fe20000000f00 */
[----:B------:R-:W-:Y:S01]  /*d9d0*/  IMAD.MOV.U32 R174, RZ, RZ, 0x1 ;  /* 0x00000001ffae7424 */ /* 0x000fe200078e00ff */
[----:B------:R-:W-:Y:S02]  /*d9e0*/  MOV R172, 0xda00 ;  /* 0x0000da0000ac7802 */ /* 0x000fe40000000f00 */
[----:B-1----:R-:W-:Y:S05]  /*d9f0*/  CALL.REL.NOINC `($__internal_5_$__cuda_sm70_shflsync_idx_p) ;  /* 0x00000e1000007944 */ /* 0x002fea0003c00000 */
[----:B------:R-:W-:Y:S01]  /*da00*/  FMNMX.FTZ R12, R4, R3, !PT ;  /* 0x00000003040c7209 */ /* 0x000fe20007810000 */
[----:B--2---:R-:W-:Y:S01]  /*da10*/  IMAD.IADD R0, R0, 0x1, R175 ;  /* 0x0000000100007824 */ /* 0x004fe200078e02af */
[----:B------:R-:W-:Y:S01]  /*da20*/  MOV R134, 0xde40 ;  /* 0x0000de4000867802 */ /* 0x000fe20000000f00 */
[----:B------:R-:W-:Y:S01]  /*da30*/  IMAD.MOV.U32 R136, RZ, RZ, 0x2 ;  /* 0x00000002ff887424 */ /* 0x000fe200078e00ff */
        /* <DEDUP_REMOVED lines=35> */
[----:B-1----:R-:W-:Y:S02]  /*dc70*/  FSEL R174, R23, -INF , P0 ;  /* 0xff80000017ae7808 */ /* 0x002fe40000000000 */
        /* <DEDUP_REMOVED lines=27> */
[----:B------:R-:W-:Y:S05]  /*de30*/  CALL.REL.NOINC `($__internal_4_$__cuda_sm70_shflsync_bfly_p) ;  /* 0x0000098000007944 */ /* 0x000fea0003c00000 */
[----:B-12---:R-:W-:Y:S01]  /*de40*/  FMNMX.FTZ R135, R135, R136, !PT ;  /* 0x0000008887877209 */ /* 0x006fe20007810000 */
[----:B------:R-:W-:Y:S01]  /*de50*/  IMAD.MOV.U32 R136, RZ, RZ, 0x1 ;  /* 0x00000001ff887424 */ /* 0x000fe200078e00ff */
[----:B------:R-:W-:Y:S02]  /*de60*/  MOV R134, 0xde80 ;  /* 0x0000de8000867802 */ /* 0x000fe40000000f00 */
[----:B------:R-:W-:Y:S05]  /*de70*/  CALL.REL.NOINC `($__internal_4_$__cuda_sm70_shflsync_bfly_p) ;  /* 0x0000094000007944 */ /* 0x000fea0003c00000 */
[----:B--2---:R-:W-:Y:S01]  /*de80*/  FMNMX.FTZ R0, R135, R136, !PT ;  /* 0x0000008887007209 */ /* 0x004fe20007810000 */
[----:B-1----:R-:W-:Y:S01]  /*de90*/  IMAD.MOV.U32 R135, RZ, RZ, R7 ;  /* 0x000000ffff877224 */ /* 0x002fe200078e0007 */
[----:B------:R-:W-:Y:S01]  /*dea0*/  MOV R134, 0xded0 ;  /* 0x0000ded000867802 */ /* 0x000fe20000000f00 */
[----:B------:R-:W-:Y:S02]  /*deb0*/  IMAD.MOV.U32 R136, RZ, RZ, 0x2 ;  /* 0x00000002ff887424 */ /* 0x000fe400078e00ff */
[----:B------:R-:W-:Y:S05]  /*dec0*/  CALL.REL.NOINC `($__internal_4_$__cuda_sm70_shflsync_bfly_p) ;  /* 0x000008f000007944 */ /* 0x000fea0003c00000 */
[----:B-12---:R-:W-:Y:S01]  /*ded0*/  FMNMX.FTZ R135, R7, R136, !PT ;  /* 0x0000008807877209 */ /* 0x006fe20007810000 */
[----:B------:R-:W-:Y:S01]  /*dee0*/  IMAD.MOV.U32 R136, RZ, RZ, 0x1 ;  /* 0x00000001ff887424 */ /* 0x000fe200078e00ff */
[----:B------:R-:W-:Y:S02]  /*def0*/  MOV R134, 0xdf10 ;  /* 0x0000df1000867802 */ /* 0x000fe40000000f00 */
[----:B------:R-:W-:Y:S05]  /*df00*/  CALL.REL.NOINC `($__internal_4_$__cuda_sm70_shflsync_bfly_p) ;  /* 0x000008b000007944 */ /* 0x000fea0003c00000 */
[----:B--2---:R-:W-:Y:S01]  /*df10*/  MOV R132, R136 ;  /* 0x0000008800847202 */ /* 0x004fe20000000f00 */
[----:B-1----:R-:W-:-:S05]  /*df20*/  BRA `(.L_x_2053) ;  /* 0xffff822000007947 */ /* 0x002fca000383ffff */
.L_x_1999:
[----:B------:R-:W-:Y:S01]  /*df30*/  MOV R175, 0x181f ;  /* 0x0000181f00af7802 */ /* 0x000fe20000000f00 */
[----:B------:R-:W-:Y:S01]  /*df40*/  IMAD.MOV.U32 R174, RZ, RZ, RZ ;  /* 0x000000ffffae7224 */ /* 0x000fe200078e00ff */
[----:B------:R-:W-:Y:S02]  /*df50*/  MOV R172, 0xdf70 ;  /* 0x0000df7000ac7802 */ /* 0x000fe40000000f00 */
[----:B-1234-:R-:W-:Y:S05]  /*df60*/  CALL.REL.NOINC `($__internal_5_$__cuda_sm70_shflsync_idx_p) ;  /* 0x000008a000007944 */ /* 0x01efea0003c00000 */
[----:B-12---:R-:W-:-:S05]  /*df70*/  BRA `(.L_x_2054) ;  /* 0xffff9c0000007947 */ /* 0x006fca000383ffff */
.L_x_2002:
[----:B------:R-:W-:Y:S01]  /*df80*/  MOV R174, RZ ;  /* 0x000000ff00ae7202 */ /* 0x000fe20000000f00 */
[----:B------:R-:W-:Y:S01]  /*df90*/  IMAD.MOV.U32 R239, RZ, RZ, R0 ;  /* 0x000000ffffef7224 */ /* 0x000fe200078e0000 */
[----:B------:R-:W-:Y:S01]  /*dfa0*/  MOV R172, 0xdfd0 ;  /* 0x0000dfd000ac7802 */ /* 0x000fe20000000f00 */
[----:B------:R-:W-:Y:S02]  /*dfb0*/  IMAD.MOV.U32 R175, RZ, RZ, 0x181f ;  /* 0x0000181fffaf7424 */ /* 0x000fe400078e00ff */
[----:B------:R-:W-:Y:S05]  /*dfc0*/  CALL.REL.NOINC `($__internal_5_$__cuda_sm70_shflsync_idx_p) ;  /* 0x0000084000007944 */ /* 0x000fea0003c00000 */
[----:B--2---:R-:W-:Y:S01]  /*dfd0*/  MOV R140, R175 ;  /* 0x000000af008c7202 */ /* 0x004fe20000000f00 */
[----:B-1----:R-:W-:-:S05]  /*dfe0*/  BRA `(.L_x_2055) ;  /* 0xffffa98000007947 */ /* 0x002fca000383ffff */
.L_x_2003:
[----:B------:R-:W-:Y:S01]  /*dff0*/  MOV R174, RZ ;  /* 0x000000ff00ae7202 */ /* 0x000fe20000000f00 */
[----:B------:R-:W-:Y:S01]  /*e000*/  IMAD.MOV.U32 R239, RZ, RZ, R2 ;  /* 0x000000ffffef7224 */ /* 0x000fe200078e0002 */
[----:B------:R-:W-:Y:S01]  /*e010*/  MOV R172, 0xe040 ;  /* 0x0000e04000ac7802 */ /* 0x000fe20000000f00 */
[----:B------:R-:W-:Y:S02]  /*e020*/  IMAD.MOV.U32 R175, RZ, RZ, 0x181f ;  /* 0x0000181fffaf7424 */ /* 0x000fe400078e00ff */
[----:B-12---:R-:W-:Y:S05]  /*e030*/  CALL.REL.NOINC `($__internal_5_$__cuda_sm70_shflsync_idx_p) ;  /* 0x000007d000007944 */ /* 0x006fea0003c00000 */
[----:B------:R-:W-:Y:S01]  /*e040*/  IADD3 R139, -R237, 0x10, RZ ;  /* 0x00000010ed8b7810 */ /* 0x000fe20007ffe1ff */
[----:B-1----:R-:W-:Y:S01]  /*e050*/  IMAD.MOV.U32 R239, RZ, RZ, R0 ;  /* 0x000000ffffef7224 */ /* 0x002fe200078e0000 */
[C---:B--2---:R-:W-:Y:S01]  /*e060*/  IADD3 R144, P2, R175.reuse, R136, RZ ;  /* 0x00000088af907210 */ /* 0x044fe20007f5e0ff */
[----:B------:R-:W-:Y:S01]  /*e070*/  IMAD.MOV.U32 R174, RZ, RZ, 0x1 ;  /* 0x00000001ffae7424 */ /* 0x000fe200078e00ff */
[----:B------:R-:W-:Y:S02]  /*e080*/  IADD3 R142, P0, R175, R138, RZ ;  /* 0x0000008aaf8e7210 */ /* 0x000fe40007f1e0ff */
[----:B------:R-:W-:Y:S01]  /*e090*/  ISETP.NE.U32.AND P4, PT, R237, RZ, PT ;  /* 0x000000ffed00720c */ /* 0x000fe20003f85070 */
[C---:B------:R-:W-:Y:S01]  /*e0a0*/  IMAD.X R145, R140.reuse, 0x1, R135, P2 ;  /* 0x000000018c917824 */ /* 0x040fe200010e0687 */
[----:B------:R-:W-:Y:S01]  /*e0b0*/  LOP3.LUT R139, R139, 0xf, RZ, 0xc0, !PT ;  /* 0x0000000f8b8b7812 */ /* 0x000fe200078ec0ff */
[----:B------:R-:W-:Y:S01]  /*e0c0*/  IMAD.X R143, R140, 0x1, R137, P0 ;  /* 0x000000018c8f7824 */ /* 0x000fe200000e0689 */
[----:B------:R-:W-:Y:S02]  /*e0d0*/  MOV R172, 0xe180 ;  /* 0x0000e18000ac7802 */ /* 0x000fe40000000f00 */
        /* <DEDUP_REMOVED lines=8> */
[----:B------:R1:W-:Y:S02]  /*e160*/  LDGSTS.E.BYPASS.LTC128B.128 [R198+0xa100], [R142.64], !P5 ;  /* 0x0a1000008ec67fae */ /* 0x0003e4000e901d46 */
        /* <DEDUP_REMOVED lines=8> */
.L_x_2004:
[----:B------:R-:W-:Y:S02]  /*e1f0*/  MOV R136, 0x2 ;  /* 0x0000000200887802 */ /* 0x000fe40000000f00 */
[----:B------:R-:W-:Y:S02]  /*e200*/  MOV R134, 0xe220 ;  /* 0x0000e22000867802 */ /* 0x000fe40000000f00 */
        /* <DEDUP_REMOVED lines=16> */
.L_x_2006:
[----:B------:R-:W-:Y:S01]  /*e310*/  IMAD.MOV.U32 R135, RZ, RZ, R236 ;  /* 0x000000ffff877224 */ /* 0x000fe200078e00ec */
[----:B------:R-:W-:-:S02]  /*e320*/  MOV R136, 0x2 ;  /* 0x0000000200887802 */ /* 0x000fc40000000f00 */
[----:B------:R-:W-:Y:S02]  /*e330*/  MOV R134, 0xe350 ;  /* 0x0000e35000867802 */ /* 0x000fe40000000f00 */
[----:B------:R-:W-:Y:S05]  /*e340*/  CALL.REL.NOINC `($__internal_4_$__cuda_sm70_shflsync_bfly_p) ;  /* 0x0000047000007944 */ /* 0x000fea0003c00000 */
[----:B-12---:R-:W-:Y:S05]  /*e350*/  BRA `(.L_x_2058) ;  /* 0xffffc1c000007947 */ /* 0x006fea000383ffff */
.L_x_2007:
[----:B------:R-:W-:Y:S02]  /*e360*/  MOV R136, 0x1 ;  /* 0x0000000100887802 */ /* 0x000fe40000000f00 */
[----:B------:R-:W-:Y:S02]  /*e370*/  MOV R134, 0xe390 ;  /* 0x0000e39000867802 */ /* 0x000fe40000000f00 */
[----:B-1----:R-:W-:Y:S05]  /*e380*/  CALL.REL.NOINC `($__internal_4_$__cuda_sm70_shflsync_bfly_p) ;  /* 0x0000043000007944 */ /* 0x002fea0003c00000 */
[----:B--2---:R-:W-:Y:S01]  /*e390*/  FADD.FTZ R2, R135, R136 ;  /* 0x0000008887027221 */ /* 0x004fe20000010000 */
[----:B-1----:R-:W-:Y:S02]  /*e3a0*/  MOV R135, R231 ;  /* 0x000000e700877202 */ /* 0x002fe40000000f00 */
[----:B------:R-:W-:Y:S02]  /*e3b0*/  MOV R136, 0x2 ;  /* 0x0000000200887802 */ /* 0x000fe40000000f00 */
[----:B------:R-:W-:Y:S02]  /*e3c0*/  MOV R134, 0xe3e0 ;  /* 0x0000e3e000867802 */ /* 0x000fe40000000f00 */
[----:B------:R-:W-:Y:S05]  /*e3d0*/  CALL.REL.NOINC `($__internal_4_$__cuda_sm70_shflsync_bfly_p) ;  /* 0x000003e000007944 */ /* 0x000fea0003c00000 */
[----:B--2---:R-:W-:Y:S01]  /*e3e0*/  FADD.FTZ R3, R231, R136 ;  /* 0x00000088e7037221 */ /* 0x004fe20000010000 */
[----:B------:R-:W-:Y:S02]  /*e3f0*/  MOV R136, 0x1 ;  /* 0x0000000100887802 */ /* 0x000fe40000000f00 */
[----:B------:R-:W-:-:S02]  /*e400*/  MOV R134, 0xe430 ;  /* 0x0000e43000867802 */ /* 0x000fc40000000f00 */
[----:B-1----:R-:W-:Y:S02]  /*e410*/  MOV R135, R3 ;  /* 0x0000000300877202 */ /* 0x002fe40000000f00 */
[----:B------:R-:W-:Y:S05]  /*e420*/  CALL.REL.NOINC `($__internal_4_$__cuda_sm70_shflsync_bfly_p) ;  /* 0x0000039000007944 */ /* 0x000fea0003c00000 */
[----:B-12---:R-:W-:Y:S05]  /*e430*/  BRA `(.L_x_2059) ;  /* 0xffffc15000007947 */ /* 0x006fea000383ffff */
.L_x_2022:
[----:B------:R-:W-:Y:S01]  /*e440*/  IMAD.MOV.U32 R239, RZ, RZ, R3 ;  /* 0x000000ffffef7224 */ /* 0x000fe200078e0003 */
[----:B------:R-:W-:Y:S01]  /*e450*/  MOV R174, RZ ;  /* 0x000000ff00ae7202 */ /* 0x000fe20000000f00 */
[----:B------:R-:W-:Y:S01]  /*e460*/  IMAD.MOV.U32 R175, RZ, RZ, 0x181f ;  /* 0x0000181fffaf7424 */ /* 0x000fe200078e00ff */
[----:B------:R-:W-:Y:S02]  /*e470*/  MOV R172, 0xe490 ;  /* 0x0000e49000ac7802 */ /* 0x000fe40000000f00 */
[----:B-----5:R-:W-:Y:S05]  /*e480*/  CALL.REL.NOINC `($__internal_5_$__cuda_sm70_shflsync_idx_p) ;  /* 0x0000038000007944 */ /* 0x020fea0003c00000 */
[----:B--2---:R-:W-:Y:S01]  /*e490*/  MOV R5, R175 ;  /* 0x000000af00057202 */ /* 0x004fe20000000f00 */
[----:B-1----:R-:W-:Y:S05]  /*e4a0*/  BRA `(.L_x_2060) ;  /* 0xffffde0000007947 */ /* 0x002fea000383ffff */
.L_x_2023:
[----:B------:R-:W-:Y:S01]  /*e4b0*/  IMAD.MOV.U32 R239, RZ, RZ, R4 ;  /* 0x000000ffffef7224 */ /* 0x000fe200078e0004 */
[----:B------:R-:W-:Y:S01]  /*e4c0*/  MOV R174, RZ ;  /* 0x000000ff00ae7202 */ /* 0x000fe20000000f00 */
[----:B------:R-:W-:Y:S01]  /*e4d0*/  IMAD.MOV.U32 R175, RZ, RZ, 0x181f ;  /* 0x0000181fffaf7424 */ /* 0x000fe200078e00ff */
[----:B------:R-:W-:Y:S02]  /*e4e0*/  MOV R172, 0xe500 ;  /* 0x0000e50000ac7802 */ /* 0x000fe40000000f00 */
[----:B-12--5:R-:W-:Y:S05]  /*e4f0*/  CALL.REL.NOINC `($__internal_5_$__cuda_sm70_shflsync_idx_p) ;  /* 0x0000031000007944 */ /* 0x026fea0003c00000 */
[----:B-12---:R-:W-:Y:S05]  /*e500*/  BRA `(.L_x_2061) ;  /* 0xffffddc000007947 */ /* 0x006fea000383ffff */
.L_x_2026:
        /* <DEDUP_REMOVED lines=12> */
.L_x_2029:
[----:B------:R-:W-:Y:S01]  /*e5d0*/  IMAD.MOV.U32 R239, RZ, RZ, R3 ;  /* 0x000000ffffef7224 */ /* 0x000fe200078e0003 */
[----:B------:R-:W-:Y:S01]  /*e5e0*/  MOV R174, 0x2 ;  /* 0x0000000200ae7802 */ /* 0x000fe20000000f00 */
[----:B----4-:R-:W-:Y:S01]  /*e5f0*/  IMAD.MOV.U32 R175, RZ, RZ, 0x181f ;  /* 0x0000181fffaf7424 */ /* 0x010fe200078e00ff */
[----:B------:R-:W-:Y:S02]  /*e600*/  MOV R172, 0xe620 ;  /* 0x0000e62000ac7802 */ /* 0x000fe40000000f00 */
[----:B-123-5:R-:W-:Y:S05]  /*e610*/  CALL.REL.NOINC `($__internal_5_$__cuda_sm70_shflsync_idx_p) ;  /* 0x000001f000007944 */ /* 0x02efea0003c00000 */
[----:B--2---:R-:W-:Y:S01]  /*e620*/  MOV R5, R175 ;  /* 0x000000af00057202 */ /* 0x004fe20000000f00 */
[----:B-1----:R-:W-:Y:S05]  /*e630*/  BRA `(.L_x_2063) ;  /* 0xffffdf2000007947 */ /* 0x002fea000383ffff */
.L_x_2030:
[----:B------:R-:W-:Y:S01]  /*e640*/  IMAD.MOV.U32 R239, RZ, RZ, R4 ;  /* 0x000000ffffef7224 */ /* 0x000fe200078e0004 */
[----:B------:R-:W-:Y:S01]  /*e650*/  MOV R174, 0x2 ;  /* 0x0000000200ae7802 */ /* 0x000fe20000000f00 */
[----:B----4-:R-:W-:Y:S01]  /*e660*/  IMAD.MOV.U32 R175, RZ, RZ, 0x181f ;  /* 0x0000181fffaf7424 */ /* 0x010fe200078e00ff */
[----:B------:R-:W-:Y:S02]  /*e670*/  MOV R172, 0xe690 ;  /* 0x0000e69000ac7802 */ /* 0x000fe40000000f00 */
[----:B-123-5:R-:W-:Y:S05]  /*e680*/  CALL.REL.NOINC `($__internal_5_$__cuda_sm70_shflsync_idx_p) ;  /* 0x0000018000007944 */ /* 0x02efea0003c00000 */
[----:B-12---:R-:W-:Y:S05]  /*e690*/  BRA `(.L_x_2064) ;  /* 0xffffdee000007947 */ /* 0x006fea000383ffff */
.L_x_2033:
        /* <DEDUP_REMOVED lines=12> */
.L_x_2035:
[----:B------:R-:W-:Y:S01]  /*e760*/  IMAD.MOV.U32 R239, RZ, RZ, R2 ;  /* 0x000000ffffef7224 */ /* 0x000fe200078e0002 */
[----:B------:R-:W-:Y:S01]  /*e770*/  MOV R174, RZ ;  /* 0x000000ff00ae7202 */ /* 0x000fe20000000f00 */
[----:B--23--:R-:W-:Y:S01]  /*e780*/  IMAD.MOV.U32 R175, RZ, RZ, 0x1f ;  /* 0x0000001fffaf7424 */ /* 0x00cfe200078e00ff */
[----:B------:R-:W-:Y:S02]  /*e790*/  MOV R172, 0xe7b0 ;  /* 0x0000e7b000ac7802 */ /* 0x000fe40000000f00 */
[----:B-1--45:R-:W-:Y:S05]  /*e7a0*/  CALL.REL.NOINC `($__internal_5_$__cuda_sm70_shflsync_idx_p) ;  /* 0x0000006000007944 */ /* 0x032fea0003c00000 */
[----:B-12---:R-:W-:Y:S05]  /*e7b0*/  BRA `(.L_x_2066) ;  /* 0xffffe08000007947 */ /* 0x006fea000383ffff */
        .weak           $__internal_4_$__cuda_sm70_shflsync_bfly_p
        .type           $__internal_4_$__cuda_sm70_shflsync_bfly_p,@function
        .size           $__internal_4_$__cuda_sm70_shflsync_bfly_p,($__internal_5_$__cuda_sm70_shflsync_idx_p - $__internal_4_$__cuda_sm70_shflsync_bfly_p)
$__internal_4_$__cuda_sm70_shflsync_bfly_p:
[----:B------:R-:W-:Y:S01]  /*e7c0*/  MOV R138, R134 ;  /* 0x00000086008a7202 */ /* 0x000fe20000000f00 */
[----:B------:R-:W-:Y:S04]  /*e7d0*/  WARPSYNC R230 ;  /* 0x000000e600007348 */ /* 0x000fe80003800000 */
[----:B------:R-:W-:Y:S01]  /*e7e0*/  MOV R139, 0x0 ;  /* 0x00000000008b7802 */ /* 0x000fe20000000f00 */
[----:B------:R1:W2:Y:S03]  /*e7f0*/  SHFL.BFLY PT, R136, R135, R136, R227 ;  /* 0x0c00008887887389 */ /* 0x0002a600000e00e3 */
[----:B------:R-:W-:Y:S05]  /*e800*/  RET.REL.NODEC R138 `(_ZN7cutlass13device_kernelIN5flash19enable_sm80_to_sm89INS1_16FlashAttnFwdSm80INS1_25CollectiveMainloopFwdSm80ILi8ELi1ELb0EN4cute5tupleIJNS5_1CILi128EEENS7_ILi64EEENS7_ILi192EEEEEELi192ENS_6half_tEfNS_4arch4Sm80ELb1ELb0ELb0ELb0ELb1ELb0ELb1ELb0EEENS1_21CollectiveEpilogueFwdINS6_IJS8_SA_S9_EEENS6_IJNS7_ILi1EEESI_SI_EEESC_SE_Li256ELb0ELb1ELb0ELb0EEENS1_30DynamicPersistentTileSchedulerILi256ELi256ELb0ELb1ELb0EEEEEEEEEvNT_6ParamsE) ;  /* 0xffff17f08a007950 */ /* 0x000fea0003c3ffff */
        .weak           $__internal_5_$__cuda_sm70_shflsync_idx_p
        .type           $__internal_5_$__cuda_sm70_shflsync_idx_p,@function
        .size           $__internal_5_$__cuda_sm70_shflsync_idx_p,(.L_x_3016 - $__internal_5_$__cuda_sm70_shflsync_idx_p)
$__internal_5_$__cuda_sm70_shflsync_idx_p:
[----:B------:R-:W-:Y:S01]  /*e810*/  MOV R240, R172 ;  /* 0x000000ac00f07202 */ /* 0x000fe20000000f00 */
[----:B------:R-:W-:Y:S04]  /*e820*/  WARPSYNC R222 ;  /* 0x000000de00007348 */ /* 0x000fe80003800000 */
[----:B------:R-:W-:Y:S01]  /*e830*/  MOV R241, 0x0 ;  /* 0x0000000000f17802 */ /* 0x000fe20000000f00 */
[----:B------:R1:W2:Y:S03]  /*e840*/  SHFL.IDX PT, R175, R239, R174, R175 ;  /* 0x000000aeefaf7389 */ /* 0x0002a600000e00af */
[----:B------:R-:W-:Y:S05]  /*e850*/  RET.REL.NODEC R240 `(_ZN7cutlass13device_kernelIN5flash19enable_sm80_to_sm89INS1_16FlashAttnFwdSm80INS1_25CollectiveMainloopFwdSm80ILi8ELi1ELb0EN4cute5tupleIJNS5_1CILi128EEENS7_ILi64EEENS7_ILi192EEEEEELi192ENS_6half_tEfNS_4arch4Sm80ELb1ELb0ELb0ELb0ELb1ELb0ELb1ELb0EEENS1_21CollectiveEpilogueFwdINS6_IJS8_SA_S9_EEENS6_IJNS7_ILi1EEESI_SI_EEESC_SE_Li256ELb0ELb1ELb0ELb0EEENS1_30DynamicPersistentTileSchedulerILi256ELi256ELb0ELb1ELb0EEEEEEEEEvNT_6ParamsE) ;  /* 0xffff17a0f0007950 */ /* 0x000fea0003c3ffff */
.L_x_2067:
        /* <DEDUP_REMOVED lines=10> */
.L_x_3016:


//--------------------- .text._ZN7cutlass13device_kernelIN5flash19enable_sm80_to_sm89INS1_16FlashAttnFwdSm80INS1_25CollectiveMainloopFwdSm80ILi8ELi1ELb0EN4cute5tupleIJNS5_1CILi128EEENS7_ILi64EEENS7_ILi192EEEEEELi192ENS_6half_tEfNS_4arch4Sm80ELb1ELb0ELb0ELb1ELb1ELb0ELb1ELb0EEENS1_21CollectiveEpilogueFwdINS6_IJS8_SA_S9_EEENS6_IJNS7_ILi1EEESI_SI_EEESC_SE_Li256ELb1ELb1ELb0ELb0EEENS1_19SingleTileSchedulerILb1ELb0ELb1ELi128EEEEEEEEEvNT_6ParamsE --------------------------
	.section	.text._ZN7cutlass13device_kernelIN5flash19enable_sm80_to_sm89INS1_16FlashAttnFwdSm80INS1_25CollectiveMainloopFwdSm80ILi8ELi1ELb0EN4cute5tupleIJNS5_1CILi128EEENS7_ILi64EEENS7_ILi192EEEEEELi192ENS_6half_tEfNS_4arch4Sm80ELb1ELb0ELb0ELb1ELb1ELb0ELb1ELb0EEENS1_21CollectiveEpilogueFwdINS6_IJS8_SA_S9_EEENS6_IJNS7_ILi1EEESI_SI_EEESC_SE_Li256ELb1ELb1ELb0ELb0EEENS1_19SingleTileSchedulerILb1ELb0ELb1ELi128EEEEEEEEEvNT_6ParamsE,"ax",@progbits
	.sectioninfo	@"SHI_REGISTERS=241"
	.align	128
.text._ZN7cutlass13device_kernelIN5flash19enable_sm80_to_sm89INS1_16FlashAttnFwdSm80INS1_25CollectiveMainloopFwdSm80ILi8ELi1ELb0EN4cute5tupleIJNS5_1CILi128EEENS7_ILi64EEENS7_ILi192EEEEEELi192ENS_6half_tEfNS_4arch4Sm80ELb1ELb0ELb0ELb1ELb1ELb0ELb1ELb0EEENS1_21CollectiveEpilogueFwdINS6_IJS8_SA_S9_EEENS6_IJNS7_ILi1EEESI_SI_EEESC_SE_Li256ELb1ELb1ELb0ELb0EEENS1_19SingleTileSchedulerILb1ELb0ELb1ELi128EEEEEEEEEvNT_6ParamsE:
        .type           _ZN7cutlass13device_kernelIN5flash19enable_sm80_to_sm89INS1_16FlashAttnFwdSm80INS1_25CollectiveMainloopFwdSm80ILi8ELi1ELb0EN4cute5tupleIJNS5_1CILi128EEENS7_ILi64EEENS7_ILi192EEEEEELi192ENS_6half_tEfNS_4arch4Sm80ELb1ELb0ELb0ELb1ELb1ELb0ELb1ELb0EEENS1_21CollectiveEpilogueFwdINS6_IJS8_SA_S9_EEENS6_IJNS7_ILi1EEESI_SI_EEESC_SE_Li256ELb1ELb1ELb0ELb0EEENS1_19SingleTileSchedulerILb1ELb0ELb1ELi128EEEEEEEEEvNT_6ParamsE,@function
        .size           _ZN7cutlass13device_kernelIN5flash19enable_sm80_to_sm89INS1_16FlashAttnFwdSm80INS1_25CollectiveMainloopFwdSm80ILi8ELi1ELb0EN4cute5tupleIJNS5_1CILi128EEENS7_ILi64EEENS7_ILi192EEEEEELi192ENS_6half_tEfNS_4arch4Sm80ELb1ELb0ELb0ELb1ELb1ELb0ELb1ELb0EEENS1_21CollectiveEpilogueFwdINS6_IJS8_SA_S9_EEENS6_IJNS7_ILi1EEESI_SI_EEESC_SE_Li256ELb1ELb1ELb0ELb0EEENS1_19SingleTileSchedulerILb1ELb0ELb1ELi128EEEEEEEEEvNT_6ParamsE,(.L_x_3019 - _ZN7cutlass13device_kernelIN5flash19enable_sm80_to_sm89INS1_16FlashAttnFwdSm80INS1_25CollectiveMainloopFwdSm80ILi8ELi1ELb0EN4cute5tupleIJNS5_1CILi128EEENS7_ILi64EEENS7_ILi192EEEEEELi192ENS_6half_tEfNS_4arch4Sm80ELb1ELb0ELb0ELb1ELb1ELb0ELb1ELb0EEENS1_21CollectiveEpilogueFwdINS6_IJS8_SA_S9_EEENS6_IJNS7_ILi1EEESI_SI_EEESC_SE_Li256ELb1ELb1ELb0ELb0EEENS1_19SingleTileSchedulerILb1ELb0ELb1ELi128EEEEEEEEEvNT_6ParamsE)
        .other          _ZN7cutlass13device_kernelIN5flash19enable_sm80_to_sm89INS1_16FlashAttnFwdSm80INS1_25CollectiveMainloopFwdSm80ILi8ELi1ELb0EN4cute5tupleIJNS5_1CILi128EEENS7_ILi64EEENS7_ILi192EEEEEELi192ENS_6half_tEfNS_4arch4Sm80ELb1ELb0ELb0ELb1ELb1ELb0ELb1ELb0EEENS1_21CollectiveEpilogueFwdINS6_IJS8_SA_S9_EEENS6_IJNS7_ILi1EEESI_SI_EEESC_SE_Li256ELb1ELb1ELb0ELb0EEENS1_19SingleTileSchedulerILb1ELb0ELb1ELi128EEEEEEEEEvNT_6ParamsE,@"STO_CUDA_ENTRY STV_DEFAULT"
_ZN7cutlass13device_kernelIN5flash19enable_sm80_to_sm89INS1_16FlashAttnFwdSm80INS1_25CollectiveMainloopFwdSm80ILi8ELi1ELb0EN4cute5tupleIJNS5_1CILi128EEENS7_ILi64EEENS7_ILi192EEEEEELi192ENS_6half_tEfNS_4arch4Sm80ELb1ELb0ELb0ELb1ELb1ELb0ELb1ELb0EEENS1_21CollectiveEpilogueFwdINS6_IJS8_SA_S9_EEENS6_IJNS7_ILi1EEESI_SI_EEESC_SE_Li256ELb1ELb1ELb0ELb0EEENS1_19SingleTileSchedulerILb1ELb0ELb1ELi128EEEEEEEEEvNT_6ParamsE:
        /* <DEDUP_REMOVED lines=20> */
.L_x_2069:
        /* <DEDUP_REMOVED lines=13> */
.L_x_2071:
[----:B------:R-:W-:Y:S02]  /*0210*/  ULDC UR5, c[0x0][0x54c] ;  /* 0x0001530000057ab9 */ /* 0x000fe40000000800 */
.L_x_2070:
[----:B------:R-:W-:Y:S02]  /*0220*/  ULDC UR4, c[0x0][0x548] ;  /* 0x0001520000047ab9 */ /* 0x000fe40000000800 */
[----:B------:R-:W-:-:S02]  /*0230*/  USHF.L.U32 UR10, UR10, 0x7, URZ ;  /* 0x000000070a0a7899 */ /* 0x000fc4000800063f */
[----:B------:R-:W-:-:S04]  /*0240*/  UIMAD UR4, UR5, UR4, URZ ;  /* 0x00000004050472a4 */ /* 0x000fc8000f8e023f */
[----:B------:R-:W-:-:S04]  /*0250*/  UISETP.GE.AND UP0, UPT, UR10, UR4, UPT ;  /* 0x000000040a00728c */ /* 0x000fc8000bf06270 */
[----:B------:R-:W-:Y:S01]  /*0260*/  USEL UR13, UR13, 0xffffffff, !UP0 ;  /* 0xffffffff0d0d7887 */ /* 0x000fe2000c000000 */
[----:B------:R-:W-:Y:S05]  /*0270*/  BRA `(.L_x_2072) ;  /* 0x000001b000007947 */ /* 0x000fea0003800000 */
.L_x_2068:
        /* <DEDUP_REMOVED lines=8> */
.L_x_2073:
        /* <DEDUP_REMOVED lines=13> */
.L_x_2075:
[----:B------:R-:W-:Y:S02]  /*03d0*/  ULDC UR5, c[0x0][0x54c] ;  /* 0x0001530000057ab9 */ /* 0x000fe40000000800 */
.L_x_2074:
[----:B------:R-:W-:Y:S02]  /*03e0*/  ULDC UR4, c[0x0][0x548] ;  /* 0x0001520000047ab9 */ /* 0x000fe40000000800 */
[----:B------:R-:W-:-:S02]  /*03f0*/  USHF.L.U32 UR10, UR10, 0x7, URZ ;  /* 0x000000070a0a7899 */ /* 0x000fc4000800063f */
[----:B------:R-:W-:-:S04]  /*0400*/  UIMAD UR4, UR5, UR4, URZ ;  /* 0x00000004050472a4 */ /* 0x000fc8000f8e023f */
[----:B------:R-:W-:-:S04]  /*0410*/  UISETP.GE.AND UP0, UPT, UR10, UR4, UPT ;  /* 0x000000040a00728c */ /* 0x000fc8000bf06270 */
[----:B------:R-:W-:-:S06]  /*0420*/  USEL UR13, UR13, 0xffffffff, !UP0 ;  /* 0xffffffff0d0d7887 */ /* 0x000fcc000c000000 */
.L_x_2072:
        /* <DEDUP_REMOVED lines=47> */
.L_x_2076:
        /* <DEDUP_REMOVED lines=10> */
.L_x_2077:
        /* <DEDUP_REMOVED lines=12> */
.L_x_2078:
        /* <DEDUP_REMOVED lines=22> */
[----:B------:R-:W-:Y:S01]  /*09e0*/  MOV R77, RZ ;  /* 0x000000ff004d7202 */ /* 0x000fe20000000f00 */
        /* <DEDUP_REMOVED lines=87> */
[----:B------:R-:W-:Y:S01]  /*0f60*/  USEL UR18, UR13, URZ, !UP2 ;  /* 0x0000003f0d127287 */ /* 0x000fe2000d000000 */
        /* <DEDUP_REMOVED lines=20> */
[----:B------:R-:W-:Y:S01]  /*10b0*/  IMAD R4, R4, c[0x0][0x1b0], RZ ;  /* 0x00006c0004047a24 */ /* 0x000fe200078e02ff */
[----:B------:R-:W-:Y:S01]  /*10c0*/  ISETP.GE.AND P5, PT, R8, UR4, PT ;  /* 0x0000000408007c0c */ /* 0x000fe2000bfa6270 */
[----:B------:R-:W-:-:S04]  /*10d0*/  IMAD.WIDE.U32 R10, R7, c[0x0][0x1b0], R10 ;  /* 0x00006c00070a7a25 */ /* 0x000fc800078e000a */
[----:B------:R-:W-:Y:S01]  /*10e0*/  IMAD R4, R7, c[0x0][0x1b4], R4 ;  /* 0x00006d0007047a24 */ /* 0x000fe200078e0204 */
[----:B------:R-:W-:Y:S01]  /*10f0*/  LEA.HI R7, R77, R76, RZ, 0x4 ;  /* 0x0000004c4d077211 */ /* 0x000fe200078f20ff */
[----:B------:R-:W-:Y:S02]  /*1100*/  IMAD R2, R2, c[0x0][0x1a8], RZ ;  /* 0x00006a0002027a24 */ /* 0x000fe400078e02ff */
[----:B------:R-:W-:Y:S02]  /*1110*/  IMAD.IADD R11, R11, 0x1, R4 ;  /* 0x000000010b0b7824 */ /* 0x000fe400078e0204 */
[C---:B------:R-:W-:Y:S02]  /*1120*/  IMAD R13, R5.reuse, c[0x0][0x1ac], R2 ;  /* 0x00006b00050d7a24 */ /* 0x040fe400078e0202 */
[----:B------:R-:W-:Y:S01]  /*1130*/  IMAD.WIDE.U32 R4, R5, c[0x0][0x1a8], R10 ;  /* 0x00006a0005047a25 */ /* 0x000fe200078e000a */
[----:B------:R-:W-:-:S03]  /*1140*/  LOP3.LUT R11, R7, 0xfffffff0, RZ, 0xc0, !PT ;  /* 0xfffffff0070b7812 */ /* 0x000fc600078ec0ff */
[----:B------:R-:W-:Y:S01]  /*1150*/  IMAD.IADD R10, R5, 0x1, R13 ;  /* 0x00000001050a7824 */ /* 0x000fe200078e020d */
[----:B------:R-:W-:Y:S01]  /*1160*/  LEA R15, P0, R4, c[0x0][0x160], 0x1 ;  /* 0x00005800040f7a11 */ /* 0x000fe200078008ff */
[----:B------:R-:W-:-:S03]  /*1170*/  IMAD.IADD R2, R76, 0x1, -R11 ;  /* 0x000000014c027824 */ /* 0x000fc600078e0a0b */
        /* <DEDUP_REMOVED lines=37> */
.L_x_2081:
[----:B-1-34-:R-:W-:Y:S05]  /*13d0*/  BSYNC B0 ;  /* 0x0000000000007941 */ /* 0x01afea0003800000 */
.L_x_2080:
        /* <DEDUP_REMOVED lines=20> */
.L_x_2083:
[----:B------:R-:W-:Y:S05]  /*1520*/  BSYNC B0 ;  /* 0x0000000000007941 */ /* 0x000fea0003800000 */
.L_x_2082:
        /* <DEDUP_REMOVED lines=20> */
.L_x_2085:
[----:B------:R-:W-:Y:S05]  /*1670*/  BSYNC B0 ;  /* 0x0000000000007941 */ /* 0x000fea0003800000 */
.L_x_2084:
[----:B---3--:R-:W-:Y:S01]  /*1680*/  IMAD.MOV.U32 R12, RZ, RZ, c[0x0][0x2b8] ;  /* 0x0000ae00ff0c7624 */ /* 0x008fe200078e00ff */
[----:B------:R-:W-:Y:S01]  /*1690*/  SHFL.IDX PT, R16, R15, 0x3, 0x181f ;  /* 0x00781f000f107f89 */ /* 0x000fe200000e0000 */
[----:B------:R-:W-:Y:S01]  /*16a0*/  IMAD.U32 R13, RZ, RZ, UR6 ;  /* 0x00000006ff0d7e24 */ /* 0x000fe2000f8e00ff */
[----:B------:R-:W-:Y:S01]  /*16b0*/  USHF.R.S32.HI UR16, URZ, 0x1f, UR17 ;  /* 0x0000001f3f107899 */ /* 0x000fe20008011411 */
[----:B------:R-:W-:Y:S01]  /*16c0*/  IMAD.SHL.U32 R199, R199, 0x2, RZ ;  /* 0x00000002c7c77824 */ /* 0x000fe200078e00ff */
[----:B------:R-:W-:Y:S01]  /*16d0*/  ISETP.NE.AND P2, PT, R12, 0x1, PT ;  /* 0x000000010c00780c */ /* 0x000fe20003f45270 */
[----:B------:R-:W-:Y:S01]  /*16e0*/  IMAD R13, R13, 0x40, R202 ;  /* 0x000000400d0d7824 */ /* 0x000fe200078e02ca */
[----:B------:R-:W-:Y:S01]  /*16f0*/  IADD3 R12, R8, 0x60, RZ ;  /* 0x00000060080c7810 */ /* 0x000fe20007ffe0ff */
[----:B----4-:R-:W3:Y:S01]  /*1700*/  SHFL.IDX PT, R17, R10, 0x3, 0x181f ;  /* 0x00781f000a117f89 */ /* 0x010ee200000e0000 */
[----:B------:R-:W-:-:S02]  /*1710*/  IMAD.MOV.U32 R200, RZ, RZ, RZ ;  /* 0x000000ffffc87224 */ /* 0x000fc400078e00ff */
[----:B------:R-:W-:Y:S02]  /*1720*/  IADD3 R8, R13, -0x40, RZ ;  /* 0xffffffc00d087810 */ /* 0x000fe40007ffe0ff */
[----:B------:R-:W-:Y:S01]  /*1730*/  ISETP.GE.AND P5, PT, R12, UR4, PT ;  /* 0x000000040c007c0c */ /* 0x000fe2000bfa6270 */
[----:B------:R-:W-:Y:S01]  /*1740*/  ULDC.64 UR4, c[0x0][0x2b0] ;  /* 0x0000ac0000047ab9 */ /* 0x000fe20000000a00 */
[C---:B------:R-:W-:Y:S01]  /*1750*/  IADD3 R201, R8.reuse, UR11, RZ ;  /* 0x0000000b08c97c10 */ /* 0x040fe2000fffe0ff */
[----:B------:R-:W-:Y:S01]  /*1760*/  UIMAD UR16, UR16, UR4, URZ ;  /* 0x00000004101072a4 */ /* 0x000fe2000f8e023f */
[----:B------:R-:W-:Y:S01]  /*1770*/  ISETP.GE.AND P6, PT, R8, UR7, PT ;  /* 0x0000000708007c0c */ /* 0x000fe2000bfc6270 */
[----:B------:R-:W-:Y:S01]  /*1780*/  UIMAD.WIDE.U32 UR18, UR17, UR4, URZ ;  /* 0x00000004111272a5 */ /* 0x000fe2000f8e003f */
[----:B------:R-:W-:Y:S01]  /*1790*/  SHF.R.S32.HI R12, RZ, 0x1f, R5 ;  /* 0x0000001fff0c7819 */ /* 0x000fe20000011405 */
[----:B------:R-:W-:Y:S01]  /*17a0*/  @P2 IMAD.HI.U32 R13, R201, c[0x0][0x2bc], RZ ;  /* 0x0000af00c90d2a27 */ /* 0x000fe200078e00ff */
[----:B------:R-:W-:Y:S01]  /*17b0*/  ISETP.GT.OR P6, PT, R202, 0x3f, P6 ;  /* 0x0000003fca00780c */ /* 0x000fe200037c4670 */
[----:B------:R-:W-:Y:S01]  /*17c0*/  UIMAD UR16, UR17, UR5, UR16 ;  /* 0x00000005111072a4 */ /* 0x000fe2000f8e0210 */
[----:B------:R-:W-:Y:S01]  /*17d0*/  LEA.HI R173, R12, R5, RZ, 0x3 ;  /* 0x000000050cad7211 */ /* 0x000fe200078f18ff */
[----:B------:R-:W-:Y:S01]  /*17e0*/  IMAD.MOV.U32 R8, RZ, RZ, R201 ;  /* 0x000000ffff087224 */ /* 0x000fe200078e00c9 */
[----:B------:R-:W-:Y:S01]  /*17f0*/  @P2 SHF.R.U32.HI R8, RZ, c[0x0][0x2c0], R13 ;  /* 0x0000b000ff082a19 */ /* 0x000fe2000001160d */
[----:B------:R-:W-:Y:S01]  /*1800*/  UIADD3 UR16, UR19, UR16, URZ ;  /* 0x0000001013107290 */ /* 0x000fe2000fffe03f */
[----:B------:R-:W-:Y:S01]  /*1810*/  SHF.R.S32.HI R13, RZ, 0x1f, R4 ;  /* 0x0000001fff0d7819 */ /* 0x000fe20000011404 */
[----:B------:R-:W-:Y:S01]  /*1820*/  ULDC.64 UR4, c[0x0][0x1e8] ;  /* 0x00007a0000047ab9 */ /* 0x000fe20000000a00 */
[----:B------:R-:W-:-:S02]  /*1830*/  LOP3.LUT R173, R173, 0xfffffff8, RZ, 0xc0, !PT ;  /* 0xfffffff8adad7812 */ /* 0x000fc400078ec0ff */
[----:B------:R-:W-:Y:S01]  /*1840*/  LEA.HI R172, R13, R4, RZ, 0x3 ;  /* 0x000000040dac7211 */ /* 0x000fe200078f18ff */
[--C-:B---3--:R-:W-:Y:S02]  /*1850*/  @!P5 IMAD.WIDE R20, R174, 0x2, R16.reuse ;  /* 0x00000002ae14d825 */ /* 0x108fe400078e0210 */
[----:B------:R-:W-:Y:S02]  /*1860*/  @!P6 IADD3 R13, P1, R8, UR18, RZ ;  /* 0x00000012080dec10 */ /* 0x000fe4000ff3e0ff */
[----:B------:R-:W-:Y:S01]  /*1870*/  LOP3.LUT R172, R172, 0xfffffff8, RZ, 0xc0, !PT ;  /* 0xfffffff8acac7812 */ /* 0x000fe200078ec0ff */
[--C-:B------:R-:W-:Y:S01]  /*1880*/  @!P5 IMAD.WIDE R18, R173, 0x2, R16.reuse ;  /* 0x00000002ad12d825 */ /* 0x100fe200078e0210 */
[----:B------:R-:W-:Y:S01]  /*1890*/  @!PT LDS RZ, [RZ] ;  /* 0x00000000fffff984 */ /* 0x000fe20000000800 */
[----:B------:R3:W-:Y:S01]  /*18a0*/  @!P5 LDGSTS.E.BYPASS.LTC128B.128 [R199+0xf100], [R20.64], !P4 ;  /* 0x0f10000014c7dfae */ /* 0x0007e2000e101d4e */
[----:B-12---:R-:W-:Y:S02]  /*18b0*/  @!P6 LEA.HI.X.SX32 R10, R8, UR16, 0x1, P1 ;  /* 0x00000010080aec11 */ /* 0x006fe400088f0eff */
        /* <DEDUP_REMOVED lines=10> */
[----:B--2---:R-:W-:Y:S01]  /*1960*/  IMAD.SHL.U32 R17, R0, 0x40, RZ ;  /* 0x0000004000117824 */ /* 0x004fe200078e00ff */
[----:B------:R-:W-:Y:S01]  /*1970*/  UIMAD.WIDE.U32 UR20, UR9, UR4, URZ ;  /* 0x00000004091472a5 */ /* 0x000fe2000f8e003f */
[----:B------:R-:W-:Y:S01]  /*1980*/  IMAD R201, R8, c[0x0][0x2b8], R201 ;  /* 0x0000ae0008c97a24 */ /* 0x000fe200078e02c9 */
[----:B------:R-:W-:Y:S01]  /*1990*/  UIMAD UR17, UR9, UR5, UR17 ;  /* 0x00000005091172a4 */ /* 0x000fe2000f8e0211 */
[----:B------:R-:W-:Y:S01]  /*19a0*/  IMAD.SHL.U32 R10, R9, 0x8, RZ ;  /* 0x00000008090a7824 */ /* 0x000fe200078e00ff */
[----:B---3--:R-:W-:Y:S01]  /*19b0*/  SHF.R.S32.HI R20, RZ, 0x4, R7 ;  /* 0x00000004ff147819 */ /* 0x008fe20000011407 */
[----:B------:R-:W-:Y:S01]  /*19c0*/  IMAD.WIDE.U32 R22, R201, c[0x0][0x1e0], RZ ;  /* 0x00007800c9167a25 */ /* 0x000fe200078e00ff */
[----:B------:R-:W-:Y:S01]  /*19d0*/  SHF.R.S32.HI R12, RZ, 0x1f, R201 ;  /* 0x0000001fff0c7819 */ /* 0x000fe200000114c9 */
[----:B------:R-:W-:Y:S01]  /*19e0*/  UIADD3 UR17, UR21, UR17, URZ ;  /* 0x0000001115117290 */ /* 0x000fe2000fffe03f */
[----:B------:R-:W-:Y:S01]  /*19f0*/  LOP3.LUT R17, R17, 0x1c0, RZ, 0xc0, !PT ;  /* 0x000001c011117812 */ /* 0x000fe200078ec0ff */
[----:B------:R-:W-:Y:S01]  /*1a00*/  ULDC.64 UR4, c[0x0][0x210] ;  /* 0x0000840000047ab9 */ /* 0x000fe20000000a00 */
[----:B------:R-:W-:Y:S01]  /*1a10*/  LEA.HI R7, R7, R20, RZ, 0x1 ;  /* 0x0000001407077211 */ /* 0x000fe200078f08ff */
[C---:B------:R-:W-:Y:S01]  /*1a20*/  IMAD R8, R12.reuse, c[0x0][0x1e0], RZ ;  /* 0x000078000c087a24 */ /* 0x040fe200078e02ff */
[----:B------:R-:W-:Y:S01]  /*1a30*/  LOP3.LUT R10, R17, 0x8, R10, 0xf8, !PT ;  /* 0x00000008110a7812 */ /* 0x000fe200078ef80a */
[----:B------:R-:W-:Y:S01]  /*1a40*/  IMAD R12, R12, c[0x0][0x208], RZ ;  /* 0x000082000c0c7a24 */ /* 0x000fe200078e02ff */
[----:B------:R-:W-:Y:S01]  /*1a50*/  SHF.R.U32.HI R17, RZ, 0x3, R17 ;  /* 0x00000003ff117819 */ /* 0x000fe20000011611 */
[----:B-1----:R-:W-:Y:S01]  /*1a60*/  IMAD R18, R201, c[0x0][0x1e4], R8 ;  /* 0x00007900c9127a24 */ /* 0x002fe200078e0208 */
[----:B------:R-:W-:Y:S01]  /*1a70*/  LOP3.LUT R7, R7, 0xfffffffe, RZ, 0xc0, !PT ;  /* 0xfffffffe07077812 */ /* 0x000fe200078ec0ff */
[----:B------:R-:W-:Y:S01]  /*1a80*/  IMAD R12, R201, c[0x0][0x20c], R12 ;  /* 0x00008300c90c7a24 */ /* 0x000fe200078e020c */
[----:B------:R-:W-:Y:S01]  /*1a90*/  LOP3.LUT R10, R10, R17, RZ, 0x3c, !PT ;  /* 0x000000110a0a7212 */ /* 0x000fe200078e3cff */
[----:B------:R-:W-:Y:S01]  /*1aa0*/  IMAD.IADD R19, R23, 0x1, R18 ;  /* 0x0000000117137824 */ /* 0x000fe200078e0212 */
[----:B------:R-:W-:Y:S01]  /*1ab0*/  UIMAD UR8, UR8, UR4, URZ ;  /* 0x00000004080872a4 */ /* 0x000fe2000f8e023f */
[----:B------:R-:W-:Y:S01]  /*1ac0*/  IMAD.MOV.U32 R18, RZ, RZ, R22 ;  /* 0x000000ffff127224 */ /* 0x000fe200078e0016 */
[----:B------:R-:W-:Y:S01]  /*1ad0*/  ULEA UR22, UR6, 0xffffffc0, 0x6 ;  /* 0xffffffc006167891 */ /* 0x000fe2000f8e303f */
[----:B----4-:R-:W-:Y:S01]  /*1ae0*/  IMAD.WIDE.U32 R14, R201, c[0x0][0x208], RZ ;  /* 0x00008200c90e7a25 */ /* 0x010fe200078e00ff */
[----:B------:R-:W-:Y:S01]  /*1af0*/  UIMAD.WIDE.U32 UR24, UR9, UR4, URZ ;  /* 0x00000004091872a5 */ /* 0x000fe2000f8e003f */
[----:B------:R-:W-:Y:S01]  /*1b00*/  LOP3.LUT P3, RZ, R0, 0x2, RZ, 0xc0, !PT ;  /* 0x0000000200ff7812 */ /* 0x000fe2000786c0ff */
[----:B------:R-:W-:Y:S01]  /*1b10*/  UIMAD UR8, UR9, UR5, UR8 ;  /* 0x00000005090872a4 */ /* 0x000fe2000f8e0208 */
[----:B------:R-:W-:Y:S01]  /*1b20*/  IMAD.IADD R7, R20, 0x1, -R7 ;  /* 0x0000000114077824 */ /* 0x000fe200078e0a07 */
[----:B------:R-:W-:Y:S01]  /*1b30*/  UIADD3 UR22, UR7, -UR22, URZ ;  /* 0x8000001607167290 */ /* 0x000fe2000fffe03f */
[----:B------:R-:W-:Y:S01]  /*1b40*/  IMAD.IADD R21, R15, 0x1, R12 ;  /* 0x000000010f157824 */ /* 0x000fe200078e020c */
[----:B------:R-:W-:Y:S01]  /*1b50*/  UIADD3 UR8, UR25, UR8, URZ ;  /* 0x0000000819087290 */ /* 0x000fe2000fffe03f */
[----:B------:R-:W-:Y:S01]  /*1b60*/  IMAD.MOV.U32 R20, RZ, RZ, R14 ;  /* 0x000000ffff147224 */ /* 0x000fe200078e000e */
[----:B------:R-:W-:Y:S01]  /*1b70*/  ISETP.GE.AND P5, PT, R174, c[0x0][0x1d4], PT ;  /* 0x00007500ae007a0c */ /* 0x000fe20003fa6270 */
[----:B------:R-:W-:Y:S01]  /*1b80*/  IMAD.SHL.U32 R15, R11, 0x40, RZ ;  /* 0x000000400b0f7824 */ /* 0x000fe200078e00ff */
[----:B------:R-:W-:Y:S01]  /*1b90*/  IADD3 R40, -R9, UR22, RZ ;  /* 0x0000001609287c10 */ /* 0x000fe2000fffe1ff */
[----:B------:R-:W-:Y:S01]  /*1ba0*/  IMAD R197, R7, 0x200, R10 ;  /* 0x0000020007c57824 */ /* 0x000fe200078e020a */
[----:B------:R-:W-:Y:S01]  /*1bb0*/  ISETP.GE.AND P4, PT, R5, c[0x0][0x1d4], PT ;  /* 0x0000750005007a0c */ /* 0x000fe20003f86270 */
[----:B------:R-:W-:Y:S01]  /*1bc0*/  IMAD.SHL.U32 R80, R7, 0x8, RZ ;  /* 0x0000000807507824 */ /* 0x000fe200078e00ff */
[----:B------:R-:W-:Y:S01]  /*1bd0*/  ISETP.GE.AND P1, PT, R40, 0x1, PT ;  /* 0x000000012800780c */ /* 0x000fe20003f26270 */
[----:B------:R-:W-:Y:S01]  /*1be0*/  IMAD.SHL.U32 R197, R197, 0x2, RZ ;  /* 0x00000002c5c57824 */ /* 0x000fe200078e00ff */
[----:B------:R-:W-:Y:S01]  /*1bf0*/  LOP3.LUT R15, R15, 0x1c0, RZ, 0xc0, !PT ;  /* 0x000001c00f0f7812 */ /* 0x000fe200078ec0ff */
        /* <DEDUP_REMOVED lines=10> */
[----:B------:R-:W-:Y:S02]  /*1ca0*/  LOP3.LUT R80, R80, R15, RZ, 0x3c, !PT ;  /* 0x0000000f50507212 */ /* 0x000fe400078e3cff */
[----:B------:R-:W-:Y:S02]  /*1cb0*/  SHF.R.S32.HI R78, RZ, 0x5, R79 ;  /* 0x00000005ff4e7819 */ /* 0x000fe4000001144f */
[----:B------:R-:W-:Y:S02]  /*1cc0*/  SHF.R.S32.HI R133, RZ, 0x1f, R174 ;  /* 0x0000001fff857819 */ /* 0x000fe400000114ae */
[----:B------:R-:W-:Y:S02]  /*1cd0*/  SEL R209, RZ, 0x10, P3 ;  /* 0x00000010ffd17807 */ /* 0x000fe40001800000 */
[----:B------:R-:W-:Y:S02]  /*1ce0*/  IADD3 R203, R199, 0x100, RZ ;  /* 0x00000100c7cb7810 */ /* 0x000fe40007ffe0ff */
[----:B------:R-:W-:-:S02]  /*1cf0*/  SHF.R.S32.HI R206, RZ, 0x1f, R173 ;  /* 0x0000001fffce7819 */ /* 0x000fc400000114ad */
[----:B------:R-:W-:Y:S02]  /*1d00*/  SHF.R.S32.HI R175, RZ, 0x1f, R172 ;  /* 0x0000001fffaf7819 */ /* 0x000fe400000114ac */
[C---:B------:R-:W-:Y:S02]  /*1d10*/  IADD3 R187, R196.reuse, 0x800, RZ ;  /* 0x00000800c4bb7810 */ /* 0x040fe40007ffe0ff */
[C---:B------:R-:W-:Y:S02]  /*1d20*/  IADD3 R186, R196.reuse, 0x1000, RZ ;  /* 0x00001000c4ba7810 */ /* 0x040fe40007ffe0ff */
[C---:B------:R-:W-:Y:S02]  /*1d30*/  IADD3 R185, R196.reuse, 0x1800, RZ ;  /* 0x00001800c4b97810 */ /* 0x040fe40007ffe0ff */
[C---:B------:R-:W-:Y:S02]  /*1d40*/  IADD3 R183, R196.reuse, 0x2000, RZ ;  /* 0x00002000c4b77810 */ /* 0x040fe40007ffe0ff */
[----:B------:R-:W-:-:S02]  /*1d50*/  IADD3 R182, R196, 0x2800, RZ ;  /* 0x00002800c4b67810 */ /* 0x000fc40007ffe0ff */
[C---:B------:R-:W-:Y:S02]  /*1d60*/  IADD3 R181, R196.reuse, 0x3000, RZ ;  /* 0x00003000c4b57810 */ /* 0x040fe40007ffe0ff */
[C---:B------:R-:W-:Y:S02]  /*1d70*/  IADD3 R180, R196.reuse, 0x3800, RZ ;  /* 0x00003800c4b47810 */ /* 0x040fe40007ffe0ff */
[C---:B------:R-:W-:Y:S02]  /*1d80*/  IADD3 R179, R196.reuse, 0x4000, RZ ;  /* 0x00004000c4b37810 */ /* 0x040fe40007ffe0ff */
[C---:B------:R-:W-:Y:S02]  /*1d90*/  IADD3 R178, R196.reuse, 0x4800, RZ ;  /* 0x00004800c4b27810 */ /* 0x040fe40007ffe0ff */
[C---:B------:R-:W-:Y:S02]  /*1da0*/  IADD3 R177, R196.reuse, 0x5000, RZ ;  /* 0x00005000c4b17810 */ /* 0x040fe40007ffe0ff */
[----:B------:R-:W-:-:S02]  /*1db0*/  IADD3 R176, R196, 0x5800, RZ ;  /* 0x00005800c4b07810 */ /* 0x000fc40007ffe0ff */
[----:B-----5:R-:W-:Y:S01]  /*1dc0*/  SHF.R.S32.HI R8, RZ, 0x1f, R200 ;  /* 0x0000001fff087819 */ /* 0x020fe200000114c8 */
[----:B------:R-:W-:-:S04]  /*1dd0*/  IMAD.WIDE.U32 R18, R200, c[0x0][0x1f0], R18 ;  /* 0x00007c00c8127a25 */ /* 0x000fc800078e0012 */
[----:B------:R-:W-:Y:S01]  /*1de0*/  IMAD R13, R8, c[0x0][0x1f0], RZ ;  /* 0x00007c00080d7a24 */ /* 0x000fe200078e02ff */
[----:B------:R-:W-:Y:S01]  /*1df0*/  IADD3 R16, P0, R18, UR20, RZ ;  /* 0x0000001412107c10 */ /* 0x000fe2000ff1e0ff */
[----:B------:R-:W-:Y:S02]  /*1e00*/  IMAD R11, R8, c[0x0][0x218], RZ ;  /* 0x00008600080b7a24 */ /* 0x000fe400078e02ff */
[C---:B------:R-:W-:Y:S02]  /*1e10*/  IMAD R13, R200.reuse, c[0x0][0x1f4], R13 ;  /* 0x00007d00c80d7a24 */ /* 0x040fe400078e020d */
[----:B------:R-:W-:-:S03]  /*1e20*/  IMAD R7, R200, c[0x0][0x21c], R11 ;  /* 0x00008700c8077a24 */ /* 0x000fc600078e020b */
[----:B------:R-:W-:Y:S01]  /*1e30*/  IADD3.X R13, R19, UR17, R13, P0, !PT ;  /* 0x00000011130d7c10 */ /* 0x000fe200087fe40d */
[----:B------:R-:W-:Y:S01]  /*1e40*/  IMAD.WIDE.U32 R18, R200, c[0x0][0x218], R20 ;  /* 0x00008600c8127a25 */ /* 0x000fe200078e0014 */
[----:B------:R-:W-:-:S04]  /*1e50*/  LEA R17, P0, R16, c[0x0][0x1c8], 0x1 ;  /* 0x0000720010117a11 */ /* 0x000fc800078008ff */
[----:B------:R-:W-:Y:S01]  /*1e60*/  LEA.HI.X R16, R16, c[0x0][0x1cc], R13, 0x1, P0 ;  /* 0x0000730010107a11 */ /* 0x000fe200000f0c0d */
[----:B------:R-:W-:Y:S01]  /*1e70*/  SHFL.IDX PT, R12, R17, RZ, 0x181f ;  /* 0x00181fff110c7589 */ /* 0x000fe200000e0000 */
[----:B------:R-:W-:-:S03]  /*1e80*/  IADD3 R8, P0, R18, UR24, RZ ;  /* 0x0000001812087c10 */ /* 0x000fc6000ff1e0ff */
[----:B------:R-:W1:Y:S01]  /*1e90*/  SHFL.IDX PT, R13, R16, RZ, 0x181f ;  /* 0x00181fff100d7589 */ /* 0x000e6200000e0000 */
[----:B------:R-:W-:Y:S02]  /*1ea0*/  IADD3.X R7, R19, UR8, R7, P0, !PT ;  /* 0x0000000813077c10 */ /* 0x000fe400087fe407 */
[C---:B------:R-:W-:Y:S01]  /*1eb0*/  LEA R14, P0, R8.reuse, c[0x0][0x1f8], 0x1 ;  /* 0x00007e00080e7a11 */ /* 0x040fe200078008ff */
[----:B------:R-:W-:Y:S03]  /*1ec0*/  SHFL.IDX PT, R10, R17, 0x1, 0x181f ;  /* 0x00381f00110a7f89 */ /* 0x000fe600000e0000 */
[----:B------:R-:W-:Y:S01]  /*1ed0*/  LEA.HI.X R7, R8, c[0x0][0x1fc], R7, 0x1, P0 ;  /* 0x00007f0008077a11 */ /* 0x000fe200000f0c07 */
[----:B------:R2:W3:Y:S01]  /*1ee0*/  SHFL.IDX PT, R11, R16, 0x1, 0x181f ;  /* 0x00381f00100b7f89 */ /* 0x0004e200000e0000 */
[----:B------:R-:W-:-:S03]  /*1ef0*/  ISETP.GT.AND P0, PT, R40, 0x20, PT ;  /* 0x000000202800780c */ /* 0x000fc60003f04270 */
[----:B------:R-:W-:Y:S04]  /*1f00*/  SHFL.IDX PT, R44, R14, RZ, 0x181f ;  /* 0x00181fff0e2c7589 */ /* 0x000fe800000e0000 */
[----:B------:R4:W5:Y:S04]  /*1f10*/  SHFL.IDX PT, R68, R14, 0x1, 0x181f ;  /* 0x00381f000e447f89 */ /* 0x00096800000e0000 */
[----:B------:R-:W-:Y:S01]  /*1f20*/  SHFL.IDX PT, R9, R7, RZ, 0x181f ;  /* 0x00181fff07097589 */ /* 0x000fe200000e0000 */
[----:B-1----:R-:W-:-:S03]  /*1f30*/  @P1 IMAD.WIDE R18, R174, 0x2, R12 ;  /* 0x00000002ae121825 */ /* 0x002fc600078e020c */
[----:B------:R1:W1:Y:S04]  /*1f40*/  SHFL.IDX PT, R8, R7, 0x1, 0x181f ;  /* 0x00381f0007087f89 */ /* 0x00026800000e0000 */
[----:B------:R5:W-:Y:S01]  /*1f50*/  @P1 LDGSTS.E.BYPASS.LTC128B.128 [R199+0x6100], [R18.64], !P5 ;  /* 0x0610000012c71fae */ /* 0x000be2000e901d4e */
[----:B--2---:R-:W-:-:S04]  /*1f60*/  @P1 IMAD.WIDE R16, R173, 0x2, R12 ;  /* 0x00000002ad101825 */ /* 0x004fc800078e020c */
[----:B------:R-:W-:Y:S01]  /*1f70*/  @P1 IMAD.WIDE R12, R172, 0x2, R12 ;  /* 0x00000002ac0c1825 */ /* 0x000fe200078e020c */
[----:B------:R2:W-:Y:S03]  /*1f80*/  @P1 LDGSTS.E.BYPASS.LTC128B.128 [R199+0x8100], [R16.64], !P4 ;  /* 0x0810000010c71fae */ /* 0x0005e6000e101d4e */
[--C-:B---3--:R-:W-:Y:S01]  /*1f90*/  @P0 IMAD.WIDE R20, R174, 0x2, R10.reuse ;  /* 0x00000002ae140825 */ /* 0x108fe200078e020a */
[----:B------:R3:W-:Y:S03]  /*1fa0*/  @P1 LDGSTS.E.BYPASS.LTC128B.128 [R199+0xa100], [R12.64], !P3 ;  /* 0x0a1000000cc71fae */ /* 0x0007e6000d901d4e */
[--C-:B------:R-:W-:Y:S01]  /*1fb0*/  @P0 IMAD.WIDE R22, R173, 0x2, R10.reuse ;  /* 0x00000002ad160825 */ /* 0x100fe200078e020a */
[----:B------:R3:W-:Y:S03]  /*1fc0*/  @P0 LDGSTS.E.BYPASS.LTC128B.128 [R199+0x7100], [R20.64], !P5 ;  /* 0x0710000014c70fae */ /* 0x0007e6000e901d4e */
[----:B----4-:R-:W-:Y:S01]  /*1fd0*/  @P0 IMAD.WIDE R14, R172, 0x2, R10 ;  /* 0x00000002ac0e0825 */ /* 0x010fe200078e020a */
[----:B------:R4:W-:Y:S03]  /*1fe0*/  @P0 LDGSTS.E.BYPASS.LTC128B.128 [R199+0x9100], [R22.64], !P4 ;  /* 0x0910000016c70fae */ /* 0x0009e6000e101d4e */
[----:B-1----:R-:W-:Y:S01]  /*1ff0*/  IMAD.WIDE R6, R174, 0x2, RZ ;  /* 0x00000002ae067825 */ /* 0x002fe200078e02ff */
[----:B------:R1:W-:Y:S03]  /*2000*/  @P0 LDGSTS.E.BYPASS.LTC128B.128 [R199+0xb100], [R14.64], !P3 ;  /* 0x0b1000000ec70fae */ /* 0x0003e6000d901d4e */
[----:B------:R-:W-:Y:S01]  /*2010*/  IMAD R11, R78, 0x400, R81 ;  /* 0x000004004e0b7824 */ /* 0x000fe200078e0251 */
[----:B------:R-:W0:Y:S01]  /*2020*/  LDGDEPBAR ;  /* 0x00000000000079af */ /* 0x000e220000000000 */
[----:B-----5:R-:W-:-:S02]  /*2030*/  IADD3 R42, P1, R6, R68, RZ ;  /* 0x00000044062a7210 */ /* 0x020fc40007f3e0ff */
        /* <DEDUP_REMOVED lines=11> */
[----:B------:R-:W-:Y:S01]  /*20f0*/  IMAD.X R71, R17, 0x1, R8, P0 ;  /* 0x0000000111477824 */ /* 0x000fe200000e0608 */
[----:B------:R-:W-:-:S04]  /*2100*/  DEPBAR.LE SB0, 0x1 ;  /* 0x000080400000791a */ /* 0x000fc80000000000 */
[----:B-1----:R-:W-:Y:S01]  /*2110*/  IMAD.WIDE R14, R172, 0x2, RZ ;  /* 0x00000002ac0e7825 */ /* 0x002fe200078e02ff */
        /* <DEDUP_REMOVED lines=12> */
[----:B------:R-:W1:Y:S04]  /*21e0*/  LDSM.16.M88.4 R24, [R197+0x6100] ;  /* 0x00610000c518783b */ /* 0x000e680000000200 */
[----:B------:R-:W-:Y:S04]  /*21f0*/  LDSM.16.M88.4 R52, [R194+0xc100] ;  /* 0x00c10000c234783b */ /* 0x000fe80000000200 */
[----:B------:R-:W4:Y:S04]  /*2200*/  LDSM.16.M88.4 R16, [R197+0x6900] ;  /* 0x00690000c510783b */ /* 0x000f280000000200 */
[----:B------:R-:W2:Y:S04]  /*2210*/  LDSM.16.M88.4 R8, [R197+0x7100] ;  /* 0x00710000c508783b */ /* 0x000ea80000000200 */
[----:B------:R-:W3:Y:S04]  /*2220*/  LDSM.16.M88.4 R36, [R197+0x7900] ;  /* 0x00790000c524783b */ /* 0x000ee80000000200 */
[----:B------:R-:W5:Y:S04]  /*2230*/  LDSM.16.M88.4 R32, [R196] ;  /* 0x00000000c420783b */ /* 0x000f680000000200 */
[----:B------:R-:W2:Y:S04]  /*2240*/  LDSM.16.M88.4 R64, [R196+0x800] ;  /* 0x00080000c440783b */ /* 0x000ea80000000200 */
        /* <DEDUP_REMOVED lines=8> */
[C---:B-1----:R-:W-:Y:S08]  /*22d0*/  HMMA.16816.F32 R28, R72.reuse, R24, RZ ;  /* 0x00000018481c723c */ /* 0x042ff000000018ff */
[----:B------:R-:W-:Y:S02]  /*22e0*/  HMMA.16816.F32 R24, R72, R26, RZ ;  /* 0x0000001a4818723c */ /* 0x000fe400000018ff */
[----:B------:R3:W-:Y:S01]  /*22f0*/  LDGSTS.E.BYPASS.LTC128B.128 [R199+0x2100], [R6.64], !P0 ;  /* 0x0210000006c77fae */ /* 0x0007e2000c101d4e */
[----:B------:R-:W-:-:S02]  /*2300*/  ISETP.LT.OR P0, PT, R40, 0x1, P1 ;  /* 0x000000012800780c */ /* 0x000fc40000f01670 */
[----:B------:R-:W-:-:S03]  /*2310*/  ISETP.LT.OR P1, PT, R40, 0x21, P1 ;  /* 0x000000212800780c */ /* 0x000fc60000f21670 */
[C---:B----4-:R-:W-:Y:S08]  /*2320*/  HMMA.16816.F32 R20, R72.reuse, R16, RZ ;  /* 0x000000104814723c */ /* 0x050ff000000018ff */
[----:B------:R1:W-:Y:S01]  /*2330*/  LDGSTS.E.BYPASS.LTC128B.128 [R199+0x4100], [R44.64], !P0 ;  /* 0x041000002cc77fae */ /* 0x0003e2000c101d4e */
[----:B------:R-:W-:Y:S01]  /*2340*/  ISETP.GE.AND P0, PT, R174, c[0x0][0x1d4], PT ;  /* 0x00007500ae007a0c */ /* 0x000fe20003f06270 */
[----:B--2---:R-:W-:Y:S03]  /*2350*/  HMMA.16816.F32 R12, R72, R8, RZ ;  /* 0x00000008480c723c */ /* 0x004fe600000018ff */
[----:B------:R-:W-:-:S05]  /*2360*/  ISETP.LT.OR P0, PT, R40, 0x21, P0 ;  /* 0x000000212800780c */ /* 0x000fca0000701670 */
[C---:B------:R-:W-:Y:S08]  /*2370*/  HMMA.16816.F32 R16, R72.reuse, R18, RZ ;  /* 0x000000124810723c */ /* 0x040ff000000018ff */
[----:B------:R2:W-:Y:S01]  /*2380*/  LDGSTS.E.BYPASS.LTC128B.128 [R199+0x1100], [R42.64], !P0 ;  /* 0x011000002ac77fae */ /* 0x0005e2000c101d4e */
[----:B------:R-:W-:Y:S01]  /*2390*/  LOP3.LUT P0, RZ, R0, 0x4, RZ, 0xc0, !PT ;  /* 0x0000000400ff7812 */ /* 0x000fe2000780c0ff */
[----:B------:R-:W-:Y:S01]  /*23a0*/  IMAD.MOV.U32 R0, RZ, RZ, 0x40 ;  /* 0x00000040ff007424 */ /* 0x000fe200078e00ff */
[----:B------:R-:W-:Y:S01]  /*23b0*/  HMMA.16816.F32 R8, R72, R10, RZ ;  /* 0x0000000a4808723c */ /* 0x000fe200000018ff */
[----:B------:R4:W-:Y:S01]  /*23c0*/  LDGSTS.E.BYPASS.LTC128B.128 [R199+0x3100], [R70.64], !P6 ;  /* 0x0310000046c77fae */ /* 0x0009e2000f101d4e */
[----:B------:R-:W-:-:S02]  /*23d0*/  ISETP.GT.AND P6, PT, R202, 0x3f, PT ;  /* 0x0000003fca00780c */ /* 0x000fc40003fc4270 */
[----:B------:R-:W-:Y:S01]  /*23e0*/  SEL R0, R0, 0xffffffc0, !P0 ;  /* 0xffffffc000007807 */ /* 0x000fe20004000000 */
[----:B------:R4:W-:Y:S01]  /*23f0*/  LDGSTS.E.BYPASS.LTC128B.128 [R199+0x5100], [R68.64], !P1 ;  /* 0x0510000044c77fae */ /* 0x0009e2000c901d4e */
[----:B------:R-:W-:Y:S02]  /*2400*/  PLOP3.LUT P0, PT, PT, PT, UP0, 0x80, 0x0 ;  /* 0x000000000000781c */ /* 0x000fe40003f0f008 */
[----:B---3--:R-:W-:Y:S01]  /*2410*/  HMMA.16816.F32 R4, R72, R36, RZ ;  /* 0x000000244804723c */ /* 0x008fe200000018ff */
[----:B------:R-:W-:Y:S01]  /*2420*/  IMAD.IADD R192, R197, 0x1, R0 ;  /* 0x00000001c5c07824 */ /* 0x000fe200078e0200 */
[----:B------:R-:W-:Y:S01]  /*2430*/  LDSM.16.M88.4 R48, [R193+0xc100] ;  /* 0x00c10000c130783b */ /* 0x000fe20000000200 */
[----:B------:R-:W-:-:S03]  /*2440*/  IMAD.IADD R184, R0, 0x1, R196 ;  /* 0x0000000100b87824 */ /* 0x000fc600078e02c4 */
[----:B-1----:R-:W1:Y:S02]  /*2450*/  LDSM.16.M88.4 R44, [R192+0x6100] ;  /* 0x00610000c02c783b */ /* 0x002e640000000200 */
[----:B------:R-:W-:Y:S02]  /*2460*/  HMMA.16816.F32 R72, R72, R38, RZ ;  /* 0x000000264848723c */ /* 0x000fe400000018ff */
[----:B------:R-:W-:Y:S04]  /*2470*/  LDSM.16.M88.4 R36, [R192+0x7100] ;  /* 0x00710000c024783b */ /* 0x000fe80000000200 */
[----:B------:R-:W0:Y:S02]  /*2480*/  LDGDEPBAR ;  /* 0x00000000000079af */ /* 0x000e240000000000 */
[C---:B-----5:R-:W-:Y:S02]  /*2490*/  HMMA.16816.F32 R28, R52.reuse, R32, R28 ;  /* 0x00000020341c723c */ /* 0x060fe4000000181c */
[----:B--2---:R-:W2:Y:S06]  /*24a0*/  LDSM.16.M88.4 R40, [R192+0x6900] ;  /* 0x00690000c028783b */ /* 0x004eac0000000200 */
[C---:B------:R-:W-:Y:S01]  /*24b0*/  HMMA.16816.F32 R24, R52.reuse, R34, R24 ;  /* 0x000000223418723c */ /* 0x040fe20000001818 */
[----:B------:R-:W3:Y:S04]  /*24c0*/  LDSM.16.M88.4 R32, [R192+0x7900] ;  /* 0x00790000c020783b */ /* 0x000ee80000000200 */
[----:B----4-:R-:W-:Y:S03]  /*24d0*/  LDSM.16.M88.4 R68, [R191+0xc100] ;  /* 0x00c10000bf44783b */ /* 0x010fe60000000200 */
        /* <DEDUP_REMOVED lines=19> */
[C---:B---3--:R-:W-:Y:S08]  /*2610*/  HMMA.16816.F32 R4, R48.reuse, R32, R4 ;  /* 0x000000203004723c */ /* 0x048ff00000001804 */
[----:B------:R-:W-:Y:S01]  /*2620*/  HMMA.16816.F32 R72, R48, R34, R72 ;  /* 0x000000223048723c */ /* 0x000fe20000001848 */
[----:B------:R-:W1:Y:S04]  /*2630*/  LDSM.16.M88.4 R48, [R198+0x10100] ;  /* 0x01010000c630783b */ /* 0x000e680000000200 */
[----:B------:R-:W2:Y:S03]  /*2640*/  LDSM.16.M88.4 R32, [R197+0x9900] ;  /* 0x00990000c520783b */ /* 0x000ea60000000200 */
[C---:B----4-:R-:W-:Y:S08]  /*2650*/  HMMA.16816.F32 R28, R68.reuse, R64, R28 ;  /* 0x00000040441c723c */ /* 0x050ff0000000181c */
        /* <DEDUP_REMOVED lines=89> */
[----:B------:R-:W3:Y:S01]  /*2bf0*/  LDSM.16.M88.4 R68, [R184+0x4000] ;  /* 0x00400000b844783b */ /* 0x000ee20000000200 */
        /* <DEDUP_REMOVED lines=15> */
[C---:B------:R-:W-:Y:S07]  /*2cf0*/  HMMA.16816.F32 R32, R52.reuse, R56, R4 ;  /* 0x000000383420723c */ /* 0x040fee0000001804 */
[----:B------:R-:W-:Y:S01]  /*2d00*/  LOP3.LUT R4, R80, R81, RZ, 0xfc, !PT ;  /* 0x0000005150047212 */ /* 0x000fe200078efcff */
[----:B------:R-:W-:Y:S01]  /*2d10*/  HMMA.16816.F32 R72, R52, R58, R72 ;  /* 0x0000003a3448723c */ /* 0x000fe20000001848 */
[----:B------:R-:W-:Y:S06]  /*2d20*/  BAR.SYNC.DEFER_BLOCKING 0x0 ;  /* 0x0000000000007b1d */ /* 0x000fec0000010000 */
[----:B------:R-:W-:Y:S05]  /*2d30*/  @!P0 BRA `(.L_x_2086) ;  /* 0x0000042000008947 */ /* 0x000fea0003800000 */
[----:B------:R-:W-:Y:S01]  /*2d40*/  ULEA UR4, UR6, UR11, 0x6 ;  /* 0x0000000b06047291 */ /* 0x000fe2000f8e303f */
        /* <DEDUP_REMOVED lines=28> */
[----:B------:R-:W-:Y:S01]  /*2f10*/  IMAD R0, R200, c[0x0][0x1f4], R5 ;  /* 0x00007d00c8007a24 */ /* 0x000fe200078e0205 */
[----:B------:R-:W-:Y:S01]  /*2f20*/  SEL R5, RZ, 0x10, P4 ;  /* 0x00000010ff057807 */ /* 0x000fe20002000000 */
[----:B------:R-:W-:Y:S01]  /*2f30*/  IMAD.SHL.U32 R6, R173, 0x2, RZ ;  /* 0x00000002ad067824 */ /* 0x000fe200078e00ff */
[----:B------:R-:W-:Y:S02]  /*2f40*/  LOP3.LUT R46, R46, 0xf, RZ, 0xc0, !PT ;  /* 0x0000000f2e2e7812 */ /* 0x000fe400078ec0ff */
[----:B------:R-:W-:Y:S02]  /*2f50*/  IADD3.X R7, R7, UR17, R0, P0, !PT ;  /* 0x0000001107077c10 */ /* 0x000fe400087fe400 */
[----:B------:R-:W-:-:S02]  /*2f60*/  LEA R0, P0, R48, c[0x0][0x1c8], 0x1 ;  /* 0x0000720030007a11 */ /* 0x000fc400078008ff */
[----:B------:R-:W-:Y:S02]  /*2f70*/  IADD3 R45, -R5, 0x10, RZ ;  /* 0x00000010052d7810 */ /* 0x000fe40007ffe1ff */
[----:B------:R-:W-:Y:S01]  /*2f80*/  LEA.HI.X R48, R48, c[0x0][0x1cc], R7, 0x1, P0 ;  /* 0x0000730030307a11 */ /* 0x000fe200000f0c07 */
[----:B------:R-:W1:Y:S01]  /*2f90*/  SHFL.IDX PT, R40, R0, 0x1, 0x181f ;  /* 0x00381f0000287f89 */ /* 0x000e6200000e0000 */
[----:B------:R-:W-:Y:S02]  /*2fa0*/  LOP3.LUT R45, R45, 0xf, RZ, 0xc0, !PT ;  /* 0x0000000f2d2d7812 */ /* 0x000fe400078ec0ff */
[----:B------:R-:W-:Y:S01]  /*2fb0*/  SHF.L.U64.HI R7, R173, 0x1, R206 ;  /* 0x00000001ad077819 */ /* 0x000fe200000102ce */
[----:B------:R-:W2:Y:S04]  /*2fc0*/  SHFL.IDX PT, R41, R48, 0x1, 0x181f ;  /* 0x00381f0030297f89 */ /* 0x000ea800000e0000 */
[----:B------:R3:W4:Y:S04]  /*2fd0*/  SHFL.IDX PT, R43, R0, RZ, 0x181f ;  /* 0x00181fff002b7589 */ /* 0x00072800000e0000 */
[----:B------:R4:W5:Y:S01]  /*2fe0*/  SHFL.IDX PT, R42, R48, RZ, 0x181f ;  /* 0x00181fff302a7589 */ /* 0x00096200000e0000 */
        /* <DEDUP_REMOVED lines=23> */
.L_x_2086:
[----:B------:R-:W-:Y:S01]  /*3160*/  LOP3.LUT R5, R79, 0xffffffe0, RZ, 0xc0, !PT ;  /* 0xffffffe04f057812 */ /* 0x000fe200078ec0ff */
[----:B------:R-:W-:Y:S01]  /*3170*/  UMOV UR4, 0xffffffc0 ;  /* 0xffffffc000047882 */ /* 0x000fe20000000000 */
[----:B-1----:R-:W-:Y:S01]  /*3180*/  LEA.HI R7, R77, R76, RZ, 0x2 ;  /* 0x0000004c4d077211 */ /* 0x002fe200078f10ff */
[----:B------:R-:W-:Y:S01]  /*3190*/  UIMAD UR4, UR6, UR4, 0x41 ;  /* 0x00000041060474a4 */ /* 0x000fe2000f8e0204 */
[----:B------:R-:W-:Y:S01]  /*31a0*/  SHF.R.S32.HI R37, RZ, 0x1f, R78 ;  /* 0x0000001fff257819 */ /* 0x000fe2000001144e */
[----:B------:R-:W-:Y:S01]  /*31b0*/  IMAD.IADD R5, R76, 0x1, -R5 ;  /* 0x000000014c057824 */ /* 0x000fe200078e0a05 */
[----:B------:R-:W-:Y:S01]  /*31c0*/  LOP3.LUT R7, R7, 0xfffffffc, RZ, 0xc0, !PT ;  /* 0xfffffffc07077812 */ /* 0x000fe200078ec0ff */
[----:B------:R-:W-:Y:S01]  /*31d0*/  IMAD.SHL.U32 R195, R4, 0x2, RZ ;  /* 0x0000000204c37824 */ /* 0x000fe200078e00ff */
[----:B------:R-:W-:Y:S01]  /*31e0*/  LEA.HI R37, R37, R78, RZ, 0x3 ;  /* 0x0000004e25257211 */ /* 0x000fe200078f18ff */
[----:B------:R-:W-:Y:S01]  /*31f0*/  UIADD3 UR6, UR6, -0x2, URZ ;  /* 0xfffffffe06067890 */ /* 0x000fe2000fffe03f */
[----:B------:R-:W-:Y:S01]  /*3200*/  SHF.R.S32.HI R0, RZ, 0x1f, R5 ;  /* 0x0000001fff007819 */ /* 0x000fe20000011405 */
[----:B------:R-:W-:Y:S01]  /*3210*/  IMAD.IADD R76, R76, 0x1, -R7 ;  /* 0x000000014c4c7824 */ /* 0x000fe200078e0a07 */
[----:B------:R-:W-:Y:S01]  /*3220*/  LOP3.LUT R37, R37, 0xffffff8, RZ, 0xc0, !PT ;  /* 0x0ffffff825257812 */ /* 0x000fe200078ec0ff */
[--C-:B------:R-:W-:Y:S01]  /*3230*/  IMAD R189, R3, 0x2, R195.reuse ;  /* 0x0000000203bd7824 */ /* 0x100fe200078e02c3 */
[----:B------:R-:W-:Y:S01]  /*3240*/  LEA.HI R7, R0, R5, RZ, 0x2 ;  /* 0x0000000500077211 */ /* 0x000fe200078f10ff */
[----:B------:R-:W-:Y:S01]  /*3250*/  IMAD R190, R2, 0x2, R195 ;  /* 0x0000000202be7824 */ /* 0x000fe200078e02c3 */
[----:B------:R-:W-:Y:S01]  /*3260*/  LEA.HI R0, R76, R76, RZ, 0x1 ;  /* 0x0000004c4c007211 */ /* 0x000fe200078f08ff */
[----:B------:R-:W-:Y:S01]  /*3270*/  IMAD.IADD R37, R78, 0x1, -R37 ;  /* 0x000000014e257824 */ /* 0x000fe200078e0a25 */
[----:B------:R-:W-:Y:S01]  /*3280*/  PLOP3.LUT P1, PT, PT, PT, UP1, 0x80, 0x0 ;  /* 0x000000000000781c */ /* 0x000fe20003f2f018 */
[----:B------:R-:W-:Y:S01]  /*3290*/  LDSM.16.MT88.4 R56, [R189+0x2100] ;  /* 0x00210000bd38783b */ /* 0x000fe20000004200 */
[----:B------:R-:W-:Y:S01]  /*32a0*/  LEA.HI.SX32 R6, R7, UR10, 0x1e ;  /* 0x0000000a07067c11 */ /* 0x000fe2000f8ff2ff */
[----:B------:R-:W-:Y:S01]  /*32b0*/  IMAD R188, R3, 0x2, R190 ;  /* 0x0000000203bc7824 */ /* 0x000fe200078e02be */
[----:B------:R-:W-:Y:S01]  /*32c0*/  LOP3.LUT R39, R0, 0x1ffffffe, RZ, 0xc0, !PT ;  /* 0x1ffffffe00277812 */ /* 0x000fe200078ec0ff */
[----:B------:R-:W-:Y:S01]  /*32d0*/  LDSM.16.MT88.4 R100, [R195+0x100] ;  /* 0x00010000c364783b */ /* 0x000fe20000004200 */
[----:B------:R-:W-:Y:S01]  /*32e0*/  PLOP3.LUT P0, PT, PT, PT, UP1, 0x80, 0x0 ;  /* 0x000000000000781c */ /* 0x000fe20003f0f018 */
[----:B------:R-:W-:Y:S01]  /*32f0*/  IMAD R6, R37, 0x10, R6 ;  /* 0x0000001025067824 */ /* 0x000fe200078e0206 */
[----:B------:R-:W-:Y:S01]  /*3300*/  LOP3.LUT R208, R7, 0x7ffffffc, RZ, 0xc0, !PT ;  /* 0x7ffffffc07d07812 */ /* 0x000fe200078ec0ff */
[----:B------:R-:W-:Y:S01]  /*3310*/  IMAD.IADD R39, R76, 0x1, -R39 ;  /* 0x000000014c277824 */ /* 0x000fe200078e0a27 */
[----:B------:R-:W-:Y:S03]  /*3320*/  LDSM.16.MT88.4 R108, [R190+0x100] ;  /* 0x00010000be6c783b */ /* 0x000fe60000004200 */
[----:B------:R-:W-:Y:S01]  /*3330*/  IMAD R207, R39, 0x8, R6 ;  /* 0x0000000827cf7824 */ /* 0x000fe200078e0206 */
[----:B------:R-:W-:Y:S01]  /*3340*/  LDSM.16.MT88.4 R116, [R189+0x100] ;  /* 0x00010000bd74783b */ /* 0x000fe20000004200 */
[----:B------:R-:W-:-:S02]  /*3350*/  IMAD.IADD R208, R5, 0x1, -R208 ;  /* 0x0000000105d07824 */ /* 0x000fc400078e0ad0 */
[----:B------:R-:W-:Y:S01]  /*3360*/  @P1 IMAD.HI.U32 R0, R207, c[0x0][0x2c8], RZ ;  /* 0x0000b200cf001a27 */ /* 0x000fe200078e00ff */
[----:B------:R-:W-:Y:S03]  /*3370*/  LDSM.16.MT88.4 R124, [R188+0x100] ;  /* 0x00010000bc7c783b */ /* 0x000fe60000004200 */
[----:B------:R-:W-:Y:S01]  /*3380*/  IMAD.MOV.U32 R6, RZ, RZ, R207 ;  /* 0x000000ffff067224 */ /* 0x000fe200078e00cf */
[----:B------:R-:W-:Y:S01]  /*3390*/  @P0 SHF.R.U32.HI R6, RZ, c[0x0][0x2cc], R0 ;  /* 0x0000b300ff060a19 */ /* 0x000fe20000011600 */
[----:B------:R-:W-:Y:S01]  /*33a0*/  IMAD.U32 R5, RZ, RZ, UR4 ;  /* 0x00000004ff057e24 */ /* 0x000fe2000f8e00ff */
[----:B------:R-:W-:Y:S01]  /*33b0*/  LDSM.16.MT88.4 R48, [R190+0x2100] ;  /* 0x00210000be30783b */ /* 0x000fe20000004200 */
[----:B------:R-:W-:Y:S01]  /*33c0*/  IMAD.SHL.U32 R208, R208, 0x2, RZ ;  /* 0x00000002d0d07824 */ /* 0x000fe200078e00ff */
[----:B------:R-:W-:Y:S02]  /*33d0*/  ULDC.64 UR4, c[0x0][0x2c8] ;  /* 0x0000b20000047ab9 */ /* 0x000fe40000000a00 */
[----:B------:R-:W1:Y:S02]  /*33e0*/  SHFL.IDX PT, R0, R6, RZ, 0x1c1f ;  /* 0x001c1fff06007589 */ /* 0x000e6400000e0000 */
[----:B------:R-:W-:-:S02]  /*33f0*/  IADD3 R5, -R208, UR7, R5 ;  /* 0x00000007d0057c10 */ /* 0x000fc4000fffe105 */
[----:B------:R-:W2:Y:S02]  /*3400*/  SHFL.IDX PT, R40, R6, 0x1, 0x1c1f ;  /* 0x003c1f0006287f89 */ /* 0x000ea400000e0000 */
[----:B------:R-:W-:Y:S02]  /*3410*/  IADD3 R37, R5, -UR12, RZ ;  /* 0x8000000c05257c10 */ /* 0x000fe4000fffe0ff */
[----:B------:R-:W-:Y:S01]  /*3420*/  IADD3 R5, -R208, UR22, RZ ;  /* 0x00000016d0057c10 */ /* 0x000fe2000fffe1ff */
[----:B------:R-:W-:Y:S01]  /*3430*/  LDSM.16.MT88.4 R64, [R188+0x2100] ;  /* 0x00210000bc40783b */ /* 0x000fe20000004200 */
[----:B------:R-:W-:-:S03]  /*3440*/  UIMAD.WIDE.U32 UR22, UR10, UR4, URZ ;  /* 0x000000040a1672a5 */ /* 0x000fc6000f8e003f */
[----:B------:R-:W-:Y:S01]  /*3450*/  LDSM.16.MT88.4 R80, [R190+0x4100] ;  /* 0x00410000be50783b */ /* 0x000fe20000004200 */
[----:B------:R-:W-:-:S03]  /*3460*/  @UP1 USHF.R.U32.HI UR10, URZ, UR5, UR23 ;  /* 0x000000053f0a1299 */ /* 0x000fc60008011617 */
[----:B------:R-:W-:Y:S01]  /*3470*/  LDSM.16.MT88.4 R88, [R189+0x4100] ;  /* 0x00410000bd58783b */ /* 0x000fe20000004200 */
[----:B------:R-:W-:-:S03]  /*3480*/  UIADD3 UR10, UR10, UR7, -UR12 ;  /* 0x000000070a0a7290 */ /* 0x000fc6000fffe80c */
[----:B------:R-:W-:Y:S01]  /*3490*/  LDSM.16.MT88.4 R136, [R190+0x900] ;  /* 0x00090000be88783b */ /* 0x000fe20000004200 */
[----:B------:R-:W-:Y:S01]  /*34a0*/  USHF.R.S32.HI UR4, URZ, 0x1f, UR10 ;  /* 0x0000001f3f047899 */ /* 0x000fe2000801140a */
[C---:B-1----:R-:W-:Y:S02]  /*34b0*/  IMAD.IADD R0, R37.reuse, 0x1, R0 ;  /* 0x0000000125007824 */ /* 0x042fe400078e0200 */
[----:B------:R-:W0:Y:S01]  /*34c0*/  LDGDEPBAR ;  /* 0x00000000000079af */ /* 0x000e220000000000 */
[----:B------:R-:W-:Y:S01]  /*34d0*/  ULEA.HI UR4, UR4, UR10, URZ, 0x6 ;  /* 0x0000000a04047291 */ /* 0x000fe2000f8f303f */
[----:B--2---:R-:W-:Y:S01]  /*34e0*/  IMAD.IADD R40, R37, 0x1, R40 ;  /* 0x0000000125287824 */ /* 0x004fe200078e0228 */
[----:B------:R-:W-:Y:S02]  /*34f0*/  IMNMX R0, R5, R0, PT ;  /* 0x0000000005007217 */ /* 0x000fe40003800200 */
[----:B------:R-:W-:Y:S02]  /*3500*/  USHF.R.S32.HI UR4, URZ, 0x6, UR4 ;  /* 0x000000063f047899 */ /* 0x000fe40008011404 */
[----:B------:R-:W-:-:S02]  /*3510*/  ISETP.GT.AND P0, PT, R0, RZ, PT ;  /* 0x000000ff0000720c */ /* 0x000fc40003f04270 */
[----:B------:R-:W-:Y:S02]  /*3520*/  ISETP.GT.AND P1, PT, R0, 0x1, PT ;  /* 0x000000010000780c */ /* 0x000fe40003f24270 */
[----:B------:R-:W-:Y:S02]  /*3530*/  FSEL R7, R28, -INF , P0 ;  /* 0xff8000001c077808 */ /* 0x000fe40000000000 */
[C---:B------:R-:W-:Y:S02]  /*3540*/  ISETP.GT.AND P0, PT, R0.reuse, 0x8, PT ;  /* 0x000000080000780c */ /* 0x040fe40003f04270 */
[----:B------:R-:W-:Y:S02]  /*3550*/  FSEL R38, R29, -INF , P1 ;  /* 0xff8000001d267808 */ /* 0x000fe40000800000 */
[----:B------:R-:W-:Y:S02]  /*3560*/  ISETP.GT.AND P1, PT, R0, 0x9, PT ;  /* 0x000000090000780c */ /* 0x000fe40003f24270 */
[----:B------:R-:W-:-:S02]  /*3570*/  FSEL R36, R24, -INF , P0 ;  /* 0xff80000018247808 */ /* 0x000fc40000000000 */
[C---:B------:R-:W-:Y:S02]  /*3580*/  ISETP.GT.AND P0, PT, R0.reuse, 0x10, PT ;  /* 0x000000100000780c */ /* 0x040fe40003f04270 */
[----:B------:R-:W-:Y:S02]  /*3590*/  FSEL R28, R25, -INF , P1 ;  /* 0xff800000191c7808 */ /* 0x000fe40000800000 */
[----:B------:R-:W-:Y:S02]  /*35a0*/  ISETP.GT.AND P1, PT, R0, 0x11, PT ;  /* 0x000000110000780c */ /* 0x000fe40003f24270 */
[----:B------:R-:W-:Y:S02]  /*35b0*/  FSEL R24, R20, -INF , P0 ;  /* 0xff80000014187808 */ /* 0x000fe40000000000 */
[----:B------:R-:W-:Y:S02]  /*35c0*/  ISETP.GT.AND P0, PT, R0, 0x18, PT ;  /* 0x000000180000780c */ /* 0x000fe40003f04270 */
[----:B------:R-:W-:-:S02]  /*35d0*/  FSEL R20, R21, -INF , P1 ;  /* 0xff80000015147808 */ /* 0x000fc40000800000 */
        /* <DEDUP_REMOVED lines=9> */
[----:B------:R-:W-:Y:S02]  /*3670*/  IMNMX R12, R5, R40, PT ;  /* 0x00000028050c7217 */ /* 0x000fe40003800200 */
[----:B------:R-:W-:Y:S01]  /*3680*/  FSEL R162, R8, -INF , P0 ;  /* 0xff80000008a27808 */ /* 0x000fe20000000000 */
[----:B------:R-:W-:Y:S01]  /*3690*/  LDSM.16.MT88.4 R40, [R195+0x2100] ;  /* 0x00210000c328783b */ /* 0x000fe20000004200 */
[----:B------:R-:W-:-:S02]  /*36a0*/  ISETP.GT.AND P0, PT, R0, 0x30, PT ;  /* 0x000000300000780c */ /* 0x000fc40003f04270 */
[----:B------:R-:W-:Y:S02]  /*36b0*/  FSEL R158, R9, -INF , P1 ;  /* 0xff800000099e7808 */ /* 0x000fe40000800000 */
[----:B------:R-:W-:Y:S02]  /*36c0*/  FMNMX.FTZ R5, R7, R38, !PT ;  /* 0x0000002607057209 */ /* 0x000fe40007810000 */
[----:B------:R-:W-:Y:S02]  /*36d0*/  ISETP.GT.AND P1, PT, R12, RZ, PT ;  /* 0x000000ff0c00720c */ /* 0x000fe40003f24270 */
[----:B------:R-:W-:Y:S02]  /*36e0*/  FSEL R168, R32, -INF , P0 ;  /* 0xff80000020a87808 */ /* 0x000fe40000000000 */
[----:B------:R-:W-:Y:S02]  /*36f0*/  ISETP.GT.AND P0, PT, R12, 0x1, PT ;  /* 0x000000010c00780c */ /* 0x000fe40003f04270 */
[----:B------:R-:W-:-:S02]  /*3700*/  FMNMX.FTZ R5, R36, R5, !PT ;  /* 0x0000000524057209 */ /* 0x000fc40007810000 */
[----:B------:R-:W-:Y:S02]  /*3710*/  FSEL R30, R30, -INF , P1 ;  /* 0xff8000001e1e7808 */ /* 0x000fe40000800000 */
[----:B------:R-:W-:Y:S02]  /*3720*/  ISETP.GT.AND P1, PT, R12, 0x8, PT ;  /* 0x000000080c00780c */ /* 0x000fe40003f24270 */
[----:B------:R-:W-:Y:S02]  /*3730*/  FSEL R31, R31, -INF , P0 ;  /* 0xff8000001f1f7808 */ /* 0x000fe40000000000 */
[----:B------:R-:W-:Y:S02]  /*3740*/  FMNMX.FTZ R17, R28, R5, !PT ;  /* 0x000000051c117209 */ /* 0x000fe40007810000 */
[----:B------:R-:W-:Y:S02]  /*3750*/  FSEL R5, R26, -INF , P1 ;  /* 0xff8000001a057808 */ /* 0x000fe40000800000 */
[----:B------:R-:W-:-:S02]  /*3760*/  ISETP.GT.AND P1, PT, R12, 0x10, PT ;  /* 0x000000100c00780c */ /* 0x000fc40003f24270 */
[----:B------:R-:W-:Y:S02]  /*3770*/  ISETP.GT.AND P0, PT, R12, 0x9, PT ;  /* 0x000000090c00780c */ /* 0x000fe40003f04270 */
[----:B------:R-:W-:Y:S02]  /*3780*/  FMNMX.FTZ R8, R30, R31, !PT ;  /* 0x0000001f1e087209 */ /* 0x000fe40007810000 */
[----:B------:R-:W-:Y:S02]  /*3790*/  FSEL R13, R22, -INF , P1 ;  /* 0xff800000160d7808 */ /* 0x000fe40000800000 */
[----:B------:R-:W-:Y:S02]  /*37a0*/  ISETP.GT.AND P1, PT, R0, 0x31, PT ;  /* 0x000000310000780c */ /* 0x000fe40003f24270 */
[----:B------:R-:W-:Y:S02]  /*37b0*/  FSEL R27, R27, -INF , P0 ;  /* 0xff8000001b1b7808 */ /* 0x000fe40000000000 */
[----:B------:R-:W-:-:S02]  /*37c0*/  FMNMX.FTZ R8, R5, R8, !PT ;  /* 0x0000000805087209 */ /* 0x000fc40007810000 */
[----:B------:R-:W-:Y:S02]  /*37d0*/  FMNMX.FTZ R17, R24, R17, !PT ;  /* 0x0000001118117209 */ /* 0x000fe40007810000 */
[----:B------:R-:W-:Y:S02]  /*37e0*/  FSEL R166, R33, -INF , P1 ;  /* 0xff80000021a67808 */ /* 0x000fe40000800000 */
[C---:B------:R-:W-:Y:S02]  /*37f0*/  ISETP.GT.AND P0, PT, R12.reuse, 0x11, PT ;  /* 0x000000110c00780c */ /* 0x040fe40003f04270 */
        /* <DEDUP_REMOVED lines=8> */
[----:B------:R-:W-:-:S02]  /*3880*/  ISETP.GT.AND P0, PT, R12, 0x19, PT ;  /* 0x000000190c00780c */ /* 0x000fc40003f04270 */
[----:B------:R-:W-:Y:S02]  /*3890*/  FMNMX.FTZ R8, R23, R8, !PT ;  /* 0x0000000817087209 */ /* 0x000fe40007810000 */
[----:B------:R-:W-:Y:S02]  /*38a0*/  FSEL R142, R72, -INF , P1 ;  /* 0xff800000488e7808 */ /* 0x000fe40000800000 */
[----:B------:R-:W-:Y:S02]  /*38b0*/  ISETP.GT.AND P1, PT, R12, 0x20, PT ;  /* 0x000000200c00780c */ /* 0x000fe40003f24270 */
[----:B------:R-:W-:Y:S02]  /*38c0*/  FMNMX.FTZ R17, R6, R17, !PT ;  /* 0x0000001106117209 */ /* 0x000fe40007810000 */
[----:B------:R-:W-:Y:S02]  /*38d0*/  FSEL R19, R19, -INF , P0 ;  /* 0xff80000013137808 */ /* 0x000fe40000000000 */
[----:B------:R-:W-:-:S02]  /*38e0*/  FMNMX.FTZ R8, R9, R8, !PT ;  /* 0x0000000809087209 */ /* 0x000fc40007810000 */
[----:B------:R-:W-:Y:S02]  /*38f0*/  FSEL R205, R14, -INF , P1 ;  /* 0xff8000000ecd7808 */ /* 0x000fe40000800000 */
[----:B------:R-:W-:Y:S02]  /*3900*/  FMNMX.FTZ R17, R156, R17, !PT ;  /* 0x000000119c117209 */ /* 0x000fe40007810000 */
[----:B------:R-:W-:Y:S02]  /*3910*/  ISETP.GT.AND P1, PT, R0, 0x39, PT ;  /* 0x000000390000780c */ /* 0x000fe40003f24270 */
        /* <DEDUP_REMOVED lines=21> */
[----:B------:R-:W-:Y:S01]  /*3a70*/  ISETP.GT.AND P1, PT, R12, 0x38, PT ;  /* 0x000000380c00780c */ /* 0x000fe20003f24270 */
[----:B------:R-:W-:Y:S01]  /*3a80*/  LDSM.16.MT88.4 R32, [R189+0x900] ;  /* 0x00090000bd20783b */ /* 0x000fe20000004200 */
[----:B------:R-:W-:Y:S02]  /*3a90*/  FMNMX.FTZ R8, R167, R8, !PT ;  /* 0x00000008a7087209 */ /* 0x000fe40007810000 */
[----:B------:R-:W-:Y:S02]  /*3aa0*/  FMNMX.FTZ R15, R142, R15, !PT ;  /* 0x0000000f8e0f7209 */ /* 0x000fe40007810000 */
[----:B------:R-:W-:Y:S02]  /*3ab0*/  ISETP.GT.AND P0, PT, R12, 0x39, PT ;  /* 0x000000390c00780c */ /* 0x000fe40003f04270 */
[----:B------:R-:W-:Y:S02]  /*3ac0*/  FSEL R141, R74, -INF , P1 ;  /* 0xff8000004a8d7808 */ /* 0x000fe40000800000 */
[----:B------:R-:W-:-:S02]  /*3ad0*/  FMNMX.FTZ R8, R143, R8, !PT ;  /* 0x000000088f087209 */ /* 0x000fc40007810000 */
[----:B------:R-:W-:Y:S02]  /*3ae0*/  FMNMX.FTZ R0, R140, R15, !PT ;  /* 0x0000000f8c007209 */ /* 0x000fe40007810000 */
[----:B------:R-:W-:Y:S02]  /*3af0*/  FSEL R161, R75, -INF , P0 ;  /* 0xff8000004ba17808 */ /* 0x000fe40000000000 */
[----:B------:R-:W-:Y:S01]  /*3b00*/  FMNMX.FTZ R8, R141, R8, !PT ;  /* 0x000000088d087209 */ /* 0x000fe20007810000 */
[----:B------:R-:W1:Y:S01]  /*3b10*/  SHFL.BFLY PT, R11, R0, 0x2, 0x1f ;  /* 0x0c401f00000b7f89 */ /* 0x000e6200000e0000 */
[----:B------:R-:W-:Y:S02]  /*3b20*/  IMNMX R218, RZ, UR4, !PT ;  /* 0x00000004ffda7c17 */ /* 0x000fe4000f800200 */
        /* <DEDUP_REMOVED lines=21> */
[----:B------:R-:W-:-:S02]  /*3c80*/  FFMA.FTZ R153, R30, c[0x0][0x2d0], -R160 ;  /* 0x0000b4001e997a23 */ /* 0x000fc400000108a0 */
[--C-:B------:R-:W-:Y:S02]  /*3c90*/  FFMA.FTZ R154, R31, c[0x0][0x2d0], -R160.reuse ;  /* 0x0000b4001f9a7a23 */ /* 0x100fe400000108a0 */
[--C-:B------:R-:W-:Y:S01]  /*3ca0*/  FFMA.FTZ R155, R5, c[0x0][0x2d0], -R160.reuse ;  /* 0x0000b400059b7a23 */ /* 0x100fe200000108a0 */
[----:B------:R-:W-:Y:S01]  /*3cb0*/  LDSM.16.MT88.4 R28, [R188+0x900] ;  /* 0x00090000bc1c783b */ /* 0x000fe20000004200 */
[--C-:B------:R-:W-:Y:S01]  /*3cc0*/  FFMA.FTZ R148, R27, c[0x0][0x2d0], -R160.reuse ;  /* 0x0000b4001b947a23 */ /* 0x100fe200000108a0 */
[----:B------:R-:W1:Y:S01]  /*3cd0*/  MUFU.EX2 R151, R151 ;  /* 0x0000009700977308 */ /* 0x000e620000000800 */
[--C-:B------:R-:W-:Y:S02]  /*3ce0*/  FFMA.FTZ R3, R6, c[0x0][0x2d0], -R169.reuse ;  /* 0x0000b40006037a23 */ /* 0x100fe400000108a9 */
[----:B------:R-:W2:Y:S01]  /*3cf0*/  LDSM.16.MT88.4 R4, [R188+0x4100] ;  /* 0x00410000bc04783b */ /* 0x000ea20000004200 */
[----:B------:R-:W-:Y:S02]  /*3d00*/  FFMA.FTZ R144, R16, c[0x0][0x2d0], -R169 ;  /* 0x0000b40010907a23 */ /* 0x000fe400000108a9 */
[----:B------:R-:W-:-:S02]  /*3d10*/  FFMA.FTZ R135, R9, c[0x0][0x2d0], -R160 ;  /* 0x0000b40009877a23 */ /* 0x000fc400000108a0 */
[----:B------:R-:W-:Y:S01]  /*3d20*/  MUFU.EX2 R149, R149 ;  /* 0x0000009500957308 */ /* 0x000fe20000000800 */
[--C-:B------:R-:W-:Y:S01]  /*3d30*/  FFMA.FTZ R2, R19, c[0x0][0x2d0], -R160.reuse ;  /* 0x0000b40013027a23 */ /* 0x100fe200000108a0 */
[----:B------:R-:W3:Y:S01]  /*3d40*/  LDSM.16.MT88.4 R8, [R195+0x2900] ;  /* 0x00290000c308783b */ /* 0x000ee20000004200 */
[--C-:B------:R-:W-:Y:S02]  /*3d50*/  FFMA.FTZ R150, R24, c[0x0][0x2d0], -R169.reuse ;  /* 0x0000b40018967a23 */ /* 0x100fe400000108a9 */
[--C-:B------:R-:W-:Y:S01]  /*3d60*/  FFMA.FTZ R145, R20, c[0x0][0x2d0], -R169.reuse ;  /* 0x0000b40014917a23 */ /* 0x100fe200000108a9 */
[----:B------:R-:W4:Y:S01]  /*3d70*/  LDSM.16.MT88.4 R16, [R189+0x2900] ;  /* 0x00290000bd10783b */ /* 0x000f220000004200 */
[--C-:B------:R-:W-:Y:S01]  /*3d80*/  FFMA.FTZ R147, R13, c[0x0][0x2d0], -R160.reuse ;  /* 0x0000b4000d937a23 */ /* 0x100fe200000108a0 */
[----:B------:R-:W5:Y:S01]  /*3d90*/  MUFU.EX2 R146, R146 ;  /* 0x0000009200927308 */ /* 0x000f620000000800 */
[----:B-1----:R-:W-:Y:S01]  /*3da0*/  F2FP.PACK_AB R96, R151, R152 ;  /* 0x000000989760723e */ /* 0x002fe200000000ff */
[----:B------:R-:W-:Y:S01]  /*3db0*/  FFMA.FTZ R134, R23, c[0x0][0x2d0], -R160 ;  /* 0x0000b40017867a23 */ /* 0x000fe200000108a0 */
[----:B------:R-:W-:Y:S01]  /*3dc0*/  LDSM.16.MT88.4 R12, [R188+0x2900] ;  /* 0x00290000bc0c783b */ /* 0x000fe20000004200 */
[----:B------:R-:W-:-:S02]  /*3dd0*/  FFMA.FTZ R159, R164, c[0x0][0x2d0], -R169 ;  /* 0x0000b400a49f7a23 */ /* 0x000fc400000108a9 */
[--C-:B------:R-:W-:Y:S01]  /*3de0*/  FFMA.FTZ R157, R162, c[0x0][0x2d0], -R169.reuse ;  /* 0x0000b400a29d7a23 */ /* 0x100fe200000108a9 */
[----:B------:R-:W1:Y:S01]  /*3df0*/  LDSM.16.MT88.4 R20, [R195+0x900] ;  /* 0x00090000c314783b */ /* 0x000e620000004200 */
[----:B------:R-:W-:Y:S01]  /*3e00*/  MUFU.EX2 R153, R153 ;  /* 0x0000009900997308 */ /* 0x000fe20000000800 */
[--C-:B------:R-:W-:Y:S02]  /*3e10*/  FFMA.FTZ R156, R156, c[0x0][0x2d0], -R169.reuse ;  /* 0x0000b4009c9c7a23 */ /* 0x100fe400000108a9 */
[----:B------:R-:W-:Y:S01]  /*3e20*/  LDSM.16.MT88.4 R24, [R190+0x2900] ;  /* 0x00290000be18783b */ /* 0x000fe20000004200 */
[----:B------:R-:W-:Y:S02]  /*3e30*/  FFMA.FTZ R158, R158, c[0x0][0x2d0], -R169 ;  /* 0x0000b4009e9e7a23 */ /* 0x000fe400000108a9 */
[--C-:B------:R-:W-:Y:S02]  /*3e40*/  FFMA.FTZ R162, R205, c[0x0][0x2d0], -R160.reuse ;  /* 0x0000b400cda27a23 */ /* 0x100fe400000108a0 */
[----:B------:R-:W2:Y:S01]  /*3e50*/  MUFU.EX2 R154, R154 ;  /* 0x0000009a009a7308 */ /* 0x000ea20000000800 */
[----:B-----5:R-:W-:Y:S01]  /*3e60*/  F2FP.PACK_AB R98, R146, R149 ;  /* 0x000000959262723e */ /* 0x020fe200000000ff */
[----:B------:R-:W-:-:S02]  /*3e70*/  FFMA.FTZ R163, R163, c[0x0][0x2d0], -R160 ;  /* 0x0000b400a3a37a23 */ /* 0x000fc400000108a0 */
[--C-:B------:R-:W-:Y:S02]  /*3e80*/  FFMA.FTZ R164, R171, c[0x0][0x2d0], -R160.reuse ;  /* 0x0000b400aba47a23 */ /* 0x100fe400000108a0 */
[--C-:B------:R-:W-:Y:S02]  /*3e90*/  FFMA.FTZ R165, R165, c[0x0][0x2d0], -R160.reuse ;  /* 0x0000b400a5a57a23 */ /* 0x100fe400000108a0 */
[----:B------:R-:W-:Y:S01]  /*3ea0*/  MUFU.EX2 R155, R155 ;  /* 0x0000009b009b7308 */ /* 0x000fe20000000800 */
[--C-:B------:R-:W-:Y:S02]  /*3eb0*/  FFMA.FTZ R171, R166, c[0x0][0x2d0], -R169.reuse ;  /* 0x0000b400a6ab7a23 */ /* 0x100fe400000108a9 */
[--C-:B------:R-:W-:Y:S02]  /*3ec0*/  FFMA.FTZ R168, R168, c[0x0][0x2d0], -R169.reuse ;  /* 0x0000b400a8a87a23 */ /* 0x100fe400000108a9 */
[--C-:B------:R-:W-:Y:S02]  /*3ed0*/  FFMA.FTZ R166, R142, c[0x0][0x2d0], -R169.reuse ;  /* 0x0000b4008ea67a23 */ /* 0x100fe400000108a9 */
[----:B------:R-:W-:Y:S01]  /*3ee0*/  FFMA.FTZ R169, R140, c[0x0][0x2d0], -R169 ;  /* 0x0000b4008ca97a23 */ /* 0x000fe200000108a9 */
[----:B------:R-:W5:Y:S01]  /*3ef0*/  MUFU.EX2 R148, R148 ;  /* 0x0000009400947308 */ /* 0x000f620000000800 */
[----:B--2---:R-:W-:Y:S01]  /*3f00*/  F2FP.PACK_AB R97, R154, R153 ;  /* 0x000000999a61723e */ /* 0x004fe200000000ff */
        /* <DEDUP_REMOVED lines=9> */
[----:B-----5:R-:W-:Y:S01]  /*3fa0*/  F2FP.PACK_AB R99, R148, R155 ;  /* 0x0000009b9463723e */ /* 0x020fe200000000ff */
        /* <DEDUP_REMOVED lines=200> */
.L_x_2090:
        /* <DEDUP_REMOVED lines=55> */
.L_x_2088:
[C---:B--23--:R-:W-:Y:S01]  /*4fa0*/  HMMA.16816.F32 R4, R132.reuse, R136, RZ ;  /* 0x000000888404723c */ /* 0x04cfe200000018ff */
[----:B------:R-:W0:Y:S01]  /*4fb0*/  LDGDEPBAR ;  /* 0x00000000000079af */ /* 0x000e220000000000 */
[----:B------:R-:W-:Y:S06]  /*4fc0*/  UISETP.GE.AND UP0, UPT, UR6, 0x1, UPT ;  /* 0x000000010600788c */ /* 0x000fec000bf06270 */
        /* <DEDUP_REMOVED lines=204> */
.L_x_2089:
[----:B------:R-:W-:Y:S01]  /*5c90*/  PLOP3.LUT P0, PT, PT, PT, UP1, 0x80, 0x0 ;  /* 0x000000000000781c */ /* 0x000fe20003f0f018 */
[----:B------:R-:W-:Y:S01]  /*5ca0*/  UIMAD UR5, UR6, -0x40, UR4 ;  /* 0xffffffc0060578a4 */ /* 0x000fe2000f8e0204 */
[----:B-1----:R-:W-:Y:S01]  /*5cb0*/  MOV R134, R207 ;  /* 0x000000cf00867202 */ /* 0x002fe20000000f00 */
[----:B------:R-:W0:Y:S01]  /*5cc0*/  LDGDEPBAR ;  /* 0x00000000000079af */ /* 0x000e220000000000 */
[----:B------:R-:W-:Y:S04]  /*5cd0*/  MOV R137, UR7 ;  /* 0x0000000700897c02 */ /* 0x000fe80008000f00 */
[----:B------:R-:W-:Y:S04]  /*5ce0*/  IADD3 R132, R137, UR5, -R208 ;  /* 0x0000000589847c10 */ /* 0x000fe8000fffe8d0 */
[----:B------:R-:W-:Y:S02]  /*5cf0*/  IADD3 R132, R132, -UR12, RZ ;  /* 0x8000000c84847c10 */ /* 0x000fe4000fffe0ff */
[----:B------:R-:W-:Y:S05]  /*5d00*/  @P0 MOV R134, R210 ;  /* 0x000000d200860202 */ /* 0x000fea0000000f00 */
[----:B------:R-:W1:Y:S08]  /*5d10*/  SHFL.IDX PT, R135, R134, 0x1, 0x1c1f ;  /* 0x003c1f0086877f89 */ /* 0x000e7000000e0000 */
[----:B------:R-:W2:Y:S01]  /*5d20*/  SHFL.IDX PT, R133, R134, RZ, 0x1c1f ;  /* 0x001c1fff86857589 */ /* 0x000ea200000e0000 */
[----:B-1----:R-:W-:Y:S04]  /*5d30*/  IADD3 R0, R132, R135, RZ ;  /* 0x0000008784007210 */ /* 0x002fe80007ffe0ff */
[C---:B------:R-:W-:Y:S02]  /*5d40*/  ISETP.GT.AND P1, PT, R0.reuse, RZ, PT ;  /* 0x000000ff0000720c */ /* 0x040fe40003f24270 */
[----:B------:R-:W-:Y:S02]  /*5d50*/  ISETP.GT.AND P0, PT, R0, 0x1, PT ;  /* 0x000000010000780c */ /* 0x000fe40003f04270 */
[----:B--2---:R-:W-:Y:S02]  /*5d60*/  IADD3 R132, R132, R133, RZ ;  /* 0x0000008584847210 */ /* 0x004fe40007ffe0ff */
[----:B------:R-:W-:Y:S02]  /*5d70*/  FSEL R135, R6, -INF , P1 ;  /* 0xff80000006877808 */ /* 0x000fe40000800000 */
[C---:B------:R-:W-:Y:S02]  /*5d80*/  ISETP.GT.AND P1, PT, R132.reuse, RZ, PT ;  /* 0x000000ff8400720c */ /* 0x040fe40003f24270 */
[----:B------:R-:W-:Y:S02]  /*5d90*/  FSEL R134, R7, -INF , P0 ;  /* 0xff80000007867808 */ /* 0x000fe40000000000 */
[----:B------:R-:W-:Y:S02]  /*5da0*/  ISETP.GT.AND P0, PT, R132, 0x1, PT ;  /* 0x000000018400780c */ /* 0x000fe40003f04270 */
[----:B------:R-:W-:Y:S02]  /*5db0*/  FSEL R136, R4, -INF , P1 ;  /* 0xff80000004887808 */ /* 0x000fe40000800000 */
[----:B------:R-:W-:Y:S02]  /*5dc0*/  FSEL R6, R5, -INF , P0 ;  /* 0xff80000005067808 */ /* 0x000fe40000000000 */
[----:B------:R-:W-:Y:S02]  /*5dd0*/  FMNMX.FTZ R5, R135, R2, !PT ;  /* 0x0000000287057209 */ /* 0x000fe40007810000 */
[C---:B------:R-:W-:Y:S02]  /*5de0*/  ISETP.GT.AND P1, PT, R0.reuse, 0x8, PT ;  /* 0x000000080000780c */ /* 0x040fe40003f24270 */
[----:B------:R-:W-:Y:S02]  /*5df0*/  ISETP.GT.AND P0, PT, R0, 0x9, PT ;  /* 0x000000090000780c */ /* 0x000fe40003f04270 */
[----:B------:R-:W-:Y:S02]  /*5e00*/  FSEL R162, R10, -INF , P1 ;  /* 0xff8000000aa27808 */ /* 0x000fe40000800000 */
[----:B------:R-:W-:Y:S02]  /*5e10*/  ISETP.GT.AND P1, PT, R132, 0x8, PT ;  /* 0x000000088400780c */ /* 0x000fe40003f24270 */
[----:B------:R-:W-:Y:S02]  /*5e20*/  FMNMX.FTZ R5, R134, R5, !PT ;  /* 0x0000000586057209 */ /* 0x000fe40007810000 */
[----:B------:R-:W-:Y:S02]  /*5e30*/  FSEL R138, R11, -INF , P0 ;  /* 0xff8000000b8a7808 */ /* 0x000fe40000000000 */
[----:B------:R-:W-:Y:S02]  /*5e40*/  FSEL R10, R8, -INF , P1 ;  /* 0xff800000080a7808 */ /* 0x000fe40000800000 */
[----:B------:R-:W-:Y:S02]  /*5e50*/  ISETP.GT.AND P1, PT, R0, 0x10, PT ;  /* 0x000000100000780c */ /* 0x000fe40003f24270 */
        /* <DEDUP_REMOVED lines=13> */
[----:B------:R-:W-:Y:S01]  /*5f30*/  FSEL R142, R18, -INF , P1 ;  /* 0xff800000128e7808 */ /* 0x000fe20000800000 */
[----:B------:R-:W-:Y:S01]  /*5f40*/  LDSM.16.MT88.4 R12, [R195+0x100] ;  /* 0x00010000c30c783b */ /* 0x000fe20000004200 */
[----:B------:R-:W-:Y:S02]  /*5f50*/  ISETP.GT.AND P0, PT, R0, 0x19, PT ;  /* 0x000000190000780c */ /* 0x000fe40003f04270 */
[----:B------:R-:W-:Y:S02]  /*5f60*/  FMNMX.FTZ R7, R236, R7, !PT ;  /* 0x00000007ec077209 */ /* 0x000fe40007810000 */
[----:B------:R-:W-:Y:S02]  /*5f70*/  ISETP.GT.AND P1, PT, R132, 0x18, PT ;  /* 0x000000188400780c */ /* 0x000fe40003f24270 */
[----:B------:R-:W-:Y:S02]  /*5f80*/  FSEL R140, R19, -INF , P0 ;  /* 0xff800000138c7808 */ /* 0x000fe40000000000 */
[----:B------:R-:W-:Y:S02]  /*5f90*/  FMNMX.FTZ R7, R142, R7, !PT ;  /* 0x000000078e077209 */ /* 0x000fe40007810000 */
[----:B------:R-:W-:Y:S02]  /*5fa0*/  FSEL R170, R16, -INF , P1 ;  /* 0xff80000010aa7808 */ /* 0x000fe40000800000 */
[----:B------:R-:W-:Y:S02]  /*5fb0*/  ISETP.GT.AND P1, PT, R0, 0x20, PT ;  /* 0x000000200000780c */ /* 0x000fe40003f24270 */
[----:B------:R-:W-:Y:S02]  /*5fc0*/  ISETP.GT.AND P0, PT, R132, 0x19, PT ;  /* 0x000000198400780c */ /* 0x000fe40003f04270 */
[----:B------:R-:W-:Y:S02]  /*5fd0*/  FMNMX.FTZ R5, R136, R3, !PT ;  /* 0x0000000388057209 */ /* 0x000fe40007810000 */
[----:B------:R-:W-:Y:S02]  /*5fe0*/  FSEL R230, R22, -INF , P1 ;  /* 0xff80000016e67808 */ /* 0x000fe40000800000 */
[----:B------:R-:W-:Y:S02]  /*5ff0*/  FMNMX.FTZ R7, R140, R7, !PT ;  /* 0x000000078c077209 */ /* 0x000fe40007810000 */
[----:B------:R-:W-:Y:S02]  /*6000*/  FSEL R220, R17, -INF , P0 ;  /* 0xff80000011dc7808 */ /* 0x000fe40000000000 */
[----:B------:R-:W-:Y:S02]  /*6010*/  ISETP.GT.AND P0, PT, R0, 0x21, PT ;  /* 0x000000210000780c */ /* 0x000fe40003f04270 */
[----:B------:R-:W-:Y:S02]  /*6020*/  ISETP.GT.AND P1, PT, R132, 0x20, PT ;  /* 0x000000208400780c */ /* 0x000fe40003f24270 */
[----:B------:R-:W-:Y:S02]  /*6030*/  FMNMX.FTZ R5, R6, R5, !PT ;  /* 0x0000000506057209 */ /* 0x000fe40007810000 */
[----:B------:R-:W-:Y:S02]  /*6040*/  FSEL R226, R23, -INF , P0 ;  /* 0xff80000017e27808 */ /* 0x000fe40000000000 */
[----:B------:R-:W-:Y:S02]  /*6050*/  FSEL R234, R20, -INF , P1 ;  /* 0xff80000014ea7808 */ /* 0x000fe40000800000 */
[----:B------:R-:W-:Y:S02]  /*6060*/  ISETP.GT.AND P0, PT, R132, 0x21, PT ;  /* 0x000000218400780c */ /* 0x000fe40003f04270 */
[----:B------:R-:W-:Y:S02]  /*6070*/  FMNMX.FTZ R7, R230, R7, !PT ;  /* 0x00000007e6077209 */ /* 0x000fe40007810000 */
[----:B------:R-:W-:Y:S02]  /*6080*/  ISETP.GT.AND P1, PT, R0, 0x28, PT ;  /* 0x000000280000780c */ /* 0x000fe40003f24270 */
[----:B------:R-:W-:Y:S02]  /*6090*/  FMNMX.FTZ R5, R10, R5, !PT ;  /* 0x000000050a057209 */ /* 0x000fe40007810000 */
[----:B------:R-:W-:Y:S02]  /*60a0*/  FSEL R232, R21, -INF , P0 ;  /* 0xff80000015e87808 */ /* 0x000fe40000000000 */
[----:B------:R-:W-:Y:S01]  /*60b0*/  ISETP.GT.AND P0, PT, R0, 0x29, PT ;  /* 0x000000290000780c */ /* 0x000fe20003f04270 */
[----:B------:R-:W-:Y:S01]  /*60c0*/  LDSM.16.MT88.4 R20, [R190+0x100] ;  /* 0x00010000be14783b */ /* 0x000fe20000004200 */
[----:B------:R-:W-:Y:S02]  /*60d0*/  FSEL R222, R26, -INF , P1 ;  /* 0xff8000001ade7808 */ /* 0x000fe40000800000 */
[----:B------:R-:W-:Y:S02]  /*60e0*/  FMNMX.FTZ R7, R226, R7, !PT ;  /* 0x00000007e2077209 */ /* 0x000fe40007810000 */
[----:B------:R-:W-:Y:S02]  /*60f0*/  FMNMX.FTZ R5, R8, R5, !PT ;  /* 0x0000000508057209 */ /* 0x000fe40007810000 */
[----:B------:R-:W-:Y:S02]  /*6100*/  FSEL R158, R27, -INF , P0 ;  /* 0xff8000001b9e7808 */ /* 0x000fe40000000000 */
[----:B------:R-:W-:Y:S02]  /*6110*/  ISETP.GT.AND P1, PT, R0, 0x30, PT ;  /* 0x000000300000780c */ /* 0x000fe40003f24270 */
[----:B------:R-:W-:Y:S02]  /*6120*/  FMNMX.FTZ R7, R222, R7, !PT ;  /* 0x00000007de077209 */ /* 0x000fe40007810000 */
        /* <DEDUP_REMOVED lines=19> */
[----:B------:R-:W-:Y:S01]  /*6260*/  ISETP.GT.AND P0, PT, R132, 0x29, PT ;  /* 0x000000298400780c */ /* 0x000fe20003f04270 */
[----:B------:R-:W1:Y:S01]  /*6270*/  SHFL.BFLY PT, R5, R0, 0x2, 0x1f ;  /* 0x0c401f0000057f89 */ /* 0x000e6200000e0000 */
        /* <DEDUP_REMOVED lines=8> */
[----:B------:R-:W-:Y:S01]  /*6300*/  FMNMX.FTZ R7, R156, R7, !PT ;  /* 0x000000079c077209 */ /* 0x000fe20007810000 */
[----:B------:R-:W-:Y:S01]  /*6310*/  LDSM.16.MT88.4 R28, [R189+0x100] ;  /* 0x00010000bd1c783b */ /* 0x000fe20000004200 */
[----:B------:R-:W-:Y:S02]  /*6320*/  ISETP.GT.AND P1, PT, R132, 0x38, PT ;  /* 0x000000388400780c */ /* 0x000fe40003f24270 */
[----:B------:R-:W-:Y:S02]  /*6330*/  FMNMX.FTZ R7, R154, R7, !PT ;  /* 0x000000079a077209 */ /* 0x000fe40007810000 */
[----:B------:R-:W-:Y:S02]  /*6340*/  FSEL R150, R32, -INF , P1 ;  /* 0xff80000020967808 */ /* 0x000fe40000800000 */
[----:B------:R-:W-:Y:S02]  /*6350*/  ISETP.GT.AND P0, PT, R132, 0x39, PT ;  /* 0x000000398400780c */ /* 0x000fe40003f04270 */
[----:B------:R-:W-:Y:S02]  /*6360*/  FMNMX.FTZ R7, R150, R7, !PT ;  /* 0x0000000796077209 */ /* 0x000fe40007810000 */
[----:B------:R-:W-:Y:S02]  /*6370*/  FSEL R146, R33, -INF , P0 ;  /* 0xff80000021927808 */ /* 0x000fe40000000000 */
[----:B-1----:R-:W-:Y:S02]  /*6380*/  FMNMX.FTZ R5, R0, R5, !PT ;  /* 0x0000000500057209 */ /* 0x002fe40007810000 */
[----:B------:R-:W-:Y:S03]  /*6390*/  FMNMX.FTZ R9, R146, R7, !PT ;  /* 0x0000000792097209 */ /* 0x000fe60007810000 */
[----:B------:R-:W1:Y:S08]  /*63a0*/  SHFL.BFLY PT, R132, R5, 0x1, 0x1f ;  /* 0x0c201f0005847f89 */ /* 0x000e7000000e0000 */
[----:B------:R-:W2:Y:S01]  /*63b0*/  SHFL.BFLY PT, R0, R9, 0x2, 0x1f ;  /* 0x0c401f0009007f89 */ /* 0x000ea200000e0000 */
[----:B-1----:R-:W-:Y:S04]  /*63c0*/  FMNMX.FTZ R132, R132, R5, !PT ;  /* 0x0000000584847209 */ /* 0x002fe80007810000 */
[C---:B------:R-:W-:Y:S01]  /*63d0*/  FSETP.NEU.FTZ.AND P1, PT, R132.reuse, -INF , PT ;  /* 0xff8000008400780b */ /* 0x040fe20003f3d000 */
[----:B------:R-:W-:Y:S01]  /*63e0*/  FMUL.FTZ R145, R132, c[0x0][0x2d0] ;  /* 0x0000b40084917a20 */ /* 0x000fe20000410000 */
[----:B--2---:R-:W-:Y:S02]  /*63f0*/  FMNMX.FTZ R4, R0, R9, !PT ;  /* 0x0000000900047209 */ /* 0x004fe40007810000 */
[----:B------:R-:W-:Y:S02]  /*6400*/  FSEL R5, R132, RZ, P1 ;  /* 0x000000ff84057208 */ /* 0x000fe40000800000 */
[----:B------:R-:W-:Y:S01]  /*6410*/  FSEL R145, R145, RZ, P1 ;  /* 0x000000ff91917208 */ /* 0x000fe20000800000 */
[----:B------:R-:W1:Y:S02]  /*6420*/  SHFL.BFLY PT, R7, R4, 0x1, 0x1f ;  /* 0x0c201f0004077f89 */ /* 0x000e6400000e0000 */
[----:B------:R-:W-:Y:S02]  /*6430*/  FADD.FTZ R5, -R5, R2 ;  /* 0x0000000205057221 */ /* 0x000fe40000010100 */
[--C-:B------:R-:W-:Y:S02]  /*6440*/  FFMA.FTZ R161, R135, c[0x0][0x2d0], -R145.reuse ;  /* 0x0000b40087a17a23 */ /* 0x100fe40000010891 */
        /* <DEDUP_REMOVED lines=9> */
[----:B------:R-:W2:Y:S01]  /*64e0*/  MUFU.EX2 R2, R2 ;  /* 0x0000000200027308 */ /* 0x000ea20000000800 */
[--C-:B------:R-:W-:Y:S01]  /*64f0*/  FFMA.FTZ R168, R168, c[0x0][0x2d0], -R145.reuse ;  /* 0x0000b400a8a87a23 */ /* 0x100fe20000010891 */
[----:B-1----:R-:W-:Y:S01]  /*6500*/  FMNMX.FTZ R0, R4, R7, !PT ;  /* 0x0000000704007209 */ /* 0x002fe20007810000 */
[--C-:B------:R-:W-:Y:S02]  /*6510*/  FFMA.FTZ R169, R236, c[0x0][0x2d0], -R145.reuse ;  /* 0x0000b400eca97a23 */ /* 0x100fe40000010891 */
[--C-:B------:R-:W-:Y:S01]  /*6520*/  FFMA.FTZ R223, R230, c[0x0][0x2d0], -R145.reuse ;  /* 0x0000b400e6df7a23 */ /* 0x100fe20000010891 */
[C---:B------:R-:W-:Y:S01]  /*6530*/  FSETP.NEU.FTZ.AND P0, PT, R0.reuse, -INF , PT ;  /* 0xff8000000000780b */ /* 0x040fe20003f1d000 */
[C---:B------:R-:W-:Y:S03]  /*6540*/  FMUL.FTZ R147, R0.reuse, c[0x0][0x2d0] ;  /* 0x0000b40000937a20 */ /* 0x040fe60000410000 */
[----:B------:R-:W1:Y:S01]  /*6550*/  MUFU.EX2 R160, R160 ;  /* 0x000000a000a07308 */ /* 0x000e620000000800 */
[----:B------:R-:W-:Y:S01]  /*6560*/  FSEL R4, R0, RZ, P0 ;  /* 0x000000ff00047208 */ /* 0x000fe20000000000 */
[--C-:B------:R-:W-:Y:S01]  /*6570*/  FFMA.FTZ R230, R152, c[0x0][0x2d0], -R145.reuse ;  /* 0x0000b40098e67a23 */ /* 0x100fe20000010891 */
[----:B------:R-:W-:Y:S01]  /*6580*/  FSEL R147, R147, RZ, P0 ;  /* 0x000000ff93937208 */ /* 0x000fe20000000000 */
[----:B------:R-:W-:Y:S01]  /*6590*/  FFMA.FTZ R226, R226, c[0x0][0x2d0], -R145 ;  /* 0x0000b400e2e27a23 */ /* 0x000fe20000010891 */
        /* <DEDUP_REMOVED lines=8> */
[----:B------:R-:W-:Y:S02]  /*6620*/  FMUL.FTZ R3, R4, c[0x0][0x2d0] ;  /* 0x0000b40004037a20 */ /* 0x000fe40000410000 */
[C---:B--2---:R-:W-:Y:S02]  /*6630*/  FMUL.FTZ R6, R2.reuse, R130 ;  /* 0x0000008202067220 */ /* 0x044fe40000410000 */
[C---:B------:R-:W-:Y:S01]  /*6640*/  FMUL.FTZ R7, R2.reuse, R131 ;  /* 0x0000008302077220 */ /* 0x040fe20000410000 */
[----:B------:R-:W2:Y:S01]  /*6650*/  MUFU.EX2 R134, R134 ;  /* 0x0000008600867308 */ /* 0x000ea20000000800 */
[----:B------:R-:W-:Y:S01]  /*6660*/  FMUL.FTZ R10, R2, R102 ;  /* 0x00000066020a7220 */ /* 0x000fe20000410000 */
[----:B-1----:R-:W-:Y:S01]  /*6670*/  F2FP.PACK_AB R137, R160, R161 ;  /* 0x000000a1a089723e */ /* 0x002fe200000000ff */
[C---:B------:R-:W-:Y:S02]  /*6680*/  FMUL.FTZ R11, R2.reuse, R103 ;  /* 0x00000067020b7220 */ /* 0x040fe40000410000 */
[C---:B------:R-:W-:Y:S02]  /*6690*/  FMUL.FTZ R18, R2.reuse, R110 ;  /* 0x0000006e02127220 */ /* 0x040fe40000410000 */
[C---:B------:R-:W-:Y:S03]  /*66a0*/  FMUL.FTZ R19, R2.reuse, R111 ;  /* 0x0000006f02137220 */ /* 0x040fe60000410000 */
[----:B------:R-:W1:Y:S01]  /*66b0*/  MUFU.EX2 R3, R3 ;  /* 0x0000000300037308 */ /* 0x000e620000000800 */
[C---:B------:R-:W-:Y:S02]  /*66c0*/  FMUL.FTZ R26, R2.reuse, R118 ;  /* 0x00000076021a7220 */ /* 0x040fe40000410000 */
[C---:B------:R-:W-:Y:S02]  /*66d0*/  FMUL.FTZ R27, R2.reuse, R119 ;  /* 0x00000077021b7220 */ /* 0x040fe40000410000 */
[C---:B------:R-:W-:Y:S02]  /*66e0*/  FMUL.FTZ R34, R2.reuse, R126 ;  /* 0x0000007e02227220 */ /* 0x040fe40000410000 */
[----:B------:R-:W-:Y:S02]  /*66f0*/  FMUL.FTZ R35, R2, R127 ;  /* 0x0000007f02237220 */ /* 0x000fe40000410000 */
[--C-:B------:R-:W-:Y:S01]  /*6700*/  FFMA.FTZ R229, R154, c[0x0][0x2d0], -R147.reuse ;  /* 0x0000b4009ae57a23 */ /* 0x100fe20000010893 */
[----:B------:R-:W-:Y:S01]  /*6710*/  MUFU.EX2 R165, R165 ;  /* 0x000000a500a57308 */ /* 0x000fe20000000800 */
[----:B------:R-:W-:Y:S01]  /*6720*/  LDSM.16.MT88.4 R152, [R188+0x3900] ;  /* 0x00390000bc98783b */ /* 0x000fe20000004200 */
[--C-:B------:R-:W-:Y:S01]  /*6730*/  FFMA.FTZ R233, R150, c[0x0][0x2d0], -R147.reuse ;  /* 0x0000b40096e97a23 */ /* 0x100fe20000010893 */
[----:B--2---:R-:W-:Y:S01]  /*6740*/  F2FP.PACK_AB R139, R134, R135 ;  /* 0x00000087868b723e */ /* 0x004fe200000000ff */
[C---:B------:R-:W-:Y:S02]  /*6750*/  FMUL.FTZ R38, R2.reuse, R38 ;  /* 0x0000002602267220 */ /* 0x040fe40000410000 */
[C---:B------:R-:W-:Y:S03]  /*6760*/  FMUL.FTZ R39, R2.reuse, R39 ;  /* 0x0000002702277220 */ /* 0x040fe60000410000 */
[----:B------:R-:W-:Y:S01]  /*6770*/  LDSM.16.MT88.4 R148, [R189+0x3900] ;  /* 0x00390000bd94783b */ /* 0x000fe20000004200 */
[----:B------:R-:W2:Y:S01]  /*6780*/  MUFU.EX2 R164, R164 ;  /* 0x000000a400a47308 */ /* 0x000ea20000000800 */
[C---:B------:R-:W-:Y:S02]  /*6790*/  FMUL.FTZ R42, R2.reuse, R42 ;  /* 0x0000002a022a7220 */ /* 0x040fe40000410000 */
[----:B------:R-:W-:Y:S02]  /*67a0*/  FMUL.FTZ R43, R2, R43 ;  /* 0x0000002b022b7220 */ /* 0x000fe40000410000 */
[C---:B-1----:R-:W-:Y:S02]  /*67b0*/  FMUL.FTZ R4, R3.reuse, R128 ;  /* 0x0000008003047220 */ /* 0x042fe40000410000 */
        /* <DEDUP_REMOVED lines=9> */
[----:B------:R-:W1:Y:S01]  /*6850*/  MUFU.EX2 R162, R162 ;  /* 0x000000a200a27308 */ /* 0x000e620000000800 */
[----:B------:R-:W3:Y:S01]  /*6860*/  LDSM.16.MT88.4 R100, [R188+0x100] ;  /* 0x00010000bc64783b */ /* 0x000ee20000004200 */
[C---:B------:R-:W-:Y:S01]  /*6870*/  FMUL.FTZ R32, R3.reuse, R124 ;  /* 0x0000007c03207220 */ /* 0x040fe20000410000 */
[----:B--2---:R-:W-:Y:S01]  /*6880*/  F2FP.PACK_AB R136, R164, R165 ;  /* 0x000000a5a488723e */ /* 0x004fe200000000ff */
        /* <DEDUP_REMOVED lines=8> */
[----:B------:R-:W-:Y:S01]  /*6910*/  LDSM.16.MT88.4 R116, [R189+0x900] ;  /* 0x00090000bd74783b */ /* 0x000fe20000004200 */
[C---:B------:R-:W-:Y:S02]  /*6920*/  FMUL.FTZ R45, R3.reuse, R45 ;  /* 0x0000002d032d7220 */ /* 0x040fe40000410000 */
[C---:B------:R-:W-:Y:S01]  /*6930*/  FMUL.FTZ R46, R2.reuse, R46 ;  /* 0x0000002e022e7220 */ /* 0x040fe20000410000 */
[----:B------:R-:W-:Y:S01]  /*6940*/  MUFU.EX2 R169, R169 ;  /* 0x000000a900a97308 */ /* 0x000fe20000000800 */
[----:B------:R-:W-:Y:S01]  /*6950*/  FMUL.FTZ R47, R2, R47 ;  /* 0x0000002f022f7220 */ /* 0x000fe20000410000 */
[----:B-1----:R-:W-:Y:S02]  /*6960*/  F2FP.PACK_AB R138, R162, R163 ;  /* 0x000000a3a28a723e */ /* 0x002fe400000000ff */
[----:B------:R-:W-:Y:S01]  /*6970*/  LDSM.16.MT88.4 R124, [R195+0x2900] ;  /* 0x00290000c37c783b */ /* 0x000fe20000004200 */
[C---:B------:R-:W-:Y:S02]  /*6980*/  FMUL.FTZ R48, R3.reuse, R48 ;  /* 0x0000003003307220 */ /* 0x040fe40000410000 */
[C---:B------:R-:W-:Y:S02]  /*6990*/  FMUL.FTZ R49, R3.reuse, R49 ;  /* 0x0000003103317220 */ /* 0x040fe40000410000 */
[C---:B------:R-:W-:Y:S01]  /*69a0*/  FMUL.FTZ R50, R2.reuse, R50 ;  /* 0x0000003202327220 */ /* 0x040fe20000410000 */
        /* <DEDUP_REMOVED lines=25> */
[----:B------:R-:W-:Y:S01]  /*6b40*/  LDSM.16.MT88.4 R112, [R195+0x900] ;  /* 0x00090000c370783b */ /* 0x000fe20000004200 */
        /* <DEDUP_REMOVED lines=14> */
[----:B------:R-:W-:Y:S01]  /*6c30*/  LDSM.16.MT88.4 R120, [R188+0x900] ;  /* 0x00090000bc78783b */ /* 0x000fe20000004200 */
[C---:B------:R-:W-:Y:S02]  /*6c40*/  FMUL.FTZ R63, R2.reuse, R63 ;  /* 0x0000003f023f7220 */ /* 0x040fe40000410000 */
[C---:B------:R-:W-:Y:S02]  /*6c50*/  FMUL.FTZ R64, R3.reuse, R64 ;  /* 0x0000004003407220 */ /* 0x040fe40000410000 */
[C---:B---3--:R-:W-:Y:S02]  /*6c60*/  HMMA.16816.F32 R28, R136.reuse, R100, R28 ;  /* 0x00000064881c723c */ /* 0x048fe4000000181c */
[----:B------:R-:W-:Y:S01]  /*6c70*/  MUFU.EX2 R235, R235 ;  /* 0x000000eb00eb7308 */ /* 0x000fe20000000800 */
[C---:B------:R-:W-:Y:S02]  /*6c80*/  FMUL.FTZ R65, R3.reuse, R65 ;  /* 0x0000004103417220 */ /* 0x040fe40000410000 */
[C---:B------:R-:W-:Y:S02]  /*6c90*/  FMUL.FTZ R66, R2.reuse, R66 ;  /* 0x0000004202427220 */ /* 0x040fe40000410000 */
[C---:B------:R-:W-:Y:S01]  /*6ca0*/  FMUL.FTZ R67, R2.reuse, R67 ;  /* 0x0000004302437220 */ /* 0x040fe20000410000 */
[C---:B------:R-:W-:Y:S01]  /*6cb0*/  HMMA.16816.F32 R32, R136.reuse, R102, R32 ;  /* 0x000000668820723c */ /* 0x040fe20000001820 */
[----:B------:R-:W2:Y:S03]  /*6cc0*/  LDSM.16.MT88.4 R100, [R189+0x2100] ;  /* 0x00210000bd64783b */ /* 0x000ea60000004200 */
[C---:B------:R-:W-:Y:S02]  /*6cd0*/  FMUL.FTZ R68, R3.reuse, R68 ;  /* 0x0000004403447220 */ /* 0x040fe40000410000 */
[C---:B------:R-:W-:Y:S02]  /*6ce0*/  FMUL.FTZ R69, R3.reuse, R69 ;  /* 0x0000004503457220 */ /* 0x040fe40000410000 */
[C---:B-1----:R-:W-:Y:S04]  /*6cf0*/  HMMA.16816.F32 R36, R136.reuse, R104, R36 ;  /* 0x000000688824723c */ /* 0x042fe80000001824 */
[C---:B------:R-:W-:Y:S02]  /*6d00*/  FMUL.FTZ R70, R2.reuse, R70 ;  /* 0x0000004602467220 */ /* 0x040fe40000410000 */
[C---:B------:R-:W-:Y:S02]  /*6d10*/  FMUL.FTZ R71, R2.reuse, R71 ;  /* 0x0000004702477220 */ /* 0x040fe40000410000 */
        /* <DEDUP_REMOVED lines=8> */
[----:B------:R-:W3:Y:S03]  /*6da0*/  LDSM.16.MT88.4 R108, [R195+0x4100] ;  /* 0x00410000c36c783b */ /* 0x000ee60000004200 */
[C---:B------:R-:W-:Y:S02]  /*6db0*/  FMUL.FTZ R84, R3.reuse, R84 ;  /* 0x0000005403547220 */ /* 0x040fe40000410000 */
[C---:B------:R-:W-:Y:S02]  /*6dc0*/  FMUL.FTZ R85, R3.reuse, R85 ;  /* 0x0000005503557220 */ /* 0x040fe40000410000 */
[C---:B------:R-:W-:Y:S01]  /*6dd0*/  FMUL.FTZ R86, R2.reuse, R86 ;  /* 0x0000005602567220 */ /* 0x040fe20000410000 */
[C---:B--2---:R-:W-:Y:S03]  /*6de0*/  HMMA.16816.F32 R52, R136.reuse, R100, R52 ;  /* 0x000000648834723c */ /* 0x044fe60000001834 */
[----:B------:R-:W-:Y:S02]  /*6df0*/  FMUL.FTZ R87, R2, R87 ;  /* 0x0000005702577220 */ /* 0x000fe40000410000 */
[--C-:B------:R-:W-:Y:S02]  /*6e00*/  FFMA.FTZ R166, R166, c[0x0][0x2d0], -R147.reuse ;  /* 0x0000b400a6a67a23 */ /* 0x100fe40000010893 */
[--C-:B------:R-:W-:Y:S01]  /*6e10*/  FFMA.FTZ R167, R238, c[0x0][0x2d0], -R147.reuse ;  /* 0x0000b400eea77a23 */ /* 0x100fe20000010893 */
[C---:B------:R-:W-:Y:S01]  /*6e20*/  HMMA.16816.F32 R56, R136.reuse, R102, R56 ;  /* 0x000000668838723c */ /* 0x040fe20000001838 */
[----:B------:R-:W2:Y:S02]  /*6e30*/  LDSM.16.MT88.4 R100, [R190+0x4100] ;  /* 0x00410000be64783b */ /* 0x000ea40000004200 */
[----:B------:R-:W-:Y:S01]  /*6e40*/  MUFU.EX2 R166, R166 ;  /* 0x000000a600a67308 */ /* 0x000fe20000000800 */
[--C-:B------:R-:W-:Y:S02]  /*6e50*/  FFMA.FTZ R170, R170, c[0x0][0x2d0], -R147.reuse ;  /* 0x0000b400aaaa7a23 */ /* 0x100fe40000010893 */
[----:B------:R-:W-:Y:S02]  /*6e60*/  FFMA.FTZ R171, R220, c[0x0][0x2d0], -R147 ;  /* 0x0000b400dcab7a23 */ /* 0x000fe40000010893 */
[C---:B-1----:R-:W-:Y:S04]  /*6e70*/  HMMA.16816.F32 R60, R136.reuse, R104, R60 ;  /* 0x00000068883c723c */ /* 0x042fe8000000183c */
[----:B------:R-:W-:Y:S01]  /*6e80*/  FFMA.FTZ R220, R140, c[0x0][0x2d0], -R145 ;  /* 0x0000b4008cdc7a23 */ /* 0x000fe20000010891 */
[----:B------:R-:W1:Y:S01]  /*6e90*/  MUFU.EX2 R167, R167 ;  /* 0x000000a700a77308 */ /* 0x000e620000000800 */
[----:B------:R-:W-:Y:S01]  /*6ea0*/  LDSM.16.MT88.4 R140, [R189+0x2900] ;  /* 0x00290000bd8c783b */ /* 0x000fe20000004200 */
[C---:B------:R-:W-:Y:S01]  /*6eb0*/  FMUL.FTZ R88, R3.reuse, R88 ;  /* 0x0000005803587220 */ /* 0x040fe20000410000 */
[C---:B------:R-:W-:Y:S04]  /*6ec0*/  HMMA.16816.F32 R64, R136.reuse, R106, R64 ;  /* 0x0000006a8840723c */ /* 0x040fe80000001840 */
[C---:B------:R-:W-:Y:S02]  /*6ed0*/  FMUL.FTZ R89, R3.reuse, R89 ;  /* 0x0000005903597220 */ /* 0x040fe40000410000 */
[----:B------:R-:W4:Y:S01]  /*6ee0*/  LDSM.16.MT88.4 R104, [R189+0x4100] ;  /* 0x00410000bd68783b */ /* 0x000f220000004200 */
[C---:B------:R-:W-:Y:S01]  /*6ef0*/  FMUL.FTZ R90, R2.reuse, R90 ;  /* 0x0000005a025a7220 */ /* 0x040fe20000410000 */
[C---:B---3--:R-:W-:Y:S01]  /*6f00*/  HMMA.16816.F32 R68, R136.reuse, R108, R68 ;  /* 0x0000006c8844723c */ /* 0x048fe20000001844 */
[----:B------:R-:W-:Y:S03]  /*6f10*/  MUFU.EX2 R170, R170 ;  /* 0x000000aa00aa7308 */ /* 0x000fe60000000800 */
[C---:B------:R-:W-:Y:S02]  /*6f20*/  FMUL.FTZ R91, R2.reuse, R91 ;  /* 0x0000005b025b7220 */ /* 0x040fe40000410000 */
[C---:B------:R-:W-:Y:S02]  /*6f30*/  FMUL.FTZ R92, R3.reuse, R92 ;  /* 0x0000005c035c7220 */ /* 0x040fe40000410000 */
[C---:B------:R-:W-:Y:S01]  /*6f40*/  HMMA.16816.F32 R72, R136.reuse, R110, R72 ;  /* 0x0000006e8848723c */ /* 0x040fe20000001848 */
[----:B------:R-:W3:Y:S02]  /*6f50*/  LDSM.16.MT88.4 R108, [R188+0x4100] ;  /* 0x00410000bc6c783b */ /* 0x000ee40000004200 */
[----:B------:R-:W5:Y:S01]  /*6f60*/  MUFU.EX2 R171, R171 ;  /* 0x000000ab00ab7308 */ /* 0x000f620000000800 */
[C---:B------:R-:W-:Y:S02]  /*6f70*/  FMUL.FTZ R76, R3.reuse, R76 ;  /* 0x0000004c034c7220 */ /* 0x040fe40000410000 */
[C---:B------:R-:W-:Y:S02]  /*6f80*/  FMUL.FTZ R77, R3.reuse, R77 ;  /* 0x0000004d034d7220 */ /* 0x040fe40000410000 */
[C---:B------:R-:W-:Y:S04]  /*6f90*/  FMUL.FTZ R78, R2.reuse, R78 ;  /* 0x0000004e024e7220 */ /* 0x040fe80000410000 */
[C---:B------:R-:W-:Y:S01]  /*6fa0*/  FMUL.FTZ R79, R2.reuse, R79 ;  /* 0x0000004f024f7220 */ /* 0x040fe20000410000 */
[----:B------:R-:W3:Y:S01]  /*6fb0*/  MUFU.EX2 R220, R220 ;  /* 0x000000dc00dc7308 */ /* 0x000ee20000000800 */
[C---:B------:R-:W-:Y:S02]  /*6fc0*/  FMUL.FTZ R93, R3.reuse, R93 ;  /* 0x0000005d035d7220 */ /* 0x040fe40000410000 */
[C---:B------:R-:W-:Y:S02]  /*6fd0*/  FMUL.FTZ R94, R2.reuse, R94 ;  /* 0x0000005e025e7220 */ /* 0x040fe40000410000 */
[C---:B------:R-:W-:Y:S01]  /*6fe0*/  FMUL.FTZ R95, R2.reuse, R95 ;  /* 0x0000005f025f7220 */ /* 0x040fe20000410000 */
[C---:B--2---:R-:W-:Y:S03]  /*6ff0*/  HMMA.16816.F32 R76, R136.reuse, R100, R76 ;  /* 0x00000064884c723c */ /* 0x044fe6000000184c */
[C---:B------:R-:W-:Y:S02]  /*7000*/  FMUL.FTZ R80, R3.reuse, R80 ;  /* 0x0000005003507220 */ /* 0x040fe40000410000 */
[----:B------:R-:W-:Y:S02]  /*7010*/  FMUL.FTZ R81, R3, R81 ;  /* 0x0000005103517220 */ /* 0x000fe40000410000 */
[C---:B------:R-:W-:Y:S01]  /*7020*/  FMUL.FTZ R82, R2.reuse, R82 ;  /* 0x0000005202527220 */ /* 0x040fe20000410000 */
[----:B-1----:R-:W-:Y:S01]  /*7030*/  F2FP.PACK_AB R100, R167, R166 ;  /* 0x000000a6a764723e */ /* 0x002fe200000000ff */
[C---:B------:R-:W-:Y:S03]  /*7040*/  FMUL.FTZ R83, R2.reuse, R83 ;  /* 0x0000005302537220 */ /* 0x040fe60000410000 */
[----:B------:R-:W-:Y:S01]  /*7050*/  FMUL.FTZ R96, R3, R96 ;  /* 0x0000006003607220 */ /* 0x000fe20000410000 */
[----:B------:R-:W-:Y:S01]  /*7060*/  F2FP.PACK_AB R101, R169, R168 ;  /* 0x000000a8a965723e */ /* 0x000fe200000000ff */
[----:B------:R-:W-:Y:S02]  /*7070*/  FMUL.FTZ R97, R3, R97 ;  /* 0x0000006103617220 */ /* 0x000fe40000410000 */
[C---:B------:R-:W-:Y:S03]  /*7080*/  HMMA.16816.F32 R80, R136.reuse, R102, R80 ;  /* 0x000000668850723c */ /* 0x040fe60000001850 */
[C---:B------:R-:W-:Y:S02]  /*7090*/  FMUL.FTZ R98, R2.reuse, R98 ;  /* 0x0000006202627220 */ /* 0x040fe40000410000 */
[----:B------:R-:W-:Y:S02]  /*70a0*/  FMUL.FTZ R99, R2, R99 ;  /* 0x0000006302637220 */ /* 0x000fe40000410000 */
[----:B-----5:R-:W-:Y:S01]  /*70b0*/  F2FP.PACK_AB R102, R171, R170 ;  /* 0x000000aaab66723e */ /* 0x020fe200000000ff */
[C---:B----4-:R-:W-:Y:S04]  /*70c0*/  HMMA.16816.F32 R84, R136.reuse, R104, R84 ;  /* 0x000000688854723c */ /* 0x050fe80000001854 */
[----:B---3--:R-:W-:Y:S01]  /*70d0*/  F2FP.PACK_AB R103, R220, R219 ;  /* 0x000000dbdc67723e */ /* 0x008fe200000000ff */
[--C-:B------:R-:W-:Y:S02]  /*70e0*/  FFMA.FTZ R221, R234, c[0x0][0x2d0], -R147.reuse ;  /* 0x0000b400eadd7a23 */ /* 0x100fe40000010893 */
[--C-:B------:R-:W-:Y:S01]  /*70f0*/  FFMA.FTZ R232, R232, c[0x0][0x2d0], -R147.reuse ;  /* 0x0000b400e8e87a23 */ /* 0x100fe20000010893 */
[C---:B------:R-:W-:Y:S01]  /*7100*/  HMMA.16816.F32 R88, R136.reuse, R106, R88 ;  /* 0x0000006a8858723c */ /* 0x040fe20000001858 */
[----:B------:R-:W1:Y:S02]  /*7110*/  LDSM.16.MT88.4 R104, [R190+0x900] ;  /* 0x00090000be68783b */ /* 0x000e640000004200 */
[----:B------:R-:W-:Y:S01]  /*7120*/  MUFU.EX2 R221, R221 ;  /* 0x000000dd00dd7308 */ /* 0x000fe20000000800 */
[--C-:B------:R-:W-:Y:S02]  /*7130*/  FFMA.FTZ R225, R228, c[0x0][0x2d0], -R147.reuse ;  /* 0x0000b400e4e17a23 */ /* 0x100fe40000010893 */
[--C-:B------:R-:W-:Y:S02]  /*7140*/  FFMA.FTZ R228, R156, c[0x0][0x2d0], -R147.reuse ;  /* 0x0000b4009ce47a23 */ /* 0x100fe40000010893 */
[C---:B------:R-:W-:Y:S01]  /*7150*/  HMMA.16816.F32 R92, R136.reuse, R108, R92 ;  /* 0x0000006c885c723c */ /* 0x040fe2000000185c */
[----:B------:R-:W-:Y:S03]  /*7160*/  LDSM.16.MT88.4 R156, [R195+0x5900] ;  /* 0x00590000c39c783b */ /* 0x000fe60000004200 */
[--C-:B------:R-:W-:Y:S01]  /*7170*/  FFMA.FTZ R224, R224, c[0x0][0x2d0], -R147.reuse ;  /* 0x0000b400e0e07a23 */ /* 0x100fe20000010893 */
[----:B------:R-:W-:Y:S01]  /*7180*/  MUFU.EX2 R232, R232 ;  /* 0x000000e800e87308 */ /* 0x000fe20000000800 */
[----:B------:R-:W-:Y:S02]  /*7190*/  FFMA.FTZ R147, R146, c[0x0][0x2d0], -R147 ;  /* 0x0000b40092937a23 */ /* 0x000fe40000010893 */
[----:B------:R-:W-:Y:S01]  /*71a0*/  HMMA.16816.F32 R96, R136, R110, R96 ;  /* 0x0000006e8860723c */ /* 0x000fe20000001860 */
[----:B------:R-:W2:Y:S03]  /*71b0*/  LDSM.16.MT88.4 R108, [R188+0x2900] ;  /* 0x00290000bc6c783b */ /* 0x000ea60000004200 */
[--C-:B------:R-:W-:Y:S02]  /*71c0*/  FFMA.FTZ R222, R222, c[0x0][0x2d0], -R145.reuse ;  /* 0x0000b400dede7a23 */ /* 0x100fe40000010891 */
[----:B------:R-:W-:Y:S01]  /*71d0*/  FFMA.FTZ R145, R133, c[0x0][0x2d0], -R145 ;  /* 0x0000b40085917a23 */ /* 0x000fe20000010891 */
[----:B------:R-:W3:Y:S01]  /*71e0*/  MUFU.EX2 R234, R147 ;  /* 0x0000009300ea7308 */ /* 0x000ee20000000800 */
[C---:B------:R-:W-:Y:S05]  /*71f0*/  HMMA.16816.F32 R4, R100.reuse, R112, R4 ;  /* 0x000000706404723c */ /* 0x040fea0000001804 */
[----:B------:R-:W-:Y:S01]  /*7200*/  F2FP.PACK_AB R137, R231, R230 ;  /* 0x000000e6e789723e */ /* 0x000fe200000000ff */
[----:B------:R-:W-:Y:S02]  /*7210*/  FFMA.FTZ R161, R2, R205, R161 ;  /* 0x000000cd02a17223 */ /* 0x000fe400000100a1 */
[C---:B------:R-:W-:Y:S01]  /*7220*/  HMMA.16816.F32 R8, R100.reuse, R114, R8 ;  /* 0x000000726408723c */ /* 0x040fe20000001808 */
[----:B------:R-:W-:Y:S01]  /*7230*/  LDSM.16.MT88.4 R112, [R190+0x4900] ;  /* 0x00490000be70783b */ /* 0x000fe20000004200 */
[----:B------:R4:W5:Y:S02]  /*7240*/  MUFU.EX2 R236, R145 ;  /* 0x0000009100ec7308 */ /* 0x0009640000000800 */
[----:B------:R-:W-:Y:S02]  /*7250*/  FFMA.FTZ R165, R3, R204, R165 ;  /* 0x000000cc03a57223 */ /* 0x000fe400000100a5 */
[----:B------:R-:W-:Y:S02]  /*7260*/  FADD.FTZ R160, R160, R161 ;  /* 0x000000a1a0a07221 */ /* 0x000fe40000010000 */
[----:B------:R-:W-:Y:S01]  /*7270*/  FADD.FTZ R164, R164, R165 ;  /* 0x000000a5a4a47221 */ /* 0x000fe20000010000 */
[C---:B-1----:R-:W-:Y:S03]  /*7280*/  HMMA.16816.F32 R12, R100.reuse, R104, R12 ;  /* 0x00000068640c723c */ /* 0x042fe6000000180c */
[----:B------:R-:W-:Y:S01]  /*7290*/  MUFU.EX2 R225, R225 ;  /* 0x000000e100e17308 */ /* 0x000fe20000000800 */
[----:B------:R-:W-:Y:S01]  /*72a0*/  FADD.FTZ R3, R135, R160 ;  /* 0x000000a087037221 */ /* 0x000fe20000010000 */
[----:B---3--:R-:W-:Y:S03]  /*72b0*/  F2FP.PACK_AB R138, R234, R233 ;  /* 0x000000e9ea8a723e */ /* 0x008fe600000000ff */
[C---:B------:R-:W-:Y:S01]  /*72c0*/  HMMA.16816.F32 R16, R100.reuse, R106, R16 ;  /* 0x0000006a6410723c */ /* 0x040fe20000001810 */
[----:B------:R-:W1:Y:S03]  /*72d0*/  LDSM.16.MT88.4 R104, [R195+0x4900] ;  /* 0x00490000c368783b */ /* 0x000e660000004200 */
[----:B------:R-:W-:Y:S01]  /*72e0*/  FADD.FTZ R3, R134, R3 ;  /* 0x0000000386037221 */ /* 0x000fe20000010000 */
[----:B------:R-:W-:Y:S03]  /*72f0*/  MUFU.EX2 R224, R224 ;  /* 0x000000e000e07308 */ /* 0x000fe60000000800 */
[C---:B------:R-:W-:Y:S01]  /*7300*/  HMMA.16816.F32 R20, R100.reuse, R116, R20 ;  /* 0x000000746414723c */ /* 0x040fe20000001814 */
[----:B----4-:R-:W-:Y:S03]  /*7310*/  LDSM.16.MT88.4 R144, [R190+0x3900] ;  /* 0x00390000be90783b */ /* 0x010fe60000004200 */
[----:B-----5:R-:W-:Y:S01]  /*7320*/  F2FP.PACK_AB R139, R236, R235 ;  /* 0x000000ebec8b723e */ /* 0x020fe200000000ff */
[----:B------:R-:W-:Y:S02]  /*7330*/  FADD.FTZ R2, R168, R3 ;  /* 0x00000003a8027221 */ /* 0x000fe40000010000 */
[----:B------:R-:W-:Y:S01]  /*7340*/  MUFU.EX2 R222, R222 ;  /* 0x000000de00de7308 */ /* 0x000fe20000000800 */
[C---:B------:R-:W-:Y:S01]  /*7350*/  HMMA.16816.F32 R24, R100.reuse, R118, R24 ;  /* 0x000000766418723c */ /* 0x040fe20000001818 */
[----:B------:R-:W-:Y:S03]  /*7360*/  LDSM.16.MT88.4 R116, [R188+0x4900] ;  /* 0x00490000bc74783b */ /* 0x000fe60000004200 */
[----:B------:R-:W-:Y:S04]  /*7370*/  FADD.FTZ R2, R169, R2 ;  /* 0x00000002a9027221 */ /* 0x000fe80000010000 */
[C---:B------:R-:W-:Y:S01]  /*7380*/  HMMA.16816.F32 R28, R100.reuse, R120, R28 ;  /* 0x00000078641c723c */ /* 0x040fe2000000181c */
[----:B------:R-:W3:Y:S03]  /*7390*/  MUFU.EX2 R228, R228 ;  /* 0x000000e400e47308 */ /* 0x000ee60000000800 */
[----:B------:R-:W-:Y:S04]  /*73a0*/  FADD.FTZ R219, R219, R2 ;  /* 0x00000002dbdb7221 */ /* 0x000fe80000010000 */
[C---:B------:R-:W-:Y:S01]  /*73b0*/  HMMA.16816.F32 R32, R100.reuse, R122, R32 ;  /* 0x0000007a6420723c */ /* 0x040fe20000001820 */
[----:B------:R-:W-:Y:S03]  /*73c0*/  LDSM.16.MT88.4 R120, [R190+0x1100] ;  /* 0x00110000be78783b */ /* 0x000fe60000004200 */
[----:B------:R-:W-:Y:S04]  /*73d0*/  FADD.FTZ R220, R220, R219 ;  /* 0x000000dbdcdc7221 */ /* 0x000fe80000010000 */
[C---:B------:R-:W-:Y:S04]  /*73e0*/  HMMA.16816.F32 R36, R100.reuse, R124, R36 ;  /* 0x0000007c6424723c */ /* 0x040fe80000001824 */
[----:B------:R-:W-:Y:S04]  /*73f0*/  FADD.FTZ R3, R223, R220 ;  /* 0x000000dcdf037221 */ /* 0x000fe80000010000 */
[C---:B------:R-:W-:Y:S01]  /*7400*/  HMMA.16816.F32 R40, R100.reuse, R126, R40 ;  /* 0x0000007e6428723c */ /* 0x040fe20000001828 */
[----:B------:R-:W-:Y:S03]  /*7410*/  LDSM.16.MT88.4 R124, [R188+0x1100] ;  /* 0x00110000bc7c783b */ /* 0x000fe60000004200 */
[----:B---3--:R-:W-:Y:S01]  /*7420*/  F2FP.PACK_AB R136, R229, R228 ;  /* 0x000000e4e588723e */ /* 0x008fe200000000ff */
[----:B------:R-:W-:Y:S03]  /*7430*/  FADD.FTZ R3, R226, R3 ;  /* 0x00000003e2037221 */ /* 0x000fe60000010000 */
[C---:B------:R-:W-:Y:S08]  /*7440*/  HMMA.16816.F32 R44, R100.reuse, R128, R44 ;  /* 0x00000080642c723c */ /* 0x040ff0000000182c */
[C---:B------:R-:W-:Y:S08]  /*7450*/  HMMA.16816.F32 R48, R100.reuse, R130, R48 ;  /* 0x000000826430723c */ /* 0x040ff00000001830 */
        /* <DEDUP_REMOVED lines=21> */
[C---:B------:R-:W-:Y:S01]  /*75b0*/  F2FP.PACK_AB R103, R227.reuse, R222 ;  /* 0x000000dee367723e */ /* 0x040fe200000000ff */
[----:B------:R-:W-:Y:S04]  /*75c0*/  FADD.FTZ R222, R222, R3 ;  /* 0x00000003dede7221 */ /* 0x000fe80000010000 */
[----:B------:R-:W-:Y:S02]  /*75d0*/  FADD.FTZ R227, R227, R222 ;  /* 0x000000dee3e37221 */ /* 0x000fe40000010000 */
        /* <DEDUP_REMOVED lines=8> */
[C---:B------:R-:W-:Y:S01]  /*7660*/  HMMA.16816.F32 R16, R100.reuse, R122, R16 ;  /* 0x0000007a6410723c */ /* 0x040fe20000001810 */
[----:B------:R-:W-:Y:S07]  /*7670*/  LDSM.16.MT88.4 R120, [R189+0x1900] ;  /* 0x00190000bd78783b */ /* 0x000fee0000004200 */
        /* <DEDUP_REMOVED lines=21> */
[C---:B----4-:R-:W-:Y:S08]  /*77d0*/  HMMA.16816.F32 R76, R100.reuse, R116, R76 ;  /* 0x00000074644c723c */ /* 0x050ff0000000184c */
[C---:B------:R-:W-:Y:S01]  /*77e0*/  HMMA.16816.F32 R80, R100.reuse, R118, R80 ;  /* 0x000000766450723c */ /* 0x040fe20000001850 */
[----:B------:R-:W4:Y:S07]  /*77f0*/  LDSM.16.MT88.4 R116, [R190+0x1900] ;  /* 0x00190000be74783b */ /* 0x000f2e0000004200 */
[C---:B-1----:R-:W-:Y:S08]  /*7800*/  HMMA.16816.F32 R84, R100.reuse, R104, R84 ;  /* 0x000000686454723c */ /* 0x042ff00000001854 */
[C---:B------:R-:W-:Y:S08]  /*7810*/  HMMA.16816.F32 R88, R100.reuse, R106, R88 ;  /* 0x0000006a6458723c */ /* 0x040ff00000001858 */
[C---:B---3--:R-:W-:Y:S08]  /*7820*/  HMMA.16816.F32 R92, R100.reuse, R112, R92 ;  /* 0x00000070645c723c */ /* 0x048ff0000000185c */
[----:B------:R-:W-:Y:S08]  /*7830*/  HMMA.16816.F32 R96, R100, R114, R96 ;  /* 0x000000726460723c */ /* 0x000ff00000001860 */
[C---:B--2---:R-:W-:Y:S01]  /*7840*/  HMMA.16816.F32 R128, R136.reuse, R108, R4 ;  /* 0x0000006c8880723c */ /* 0x044fe20000001804 */
[----:B------:R-:W1:Y:S07]  /*7850*/  LDSM.16.MT88.4 R4, [R190+0x5900] ;  /* 0x00590000be04783b */ /* 0x000e6e0000004200 */
[C---:B------:R-:W-:Y:S01]  /*7860*/  HMMA.16816.F32 R100, R136.reuse, R110, R8 ;  /* 0x0000006e8864723c */ /* 0x040fe20000001808 */
[----:B------:R-:W2:Y:S07]  /*7870*/  LDSM.16.MT88.4 R8, [R189+0x5900] ;  /* 0x00590000bd08783b */ /* 0x000eae0000004200 */
[C---:B----4-:R-:W-:Y:S01]  /*7880*/  HMMA.16816.F32 R104, R136.reuse, R116, R12 ;  /* 0x000000748868723c */ /* 0x050fe2000000180c */
        /* <DEDUP_REMOVED lines=28> */
[----:B------:R-:W-:Y:S01]  /*7a50*/  MOV R2, R132 ;  /* 0x0000008400027202 */ /* 0x000fe20000000f00 */
[----:B------:R-:W-:Y:S03]  /*7a60*/  HMMA.16816.F32 R96, R136, R14, R96 ;  /* 0x0000000e8860723c */ /* 0x000fe60000001860 */
[----:B------:R-:W-:Y:S04]  /*7a70*/  FADD.FTZ R232, R232, R221 ;  /* 0x000000dde8e87221 */ /* 0x000fe80000010000 */
[----:B------:R-:W-:Y:S05]  /*7a80*/  FADD.FTZ R3, R225, R232 ;  /* 0x000000e8e1037221 */ /* 0x000fea0000010000 */
[----:B------:R-:W-:Y:S04]  /*7a90*/  FADD.FTZ R3, R224, R3 ;  /* 0x00000003e0037221 */ /* 0x000fe80000010000 */
[----:B------:R-:W-:Y:S01]  /*7aa0*/  FADD.FTZ R228, R228, R3 ;  /* 0x00000003e4e47221 */ /* 0x000fe20000010000 */
[----:B------:R-:W-:Y:S03]  /*7ab0*/  MOV R3, R0 ;  /* 0x0000000000037202 */ /* 0x000fe60000000f00 */
[----:B------:R-:W-:Y:S04]  /*7ac0*/  FADD.FTZ R228, R229, R228 ;  /* 0x000000e4e5e47221 */ /* 0x000fe80000010000 */
[----:B------:R-:W-:Y:S04]  /*7ad0*/  FADD.FTZ R233, R233, R228 ;  /* 0x000000e4e9e97221 */ /* 0x000fe80000010000 */
[----:B------:R-:W-:Y:S01]  /*7ae0*/  FADD.FTZ R204, R234, R233 ;  /* 0x000000e9eacc7221 */ /* 0x000fe20000010000 */
[----:B------:R-:W-:-:S05]  /*7af0*/  @P0 BRA `(.L_x_2090) ;  /* 0xffffd13000000947 */ /* 0x000fca000383ffff */
.L_x_2087:
        /* <DEDUP_REMOVED lines=12> */
.L_x_2094:
        /* <DEDUP_REMOVED lines=50> */
.L_x_2092:
        /* <DEDUP_REMOVED lines=33> */
[CC--:B---3--:R-:W-:Y:S03]  /*80f0*/  IADD3 R162, P1, R2.reuse, R208.reuse, RZ ;  /* 0x000000d002a27210 */ /* 0x0c8fe60007f3e0ff */
[C---:B------:R-:W-:Y:S04]  /*8100*/  IADD3 R160, P0, R2.reuse, R209, RZ ;  /* 0x000000d102a07210 */ /* 0x040fe80007f1e0ff */
[C---:B------:R-:W-:Y:S01]  /*8110*/  HMMA.16816.F32 R16, R32.reuse, R18, RZ ;  /* 0x000000122010723c */ /* 0x040fe200000018ff */
[C-C-:B-1----:R-:W-:Y:S03]  /*8120*/  IMAD.X R163, R31.reuse, 0x1, R207.reuse, P1 ;  /* 0x000000011fa37824 */ /* 0x142fe600008e06cf */
[C---:B------:R-:W-:Y:S01]  /*8130*/  IMAD.X R161, R31.reuse, 0x1, R206, P0 ;  /* 0x000000011fa17824 */ /* 0x040fe200000e06ce */
[----:B------:R-:W-:Y:S01]  /*8140*/  IADD3 R172, P1, R2, R211, RZ ;  /* 0x000000d302ac7210 */ /* 0x000fe20007f3e0ff */
[----:B------:R1:W-:Y:S01]  /*8150*/  LDGSTS.E.BYPASS.LTC128B.128 [R203], [R162.64], !P5 ;  /* 0x00000000a2cb7fae */ /* 0x0003e2000e901d4e */
[C---:B----4-:R-:W-:Y:S01]  /*8160*/  IADD3 R214, P0, R0.reuse, R208, RZ ;  /* 0x000000d000d67210 */ /* 0x050fe20007f1e0ff */
[C---:B-----5:R-:W-:Y:S02]  /*8170*/  HMMA.16816.F32 R20, R32.reuse, R24, RZ ;  /* 0x000000182014723c */ /* 0x060fe400000018ff */
[----:B------:R1:W-:Y:S02]  /*8180*/  LDGSTS.E.BYPASS.LTC128B.128 [R203+0x2000], [R160.64], !P4 ;  /* 0x02000000a0cb7fae */ /* 0x0003e4000e101d4e */
[----:B------:R-:W-:Y:S01]  /*8190*/  IMAD.X R173, R31, 0x1, R210, P1 ;  /* 0x000000011fad7824 */ /* 0x000fe200008e06d2 */
[C---:B------:R-:W-:Y:S01]  /*81a0*/  IADD3 R134, P1, R0.reuse, R209, RZ ;  /* 0x000000d100867210 */ /* 0x040fe20007f3e0ff */
[C---:B------:R-:W-:Y:S01]  /*81b0*/  IMAD.X R215, R29.reuse, 0x1, R207, P0 ;  /* 0x000000011dd77824 */ /* 0x040fe200000e06cf */
[----:B------:R-:W-:Y:S01]  /*81c0*/  IADD3 R212, P0, R0, R211, RZ ;  /* 0x000000d300d47210 */ /* 0x000fe20007f1e0ff */
[C---:B------:R-:W-:Y:S01]  /*81d0*/  HMMA.16816.F32 R24, R32.reuse, R26, RZ ;  /* 0x0000001a2018723c */ /* 0x040fe200000018ff */
[----:B------:R2:W-:Y:S03]  /*81e0*/  LDGSTS.E.BYPASS.LTC128B.128 [R203+0x4000], [R172.64], !P3 ;  /* 0x04000000accb7fae */ /* 0x0005e6000d901d4e */
[C---:B------:R-:W-:Y:S01]  /*81f0*/  IMAD.X R135, R29.reuse, 0x1, R206, P1 ;  /* 0x000000011d877824 */ /* 0x040fe200008e06ce */
[----:B------:R3:W-:Y:S01]  /*8200*/  LDGSTS.E.BYPASS.LTC128B.128 [R203+0x1000], [R214.64], !P5 ;  /* 0x01000000d6cb7fae */ /* 0x0007e2000e901d4e */
[----:B------:R-:W-:Y:S01]  /*8210*/  IMAD.X R213, R29, 0x1, R210, P0 ;  /* 0x000000011dd57824 */ /* 0x000fe200000e06d2 */
[----:B------:R-:W-:Y:S01]  /*8220*/  PLOP3.LUT P0, PT, PT, PT, UP0, 0x80, 0x0 ;  /* 0x000000000000781c */ /* 0x000fe20003f0f008 */
[C---:B------:R-:W-:Y:S01]  /*8230*/  HMMA.16816.F32 R28, R32.reuse, R136, RZ ;  /* 0x00000088201c723c */ /* 0x040fe200000018ff */
[----:B------:R3:W-:Y:S04]  /*8240*/  LDGSTS.E.BYPASS.LTC128B.128 [R203+0x3000], [R134.64], !P4 ;  /* 0x0300000086cb7fae */ /* 0x0007e8000e101d4e */
[----:B------:R3:W-:Y:S03]  /*8250*/  LDGSTS.E.BYPASS.LTC128B.128 [R203+0x5000], [R212.64], !P3 ;  /* 0x05000000d4cb7fae */ /* 0x0007e6000d901d4e */
[----:B------:R-:W-:Y:S01]  /*8260*/  HMMA.16816.F32 R32, R32, R138, RZ ;  /* 0x0000008a2020723c */ /* 0x000fe200000018ff */
[----:B------:R-:W-:Y:S04]  /*8270*/  LDSM.16.M88.4 R164, [R192+0x6100] ;  /* 0x00610000c0a4783b */ /* 0x000fe80000000200 */
[----:B------:R-:W0:Y:S03]  /*8280*/  LDGDEPBAR ;  /* 0x00000000000079af */ /* 0x000e260000000000 */
[C---:B------:R-:W-:Y:S01]  /*8290*/  HMMA.16816.F32 R4, R140.reuse, R144, R4 ;  /* 0x000000908c04723c */ /* 0x040fe20000001804 */
[----:B-1----:R-:W1:Y:S04]  /*82a0*/  LDSM.16.M88.4 R160, [R193+0xc100] ;  /* 0x00c10000c1a0783b */ /* 0x002e680000000200 */
[----:B------:R-:W4:Y:S03]  /*82b0*/  LDSM.16.M88.4 R168, [R192+0x6900] ;  /* 0x00690000c0a8783b */ /* 0x000f260000000200 */
[C---:B------:R-:W-:Y:S01]  /*82c0*/  HMMA.16816.F32 R8, R140.reuse, R146, R8 ;  /* 0x000000928c08723c */ /* 0x040fe20000001808 */
[----:B------:R-:W5:Y:S04]  /*82d0*/  LDSM.16.M88.4 R136, [R192+0x7100] ;  /* 0x00710000c088783b */ /* 0x000f680000000200 */
[----:B--2---:R-:W2:Y:S03]  /*82e0*/  LDSM.16.M88.4 R172, [R192+0x7900] ;  /* 0x00790000c0ac783b */ /* 0x004ea60000000200 */
[C---:B------:R-:W-:Y:S01]  /*82f0*/  HMMA.16816.F32 R12, R140.reuse, R148, R12 ;  /* 0x000000948c0c723c */ /* 0x040fe2000000180c */
[----:B------:R-:W-:Y:S07]  /*8300*/  LDSM.16.M88.4 R144, [R191+0xc100] ;  /* 0x00c10000bf90783b */ /* 0x000fee0000000200 */
        /* <DEDUP_REMOVED lines=132> */
.L_x_2093:
        /* <DEDUP_REMOVED lines=35> */
[----:B------:R-:W-:Y:S01]  /*8d80*/  UIADD3 UR6, UR6, -0x1, URZ ;  /* 0xffffffff06067890 */ /* 0x000fe2000fffe03f */
        /* <DEDUP_REMOVED lines=96> */
[C---:B-1----:R-:W-:Y:S05]  /*9390*/  HMMA.16816.F32 R8, R128.reuse, R136, R8 ;  /* 0x000000888008723c */ /* 0x042fea0000001808 */
[C---:B------:R-:W-:Y:S02]  /*93a0*/  FMUL.FTZ R39, R2.reuse, R39 ;  /* 0x0000002702277220 */ /* 0x040fe40000410000 */
[C---:B------:R-:W-:Y:S01]  /*93b0*/  FMUL.FTZ R40, R3.reuse, R40 ;  /* 0x0000002803287220 */ /* 0x040fe20000410000 */
[C---:B------:R-:W-:Y:S01]  /*93c0*/  HMMA.16816.F32 R100, R128.reuse, R138, R100 ;  /* 0x0000008a8064723c */ /* 0x040fe20000001864 */
[----:B------:R-:W1:Y:S01]  /*93d0*/  LDSM.16.MT88.4 R136, [R188+0x100] ;  /* 0x00010000bc88783b */ /* 0x000e620000004200 */
[----:B------:R-:W3:Y:S02]  /*93e0*/  MUFU.EX2 R167, R167 ;  /* 0x000000a700a77308 */ /* 0x000ee40000000800 */
        /* <DEDUP_REMOVED lines=100> */
[----:B------:R-:W-:Y:S01]  /*9a30*/  F2FP.PACK_AB R12, R165, R164 ;  /* 0x000000a4a50c723e */ /* 0x000fe200000000ff */
[----:B------:R-:W-:Y:S01]  /*9a40*/  FFMA.FTZ R134, R3, R204, R134 ;  /* 0x000000cc03867223 */ /* 0x000fe20000010086 */
[----:B---3--:R-:W-:Y:S03]  /*9a50*/  F2FP.PACK_AB R13, R167, R166 ;  /* 0x000000a6a70d723e */ /* 0x008fe600000000ff */
        /* <DEDUP_REMOVED lines=72> */
[----:B------:R-:W-:Y:S07]  /*9ee0*/  LDSM.16.MT88.4 R140, [R189+0x3900] ;  /* 0x00390000bd8c783b */ /* 0x000fee0000004200 */
[C---:B----4-:R-:W-:Y:S01]  /*9ef0*/  HMMA.16816.F32 R92, R12.reuse, R20, R92 ;  /* 0x000000140c5c723c */ /* 0x050fe2000000185c */
[----:B------:R-:W4:Y:S07]  /*9f00*/  MUFU.EX2 R163, R163 ;  /* 0x000000a300a37308 */ /* 0x000f2e0000000800 */
[----:B------:R-:W-:Y:S01]  /*9f10*/  HMMA.16816.F32 R96, R12, R22, R96 ;  /* 0x000000160c60723c */ /* 0x000fe20000001860 */
[----:B------:R-:W4:Y:S02]  /*9f20*/  LDSM.16.MT88.4 R20, [R190+0x3100] ;  /* 0x00310000be14783b */ /* 0x000f240000004200 */
        /* <DEDUP_REMOVED lines=39> */
[C---:B---3--:R-:W-:Y:S08]  /*a1a0*/  HMMA.16816.F32 R76, R12.reuse, R20, R76 ;  /* 0x000000140c4c723c */ /* 0x048ff0000000184c */
[C---:B------:R-:W-:Y:S01]  /*a1b0*/  HMMA.16816.F32 R80, R12.reuse, R22, R80 ;  /* 0x000000160c50723c */ /* 0x040fe20000001850 */
[----:B------:R-:W3:Y:S07]  /*a1c0*/  LDSM.16.MT88.4 R20, [R195+0x1900] ;  /* 0x00190000c314783b */ /* 0x000eee0000004200 */
[C---:B-1----:R-:W-:Y:S08]  /*a1d0*/  HMMA.16816.F32 R84, R12.reuse, R16, R84 ;  /* 0x000000100c54723c */ /* 0x042ff00000001854 */
[C---:B------:R-:W-:Y:S01]  /*a1e0*/  HMMA.16816.F32 R88, R12.reuse, R18, R88 ;  /* 0x000000120c58723c */ /* 0x040fe20000001858 */
[----:B------:R-:W1:Y:S07]  /*a1f0*/  LDSM.16.MT88.4 R16, [R195+0x3900] ;  /* 0x00390000c310783b */ /* 0x000e6e0000004200 */
[C---:B--2---:R-:W-:Y:S08]  /*a200*/  HMMA.16816.F32 R92, R12.reuse, R24, R92 ;  /* 0x000000180c5c723c */ /* 0x044ff0000000185c */
[----:B------:R-:W-:Y:S01]  /*a210*/  HMMA.16816.F32 R96, R12, R26, R96 ;  /* 0x0000001a0c60723c */ /* 0x000fe20000001860 */
[----:B------:R-:W2:Y:S06]  /*a220*/  LDSM.16.MT88.4 R24, [R190+0x3900] ;  /* 0x00390000be18783b */ /* 0x000eac0000004200 */
        /* <DEDUP_REMOVED lines=15> */
[----:B------:R-:W-:Y:S07]  /*a320*/  LDSM.16.MT88.4 R20, [R188+0x5900] ;  /* 0x00590000bc14783b */ /* 0x000fee0000004200 */
        /* <DEDUP_REMOVED lines=21> */
[C---:B------:R-:W-:Y:S08]  /*a480*/  HMMA.16816.F32 R92, R12.reuse, R20, R92 ;  /* 0x000000140c5c723c */ /* 0x040ff0000000185c */
[----:B------:R-:W-:Y:S01]  /*a490*/  HMMA.16816.F32 R96, R12, R22, R96 ;  /* 0x000000160c60723c */ /* 0x000fe20000001860 */
[----:B------:R-:W-:-:S07]  /*a4a0*/  @P0 BRA `(.L_x_2092) ;  /* 0xffffda3000000947 */ /* 0x000fce000383ffff */
.L_x_2091:
        /* <DEDUP_REMOVED lines=123> */
.L_x_2079:
        /* <DEDUP_REMOVED lines=165> */
.L_x_2096:
        /* <DEDUP_REMOVED lines=146> */
.L_x_2098:
[----:B--2---:R-:W-:Y:S05]  /*bfd0*/  BSYNC B0 ;  /* 0x0000000000007941 */ /* 0x004fea0003800000 */
.L_x_2097:
        /* <DEDUP_REMOVED lines=23> */
.L_x_2100:
[----:B------:R-:W-:Y:S05]  /*c150*/  BSYNC B0 ;  /* 0x0000000000007941 */ /* 0x000fea0003800000 */
.L_x_2099:
        /* <DEDUP_REMOVED lines=23> */
.L_x_2102:
[----:B------:R-:W-:Y:S05]  /*c2d0*/  BSYNC B0 ;  /* 0x0000000000007941 */ /* 0x000fea0003800000 */
.L_x_2101:
        /* <DEDUP_REMOVED lines=24> */
.L_x_2095:
        /* <DEDUP_REMOVED lines=31> */
.L_x_2103:
        /* <DEDUP_REMOVED lines=43> */
.L_x_2105:
[----:B------:R-:W-:Y:S05]  /*c900*/  BSYNC B0 ;  /* 0x0000000000007941 */ /* 0x000fea0003800000 */
.L_x_2104:
        /* <DEDUP_REMOVED lines=70> */
.L_x_2107:
[----:B------:R-:W-:Y:S05]  /*cd70*/  BSYNC B0 ;  /* 0x0000000000007941 */ /* 0x000fea0003800000 */
.L_x_2106:
        /* <DEDUP_REMOVED lines=21> */
.L_x_2109:
[----:B------:R-:W-:Y:S05]  /*ced0*/  BSYNC B0 ;  /* 0x0000000000007941 */ /* 0x000fea0003800000 */
.L_x_2108:
        /* <DEDUP_REMOVED lines=21> */
.L_x_2111:
[----:B------:R-:W-:Y:S05]  /*d030*/  BSYNC B0 ;  /* 0x0000000000007941 */ /* 0x000fea0003800000 */
.L_x_2110:
        /* <DEDUP_REMOVED lines=22> */
.L_x_2112:
        /* <DEDUP_REMOVED lines=14> */
.L_x_3019:


//--------------------- .text._ZN7cutlass13device_kernelIN5flash19enable_sm80_to_sm89INS1_16FlashAttnFwdSm80INS1_25CollectiveMainloopFwdSm80ILi8ELi1ELb0EN4cute5tupleIJNS5_1CILi128EEENS7_ILi64EEENS7_ILi192EEEEEELi192ENS_6half_tEfNS_4arch4Sm80ELb1ELb0ELb0ELb1ELb1ELb1ELb1ELb0EEENS1_21CollectiveEpilogueFwdINS6_IJS8_SA_S9_EEENS6_IJNS7_ILi1EEESI_SI_EEESC_SE_Li256ELb1ELb1ELb0ELb0EEENS1_19SingleTileSchedulerILb1ELb0ELb1ELi128EEEEEEEEEvNT_6ParamsE --------------------------
	.section	.text._ZN7cutlass13device_kernelIN5flash19enable_sm80_to_sm89INS1_16FlashAttnFwdSm80INS1_25CollectiveMainloopFwdSm80ILi8ELi1ELb0EN4cute5tupleIJNS5_1CILi128EEENS7_ILi64EEENS7_ILi192EEEEEELi192ENS_6half_tEfNS_4arch4Sm80ELb1ELb0ELb0ELb1ELb1ELb1ELb1ELb0EEENS1_21CollectiveEpilogueFwdINS6_IJS8_SA_S9_EEENS6_IJNS7_ILi1EEESI_SI_EEESC_SE_Li256ELb1ELb1ELb0ELb0EEENS1_19SingleTileSchedulerILb1ELb0ELb1ELi128EEEEEEEEEvNT_6ParamsE,"ax",@progbits
	.sectioninfo	@"SHI_REGISTERS=236"
	.align	128
.text._ZN7cutlass13device_kernelIN5flash19enable_sm80_to_sm89INS1_16FlashAttnFwdSm80INS1_25CollectiveMainloopFwdSm80ILi8ELi1ELb0EN4cute5tupleIJNS5_1CILi128EEENS7_ILi64EEENS7_ILi192EEEEEELi192ENS_6half_tEfNS_4arch4Sm80ELb1ELb0ELb0ELb1ELb1ELb1ELb1ELb0EEENS1_21CollectiveEpilogueFwdINS6_IJS8_SA_S9_EEENS6_IJNS7_ILi1EEESI_SI_EEESC_SE_Li256ELb1ELb1ELb0ELb0EEENS1_19SingleTileSchedulerILb1ELb0ELb1ELi128EEEEEEEEEvNT_6ParamsE:
        .type           _ZN7cutlass13device_kernelIN5flash19enable_sm80_to_sm89INS1_16FlashAttnFwdSm80INS1_25CollectiveMainloopFwdSm80ILi8ELi1ELb0EN4cute5tupleIJNS5_1CILi128EEENS7_ILi64EEENS7_ILi192EEEEEELi192ENS_6half_tEfNS_4arch4Sm80ELb1ELb0ELb0ELb1ELb1ELb1ELb1ELb0EEENS1_21CollectiveEpilogueFwdINS6_IJS8_SA_S9_EEENS6_IJNS7_ILi1EEESI_SI_EEESC_SE_Li256ELb1ELb1ELb0ELb0EEENS1_19SingleTileSchedulerILb1ELb0ELb1ELi128EEEEEEEEEvNT_6ParamsE,@function
        .size           _ZN7cutlass13device_kernelIN5flash19enable_sm80_to_sm89INS1_16FlashAttnFwdSm80INS1_25CollectiveMainloopFwdSm80ILi8ELi1ELb0EN4cute5tupleIJNS5_1CILi128EEENS7_ILi64EEENS7_ILi192EEEEEELi192ENS_6half_tEfNS_4arch4Sm80ELb1ELb0ELb0ELb1ELb1ELb1ELb1ELb0EEENS1_21CollectiveEpilogueFwdINS6_IJS8_SA_S9_EEENS6_IJNS7_ILi1EEESI_SI_EEESC_SE_Li256ELb1ELb1ELb0ELb0EEENS1_19SingleTileSchedulerILb1ELb0ELb1ELi128EEEEEEEEEvNT_6ParamsE,(.L_x_3020 - _ZN7cutlass13device_kernelIN5flash19enable_sm80_to_sm89INS1_16FlashAttnFwdSm80INS1_25CollectiveMainloopFwdSm80ILi8ELi1ELb0EN4cute5tupleIJNS5_1CILi128EEENS7_ILi64EEENS7_ILi192EEEEEELi192ENS_6half_tEfNS_4arch4Sm80ELb1ELb0ELb0ELb1ELb1ELb1ELb1ELb0EEENS1_21CollectiveEpilogueFwdINS6_IJS8_SA_S9_EEENS6_IJNS7_ILi1EEESI_SI_EEESC_SE_Li256ELb1ELb1ELb0ELb0EEENS1_19SingleTileSchedulerILb1ELb0ELb1ELi128EEEEEEEEEvNT_6ParamsE)
        .other          _ZN7cutlass13device_kernelIN5flash19enable_sm80_to_sm89INS1_16FlashAttnFwdSm80INS1_25CollectiveMainloopFwdSm80ILi8ELi1ELb0EN4cute5tupleIJNS5_1CILi128EEENS7_ILi64EEENS7_ILi192EEEEEELi192ENS_6half_tEfNS_4arch4Sm80ELb1ELb0ELb0ELb1ELb1ELb1ELb1ELb0EEENS1_21CollectiveEpilogueFwdINS6_IJS8_SA_S9_EEENS6_IJNS7_ILi1EEESI_SI_EEESC_SE_Li256ELb1ELb1ELb0ELb0EEENS1_19SingleTileSchedulerILb1ELb0ELb1ELi128EEEEEEEEEvNT_6ParamsE,@"STO_CUDA_ENTRY STV_DEFAULT"
_ZN7cutlass13device_kernelIN5flash19enable_sm80_to_sm89INS1_16FlashAttnFwdSm80INS1_25CollectiveMainloopFwdSm80ILi8ELi1ELb0EN4cute5tupleIJNS5_1CILi128EEENS7_ILi64EEENS7_ILi192EEEEEELi192ENS_6half_tEfNS_4arch4Sm80ELb1ELb0ELb0ELb1ELb1ELb1ELb1ELb0EEENS1_21CollectiveEpilogueFwdINS6_IJS8_SA_S9_EEENS6_IJNS7_ILi1EEESI_SI_EEESC_SE_Li256ELb1ELb1ELb0ELb0EEENS1_19SingleTileSchedulerILb1ELb0ELb1ELi128EEEEEEEEEvNT_6ParamsE:
        /* <DEDUP_REMOVED lines=20> */
.L_x_2114:
        /* <DEDUP_REMOVED lines=13> */
.L_x_2116:
[----:B------:R-:W-:Y:S02]  /*0210*/  ULDC UR5, c[0x0][0x54c] ;  /* 0x0001530000057ab9 */ /* 0x000fe40000000800 */
.L_x_2115:
[----:B------:R-:W-:Y:S02]  /*0220*/  ULDC UR4, c[0x0][0x548] ;  /* 0x0001520000047ab9 */ /* 0x000fe40000000800 */
[----:B------:R-:W-:-:S02]  /*0230*/  USHF.L.U32 UR12, UR12, 0x7, URZ ;  /* 0x000000070c0c7899 */ /* 0x000fc4000800063f */
[----:B------:R-:W-:-:S04]  /*0240*/  UIMAD UR4, UR5, UR4, URZ ;  /* 0x00000004050472a4 */ /* 0x000fc8000f8e023f */
[----:B------:R-:W-:-:S04]  /*0250*/  UISETP.GE.AND UP0, UPT, UR12, UR4, UPT ;  /* 0x000000040c00728c */ /* 0x000fc8000bf06270 */
[----:B------:R-:W-:Y:S01]  /*0260*/  USEL UR18, UR18, 0xffffffff, !UP0 ;  /* 0xffffffff12127887 */ /* 0x000fe2000c000000 */
[----:B------:R-:W-:Y:S05]  /*0270*/  BRA `(.L_x_2117) ;  /* 0x000001b000007947 */ /* 0x000fea0003800000 */
.L_x_2113:
        /* <DEDUP_REMOVED lines=8> */
.L_x_2118:
        /* <DEDUP_REMOVED lines=13> */
.L_x_2120:
[----:B------:R-:W-:Y:S02]  /*03d0*/  ULDC UR5, c[0x0][0x54c] ;  /* 0x0001530000057ab9 */ /* 0x000fe40000000800 */
.L_x_2119:
[----:B------:R-:W-:Y:S02]  /*03e0*/  ULDC UR4, c[0x0][0x548] ;  /* 0x0001520000047ab9 */ /* 0x000fe40000000800 */
[----:B------:R-:W-:-:S02]  /*03f0*/  USHF.L.U32 UR12, UR12, 0x7, URZ ;  /* 0x000000070c0c7899 */ /* 0x000fc4000800063f */
[----:B------:R-:W-:-:S04]  /*0400*/  UIMAD UR4, UR5, UR4, URZ ;  /* 0x00000004050472a4 */ /* 0x000fc8000f8e023f */
[----:B------:R-:W-:-:S04]  /*0410*/  UISETP.GE.AND UP0, UPT, UR12, UR4, UPT ;  /* 0x000000040c00728c */ /* 0x000fc8000bf06270 */
[----:B------:R-:W-:-:S06]  /*0420*/  USEL UR18, UR18, 0xffffffff, !UP0 ;  /* 0xffffffff12127887 */ /* 0x000fcc000c000000 */
.L_x_2117:
        /* <DEDUP_REMOVED lines=64> */
.L_x_2121:
        /* <DEDUP_REMOVED lines=10> */
.L_x_2122:
[----:B------:R-:W-:Y:S05]  /*08d0*/  @!P4 BRA `(.L_x_2123) ;  /* 0x000000500000c947 */ /* 0x000fea0003800000 */
[----:B-1--4-:R-:W4:Y:S04]  /*08e0*/  LDG.E R0, [R6.64] ;  /* 0x0000001406007981 */ /* 0x012f28000c1e1900 */
[----:B---3--:R-:W3:Y:S01]  /*08f0*/  LDG.E R2, [R6.64+0x4] ;  /* 0x0000041406027981 */ /* 0x008ee2000c1e1900 */
[----:B----4-:R-:W1:Y:S08]  /*0900*/  R2UR UR16, R0 ;  /* 0x00000000001073c2 */ /* 0x010e7000000e0000 */
[----:B---3--:R-:W1:Y:S02]  /*0910*/  R2UR UR4, R2 ;  /* 0x00000000020473c2 */ /* 0x008e6400000e0000 */
[----:B-1----:R-:W-:-:S06]  /*0920*/  UIADD3 UR16, -UR16, UR4, URZ ;  /* 0x0000000410107290 */ /* 0x002fcc000fffe13f */
.L_x_2123:
        /* <DEDUP_REMOVED lines=327> */
.L_x_2149:
        /* <DEDUP_REMOVED lines=107> */
.L_x_2129:
[----:B------:R-:W-:Y:S05]  /*2450*/  BSYNC B0 ;  /* 0x0000000000007941 */ /* 0x000fea0003800000 */
.L_x_2128:
        /* <DEDUP_REMOVED lines=93> */
.L_x_2132:
[----:B------:R-:W-:Y:S05]  /*2a30*/  BSYNC B0 ;  /* 0x0000000000007941 */ /* 0x000fea0003800000 */
.L_x_2131:
        /* <DEDUP_REMOVED lines=58> */
.L_x_2134:
[----:B------:R-:W-:Y:S05]  /*2de0*/  BSYNC B0 ;  /* 0x0000000000007941 */ /* 0x000fea0003800000 */
.L_x_2133:
        /* <DEDUP_REMOVED lines=58> */
.L_x_2136:
[----:B------:R-:W-:Y:S05]  /*3190*/  BSYNC B0 ;  /* 0x0000000000007941 */ /* 0x000fea0003800000 */
.L_x_2135:
        /* <DEDUP_REMOVED lines=58> */
.L_x_2138:
[----:B------:R-:W-:Y:S05]  /*3540*/  BSYNC B0 ;  /* 0x0000000000007941 */ /* 0x000fea0003800000 */
.L_x_2137:
        /* <DEDUP_REMOVED lines=58> */
.L_x_2140:
[----:B------:R-:W-:Y:S05]  /*38f0*/  BSYNC B0 ;  /* 0x0000000000007941 */ /* 0x000fea0003800000 */
.L_x_2139:
        /* <DEDUP_REMOVED lines=58> */
.L_x_2127:
        /* <DEDUP_REMOVED lines=47> */
.L_x_2142:
[----:B------:R-:W-:Y:S05]  /*3f90*/  BSYNC B0 ;  /* 0x0000000000007941 */ /* 0x000fea0003800000 */
.L_x_2141:
        /* <DEDUP_REMOVED lines=158> */
.L_x_2144:
[----:B------:R-:W-:Y:S05]  /*4980*/  BSYNC B0 ;  /* 0x0000000000007941 */ /* 0x000fea0003800000 */
.L_x_2143:
        /* <DEDUP_REMOVED lines=123> */
.L_x_2146:
[----:B------:R-:W-:Y:S05]  /*5140*/  BSYNC B0 ;  /* 0x0000000000007941 */ /* 0x000fea0003800000 */
.L_x_2145:
        /* <DEDUP_REMOVED lines=126> */
.L_x_2126:
        /* <DEDUP_REMOVED lines=38> */
.L_x_2130:
[----:B------:R-:W-:Y:S05]  /*5b90*/  BSYNC B1 ;  /* 0x0000000000017941 */ /* 0x000fea0003800000 */
.L_x_2125:
        /* <DEDUP_REMOVED lines=82> */
.L_x_2148:
[----:B-123--:R-:W-:Y:S05]  /*60c0*/  BSYNC B0 ;  /* 0x0000000000007941 */ /* 0x00efea0003800000 */
.L_x_2147:
        /* <DEDUP_REMOVED lines=26> */
.L_x_2124:
        /* <DEDUP_REMOVED lines=177> */
.L_x_2152:
[----:B-1-34-:R-:W-:Y:S05]  /*6d80*/  BSYNC B0 ;  /* 0x0000000000007941 */ /* 0x01afea0003800000 */
.L_x_2151:
        /* <DEDUP_REMOVED lines=20> */
.L_x_2154:
[----:B------:R-:W-:Y:S05]  /*6ed0*/  BSYNC B0 ;  /* 0x0000000000007941 */ /* 0x000fea0003800000 */
.L_x_2153:
        /* <DEDUP_REMOVED lines=20> */
.L_x_2156:
[----:B------:R-:W-:Y:S05]  /*7020*/  BSYNC B0 ;  /* 0x0000000000007941 */ /* 0x000fea0003800000 */
.L_x_2155:
        /* <DEDUP_REMOVED lines=118> */
.L_x_2157:
        /* <DEDUP_REMOVED lines=122> */
.L_x_2161:
[----:B------:R-:W-:Y:S05]  /*7f30*/  BSYNC B0 ;  /* 0x0000000000007941 */ /* 0x000fea0003800000 */
.L_x_2160:
        /* <DEDUP_REMOVED lines=121> */
.L_x_2163:
[----:B-1----:R-:W-:Y:S05]  /*86d0*/  BSYNC B0 ;  /* 0x0000000000007941 */ /* 0x002fea0003800000 */
.L_x_2162:
        /* <DEDUP_REMOVED lines=108> */
.L_x_2167:
[----:B------:R-:W-:Y:S05]  /*8da0*/  BSYNC B0 ;  /* 0x0000000000007941 */ /* 0x000fea0003800000 */
.L_x_2166:
        /* <DEDUP_REMOVED lines=46> */
.L_x_2169:
[----:B------:R-:W-:Y:S05]  /*9090*/  BSYNC B0 ;  /* 0x0000000000007941 */ /* 0x000fea0003800000 */
.L_x_2168:
        /* <DEDUP_REMOVED lines=46> */
.L_x_2171:
[----:B------:R-:W-:Y:S05]  /*9380*/  BSYNC B0 ;  /* 0x0000000000007941 */ /* 0x000fea0003800000 */
.L_x_2170:
        /* <DEDUP_REMOVED lines=46> */
.L_x_2173:
[----:B------:R-:W-:Y:S05]  /*9670*/  BSYNC B0 ;  /* 0x0000000000007941 */ /* 0x000fea0003800000 */
.L_x_2172:
        /* <DEDUP_REMOVED lines=46> */
.L_x_2175:
[----:B------:R-:W-:Y:S05]  /*9960*/  BSYNC B0 ;  /* 0x0000000000007941 */ /* 0x000fea0003800000 */
.L_x_2174:
        /* <DEDUP_REMOVED lines=45> */
.L_x_2165:
[----:B------:R-:W-:Y:S05]  /*9c40*/  BSYNC B1 ;  /* 0x0000000000017941 */ /* 0x000fea0003800000 */
.L_x_2164:
        /* <DEDUP_REMOVED lines=48> */
.L_x_2178:
[----:B------:R-:W-:Y:S05]  /*9f50*/  BSYNC B0 ;  /* 0x0000000000007941 */ /* 0x000fea0003800000 */
.L_x_2177:
        /* <DEDUP_REMOVED lines=46> */
.L_x_2180:
[----:B------:R-:W-:Y:S05]  /*a240*/  BSYNC B0 ;  /* 0x0000000000007941 */ /* 0x000fea0003800000 */
.L_x_2179:
        /* <DEDUP_REMOVED lines=46> */
.L_x_2182:
[----:B------:R-:W-:Y:S05]  /*a530*/  BSYNC B0 ;  /* 0x0000000000007941 */ /* 0x000fea0003800000 */
.L_x_2181:
        /* <DEDUP_REMOVED lines=46> */
.L_x_2184:
[----:B------:R-:W-:Y:S05]  /*a820*/  BSYNC B0 ;  /* 0x0000000000007941 */ /* 0x000fea0003800000 */
.L_x_2183:
        /* <DEDUP_REMOVED lines=46> */
.L_x_2186:
[----:B------:R-:W-:Y:S05]  /*ab10*/  BSYNC B0 ;  /* 0x0000000000007941 */ /* 0x000fea0003800000 */
.L_x_2185:
        /* <DEDUP_REMOVED lines=46> */
.L_x_2159:
        /* <DEDUP_REMOVED lines=76> */
.L_x_2188:
[----:B------:R-:W-:Y:S05]  /*b2c0*/  BSYNC B0 ;  /* 0x0000000000007941 */ /* 0x000fea0003800000 */
.L_x_2187:
        /* <DEDUP_REMOVED lines=94> */
.L_x_2190:
[----:B-1----:R-:W-:Y:S05]  /*b8b0*/  BSYNC B0 ;  /* 0x0000000000007941 */ /* 0x002fea0003800000 */
.L_x_2189:
        /* <DEDUP_REMOVED lines=153> */
.L_x_2194:
[----:B------:R-:W-:Y:S05]  /*c250*/  BSYNC B0 ;  /* 0x0000000000007941 */ /* 0x000fea0003800000 */
.L_x_2193:
        /* <DEDUP_REMOVED lines=114> */
.L_x_2196:
[----:B------:R-:W-:Y:S05]  /*c980*/  BSYNC B0 ;  /* 0x0000000000007941 */ /* 0x000fea0003800000 */
.L_x_2195:
        /* <DEDUP_REMOVED lines=113> */
.L_x_2192:
[----:B------:R-:W-:Y:S05]  /*d0a0*/  BSYNC B1 ;  /* 0x0000000000017941 */ /* 0x000fea0003800000 */
.L_x_2191:
        /* <DEDUP_REMOVED lines=74> */
[-C--:B------:R-:W-:Y:S01]  /*d550*/  FMUL.FTZ R82, R44, R75.reuse ;  /* 0x0000004b2c527220 */ /* 0x080fe20000410000 */
        /* <DEDUP_REMOVED lines=36> */
.L_x_2198:
[----:B------:R-:W-:Y:S05]  /*d7a0*/  BSYNC B0 ;  /* 0x0000000000007941 */ /* 0x000fea0003800000 */
.L_x_2197:
        /* <DEDUP_REMOVED lines=116> */
.L_x_2200:
[----:B------:R-:W-:Y:S05]  /*def0*/  BSYNC B0 ;  /* 0x0000000000007941 */ /* 0x000fea0003800000 */
.L_x_2199:
        /* <DEDUP_REMOVED lines=115> */
.L_x_2176:
[----:B------:R-:W-:Y:S05]  /*e630*/  BSYNC B2 ;  /* 0x0000000000027941 */ /* 0x000fea0003800000 */
.L_x_2158:
[----:B------:R-:W-:Y:S01]  /*e640*/  IMAD R52, R52, c[0x0][0x208], RZ ;  /* 0x0000820034347a24 */ /* 0x000fe200078e02ff */
[----:B-1----:R-:W-:Y:S01]  /*e650*/  SHF.R.S32.HI R8, RZ, 0x4, R53 ;  /* 0x00000004ff087819 */ /* 0x002fe20000011435 */
        /* <DEDUP_REMOVED lines=8> */
[----:B------:R-:W-:Y:S01]  /*e6e0*/  LOP3.LUT R9, R9, 0xfffffffe, RZ, 0xc0, !PT ;  /* 0xfffffffe09097812 */ /* 0x000fe200078ec0ff */
[C---:B------:R-:W-:Y:S01]  /*e6f0*/  IMAD R12, R200.reuse, c[0x0][0x21c], R51 ;  /* 0x00008700c80c7a24 */ /* 0x040fe200078e0233 */
[----:B------:R-:W-:Y:S01]  /*e700*/  SHF.R.S32.HI R172, RZ, 0x1f, R41 ;  /* 0x0000001fffac7819 */ /* 0x000fe20000011429 */
[----:B------:R-:W-:Y:S01]  /*e710*/  IMAD.WIDE.U32 R6, R200, c[0x0][0x218], R6 ;  /* 0x00008600c8067a25 */ /* 0x000fe200078e0006 */
[----:B------:R-:W-:Y:S01]  /*e720*/  LOP3.LUT R173, R173, 0xfffffff8, RZ, 0xc0, !PT ;  /* 0xfffffff8adad7812 */ /* 0x000fe200078ec0ff */
[----:B------:R-:W-:Y:S01]  /*e730*/  UISETP.GE.AND UP0, UPT, UR8, 0x2, UPT ;  /* 0x000000020800788c */ /* 0x000fe2000bf06270 */
[----:B------:R-:W-:Y:S01]  /*e740*/  LEA.HI R172, R172, R41, RZ, 0x3 ;  /* 0x00000029acac7211 */ /* 0x000fe200078f18ff */
[----:B------:R-:W-:Y:S01]  /*e750*/  IMAD.IADD R9, R8, 0x1, -R9 ;  /* 0x0000000108097824 */ /* 0x000fe200078e0a09 */
[----:B------:R-:W-:Y:S01]  /*e760*/  IADD3 R5, P0, R6, UR24, RZ ;  /* 0x0000001806057c10 */ /* 0x000fe2000ff1e0ff */
[----:B------:R-:W-:Y:S01]  /*e770*/  IMAD.SHL.U32 R6, R43, 0x40, RZ ;  /* 0x000000402b067824 */ /* 0x000fe200078e00ff */
[----:B------:R-:W-:Y:S01]  /*e780*/  LOP3.LUT R172, R172, 0xfffffff8, RZ, 0xc0, !PT ;  /* 0xfffffff8acac7812 */ /* 0x000fe200078ec0ff */
[----:B------:R-:W-:Y:S01]  /*e790*/  IMAD.WIDE R16, R173, 0x2, RZ ;  /* 0x00000002ad107825 */ /* 0x000fe200078e02ff */
[----:B------:R-:W-:-:S02]  /*e7a0*/  IADD3.X R12, R7, UR10, R12, P0, !PT ;  /* 0x0000000a070c7c10 */ /* 0x000fc400087fe40c */
[----:B------:R-:W-:Y:S01]  /*e7b0*/  LEA R11, P0, R5, c[0x0][0x1f8], 0x1 ;  /* 0x00007e00050b7a11 */ /* 0x000fe200078008ff */
[----:B------:R-:W-:Y:S01]  /*e7c0*/  IMAD.SHL.U32 R7, R50, 0x8, RZ ;  /* 0x0000000832077824 */ /* 0x000fe200078e00ff */
[----:B------:R-:W-:Y:S01]  /*e7d0*/  LOP3.LUT R6, R6, 0x1c0, RZ, 0xc0, !PT ;  /* 0x000001c006067812 */ /* 0x000fe200078ec0ff */
[----:B------:R-:W-:Y:S01]  /*e7e0*/  IMAD.SHL.U32 R82, R49, 0x40, RZ ;  /* 0x0000004031527824 */ /* 0x000fe200078e00ff */
[----:B------:R-:W-:Y:S01]  /*e7f0*/  LEA.HI.X R12, R5, c[0x0][0x1fc], R12, 0x1, P0 ;  /* 0x00007f00050c7a11 */ /* 0x000fe200000f0c0c */
[----:B------:R-:W1:Y:S01]  /*e800*/  SHFL.IDX PT, R72, R11, 0x1, 0x181f ;  /* 0x00381f000b487f89 */ /* 0x000e6200000e0000 */
[----:B------:R-:W-:Y:S01]  /*e810*/  SHF.R.U32.HI R5, RZ, 0x3, R6 ;  /* 0x00000003ff057819 */ /* 0x000fe20000011606 */
[----:B------:R-:W-:Y:S01]  /*e820*/  IMAD.SHL.U32 R83, R48, 0x40, RZ ;  /* 0x0000004030537824 */ /* 0x000fe200078e00ff */
[----:B------:R-:W-:Y:S01]  /*e830*/  LOP3.LUT R10, R6, 0x8, R7, 0xf8, !PT ;  /* 0x00000008060a7812 */ /* 0x000fe200078ef807 */
[----:B------:R-:W-:Y:S01]  /*e840*/  IMAD.SHL.U32 R203, R0, 0x2, RZ ;  /* 0x0000000200cb7824 */ /* 0x000fe200078e00ff */
[----:B------:R2:W3:Y:S04]  /*e850*/  SHFL.IDX PT, R6, R11, RZ, 0x181f ;  /* 0x00181fff0b067589 */ /* 0x0004e800000e0000 */
[----:B------:R-:W-:Y:S01]  /*e860*/  BAR.SYNC.DEFER_BLOCKING 0x0 ;  /* 0x0000000000007b1d */ /* 0x000fe20000010000 */
[----:B------:R-:W-:-:S02]  /*e870*/  LOP3.LUT R10, R10, R5, RZ, 0x3c, !PT ;  /* 0x000000050a0a7212 */ /* 0x000fc400078e3cff */
[----:B------:R-:W-:Y:S02]  /*e880*/  LOP3.LUT P0, RZ, R43, 0x2, RZ, 0xc0, !PT ;  /* 0x000000022bff7812 */ /* 0x000fe4000780c0ff */
[----:B------:R-:W-:Y:S01]  /*e890*/  LOP3.LUT R82, R82, 0x1c0, RZ, 0xc0, !PT ;  /* 0x000001c052527812 */ /* 0x000fe200078ec0ff */
[----:B------:R-:W4:Y:S01]  /*e8a0*/  SHFL.IDX PT, R5, R12, 0x1, 0x181f ;  /* 0x00381f000c057f89 */ /* 0x000f2200000e0000 */
[----:B------:R-:W-:Y:S01]  /*e8b0*/  IMAD R197, R9, 0x200, R10 ;  /* 0x0000020009c57824 */ /* 0x000fe200078e020a */
[----:B------:R-:W-:Y:S01]  /*e8c0*/  LOP3.LUT R83, R83, 0xfffffe00, RZ, 0xc0, !PT ;  /* 0xfffffe0053537812 */ /* 0x000fe200078ec0ff */
[----:B------:R-:W-:Y:S01]  /*e8d0*/  IMAD.SHL.U32 R9, R9, 0x8, RZ ;  /* 0x0000000809097824 */ /* 0x000fe200078e00ff */
[----:B------:R-:W5:Y:S01]  /*e8e0*/  SHFL.IDX PT, R7, R12, RZ, 0x181f ;  /* 0x00181fff0c077589 */ /* 0x000f6200000e0000 */
[----:B------:R-:W-:Y:S01]  /*e8f0*/  IMAD.SHL.U32 R197, R197, 0x2, RZ ;  /* 0x00000002c5c57824 */ /* 0x000fe200078e00ff */
[----:B------:R-:W-:Y:S02]  /*e900*/  ISETP.GE.AND P2, PT, R42, c[0x0][0x1d4], PT ;  /* 0x000075002a007a0c */ /* 0x000fe40003f46270 */
[----:B------:R-:W-:-:S02]  /*e910*/  LOP3.LUT R9, R82, 0x8, R9, 0xf8, !PT ;  /* 0x0000000852097812 */ /* 0x000fc400078ef809 */
[C---:B------:R-:W-:Y:S02]  /*e920*/  IADD3 R8, R197.reuse, 0x6100, RZ ;  /* 0x00006100c5087810 */ /* 0x040fe40007ffe0ff */
[----:B------:R-:W-:Y:S01]  /*e930*/  IADD3 R196, R197, 0x6120, RZ ;  /* 0x00006120c5c47810 */ /* 0x000fe20007ffe0ff */
[----:B--2---:R-:W-:Y:S01]  /*e940*/  IMAD.WIDE R10, R81, 0x2, RZ ;  /* 0x00000002510a7825 */ /* 0x004fe200078e02ff */
[----:B------:R-:W-:Y:S02]  /*e950*/  @P0 IADD3 R196, R8, -0x20, RZ ;  /* 0xffffffe008c40810 */ /* 0x000fe40007ffe0ff */
[----:B------:R-:W-:Y:S02]  /*e960*/  SHF.R.U32.HI R82, RZ, 0x3, R82 ;  /* 0x00000003ff527819 */ /* 0x000fe40000011652 */
[----:B-1----:R-:W-:Y:S01]  /*e970*/  IADD3 R44, P0, R10, R72, RZ ;  /* 0x000000480a2c7210 */ /* 0x002fe20007f1e0ff */
[----:B------:R-:W-:Y:S01]  /*e980*/  LDSM.16.M88.4 R24, [R197+0x6100] ;  /* 0x00610000c518783b */ /* 0x000fe20000000200 */
[----:B---3--:R-:W-:-:S02]  /*e990*/  IADD3 R14, P1, R6, R10, RZ ;  /* 0x0000000a060e7210 */ /* 0x008fc40007f3e0ff */
[----:B------:R-:W-:Y:S01]  /*e9a0*/  LOP3.LUT R82, R9, R82, RZ, 0x3c, !PT ;  /* 0x0000005209527212 */ /* 0x000fe200078e3cff */
[----:B------:R-:W-:Y:S01]  /*e9b0*/  LDSM.16.M88.4 R36, [R197+0x7900] ;  /* 0x00790000c524783b */ /* 0x000fe20000000200 */
[----:B----4-:R-:W-:Y:S01]  /*e9c0*/  IMAD.X R45, R11, 0x1, R5, P0 ;  /* 0x000000010b2d7824 */ /* 0x010fe200000e0605 */
[----:B------:R-:W-:Y:S02]  /*e9d0*/  IADD3 R74, P0, R16, R72, RZ ;  /* 0x00000048104a7210 */ /* 0x000fe40007f1e0ff */
[----:B------:R-:W-:Y:S01]  /*e9e0*/  LDSM.16.M88.4 R32, [R196] ;  /* 0x00000000c420783b */ /* 0x000fe20000000200 */
[----:B-----5:R-:W-:Y:S01]  /*e9f0*/  IMAD.X R15, R7, 0x1, R11, P1 ;  /* 0x00000001070f7824 */ /* 0x020fe200008e060b */
[----:B------:R-:W-:Y:S01]  /*ea00*/  IADD3 R12, P1, R6, R16, RZ ;  /* 0x00000010060c7210 */ /* 0x000fe20007f3e0ff */
[----:B------:R-:W-:Y:S01]  /*ea10*/  IMAD.WIDE R10, R172, 0x2, RZ ;  /* 0x00000002ac0a7825 */ /* 0x000fe200078e02ff */
[----:B------:R-:W-:Y:S01]  /*ea20*/  LDSM.16.M88.4 R64, [R196+0x800] ;  /* 0x00080000c440783b */ /* 0x000fe20000000200 */
[----:B------:R-:W-:-:S02]  /*ea30*/  P2R R4, PR, RZ, 0x8 ;  /* 0x00000008ff047803 */ /* 0x000fc40000000000 */
[----:B------:R-:W-:Y:S01]  /*ea40*/  IMAD.X R75, R17, 0x1, R5, P0 ;  /* 0x00000001114b7824 */ /* 0x000fe200000e0605 */
[----:B------:R-:W-:Y:S01]  /*ea50*/  IADD3 R72, P0, R10, R72, RZ ;  /* 0x000000480a487210 */ /* 0x000fe20007f1e0ff */
[----:B------:R-:W-:Y:S01]  /*ea60*/  IMAD.X R13, R7, 0x1, R17, P1 ;  /* 0x00000001070d7824 */ /* 0x000fe200008e0611 */
[----:B------:R-:W-:Y:S01]  /*ea70*/  IADD3 R6, P1, R6, R10, RZ ;  /* 0x0000000a06067210 */ /* 0x000fe20007f3e0ff */
[----:B------:R-:W-:Y:S01]  /*ea80*/  LDSM.16.M88.4 R16, [R197+0x6900] ;  /* 0x00690000c510783b */ /* 0x000fe20000000200 */
[C---:B------:R-:W-:Y:S01]  /*ea90*/  IADD3 R187, R196.reuse, 0x800, RZ ;  /* 0x00000800c4bb7810 */ /* 0x040fe20007ffe0ff */
[----:B------:R-:W-:Y:S01]  /*eaa0*/  IMAD.X R73, R11, 0x1, R5, P0 ;  /* 0x000000010b497824 */ /* 0x000fe200000e0605 */
[----:B------:R-:W-:Y:S01]  /*eab0*/  IADD3 R186, R196, 0x1000, RZ ;  /* 0x00001000c4ba7810 */ /* 0x000fe20007ffe0ff */
[----:B------:R-:W-:Y:S01]  /*eac0*/  IMAD R5, R69, 0x400, R83 ;  /* 0x0000040045057824 */ /* 0x000fe200078e0253 */
[----:B------:R-:W-:Y:S01]  /*ead0*/  LDSM.16.M88.4 R60, [R196+0x1000] ;  /* 0x00100000c43c783b */ /* 0x000fe20000000200 */
[----:B------:R-:W-:Y:S01]  /*eae0*/  IMAD.X R7, R7, 0x1, R11, P1 ;  /* 0x0000000107077824 */ /* 0x000fe200008e060b */
[----:B------:R-:W-:Y:S01]  /*eaf0*/  ISETP.GE.AND P1, PT, R81, c[0x0][0x1d4], PT ;  /* 0x0000750051007a0c */ /* 0x000fe20003f26270 */
[----:B------:R-:W-:Y:S01]  /*eb00*/  IMAD.IADD R0, R82, 0x1, R5 ;  /* 0x0000000152007824 */ /* 0x000fe200078e0205 */
[----:B------:R-:W-:Y:S01]  /*eb10*/  LDSM.16.M88.4 R8, [R197+0x7100] ;  /* 0x00710000c508783b */ /* 0x000fe20000000200 */
[----:B------:R-:W-:-:S02]  /*eb20*/  IADD3 R185, R196, 0x1800, RZ ;  /* 0x00001800c4b97810 */ /* 0x000fc40007ffe0ff */
[----:B------:R-:W-:Y:S01]  /*eb30*/  IMAD.SHL.U32 R198, R0, 0x2, RZ ;  /* 0x0000000200c67824 */ /* 0x000fe200078e00ff */
[C---:B------:R-:W-:Y:S01]  /*eb40*/  ISETP.LT.OR P0, PT, R40.reuse, 0x1, P1 ;  /* 0x000000012800780c */ /* 0x040fe20000f01670 */
[----:B------:R-:W-:Y:S01]  /*eb50*/  LDSM.16.M88.4 R56, [R196+0x1800] ;  /* 0x00180000c438783b */ /* 0x000fe20000000200 */
[----:B------:R-:W-:Y:S01]  /*eb60*/  ISETP.LT.OR P1, PT, R40, 0x21, P1 ;  /* 0x000000212800780c */ /* 0x000fe20000f21670 */
[--C-:B------:R-:W-:Y:S01]  /*eb70*/  IMAD R194, R2, 0x2, R198.reuse ;  /* 0x0000000202c27824 */ /* 0x100fe200078e02c6 */
[C---:B------:R-:W-:Y:S01]  /*eb80*/  IADD3 R183, R196.reuse, 0x2000, RZ ;  /* 0x00002000c4b77810 */ /* 0x040fe20007ffe0ff */
[----:B------:R-:W1:Y:S01]  /*eb90*/  LDSM.16.M88.4 R76, [R198+0xc100] ;  /* 0x00c10000c64c783b */ /* 0x000e620000000200 */
[----:B------:R-:W-:Y:S01]  /*eba0*/  IMAD.MOV.U32 R0, RZ, RZ, 0x40 ;  /* 0x00000040ff007424 */ /* 0x000fe200078e00ff */
[C---:B------:R-:W-:Y:S01]  /*ebb0*/  IADD3 R182, R196.reuse, 0x2800, RZ ;  /* 0x00002800c4b67810 */ /* 0x040fe20007ffe0ff */
[C---:B------:R-:W-:Y:S01]  /*ebc0*/  IMAD R193, R3.reuse, 0x2, R198 ;  /* 0x0000000203c17824 */ /* 0x040fe200078e02c6 */
[----:B------:R-:W2:Y:S01]  /*ebd0*/  LDSM.16.M88.4 R52, [R194+0xc100] ;  /* 0x00c10000c234783b */ /* 0x000ea20000000200 */
[----:B------:R-:W-:Y:S01]  /*ebe0*/  IMAD R191, R3, 0x2, R194 ;  /* 0x0000000203bf7824 */ /* 0x000fe200078e02c2 */
[----:B------:R-:W-:-:S02]  /*ebf0*/  IADD3 R181, R196, 0x3000, RZ ;  /* 0x00003000c4b57810 */ /* 0x000fc40007ffe0ff */
        /* <DEDUP_REMOVED lines=8> */
[C---:B------:R-:W-:Y:S02]  /*ec80*/  IADD3 R177, R196.reuse, 0x5000, RZ ;  /* 0x00005000c4b17810 */ /* 0x040fe40007ffe0ff */
[----:B------:R-:W-:-:S03]  /*ec90*/  IADD3 R176, R196, 0x5800, RZ ;  /* 0x00005800c4b07810 */ /* 0x000fc60007ffe0ff */
[----:B------:R3:W-:Y:S01]  /*eca0*/  LDGSTS.E.BYPASS.LTC128B.128 [R203+0x2100], [R12.64], !P0 ;  /* 0x021000000ccb7fae */ /* 0x0007e2000c101d54 */
[----:B------:R-:W-:-:S04]  /*ecb0*/  ISETP.GE.AND P0, PT, R41, c[0x0][0x1d4], PT ;  /* 0x0000750029007a0c */ /* 0x000fc80003f06270 */
[C---:B------:R-:W-:Y:S02]  /*ecc0*/  ISETP.LT.OR P3, PT, R40.reuse, 0x1, P0 ;  /* 0x000000012800780c */ /* 0x040fe40000761670 */
[----:B------:R-:W-:Y:S01]  /*ecd0*/  ISETP.LT.OR P0, PT, R40, 0x21, P0 ;  /* 0x000000212800780c */ /* 0x000fe20000701670 */
[----:B-1----:R-:W-:Y:S10]  /*ece0*/  HMMA.16816.F32 R28, R76, R24, RZ ;  /* 0x000000184c1c723c */ /* 0x002ff400000018ff */
[----:B------:R1:W-:Y:S01]  /*ecf0*/  LDGSTS.E.BYPASS.LTC128B.128 [R203+0x4100], [R6.64], !P3 ;  /* 0x0410000006cb7fae */ /* 0x0003e2000d901d54 */
[----:B------:R-:W-:-:S03]  /*ed00*/  ISETP.NE.AND P3, PT, R4, RZ, PT ;  /* 0x000000ff0400720c */ /* 0x000fc60003f65270 */
[----:B------:R4:W-:Y:S01]  /*ed10*/  LDGSTS.E.BYPASS.LTC128B.128 [R203+0x1100], [R44.64], !P1 ;  /* 0x011000002ccb7fae */ /* 0x0009e2000c901d54 */
[----:B------:R-:W-:Y:S01]  /*ed20*/  LOP3.LUT P1, RZ, R43, 0x4, RZ, 0xc0, !PT ;  /* 0x000000042bff7812 */ /* 0x000fe2000782c0ff */
[----:B------:R-:W-:Y:S03]  /*ed30*/  HMMA.16816.F32 R24, R76, R26, RZ ;  /* 0x0000001a4c18723c */ /* 0x000fe600000018ff */
[----:B------:R-:W-:Y:S02]  /*ed40*/  SEL R0, R0, 0xffffffc0, !P1 ;  /* 0xffffffc000007807 */ /* 0x000fe40004800000 */
[----:B------:R-:W-:-:S03]  /*ed50*/  ISETP.LT.OR P1, PT, R40, 0x21, P2 ;  /* 0x000000212800780c */ /* 0x000fc60001721670 */
[----:B------:R-:W-:Y:S01]  /*ed60*/  IMAD.IADD R192, R197, 0x1, R0 ;  /* 0x00000001c5c07824 */ /* 0x000fe200078e0200 */
[----:B------:R-:W-:Y:S01]  /*ed70*/  HMMA.16816.F32 R20, R76, R16, RZ ;  /* 0x000000104c14723c */ /* 0x000fe200000018ff */
[----:B------:R-:W-:-:S07]  /*ed80*/  IMAD.IADD R184, R0, 0x1, R196 ;  /* 0x0000000100b87824 */ /* 0x000fce00078e02c4 */
[C---:B---3--:R-:W-:Y:S01]  /*ed90*/  HMMA.16816.F32 R12, R76.reuse, R8, RZ ;  /* 0x000000084c0c723c */ /* 0x048fe200000018ff */
[----:B------:R3:W-:Y:S04]  /*eda0*/  LDGSTS.E.BYPASS.LTC128B.128 [R203+0x3100], [R74.64], !P1 ;  /* 0x031000004acb7fae */ /* 0x0007e8000c901d54 */
[----:B------:R3:W-:Y:S01]  /*edb0*/  LDGSTS.E.BYPASS.LTC128B.128 [R203+0x5100], [R72.64], !P0 ;  /* 0x0510000048cb7fae */ /* 0x0007e2000c101d54 */
[----:B------:R-:W-:Y:S02]  /*edc0*/  PLOP3.LUT P0, PT, PT, PT, UP0, 0x80, 0x0 ;  /* 0x000000000000781c */ /* 0x000fe40003f0f008 */
[C---:B------:R-:W-:Y:S01]  /*edd0*/  HMMA.16816.F32 R16, R76.reuse, R18, RZ ;  /* 0x000000124c10723c */ /* 0x040fe200000018ff */
[----:B------:R-:W-:Y:S04]  /*ede0*/  LDSM.16.M88.4 R48, [R193+0xc100] ;  /* 0x00c10000c130783b */ /* 0x000fe80000000200 */
[----:B----4-:R-:W4:Y:S03]  /*edf0*/  LDSM.16.M88.4 R44, [R192+0x6100] ;  /* 0x00610000c02c783b */ /* 0x010f260000000200 */
[C---:B------:R-:W-:Y:S01]  /*ee00*/  HMMA.16816.F32 R8, R76.reuse, R10, RZ ;  /* 0x0000000a4c08723c */ /* 0x040fe200000018ff */
[----:B------:R-:W5:Y:S04]  /*ee10*/  LDSM.16.M88.4 R40, [R192+0x6900] ;  /* 0x00690000c028783b */ /* 0x000f680000000200 */
[----:B------:R-:W0:Y:S03]  /*ee20*/  LDGDEPBAR ;  /* 0x00000000000079af */ /* 0x000e260000000000 */
[C---:B-1----:R-:W-:Y:S08]  /*ee30*/  HMMA.16816.F32 R4, R76.reuse, R36, RZ ;  /* 0x000000244c04723c */ /* 0x042ff000000018ff */
[----:B------:R-:W-:Y:S01]  /*ee40*/  HMMA.16816.F32 R76, R76, R38, RZ ;  /* 0x000000264c4c723c */ /* 0x000fe200000018ff */
[----:B------:R-:W1:Y:S04]  /*ee50*/  LDSM.16.M88.4 R36, [R192+0x7100] ;  /* 0x00710000c024783b */ /* 0x000e680000000200 */
[----:B---3--:R-:W-:Y:S03]  /*ee60*/  LDSM.16.M88.4 R72, [R191+0xc100] ;  /* 0x00c10000bf48783b */ /* 0x008fe60000000200 */
[C---:B--2---:R-:W-:Y:S08]  /*ee70*/  HMMA.16816.F32 R28, R52.reuse, R32, R28 ;  /* 0x00000020341c723c */ /* 0x044ff0000000181c */
        /* <DEDUP_REMOVED lines=119> */
[C---:B------:R-:W-:Y:S07]  /*f5f0*/  HMMA.16816.F32 R20, R48.reuse, R40, R20 ;  /* 0x000000283014723c */ /* 0x040fee0000001814 */
[----:B------:R-:W-:Y:S01]  /*f600*/  SHF.R.S32.HI R40, RZ, 0x1f, R173 ;  /* 0x0000001fff287819 */ /* 0x000fe200000114ad */
        /* <DEDUP_REMOVED lines=12> */
[----:B------:R-:W-:Y:S01]  /*f6d0*/  LOP3.LUT R4, R82, R83, RZ, 0xfc, !PT ;  /* 0x0000005352047212 */ /* 0x000fe200078efcff */
[----:B------:R-:W-:Y:S01]  /*f6e0*/  HMMA.16816.F32 R76, R72, R54, R76 ;  /* 0x00000036484c723c */ /* 0x000fe2000000184c */
[----:B------:R-:W-:-:S02]  /*f6f0*/  SHF.R.S32.HI R6, RZ, 0x1f, R81 ;  /* 0x0000001fff067819 */ /* 0x000fc40000011451 */
[----:B------:R-:W-:Y:S01]  /*f700*/  SHF.R.S32.HI R7, RZ, 0x1f, R172 ;  /* 0x0000001fff077819 */ /* 0x000fe200000114ac */
[----:B------:R-:W-:Y:S06]  /*f710*/  BAR.SYNC.DEFER_BLOCKING 0x0 ;  /* 0x0000000000007b1d */ /* 0x000fec0000010000 */
[----:B------:R-:W-:Y:S05]  /*f720*/  @!P0 BRA `(.L_x_2201) ;  /* 0x0000043000008947 */ /* 0x000fea0003800000 */
        /* <DEDUP_REMOVED lines=18> */
[C---:B------:R-:W-:Y:S01]  /*f850*/  SHF.L.U64.HI R40, R173.reuse, 0x1, R40 ;  /* 0x00000001ad287819 */ /* 0x040fe20000010228 */
[----:B------:R-:W-:Y:S01]  /*f860*/  IMAD.SHL.U32 R41, R173, 0x2, RZ ;  /* 0x00000002ad297824 */ /* 0x000fe200078e00ff */
        /* <DEDUP_REMOVED lines=9> */
[----:B------:R-:W-:-:S03]  /*f900*/  IADD3 R48, P0, R36, UR22, RZ ;  /* 0x0000001624307c10 */ /* 0x000fc6000ff1e0ff */
        /* <DEDUP_REMOVED lines=10> */
[----:B------:R-:W-:-:S02]  /*f9b0*/  IADD3 R44, -R0, 0x10, RZ ;  /* 0x00000010002c7810 */ /* 0x000fc40007ffe1ff */
        /* <DEDUP_REMOVED lines=26> */
.L_x_2201:
[----:B------:R-:W-:Y:S01]  /*fb60*/  LOP3.LUT R0, R68, 0xffffffe0, RZ, 0xc0, !PT ;  /* 0xffffffe044007812 */ /* 0x000fe200078ec0ff */
[----:B------:R-:W-:Y:S01]  /*fb70*/  UMOV UR4, 0xffffffc0 ;  /* 0xffffffc000047882 */ /* 0x000fe20000000000 */
[----:B------:R-:W-:Y:S01]  /*fb80*/  LEA.HI R6, R70, R71, RZ, 0x2 ;  /* 0x0000004746067211 */ /* 0x000fe200078f10ff */
[----:B------:R-:W-:Y:S01]  /*fb90*/  UIMAD UR4, UR8, UR4, 0x41 ;  /* 0x00000041080474a4 */ /* 0x000fe2000f8e0204 */
[----:B------:R-:W-:Y:S01]  /*fba0*/  SHF.R.S32.HI R36, RZ, 0x1f, R69 ;  /* 0x0000001fff247819 */ /* 0x000fe20000011445 */
[C---:B------:R-:W-:Y:S01]  /*fbb0*/  IMAD.IADD R0, R71.reuse, 0x1, -R0 ;  /* 0x0000000147007824 */ /* 0x040fe200078e0a00 */
[----:B------:R-:W-:Y:S01]  /*fbc0*/  LOP3.LUT R6, R6, 0xfffffffc, RZ, 0xc0, !PT ;  /* 0xfffffffc06067812 */ /* 0x000fe200078ec0ff */
[----:B------:R-:W-:Y:S01]  /*fbd0*/  IMAD.SHL.U32 R195, R4, 0x2, RZ ;  /* 0x0000000204c37824 */ /* 0x000fe200078e00ff */
[----:B------:R-:W-:Y:S01]  /*fbe0*/  LEA.HI R5, R36, R69, RZ, 0x3 ;  /* 0x0000004524057211 */ /* 0x000fe200078f18ff */
[----:B------:R-:W-:Y:S01]  /*fbf0*/  UIADD3 UR8, UR8, -0x2, URZ ;  /* 0xfffffffe08087890 */ /* 0x000fe2000fffe03f */
[----:B------:R-:W-:Y:S01]  /*fc00*/  SHF.R.S32.HI R7, RZ, 0x1f, R0 ;  /* 0x0000001fff077819 */ /* 0x000fe20000011400 */
[----:B------:R-:W-:Y:S01]  /*fc10*/  IMAD.IADD R71, R71, 0x1, -R6 ;  /* 0x0000000147477824 */ /* 0x000fe200078e0a06 */
[----:B------:R-:W-:Y:S01]  /*fc20*/  LOP3.LUT R36, R5, 0xffffff8, RZ, 0xc0, !PT ;  /* 0x0ffffff805247812 */ /* 0x000fe200078ec0ff */
[----:B------:R-:W-:Y:S01]  /*fc30*/  LDSM.16.MT88.4 R40, [R195+0x2100] ;  /* 0x00210000c328783b */ /* 0x000fe20000004200 */
[----:B------:R-:W-:Y:S01]  /*fc40*/  LEA.HI R6, R7, R0, RZ, 0x2 ;  /* 0x0000000007067211 */ /* 0x000fe200078f10ff */
[--C-:B------:R-:W-:Y:S01]  /*fc50*/  IMAD R190, R2, 0x2, R195.reuse ;  /* 0x0000000202be7824 */ /* 0x100fe200078e02c3 */
[----:B------:R-:W-:Y:S01]  /*fc60*/  LEA.HI R5, R71, R71, RZ, 0x1 ;  /* 0x0000004747057211 */ /* 0x000fe200078f08ff */
[----:B------:R-:W-:Y:S01]  /*fc70*/  IMAD.IADD R36, R69, 0x1, -R36 ;  /* 0x0000000145247824 */ /* 0x000fe200078e0a24 */
[----:B------:R-:W-:Y:S01]  /*fc80*/  PLOP3.LUT P1, PT, PT, PT, UP2, 0x80, 0x0 ;  /* 0x000000000000781c */ /* 0x000fe20003f2f028 */
[C---:B------:R-:W-:Y:S01]  /*fc90*/  IMAD R189, R3.reuse, 0x2, R195 ;  /* 0x0000000203bd7824 */ /* 0x040fe200078e02c3 */
[----:B------:R-:W-:Y:S01]  /*fca0*/  LEA.HI.SX32 R7, R6, UR12, 0x1e ;  /* 0x0000000c06077c11 */ /* 0x000fe2000f8ff2ff */
[----:B------:R-:W-:Y:S01]  /*fcb0*/  IMAD R188, R3, 0x2, R190 ;  /* 0x0000000203bc7824 */ /* 0x000fe200078e02be */
[----:B-1----:R-:W-:Y:S01]  /*fcc0*/  LOP3.LUT R38, R5, 0x1ffffffe, RZ, 0xc0, !PT ;  /* 0x1ffffffe05267812 */ /* 0x002fe200078ec0ff */
[----:B------:R-:W-:Y:S01]  /*fcd0*/  LDSM.16.MT88.4 R100, [R195+0x100] ;  /* 0x00010000c364783b */ /* 0x000fe20000004200 */
[----:B------:R-:W-:Y:S01]  /*fce0*/  PLOP3.LUT P0, PT, PT, PT, UP2, 0x80, 0x0 ;  /* 0x000000000000781c */ /* 0x000fe20003f0f028 */
[----:B------:R-:W-:Y:S01]  /*fcf0*/  IMAD R7, R36, 0x10, R7 ;  /* 0x0000001024077824 */ /* 0x000fe200078e0207 */
[----:B------:R-:W-:Y:S01]  /*fd00*/  LOP3.LUT R175, R6, 0x7ffffffc, RZ, 0xc0, !PT ;  /* 0x7ffffffc06af7812 */ /* 0x000fe200078ec0ff */
[----:B------:R-:W-:Y:S01]  /*fd10*/  IMAD.IADD R38, R71, 0x1, -R38 ;  /* 0x0000000147267824 */ /* 0x000fe200078e0a26 */
[----:B------:R-:W-:Y:S01]  /*fd20*/  LDSM.16.MT88.4 R108, [R190+0x100] ;  /* 0x00010000be6c783b */ /* 0x000fe20000004200 */
[----:B------:R-:W-:-:S02]  /*fd30*/  IMAD.U32 R206, RZ, RZ, UR8 ;  /* 0x00000008ffce7e24 */ /* 0x000fc4000f8e00ff */
[----:B------:R-:W-:Y:S01]  /*fd40*/  IMAD R174, R38, 0x8, R7 ;  /* 0x0000000826ae7824 */ /* 0x000fe200078e0207 */
[----:B------:R-:W-:Y:S01]  /*fd50*/  LDSM.16.MT88.4 R116, [R189+0x100] ;  /* 0x00010000bd74783b */ /* 0x000fe20000004200 */
[----:B------:R-:W-:Y:S02]  /*fd60*/  IMAD.IADD R175, R0, 0x1, -R175 ;  /* 0x0000000100af7824 */ /* 0x000fe400078e0aaf */
[----:B------:R-:W-:Y:S01]  /*fd70*/  @P1 IMAD.HI.U32 R7, R174, c[0x0][0x2c8], RZ ;  /* 0x0000b200ae071a27 */ /* 0x000fe200078e00ff */
[----:B------:R-:W-:Y:S03]  /*fd80*/  LDSM.16.MT88.4 R124, [R188+0x100] ;  /* 0x00010000bc7c783b */ /* 0x000fe60000004200 */
[----:B------:R-:W-:Y:S01]  /*fd90*/  IMAD.MOV.U32 R5, RZ, RZ, R174 ;  /* 0x000000ffff057224 */ /* 0x000fe200078e00ae */
[----:B------:R-:W-:Y:S01]  /*fda0*/  @P0 SHF.R.U32.HI R5, RZ, c[0x0][0x2cc], R7 ;  /* 0x0000b300ff050a19 */ /* 0x000fe20000011607 */
[----:B------:R-:W-:Y:S01]  /*fdb0*/  IMAD.U32 R0, RZ, RZ, UR4 ;  /* 0x00000004ff007e24 */ /* 0x000fe2000f8e00ff */
[----:B------:R-:W-:Y:S01]  /*fdc0*/  LDSM.16.MT88.4 R48, [R190+0x2100] ;  /* 0x00210000be30783b */ /* 0x000fe20000004200 */
[----:B------:R-:W-:Y:S01]  /*fdd0*/  IMAD.SHL.U32 R175, R175, 0x2, RZ ;  /* 0x00000002afaf7824 */ /* 0x000fe200078e00ff */
[----:B------:R-:W-:-:S02]  /*fde0*/  ULDC.64 UR4, c[0x0][0x2c8] ;  /* 0x0000b20000047ab9 */ /* 0x000fc40000000a00 */
[----:B------:R-:W1:Y:S01]  /*fdf0*/  SHFL.IDX PT, R7, R5, RZ, 0x1c1f ;  /* 0x001c1fff05077589 */ /* 0x000e6200000e0000 */
[----:B------:R-:W-:Y:S01]  /*fe00*/  UIMAD.WIDE.U32 UR22, UR12, UR4, URZ ;  /* 0x000000040c1672a5 */ /* 0x000fe2000f8e003f */
[C---:B------:R-:W-:Y:S02]  /*fe10*/  IADD3 R0, -R175.reuse, UR9, R0 ;  /* 0x00000009af007c10 */ /* 0x040fe4000fffe100 */
[----:B------:R-:W-:Y:S01]  /*fe20*/  IADD3 R6, -R175, UR19, RZ ;  /* 0x00000013af067c10 */ /* 0x000fe2000fffe1ff */
[----:B------:R-:W2:Y:S01]  /*fe30*/  SHFL.IDX PT, R39, R5, 0x1, 0x1c1f ;  /* 0x003c1f0005277f89 */ /* 0x000ea200000e0000 */
[----:B------:R-:W-:Y:S02]  /*fe40*/  IADD3 R36, R0, -UR17, RZ ;  /* 0x8000001100247c10 */ /* 0x000fe4000fffe0ff */
[----:B------:R-:W-:Y:S01]  /*fe50*/  @UP2 UMOV UR7, UR23 ;  /* 0x0000001700072c82 */ /* 0x000fe20008000000 */
[----:B------:R-:W-:Y:S01]  /*fe60*/  LDSM.16.MT88.4 R56, [R189+0x2100] ;  /* 0x00210000bd38783b */ /* 0x000fe20000004200 */
[----:B------:R-:W-:-:S03]  /*fe70*/  @UP2 USHF.R.U32.HI UR12, URZ, UR5, UR7 ;  /* 0x000000053f0c2299 */ /* 0x000fc60008011607 */
[----:B------:R-:W-:Y:S01]  /*fe80*/  LDSM.16.MT88.4 R64, [R188+0x2100] ;  /* 0x00210000bc40783b */ /* 0x000fe20000004200 */
[----:B------:R-:W-:-:S03]  /*fe90*/  UIADD3 UR12, UR12, UR9, -UR17 ;  /* 0x000000090c0c7290 */ /* 0x000fc6000fffe811 */
[----:B------:R-:W-:Y:S01]  /*fea0*/  LDSM.16.MT88.4 R72, [R195+0x4100] ;  /* 0x00410000c348783b */ /* 0x000fe20000004200 */
[----:B------:R-:W-:-:S03]  /*feb0*/  USHF.R.S32.HI UR4, URZ, 0x1f, UR12 ;  /* 0x0000001f3f047899 */ /* 0x000fc6000801140c */
[----:B------:R-:W-:Y:S01]  /*fec0*/  LDSM.16.MT88.4 R80, [R190+0x4100] ;  /* 0x00410000be50783b */ /* 0x000fe20000004200 */
[----:B------:R-:W-:Y:S01]  /*fed0*/  ULEA.HI UR4, UR4, UR12, URZ, 0x6 ;  /* 0x0000000c04047291 */ /* 0x000fe2000f8f303f */
[----:B-1----:R-:W-:Y:S02]  /*fee0*/  IMAD.IADD R7, R36, 0x1, R7 ;  /* 0x0000000124077824 */ /* 0x002fe400078e0207 */
[----:B------:R-:W-:Y:S01]  /*fef0*/  LDSM.16.MT88.4 R88, [R189+0x4100] ;  /* 0x00410000bd58783b */ /* 0x000fe20000004200 */
[----:B------:R-:W-:Y:S02]  /*ff00*/  USHF.R.S32.HI UR7, URZ, 0x6, UR4 ;  /* 0x000000063f077899 */ /* 0x000fe40008011404 */
[----:B------:R-:W-:Y:S01]  /*ff10*/  IMNMX R0, R6, R7, PT ;  /* 0x0000000706007217 */ /* 0x000fe20003800200 */
[----:B--2---:R-:W-:Y:S01]  /*ff20*/  IMAD.IADD R39, R36, 0x1, R39 ;  /* 0x0000000124277824 */ /* 0x004fe200078e0227 */
[----:B------:R-:W-:Y:S01]  /*ff30*/  LDSM.16.MT88.4 R136, [R190+0x900] ;  /* 0x00090000be88783b */ /* 0x000fe20000004200 */
[----:B------:R-:W-:Y:S01]  /*ff40*/  UISETP.LT.AND UP0, UPT, URZ, UR7, UPT ;  /* 0x000000073f00728c */ /* 0x000fe2000bf01270 */
[----:B------:R-:W-:-:S02]  /*ff50*/  ISETP.GT.AND P0, PT, R0, RZ, PT ;  /* 0x000000ff0000720c */ /* 0x000fc40003f04270 */
[----:B------:R-:W-:Y:S01]  /*ff60*/  ISETP.GT.AND P1, PT, R0, 0x1, PT ;  /* 0x000000010000780c */ /* 0x000fe20003f24270 */
[----:B------:R-:W-:Y:S01]  /*ff70*/  USEL UR7, URZ, UR7, !UP0 ;  /* 0x000000073f077287 */ /* 0x000fe2000c000000 */
[----:B------:R-:W-:Y:S01]  /*ff80*/  FSEL R28, R28, -INF , P0 ;  /* 0xff8000001c1c7808 */ /* 0x000fe20000000000 */
[----:B------:R-:W0:Y:S01]  /*ff90*/  LDGDEPBAR ;  /* 0x00000000000079af */ /* 0x000e220000000000 */
        /* <DEDUP_REMOVED lines=20> */
[----:B------:R-:W-:Y:S02]  /*100e0*/  IMNMX R13, R6, R39, PT ;  /* 0x00000027060d7217 */ /* 0x000fe40003800200 */
[----:B------:R-:W-:-:S02]  /*100f0*/  ISETP.GT.AND P0, PT, R0, 0x30, PT ;  /* 0x000000300000780c */ /* 0x000fc40003f04270 */
[----:B------:R-:W-:Y:S02]  /*10100*/  FSEL R161, R9, -INF , P1 ;  /* 0xff80000009a17808 */ /* 0x000fe40000800000 */
[----:B------:R-:W-:Y:S02]  /*10110*/  FMNMX.FTZ R6, R28, R37, !PT ;  /* 0x000000251c067209 */ /* 0x000fe40007810000 */
[C---:B------:R-:W-:Y:S02]  /*10120*/  ISETP.GT.AND P1, PT, R13.reuse, RZ, PT ;  /* 0x000000ff0d00720c */ /* 0x040fe40003f24270 */
[----:B------:R-:W-:Y:S02]  /*10130*/  FSEL R147, R32, -INF , P0 ;  /* 0xff80000020937808 */ /* 0x000fe40000000000 */
[----:B------:R-:W-:Y:S02]  /*10140*/  ISETP.GT.AND P0, PT, R13, 0x1, PT ;  /* 0x000000010d00780c */ /* 0x000fe40003f04270 */
[----:B------:R-:W-:-:S02]  /*10150*/  FMNMX.FTZ R6, R29, R6, !PT ;  /* 0x000000061d067209 */ /* 0x000fc40007810000 */
[----:B------:R-:W-:Y:S02]  /*10160*/  FSEL R30, R30, -INF , P1 ;  /* 0xff8000001e1e7808 */ /* 0x000fe40000800000 */
[----:B------:R-:W-:Y:S02]  /*10170*/  ISETP.GT.AND P1, PT, R13, 0x8, PT ;  /* 0x000000080d00780c */ /* 0x000fe40003f24270 */
[----:B------:R-:W-:Y:S02]  /*10180*/  FSEL R16, R31, -INF , P0 ;  /* 0xff8000001f107808 */ /* 0x000fe40000000000 */
        /* <DEDUP_REMOVED lines=8> */
[----:B------:R-:W-:-:S02]  /*10210*/  ISETP.GT.AND P0, PT, R13, 0x11, PT ;  /* 0x000000110d00780c */ /* 0x000fc40003f04270 */
[----:B------:R-:W-:Y:S02]  /*10220*/  FSEL R22, R22, -INF , P1 ;  /* 0xff80000016167808 */ /* 0x000fe40000800000 */
[----:B------:R-:W-:Y:S02]  /*10230*/  FMNMX.FTZ R9, R6, R9, !PT ;  /* 0x0000000906097209 */ /* 0x000fe40007810000 */
[----:B------:R-:W-:Y:S02]  /*10240*/  FSEL R12, R23, -INF , P0 ;  /* 0xff800000170c7808 */ /* 0x000fe40000000000 */
[----:B------:R-:W-:Y:S02]  /*10250*/  ISETP.GT.AND P0, PT, R13, 0x18, PT ;  /* 0x000000180d00780c */ /* 0x000fe40003f04270 */
[----:B------:R-:W-:Y:S02]  /*10260*/  FMNMX.FTZ R20, R21, R20, !PT ;  /* 0x0000001415147209 */ /* 0x000fe40007810000 */
[----:B------:R-:W-:-:S02]  /*10270*/  ISETP.GT.AND P1, PT, R0, 0x31, PT ;  /* 0x000000310000780c */ /* 0x000fc40003f24270 */
[----:B------:R-:W-:Y:S02]  /*10280*/  FMNMX.FTZ R9, R22, R9, !PT ;  /* 0x0000000916097209 */ /* 0x000fe40007810000 */
[----:B------:R-:W-:Y:S02]  /*10290*/  FSEL R18, R18, -INF , P0 ;  /* 0xff80000012127808 */ /* 0x000fe40000000000 */
[----:B------:R-:W-:Y:S02]  /*102a0*/  FMNMX.FTZ R20, R5, R20, !PT ;  /* 0x0000001405147209 */ /* 0x000fe40007810000 */
[----:B------:R-:W-:Y:S02]  /*102b0*/  FSEL R145, R33, -INF , P1 ;  /* 0xff80000021917808 */ /* 0x000fe40000800000 */
[----:B------:R-:W-:Y:S02]  /*102c0*/  ISETP.GT.AND P0, PT, R0, 0x38, PT ;  /* 0x000000380000780c */ /* 0x000fe40003f04270 */
        /* <DEDUP_REMOVED lines=8> */
[----:B------:R-:W-:Y:S02]  /*10350*/  ISETP.GT.AND P1, PT, R13, 0x21, PT ;  /* 0x000000210d00780c */ /* 0x000fe40003f24270 */
[----:B------:R-:W-:Y:S02]  /*10360*/  FSEL R204, R14, -INF , P0 ;  /* 0xff8000000ecc7808 */ /* 0x000fe40000000000 */
[----:B------:R-:W-:Y:S02]  /*10370*/  FMNMX.FTZ R9, R8, R9, !PT ;  /* 0x0000000908097209 */ /* 0x000fe40007810000 */
[----:B------:R-:W-:Y:S02]  /*10380*/  ISETP.GT.AND P0, PT, R0, 0x39, PT ;  /* 0x000000390000780c */ /* 0x000fe40003f04270 */
[----:B------:R-:W-:-:S02]  /*10390*/  FMNMX.FTZ R20, R167, R20, !PT ;  /* 0x00000014a7147209 */ /* 0x000fc40007810000 */
[----:B------:R-:W-:Y:S02]  /*103a0*/  FSEL R166, R15, -INF , P1 ;  /* 0xff8000000fa67808 */ /* 0x000fe40000800000 */
[----:B------:R-:W-:Y:S02]  /*103b0*/  ISETP.GT.AND P1, PT, R13, 0x28, PT ;  /* 0x000000280d00780c */ /* 0x000fe40003f24270 */
[----:B------:R-:W-:Y:S02]  /*103c0*/  FMNMX.FTZ R9, R204, R9, !PT ;  /* 0x00000009cc097209 */ /* 0x000fe40007810000 */
[----:B------:R-:W-:Y:S02]  /*103d0*/  FSEL R141, R77, -INF , P0 ;  /* 0xff8000004d8d7808 */ /* 0x000fe40000000000 */
        /* <DEDUP_REMOVED lines=42> */
[----:B------:R-:W-:Y:S01]  /*10680*/  ISETP.GE.AND P0, PT, R206, UR7, PT ;  /* 0x00000007ce007c0c */ /* 0x000fe2000bf06270 */
        /* <DEDUP_REMOVED lines=16> */
[----:B------:R-:W3:Y:S01]  /*10790*/  LDSM.16.MT88.4 R8, [R195+0x2900] ;  /* 0x00290000c308783b */ /* 0x000ee20000004200 */
[----:B------:R-:W-:-:S02]  /*107a0*/  FFMA.FTZ R151, R22, c[0x0][0x2d0], -R163 ;  /* 0x0000b40016977a23 */ /* 0x000fc400000108a3 */
[--C-:B------:R-:W-:Y:S01]  /*107b0*/  FFMA.FTZ R134, R12, c[0x0][0x2d0], -R163.reuse ;  /* 0x0000b4000c867a23 */ /* 0x100fe200000108a3 */
[----:B------:R-:W4:Y:S01]  /*107c0*/  LDSM.16.MT88.4 R20, [R195+0x900] ;  /* 0x00090000c314783b */ /* 0x000f220000004200 */
[----:B------:R-:W-:Y:S01]  /*107d0*/  FFMA.FTZ R3, R18, c[0x0][0x2d0], -R163 ;  /* 0x0000b40012037a23 */ /* 0x000fe200000108a3 */
[----:B------:R-:W5:Y:S01]  /*107e0*/  MUFU.EX2 R149, R149 ;  /* 0x0000009500957308 */ /* 0x000f620000000800 */
[----:B-1----:R-:W-:Y:S01]  /*107f0*/  F2FP.PACK_AB R96, R153, R156 ;  /* 0x0000009c9960723e */ /* 0x002fe200000000ff */
[----:B------:R-:W1:Y:S01]  /*10800*/  LDSM.16.MT88.4 R12, [R189+0x2900] ;  /* 0x00290000bd0c783b */ /* 0x000e620000004200 */
[--C-:B------:R-:W-:Y:S02]  /*10810*/  FFMA.FTZ R162, R167, c[0x0][0x2d0], -R146.reuse ;  /* 0x0000b400a7a27a23 */ /* 0x100fe40000010892 */
[--C-:B------:R-:W-:Y:S01]  /*10820*/  FFMA.FTZ R160, R165, c[0x0][0x2d0], -R146.reuse ;  /* 0x0000b400a5a07a23 */ /* 0x100fe20000010892 */
[----:B------:R-:W1:Y:S01]  /*10830*/  LDSM.16.MT88.4 R16, [R188+0x2900] ;  /* 0x00290000bc10783b */ /* 0x000e620000004200 */
        /* <DEDUP_REMOVED lines=16> */
[----:B------:R-:W5:Y:S01]  /*10940*/  MUFU.EX2 R150, R150 ;  /* 0x0000009600967308 */ /* 0x000f620000000800 */
[----:B--2---:R-:W-:Y:S01]  /*10950*/  F2FP.PACK_AB R97, R158, R155 ;  /* 0x0000009b9e61723e */ /* 0x004fe200000000ff */
[--C-:B------:R-:W-:Y:S01]  /*10960*/  FFMA.FTZ R207, R140, c[0x0][0x2d0], -R163.reuse ;  /* 0x0000b4008ccf7a23 */ /* 0x100fe200000108a3 */
[----:B------:R-:W-:Y:S01]  /*10970*/  LDSM.16.MT88.4 R144, [R195+0x1900] ;  /* 0x00190000c390783b */ /* 0x000fe20000004200 */
[----:B------:R-:W-:-:S02]  /*10980*/  FFMA.FTZ R164, R164, c[0x0][0x2d0], -R163 ;  /* 0x0000b400a4a47a23 */ /* 0x000fc400000108a3 */
[----:B------:R-:W-:Y:S01]  /*10990*/  FADD.FTZ R153, R156, R153 ;  /* 0x000000999c997221 */ /* 0x000fe20000010000 */
[----:B------:R-:W-:Y:S01]  /*109a0*/  LDSM.16.MT88.4 R140, [R190+0x1900] ;  /* 0x00190000be8c783b */ /* 0x000fe20000004200 */
[----:B------:R-:W-:Y:S01]  /*109b0*/  MUFU.EX2 R152, R152 ;  /* 0x0000009800987308 */ /* 0x000fe20000000800 */
[----:B------:R-:W-:Y:S02]  /*109c0*/  FADD.FTZ R158, R155, R158 ;  /* 0x0000009e9b9e7221 */ /* 0x000fe40000010000 */
[----:B------:R-:W-:-:S04]  /*109d0*/  FADD.FTZ R154, R154, R153 ;  /* 0x000000999a9a7221 */ /* 0x000fc80000010000 */
[----:B------:R-:W-:Y:S01]  /*109e0*/  FADD.FTZ R149, R149, R154 ;  /* 0x0000009a95957221 */ /* 0x000fe20000010000 */
[----:B-----5:R-:W-:Y:S01]  /*109f0*/  F2FP.PACK_AB R99, R150, R157 ;  /* 0x0000009d9663723e */ /* 0x020fe200000000ff */
        /* <DEDUP_REMOVED lines=191> */
[----:B------:R-:W-:Y:S01]  /*115f0*/  SEL R211, RZ, 0x10, P6 ;  /* 0x00000010ffd37807 */ /* 0x000fe20003000000 */
[C---:B------:R-:W-:Y:S01]  /*11600*/  IMAD.SHL.U32 R212, R173.reuse, 0x2, RZ ;  /* 0x00000002add47824 */ /* 0x040fe200078e00ff */
[----:B------:R-:W-:Y:S01]  /*11610*/  SEL R208, RZ, 0x10, P5 ;  /* 0x00000010ffd07807 */ /* 0x000fe20002800000 */
[----:B------:R-:W-:Y:S01]  /*11620*/  IMAD.SHL.U32 R207, R172, 0x2, RZ ;  /* 0x00000002accf7824 */ /* 0x000fe200078e00ff */
[----:B------:R-:W-:Y:S01]  /*11630*/  SHF.L.U64.HI R213, R173, 0x1, R0 ;  /* 0x00000001add57819 */ /* 0x000fe20000010200 */
[----:B------:R-:W-:Y:S01]  /*11640*/  IMAD.MOV.U32 R216, RZ, RZ, 0x1 ;  /* 0x00000001ffd87424 */ /* 0x000fe200078e00ff */
[----:B------:R-:W-:Y:S01]  /*11650*/  ULDC UR5, c[0x0][0x210] ;  /* 0x0000840000057ab9 */ /* 0x000fe20000000800 */
[----:B------:R-:W-:Y:S01]  /*11660*/  @P1 IMAD.HI.U32 R215, R174, c[0x0][0x2c8], RZ ;  /* 0x0000b200aed71a27 */ /* 0x000fe200078e00ff */
[----:B------:R-:W-:-:S02]  /*11670*/  ULDC UR4, c[0x0][0x1e8] ;  /* 0x00007a0000047ab9 */ /* 0x000fc40000000800 */
[----:B------:R-:W-:Y:S02]  /*11680*/  UIMAD UR5, UR11, UR5, URZ ;  /* 0x000000050b0572a4 */ /* 0x000fe4000f8e023f */
[----:B------:R-:W-:Y:S01]  /*11690*/  @P0 SHF.R.U32.HI R215, RZ, c[0x0][0x2cc], R215 ;  /* 0x0000b300ffd70a19 */ /* 0x000fe200000116d7 */
[----:B------:R-:W-:Y:S01]  /*116a0*/  UIMAD UR4, UR11, UR4, URZ ;  /* 0x000000040b0472a4 */ /* 0x000fe2000f8e023f */
[----:B-1----:R-:W-:-:S04]  /*116b0*/  SHF.R.S32.HI R214, RZ, 0x1f, R5 ;  /* 0x0000001fffd67819 */ /* 0x002fc80000011405 */
[----:B------:R-:W-:-:S04]  /*116c0*/  LEA.HI R214, R214, R5, RZ, 0x3 ;  /* 0x00000005d6d67211 */ /* 0x000fc800078f18ff */
[----:B------:R-:W-:-:S05]  /*116d0*/  LOP3.LUT R214, R214, 0xfffffff8, RZ, 0xc0, !PT ;  /* 0xfffffff8d6d67812 */ /* 0x000fca00078ec0ff */
[----:B------:R-:W-:Y:S01]  /*116e0*/  IMAD.IADD R214, R5, 0x1, -R214 ;  /* 0x0000000105d67824 */ /* 0x000fe200078e0ad6 */
[----:B------:R-:W-:-:S03]  /*116f0*/  SHF.R.S32.HI R5, RZ, 0x1f, R172 ;  /* 0x0000001fff057819 */ /* 0x000fc600000114ac */
[----:B------:R-:W-:Y:S01]  /*11700*/  IMAD.SHL.U32 R214, R214, 0x8, RZ ;  /* 0x00000008d6d67824 */ /* 0x000fe200078e00ff */
[----:B------:R-:W-:-:S04]  /*11710*/  SHF.L.U64.HI R210, R172, 0x1, R5 ;  /* 0x00000001acd27819 */ /* 0x000fc80000010205 */
[----:B------:R-:W-:-:S04]  /*11720*/  SHF.R.S32.HI R209, RZ, 0x1f, R214 ;  /* 0x0000001fffd17819 */ /* 0x000fc800000114d6 */
[C---:B------:R-:W-:Y:S01]  /*11730*/  SHF.L.U64.HI R209, R214.reuse, 0x1, R209 ;  /* 0x00000001d6d17819 */ /* 0x040fe200000102d1 */
[----:B------:R-:W-:Y:S02]  /*11740*/  IMAD.SHL.U32 R214, R214, 0x2, RZ ;  /* 0x00000002d6d67824 */ /* 0x000fe400078e00ff */
.L_x_2205:
        /* <DEDUP_REMOVED lines=56> */
.L_x_2203:
[C---:B-123--:R-:W-:Y:S01]  /*11ad0*/  HMMA.16816.F32 R4, R132.reuse, R136, RZ ;  /* 0x000000888404723c */ /* 0x04efe200000018ff */
[----:B------:R-:W0:Y:S02]  /*11ae0*/  LDGDEPBAR ;  /* 0x00000000000079af */ /* 0x000e240000000000 */
[----:B------:R-:W-:Y:S05]  /*11af0*/  ISETP.GE.AND P0, PT, R217, 0x1, PT ;  /* 0x00000001d900780c */ /* 0x000fea0003f06270 */
        /* <DEDUP_REMOVED lines=149> */
[----:B------:R-:W-:Y:S01]  /*12450*/  IMAD.MOV.U32 R200, RZ, RZ, RZ ;  /* 0x000000ffffc87224 */ /* 0x000fe200078e00ff */
[----:B------:R-:W-:Y:S02]  /*12460*/  LEA R201, R217, UR13, 0x6 ;  /* 0x0000000dd9c97c11 */ /* 0x000fe4000f8e30ff */
[----:B------:R-:W-:Y:S02]  /*12470*/  IADD3 R138, -R211, 0x10, RZ ;  /* 0x00000010d38a7810 */ /* 0x000fe40007ffe1ff */
        /* <DEDUP_REMOVED lines=51> */
.L_x_2204:
[----:B------:R-:W-:Y:S01]  /*127b0*/  PLOP3.LUT P0, PT, PT, PT, UP2, 0x80, 0x0 ;  /* 0x000000000000781c */ /* 0x000fe20003f0f028 */
[----:B------:R-:W-:Y:S01]  /*127c0*/  IMAD R132, R217, -0x40, R216 ;  /* 0xffffffc0d9847824 */ /* 0x000fe200078e02d8 */
[----:B-1----:R-:W-:Y:S01]  /*127d0*/  MOV R134, R174 ;  /* 0x000000ae00867202 */ /* 0x002fe20000000f00 */
[----:B------:R-:W0:Y:S03]  /*127e0*/  LDGDEPBAR ;  /* 0x00000000000079af */ /* 0x000e260000000000 */
[----:B------:R-:W-:Y:S04]  /*127f0*/  IADD3 R132, R132, UR9, -R175 ;  /* 0x0000000984847c10 */ /* 0x000fe8000fffe8af */
[----:B------:R-:W-:Y:S03]  /*12800*/  IADD3 R132, R132, -UR17, RZ ;  /* 0x8000001184847c10 */ /* 0x000fe6000fffe0ff */
        /* <DEDUP_REMOVED lines=8> */
[----:B------:R-:W-:Y:S02]  /*12890*/  FSEL R135, R6, -INF , P1 ;  /* 0xff80000006877808 */ /* 0x000fe40000800000 */
[C---:B------:R-:W-:Y:S02]  /*128a0*/  ISETP.GT.AND P1, PT, R132.reuse, RZ, PT ;  /* 0x000000ff8400720c */ /* 0x040fe40003f24270 */
[----:B------:R-:W-:Y:S02]  /*128b0*/  ISETP.GT.AND P0, PT, R132, 0x1, PT ;  /* 0x000000018400780c */ /* 0x000fe40003f04270 */
[----:B------:R-:W-:Y:S02]  /*128c0*/  FSEL R136, R4, -INF , P1 ;  /* 0xff80000004887808 */ /* 0x000fe40000800000 */
[----:B------:R-:W-:Y:S02]  /*128d0*/  FSEL R6, R5, -INF , P0 ;  /* 0xff80000005067808 */ /* 0x000fe40000000000 */
[C---:B------:R-:W-:Y:S02]  /*128e0*/  ISETP.GT.AND P1, PT, R0.reuse, 0x8, PT ;  /* 0x000000080000780c */ /* 0x040fe40003f24270 */
[----:B------:R-:W-:Y:S02]  /*128f0*/  ISETP.GT.AND P0, PT, R0, 0x9, PT ;  /* 0x000000090000780c */ /* 0x000fe40003f04270 */
[----:B------:R-:W-:Y:S02]  /*12900*/  FSEL R137, R10, -INF , P1 ;  /* 0xff8000000a897808 */ /* 0x000fe40000800000 */
[----:B------:R-:W-:Y:S02]  /*12910*/  FSEL R11, R11, -INF , P0 ;  /* 0xff8000000b0b7808 */ /* 0x000fe40000000000 */
[C---:B------:R-:W-:Y:S02]  /*12920*/  ISETP.GT.AND P1, PT, R132.reuse, 0x8, PT ;  /* 0x000000088400780c */ /* 0x040fe40003f24270 */
[----:B------:R-:W-:Y:S02]  /*12930*/  ISETP.GT.AND P0, PT, R132, 0x9, PT ;  /* 0x000000098400780c */ /* 0x000fe40003f04270 */
[----:B------:R-:W-:Y:S02]  /*12940*/  FSEL R10, R8, -INF , P1 ;  /* 0xff800000080a7808 */ /* 0x000fe40000800000 */
[C---:B------:R-:W-:Y:S02]  /*12950*/  ISETP.GT.AND P1, PT, R0.reuse, 0x10, PT ;  /* 0x000000100000780c */ /* 0x040fe40003f24270 */
[----:B------:R-:W-:Y:S02]  /*12960*/  FSEL R8, R9, -INF , P0 ;  /* 0xff80000009087808 */ /* 0x000fe40000000000 */
[----:B------:R-:W-:Y:S02]  /*12970*/  ISETP.GT.AND P0, PT, R0, 0x11, PT ;  /* 0x000000110000780c */ /* 0x000fe40003f04270 */
[----:B------:R-:W-:Y:S02]  /*12980*/  FMNMX.FTZ R5, R136, R3, !PT ;  /* 0x0000000388057209 */ /* 0x000fe40007810000 */
[----:B------:R-:W-:Y:S02]  /*12990*/  FMNMX.FTZ R4, R135, R2, !PT ;  /* 0x0000000287047209 */ /* 0x000fe40007810000 */
[----:B------:R-:W-:Y:S02]  /*129a0*/  FSEL R171, R14, -INF , P1 ;  /* 0xff8000000eab7808 */ /* 0x000fe40000800000 */
[----:B------:R-:W-:Y:S02]  /*129b0*/  FSEL R169, R15, -INF , P0 ;  /* 0xff8000000fa97808 */ /* 0x000fe40000000000 */
[----:B------:R-:W-:Y:S02]  /*129c0*/  ISETP.GT.AND P0, PT, R132, 0x11, PT ;  /* 0x000000118400780c */ /* 0x000fe40003f04270 */
[----:B------:R-:W-:Y:S02]  /*129d0*/  FMNMX.FTZ R4, R7, R4, !PT ;  /* 0x0000000407047209 */ /* 0x000fe40007810000 */
[----:B------:R-:W-:Y:S02]  /*129e0*/  FMNMX.FTZ R5, R6, R5, !PT ;  /* 0x0000000506057209 */ /* 0x000fe40007810000 */
[----:B------:R-:W-:Y:S02]  /*129f0*/  ISETP.GT.AND P1, PT, R132, 0x10, PT ;  /* 0x000000108400780c */ /* 0x000fe40003f24270 */
[----:B------:R-:W-:Y:S02]  /*12a00*/  FSEL R168, R13, -INF , P0 ;  /* 0xff8000000da87808 */ /* 0x000fe40000000000 */
[----:B------:R-:W-:Y:S02]  /*12a10*/  FSEL R166, R12, -INF , P1 ;  /* 0xff8000000ca67808 */ /* 0x000fe40000800000 */
[C---:B------:R-:W-:Y:S02]  /*12a20*/  ISETP.GT.AND P1, PT, R0.reuse, 0x18, PT ;  /* 0x000000180000780c */ /* 0x040fe40003f24270 */
[----:B------:R-:W-:Y:S02]  /*12a30*/  ISETP.GT.AND P0, PT, R0, 0x19, PT ;  /* 0x000000190000780c */ /* 0x000fe40003f04270 */
[----:B------:R-:W-:Y:S02]  /*12a40*/  FMNMX.FTZ R4, R137, R4, !PT ;  /* 0x0000000489047209 */ /* 0x000fe40007810000 */
[----:B------:R-:W-:Y:S02]  /*12a50*/  FMNMX.FTZ R5, R10, R5, !PT ;  /* 0x000000050a057209 */ /* 0x000fe40007810000 */
[----:B------:R-:W-:Y:S02]  /*12a60*/  FSEL R143, R18, -INF , P1 ;  /* 0xff800000128f7808 */ /* 0x000fe40000800000 */
[----:B------:R-:W-:Y:S02]  /*12a70*/  FSEL R141, R19, -INF , P0 ;  /* 0xff800000138d7808 */ /* 0x000fe40000000000 */
[C---:B------:R-:W-:Y:S02]  /*12a80*/  ISETP.GT.AND P1, PT, R132.reuse, 0x18, PT ;  /* 0x000000188400780c */ /* 0x040fe40003f24270 */
[----:B------:R-:W-:Y:S02]  /*12a90*/  FMNMX.FTZ R4, R11, R4, !PT ;  /* 0x000000040b047209 */ /* 0x000fe40007810000 */
[----:B------:R-:W-:Y:S02]  /*12aa0*/  ISETP.GT.AND P0, PT, R132, 0x19, PT ;  /* 0x000000198400780c */ /* 0x000fe40003f04270 */
        /* <DEDUP_REMOVED lines=9> */
[----:B------:R-:W-:Y:S02]  /*12b40*/  FMNMX.FTZ R4, R169, R4, !PT ;  /* 0x00000004a9047209 */ /* 0x000fe40007810000 */
[C---:B------:R-:W-:Y:S02]  /*12b50*/  ISETP.GT.AND P1, PT, R132.reuse, 0x20, PT ;  /* 0x000000208400780c */ /* 0x040fe40003f24270 */
[----:B------:R-:W-:Y:S02]  /*12b60*/  ISETP.GT.AND P0, PT, R132, 0x21, PT ;  /* 0x000000218400780c */ /* 0x000fe40003f04270 */
[----:B------:R-:W-:Y:S02]  /*12b70*/  FMNMX.FTZ R5, R168, R5, !PT ;  /* 0x00000005a8057209 */ /* 0x000fe40007810000 */
[----:B------:R-:W-:Y:S02]  /*12b80*/  FMNMX.FTZ R4, R143, R4, !PT ;  /* 0x000000048f047209 */ /* 0x000fe40007810000 */
[----:B------:R-:W-:Y:S02]  /*12b90*/  FSEL R218, R20, -INF , P1 ;  /* 0xff80000014da7808 */ /* 0x000fe40000800000 */
[----:B------:R-:W-:Y:S02]  /*12ba0*/  FSEL R158, R21, -INF , P0 ;  /* 0xff800000159e7808 */ /* 0x000fe40000000000 */
[----:B------:R-:W-:Y:S01]  /*12bb0*/  FMNMX.FTZ R5, R142, R5, !PT ;  /* 0x000000058e057209 */ /* 0x000fe20007810000 */
[----:B------:R-:W-:Y:S01]  /*12bc0*/  LDSM.16.MT88.4 R20, [R190+0x100] ;  /* 0x00010000be14783b */ /* 0x000fe20000004200 */
[C---:B------:R-:W-:Y:S02]  /*12bd0*/  ISETP.GT.AND P0, PT, R0.reuse, 0x28, PT ;  /* 0x000000280000780c */ /* 0x040fe40003f04270 */
        /* <DEDUP_REMOVED lines=26> */
[----:B------:R-:W-:Y:S02]  /*12d80*/  ISETP.GT.AND P0, PT, R132, 0x31, PT ;  /* 0x000000318400780c */ /* 0x000fe40003f04270 */
[----:B------:R-:W-:Y:S02]  /*12d90*/  FSEL R147, R31, -INF , P2 ;  /* 0xff8000001f937808 */ /* 0x000fe40001000000 */
[----:B------:R-:W-:Y:S02]  /*12da0*/  FMNMX.FTZ R4, R151, R4, !PT ;  /* 0x0000000497047209 */ /* 0x000fe40007810000 */
[----:B------:R-:W-:Y:S02]  /*12db0*/  FSEL R150, R29, -INF , P0 ;  /* 0xff8000001d967808 */ /* 0x000fe40000000000 */
[----:B------:R-:W-:Y:S01]  /*12dc0*/  FMNMX.FTZ R9, R152, R9, !PT ;  /* 0x0000000998097209 */ /* 0x000fe20007810000 */
[----:B------:R-:W-:Y:S01]  /*12dd0*/  LDSM.16.MT88.4 R28, [R189+0x100] ;  /* 0x00010000bd1c783b */ /* 0x000fe20000004200 */
        /* <DEDUP_REMOVED lines=15> */
[----:B------:R-:W2:Y:S08]  /*12ed0*/  SHFL.BFLY PT, R9, R4, 0x1, 0x1f ;  /* 0x0c201f0004097f89 */ /* 0x000eb000000e0000 */
[----:B------:R-:W3:Y:S01]  /*12ee0*/  LDSM.16.MT88.4 R12, [R195+0x100] ;  /* 0x00010000c30c783b */ /* 0x000ee20000004200 */
[----:B-1----:R-:W-:Y:S04]  /*12ef0*/  FMNMX.FTZ R132, R132, R5, !PT ;  /* 0x0000000584847209 */ /* 0x002fe80007810000 */
[C---:B------:R-:W-:Y:S01]  /*12f00*/  FSETP.NEU.FTZ.AND P1, PT, R132.reuse, -INF , PT ;  /* 0xff8000008400780b */ /* 0x040fe20003f3d000 */
[----:B------:R-:W-:Y:S01]  /*12f10*/  FMUL.FTZ R144, R132, c[0x0][0x2d0] ;  /* 0x0000b40084907a20 */ /* 0x000fe20000410000 */
        /* <DEDUP_REMOVED lines=8> */
[--C-:B------:R-:W-:Y:S01]  /*12fa0*/  FFMA.FTZ R165, R135, c[0x0][0x2d0], -R144.reuse ;  /* 0x0000b40087a57a23 */ /* 0x100fe20000010890 */
[----:B------:R-:W-:Y:S01]  /*12fb0*/  ISETP.GT.AND P0, PT, R217, UR7, PT ;  /* 0x00000007d9007c0c */ /* 0x000fe2000bf04270 */
        /* <DEDUP_REMOVED lines=9> */
[----:B------:R-:W1:Y:S01]  /*13050*/  MUFU.EX2 R160, R160 ;  /* 0x000000a000a07308 */ /* 0x000e620000000800 */
[----:B------:R-:W-:Y:S02]  /*13060*/  FMUL.FTZ R3, R4, c[0x0][0x2d0] ;  /* 0x0000b40004037a20 */ /* 0x000fe40000410000 */
[----:B------:R-:W-:Y:S02]  /*13070*/  FMUL.FTZ R2, R5, c[0x0][0x2d0] ;  /* 0x0000b40005027a20 */ /* 0x000fe40000410000 */
        /* <DEDUP_REMOVED lines=8> */
[----:B------:R-:W-:Y:S01]  /*13100*/  LDSM.16.MT88.4 R156, [R195+0x5900] ;  /* 0x00590000c39c783b */ /* 0x000fe20000004200 */
[----:B------:R-:W2:Y:S01]  /*13110*/  MUFU.EX2 R134, R134 ;  /* 0x0000008600867308 */ /* 0x000ea20000000800 */
[--C-:B------:R-:W-:Y:S02]  /*13120*/  FFMA.FTZ R225, R154, c[0x0][0x2d0], -R149.reuse ;  /* 0x0000b4009ae17a23 */ /* 0x100fe40000010895 */
[--C-:B------:R-:W-:Y:S01]  /*13130*/  FFMA.FTZ R224, R155, c[0x0][0x2d0], -R144.reuse ;  /* 0x0000b4009be07a23 */ /* 0x100fe20000010890 */
[----:B-1----:R-:W-:Y:S01]  /*13140*/  F2FP.PACK_AB R137, R160, R165 ;  /* 0x000000a5a089723e */ /* 0x002fe200000000ff */
[--C-:B------:R-:W-:Y:S02]  /*13150*/  FFMA.FTZ R227, R153, c[0x0][0x2d0], -R144.reuse ;  /* 0x0000b40099e37a23 */ /* 0x100fe40000010890 */
        /* <DEDUP_REMOVED lines=11> */
[----:B--2---:R-:W-:Y:S01]  /*13210*/  F2FP.PACK_AB R139, R134, R135 ;  /* 0x00000087868b723e */ /* 0x004fe200000000ff */
[--C-:B------:R-:W-:Y:S02]  /*13220*/  FFMA.FTZ R168, R171, c[0x0][0x2d0], -R144.reuse ;  /* 0x0000b400aba87a23 */ /* 0x100fe40000010890 */
[--C-:B------:R-:W-:Y:S02]  /*13230*/  FFMA.FTZ R171, R140, c[0x0][0x2d0], -R149.reuse ;  /* 0x0000b4008cab7a23 */ /* 0x100fe40000010895 */
[----:B------:R-:W-:Y:S01]  /*13240*/  LDSM.16.MT88.4 R140, [R189+0x2900] ;  /* 0x00290000bd8c783b */ /* 0x000fe20000004200 */
[----:B------:R-:W-:Y:S01]  /*13250*/  MUFU.EX2 R162, R162 ;  /* 0x000000a200a27308 */ /* 0x000fe20000000800 */
[--C-:B------:R-:W-:Y:S02]  /*13260*/  FFMA.FTZ R169, R169, c[0x0][0x2d0], -R144.reuse ;  /* 0x0000b400a9a97a23 */ /* 0x100fe40000010890 */
[----:B------:R-:W-:Y:S02]  /*13270*/  FFMA.FTZ R144, R133, c[0x0][0x2d0], -R144 ;  /* 0x0000b40085907a23 */ /* 0x000fe40000010890 */
[--C-:B------:R-:W-:Y:S02]  /*13280*/  FFMA.FTZ R218, R218, c[0x0][0x2d0], -R149.reuse ;  /* 0x0000b400dada7a23 */ /* 0x100fe40000010895 */
[----:B------:R-:W-:Y:S03]  /*13290*/  FFMA.FTZ R149, R146, c[0x0][0x2d0], -R149 ;  /* 0x0000b40092957a23 */ /* 0x000fe60000010895 */
[----:B------:R-:W2:Y:S01]  /*132a0*/  MUFU.EX2 R161, R161 ;  /* 0x000000a100a17308 */ /* 0x000ea20000000800 */
[----:B-1----:R-:W-:Y:S09]  /*132b0*/  F2FP.PACK_AB R136, R163, R164 ;  /* 0x000000a4a388723e */ /* 0x002ff200000000ff */
[----:B------:R-:W1:Y:S10]  /*132c0*/  MUFU.EX2 R3, R3 ;  /* 0x0000000300037308 */ /* 0x000e740000000800 */
[----:B------:R-:W4:Y:S01]  /*132d0*/  MUFU.EX2 R2, R2 ;  /* 0x0000000200027308 */ /* 0x000f220000000800 */
[----:B--2---:R-:W-:Y:S09]  /*132e0*/  F2FP.PACK_AB R138, R161, R162 ;  /* 0x000000a2a18a723e */ /* 0x004ff200000000ff */
[----:B------:R2:W-:Y:S01]  /*132f0*/  MUFU.EX2 R233, R149 ;  /* 0x0000009500e97308 */ /* 0x0005e20000000800 */
[C---:B-1----:R-:W-:Y:S02]  /*13300*/  FMUL.FTZ R4, R3.reuse, R128 ;  /* 0x0000008003047220 */ /* 0x042fe40000410000 */
        /* <DEDUP_REMOVED lines=11> */
[C---:B---3--:R-:W-:Y:S03]  /*133c0*/  HMMA.16816.F32 R4, R136.reuse, R12, R4 ;  /* 0x0000000c8804723c */ /* 0x048fe60000001804 */
[----:B------:R-:W3:Y:S02]  /*133d0*/  LDSM.16.MT88.4 R100, [R188+0x100] ;  /* 0x00010000bc64783b */ /* 0x000ee40000004200 */
[C---:B------:R-:W-:Y:S02]  /*133e0*/  FMUL.FTZ R17, R3.reuse, R109 ;  /* 0x0000006d03117220 */ /* 0x040fe40000410000 */
[C---:B------:R-:W-:Y:S01]  /*133f0*/  FMUL.FTZ R12, R3.reuse, R104 ;  /* 0x00000068030c7220 */ /* 0x040fe20000410000 */
[C---:B------:R-:W-:Y:S01]  /*13400*/  HMMA.16816.F32 R8, R136.reuse, R14, R8 ;  /* 0x0000000e8808723c */ /* 0x040fe20000001808 */
[----:B------:R-:W4:Y:S02]  /*13410*/  MUFU.EX2 R167, R167 ;  /* 0x000000a700a77308 */ /* 0x000f240000000800 */
[----:B--2---:R-:W-:Y:S01]  /*13420*/  LDSM.16.MT88.4 R148, [R189+0x3900] ;  /* 0x00390000bd94783b */ /* 0x004fe20000004200 */
[C---:B------:R-:W-:Y:S02]  /*13430*/  FMUL.FTZ R13, R3.reuse, R105 ;  /* 0x00000069030d7220 */ /* 0x040fe40000410000 */
[C---:B------:R-:W-:Y:S02]  /*13440*/  FMUL.FTZ R18, R2.reuse, R110 ;  /* 0x0000006e02127220 */ /* 0x040fe40000410000 */
[C---:B------:R-:W-:Y:S03]  /*13450*/  FMUL.FTZ R14, R2.reuse, R106 ;  /* 0x0000006a020e7220 */ /* 0x040fe60000410000 */
[----:B-1----:R-:W-:Y:S01]  /*13460*/  LDSM.16.MT88.4 R144, [R190+0x3900] ;  /* 0x00390000be90783b */ /* 0x002fe20000004200 */
[C---:B------:R-:W-:Y:S01]  /*13470*/  FMUL.FTZ R15, R2.reuse, R107 ;  /* 0x0000006b020f7220 */ /* 0x040fe20000410000 */
[----:B------:R-:W-:Y:S01]  /*13480*/  MUFU.EX2 R168, R168 ;  /* 0x000000a800a87308 */ /* 0x000fe20000000800 */
[C---:B------:R-:W-:Y:S02]  /*13490*/  FMUL.FTZ R19, R2.reuse, R111 ;  /* 0x0000006f02137220 */ /* 0x040fe40000410000 */
[C---:B------:R-:W-:Y:S02]  /*134a0*/  FMUL.FTZ R24, R3.reuse, R116 ;  /* 0x0000007403187220 */ /* 0x040fe40000410000 */
[C---:B------:R-:W-:Y:S01]  /*134b0*/  FMUL.FTZ R25, R3.reuse, R117 ;  /* 0x0000007503197220 */ /* 0x040fe20000410000 */
[C---:B------:R-:W-:Y:S01]  /*134c0*/  HMMA.16816.F32 R12, R136.reuse, R20, R12 ;  /* 0x00000014880c723c */ /* 0x040fe2000000180c */
[----:B------:R-:W1:Y:S02]  /*134d0*/  LDSM.16.MT88.4 R104, [R195+0x2100] ;  /* 0x00210000c368783b */ /* 0x000e640000004200 */
[C---:B------:R-:W-:Y:S01]  /*134e0*/  FMUL.FTZ R26, R2.reuse, R118 ;  /* 0x00000076021a7220 */ /* 0x040fe20000410000 */
[----:B------:R-:W2:Y:S01]  /*134f0*/  MUFU.EX2 R169, R169 ;  /* 0x000000a900a97308 */ /* 0x000ea20000000800 */
[C---:B------:R-:W-:Y:S02]  /*13500*/  FMUL.FTZ R27, R2.reuse, R119 ;  /* 0x00000077021b7220 */ /* 0x040fe40000410000 */
[C---:B------:R-:W-:Y:S01]  /*13510*/  FMUL.FTZ R20, R3.reuse, R112 ;  /* 0x0000007003147220 */ /* 0x040fe20000410000 */
[C---:B------:R-:W-:Y:S01]  /*13520*/  HMMA.16816.F32 R16, R136.reuse, R22, R16 ;  /* 0x000000168810723c */ /* 0x040fe20000001810 */
[----:B------:R-:W5:Y:S03]  /*13530*/  LDSM.16.MT88.4 R108, [R190+0x2100] ;  /* 0x00210000be6c783b */ /* 0x000f660000004200 */
        /* <DEDUP_REMOVED lines=11> */
[----:B------:R-:W1:Y:S02]  /*135f0*/  MUFU.EX2 R171, R171 ;  /* 0x000000ab00ab7308 */ /* 0x000e640000000800 */
        /* <DEDUP_REMOVED lines=11> */
[----:B------:R-:W-:Y:S01]  /*136b0*/  LDSM.16.MT88.4 R120, [R188+0x900] ;  /* 0x00090000bc78783b */ /* 0x000fe20000004200 */
[C---:B------:R-:W-:Y:S02]  /*136c0*/  FMUL.FTZ R39, R2.reuse, R39 ;  /* 0x0000002702277220 */ /* 0x040fe40000410000 */
[C---:B------:R-:W-:Y:S02]  /*136d0*/  FMUL.FTZ R40, R3.reuse, R40 ;  /* 0x0000002803287220 */ /* 0x040fe40000410000 */
        /* <DEDUP_REMOVED lines=18> */
[C---:B-----5:R-:W-:Y:S04]  /*13800*/  HMMA.16816.F32 R44, R136.reuse, R108, R44 ;  /* 0x0000006c882c723c */ /* 0x060fe8000000182c */
[C---:B------:R-:W-:Y:S01]  /*13810*/  FMUL.FTZ R50, R2.reuse, R50 ;  /* 0x0000003202327220 */ /* 0x040fe20000410000 */
[----:B------:R-:W5:Y:S01]  /*13820*/  MUFU.EX2 R223, R223 ;  /* 0x000000df00df7308 */ /* 0x000f620000000800 */
[C---:B------:R-:W-:Y:S02]  /*13830*/  FMUL.FTZ R51, R2.reuse, R51 ;  /* 0x0000003302337220 */ /* 0x040fe40000410000 */
[C---:B------:R-:W-:Y:S04]  /*13840*/  FMUL.FTZ R52, R3.reuse, R52 ;  /* 0x0000003403347220 */ /* 0x040fe80000410000 */
[C---:B------:R-:W-:Y:S01]  /*13850*/  FMUL.FTZ R53, R3.reuse, R53 ;  /* 0x0000003503357220 */ /* 0x040fe20000410000 */
[C---:B------:R-:W-:Y:S01]  /*13860*/  HMMA.16816.F32 R48, R136.reuse, R110, R48 ;  /* 0x0000006e8830723c */ /* 0x040fe20000001830 */
[----:B------:R-:W2:Y:S01]  /*13870*/  LDSM.16.MT88.4 R108, [R195+0x4100] ;  /* 0x00410000c36c783b */ /* 0x000ea20000004200 */
[----:B------:R-:W-:Y:S01]  /*13880*/  MUFU.EX2 R222, R222 ;  /* 0x000000de00de7308 */ /* 0x000fe20000000800 */
        /* <DEDUP_REMOVED lines=8> */
[C---:B------:R-:W-:Y:S02]  /*13910*/  FMUL.FTZ R60, R3.reuse, R60 ;  /* 0x0000003c033c7220 */ /* 0x040fe40000410000 */
[C---:B------:R-:W-:Y:S02]  /*13920*/  FMUL.FTZ R61, R3.reuse, R61 ;  /* 0x0000003d033d7220 */ /* 0x040fe40000410000 */
[----:B------:R-:W-:Y:S01]  /*13930*/  MUFU.EX2 R224, R224 ;  /* 0x000000e000e07308 */ /* 0x000fe20000000800 */
[C---:B------:R-:W-:Y:S01]  /*13940*/  HMMA.16816.F32 R56, R136.reuse, R102, R56 ;  /* 0x000000668838723c */ /* 0x040fe20000001838 */
[----:B------:R-:W3:Y:S02]  /*13950*/  LDSM.16.MT88.4 R100, [R190+0x4100] ;  /* 0x00410000be64783b */ /* 0x000ee40000004200 */
[C---:B------:R-:W-:Y:S02]  /*13960*/  FMUL.FTZ R62, R2.reuse, R62 ;  /* 0x0000003e023e7220 */ /* 0x040fe40000410000 */
[C---:B------:R-:W-:Y:S02]  /*13970*/  FMUL.FTZ R63, R2.reuse, R63 ;  /* 0x0000003f023f7220 */ /* 0x040fe40000410000 */
[C---:B------:R-:W-:Y:S02]  /*13980*/  FMUL.FTZ R64, R3.reuse, R64 ;  /* 0x0000004003407220 */ /* 0x040fe40000410000 */
[C---:B------:R-:W-:Y:S01]  /*13990*/  FMUL.FTZ R65, R3.reuse, R65 ;  /* 0x0000004103417220 */ /* 0x040fe20000410000 */
[----:B------:R-:W2:Y:S02]  /*139a0*/  MUFU.EX2 R227, R227 ;  /* 0x000000e300e37308 */ /* 0x000ea40000000800 */
[C---:B-1----:R-:W-:Y:S03]  /*139b0*/  HMMA.16816.F32 R60, R136.reuse, R104, R60 ;  /* 0x00000068883c723c */ /* 0x042fe6000000183c */
[C---:B------:R-:W-:Y:S02]  /*139c0*/  FMUL.FTZ R66, R2.reuse, R66 ;  /* 0x0000004202427220 */ /* 0x040fe40000410000 */
[C---:B------:R-:W-:Y:S02]  /*139d0*/  FMUL.FTZ R67, R2.reuse, R67 ;  /* 0x0000004302437220 */ /* 0x040fe40000410000 */
[C---:B------:R-:W-:Y:S01]  /*139e0*/  FMUL.FTZ R68, R3.reuse, R68 ;  /* 0x0000004403447220 */ /* 0x040fe20000410000 */
[----:B------:R-:W-:Y:S01]  /*139f0*/  MUFU.EX2 R226, R226 ;  /* 0x000000e200e27308 */ /* 0x000fe20000000800 */
[C---:B------:R-:W-:Y:S03]  /*13a00*/  FMUL.FTZ R69, R3.reuse, R69 ;  /* 0x0000004503457220 */ /* 0x040fe60000410000 */
[C---:B------:R-:W-:Y:S01]  /*13a10*/  HMMA.16816.F32 R64, R136.reuse, R106, R64 ;  /* 0x0000006a8840723c */ /* 0x040fe20000001840 */
[----:B------:R-:W1:Y:S02]  /*13a20*/  LDSM.16.MT88.4 R104, [R189+0x4100] ;  /* 0x00410000bd68783b */ /* 0x000e640000004200 */
[C---:B------:R-:W-:Y:S02]  /*13a30*/  FMUL.FTZ R70, R2.reuse, R70 ;  /* 0x0000004602467220 */ /* 0x040fe40000410000 */
[C---:B------:R-:W-:Y:S01]  /*13a40*/  FMUL.FTZ R71, R2.reuse, R71 ;  /* 0x0000004702477220 */ /* 0x040fe20000410000 */
[----:B------:R-:W1:Y:S01]  /*13a50*/  MUFU.EX2 R229, R229 ;  /* 0x000000e500e57308 */ /* 0x000e620000000800 */
[C---:B------:R-:W-:Y:S02]  /*13a60*/  FMUL.FTZ R72, R3.reuse, R72 ;  /* 0x0000004803487220 */ /* 0x040fe40000410000 */
[C---:B------:R-:W-:Y:S03]  /*13a70*/  FMUL.FTZ R73, R3.reuse, R73 ;  /* 0x0000004903497220 */ /* 0x040fe60000410000 */
[C---:B--2---:R-:W-:Y:S03]  /*13a80*/  HMMA.16816.F32 R68, R136.reuse, R108, R68 ;  /* 0x0000006c8844723c */ /* 0x044fe60000001844 */
[C---:B------:R-:W-:Y:S01]  /*13a90*/  FMUL.FTZ R74, R2.reuse, R74 ;  /* 0x0000004a024a7220 */ /* 0x040fe20000410000 */
[----:B------:R-:W-:Y:S01]  /*13aa0*/  MUFU.EX2 R228, R228 ;  /* 0x000000e400e47308 */ /* 0x000fe20000000800 */
[C---:B------:R-:W-:Y:S02]  /*13ab0*/  FMUL.FTZ R75, R2.reuse, R75 ;  /* 0x0000004b024b7220 */ /* 0x040fe40000410000 */
[C---:B------:R-:W-:Y:S02]  /*13ac0*/  FMUL.FTZ R76, R3.reuse, R76 ;  /* 0x0000004c034c7220 */ /* 0x040fe40000410000 */
[C---:B------:R-:W-:Y:S03]  /*13ad0*/  FMUL.FTZ R77, R3.reuse, R77 ;  /* 0x0000004d034d7220 */ /* 0x040fe60000410000 */
[C---:B------:R-:W-:Y:S01]  /*13ae0*/  HMMA.16816.F32 R72, R136.reuse, R110, R72 ;  /* 0x0000006e8848723c */ /* 0x040fe20000001848 */
[----:B------:R-:W2:Y:S01]  /*13af0*/  LDSM.16.MT88.4 R108, [R188+0x4100] ;  /* 0x00410000bc6c783b */ /* 0x000ea20000004200 */
[----:B------:R-:W1:Y:S01]  /*13b00*/  MUFU.EX2 R231, R231 ;  /* 0x000000e700e77308 */ /* 0x000e620000000800 */
        /* <DEDUP_REMOVED lines=8> */
[----:B------:R-:W-:Y:S01]  /*13b90*/  FMUL.FTZ R84, R3, R84 ;  /* 0x0000005403547220 */ /* 0x000fe20000410000 */
[----:B----4-:R-:W-:Y:S01]  /*13ba0*/  F2FP.PACK_AB R100, R167, R166 ;  /* 0x000000a6a764723e */ /* 0x010fe200000000ff */
[----:B------:R-:W-:Y:S02]  /*13bb0*/  FMUL.FTZ R85, R3, R85 ;  /* 0x0000005503557220 */ /* 0x000fe40000410000 */
[----:B------:R-:W4:Y:S01]  /*13bc0*/  MUFU.EX2 R232, R232 ;  /* 0x000000e800e87308 */ /* 0x000f220000000800 */
[C---:B------:R-:W-:Y:S03]  /*13bd0*/  HMMA.16816.F32 R80, R136.reuse, R102, R80 ;  /* 0x000000668850723c */ /* 0x040fe60000001850 */
[C---:B------:R-:W-:Y:S01]  /*13be0*/  FMUL.FTZ R86, R2.reuse, R86 ;  /* 0x0000005602567220 */ /* 0x040fe20000410000 */
[----:B------:R-:W-:Y:S01]  /*13bf0*/  F2FP.PACK_AB R101, R169, R168 ;  /* 0x000000a8a965723e */ /* 0x000fe200000000ff */
[C---:B------:R-:W-:Y:S02]  /*13c00*/  FMUL.FTZ R87, R2.reuse, R87 ;  /* 0x0000005702577220 */ /* 0x040fe40000410000 */
[----:B------:R-:W-:Y:S01]  /*13c10*/  FMUL.FTZ R88, R3, R88 ;  /* 0x0000005803587220 */ /* 0x000fe20000410000 */
[----:B------:R-:W-:Y:S01]  /*13c20*/  F2FP.PACK_AB R102, R171, R170 ;  /* 0x000000aaab66723e */ /* 0x000fe200000000ff */
[----:B------:R-:W-:Y:S03]  /*13c30*/  FMUL.FTZ R89, R3, R89 ;  /* 0x0000005903597220 */ /* 0x000fe60000410000 */
[C---:B-1----:R-:W-:Y:S03]  /*13c40*/  HMMA.16816.F32 R84, R136.reuse, R104, R84 ;  /* 0x000000688854723c */ /* 0x042fe60000001854 */
[C---:B------:R-:W-:Y:S01]  /*13c50*/  FMUL.FTZ R90, R2.reuse, R90 ;  /* 0x0000005a025a7220 */ /* 0x040fe20000410000 */
        /* <DEDUP_REMOVED lines=13> */
[----:B------:R-:W-:Y:S01]  /*13d30*/  FFMA.FTZ R165, R2, R205, R165 ;  /* 0x000000cd02a57223 */ /* 0x000fe200000100a5 */
[----:B------:R-:W-:Y:S01]  /*13d40*/  MOV R2, R132 ;  /* 0x0000008400027202 */ /* 0x000fe20000000f00 */
[----:B------:R-:W-:Y:S03]  /*13d50*/  FFMA.FTZ R164, R3, R204, R164 ;  /* 0x000000cc03a47223 */ /* 0x000fe600000100a4 */
[----:B------:R-:W-:Y:S01]  /*13d60*/  HMMA.16816.F32 R96, R136, R110, R96 ;  /* 0x0000006e8860723c */ /* 0x000fe20000001860 */
[----:B------:R-:W2:Y:S02]  /*13d70*/  LDSM.16.MT88.4 R108, [R188+0x2900] ;  /* 0x00290000bc6c783b */ /* 0x000ea40000004200 */
        /* <DEDUP_REMOVED lines=21> */
[----:B------:R-:W-:Y:S01]  /*13ed0*/  FADD.FTZ R219, R219, R206 ;  /* 0x000000cedbdb7221 */ /* 0x000fe20000010000 */
[----:B------:R-:W-:Y:S01]  /*13ee0*/  IADD3 R206, R217, -0x1, RZ ;  /* 0xffffffffd9ce7810 */ /* 0x000fe20007ffe0ff */
[C---:B------:R-:W-:Y:S01]  /*13ef0*/  HMMA.16816.F32 R24, R100.reuse, R106, R24 ;  /* 0x0000006a6418723c */ /* 0x040fe20000001818 */
[----:B------:R-:W1:Y:S03]  /*13f00*/  LDSM.16.MT88.4 R104, [R195+0x4900] ;  /* 0x00490000c368783b */ /* 0x000e660000004200 */
        /* <DEDUP_REMOVED lines=22> */
[----:B------:R-:W1:Y:S07]  /*14070*/  LDSM.16.MT88.4 R112, [R189+0x1100] ;  /* 0x00110000bd70783b */ /* 0x000e6e0000004200 */
[C---:B------:R-:W-:Y:S08]  /*14080*/  HMMA.16816.F32 R84, R100.reuse, R116, R84 ;  /* 0x000000746454723c */ /* 0x040ff00000001854 */
[C---:B------:R-:W-:Y:S01]  /*14090*/  HMMA.16816.F32 R88, R100.reuse, R118, R88 ;  /* 0x000000766458723c */ /* 0x040fe20000001858 */
[----:B------:R-:W3:Y:S07]  /*140a0*/  LDSM.16.MT88.4 R116, [R195+0x3100] ;  /* 0x00310000c374783b */ /* 0x000eee0000004200 */
[C---:B--2---:R-:W-:Y:S08]  /*140b0*/  HMMA.16816.F32 R92, R100.reuse, R108, R92 ;  /* 0x0000006c645c723c */ /* 0x044ff0000000185c */
[----:B------:R-:W-:Y:S01]  /*140c0*/  HMMA.16816.F32 R96, R100, R110, R96 ;  /* 0x0000006e6460723c */ /* 0x000fe20000001860 */
[----:B------:R-:W-:Y:S06]  /*140d0*/  LDSM.16.MT88.4 R108, [R195+0x5100] ;  /* 0x00510000c36c783b */ /* 0x000fec0000004200 */
        /* <DEDUP_REMOVED lines=35> */
[----:B----4-:R-:W-:Y:S01]  /*14310*/  F2FP.PACK_AB R139, R133, R232 ;  /* 0x000000e8858b723e */ /* 0x010fe200000000ff */
        /* <DEDUP_REMOVED lines=45> */
[C---:B--2---:R-:W-:Y:S08]  /*145f0*/  HMMA.16816.F32 R92, R136.reuse, R12, R92 ;  /* 0x0000000c885c723c */ /* 0x044ff0000000185c */
[----:B------:R-:W-:Y:S01]  /*14600*/  HMMA.16816.F32 R96, R136, R14, R96 ;  /* 0x0000000e8860723c */ /* 0x000fe20000001860 */
[----:B------:R-:W-:-:S07]  /*14610*/  @P0 BRA `(.L_x_2205) ;  /* 0xffffd13000000947 */ /* 0x000fce000383ffff */
.L_x_2202:
        /* <DEDUP_REMOVED lines=25> */
.L_x_2209:
        /* <DEDUP_REMOVED lines=50> */
.L_x_2207:
        /* <DEDUP_REMOVED lines=33> */
[-C--:B------:R-:W-:Y:S04]  /*14ce0*/  IADD3 R162, P1, R2, R208.reuse, RZ ;  /* 0x000000d002a27210 */ /* 0x080fe80007f3e0ff */
[C---:B------:R-:W-:Y:S01]  /*14cf0*/  HMMA.16816.F32 R16, R32.reuse, R18, RZ ;  /* 0x000000122010723c */ /* 0x040fe200000018ff */
[----:B-1----:R-:W-:Y:S03]  /*14d00*/  IMAD.X R161, R30, 0x1, R211, P0 ;  /* 0x000000011ea17824 */ /* 0x002fe600000e06d3 */
[----:B------:R-:W-:Y:S01]  /*14d10*/  IADD3 R172, P0, R2, R213, RZ ;  /* 0x000000d502ac7210 */ /* 0x000fe20007f1e0ff */
[--C-:B------:R-:W-:Y:S01]  /*14d20*/  IMAD.X R163, R30, 0x1, R209.reuse, P1 ;  /* 0x000000011ea37824 */ /* 0x100fe200008e06d1 */
[----:B----4-:R-:W-:Y:S02]  /*14d30*/  IADD3 R216, P2, R0, R208, RZ ;  /* 0x000000d000d87210 */ /* 0x010fe40007f5e0ff */
[C---:B-----5:R-:W-:Y:S01]  /*14d40*/  HMMA.16816.F32 R20, R32.reuse, R24, RZ ;  /* 0x000000182014723c */ /* 0x060fe200000018ff */
[--C-:B------:R-:W-:Y:S01]  /*14d50*/  IMAD.X R173, R30, 0x1, R210.reuse, P0 ;  /* 0x000000011ead7824 */ /* 0x100fe200000e06d2 */
[----:B------:R1:W-:Y:S02]  /*14d60*/  LDGSTS.E.BYPASS.LTC128B.128 [R212], [R162.64], !P4 ;  /* 0x00000000a2d47fae */ /* 0x0003e4000e101d54 */
[----:B------:R-:W-:Y:S01]  /*14d70*/  IADD3 R134, P1, R0, R207, RZ ;  /* 0x000000cf00867210 */ /* 0x000fe20007f3e0ff */
[----:B------:R-:W-:Y:S01]  /*14d80*/  IMAD.X R217, R28, 0x1, R209, P2 ;  /* 0x000000011cd97824 */ /* 0x000fe200010e06d1 */
[----:B------:R1:W-:Y:S01]  /*14d90*/  LDGSTS.E.BYPASS.LTC128B.128 [R212+0x2000], [R160.64], !P6 ;  /* 0x02000000a0d47fae */ /* 0x0003e2000f101d54 */
[----:B------:R-:W-:Y:S01]  /*14da0*/  IADD3 R214, P0, R0, R213, RZ ;  /* 0x000000d500d67210 */ /* 0x000fe20007f1e0ff */
[C---:B------:R-:W-:Y:S01]  /*14db0*/  HMMA.16816.F32 R24, R32.reuse, R26, RZ ;  /* 0x0000001a2018723c */ /* 0x040fe200000018ff */
[C---:B------:R-:W-:Y:S01]  /*14dc0*/  IMAD.X R135, R28.reuse, 0x1, R211, P1 ;  /* 0x000000011c877824 */ /* 0x040fe200008e06d3 */
[----:B------:R2:W-:Y:S02]  /*14dd0*/  LDGSTS.E.BYPASS.LTC128B.128 [R212+0x4000], [R172.64], !P5 ;  /* 0x04000000acd47fae */ /* 0x0005e4000e901d54 */
[----:B------:R-:W-:Y:S01]  /*14de0*/  IMAD.X R215, R28, 0x1, R210, P0 ;  /* 0x000000011cd77824 */ /* 0x000fe200000e06d2 */
[----:B------:R-:W-:Y:S01]  /*14df0*/  ISETP.GE.AND P0, PT, R206, 0x1, PT ;  /* 0x00000001ce00780c */ /* 0x000fe20003f06270 */
        /* <DEDUP_REMOVED lines=147> */
.L_x_2208:
        /* <DEDUP_REMOVED lines=243> */
[----:B------:R-:W-:Y:S01]  /*16660*/  FFMA.FTZ R6, R2, R205, R6 ;  /* 0x000000cd02067223 */ /* 0x000fe20000010006 */
[----:B------:R-:W-:Y:S01]  /*16670*/  IADD3 R2, R206, -0x1, RZ ;  /* 0xffffffffce027810 */ /* 0x000fe20007ffe0ff */
[----:B------:R-:W-:Y:S01]  /*16680*/  FADD.FTZ R5, R5, R160 ;  /* 0x000000a005057221 */ /* 0x000fe20000010000 */
[----:B-----5:R-:W-:Y:S01]  /*16690*/  F2FP.PACK_AB R14, R169, R168 ;  /* 0x000000a8a90e723e */ /* 0x020fe200000000ff */
[----:B------:R-:W-:Y:S01]  /*166a0*/  FADD.FTZ R6, R7, R6 ;  /* 0x0000000607067221 */ /* 0x000fe20000010000 */
[----:B------:R-:W-:Y:S03]  /*166b0*/  F2FP.PACK_AB R15, R171, R170 ;  /* 0x000000aaab0f723e */ /* 0x000fe600000000ff */
[----:B------:R-:W-:Y:S01]  /*166c0*/  MOV R206, R2 ;  /* 0x0000000200ce7202 */ /* 0x000fe20000000f00 */
[----:B------:R-:W-:Y:S02]  /*166d0*/  FADD.FTZ R134, R134, R5 ;  /* 0x0000000586867221 */ /* 0x000fe40000010000 */
[----:B------:R-:W-:Y:S01]  /*166e0*/  FADD.FTZ R5, R133, R6 ;  /* 0x0000000685057221 */ /* 0x000fe20000010000 */
[C---:B-1----:R-:W-:Y:S05]  /*166f0*/  HMMA.16816.F32 R8, R12.reuse, R136, R8 ;  /* 0x000000880c08723c */ /* 0x042fea0000001808 */
[----:B------:R-:W-:Y:S01]  /*16700*/  FADD.FTZ R135, R135, R134 ;  /* 0x0000008687877221 */ /* 0x000fe20000010000 */
[----:B------:R-:W-:Y:S01]  /*16710*/  MOV R133, R132 ;  /* 0x0000008400857202 */ /* 0x000fe20000000f00 */
        /* <DEDUP_REMOVED lines=145> */
[C---:B---3--:R-:W-:Y:S08]  /*17030*/  HMMA.16816.F32 R76, R12.reuse, R8, R76 ;  /* 0x000000080c4c723c */ /* 0x048ff0000000184c */
[C---:B------:R-:W-:Y:S08]  /*17040*/  HMMA.16816.F32 R80, R12.reuse, R10, R80 ;  /* 0x0000000a0c50723c */ /* 0x040ff00000001850 */
[C---:B----4-:R-:W-:Y:S08]  /*17050*/  HMMA.16816.F32 R84, R12.reuse, R20, R84 ;  /* 0x000000140c54723c */ /* 0x050ff00000001854 */
[C---:B------:R-:W-:Y:S08]  /*17060*/  HMMA.16816.F32 R88, R12.reuse, R22, R88 ;  /* 0x000000160c58723c */ /* 0x040ff00000001858 */
[C---:B-1----:R-:W-:Y:S08]  /*17070*/  HMMA.16816.F32 R92, R12.reuse, R16, R92 ;  /* 0x000000100c5c723c */ /* 0x042ff0000000185c */
[----:B------:R-:W-:Y:S01]  /*17080*/  HMMA.16816.F32 R96, R12, R18, R96 ;  /* 0x000000120c60723c */ /* 0x000fe20000001860 */
[----:B------:R-:W-:-:S07]  /*17090*/  @P0 BRA `(.L_x_2207) ;  /* 0xffffda3000000947 */ /* 0x000fce000383ffff */
.L_x_2206:
        /* <DEDUP_REMOVED lines=123> */
.L_x_2150:
        /* <DEDUP_REMOVED lines=165> */
.L_x_2211:
        /* <DEDUP_REMOVED lines=146> */
.L_x_2213:
[----:B--2---:R-:W-:Y:S05]  /*18bc0*/  BSYNC B0 ;  /* 0x0000000000007941 */ /* 0x004fea0003800000 */
.L_x_2212:
        /* <DEDUP_REMOVED lines=23> */
.L_x_2215:
[----:B------:R-:W-:Y:S05]  /*18d40*/  BSYNC B0 ;  /* 0x0000000000007941 */ /* 0x000fea0003800000 */
.L_x_2214:
        /* <DEDUP_REMOVED lines=23> */
.L_x_2217:
[----:B------:R-:W-:Y:S05]  /*18ec0*/  BSYNC B0 ;  /* 0x0000000000007941 */ /* 0x000fea0003800000 */
.L_x_2216:
        /* <DEDUP_REMOVED lines=24> */
.L_x_2210:
        /* <DEDUP_REMOVED lines=31> */
.L_x_2218:
        /* <DEDUP_REMOVED lines=43> */
.L_x_2220:
[----:B------:R-:W-:Y:S05]  /*194f0*/  BSYNC B0 ;  /* 0x0000000000007941 */ /* 0x000fea0003800000 */
.L_x_2219:
        /* <DEDUP_REMOVED lines=70> */
.L_x_2222:
[----:B------:R-:W-:Y:S05]  /*19960*/  BSYNC B0 ;  /* 0x0000000000007941 */ /* 0x000fea0003800000 */
.L_x_2221:
        /* <DEDUP_REMOVED lines=21> */
.L_x_2224:
[----:B------:R-:W-:Y:S05]  /*19ac0*/  BSYNC B0 ;  /* 0x0000000000007941 */ /* 0x000fea0003800000 */
.L_x_2223:
        /* <DEDUP_REMOVED lines=21> */
.L_x_2226:
[----:B------:R-:W-:Y:S05]  /*19c20*/  BSYNC B0 ;  /* 0x0000000000007941 */ /* 0x000fea0003800000 */
.L_x_2225:
        /* <DEDUP_REMOVED lines=22> */
.L_x_2227:
        /* <DEDUP_REMOVED lines=15> */
.L_x_3020:


//--------------------- .text._ZN7cutlass13device_kernelIN5flash19enable_sm80_to_sm89INS1_16FlashAttnFwdSm80INS1_25CollectiveMainloopFwdSm80ILi8ELi2ELb0EN4cute5tupleIJNS5_1CILi128EEENS7_ILi64EEENS7_ILi192EEEEEELi192ENS_6half_tEfNS_4arch4Sm80ELb0ELb0ELb0ELb0ELb1ELb0ELb1ELb0EEENS1_21CollectiveEpilogueFwdINS6_IJS8_SA_S9_EEENS6_IJNS7_ILi1EEESI_SI_EEESC_SE_Li256ELb0ELb1ELb0ELb0EEENS1_19SingleTileSchedulerILb0ELb0ELb1ELi128EEEEEEEEEvNT_6ParamsE --------------------------
	.section	.text._ZN7cutlass13device_kernelIN5flash19enable_sm80_to_sm89INS1_16FlashAttnFwdSm80INS1_25CollectiveMainloopFwdSm80ILi8ELi2ELb0EN4cute5tupleIJNS5_1CILi128EEENS7_ILi64EEENS7_ILi192EEEEEELi192ENS_6half_tEfNS_4arch4Sm80ELb0ELb0ELb0ELb0ELb1ELb0ELb1ELb0EEENS1_21CollectiveEpilogueFwdINS6_IJS8_SA_S9_EEENS6_IJNS7_ILi1EEESI_SI_EEESC_SE_Li256ELb0ELb1ELb0ELb0EEENS1_19SingleTileSchedulerILb0ELb0ELb1ELi128EEEEEEEEEvNT_6ParamsE,"ax",@progbits
	.sectioninfo	@"SHI_REGISTERS=244"
	.align	128
.text._ZN7cutlass13device_kernelIN5flash19enable_sm80_to_sm89INS1_16FlashAttnFwdSm80INS1_25CollectiveMainloopFwdSm80ILi8ELi2ELb0EN4cute5tupleIJNS5_1CILi128EEENS7_ILi64EEENS7_ILi192EEEEEELi192ENS_6half_tEfNS_4arch4Sm80ELb0ELb0ELb0ELb0ELb1ELb0ELb1ELb0EEENS1_21CollectiveEpilogueFwdINS6_IJS8_SA_S9_EEENS6_IJNS7_ILi1EEESI_SI_EEESC_SE_Li256ELb0ELb1ELb0ELb0EEENS1_19SingleTileSchedulerILb0ELb0ELb1ELi128EEEEEEEEEvNT_6ParamsE:
        .type           _ZN7cutlass13device_kernelIN5flash19enable_sm80_to_sm89INS1_16FlashAttnFwdSm80INS1_25CollectiveMainloopFwdSm80ILi8ELi2ELb0EN4cute5tupleIJNS5_1CILi128EEENS7_ILi64EEENS7_ILi192EEEEEELi192ENS_6half_tEfNS_4arch4Sm80ELb0ELb0ELb0ELb0ELb1ELb0ELb1ELb0EEENS1_21CollectiveEpilogueFwdINS6_IJS8_SA_S9_EEENS6_IJNS7_ILi1EEESI_SI_EEESC_SE_Li256ELb0ELb1ELb0ELb0EEENS1_19SingleTileSchedulerILb0ELb0ELb1ELi128EEEEEEEEEvNT_6ParamsE,@function
        .size           _ZN7cutlass13device_kernelIN5flash19enable_sm80_to_sm89INS1_16FlashAttnFwdSm80INS1_25CollectiveMainloopFwdSm80ILi8ELi2ELb0EN4cute5tupleIJNS5_1CILi128EEENS7_ILi64EEENS7_ILi192EEEEEELi192ENS_6half_tEfNS_4arch4Sm80ELb0ELb0ELb0ELb0ELb1ELb0ELb1ELb0EEENS1_21CollectiveEpilogueFwdINS6_IJS8_SA_S9_EEENS6_IJNS7_ILi1EEESI_SI_EEESC_SE_Li256ELb0ELb1ELb0ELb0EEENS1_19SingleTileSchedulerILb0ELb0ELb1ELi128EEEEEEEEEvNT_6ParamsE,(.L_x_3021 - _ZN7cutlass13device_kernelIN5flash19enable_sm80_to_sm89INS1_16FlashAttnFwdSm80INS1_25CollectiveMainloopFwdSm80ILi8ELi2ELb0EN4cute5tupleIJNS5_1CILi128EEENS7_ILi64EEENS7_ILi192EEEEEELi192ENS_6half_tEfNS_4arch4Sm80ELb0ELb0ELb0ELb0ELb1ELb0ELb1ELb0EEENS1_21CollectiveEpilogueFwdINS6_IJS8_SA_S9_EEENS6_IJNS7_ILi1EEESI_SI_EEESC_SE_Li256ELb0ELb1ELb0ELb0EEENS1_19SingleTileSchedulerILb0ELb0ELb1ELi128EEEEEEEEEvNT_6ParamsE)
        .other          _ZN7cutlass13device_kernelIN5flash19enable_sm80_to_sm89INS1_16FlashAttnFwdSm80INS1_25CollectiveMainloopFwdSm80ILi8ELi2ELb0EN4cute5tupleIJNS5_1CILi128EEENS7_ILi64EEENS7_ILi192EEEEEELi192ENS_6half_tEfNS_4arch4Sm80ELb0ELb0ELb0ELb0ELb1ELb0ELb1ELb0EEENS1_21CollectiveEpilogueFwdINS6_IJS8_SA_S9_EEENS6_IJNS7_ILi1EEESI_SI_EEESC_SE_Li256ELb0ELb1ELb0ELb0EEENS1_19SingleTileSchedulerILb0ELb0ELb1ELi128EEEEEEEEEvNT_6ParamsE,@"STO_CUDA_ENTRY STV_DEFAULT"
_ZN7cutlass13device_kernelIN5flash19enable_sm80_to_sm89INS1_16FlashAttnFwdSm80INS1_25CollectiveMainloopFwdSm80ILi8ELi2ELb0EN4cute5tupleIJNS5_1CILi128EEENS7_ILi64EEENS7_ILi192EEEEEELi192ENS_6half_tEfNS_4arch4Sm80ELb0ELb0ELb0ELb0ELb1ELb0ELb1ELb0EEENS1_21CollectiveEpilogueFwdINS6_IJS8_SA_S9_EEENS6_IJNS7_ILi1EEESI_SI_EEESC_SE_Li256ELb0ELb1ELb0ELb0EEENS1_19SingleTileSchedulerILb0ELb0ELb1ELi128EEEEEEEEEvNT_6ParamsE:
        /* <DEDUP_REMOVED lines=33> */
[----:B------:R-:W-:-:S02]  /*0210*/  IMAD.MOV.U32 R148, RZ, RZ, c[0x0][0x2ac] ;  /* 0x0000ab00ff947624 */ /* 0x000fc400078e00ff */
[----:B------:R-:W-:Y:S02]  /*0220*/  IMAD.MOV.U32 R187, RZ, RZ, c[0x0][0x2b8] ;  /* 0x0000ae00ffbb7624 */ /* 0x000fe400078e00ff */
[----:B------:R-:W-:Y:S02]  /*0230*/  IMAD R4, R4, c[0x0][0x168], RZ ;  /* 0x00005a0004047a24 */ /* 0x000fe400078e02ff */
[----:B------:R-:W-:Y:S01]  /*0240*/  IMAD.MOV.U32 R189, RZ, RZ, RZ ;  /* 0x000000ffffbd7224 */ /* 0x000fe200078e00ff */
[----:B------:R-:W-:Y:S02]  /*0250*/  ISETP.NE.AND P6, PT, R187, 0x1, PT ;  /* 0x00000001bb00780c */ /* 0x000fe40003fc5270 */
[----:B---3--:R-:W-:Y:S01]  /*0260*/  SHF.R.S32.HI R5, RZ, 0x1f, R132 ;  /* 0x0000001fff057819 */ /* 0x008fe20000011484 */
[----:B----4-:R-:W-:Y:S02]  /*0270*/  USHF.R.S32.HI UR10, URZ, 0x1f, UR11 ;  /* 0x0000001f3f0a7899 */ /* 0x010fe4000801140b */
[----:B------:R-:W-:Y:S01]  /*0280*/  UIMAD.WIDE.U32 UR14, UR11, UR4, URZ ;  /* 0x000000040b0e72a5 */ /* 0x000fe2000f8e003f */
[----:B------:R-:W-:Y:S01]  /*0290*/  LEA.HI R18, R5, R132, RZ, 0x3 ;  /* 0x0000008405127211 */ /* 0x000fe200078f18ff */
[----:B------:R-:W-:-:S03]  /*02a0*/  UIMAD UR7, UR10, UR4, URZ ;  /* 0x000000040a0772a4 */ /* 0x000fc6000f8e023f */
[----:B-1----:R-:W-:Y:S01]  /*02b0*/  LOP3.LUT R3, R18, 0xfffffff8, RZ, 0xc0, !PT ;  /* 0xfffffff812037812 */ /* 0x002fe200078ec0ff */
        /* <DEDUP_REMOVED lines=16> */
[----:B------:R-:W-:-:S02]  /*03c0*/  IADD3 R198, R199, 0x40, RZ ;  /* 0x00000040c7c67810 */ /* 0x000fc40007ffe0ff */
[----:B------:R-:W-:Y:S01]  /*03d0*/  ISETP.GE.AND P1, PT, R193, R4, PT ;  /* 0x00000004c100720c */ /* 0x000fe20003f26270 */
[----:B------:R-:W-:Y:S01]  /*03e0*/  IMAD.MOV.U32 R7, RZ, RZ, R195 ;  /* 0x000000ffff077224 */ /* 0x000fe200078e00c3 */
[----:B------:R-:W-:Y:S01]  /*03f0*/  @P0 SHF.R.U32.HI R7, RZ, c[0x0][0x2cc], R0 ;  /* 0x0000b300ff070a19 */ /* 0x000fe20000011600 */
[----:B------:R-:W-:Y:S01]  /*0400*/  IMAD.U32 R9, RZ, RZ, UR15 ;  /* 0x0000000fff097e24 */ /* 0x000fe2000f8e00ff */
[C---:B------:R-:W-:Y:S01]  /*0410*/  IADD3 R197, R199.reuse, 0x80, RZ ;  /* 0x00000080c7c57810 */ /* 0x040fe20007ffe0ff */
[----:B------:R-:W-:Y:S01]  /*0420*/  IMAD.U32 R8, RZ, RZ, UR14 ;  /* 0x0000000eff087e24 */ /* 0x000fe2000f8e00ff */
[--C-:B------:R-:W-:Y:S01]  /*0430*/  SHF.R.S32.HI R0, RZ, 0x1f, R7.reuse ;  /* 0x0000001fff007819 */ /* 0x100fe20000011407 */
[----:B------:R-:W-:Y:S01]  /*0440*/  IMAD.MOV R6, RZ, RZ, -R7 ;  /* 0x000000ffff067224 */ /* 0x000fe200078e0a07 */
[----:B------:R-:W-:Y:S01]  /*0450*/  ISETP.GE.AND P5, PT, R199, c[0x0][0x198], PT ;  /* 0x00006600c7007a0c */ /* 0x000fe20003fa6270 */
[----:B------:R-:W-:Y:S01]  /*0460*/  IMAD.U32 R9, RZ, RZ, UR5 ;  /* 0x00000005ff097e24 */ /* 0x000fe2000f8e00ff */
[----:B------:R-:W-:Y:S01]  /*0470*/  ISETP.GE.AND P4, PT, R198, c[0x0][0x198], PT ;  /* 0x00006600c6007a0c */ /* 0x000fe20003f86270 */
[----:B------:R-:W-:Y:S01]  /*0480*/  IMAD R6, R6, c[0x0][0x2c4], R195 ;  /* 0x0000b10006067a24 */ /* 0x000fe200078e02c3 */
[----:B------:R-:W-:Y:S01]  /*0490*/  SHF.R.S32.HI R12, RZ, 0x1f, R197 ;  /* 0x0000001fff0c7819 */ /* 0x000fe200000114c5 */
[----:B------:R-:W-:Y:S01]  /*04a0*/  IMAD R0, R0, c[0x0][0x1b0], RZ ;  /* 0x00006c0000007a24 */ /* 0x000fe200078e02ff */
[----:B------:R-:W-:Y:S01]  /*04b0*/  ISETP.GE.AND P3, PT, R197, c[0x0][0x198], PT ;  /* 0x00006600c5007a0c */ /* 0x000fe20003f66270 */
[C---:B------:R-:W-:Y:S01]  /*04c0*/  IMAD.WIDE.U32 R8, R7.reuse, c[0x0][0x1b0], R8 ;  /* 0x00006c0007087a25 */ /* 0x040fe200078e0008 */
[----:B------:R-:W-:Y:S01]  /*04d0*/  SHF.R.S32.HI R11, RZ, 0x1f, R6 ;  /* 0x0000001fff0b7819 */ /* 0x000fe20000011406 */
[----:B------:R-:W-:Y:S01]  /*04e0*/  ULDC.64 UR4, c[0x0][0x2b0] ;  /* 0x0000ac0000047ab9 */ /* 0x000fe20000000a00 */
[----:B------:R-:W-:Y:S01]  /*04f0*/  LEA.HI R191, R12, R197, RZ, 0x3 ;  /* 0x000000c50cbf7211 */ /* 0x000fe200078f18ff */
[----:B------:R-:W-:-:S02]  /*0500*/  IMAD R7, R7, c[0x0][0x1b4], R0 ;  /* 0x00006d0007077a24 */ /* 0x000fc400078e0200 */
[----:B------:R-:W-:Y:S01]  /*0510*/  IMAD R11, R11, c[0x0][0x1a8], RZ ;  /* 0x00006a000b0b7a24 */ /* 0x000fe200078e02ff */
[----:B------:R-:W-:Y:S01]  /*0520*/  LOP3.LUT R191, R191, 0xfffffff8, RZ, 0xc0, !PT ;  /* 0xfffffff8bfbf7812 */ /* 0x000fe200078ec0ff */
[----:B------:R-:W-:Y:S02]  /*0530*/  IMAD.IADD R9, R9, 0x1, R7 ;  /* 0x0000000109097824 */ /* 0x000fe400078e0207 */
[C---:B------:R-:W-:Y:S02]  /*0540*/  IMAD R11, R6.reuse, c[0x0][0x1ac], R11 ;  /* 0x00006b00060b7a24 */ /* 0x040fe400078e020b */
[----:B------:R-:W-:Y:S01]  /*0550*/  IMAD.WIDE.U32 R6, R6, c[0x0][0x1a8], R8 ;  /* 0x00006a0006067a25 */ /* 0x000fe200078e0008 */
[----:B------:R-:W-:Y:S02]  /*0560*/  SHF.R.U32.HI R9, RZ, 0x3, R194 ;  /* 0x00000003ff097819 */ /* 0x000fe400000116c2 */
[----:B------:R-:W-:Y:S01]  /*0570*/  LOP3.LUT R194, R194, 0x38, R199, 0xf8, !PT ;  /* 0x00000038c2c27812 */ /* 0x000fe200078ef8c7 */
[----:B------:R-:W-:Y:S01]  /*0580*/  IMAD.IADD R0, R7, 0x1, R11 ;  /* 0x0000000107007824 */ /* 0x000fe200078e020b */
[----:B------:R-:W-:Y:S01]  /*0590*/  LEA R2, P0, R6, c[0x0][0x160], 0x1 ;  /* 0x0000580006027a11 */ /* 0x000fe200078008ff */
[----:B------:R-:W-:Y:S01]  /*05a0*/  IMAD.MOV.U32 R7, RZ, RZ, c[0x0][0x1d0] ;  /* 0x00007400ff077624 */ /* 0x000fe200078e00ff */
[----:B------:R-:W-:-:S02]  /*05b0*/  LOP3.LUT R194, R194, R9, RZ, 0x3c, !PT ;  /* 0x00000009c2c27212 */ /* 0x000fc400078e3cff */
[----:B------:R-:W-:Y:S01]  /*05c0*/  LEA.HI.X R0, R6, c[0x0][0x164], R0, 0x1, P0 ;  /* 0x0000590006007a11 */ /* 0x000fe200000f0c00 */
[C---:B------:R-:W-:Y:S01]  /*05d0*/  IMAD R6, R148.reuse, R7, 0x3f ;  /* 0x0000003f94067424 */ /* 0x040fe200078e0207 */
[----:B------:R-:W-:Y:S01]  /*05e0*/  SHFL.IDX PT, R8, R2, RZ, 0x181f ;  /* 0x00181fff02087589 */ /* 0x000fe200000e0000 */
[----:B------:R-:W-:Y:S01]  /*05f0*/  LEA.HI R11, R5, R132, RZ, 0x6 ;  /* 0x00000084050b7211 */ /* 0x000fe200078f30ff */
[----:B------:R-:W-:Y:S01]  /*0600*/  IMAD R148, R148, c[0x0][0x1d0], RZ ;  /* 0x0000740094947a24 */ /* 0x000fe200078e02ff */
[----:B------:R-:W-:Y:S01]  /*0610*/  IADD3 R7, R193, 0x20, RZ ;  /* 0x00000020c1077810 */ /* 0x000fe20007ffe0ff */
[----:B------:R-:W1:Y:S01]  /*0620*/  SHFL.IDX PT, R9, R0, RZ, 0x181f ;  /* 0x00181fff00097589 */ /* 0x000e6200000e0000 */
[----:B------:R-:W-:Y:S01]  /*0630*/  SHF.R.S32.HI R147, RZ, 0x1f, R6 ;  /* 0x0000001fff937819 */ /* 0x000fe20000011406 */
[----:B------:R-:W-:Y:S01]  /*0640*/  IMAD.SHL.U32 R11, R11, 0x8, RZ ;  /* 0x000000080b0b7824 */ /* 0x000fe200078e00ff */
[----:B------:R-:W-:Y:S01]  /*0650*/  ISETP.GE.AND P0, PT, R7, R4, PT ;  /* 0x000000040700720c */ /* 0x000fe20003f06270 */
[----:B------:R-:W-:Y:S01]  /*0660*/  SHFL.IDX PT, R16, R2, 0x2, 0x181f ;  /* 0x00581f0002107f89 */ /* 0x000fe200000e0000 */
[----:B------:R-:W-:-:S02]  /*0670*/  LEA.HI R147, R147, R6, RZ, 0x6 ;  /* 0x0000000693937211 */ /* 0x000fc400078f30ff */
[----:B------:R-:W-:Y:S01]  /*0680*/  P2R R6, PR, RZ, 0x40 ;  /* 0x00000040ff067803 */ /* 0x000fe20000000000 */
[----:B------:R-:W-:Y:S01]  /*0690*/  SHFL.IDX PT, R7, R0, 0x1, 0x181f ;  /* 0x00381f0000077f89 */ /* 0x000fe200000e0000 */
[----:B------:R-:W-:Y:S02]  /*06a0*/  LOP3.LUT R194, R194, 0xfffffe00, R11, 0xf8, !PT ;  /* 0xfffffe00c2c27812 */ /* 0x000fe400078ef80b */
[----:B------:R-:W-:Y:S01]  /*06b0*/  SHF.R.S32.HI R11, RZ, 0x1f, R198 ;  /* 0x0000001fff0b7819 */ /* 0x000fe200000114c6 */
[----:B------:R-:W-:Y:S01]  /*06c0*/  SHFL.IDX PT, R17, R0, 0x2, 0x181f ;  /* 0x00581f0000117f89 */ /* 0x000fe200000e0000 */
[----:B------:R-:W-:Y:S01]  /*06d0*/  SHF.R.S32.HI R147, RZ, 0x6, R147 ;  /* 0x00000006ff937819 */ /* 0x000fe20000011493 */
[----:B------:R-:W-:Y:S01]  /*06e0*/  IMAD.SHL.U32 R146, R194, 0x2, RZ ;  /* 0x00000002c2927824 */ /* 0x000fe200078e00ff */
[----:B------:R-:W-:Y:S01]  /*06f0*/  LEA.HI R192, R11, R198, RZ, 0x3 ;  /* 0x000000c60bc07211 */ /* 0x000fe200078f18ff */
[----:B------:R-:W3:Y:S01]  /*0700*/  SHFL.IDX PT, R6, R2, 0x1, 0x181f ;  /* 0x00381f0002067f89 */ /* 0x000ee200000e0000 */
[----:B------:R-:W-:-:S02]  /*0710*/  IADD3 R11, R193, 0x40, RZ ;  /* 0x00000040c10b7810 */ /* 0x000fc40007ffe0ff */
[----:B------:R-:W-:Y:S01]  /*0720*/  LOP3.LUT R192, R192, 0xfffffff8, RZ, 0xc0, !PT ;  /* 0xfffffff8c0c07812 */ /* 0x000fe200078ec0ff */
[----:B-1----:R-:W-:-:S04]  /*0730*/  @!P1 IMAD.WIDE R14, R199, 0x2, R8 ;  /* 0x00000002c70e9825 */ /* 0x002fc800078e0208 */
[--C-:B------:R-:W-:Y:S01]  /*0740*/  @!P1 IMAD.WIDE R12, R192, 0x2, R8.reuse ;  /* 0x00000002c00c9825 */ /* 0x100fe200078e0208 */
[----:B------:R1:W-:Y:S03]  /*0750*/  @!P1 LDGSTS.E.BYPASS.LTC128B.128 [R146+0x18100], [R14.64], !P5 ;  /* 0x181000000e929fae */ /* 0x0003e6000e901d4c */
[----:B------:R-:W-:Y:S01]  /*0760*/  @!P1 IMAD.WIDE R24, R191, 0x2, R8 ;  /* 0x00000002bf189825 */ /* 0x000fe200078e0208 */
[----:B------:R4:W-:Y:S03]  /*0770*/  @!P1 LDGSTS.E.BYPASS.LTC128B.128 [R146+0x1c100], [R12.64], !P4 ;  /* 0x1c1000000c929fae */ /* 0x0009e6000e101d4c */
[----:B------:R-:W-:Y:S01]  /*0780*/  IMAD R8, R147, 0x40, R196 ;  /* 0x0000004093087824 */ /* 0x000fe200078e02c4 */
[----:B------:R5:W-:Y:S01]  /*0790*/  @!P1 LDGSTS.E.BYPASS.LTC128B.128 [R146+0x20100], [R24.64], !P3 ;  /* 0x2010000018929fae */ /* 0x000be2000d901d4c */
[----:B---3--:R-:W-:-:S03]  /*07a0*/  @!P0 IMAD.WIDE R22, R199, 0x2, R6 ;  /* 0x00000002c7168825 */ /* 0x008fc600078e0206 */
[----:B------:R-:W-:Y:S01]  /*07b0*/  IADD3 R9, R8, -0x40, RZ ;  /* 0xffffffc008097810 */ /* 0x000fe20007ffe0ff */
[--C-:B------:R-:W-:Y:S01]  /*07c0*/  @!P0 IMAD.WIDE R20, R192, 0x2, R6.reuse ;  /* 0x00000002c0148825 */ /* 0x100fe200078e0206 */
[----:B------:R3:W-:Y:S02]  /*07d0*/  @!P0 LDGSTS.E.BYPASS.LTC128B.128 [R146+0x19100], [R22.64], !P5 ;  /* 0x1910000016928fae */ /* 0x0007e4000e901d4c */
[----:B------:R-:W-:Y:S01]  /*07e0*/  ISETP.GE.AND P1, PT, R9, R148, PT ;  /* 0x000000940900720c */ /* 0x000fe20003f26270 */
[----:B------:R-:W-:Y:S01]  /*07f0*/  @!P0 IMAD.WIDE R6, R191, 0x2, R6 ;  /* 0x00000002bf068825 */ /* 0x000fe200078e0206 */
[----:B------:R1:W-:Y:S02]  /*0800*/  @!P0 LDGSTS.E.BYPASS.LTC128B.128 [R146+0x1d100], [R20.64], !P4 ;  /* 0x1d10000014928fae */ /* 0x0003e4000e101d4c */
[----:B------:R-:W-:Y:S02]  /*0810*/  ISETP.GT.OR P1, PT, R196, 0x3f, P1 ;  /* 0x0000003fc400780c */ /* 0x000fe40000f24670 */
[----:B------:R1:W-:Y:S04]  /*0820*/  @!P0 LDGSTS.E.BYPASS.LTC128B.128 [R146+0x21100], [R6.64], !P3 ;  /* 0x2110000006928fae */ /* 0x0003e8000d901d4c */
[----:B----4-:R-:W-:Y:S04]  /*0830*/  SHFL.IDX PT, R12, R2, 0x3, 0x181f ;  /* 0x00781f00020c7f89 */ /* 0x010fe800000e0000 */
[----:B------:R-:W4:Y:S01]  /*0840*/  SHFL.IDX PT, R13, R0, 0x3, 0x181f ;  /* 0x00781f00000d7f89 */ /* 0x000f2200000e0000 */
[----:B--2---:R2:W1:Y:S01]  /*0850*/  @P2 R2UR UR7, R10 ;  /* 0x000000000a0723c2 */ /* 0x00446200000e0000 */
[----:B------:R-:W-:Y:S01]  /*0860*/  ISETP.GE.AND P2, PT, R11, R4, PT ;  /* 0x000000040b00720c */ /* 0x000fe20003f46270 */
[----:B-1----:R-:W-:Y:S01]  /*0870*/  @!UP1 UMOV UR7, UR6 ;  /* 0x0000000600079c82 */ /* 0x002fe20008000000 */
[----:B------:R-:W-:Y:S01]  /*0880*/  IADD3 R11, R193, 0x60, RZ ;  /* 0x00000060c10b7810 */ /* 0x000fe20007ffe0ff */
[----:B------:R-:W-:-:S02]  /*0890*/  USHF.R.S32.HI UR6, URZ, 0x1f, UR7 ;  /* 0x0000001f3f067899 */ /* 0x000fc40008011407 */
[----:B------:R-:W-:Y:S01]  /*08a0*/  UIMAD.WIDE.U32 UR8, UR7, UR4, URZ ;  /* 0x00000004070872a5 */ /* 0x000fe2000f8e003f */
[----:B------:R-:W-:Y:S01]  /*08b0*/  ISETP.GE.AND P0, PT, R11, R4, PT ;  /* 0x000000040b00720c */ /* 0x000fe20003f06270 */
[----:B------:R-:W-:-:S04]  /*08c0*/  UIMAD UR6, UR6, UR4, URZ ;  /* 0x00000004060672a4 */ /* 0x000fc8000f8e023f */
[----:B------:R-:W-:Y:S02]  /*08d0*/  UIMAD UR6, UR7, UR5, UR6 ;  /* 0x00000005070672a4 */ /* 0x000fe4000f8e0206 */
[--C-:B---3--:R-:W-:Y:S01]  /*08e0*/  @!P2 IMAD.WIDE R22, R199, 0x2, R16.reuse ;  /* 0x00000002c716a825 */ /* 0x108fe200078e0210 */
[----:B------:R-:W-:Y:S02]  /*08f0*/  ULDC.64 UR4, c[0x0][0x1e8] ;  /* 0x00007a0000047ab9 */ /* 0x000fe40000000a00 */
[----:B------:R-:W-:Y:S01]  /*0900*/  UIADD3 UR6, UR9, UR6, URZ ;  /* 0x0000000609067290 */ /* 0x000fe2000fffe03f */
[C-C-:B------:R-:W-:Y:S01]  /*0910*/  @!P2 IMAD.WIDE R20, R192.reuse, 0x2, R16.reuse ;  /* 0x00000002c014a825 */ /* 0x140fe200078e0210 */
[----:B------:R1:W-:Y:S03]  /*0920*/  @!P2 LDGSTS.E.BYPASS.LTC128B.128 [R146+0x1a100], [R22.64], !P5 ;  /* 0x1a1000001692afae */ /* 0x0003e6000e901d4c */
[----:B------:R-:W-:Y:S01]  /*0930*/  @!P2 IMAD.WIDE R16, R191, 0x2, R16 ;  /* 0x00000002bf10a825 */ /* 0x000fe200078e0210 */
[----:B------:R3:W-:Y:S03]  /*0940*/  @!P2 LDGSTS.E.BYPASS.LTC128B.128 [R146+0x1e100], [R20.64], !P4 ;  /* 0x1e1000001492afae */ /* 0x0007e6000e101d4c */
[--C-:B----4-:R-:W-:Y:S01]  /*0950*/  @!P0 IMAD.WIDE R14, R199, 0x2, R12.reuse ;  /* 0x00000002c70e8825 */ /* 0x110fe200078e020c */
[----:B------:R4:W-:Y:S03]  /*0960*/  @!P2 LDGSTS.E.BYPASS.LTC128B.128 [R146+0x22100], [R16.64], !P3 ;  /* 0x221000001092afae */ /* 0x0009e6000d901d4c */
[--C-:B--2---:R-:W-:Y:S01]  /*0970*/  @!P0 IMAD.WIDE R10, R192, 0x2, R12.reuse ;  /* 0x00000002c00a8825 */ /* 0x104fe200078e020c */
[----:B------:R2:W-:Y:S03]  /*0980*/  @!P0 LDGSTS.E.BYPASS.LTC128B.128 [R146+0x1b100], [R14.64], !P5 ;  /* 0x1b1000000e928fae */ /* 0x0005e6000e901d4c */
[----:B------:R-:W-:Y:S01]  /*0990*/  @!P0 IMAD.WIDE R12, R191, 0x2, R12 ;  /* 0x00000002bf0c8825 */ /* 0x000fe200078e020c */
[----:B------:R1:W-:Y:S03]  /*09a0*/  @!P0 LDGSTS.E.BYPASS.LTC128B.128 [R146+0x1f100], [R10.64], !P4 ;  /* 0x1f1000000a928fae */ /* 0x0003e6000e101d4c */
[----:B------:R-:W-:Y:S01]  /*09b0*/  IMAD.IADD R9, R9, 0x1, R200 ;  /* 0x0000000109097824 */ /* 0x000fe200078e02c8 */
[----:B------:R1:W-:Y:S03]  /*09c0*/  @!P0 LDGSTS.E.BYPASS.LTC128B.128 [R146+0x23100], [R12.64], !P3 ;  /* 0x231000000c928fae */ /* 0x0003e6000d901d4c */
[----:B------:R-:W-:Y:S01]  /*09d0*/  @P6 IMAD.HI.U32 R6, R9, c[0x0][0x2bc], RZ ;  /* 0x0000af0009066a27 */ /* 0x000fe200078e00ff */
[----:B------:R-:W0:Y:S03]  /*09e0*/  LDGDEPBAR ;  /* 0x00000000000079af */ /* 0x000e260000000000 */
[----:B------:R-:W-:Y:S01]  /*09f0*/  IMAD.MOV.U32 R4, RZ, RZ, R9 ;  /* 0x000000ffff047224 */ /* 0x000fe200078e0009 */
[----:B------:R-:W-:-:S04]  /*0a00*/  @P6 SHF.R.U32.HI R4, RZ, c[0x0][0x2c0], R6 ;  /* 0x0000b000ff046a19 */ /* 0x000fc80000011606 */
[----:B------:R-:W-:-:S04]  /*0a10*/  @!P1 IADD3 R7, P2, R4, UR8, RZ ;  /* 0x0000000804079c10 */ /* 0x000fc8000ff5e0ff */
[----:B------:R-:W-:Y:S02]  /*0a20*/  @!P1 LEA.HI.X.SX32 R0, R4, UR6, 0x1, P2 ;  /* 0x0000000604009c11 */ /* 0x000fe400090f0eff */
[----:B------:R-:W-:-:S04]  /*0a30*/  @!P1 LEA R6, P2, R7, c[0x0][0x2a0], 0x2 ;  /* 0x0000a80007069a11 */ /* 0x000fc800078410ff */
[----:B------:R-:W-:Y:S01]  /*0a40*/  @!P1 LEA.HI.X R7, R7, c[0x0][0x2a4], R0, 0x2, P2 ;  /* 0x0000a90007079a11 */ /* 0x000fe200010f1400 */
[----:B------:R-:W-:Y:S06]  /*0a50*/  BAR.SYNC.DEFER_BLOCKING 0x0 ;  /* 0x0000000000007b1d */ /* 0x000fec0000010000 */
[----:B------:R-:W2:Y:S01]  /*0a60*/  @!P1 LDG.E R189, [R6.64] ;  /* 0x0000000c06bd9981 */ /* 0x000ea2000c1e1900 */
        /* <DEDUP_REMOVED lines=14> */
[----:B----4-:R-:W-:Y:S01]  /*0b50*/  IMAD R17, R29, c[0x0][0x1e0], RZ ;  /* 0x000078001d117a24 */ /* 0x010fe200078e02ff */
[----:B------:R-:W-:Y:S01]  /*0b60*/  UIMAD.WIDE.U32 UR16, UR11, UR4, URZ ;  /* 0x000000040b1072a5 */ /* 0x000fe2000f8e003f */
[----:B-1----:R-:W-:Y:S01]  /*0b70*/  IMAD.WIDE.U32 R12, R190, c[0x0][0x208], RZ ;  /* 0x00008200be0c7a25 */ /* 0x002fe200078e00ff */
[----:B------:R-:W-:Y:S01]  /*0b80*/  UIMAD UR10, UR11, UR5, UR10 ;  /* 0x000000050b0a72a4 */ /* 0x000fe2000f8e020a */
[----:B------:R-:W-:-:S02]  /*0b90*/  ISETP.GE.AND P6, PT, R197, c[0x0][0x1d4], PT ;  /* 0x00007500c5007a0c */ /* 0x000fc40003fc6270 */
[----:B------:R-:W-:Y:S01]  /*0ba0*/  IMAD R10, R190, c[0x0][0x1e4], R17 ;  /* 0x00007900be0a7a24 */ /* 0x000fe200078e0211 */
[----:B------:R-:W-:Y:S01]  /*0bb0*/  UIADD3 UR10, UR17, UR10, URZ ;  /* 0x0000000a110a7290 */ /* 0x000fe2000fffe03f */
[----:B------:R-:W-:Y:S01]  /*0bc0*/  IMAD.IADD R0, R131, 0x1, -R18 ;  /* 0x0000000183007824 */ /* 0x000fe200078e0a12 */
[----:B------:R-:W-:Y:S01]  /*0bd0*/  ISETP.GE.AND P3, PT, R199, c[0x0][0x1d4], PT ;  /* 0x00007500c7007a0c */ /* 0x000fe20003f66270 */
[----:B------:R-:W-:Y:S01]  /*0be0*/  IMAD.IADD R11, R9, 0x1, R10 ;  /* 0x00000001090b7824 */ /* 0x000fe200078e020a */
[----:B------:R-:W-:Y:S01]  /*0bf0*/  ISETP.GE.AND P2, PT, R198, c[0x0][0x1d4], PT ;  /* 0x00007500c6007a0c */ /* 0x000fe20003f46270 */
[----:B------:R-:W-:Y:S01]  /*0c00*/  IMAD.MOV.U32 R10, RZ, RZ, R8 ;  /* 0x000000ffff0a7224 */ /* 0x000fe200078e0008 */
[----:B------:R-:W-:Y:S01]  /*0c10*/  ISETP.GE.AND P1, PT, R0, 0x1, PT ;  /* 0x000000010000780c */ /* 0x000fe20003f26270 */
[----:B------:R-:W-:Y:S01]  /*0c20*/  IMAD R9, R29, c[0x0][0x208], RZ ;  /* 0x000082001d097a24 */ /* 0x000fe200078e02ff */
[----:B------:R-:W-:Y:S01]  /*0c30*/  LEA.HI R19, R5, R132, RZ, 0x4 ;  /* 0x0000008405137211 */ /* 0x000fe200078f20ff */
[----:B------:R-:W-:Y:S01]  /*0c40*/  IMAD.WIDE R202, R199, 0x2, RZ ;  /* 0x00000002c7ca7825 */ /* 0x000fe200078e02ff */
[----:B------:R-:W-:-:S02]  /*0c50*/  SHF.R.S32.HI R144, RZ, 0x1f, R199 ;  /* 0x0000001fff907819 */ /* 0x000fc400000114c7 */
[----:B------:R-:W-:Y:S01]  /*0c60*/  SEL R145, RZ, 0x10, P6 ;  /* 0x00000010ff917807 */ /* 0x000fe20003000000 */
[----:B------:R-:W-:Y:S01]  /*0c70*/  IMAD R9, R190, c[0x0][0x20c], R9 ;  /* 0x00008300be097a24 */ /* 0x000fe200078e0209 */
[----:B------:R-:W-:Y:S01]  /*0c80*/  SHF.R.S32.HI R133, RZ, 0x1f, R192 ;  /* 0x0000001fff857819 */ /* 0x000fe200000114c0 */
[----:B------:R-:W-:Y:S01]  /*0c90*/  IMAD.MOV.U32 R182, RZ, RZ, 0x10 ;  /* 0x00000010ffb67424 */ /* 0x000fe200078e00ff */
[----:B------:R-:W-:Y:S01]  /*0ca0*/  SHF.R.S32.HI R134, RZ, 0x1f, R191 ;  /* 0x0000001fff867819 */ /* 0x000fe200000114bf */
[----:B------:R-:W-:Y:S01]  /*0cb0*/  IMAD.IADD R13, R13, 0x1, R9 ;  /* 0x000000010d0d7824 */ /* 0x000fe200078e0209 */
[----:B------:R-:W-:Y:S02]  /*0cc0*/  IADD3 R188, R146, 0x100, RZ ;  /* 0x0000010092bc7810 */ /* 0x000fe40007ffe0ff */
[----:B--2---:R-:W-:Y:S01]  /*0cd0*/  SHF.R.S32.HI R2, RZ, 0x1f, R189 ;  /* 0x0000001fff027819 */ /* 0x004fe200000114bd */
[----:B------:R-:W-:-:S04]  /*0ce0*/  IMAD.WIDE.U32 R10, R189, c[0x0][0x1f0], R10 ;  /* 0x00007c00bd0a7a25 */ /* 0x000fc800078e000a */
[----:B------:R-:W-:Y:S01]  /*0cf0*/  IMAD R4, R2, c[0x0][0x1f0], RZ ;  /* 0x00007c0002047a24 */ /* 0x000fe200078e02ff */
[----:B------:R-:W-:Y:S01]  /*0d00*/  IADD3 R7, P0, R10, UR14, RZ ;  /* 0x0000000e0a077c10 */ /* 0x000fe2000ff1e0ff */
[----:B------:R-:W-:-:S04]  /*0d10*/  IMAD.WIDE.U32 R12, R189, c[0x0][0x218], R12 ;  /* 0x00008600bd0c7a25 */ /* 0x000fc800078e000c */
[----:B------:R-:W-:Y:S02]  /*0d20*/  IMAD R4, R189, c[0x0][0x1f4], R4 ;  /* 0x00007d00bd047a24 */ /* 0x000fe400078e0204 */
[----:B------:R-:W-:-:S03]  /*0d30*/  IMAD R6, R2, c[0x0][0x218], RZ ;  /* 0x0000860002067a24 */ /* 0x000fc600078e02ff */
        /* <DEDUP_REMOVED lines=11> */
[----:B------:R-:W2:Y:S01]  /*0df0*/  SHFL.IDX PT, R11, R4, 0x1, 0x181f ;  /* 0x00381f00040b7f89 */ /* 0x000ea200000e0000 */
[----:B------:R-:W-:-:S03]  /*0e00*/  ISETP.GT.AND P0, PT, R0, 0x20, PT ;  /* 0x000000200000780c */ /* 0x000fc60003f04270 */
[----:B------:R-:W4:Y:S04]  /*0e10*/  SHFL.IDX PT, R13, R7, RZ, 0x181f ;  /* 0x00181fff070d7589 */ /* 0x000f2800000e0000 */
[----:B------:R-:W4:Y:S04]  /*0e20*/  SHFL.IDX PT, R15, R9, RZ, 0x181f ;  /* 0x00181fff090f7589 */ /* 0x000f2800000e0000 */
[----:B------:R-:W4:Y:S01]  /*0e30*/  SHFL.IDX PT, R7, R7, 0x1, 0x181f ;  /* 0x00381f0007077f89 */ /* 0x000f2200000e0000 */
[----:B-1----:R-:W-:-:S03]  /*0e40*/  @P1 IMAD.WIDE R22, R199, 0x2, R16 ;  /* 0x00000002c7161825 */ /* 0x002fc600078e0210 */
[----:B------:R-:W1:Y:S01]  /*0e50*/  SHFL.IDX PT, R9, R9, 0x1, 0x181f ;  /* 0x00381f0009097f89 */ /* 0x000e6200000e0000 */
[----:B---3--:R-:W-:-:S03]  /*0e60*/  @P1 IMAD.WIDE R20, R192, 0x2, R16 ;  /* 0x00000002c0141825 */ /* 0x008fc600078e0210 */
[----:B------:R4:W-:Y:S01]  /*0e70*/  @P1 LDGSTS.E.BYPASS.LTC128B.128 [R146+0xc100], [R22.64], !P5 ;  /* 0x0c10000016921fae */ /* 0x0009e2000e901d4c */
[----:B------:R-:W-:-:S03]  /*0e80*/  @P1 IMAD.WIDE R16, R191, 0x2, R16 ;  /* 0x00000002bf101825 */ /* 0x000fc600078e0210 */
[----:B------:R3:W-:Y:S01]  /*0e90*/  @P1 LDGSTS.E.BYPASS.LTC128B.128 [R146+0xe100], [R20.64], !P4 ;  /* 0x0e10000014921fae */ /* 0x0007e2000e101d4c */
[----:B--2---:R-:W-:-:S03]  /*0ea0*/  @P0 IMAD.WIDE R26, R199, 0x2, R10 ;  /* 0x00000002c71a0825 */ /* 0x004fc600078e020a */
[----:B------:R2:W-:Y:S01]  /*0eb0*/  @P1 LDGSTS.E.BYPASS.LTC128B.128 [R146+0x10100], [R16.64], !P6 ;  /* 0x1010000010921fae */ /* 0x0005e2000f101d4c */
[----:B------:R-:W-:Y:S01]  /*0ec0*/  ISETP.LT.OR P1, PT, R0, 0x1, P3 ;  /* 0x000000010000780c */ /* 0x000fe20001f21670 */
[--C-:B-----5:R-:W-:Y:S02]  /*0ed0*/  @P0 IMAD.WIDE R24, R192, 0x2, R10.reuse ;  /* 0x00000002c0180825 */ /* 0x120fe400078e020a */
[----:B------:R1:W-:Y:S02]  /*0ee0*/  @P0 LDGSTS.E.BYPASS.LTC128B.128 [R146+0xd100], [R26.64], !P5 ;  /* 0x0d1000001a920fae */ /* 0x0003e4000e901d4c */
[----:B------:R-:W-:Y:S02]  /*0ef0*/  @P0 IMAD.WIDE R10, R191, 0x2, R10 ;  /* 0x00000002bf0a0825 */ /* 0x000fe400078e020a */
[----:B------:R5:W-:Y:S04]  /*0f00*/  @P0 LDGSTS.E.BYPASS.LTC128B.128 [R146+0xf100], [R24.64], !P4 ;  /* 0x0f10000018920fae */ /* 0x000be8000e101d4c */
[----:B------:R1:W-:Y:S04]  /*0f10*/  @P0 LDGSTS.E.BYPASS.LTC128B.128 [R146+0x11100], [R10.64], !P6 ;  /* 0x111000000a920fae */ /* 0x0003e8000f101d4c */
[----:B------:R-:W0:Y:S01]  /*0f20*/  LDGDEPBAR ;  /* 0x00000000000079af */ /* 0x000e220000000000 */
[----:B----4-:R-:W-:-:S05]  /*0f30*/  IADD3 R22, P0, R13, R202, RZ ;  /* 0x000000ca0d167210 */ /* 0x010fca0007f1e0ff */
[----:B------:R-:W-:Y:S02]  /*0f40*/  IMAD.X R23, R15, 0x1, R203, P0 ;  /* 0x000000010f177824 */ /* 0x000fe400000e06cb */
[----:B--2---:R-:W-:-:S03]  /*0f50*/  IMAD.WIDE R16, R192, 0x2, RZ ;  /* 0x00000002c0107825 */ /* 0x004fc600078e02ff */
[----:B------:R2:W-:Y:S01]  /*0f60*/  LDGSTS.E.BYPASS.LTC128B.128 [R146+0x100], [R22.64], !P1 ;  /* 0x0010000016927fae */ /* 0x0005e2000c901d4c */
[----:B------:R-:W-:Y:S02]  /*0f70*/  ISETP.GE.AND P1, PT, R197, c[0x0][0x1d4], PT ;  /* 0x00007500c5007a0c */ /* 0x000fe40003f26270 */
[----:B---3--:R-:W-:-:S05]  /*0f80*/  IADD3 R20, P0, R13, R16, RZ ;  /* 0x000000100d147210 */ /* 0x008fca0007f1e0ff */
[----:B------:R-:W-:Y:S01]  /*0f90*/  IMAD.X R21, R15, 0x1, R17, P0 ;  /* 0x000000010f157824 */ /* 0x000fe200000e0611 */
[C---:B------:R-:W-:Y:S01]  /*0fa0*/  ISETP.LT.OR P0, PT, R0.reuse, 0x1, P2 ;  /* 0x000000010000780c */ /* 0x040fe20001701670 */
[----:B-1----:R-:W-:Y:S01]  /*0fb0*/  IMAD.WIDE R10, R191, 0x2, RZ ;  /* 0x00000002bf0a7825 */ /* 0x002fe200078e02ff */
[----:B------:R-:W-:-:S11]  /*0fc0*/  ISETP.LT.OR P2, PT, R0, 0x21, P2 ;  /* 0x000000210000780c */ /* 0x000fd60001741670 */
[----:B------:R2:W-:Y:S01]  /*0fd0*/  LDGSTS.E.BYPASS.LTC128B.128 [R146+0x2100], [R20.64], !P0 ;  /* 0x0210000014927fae */ /* 0x0005e2000c101d4c */
[----:B-----5:R-:W-:Y:S02]  /*0fe0*/  IADD3 R24, P0, R13, R10, RZ ;  /* 0x0000000a0d187210 */ /* 0x020fe40007f1e0ff */
        /* <DEDUP_REMOVED lines=43> */
[----:B------:R1:W3:Y:S01]  /*12a0*/  @!P3 LDG.E R189, [R10.64] ;  /* 0x0000000c0abdb981 */ /* 0x0002e2000c1e1900 */
[----:B------:R-:W-:Y:S01]  /*12b0*/  IMAD.MOV R5, RZ, RZ, -R2 ;  /* 0x000000ffff057224 */ /* 0x000fe200078e0a02 */
[----:B------:R-:W-:Y:S01]  /*12c0*/  SEL R17, RZ, 0x10, P5 ;  /* 0x00000010ff117807 */ /* 0x000fe20002800000 */
[----:B--2---:R-:W-:Y:S01]  /*12d0*/  IMAD.SHL.U32 R12, R191, 0x2, RZ ;  /* 0x00000002bf0c7824 */ /* 0x004fe200078e00ff */
[----:B------:R-:W-:Y:S01]  /*12e0*/  SEL R16, RZ, 0x10, P4 ;  /* 0x00000010ff107807 */ /* 0x000fe20002000000 */
[----:B------:R-:W-:Y:S01]  /*12f0*/  IMAD R190, R5, c[0x0][0x2b8], R190 ;  /* 0x0000ae0005be7a24 */ /* 0x000fe200078e02be */
[----:B------:R-:W-:Y:S02]  /*1300*/  IADD3 R22, -R17, 0x10, RZ ;  /* 0x0000001011167810 */ /* 0x000fe40007ffe1ff */
[----:B------:R-:W-:Y:S01]  /*1310*/  IADD3 R20, -R16, 0x10, RZ ;  /* 0x0000001010147810 */ /* 0x000fe20007ffe1ff */
[----:B------:R-:W-:Y:S01]  /*1320*/  IMAD.WIDE.U32 R6, R190, c[0x0][0x1e0], RZ ;  /* 0x00007800be067a25 */ /* 0x000fe200078e00ff */
[----:B------:R-:W-:-:S02]  /*1330*/  SHF.R.S32.HI R29, RZ, 0x1f, R190 ;  /* 0x0000001fff1d7819 */ /* 0x000fc400000114be */
[----:B------:R-:W-:Y:S01]  /*1340*/  LOP3.LUT R22, R22, 0xf, RZ, 0xc0, !PT ;  /* 0x0000000f16167812 */ /* 0x000fe200078ec0ff */
[----:B------:R-:W-:Y:S01]  /*1350*/  IMAD.MOV.U32 R8, RZ, RZ, R6 ;  /* 0x000000ffff087224 */ /* 0x000fe200078e0006 */
[----:B------:R-:W-:Y:S01]  /*1360*/  LOP3.LUT R20, R20, 0xf, RZ, 0xc0, !PT ;  /* 0x0000000f14147812 */ /* 0x000fe200078ec0ff */
[----:B------:R-:W-:Y:S01]  /*1370*/  IMAD R5, R29, c[0x0][0x1e0], RZ ;  /* 0x000078001d057a24 */ /* 0x000fe200078e02ff */
[----:B------:R-:W-:-:S03]  /*1380*/  IADD3 R13, -R145, 0x10, RZ ;  /* 0x00000010910d7810 */ /* 0x000fc60007ffe1ff */
[----:B------:R-:W-:Y:S01]  /*1390*/  IMAD R2, R190, c[0x0][0x1e4], R5 ;  /* 0x00007900be027a24 */ /* 0x000fe200078e0205 */
[----:B------:R-:W-:-:S03]  /*13a0*/  LOP3.LUT R13, R13, 0xf, RZ, 0xc0, !PT ;  /* 0x0000000f0d0d7812 */ /* 0x000fc600078ec0ff */
[----:B------:R-:W-:Y:S01]  /*13b0*/  IMAD.IADD R9, R7, 0x1, R2 ;  /* 0x0000000107097824 */ /* 0x000fe200078e0202 */
[----:B------:R-:W-:Y:S01]  /*13c0*/  SHF.L.U64.HI R7, R199, 0x1, R144 ;  /* 0x00000001c7077819 */ /* 0x000fe20000010290 */
[----:B-1----:R-:W-:Y:S01]  /*13d0*/  IMAD.SHL.U32 R10, R192, 0x2, RZ ;  /* 0x00000002c00a7824 */ /* 0x002fe200078e00ff */
[----:B------:R-:W-:Y:S02]  /*13e0*/  SHF.L.U64.HI R11, R191, 0x1, R134 ;  /* 0x00000001bf0b7819 */ /* 0x000fe40000010286 */
[----:B---3--:R-:W-:Y:S01]  /*13f0*/  SHF.R.S32.HI R2, RZ, 0x1f, R189 ;  /* 0x0000001fff027819 */ /* 0x008fe200000114bd */
[----:B------:R-:W-:-:S04]  /*1400*/  IMAD.WIDE.U32 R8, R189, c[0x0][0x1f0], R8 ;  /* 0x00007c00bd087a25 */ /* 0x000fc800078e0008 */
[----:B------:R-:W-:Y:S01]  /*1410*/  IMAD R6, R2, c[0x0][0x1f0], RZ ;  /* 0x00007c0002067a24 */ /* 0x000fe200078e02ff */
[----:B------:R-:W-:-:S03]  /*1420*/  IADD3 R5, P0, R8, UR14, RZ ;  /* 0x0000000e08057c10 */ /* 0x000fc6000ff1e0ff */
[----:B------:R-:W-:-:S05]  /*1430*/  IMAD R6, R189, c[0x0][0x1f4], R6 ;  /* 0x00007d00bd067a24 */ /* 0x000fca00078e0206 */
[----:B------:R-:W-:Y:S02]  /*1440*/  IADD3.X R8, R9, UR7, R6, P0, !PT ;  /* 0x0000000709087c10 */ /* 0x000fe400087fe406 */
[C---:B------:R-:W-:Y:S02]  /*1450*/  LEA R6, P0, R5.reuse, c[0x0][0x1c8], 0x1 ;  /* 0x0000720005067a11 */ /* 0x040fe400078008ff */
        /* <DEDUP_REMOVED lines=28> */
.L_x_2228:
        /* <DEDUP_REMOVED lines=56> */
[C---:B------:R-:W-:Y:S02]  /*19a0*/  IMAD R2, R189.reuse, c[0x0][0x21c], R2 ;  /* 0x00008700bd027a24 */ /* 0x040fe400078e0202 */
[----:B------:R-:W-:Y:S01]  /*19b0*/  IMAD.WIDE.U32 R30, R189, c[0x0][0x218], R30 ;  /* 0x00008600bd1e7a25 */ /* 0x000fe200078e001e */
[----:B------:R-:W-:-:S03]  /*19c0*/  LOP3.LUT R0, R0, 0xf, RZ, 0xc0, !PT ;  /* 0x0000000f00007812 */ /* 0x000fc600078ec0ff */
[----:B------:R-:W-:Y:S01]  /*19d0*/  IMAD.SHL.U32 R34, R199, 0x2, RZ ;  /* 0x00000002c7227824 */ /* 0x000fe200078e00ff */
[----:B------:R-:W-:Y:S01]  /*19e0*/  IADD3 R36, P0, R30, UR16, RZ ;  /* 0x000000101e247c10 */ /* 0x000fe2000ff1e0ff */
[----:B------:R-:W-:Y:S01]  /*19f0*/  IMAD.SHL.U32 R29, R191, 0x2, RZ ;  /* 0x00000002bf1d7824 */ /* 0x000fe200078e00ff */
[----:B------:R-:W-:Y:S02]  /*1a00*/  SEL R30, RZ, 0x10, P4 ;  /* 0x00000010ff1e7807 */ /* 0x000fe40002000000 */
        /* <DEDUP_REMOVED lines=8> */
[----:B------:R-:W-:Y:S02]  /*1a90*/  SHF.L.U64.HI R2, R191, 0x1, R134 ;  /* 0x00000001bf027819 */ /* 0x000fe40000010286 */
        /* <DEDUP_REMOVED lines=23> */
.L_x_2229:
[----:B------:R-:W-:Y:S01]  /*1c10*/  IMAD.MOV.U32 R2, RZ, RZ, 0x40 ;  /* 0x00000040ff027424 */ /* 0x000fe200078e00ff */
[----:B------:R-:W-:Y:S01]  /*1c20*/  LOP3.LUT P0, RZ, R28, 0x4, RZ, 0xc0, !PT ;  /* 0x000000041cff7812 */ /* 0x000fe2000780c0ff */
[----:B-12-4-:R-:W-:Y:S01]  /*1c30*/  HMMA.16816.F32 R40, R24, R124, RZ ;  /* 0x0000007c1828723c */ /* 0x016fe200000018ff */
[----:B------:R-:W-:Y:S01]  /*1c40*/  LDSM.16.M88.4 R68, [R183+0x4000] ;  /* 0x00400000b744783b */ /* 0x000fe20000000200 */
[----:B------:R-:W-:Y:S01]  /*1c50*/  SHF.R.S32.HI R201, RZ, 0x1f, R132 ;  /* 0x0000001fffc97819 */ /* 0x000fe20000011484 */
[----:B------:R-:W-:Y:S01]  /*1c60*/  IMAD.IADD R177, R129, 0x1, R128 ;  /* 0x0000000181b17824 */ /* 0x000fe200078e0280 */
[C---:B------:R-:W-:Y:S01]  /*1c70*/  SEL R0, R2.reuse, 0xffffffc0, !P0 ;  /* 0xffffffc002007807 */ /* 0x040fe20004000000 */
[----:B------:R-:W-:Y:S01]  /*1c80*/  LDSM.16.M88.4 R100, [R184+0xe100] ;  /* 0x00e10000b864783b */ /* 0x000fe20000000200 */
[----:B------:R-:W-:Y:S01]  /*1c90*/  LOP3.LUT P0, RZ, R3, 0x4, RZ, 0xc0, !PT ;  /* 0x0000000403ff7812 */ /* 0x000fe2000780c0ff */
[----:B------:R-:W-:Y:S01]  /*1ca0*/  IMAD.SHL.U32 R177, R177, 0x2, RZ ;  /* 0x00000002b1b17824 */ /* 0x000fe200078e00ff */
[----:B------:R-:W-:Y:S01]  /*1cb0*/  LEA.HI R201, R201, R132, RZ, 0x2 ;  /* 0x00000084c9c97211 */ /* 0x000fe200078f10ff */
[--C-:B------:R-:W-:Y:S01]  /*1cc0*/  IMAD.IADD R180, R183, 0x1, R0.reuse ;  /* 0x00000001b7b47824 */ /* 0x100fe200078e0200 */
[----:B------:R-:W-:Y:S01]  /*1cd0*/  SEL R179, R2, 0xffffffc0, !P0 ;  /* 0xffffffc002b37807 */ /* 0x000fe20004000000 */
[----:B------:R-:W-:Y:S01]  /*1ce0*/  IMAD.IADD R178, R181, 0x1, R0 ;  /* 0x00000001b5b27824 */ /* 0x000fe200078e0200 */
[----:B------:R-:W-:Y:S01]  /*1cf0*/  LDSM.16.M88.4 R64, [R181+0x4000] ;  /* 0x00400000b540783b */ /* 0x000fe20000000200 */
[----:B------:R-:W-:-:S02]  /*1d00*/  IMAD.IADD R176, R0, 0x1, R177 ;  /* 0x0000000100b07824 */ /* 0x000fc400078e02b1 */
[----:B------:R-:W-:Y:S01]  /*1d10*/  IMAD.IADD R3, R184, 0x1, R179 ;  /* 0x00000001b8037824 */ /* 0x000fe200078e02b3 */
[----:B------:R-:W-:Y:S01]  /*1d20*/  LDSM.16.M88.4 R76, [R180] ;  /* 0x00000000b44c783b */ /* 0x000fe20000000200 */
[----:B------:R-:W-:Y:S02]  /*1d30*/  IMAD.IADD R2, R179, 0x1, R130 ;  /* 0x00000001b3027824 */ /* 0x000fe400078e0282 */
[C---:B------:R-:W-:Y:S01]  /*1d40*/  IMAD.IADD R171, R182.reuse, 0x1, R177 ;  /* 0x00000001b6ab7824 */ /* 0x040fe200078e02b1 */
[----:B------:R-:W1:Y:S01]  /*1d50*/  LDSM.16.M88.4 R108, [R3+0xc100] ;  /* 0x00c10000036c783b */ /* 0x000e620000000200 */
[----:B------:R-:W-:Y:S02]  /*1d60*/  IMAD.IADD R162, R182, 0x1, R176 ;  /* 0x00000001b6a27824 */ /* 0x000fe400078e02b0 */
[----:B------:R-:W-:Y:S01]  /*1d70*/  IMAD.IADD R0, R0, 0x1, R171 ;  /* 0x0000000100007824 */ /* 0x000fe200078e02ab */
[----:B------:R-:W-:Y:S01]  /*1d80*/  HMMA.16816.F32 R40, R20, R120, R40 ;  /* 0x000000781428723c */ /* 0x000fe20000001828 */
[----:B------:R-:W-:Y:S04]  /*1d90*/  LDSM.16.M88.4 R72, [R178] ;  /* 0x00000000b248783b */ /* 0x000fe80000000200 */
        /* <DEDUP_REMOVED lines=41> */
[----:B------:R-:W-:-:S04]  /*2030*/  IMAD.IADD R132, R132, 0x1, -R29 ;  /* 0x0000000184847824 */ /* 0x000fc800078e0a1d */
[----:B------:R-:W-:-:S05]  /*2040*/  IMAD R131, R132, -0x2, R131 ;  /* 0xfffffffe84837824 */ /* 0x000fca00078e0283 */
[----:B------:R-:W-:-:S04]  /*2050*/  ISETP.GT.AND P0, PT, R131, RZ, PT ;  /* 0x000000ff8300720c */ /* 0x000fc80003f04270 */
[----:B------:R-:W-:Y:S02]  /*2060*/  FSEL R120, R42, -INF , P0 ;  /* 0xff8000002a787808 */ /* 0x000fe40000000000 */
[----:B------:R-:W-:Y:S02]  /*2070*/  FSEL R125, R40, -INF , P0 ;  /* 0xff800000287d7808 */ /* 0x000fe40000000000 */
[----:B------:R-:W-:-:S04]  /*2080*/  ISETP.GT.AND P0, PT, R131, 0x1, PT ;  /* 0x000000018300780c */ /* 0x000fc80003f04270 */
[----:B------:R-:W-:Y:S02]  /*2090*/  FSEL R121, R43, -INF , P0 ;  /* 0xff8000002b797808 */ /* 0x000fe40000000000 */
[----:B------:R-:W-:Y:S02]  /*20a0*/  FSEL R124, R41, -INF , P0 ;  /* 0xff800000297c7808 */ /* 0x000fe40000000000 */
[----:B------:R-:W-:Y:S01]  /*20b0*/  HMMA.16816.F32 R40, R24, R126, RZ ;  /* 0x0000007e1828723c */ /* 0x000fe200000018ff */
[----:B------:R-:W-:Y:S11]  /*20c0*/  ISETP.GT.AND P0, PT, R131, 0x8, PT ;  /* 0x000000088300780c */ /* 0x000ff60003f04270 */
[----:B------:R-:W-:Y:S11]  /*20d0*/  @!UPT UIADD3 URZ, URZ, URZ, URZ ;  /* 0x0000003f3f3ff290 */ /* 0x000ff6000fffe03f */
[----:B------:R-:W-:Y:S01]  /*20e0*/  @!UPT UIADD3 URZ, URZ, URZ, URZ ;  /* 0x0000003f3f3ff290 */ /* 0x000fe2000fffe03f */
        /* <DEDUP_REMOVED lines=42> */
[----:B------:R-:W-:-:S02]  /*2390*/  FSEL R151, R42, -INF , P0 ;  /* 0xff8000002a977808 */ /* 0x000fc40000000000 */
[----:B------:R-:W-:Y:S02]  /*23a0*/  FSEL R155, R40, -INF , P0 ;  /* 0xff800000289b7808 */ /* 0x000fe40000000000 */
[----:B------:R-:W-:-:S04]  /*23b0*/  ISETP.GT.AND P0, PT, R131, 0x9, PT ;  /* 0x000000098300780c */ /* 0x000fc80003f04270 */
[C---:B-1----:R-:W-:Y:S01]  /*23c0*/  HMMA.16816.F32 R36, R76.reuse, R108, R36 ;  /* 0x0000006c4c24723c */ /* 0x042fe20000001824 */
[----:B------:R-:W-:Y:S02]  /*23d0*/  FSEL R127, R43, -INF , P0 ;  /* 0xff8000002b7f7808 */ /* 0x000fe40000000000 */
[----:B------:R-:W-:Y:S02]  /*23e0*/  FSEL R153, R41, -INF , P0 ;  /* 0xff80000029997808 */ /* 0x000fe40000000000 */
[----:B------:R-:W1:Y:S01]  /*23f0*/  LDSM.16.M88.4 R40, [R3+0x10900] ;  /* 0x010900000328783b */ /* 0x000e620000000200 */
[C---:B------:R-:W-:Y:S02]  /*2400*/  ISETP.GT.AND P0, PT, R131.reuse, 0x10, PT ;  /* 0x000000108300780c */ /* 0x040fe40003f04270 */
[----:B------:R-:W-:Y:S01]  /*2410*/  HMMA.16816.F32 R116, R76, R110, R116 ;  /* 0x0000006e4c74723c */ /* 0x000fe20000001874 */
[----:B------:R-:W1:Y:S11]  /*2420*/  LDSM.16.M88.4 R108, [R3+0xd100] ;  /* 0x00d10000036c783b */ /* 0x000e760000000200 */
[----:B------:R-:W-:Y:S04]  /*2430*/  @!UPT UIADD3 URZ, URZ, URZ, URZ ;  /* 0x0000003f3f3ff290 */ /* 0x000fe8000fffe03f */
[C---:B--2---:R-:W-:Y:S08]  /*2440*/  HMMA.16816.F32 R36, R72.reuse, R104, R36 ;  /* 0x000000684824723c */ /* 0x044ff00000001824 */
[----:B------:R-:W-:Y:S01]  /*2450*/  HMMA.16816.F32 R116, R72, R106, R116 ;  /* 0x0000006a4874723c */ /* 0x000fe20000001874 */
[----:B------:R-:W2:Y:S11]  /*2460*/  LDSM.16.M88.4 R104, [R2+0xd100] ;  /* 0x00d100000268783b */ /* 0x000eb60000000200 */
[----:B------:R-:W-:Y:S04]  /*2470*/  @!UPT UIADD3 URZ, URZ, URZ, URZ ;  /* 0x0000003f3f3ff290 */ /* 0x000fe8000fffe03f */
[C---:B---3--:R-:W-:Y:S08]  /*2480*/  HMMA.16816.F32 R36, R68.reuse, R100, R36 ;  /* 0x000000644424723c */ /* 0x048ff00000001824 */
[----:B------:R-:W-:Y:S01]  /*2490*/  HMMA.16816.F32 R116, R68, R102, R116 ;  /* 0x000000664474723c */ /* 0x000fe20000001874 */
[----:B------:R-:W3:Y:S11]  /*24a0*/  LDSM.16.M88.4 R100, [R184+0xf100] ;  /* 0x00f10000b864783b */ /* 0x000ef60000000200 */
[----:B------:R-:W-:Y:S04]  /*24b0*/  @!UPT UIADD3 URZ, URZ, URZ, URZ ;  /* 0x0000003f3f3ff290 */ /* 0x000fe8000fffe03f */
[C---:B----4-:R-:W-:Y:S08]  /*24c0*/  HMMA.16816.F32 R36, R64.reuse, R96, R36 ;  /* 0x000000604024723c */ /* 0x050ff00000001824 */
[----:B------:R-:W-:Y:S01]  /*24d0*/  HMMA.16816.F32 R116, R64, R98, R116 ;  /* 0x000000624074723c */ /* 0x000fe20000001874 */
[----:B------:R-:W4:Y:S11]  /*24e0*/  LDSM.16.M88.4 R96, [R130+0xf100] ;  /* 0x00f100008260783b */ /* 0x000f360000000200 */
[----:B------:R-:W-:Y:S04]  /*24f0*/  @!UPT UIADD3 URZ, URZ, URZ, URZ ;  /* 0x0000003f3f3ff290 */ /* 0x000fe8000fffe03f */
[C---:B-----5:R-:W-:Y:S08]  /*2500*/  HMMA.16816.F32 R36, R60.reuse, R92, R36 ;  /* 0x0000005c3c24723c */ /* 0x060ff00000001824 */
[----:B------:R-:W-:Y:S01]  /*2510*/  HMMA.16816.F32 R116, R60, R94, R116 ;  /* 0x0000005e3c74723c */ /* 0x000fe20000001874 */
[----:B------:R-:W5:Y:S11]  /*2520*/  LDSM.16.M88.4 R92, [R3+0xf100] ;  /* 0x00f10000035c783b */ /* 0x000f760000000200 */
[----:B------:R-:W-:Y:S04]  /*2530*/  @!UPT UIADD3 URZ, URZ, URZ, URZ ;  /* 0x0000003f3f3ff290 */ /* 0x000fe8000fffe03f */
[C---:B------:R-:W-:Y:S08]  /*2540*/  HMMA.16816.F32 R36, R56.reuse, R88, R36 ;  /* 0x000000583824723c */ /* 0x040ff00000001824 */
[----:B------:R-:W-:Y:S01]  /*2550*/  HMMA.16816.F32 R116, R56, R90, R116 ;  /* 0x0000005a3874723c */ /* 0x000fe20000001874 */
[----:B------:R-:W1:Y:S11]  /*2560*/  LDSM.16.M88.4 R88, [R2+0xf100] ;  /* 0x00f100000258783b */ /* 0x000e760000000200 */
        /* <DEDUP_REMOVED lines=14> */
[----:B------:R-:W-:Y:S11]  /*2650*/  HMMA.16816.F32 R28, R32, R30, R116 ;  /* 0x0000001e201c723c */ /* 0x000ff60000001874 */
[----:B------:R-:W-:Y:S05]  /*2660*/  @!UPT UIADD3 URZ, URZ, URZ, URZ ;  /* 0x0000003f3f3ff290 */ /* 0x000fea000fffe03f */
[----:B------:R-:W-:Y:S02]  /*2670*/  FSEL R137, R38, -INF , P0 ;  /* 0xff80000026897808 */ /* 0x000fe40000000000 */
[----:B------:R-:W-:Y:S02]  /*2680*/  FSEL R149, R36, -INF , P0 ;  /* 0xff80000024957808 */ /* 0x000fe40000000000 */
[----:B------:R-:W-:-:S04]  /*2690*/  ISETP.GT.AND P0, PT, R131, 0x11, PT ;  /* 0x000000118300780c */ /* 0x000fc80003f04270 */
[----:B------:R-:W-:Y:S02]  /*26a0*/  FSEL R123, R39, -INF , P0 ;  /* 0xff800000277b7808 */ /* 0x000fe40000000000 */
[----:B------:R-:W-:Y:S02]  /*26b0*/  FSEL R139, R37, -INF , P0 ;  /* 0xff800000258b7808 */ /* 0x000fe40000000000 */
[----:B------:R-:W-:Y:S01]  /*26c0*/  HMMA.16816.F32 R36, R24, R8, RZ ;  /* 0x000000081824723c */ /* 0x000fe200000018ff */
[----:B------:R-:W-:-:S04]  /*26d0*/  ISETP.GT.AND P0, PT, R131, 0x18, PT ;  /* 0x000000188300780c */ /* 0x000fc80003f04270 */
[----:B------:R-:W-:Y:S02]  /*26e0*/  FSEL R119, R30, -INF , P0 ;  /* 0xff8000001e777808 */ /* 0x000fe40000000000 */
[----:B------:R-:W-:Y:S01]  /*26f0*/  FSEL R219, R28, -INF , P0 ;  /* 0xff8000001cdb7808 */ /* 0x000fe20000000000 */
[----:B------:R-:W-:Y:S01]  /*2700*/  HMMA.16816.F32 R8, R24, R10, RZ ;  /* 0x0000000a1808723c */ /* 0x000fe200000018ff */
[----:B------:R-:W-:-:S04]  /*2710*/  ISETP.GT.AND P0, PT, R131, 0x19, PT ;  /* 0x000000198300780c */ /* 0x000fc80003f04270 */
[----:B------:R-:W-:Y:S02]  /*2720*/  FSEL R117, R31, -INF , P0 ;  /* 0xff8000001f757808 */ /* 0x000fe40000000000 */
[----:B------:R-:W-:Y:S02]  /*2730*/  FSEL R217, R29, -INF , P0 ;  /* 0xff8000001dd97808 */ /* 0x000fe40000000000 */
[----:B------:R-:W1:Y:S01]  /*2740*/  LDSM.16.M88.4 R28, [R2+0x11100] ;  /* 0x01110000021c783b */ /* 0x000e620000000200 */
[----:B------:R-:W-:-:S06]  /*2750*/  ISETP.GT.AND P0, PT, R131, 0x20, PT ;  /* 0x000000208300780c */ /* 0x000fcc0003f04270 */
[C---:B------:R-:W-:Y:S08]  /*2760*/  HMMA.16816.F32 R36, R20.reuse, R16, R36 ;  /* 0x000000101424723c */ /* 0x040ff00000001824 */
[----:B------:R-:W-:Y:S01]  /*2770*/  HMMA.16816.F32 R8, R20, R18, R8 ;  /* 0x000000121408723c */ /* 0x000fe20000001808 */
[----:B------:R-:W-:Y:S11]  /*2780*/  LDSM.16.M88.4 R16, [R2+0xd900] ;  /* 0x00d900000210783b */ /* 0x000ff60000000200 */
[----:B------:R-:W-:Y:S04]  /*2790*/  @!UPT UIADD3 URZ, URZ, URZ, URZ ;  /* 0x0000003f3f3ff290 */ /* 0x000fe8000fffe03f */
[C---:B------:R-:W-:Y:S08]  /*27a0*/  HMMA.16816.F32 R36, R76.reuse, R108, R36 ;  /* 0x0000006c4c24723c */ /* 0x040ff00000001824 */
[----:B------:R-:W-:Y:S11]  /*27b0*/  HMMA.16816.F32 R8, R76, R110, R8 ;  /* 0x0000006e4c08723c */ /* 0x000ff60000001808 */
[----:B------:R-:W-:Y:S05]  /*27c0*/  @!UPT UIADD3 URZ, URZ, URZ, URZ ;  /* 0x0000003f3f3ff290 */ /* 0x000fea000fffe03f */
[C---:B--2---:R-:W-:Y:S08]  /*27d0*/  HMMA.16816.F32 R36, R72.reuse, R104, R36 ;  /* 0x000000684824723c */ /* 0x044ff00000001824 */
[----:B------:R-:W-:Y:S11]  /*27e0*/  HMMA.16816.F32 R8, R72, R106, R8 ;  /* 0x0000006a4808723c */ /* 0x000ff60000001808 */
[----:B------:R-:W-:Y:S05]  /*27f0*/  @!UPT UIADD3 URZ, URZ, URZ, URZ ;  /* 0x0000003f3f3ff290 */ /* 0x000fea000fffe03f */
[C---:B---3--:R-:W-:Y:S08]  /*2800*/  HMMA.16816.F32 R36, R68.reuse, R100, R36 ;  /* 0x000000644424723c */ /* 0x048ff00000001824 */
[----:B------:R-:W-:Y:S08]  /*2810*/  HMMA.16816.F32 R8, R68, R102, R8 ;  /* 0x000000664408723c */ /* 0x000ff00000001808 */
[----:B------:R-:W-:Y:S08]  /*2820*/  HMMA.16816.F32 R100, R24, R4, RZ ;  /* 0x000000041864723c */ /* 0x000ff000000018ff */
[C---:B----4-:R-:W-:Y:S08]  /*2830*/  HMMA.16816.F32 R36, R64.reuse, R96, R36 ;  /* 0x000000604024723c */ /* 0x050ff00000001824 */
[----:B------:R-:W-:Y:S01]  /*2840*/  HMMA.16816.F32 R8, R64, R98, R8 ;  /* 0x000000624008723c */ /* 0x000fe20000001808 */
[----:B------:R-:W-:Y:S07]  /*2850*/  LDSM.16.M88.4 R96, [R2+0x11900] ;  /* 0x011900000260783b */ /* 0x000fee0000000200 */
[----:B------:R-:W-:Y:S08]  /*2860*/  HMMA.16816.F32 R4, R24, R6, RZ ;  /* 0x000000061804723c */ /* 0x000ff000000018ff */
[C---:B-----5:R-:W-:Y:S08]  /*2870*/  HMMA.16816.F32 R36, R60.reuse, R92, R36 ;  /* 0x0000005c3c24723c */ /* 0x060ff00000001824 */
[----:B------:R-:W-:Y:S01]  /*2880*/  HMMA.16816.F32 R8, R60, R94, R8 ;  /* 0x0000005e3c08723c */ /* 0x000fe20000001808 */
[----:B------:R-:W-:Y:S07]  /*2890*/  LDSM.16.M88.4 R92, [R3+0x11900] ;  /* 0x01190000035c783b */ /* 0x000fee0000000200 */
[----:B------:R-:W-:Y:S08]  /*28a0*/  HMMA.16816.F32 R100, R20, R12, R100 ;  /* 0x0000000c1464723c */ /* 0x000ff00000001864 */
[C---:B------:R-:W-:Y:S08]  /*28b0*/  HMMA.16816.F32 R36, R56.reuse, R88, R36 ;  /* 0x000000583824723c */ /* 0x040ff00000001824 */
        /* <DEDUP_REMOVED lines=11> */
[C---:B-1----:R-:W-:Y:S08]  /*2970*/  HMMA.16816.F32 R36, R44.reuse, R40, R36 ;  /* 0x000000282c24723c */ /* 0x042ff00000001824 */
[----:B------:R-:W-:Y:S01]  /*2980*/  HMMA.16816.F32 R8, R44, R42, R8 ;  /* 0x0000002a2c08723c */ /* 0x000fe20000001808 */
[----:B------:R-:W-:Y:S01]  /*2990*/  LDSM.16.M88.4 R40, [R3+0xf900] ;  /* 0x00f900000328783b */ /* 0x000fe20000000200 */
[----:B--2---:R-:W-:-:S04]  /*29a0*/  FMNMX.FTZ R2, R125, R124, !PT ;  /* 0x0000007c7d027209 */ /* 0x004fc80007810000 */
[----:B------:R-:W-:-:S04]  /*29b0*/  FMNMX.FTZ R2, R155, R2, !PT ;  /* 0x000000029b027209 */ /* 0x000fc80007810000 */
[----:B------:R-:W-:-:S04]  /*29c0*/  FMNMX.FTZ R2, R153, R2, !PT ;  /* 0x0000000299027209 */ /* 0x000fc80007810000 */
[----:B------:R-:W-:Y:S02]  /*29d0*/  FMNMX.FTZ R2, R149, R2, !PT ;  /* 0x0000000295027209 */ /* 0x000fe40007810000 */
[----:B------:R-:W-:Y:S02]  /*29e0*/  HMMA.16816.F32 R36, R32, R28, R36 ;  /* 0x0000001c2024723c */ /* 0x000fe40000001824 */
[----:B------:R-:W-:-:S04]  /*29f0*/  FMNMX.FTZ R2, R139, R2, !PT ;  /* 0x000000028b027209 */ /* 0x000fc80007810000 */
[----:B------:R-:W-:Y:S02]  /*2a00*/  FMNMX.FTZ R2, R219, R2, !PT ;  /* 0x00000002db027209 */ /* 0x000fe40007810000 */
[----:B------:R-:W-:Y:S01]  /*2a10*/  HMMA.16816.F32 R8, R32, R30, R8 ;  /* 0x0000001e2008723c */ /* 0x000fe20000001808 */
[----:B------:R-:W-:Y:S01]  /*2a20*/  LDSM.16.M88.4 R28, [R184+0xf900] ;  /* 0x00f90000b81c783b */ /* 0x000fe20000000200 */
[----:B------:R-:W-:Y:S11]  /*2a30*/  FMNMX.FTZ R2, R217, R2, !PT ;  /* 0x00000002d9027209 */ /* 0x000ff60007810000 */
[----:B------:R-:W-:Y:S03]  /*2a40*/  @!UPT UIADD3 URZ, URZ, URZ, URZ ;  /* 0x0000003f3f3ff290 */ /* 0x000fe6000fffe03f */
[----:B------:R-:W-:Y:S02]  /*2a50*/  FSEL R207, R38, -INF , P0 ;  /* 0xff80000026cf7808 */ /* 0x000fe40000000000 */
[----:B------:R-:W-:Y:S02]  /*2a60*/  FSEL R165, R36, -INF , P0 ;  /* 0xff80000024a57808 */ /* 0x000fe40000000000 */
[----:B------:R-:W-:Y:S02]  /*2a70*/  ISETP.GT.AND P0, PT, R131, 0x21, PT ;  /* 0x000000218300780c */ /* 0x000fe40003f04270 */
[----:B------:R-:W-:Y:S02]  /*2a80*/  FMNMX.FTZ R2, R165, R2, !PT ;  /* 0x00000002a5027209 */ /* 0x000fe40007810000 */
[----:B------:R-:W-:Y:S02]  /*2a90*/  FSEL R205, R39, -INF , P0 ;  /* 0xff80000027cd7808 */ /* 0x000fe40000000000 */
[----:B------:R-:W-:-:S02]  /*2aa0*/  FSEL R167, R37, -INF , P0 ;  /* 0xff80000025a77808 */ /* 0x000fc40000000000 */
[----:B------:R-:W-:Y:S01]  /*2ab0*/  ISETP.GT.AND P0, PT, R131, 0x28, PT ;  /* 0x000000288300780c */ /* 0x000fe20003f04270 */
[----:B------:R-:W-:Y:S01]  /*2ac0*/  LDSM.16.M88.4 R36, [R130+0xf900] ;  /* 0x00f900008224783b */ /* 0x000fe20000000200 */
[----:B------:R-:W-:Y:S02]  /*2ad0*/  FMNMX.FTZ R2, R167, R2, !PT ;  /* 0x00000002a7027209 */ /* 0x000fe40007810000 */
[----:B------:R-:W-:Y:S02]  /*2ae0*/  FSEL R211, R10, -INF , P0 ;  /* 0xff8000000ad37808 */ /* 0x000fe40000000000 */
[----:B------:R-:W-:Y:S02]  /*2af0*/  FSEL R215, R8, -INF , P0 ;  /* 0xff80000008d77808 */ /* 0x000fe40000000000 */
[----:B------:R-:W-:Y:S02]  /*2b00*/  ISETP.GT.AND P0, PT, R131, 0x29, PT ;  /* 0x000000298300780c */ /* 0x000fe40003f04270 */
[----:B------:R-:W-:-:S02]  /*2b10*/  FMNMX.FTZ R2, R215, R2, !PT ;  /* 0x00000002d7027209 */ /* 0x000fc40007810000 */
[----:B------:R-:W-:Y:S02]  /*2b20*/  FSEL R209, R11, -INF , P0 ;  /* 0xff8000000bd17808 */ /* 0x000fe40000000000 */
[----:B------:R-:W-:Y:S02]  /*2b30*/  FSEL R213, R9, -INF , P0 ;  /* 0xff80000009d57808 */ /* 0x000fe40000000000 */
[----:B------:R-:W1:Y:S01]  /*2b40*/  LDSM.16.M88.4 R8, [R3+0xd900] ;  /* 0x00d900000308783b */ /* 0x000e620000000200 */
[----:B------:R-:W-:Y:S01]  /*2b50*/  ISETP.GT.AND P0, PT, R131, 0x30, PT ;  /* 0x000000308300780c */ /* 0x000fe20003f04270 */
[----:B------:R-:W-:-:S04]  /*2b60*/  DEPBAR.LE SB0, 0x2 ;  /* 0x000080800000791a */ /* 0x000fc80000000000 */
[----:B------:R-:W-:Y:S01]  /*2b70*/  FMNMX.FTZ R2, R213, R2, !PT ;  /* 0x00000002d5027209 */ /* 0x000fe20007810000 */
[----:B------:R-:W-:Y:S06]  /*2b80*/  BAR.SYNC.DEFER_BLOCKING 0x0 ;  /* 0x0000000000007b1d */ /* 0x000fec0000010000 */
[----:B------:R-:W-:Y:S04]  /*2b90*/  LDSM.16.MT88.4 R108, [R176+0x4100] ;  /* 0x00410000b06c783b */ /* 0x000fe80000004200 */
[----:B------:R-:W-:Y:S04]  /*2ba0*/  LDSM.16.MT88.4 R20, [R177+0x900] ;  /* 0x00090000b114783b */ /* 0x000fe80000004200 */
[----:B------:R-:W-:Y:S01]  /*2bb0*/  LDSM.16.MT88.4 R12, [R162+0x2900] ;  /* 0x00290000a20c783b */ /* 0x000fe20000004200 */
[C---:B-1----:R-:W-:Y:S03]  /*2bc0*/  HMMA.16816.F32 R100, R76.reuse, R8, R100 ;  /* 0x000000084c64723c */ /* 0x042fe60000001864 */
[----:B------:R-:W-:Y:S05]  /*2bd0*/  LDSM.16.MT88.4 R24, [R171+0x2900] ;  /* 0x00290000ab18783b */ /* 0x000fea0000004200 */
        /* <DEDUP_REMOVED lines=37> */
[----:B------:R-:W-:-:S02]  /*2e30*/  FSEL R141, R102, -INF , P0 ;  /* 0xff800000668d7808 */ /* 0x000fc40000000000 */
[----:B------:R-:W-:Y:S02]  /*2e40*/  FSEL R143, R100, -INF , P0 ;  /* 0xff800000648f7808 */ /* 0x000fe40000000000 */
        /* <DEDUP_REMOVED lines=12> */
[----:B------:R-:W-:-:S02]  /*2f10*/  FMNMX.FTZ R4, R185, R4, !PT ;  /* 0x00000004b9047209 */ /* 0x000fc40007810000 */
        /* <DEDUP_REMOVED lines=14> */
[----:B------:R-:W-:Y:S02]  /*3000*/  FMNMX.FTZ R2, R209, R2, !PT ;  /* 0x00000002d1027209 */ /* 0x000fe40007810000 */
        /* <DEDUP_REMOVED lines=23> */
[----:B------:R-:W-:Y:S01]  /*3180*/  FFMA.FTZ R185, R185, c[0x0][0x2d0], -R170 ;  /* 0x0000b400b9b97a23 */ /* 0x000fe200000108aa */
[----:B-1----:R-:W-:-:S02]  /*3190*/  FMNMX.FTZ R2, R5, R2, !PT ;  /* 0x0000000205027209 */ /* 0x002fc40007810000 */
[----:B------:R-:W-:Y:S04]  /*31a0*/  LDSM.16.MT88.4 R4, [R177+0x100] ;  /* 0x00010000b104783b */ /* 0x000fe80000004200 */
        /* <DEDUP_REMOVED lines=21> */
[----:B------:R-:W-:Y:S02]  /*3300*/  FFMA.FTZ R154, R127, c[0x0][0x2d0], -R168 ;  /* 0x0000b4007f9a7a23 */ /* 0x000fe400000108a8 */
        /* <DEDUP_REMOVED lines=9> */
[--C-:B------:R-:W-:Y:S02]  /*33a0*/  FFMA.FTZ R174, R211, c[0x0][0x2d0], -R168.reuse ;  /* 0x0000b400d3ae7a23 */ /* 0x100fe400000108a8 */
[----:B------:R-:W-:-:S02]  /*33b0*/  FFMA.FTZ R207, R209, c[0x0][0x2d0], -R168 ;  /* 0x0000b400d1cf7a23 */ /* 0x000fc400000108a8 */
[--C-:B------:R-:W-:Y:S01]  /*33c0*/  FFMA.FTZ R209, R142, c[0x0][0x2d0], -R170.reuse ;  /* 0x0000b4008ed17a23 */ /* 0x100fe200000108aa */
[----:B------:R-:W-:Y:S01]  /*33d0*/  MUFU.EX2 R163, R163 ;  /* 0x000000a300a37308 */ /* 0x000fe20000000800 */
[----:B------:R-:W-:Y:S02]  /*33e0*/  FFMA.FTZ R170, R175, c[0x0][0x2d0], -R170 ;  /* 0x0000b400afaa7a23 */ /* 0x000fe400000108aa */
[--C-:B------:R-:W-:Y:S02]  /*33f0*/  FFMA.FTZ R175, R141, c[0x0][0x2d0], -R168.reuse ;  /* 0x0000b4008daf7a23 */ /* 0x100fe400000108a8 */
[--C-:B------:R-:W-:Y:S02]  /*3400*/  FFMA.FTZ R204, R140, c[0x0][0x2d0], -R168.reuse ;  /* 0x0000b4008ccc7a23 */ /* 0x100fe400000108a8 */
[----:B------:R-:W-:Y:S01]  /*3410*/  FFMA.FTZ R173, R173, c[0x0][0x2d0], -R168 ;  /* 0x0000b400adad7a23 */ /* 0x000fe200000108a8 */
[----:B------:R-:W2:Y:S01]  /*3420*/  MUFU.EX2 R154, R154 ;  /* 0x0000009a009a7308 */ /* 0x000ea20000000800 */
[----:B-1----:R-:W-:Y:S01]  /*3430*/  F2FP.PACK_AB R113, R160, R161 ;  /* 0x000000a1a071723e */ /* 0x002fe200000000ff */
[----:B------:R-:W-:Y:S01]  /*3440*/  FADD.FTZ R160, R161, R160 ;  /* 0x000000a0a1a07221 */ /* 0x000fe20000010000 */
[----:B------:R-:W-:Y:S05]  /*3450*/  LDSM.16.MT88.4 R140, [R171+0x3900] ;  /* 0x00390000ab8c783b */ /* 0x000fea0000004200 */
[----:B------:R-:W-:Y:S01]  /*3460*/  MUFU.EX2 R151, R151 ;  /* 0x0000009700977308 */ /* 0x000fe20000000800 */
[----:B--2---:R-:W-:-:S07]  /*3470*/  F2FP.PACK_AB R115, R154, R163 ;  /* 0x000000a39a73723e */ /* 0x004fce00000000ff */
[----:B------:R-:W-:Y:S01]  /*3480*/  MUFU.EX2 R155, R155 ;  /* 0x0000009b009b7308 */ /* 0x000fe20000000800 */
[----:B------:R-:W-:-:S04]  /*3490*/  FADD.FTZ R163, R163, R160 ;  /* 0x000000a0a3a37221 */ /* 0x000fc80000010000 */
[----:B------:R-:W-:Y:S01]  /*34a0*/  FADD.FTZ R154, R154, R163 ;  /* 0x000000a39a9a7221 */ /* 0x000fe20000010000 */
[C---:B------:R-:W-:Y:S02]  /*34b0*/  HMMA.16816.F32 R128, R112.reuse, R4, RZ ;  /* 0x000000047080723c */ /* 0x040fe400000018ff */
[----:B------:R-:W1:Y:S06]  /*34c0*/  MUFU.EX2 R150, R150 ;  /* 0x0000009600967308 */ /* 0x000e6c0000000800 */
        /* <DEDUP_REMOVED lines=200> */
[----:B------:R-:W-:Y:S02]  /*4150*/  LOP3.LUT R16, R16, 0xf, RZ, 0xc0, !PT ;  /* 0x0000000f10107812 */ /* 0x000fe400078ec0ff */
        /* <DEDUP_REMOVED lines=43> */
.L_x_2230:
[----:B------:R-:W-:Y:S01]  /*4410*/  ISETP.GE.AND P0, PT, R148, 0x41, PT ;  /* 0x000000419400780c */ /* 0x000fe20003f06270 */
[----:B------:R-:W0:-:S12]  /*4420*/  LDGDEPBAR ;  /* 0x00000000000079af */ /* 0x000e180000000000 */
[----:B------:R-:W-:Y:S05]  /*4430*/  @!P0 BRA `(.L_x_2231) ;  /* 0x00002c6000008947 */ /* 0x000fea0003800000 */
[C---:B------:R-:W-:Y:S01]  /*4440*/  SHF.L.U64.HI R207, R192.reuse, 0x1, R133 ;  /* 0x00000001c0cf7819 */ /* 0x040fe20000010285 */
        /* <DEDUP_REMOVED lines=9> */
.L_x_2234:
        /* <DEDUP_REMOVED lines=28> */
[----:B------:R-:W-:Y:S04]  /*46a0*/  IMAD.IADD R5, R5, 0x1, R3 ;  /* 0x0000000105057824 */ /* 0x000fe800078e0203 */
[----:B------:R-:W-:Y:S05]  /*46b0*/  IMAD.WIDE.U32 R4, R189, c[0x0][0x218], R4 ;  /* 0x00008600bd047a25 */ /* 0x000fea00078e0004 */
[----:B------:R-:W-:Y:S02]  /*46c0*/  IADD3 R3, P0, R4, UR16, RZ ;  /* 0x0000001004037c10 */ /* 0x000fe4000ff1e0ff */
[----:B------:R-:W-:Y:S02]  /*46d0*/  SEL R4, RZ, 0x10, P6 ;  /* 0x00000010ff047807 */ /* 0x000fe40003000000 */
[----:B------:R-:W-:Y:S02]  /*46e0*/  IADD3.X R2, R5, UR10, R2, P0, !PT ;  /* 0x0000000a05027c10 */ /* 0x000fe400087fe402 */
[C---:B------:R-:W-:Y:S02]  /*46f0*/  LEA R14, P0, R3.reuse, c[0x0][0x1f8], 0x1 ;  /* 0x00007e00030e7a11 */ /* 0x040fe400078008ff */
[----:B------:R-:W-:Y:S02]  /*4700*/  SEL R5, RZ, 0x10, P4 ;  /* 0x00000010ff057807 */ /* 0x000fe40002000000 */
[----:B------:R-:W-:Y:S01]  /*4710*/  LEA.HI.X R11, R3, c[0x0][0x1fc], R2, 0x1, P0 ;  /* 0x00007f00030b7a11 */ /* 0x000fe200000f0c02 */
[----:B------:R-:W5:Y:S01]  /*4720*/  SHFL.IDX PT, R7, R14, 0x1, 0x181f ;  /* 0x00381f000e077f89 */ /* 0x000f6200000e0000 */
[----:B------:R-:W-:Y:S02]  /*4730*/  IADD3 R3, -R5, 0x10, RZ ;  /* 0x0000001005037810 */ /* 0x000fe40007ffe1ff */
[----:B------:R-:W-:Y:S01]  /*4740*/  IADD3 R2, -R4, 0x10, RZ ;  /* 0x0000001004027810 */ /* 0x000fe20007ffe1ff */
[----:B------:R-:W2:Y:S01]  /*4750*/  SHFL.IDX PT, R8, R11, 0x1, 0x181f ;  /* 0x00381f000b087f89 */ /* 0x000ea200000e0000 */
[----:B------:R-:W-:Y:S02]  /*4760*/  LOP3.LUT R3, R3, 0xf, RZ, 0xc0, !PT ;  /* 0x0000000f03037812 */ /* 0x000fe400078ec0ff */
[----:B------:R-:W-:Y:S01]  /*4770*/  LOP3.LUT R2, R2, 0xf, RZ, 0xc0, !PT ;  /* 0x0000000f02027812 */ /* 0x000fe200078ec0ff */
[----:B------:R4:W3:Y:S04]  /*4780*/  SHFL.IDX PT, R9, R14, RZ, 0x181f ;  /* 0x00181fff0e097589 */ /* 0x0008e800000e0000 */
[----:B------:R-:W1:Y:S01]  /*4790*/  SHFL.IDX PT, R10, R11, RZ, 0x181f ;  /* 0x00181fff0b0a7589 */ /* 0x000e6200000e0000 */
[-C--:B-----5:R-:W-:Y:S04]  /*47a0*/  IADD3 R12, P1, P0, R12, R7.reuse, R202 ;  /* 0x000000070c0c7210 */ /* 0x0a0fe8000783e0ca */
[-C--:B--2---:R-:W-:Y:S02]  /*47b0*/  IADD3.X R13, RZ, R8.reuse, R203, P1, P0 ;  /* 0x00000008ff0d7210 */ /* 0x084fe40000fe04cb */
[-C--:B----4-:R-:W-:Y:S01]  /*47c0*/  IADD3 R14, P1, P0, R3, R7.reuse, R206 ;  /* 0x00000007030e7210 */ /* 0x090fe2000783e0ce */
[----:B------:R-:W-:Y:S03]  /*47d0*/  IMAD.U32 R3, RZ, RZ, UR11 ;  /* 0x0000000bff037e24 */ /* 0x000fe6000f8e00ff */
[-C--:B------:R-:W-:Y:S02]  /*47e0*/  IADD3.X R15, RZ, R8.reuse, R207, P1, P0 ;  /* 0x00000008ff0f7210 */ /* 0x080fe40000fe04cf */
[----:B------:R-:W-:Y:S01]  /*47f0*/  IADD3 R16, P1, P0, R2, R7, R204 ;  /* 0x0000000702107210 */ /* 0x000fe2000783e0cc */
[----:B------:R-:W-:Y:S03]  /*4800*/  IMAD R7, R3, 0x6000, R188 ;  /* 0x0000600003077824 */ /* 0x000fe600078e02bc */
[----:B------:R-:W-:Y:S02]  /*4810*/  IADD3.X R17, RZ, R8, R205, P1, P0 ;  /* 0x00000008ff117210 */ /* 0x000fe40000fe04cd */
[----:B---3--:R-:W-:Y:S02]  /*4820*/  IADD3 R20, P1, R202, R9, RZ ;  /* 0x00000009ca147210 */ /* 0x008fe40007f3e0ff */
[----:B------:R-:W-:Y:S03]  /*4830*/  IADD3 R18, P0, R9, R206, RZ ;  /* 0x000000ce09127210 */ /* 0x000fe60007f1e0ff */
        /* <DEDUP_REMOVED lines=12> */
.L_x_2232:
        /* <DEDUP_REMOVED lines=8> */
[----:B------:R-:W-:Y:S01]  /*4980*/  IADD3 R186, R134, R186, R179 ;  /* 0x000000ba86ba7210 */ /* 0x000fe20007ffe0b3 */
[----:B------:R-:W-:Y:S01]  /*4990*/  LDSM.16.M88.4 R140, [R185+0xc100] ;  /* 0x00c10000b98c783b */ /* 0x000fe20000000200 */
[----:B------:R-:W-:Y:S05]  /*49a0*/  USEL UR11, UR18, URZ, !UP0 ;  /* 0x0000003f120b7287 */ /* 0x000fea000c000000 */
[C---:B------:R-:W-:Y:S08]  /*49b0*/  HMMA.16816.F32 R12, R136.reuse, R144, RZ ;  /* 0x00000090880c723c */ /* 0x040ff000000018ff */
[C---:B------:R-:W-:Y:S01]  /*49c0*/  HMMA.16816.F32 R16, R136.reuse, R146, RZ ;  /* 0x000000928810723c */ /* 0x040fe200000018ff */
[----:B------:R-:W-:Y:S07]  /*49d0*/  LDSM.16.M88.4 R144, [R185+0xc900] ;  /* 0x00c90000b990783b */ /* 0x000fee0000000200 */
[C---:B------:R-:W-:Y:S08]  /*49e0*/  HMMA.16816.F32 R20, R136.reuse, R148, RZ ;  /* 0x000000948814723c */ /* 0x040ff000000018ff */
[C---:B------:R-:W-:Y:S01]  /*49f0*/  HMMA.16816.F32 R24, R136.reuse, R150, RZ ;  /* 0x000000968818723c */ /* 0x040fe200000018ff */
[----:B------:R-:W-:Y:S07]  /*4a00*/  LDSM.16.M88.4 R148, [R185+0xd100] ;  /* 0x00d10000b994783b */ /* 0x000fee0000000200 */
[C---:B------:R-:W-:Y:S08]  /*4a10*/  HMMA.16816.F32 R28, R136.reuse, R152, RZ ;  /* 0x00000098881c723c */ /* 0x040ff000000018ff */
[----:B------:R-:W-:Y:S01]  /*4a20*/  HMMA.16816.F32 R32, R136, R154, RZ ;  /* 0x0000009a8820723c */ /* 0x000fe200000018ff */
[----:B------:R-:W1:Y:S07]  /*4a30*/  LDSM.16.M88.4 R136, [R180] ;  /* 0x00000000b488783b */ /* 0x000e6e0000000200 */
        /* <DEDUP_REMOVED lines=19> */
[----:B------:R-:W-:Y:S07]  /*4b70*/  LDSM.16.M88.4 R144, [R184+UR4+0xe100] ;  /* 0x00e10004b890783b */ /* 0x000fee0008000200 */
        /* <DEDUP_REMOVED lines=9> */
[----:B------:R-:W-:Y:S07]  /*4c10*/  LDSM.16.M88.4 R164, [R181+0x4000] ;  /* 0x00400000b5a4783b */ /* 0x000fee0000000200 */
[C---:B-----5:R-:W-:Y:S08]  /*4c20*/  HMMA.16816.F32 R12, R160.reuse, R156, R12 ;  /* 0x0000009ca00c723c */ /* 0x060ff0000000180c */
[C---:B------:R-:W-:Y:S01]  /*4c30*/  HMMA.16816.F32 R16, R160.reuse, R158, R16 ;  /* 0x0000009ea010723c */ /* 0x040fe20000001810 */
[----:B------:R-:W5:Y:S07]  /*4c40*/  LDSM.16.M88.4 R156, [R184+UR4+0xf900] ;  /* 0x00f90004b89c783b */ /* 0x000f6e0008000200 */
[C---:B------:R-:W-:Y:S08]  /*4c50*/  HMMA.16816.F32 R20, R160.reuse, R168, R20 ;  /* 0x000000a8a014723c */ /* 0x040ff00000001814 */
        /* <DEDUP_REMOVED lines=9> */
[C---:B------:R-:W-:Y:S08]  /*4cf0*/  HMMA.16816.F32 R12, R136.reuse, R148, R12 ;  /* 0x00000094880c723c */ /* 0x040ff0000000180c */
[C---:B------:R-:W-:Y:S01]  /*4d00*/  HMMA.16816.F32 R16, R136.reuse, R150, R16 ;  /* 0x000000968810723c */ /* 0x040fe20000001810 */
[----:B------:R-:W-:Y:S07]  /*4d10*/  LDSM.16.M88.4 R148, [R180+0x4000] ;  /* 0x00400000b494783b */ /* 0x000fee0000000200 */
[C---:B----4-:R-:W-:Y:S08]  /*4d20*/  HMMA.16816.F32 R20, R136.reuse, R152, R20 ;  /* 0x000000988814723c */ /* 0x050ff00000001814 */
[C---:B------:R-:W-:Y:S01]  /*4d30*/  HMMA.16816.F32 R24, R136.reuse, R154, R24 ;  /* 0x0000009a8818723c */ /* 0x040fe20000001818 */
[----:B------:R-:W4:Y:S07]  /*4d40*/  LDSM.16.M88.4 R152, [R185+0xe100] ;  /* 0x00e10000b998783b */ /* 0x000f2e0000000200 */
[C---:B-----5:R-:W-:Y:S08]  /*4d50*/  HMMA.16816.F32 R28, R136.reuse, R156, R28 ;  /* 0x0000009c881c723c */ /* 0x060ff0000000181c */
[----:B------:R-:W-:Y:S01]  /*4d60*/  HMMA.16816.F32 R32, R136, R158, R32 ;  /* 0x0000009e8820723c */ /* 0x000fe20000001820 */
[----:B------:R-:W5:Y:S07]  /*4d70*/  LDSM.16.M88.4 R136, [R185+0xe900] ;  /* 0x00e90000b988783b */ /* 0x000f6e0000000200 */
[C---:B--2---:R-:W-:Y:S01]  /*4d80*/  HMMA.16816.F32 R4, R164.reuse, R168, R4 ;  /* 0x000000a8a404723c */ /* 0x044fe20000001804 */
[----:B------:R-:W-:Y:S07]  /*4d90*/  LDSM.16.M88.4 R156, [R178+0x4000] ;  /* 0x00400000b29c783b */ /* 0x000fee0000000200 */
[C---:B------:R-:W-:Y:S01]  /*4da0*/  HMMA.16816.F32 R8, R164.reuse, R170, R8 ;  /* 0x000000aaa408723c */ /* 0x040fe20000001808 */
[----:B------:R-:W-:Y:S07]  /*4db0*/  LDSM.16.M88.4 R168, [R2+0xe100] ;  /* 0x00e1000002a8783b */ /* 0x000fee0000000200 */
[C---:B-1----:R-:W-:Y:S08]  /*4dc0*/  HMMA.16816.F32 R12, R164.reuse, R140, R12 ;  /* 0x0000008ca40c723c */ /* 0x042ff0000000180c */
[C---:B------:R-:W-:Y:S01]  /*4dd0*/  HMMA.16816.F32 R16, R164.reuse, R142, R16 ;  /* 0x0000008ea410723c */ /* 0x040fe20000001810 */
[----:B------:R-:W1:Y:S07]  /*4de0*/  LDSM.16.M88.4 R140, [R185+0xf100] ;  /* 0x00f10000b98c783b */ /* 0x000e6e0000000200 */
[C---:B---3--:R-:W-:Y:S08]  /*4df0*/  HMMA.16816.F32 R20, R164.reuse, R144, R20 ;  /* 0x00000090a414723c */ /* 0x048ff00000001814 */
[C---:B------:R-:W-:Y:S01]  /*4e00*/  HMMA.16816.F32 R24, R164.reuse, R146, R24 ;  /* 0x00000092a418723c */ /* 0x040fe20000001818 */
[----:B------:R-:W2:Y:S07]  /*4e10*/  LDSM.16.M88.4 R144, [R185+0xf900] ;  /* 0x00f90000b990783b */ /* 0x000eae0000000200 */
[C---:B------:R-:W-:Y:S08]  /*4e20*/  HMMA.16816.F32 R28, R164.reuse, R160, R28 ;  /* 0x000000a0a41c723c */ /* 0x040ff0000000181c */
[----:B------:R-:W-:Y:S01]  /*4e30*/  HMMA.16816.F32 R32, R164, R162, R32 ;  /* 0x000000a2a420723c */ /* 0x000fe20000001820 */
[----:B------:R-:W3:Y:S07]  /*4e40*/  LDSM.16.M88.4 R160, [R186+0xe900] ;  /* 0x00e90000baa0783b */ /* 0x000eee0000000200 */
[C---:B----4-:R-:W-:Y:S01]  /*4e50*/  HMMA.16816.F32 R4, R148.reuse, R152, R4 ;  /* 0x000000989404723c */ /* 0x050fe20000001804 */
[----:B------:R-:W-:Y:S07]  /*4e60*/  LDSM.16.M88.4 R164, [R184+UR4+0x11100] ;  /* 0x01110004b8a4783b */ /* 0x000fee0008000200 */
[C---:B------:R-:W-:Y:S01]  /*4e70*/  HMMA.16816.F32 R8, R148.reuse, R154, R8 ;  /* 0x0000009a9408723c */ /* 0x040fe20000001808 */
[----:B------:R-:W-:Y:S07]  /*4e80*/  LDSM.16.M88.4 R152, [R184+UR4+0x10900] ;  /* 0x01090004b898783b */ /* 0x000fee0008000200 */
[C---:B-----5:R-:W-:Y:S08]  /*4e90*/  HMMA.16816.F32 R12, R148.reuse, R136, R12 ;  /* 0x00000088940c723c */ /* 0x060ff0000000180c */
[C---:B------:R-:W-:Y:S01]  /*4ea0*/  HMMA.16816.F32 R16, R148.reuse, R138, R16 ;  /* 0x0000008a9410723c */ /* 0x040fe20000001810 */
[----:B------:R-:W4:Y:S07]  /*4eb0*/  LDSM.16.M88.4 R136, [R186+0xf100] ;  /* 0x00f10000ba88783b */ /* 0x000f2e0000000200 */
[C---:B-1----:R-:W-:Y:S08]  /*4ec0*/  HMMA.16816.F32 R20, R148.reuse, R140, R20 ;  /* 0x0000008c9414723c */ /* 0x042ff00000001814 */
[C---:B------:R-:W-:Y:S01]  /*4ed0*/  HMMA.16816.F32 R24, R148.reuse, R142, R24 ;  /* 0x0000008e9418723c */ /* 0x040fe20000001818 */
[----:B------:R-:W1:Y:S07]  /*4ee0*/  LDSM.16.M88.4 R140, [R186+0xf900] ;  /* 0x00f90000ba8c783b */ /* 0x000e6e0000000200 */
[C---:B--2---:R-:W-:Y:S08]  /*4ef0*/  HMMA.16816.F32 R28, R148.reuse, R144, R28 ;  /* 0x00000090941c723c */ /* 0x044ff0000000181c */
[----:B------:R-:W-:Y:S01]  /*4f00*/  HMMA.16816.F32 R32, R148, R146, R32 ;  /* 0x000000929420723c */ /* 0x000fe20000001820 */
[----:B------:R-:W-:Y:S07]  /*4f10*/  LDSM.16.M88.4 R144, [R183+0x8000] ;  /* 0x00800000b790783b */ /* 0x000fee0000000200 */
[C---:B------:R-:W-:Y:S01]  /*4f20*/  HMMA.16816.F32 R4, R156.reuse, R168, R4 ;  /* 0x000000a89c04723c */ /* 0x040fe20000001804 */
[----:B------:R-:W2:Y:S07]  /*4f30*/  LDSM.16.M88.4 R148, [R184+UR4+0x10100] ;  /* 0x01010004b894783b */ /* 0x000eae0008000200 */
[C---:B------:R-:W-:Y:S01]  /*4f40*/  HMMA.16816.F32 R8, R156.reuse, R170, R8 ;  /* 0x000000aa9c08723c */ /* 0x040fe20000001808 */
[----:B------:R-:W-:Y:S07]  /*4f50*/  LDSM.16.M88.4 R168, [R132+0x10100] ;  /* 0x0101000084a8783b */ /* 0x000fee0000000200 */
[C---:B---3--:R-:W-:Y:S08]  /*4f60*/  HMMA.16816.F32 R12, R156.reuse, R160, R12 ;  /* 0x000000a09c0c723c */ /* 0x048ff0000000180c */
[C---:B------:R-:W-:Y:S01]  /*4f70*/  HMMA.16816.F32 R16, R156.reuse, R162, R16 ;  /* 0x000000a29c10723c */ /* 0x040fe20000001810 */
[----:B------:R-:W3:Y:S07]  /*4f80*/  LDSM.16.M88.4 R160, [R184+UR4+0x11900] ;  /* 0x01190004b8a0783b */ /* 0x000eee0008000200 */
[C---:B----4-:R-:W-:Y:S08]  /*4f90*/  HMMA.16816.F32 R20, R156.reuse, R136, R20 ;  /* 0x000000889c14723c */ /* 0x050ff00000001814 */
[C---:B------:R-:W-:Y:S01]  /*4fa0*/  HMMA.16816.F32 R24, R156.reuse, R138, R24 ;  /* 0x0000008a9c18723c */ /* 0x040fe20000001818 */
[----:B------:R-:W4:Y:S07]  /*4fb0*/  LDSM.16.M88.4 R136, [R181+0x8000] ;  /* 0x00800000b588783b */ /* 0x000f2e0000000200 */
[C---:B-1----:R-:W-:Y:S08]  /*4fc0*/  HMMA.16816.F32 R28, R156.reuse, R140, R28 ;  /* 0x0000008c9c1c723c */ /* 0x042ff0000000181c */
[----:B------:R-:W-:Y:S01]  /*4fd0*/  HMMA.16816.F32 R32, R156, R142, R32 ;  /* 0x0000008e9c20723c */ /* 0x000fe20000001820 */
[----:B------:R-:W1:Y:S07]  /*4fe0*/  LDSM.16.M88.4 R140, [R132+0x10900] ;  /* 0x01090000848c783b */ /* 0x000e6e0000000200 */
[C---:B--2---:R-:W-:Y:S01]  /*4ff0*/  HMMA.16816.F32 R4, R144.reuse, R148, R4 ;  /* 0x000000949004723c */ /* 0x044fe20000001804 */
[----:B------:R-:W-:Y:S07]  /*5000*/  LDSM.16.M88.4 R156, [R180+0x8000] ;  /* 0x00800000b49c783b */ /* 0x000fee0000000200 */
[C---:B------:R-:W-:Y:S01]  /*5010*/  HMMA.16816.F32 R8, R144.reuse, R150, R8 ;  /* 0x000000969008723c */ /* 0x040fe20000001808 */
[----:B------:R-:W2:Y:S07]  /*5020*/  LDSM.16.M88.4 R148, [R132+0x11100] ;  /* 0x011100008494783b */ /* 0x000eae0000000200 */
[C---:B------:R-:W-:Y:S08]  /*5030*/  HMMA.16816.F32 R12, R144.reuse, R152, R12 ;  /* 0x00000098900c723c */ /* 0x040ff0000000180c */
[C---:B------:R-:W-:Y:S01]  /*5040*/  HMMA.16816.F32 R16, R144.reuse, R154, R16 ;  /* 0x0000009a9010723c */ /* 0x040fe20000001810 */
[----:B------:R-:W5:Y:S07]  /*5050*/  LDSM.16.M88.4 R152, [R132+0x11900] ;  /* 0x011900008498783b */ /* 0x000f6e0000000200 */
[C---:B------:R-:W-:Y:S08]  /*5060*/  HMMA.16816.F32 R20, R144.reuse, R164, R20 ;  /* 0x000000a49014723c */ /* 0x040ff00000001814 */
[C---:B------:R-:W-:Y:S01]  /*5070*/  HMMA.16816.F32 R24, R144.reuse, R166, R24 ;  /* 0x000000a69018723c */ /* 0x040fe20000001818 */
[----:B------:R-:W2:Y:S07]  /*5080*/  LDSM.16.M88.4 R164, [R185+0x10100] ;  /* 0x01010000b9a4783b */ /* 0x000eae0000000200 */
[C---:B---3--:R-:W-:Y:S08]  /*5090*/  HMMA.16816.F32 R28, R144.reuse, R160, R28 ;  /* 0x000000a0901c723c */ /* 0x048ff0000000181c */
[----:B------:R-:W-:Y:S01]  /*50a0*/  HMMA.16816.F32 R32, R144, R162, R32 ;  /* 0x000000a29020723c */ /* 0x000fe20000001820 */
[----:B------:R-:W3:Y:S07]  /*50b0*/  LDSM.16.M88.4 R144, [R185+0x10900] ;  /* 0x01090000b990783b */ /* 0x000eee0000000200 */
[C---:B----4-:R-:W-:Y:S01]  /*50c0*/  HMMA.16816.F32 R4, R136.reuse, R168, R4 ;  /* 0x000000a88804723c */ /* 0x050fe20000001804 */
[----:B------:R-:W4:Y:S07]  /*50d0*/  LDSM.16.M88.4 R160, [R185+0x11100] ;  /* 0x01110000b9a0783b */ /* 0x000f2e0000000200 */
[C---:B------:R-:W-:Y:S01]  /*50e0*/  HMMA.16816.F32 R8, R136.reuse, R170, R8 ;  /* 0x000000aa8808723c */ /* 0x040fe20000001808 */
[----:B------:R-:W-:Y:S07]  /*50f0*/  LDSM.16.M88.4 R168, [R178+0x8000] ;  /* 0x00800000b2a8783b */ /* 0x000fee0000000200 */
[C---:B-1----:R-:W-:Y:S08]  /*5100*/  HMMA.16816.F32 R12, R136.reuse, R140, R12 ;  /* 0x0000008c880c723c */ /* 0x042ff0000000180c */
[C---:B------:R-:W-:Y:S01]  /*5110*/  HMMA.16816.F32 R16, R136.reuse, R142, R16 ;  /* 0x0000008e8810723c */ /* 0x040fe20000001810 */
[----:B------:R-:W1:Y:S07]  /*5120*/  LDSM.16.M88.4 R140, [R185+0x11900] ;  /* 0x01190000b98c783b */ /* 0x000e6e0000000200 */
[C---:B--2---:R-:W-:Y:S08]  /*5130*/  HMMA.16816.F32 R20, R136.reuse, R148, R20 ;  /* 0x000000948814723c */ /* 0x044ff00000001814 */
[C---:B------:R-:W-:Y:S08]  /*5140*/  HMMA.16816.F32 R24, R136.reuse, R150, R24 ;  /* 0x000000968818723c */ /* 0x040ff00000001818 */
[C---:B-----5:R-:W-:Y:S08]  /*5150*/  HMMA.16816.F32 R28, R136.reuse, R152, R28 ;  /* 0x00000098881c723c */ /* 0x060ff0000000181c */
[----:B------:R-:W-:Y:S01]  /*5160*/  HMMA.16816.F32 R32, R136, R154, R32 ;  /* 0x0000009a8820723c */ /* 0x000fe20000001820 */
[----:B------:R-:W2:Y:S07]  /*5170*/  LDSM.16.M88.4 R136, [R186+0x10900] ;  /* 0x01090000ba88783b */ /* 0x000eae0000000200 */
[C---:B------:R-:W-:Y:S08]  /*5180*/  HMMA.16816.F32 R4, R156.reuse, R164, R4 ;  /* 0x000000a49c04723c */ /* 0x040ff00000001804 */
[C---:B------:R-:W-:Y:S08]  /*5190*/  HMMA.16816.F32 R8, R156.reuse, R166, R8 ;  /* 0x000000a69c08723c */ /* 0x040ff00000001808 */
[C---:B---3--:R-:W-:Y:S08]  /*51a0*/  HMMA.16816.F32 R12, R156.reuse, R144, R12 ;  /* 0x000000909c0c723c */ /* 0x048ff0000000180c */
[C---:B------:R-:W-:Y:S01]  /*51b0*/  HMMA.16816.F32 R16, R156.reuse, R146, R16 ;  /* 0x000000929c10723c */ /* 0x040fe20000001810 */
[----:B------:R-:W3:Y:S07]  /*51c0*/  LDSM.16.M88.4 R144, [R186+0x11100] ;  /* 0x01110000ba90783b */ /* 0x000eee0000000200 */
[C---:B----4-:R-:W-:Y:S08]  /*51d0*/  HMMA.16816.F32 R20, R156.reuse, R160, R20 ;  /* 0x000000a09c14723c */ /* 0x050ff00000001814 */
[C---:B------:R-:W-:Y:S08]  /*51e0*/  HMMA.16816.F32 R24, R156.reuse, R162, R24 ;  /* 0x000000a29c18723c */ /* 0x040ff00000001818 */
[C---:B-1----:R-:W-:Y:S08]  /*51f0*/  HMMA.16816.F32 R28, R156.reuse, R140, R28 ;  /* 0x0000008c9c1c723c */ /* 0x042ff0000000181c */
[----:B------:R-:W-:Y:S01]  /*5200*/  HMMA.16816.F32 R32, R156, R142, R32 ;  /* 0x0000008e9c20723c */ /* 0x000fe20000001820 */
[----:B------:R-:W1:Y:S01]  /*5210*/  LDSM.16.M88.4 R140, [R186+0x11900] ;  /* 0x01190000ba8c783b */ /* 0x000e620000000200 */
[----:B------:R-:W-:Y:S06]  /*5220*/  DEPBAR.LE SB0, 0x2 ;  /* 0x000080800000791a */ /* 0x000fec0000000000 */
[C---:B------:R-:W-:Y:S01]  /*5230*/  HMMA.16816.F32 R4, R168.reuse, R172, R4 ;  /* 0x000000aca804723c */ /* 0x040fe20000001804 */
[----:B------:R-:W-:Y:S07]  /*5240*/  BAR.SYNC.DEFER_BLOCKING 0x0 ;  /* 0x0000000000007b1d */ /* 0x000fee0000010000 */
[C---:B------:R-:W-:Y:S08]  /*5250*/  HMMA.16816.F32 R8, R168.reuse, R174, R8 ;  /* 0x000000aea808723c */ /* 0x040ff00000001808 */
[C---:B--2---:R-:W-:Y:S08]  /*5260*/  HMMA.16816.F32 R12, R168.reuse, R136, R12 ;  /* 0x00000088a80c723c */ /* 0x044ff0000000180c */
[C---:B------:R-:W-:Y:S01]  /*5270*/  HMMA.16816.F32 R16, R168.reuse, R138, R16 ;  /* 0x0000008aa810723c */ /* 0x040fe20000001810 */
[----:B------:R-:W-:Y:S03]  /*5280*/  LDSM.16.MT88.4 R136, [R177+UR4+0x100] ;  /* 0x00010004b188783b */ /* 0x000fe60008004200 */
[----:B------:R-:W-:Y:S02]  /*5290*/  FMNMX.FTZ R2, R4, R133, !PT ;  /* 0x0000008504027209 */ /* 0x000fe40007810000 */
[----:B------:R-:W-:Y:S02]  /*52a0*/  FMNMX.FTZ R132, R6, R0, !PT ;  /* 0x0000000006847209 */ /* 0x000fe40007810000 */
[C---:B---3--:R-:W-:Y:S01]  /*52b0*/  HMMA.16816.F32 R20, R168.reuse, R144, R20 ;  /* 0x00000090a814723c */ /* 0x048fe20000001814 */
[----:B------:R-:W-:Y:S03]  /*52c0*/  LDSM.16.MT88.4 R148, [R177+UR4+0x2900] ;  /* 0x00290004b194783b */ /* 0x000fe60008004200 */
[----:B------:R-:W-:Y:S02]  /*52d0*/  FMNMX.FTZ R3, R5, R2, !PT ;  /* 0x0000000205037209 */ /* 0x000fe40007810000 */
[----:B------:R-:W-:Y:S02]  /*52e0*/  FMNMX.FTZ R163, R7, R132, !PT ;  /* 0x0000008407a37209 */ /* 0x000fe40007810000 */
[C---:B------:R-:W-:Y:S01]  /*52f0*/  HMMA.16816.F32 R24, R168.reuse, R146, R24 ;  /* 0x00000092a818723c */ /* 0x040fe20000001818 */
[----:B------:R-:W-:Y:S03]  /*5300*/  LDSM.16.MT88.4 R156, [R176+UR4+0x2900] ;  /* 0x00290004b09c783b */ /* 0x000fe60008004200 */
[----:B------:R-:W-:Y:S02]  /*5310*/  FMNMX.FTZ R2, R8, R3, !PT ;  /* 0x0000000308027209 */ /* 0x000fe40007810000 */
[----:B------:R-:W-:Y:S02]  /*5320*/  FMNMX.FTZ R132, R10, R163, !PT ;  /* 0x000000a30a847209 */ /* 0x000fe40007810000 */
[C---:B-1----:R-:W-:Y:S04]  /*5330*/  HMMA.16816.F32 R28, R168.reuse, R140, R28 ;  /* 0x0000008ca81c723c */ /* 0x042fe8000000181c */
[----:B------:R-:W-:Y:S02]  /*5340*/  FMNMX.FTZ R3, R9, R2, !PT ;  /* 0x0000000209037209 */ /* 0x000fe40007810000 */
[----:B------:R-:W-:Y:S02]  /*5350*/  FMNMX.FTZ R163, R11, R132, !PT ;  /* 0x000000840ba37209 */ /* 0x000fe40007810000 */
[----:B------:R-:W-:Y:S04]  /*5360*/  HMMA.16816.F32 R32, R168, R142, R32 ;  /* 0x0000008ea820723c */ /* 0x000fe80000001820 */
[----:B------:R-:W-:Y:S02]  /*5370*/  FMNMX.FTZ R2, R12, R3, !PT ;  /* 0x000000030c027209 */ /* 0x000fe40007810000 */
[----:B------:R-:W-:Y:S02]  /*5380*/  FMNMX.FTZ R132, R14, R163, !PT ;  /* 0x000000a30e847209 */ /* 0x000fe40007810000 */
[----:B------:R-:W-:Y:S04]  /*5390*/  FMNMX.FTZ R3, R13, R2, !PT ;  /* 0x000000020d037209 */ /* 0x000fe80007810000 */
        /* <DEDUP_REMOVED lines=16> */
[----:B------:R-:W-:Y:S02]  /*54a0*/  IADD3 R141, R177, UR4, RZ ;  /* 0x00000004b18d7c10 */ /* 0x000fe4000fffe0ff */
[----:B------:R-:W-:Y:S02]  /*54b0*/  FMNMX.FTZ R2, R32, R3, !PT ;  /* 0x0000000320027209 */ /* 0x000fe40007810000 */
[----:B------:R-:W-:Y:S02]  /*54c0*/  FMNMX.FTZ R3, R31, R132, !PT ;  /* 0x000000841f037209 */ /* 0x000fe40007810000 */
[----:B------:R-:W-:Y:S02]  /*54d0*/  FMNMX.FTZ R165, R33, R2, !PT ;  /* 0x0000000221a57209 */ /* 0x000fe40007810000 */
[----:B------:R-:W-:Y:S03]  /*54e0*/  FMNMX.FTZ R132, R34, R3, !PT ;  /* 0x0000000322847209 */ /* 0x000fe60007810000 */
[----:B------:R-:W1:Y:S01]  /*54f0*/  SHFL.BFLY PT, R2, R165, 0x2, 0x1f ;  /* 0x0c401f00a5027f89 */ /* 0x000e6200000e0000 */
[----:B------:R-:W-:Y:S07]  /*5500*/  FMNMX.FTZ R164, R35, R132, !PT ;  /* 0x0000008423a47209 */ /* 0x000fee0007810000 */
[----:B------:R-:W2:Y:S01]  /*5510*/  SHFL.BFLY PT, R3, R164, 0x2, 0x1f ;  /* 0x0c401f00a4037f89 */ /* 0x000ea200000e0000 */
[----:B-1----:R-:W-:Y:S07]  /*5520*/  FMNMX.FTZ R163, R165, R2, !PT ;  /* 0x00000002a5a37209 */ /* 0x002fee0007810000 */
[----:B------:R-:W1:Y:S01]  /*5530*/  SHFL.BFLY PT, R132, R163, 0x1, 0x1f ;  /* 0x0c201f00a3847f89 */ /* 0x000e6200000e0000 */
[----:B--2---:R-:W-:Y:S07]  /*5540*/  FMNMX.FTZ R162, R164, R3, !PT ;  /* 0x00000003a4a27209 */ /* 0x004fee0007810000 */
[----:B------:R-:W2:Y:S08]  /*5550*/  SHFL.BFLY PT, R3, R162, 0x1, 0x1f ;  /* 0x0c201f00a2037f89 */ /* 0x000eb000000e0000 */
[----:B------:R-:W-:Y:S01]  /*5560*/  LDSM.16.MT88.4 R164, [R177+UR4+0x5900] ;  /* 0x00590004b1a4783b */ /* 0x000fe20008004200 */
[----:B-1----:R-:W-:Y:S05]  /*5570*/  FMNMX.FTZ R132, R163, R132, !PT ;  /* 0x00000084a3847209 */ /* 0x002fea0007810000 */
[C---:B------:R-:W-:Y:S02]  /*5580*/  FADD.FTZ R133, -R132.reuse, R133 ;  /* 0x0000008584857221 */ /* 0x040fe40000010100 */
[----:B------:R-:W-:Y:S01]  /*5590*/  FMUL.FTZ R163, R132, c[0x0][0x2d0] ;  /* 0x0000b40084a37a20 */ /* 0x000fe20000410000 */
[----:B--2---:R-:W-:Y:S01]  /*55a0*/  FMNMX.FTZ R3, R162, R3, !PT ;  /* 0x00000003a2037209 */ /* 0x004fe20007810000 */
[----:B------:R-:W-:Y:S02]  /*55b0*/  FMUL.FTZ R2, R133, c[0x0][0x2d0] ;  /* 0x0000b40085027a20 */ /* 0x000fe40000410000 */
[--C-:B------:R-:W-:Y:S02]  /*55c0*/  FFMA.FTZ R173, R4, c[0x0][0x2d0], -R163.reuse ;  /* 0x0000b40004ad7a23 */ /* 0x100fe400000108a3 */
[C---:B------:R-:W-:Y:S02]  /*55d0*/  FADD.FTZ R133, -R3.reuse, R0 ;  /* 0x0000000003857221 */ /* 0x040fe40000010100 */
[----:B------:R-:W-:Y:S01]  /*55e0*/  FMUL.FTZ R162, R3, c[0x0][0x2d0] ;  /* 0x0000b40003a27a20 */ /* 0x000fe20000410000 */
[----:B------:R-:W1:Y:S01]  /*55f0*/  MUFU.EX2 R2, R2 ;  /* 0x0000000200027308 */ /* 0x000e620000000800 */
[----:B------:R-:W-:Y:S01]  /*5600*/  FMUL.FTZ R0, R133, c[0x0][0x2d0] ;  /* 0x0000b40085007a20 */ /* 0x000fe20000410000 */
[----:B------:R-:W-:Y:S01]  /*5610*/  IADD3 R133, R182, R141, RZ ;  /* 0x0000008db6857210 */ /* 0x000fe20007ffe0ff */
[--C-:B------:R-:W-:Y:S02]  /*5620*/  FFMA.FTZ R174, R5, c[0x0][0x2d0], -R163.reuse ;  /* 0x0000b40005ae7a23 */ /* 0x100fe400000108a3 */
[--C-:B------:R-:W-:Y:S02]  /*5630*/  FFMA.FTZ R175, R8, c[0x0][0x2d0], -R163.reuse ;  /* 0x0000b40008af7a23 */ /* 0x100fe400000108a3 */
[--C-:B------:R-:W-:Y:S01]  /*5640*/  FFMA.FTZ R208, R9, c[0x0][0x2d0], -R163.reuse ;  /* 0x0000b40009d07a23 */ /* 0x100fe200000108a3 */
[----:B------:R-:W2:Y:S01]  /*5650*/  LDSM.16.MT88.4 R140, [R133+0x100] ;  /* 0x00010000858c783b */ /* 0x000ea20000004200 */
[--C-:B------:R-:W-:Y:S01]  /*5660*/  FFMA.FTZ R210, R6, c[0x0][0x2d0], -R162.reuse ;  /* 0x0000b40006d27a23 */ /* 0x100fe200000108a2 */
[----:B------:R-:W3:Y:S01]  /*5670*/  MUFU.EX2 R0, R0 ;  /* 0x0000000000007308 */ /* 0x000ee20000000800 */
[--C-:B------:R-:W-:Y:S02]  /*5680*/  FFMA.FTZ R215, R7, c[0x0][0x2d0], -R162.reuse ;  /* 0x0000b40007d77a23 */ /* 0x100fe400000108a2 */
[--C-:B------:R-:W-:Y:S02]  /*5690*/  FFMA.FTZ R212, R10, c[0x0][0x2d0], -R162.reuse ;  /* 0x0000b4000ad47a23 */ /* 0x100fe400000108a2 */
[--C-:B------:R-:W-:Y:S01]  /*56a0*/  FFMA.FTZ R217, R11, c[0x0][0x2d0], -R162.reuse ;  /* 0x0000b4000bd97a23 */ /* 0x100fe200000108a2 */
[----:B------:R-:W-:Y:S01]  /*56b0*/  LDSM.16.MT88.4 R152, [R133+0x2900] ;  /* 0x002900008598783b */ /* 0x000fe20000004200 */
[--C-:B------:R-:W-:Y:S02]  /*56c0*/  FFMA.FTZ R214, R12, c[0x0][0x2d0], -R163.reuse ;  /* 0x0000b4000cd67a23 */ /* 0x100fe400000108a3 */
[--C-:B------:R-:W-:Y:S01]  /*56d0*/  FFMA.FTZ R219, R13, c[0x0][0x2d0], -R163.reuse ;  /* 0x0000b4000ddb7a23 */ /* 0x100fe200000108a3 */
[----:B------:R-:W-:Y:S01]  /*56e0*/  MUFU.EX2 R173, R173 ;  /* 0x000000ad00ad7308 */ /* 0x000fe20000000800 */
[--C-:B------:R-:W-:Y:S02]  /*56f0*/  FFMA.FTZ R216, R14, c[0x0][0x2d0], -R162.reuse ;  /* 0x0000b4000ed87a23 */ /* 0x100fe400000108a2 */
[--C-:B------:R-:W-:Y:S01]  /*5700*/  FFMA.FTZ R221, R15, c[0x0][0x2d0], -R162.reuse ;  /* 0x0000b4000fdd7a23 */ /* 0x100fe200000108a2 */
[----:B------:R-:W-:Y:S01]  /*5710*/  LDSM.16.MT88.4 R168, [R133+0x5900] ;  /* 0x0059000085a8783b */ /* 0x000fe20000004200 */
[C---:B-1----:R-:W-:Y:S02]  /*5720*/  FMUL.FTZ R4, R2.reuse, R128 ;  /* 0x0000008002047220 */ /* 0x042fe40000410000 */
[C---:B------:R-:W-:Y:S02]  /*5730*/  FMUL.FTZ R5, R2.reuse, R129 ;  /* 0x0000008102057220 */ /* 0x040fe40000410000 */
[C---:B------:R-:W-:Y:S01]  /*5740*/  FMUL.FTZ R8, R2.reuse, R124 ;  /* 0x0000007c02087220 */ /* 0x040fe20000410000 */
[----:B------:R-:W1:Y:S01]  /*5750*/  MUFU.EX2 R174, R174 ;  /* 0x000000ae00ae7308 */ /* 0x000e620000000800 */
[C---:B------:R-:W-:Y:S02]  /*5760*/  FMUL.FTZ R9, R2.reuse, R125 ;  /* 0x0000007d02097220 */ /* 0x040fe40000410000 */
[----:B------:R-:W-:Y:S02]  /*5770*/  FMUL.FTZ R36, R2, R36 ;  /* 0x0000002402247220 */ /* 0x000fe40000410000 */
[C---:B---3--:R-:W-:Y:S02]  /*5780*/  FMUL.FTZ R6, R0.reuse, R130 ;  /* 0x0000008200067220 */ /* 0x048fe40000410000 */
[C---:B------:R-:W-:Y:S02]  /*5790*/  FMUL.FTZ R7, R0.reuse, R131 ;  /* 0x0000008300077220 */ /* 0x040fe40000410000 */
[C---:B------:R-:W-:Y:S01]  /*57a0*/  FMUL.FTZ R10, R0.reuse, R126 ;  /* 0x0000007e000a7220 */ /* 0x040fe20000410000 */
[----:B------:R-:W-:Y:S01]  /*57b0*/  MUFU.EX2 R175, R175 ;  /* 0x000000af00af7308 */ /* 0x000fe20000000800 */
[----:B------:R-:W-:Y:S02]  /*57c0*/  FMUL.FTZ R11, R0, R127 ;  /* 0x0000007f000b7220 */ /* 0x000fe40000410000 */
[----:B------:R-:W3:Y:S01]  /*57d0*/  LDSM.16.MT88.4 R124, [R176+UR4+0x100] ;  /* 0x00010004b07c783b */ /* 0x000ee20008004200 */
[----:B------:R-:W-:Y:S02]  /*57e0*/  FMUL.FTZ R37, R2, R37 ;  /* 0x0000002502257220 */ /* 0x000fe40000410000 */
[C---:B------:R-:W-:Y:S02]  /*57f0*/  FMUL.FTZ R38, R0.reuse, R38 ;  /* 0x0000002600267220 */ /* 0x040fe40000410000 */
[----:B------:R-:W-:Y:S02]  /*5800*/  FMUL.FTZ R39, R0, R39 ;  /* 0x0000002700277220 */ /* 0x000fe40000410000 */
[----:B------:R-:W4:Y:S01]  /*5810*/  MUFU.EX2 R208, R208 ;  /* 0x000000d000d07308 */ /* 0x000f220000000800 */
[C---:B------:R-:W-:Y:S02]  /*5820*/  FMUL.FTZ R40, R2.reuse, R40 ;  /* 0x0000002802287220 */ /* 0x040fe40000410000 */
[----:B------:R-:W-:Y:S01]  /*5830*/  FMUL.FTZ R41, R2, R41 ;  /* 0x0000002902297220 */ /* 0x000fe20000410000 */
[----:B-1----:R-:W-:Y:S01]  /*5840*/  F2FP.PACK_AB R128, R174, R173 ;  /* 0x000000adae80723e */ /* 0x002fe200000000ff */
        /* <DEDUP_REMOVED lines=9> */
[----:B------:R-:W1:Y:S01]  /*58e0*/  MUFU.EX2 R215, R215 ;  /* 0x000000d700d77308 */ /* 0x000e620000000800 */
[C---:B------:R-:W-:Y:S02]  /*58f0*/  FMUL.FTZ R46, R0.reuse, R46 ;  /* 0x0000002e002e7220 */ /* 0x040fe40000410000 */
[----:B------:R-:W-:Y:S01]  /*5900*/  FMUL.FTZ R47, R0, R47 ;  /* 0x0000002f002f7220 */ /* 0x000fe20000410000 */
[----:B----4-:R-:W-:Y:S01]  /*5910*/  F2FP.PACK_AB R130, R208, R175 ;  /* 0x000000afd082723e */ /* 0x010fe200000000ff */
        /* <DEDUP_REMOVED lines=30> */
[C---:B------:R-:W-:Y:S05]  /*5b00*/  HMMA.16816.F32 R4, R128.reuse, R136, R4 ;  /* 0x000000888004723c */ /* 0x040fea0000001804 */
[----:B------:R-:W-:Y:S02]  /*5b10*/  FMUL.FTZ R71, R0, R71 ;  /* 0x0000004700477220 */ /* 0x000fe40000410000 */
[----:B------:R-:W-:Y:S01]  /*5b20*/  IADD3 R137, R176, UR4, RZ ;  /* 0x00000004b0897c10 */ /* 0x000fe2000fffe0ff */
[C---:B------:R-:W-:Y:S01]  /*5b30*/  HMMA.16816.F32 R8, R128.reuse, R138, R8 ;  /* 0x0000008a8008723c */ /* 0x040fe20000001808 */
[----:B------:R-:W4:Y:S03]  /*5b40*/  MUFU.EX2 R221, R221 ;  /* 0x000000dd00dd7308 */ /* 0x000f260000000800 */
[----:B------:R-:W-:Y:S01]  /*5b50*/  IADD3 R172, R182, R137, RZ ;  /* 0x00000089b6ac7210 */ /* 0x000fe20007ffe0ff */
[C---:B------:R-:W-:Y:S02]  /*5b60*/  FMUL.FTZ R72, R2.reuse, R72 ;  /* 0x0000004802487220 */ /* 0x040fe40000410000 */
[----:B------:R-:W-:Y:S01]  /*5b70*/  FMUL.FTZ R73, R2, R73 ;  /* 0x0000004902497220 */ /* 0x000fe20000410000 */
[C---:B--2---:R-:W-:Y:S01]  /*5b80*/  HMMA.16816.F32 R36, R128.reuse, R140, R36 ;  /* 0x0000008c8024723c */ /* 0x044fe20000001824 */
[----:B------:R-:W2:Y:S03]  /*5b90*/  LDSM.16.MT88.4 R136, [R172+0x100] ;  /* 0x00010000ac88783b */ /* 0x000ea60000004200 */
[C---:B------:R-:W-:Y:S02]  /*5ba0*/  FMUL.FTZ R74, R0.reuse, R74 ;  /* 0x0000004a004a7220 */ /* 0x040fe40000410000 */
[----:B------:R-:W-:Y:S02]  /*5bb0*/  FMUL.FTZ R75, R0, R75 ;  /* 0x0000004b004b7220 */ /* 0x000fe40000410000 */
[C---:B------:R-:W-:Y:S01]  /*5bc0*/  HMMA.16816.F32 R40, R128.reuse, R142, R40 ;  /* 0x0000008e8028723c */ /* 0x040fe20000001828 */
[----:B------:R-:W5:Y:S03]  /*5bd0*/  LDSM.16.MT88.4 R140, [R177+UR4+0x2100] ;  /* 0x00210004b18c783b */ /* 0x000f660008004200 */
[C---:B------:R-:W-:Y:S02]  /*5be0*/  FMUL.FTZ R76, R2.reuse, R76 ;  /* 0x0000004c024c7220 */ /* 0x040fe40000410000 */
[----:B------:R-:W-:Y:S02]  /*5bf0*/  FMUL.FTZ R77, R2, R77 ;  /* 0x0000004d024d7220 */ /* 0x000fe40000410000 */
[C---:B---3--:R-:W-:Y:S01]  /*5c00*/  HMMA.16816.F32 R44, R128.reuse, R124, R44 ;  /* 0x0000007c802c723c */ /* 0x048fe2000000182c */
[----:B------:R-:W-:Y:S03]  /*5c10*/  LDSM.16.MT88.4 R120, [R172+0x4100] ;  /* 0x00410000ac78783b */ /* 0x000fe60000004200 */
[C---:B------:R-:W-:Y:S02]  /*5c20*/  FMUL.FTZ R78, R0.reuse, R78 ;  /* 0x0000004e004e7220 */ /* 0x040fe40000410000 */
[----:B------:R-:W-:Y:S02]  /*5c30*/  FMUL.FTZ R79, R0, R79 ;  /* 0x0000004f004f7220 */ /* 0x000fe40000410000 */
[C---:B------:R-:W-:Y:S01]  /*5c40*/  HMMA.16816.F32 R48, R128.reuse, R126, R48 ;  /* 0x0000007e8030723c */ /* 0x040fe20000001830 */
[----:B------:R-:W3:Y:S03]  /*5c50*/  LDSM.16.MT88.4 R124, [R133+0x2100] ;  /* 0x00210000857c783b */ /* 0x000ee60000004200 */
[C---:B------:R-:W-:Y:S02]  /*5c60*/  FMUL.FTZ R80, R2.reuse, R80 ;  /* 0x0000005002507220 */ /* 0x040fe40000410000 */
[----:B------:R-:W-:Y:S02]  /*5c70*/  FMUL.FTZ R81, R2, R81 ;  /* 0x0000005102517220 */ /* 0x000fe40000410000 */
[C---:B------:R-:W-:Y:S01]  /*5c80*/  FMUL.FTZ R82, R0.reuse, R82 ;  /* 0x0000005200527220 */ /* 0x040fe20000410000 */
[----:B------:R-:W-:Y:S03]  /*5c90*/  LDSM.16.MT88.4 R144, [R172+0x900] ;  /* 0x00090000ac90783b */ /* 0x000fe60000004200 */
[----:B------:R-:W-:Y:S02]  /*5ca0*/  FMUL.FTZ R83, R0, R83 ;  /* 0x0000005300537220 */ /* 0x000fe40000410000 */
[C---:B------:R-:W-:Y:S02]  /*5cb0*/  FMUL.FTZ R84, R2.reuse, R84 ;  /* 0x0000005402547220 */ /* 0x040fe40000410000 */
[----:B------:R-:W-:Y:S01]  /*5cc0*/  FMUL.FTZ R85, R2, R85 ;  /* 0x0000005502557220 */ /* 0x000fe20000410000 */
[C---:B--2---:R-:W-:Y:S03]  /*5cd0*/  HMMA.16816.F32 R52, R128.reuse, R136, R52 ;  /* 0x000000888034723c */ /* 0x044fe60000001834 */
[C---:B------:R-:W-:Y:S02]  /*5ce0*/  FMUL.FTZ R86, R0.reuse, R86 ;  /* 0x0000005600567220 */ /* 0x040fe40000410000 */
[----:B------:R-:W-:Y:S02]  /*5cf0*/  FMUL.FTZ R87, R0, R87 ;  /* 0x0000005700577220 */ /* 0x000fe40000410000 */
[C---:B------:R-:W-:Y:S01]  /*5d00*/  FMUL.FTZ R88, R2.reuse, R88 ;  /* 0x0000005802587220 */ /* 0x040fe20000410000 */
[C---:B------:R-:W-:Y:S01]  /*5d10*/  HMMA.16816.F32 R56, R128.reuse, R138, R56 ;  /* 0x0000008a8038723c */ /* 0x040fe20000001838 */
[----:B------:R-:W2:Y:S03]  /*5d20*/  LDSM.16.MT88.4 R136, [R176+UR4+0x2100] ;  /* 0x00210004b088783b */ /* 0x000ea60008004200 */
[----:B------:R-:W-:Y:S02]  /*5d30*/  FMUL.FTZ R89, R2, R89 ;  /* 0x0000005902597220 */ /* 0x000fe40000410000 */
[C---:B------:R-:W-:Y:S02]  /*5d40*/  FMUL.FTZ R90, R0.reuse, R90 ;  /* 0x0000005a005a7220 */ /* 0x040fe40000410000 */
[C---:B-----5:R-:W-:Y:S04]  /*5d50*/  HMMA.16816.F32 R60, R128.reuse, R140, R60 ;  /* 0x0000008c803c723c */ /* 0x060fe8000000183c */
[----:B------:R-:W-:Y:S02]  /*5d60*/  FMUL.FTZ R91, R0, R91 ;  /* 0x0000005b005b7220 */ /* 0x000fe40000410000 */
[C---:B------:R-:W-:Y:S02]  /*5d70*/  FMUL.FTZ R92, R2.reuse, R92 ;  /* 0x0000005c025c7220 */ /* 0x040fe40000410000 */
[C---:B------:R-:W-:Y:S01]  /*5d80*/  HMMA.16816.F32 R64, R128.reuse, R142, R64 ;  /* 0x0000008e8040723c */ /* 0x040fe20000001840 */
[----:B------:R-:W5:Y:S03]  /*5d90*/  LDSM.16.MT88.4 R140, [R172+0x2100] ;  /* 0x00210000ac8c783b */ /* 0x000f660000004200 */
[----:B------:R-:W-:Y:S02]  /*5da0*/  FMUL.FTZ R93, R2, R93 ;  /* 0x0000005d025d7220 */ /* 0x000fe40000410000 */
[C---:B------:R-:W-:Y:S02]  /*5db0*/  FMUL.FTZ R94, R0.reuse, R94 ;  /* 0x0000005e005e7220 */ /* 0x040fe40000410000 */
[C---:B---3--:R-:W-:Y:S04]  /*5dc0*/  HMMA.16816.F32 R68, R128.reuse, R124, R68 ;  /* 0x0000007c8044723c */ /* 0x048fe80000001844 */
[----:B------:R-:W-:Y:S02]  /*5dd0*/  FMUL.FTZ R95, R0, R95 ;  /* 0x0000005f005f7220 */ /* 0x000fe40000410000 */
[C---:B------:R-:W-:Y:S02]  /*5de0*/  FMUL.FTZ R96, R2.reuse, R96 ;  /* 0x0000006002607220 */ /* 0x040fe40000410000 */
[C---:B------:R-:W-:Y:S01]  /*5df0*/  HMMA.16816.F32 R72, R128.reuse, R126, R72 ;  /* 0x0000007e8048723c */ /* 0x040fe20000001848 */
[----:B------:R-:W3:Y:S03]  /*5e00*/  LDSM.16.MT88.4 R124, [R177+UR4+0x4100] ;  /* 0x00410004b17c783b */ /* 0x000ee60008004200 */
        /* <DEDUP_REMOVED lines=8> */
[----:B------:R-:W2:Y:S03]  /*5e90*/  LDSM.16.MT88.4 R136, [R133+0x4100] ;  /* 0x004100008588783b */ /* 0x000ea60000004200 */
[----:B------:R-:W-:Y:S02]  /*5ea0*/  FMUL.FTZ R103, R0, R103 ;  /* 0x0000006700677220 */ /* 0x000fe40000410000 */
[C---:B------:R-:W-:Y:S02]  /*5eb0*/  FMUL.FTZ R104, R2.reuse, R104 ;  /* 0x0000006802687220 */ /* 0x040fe40000410000 */
[C---:B-----5:R-:W-:Y:S04]  /*5ec0*/  HMMA.16816.F32 R84, R128.reuse, R140, R84 ;  /* 0x0000008c8054723c */ /* 0x060fe80000001854 */
[----:B------:R-:W-:Y:S02]  /*5ed0*/  FMUL.FTZ R105, R2, R105 ;  /* 0x0000006902697220 */ /* 0x000fe40000410000 */
[C---:B------:R-:W-:Y:S02]  /*5ee0*/  FMUL.FTZ R106, R0.reuse, R106 ;  /* 0x0000006a006a7220 */ /* 0x040fe40000410000 */
[C---:B------:R-:W-:Y:S01]  /*5ef0*/  HMMA.16816.F32 R88, R128.reuse, R142, R88 ;  /* 0x0000008e8058723c */ /* 0x040fe20000001858 */
[----:B------:R-:W5:Y:S03]  /*5f00*/  LDSM.16.MT88.4 R140, [R176+UR4+0x4100] ;  /* 0x00410004b08c783b */ /* 0x000f660008004200 */
[----:B------:R-:W-:Y:S02]  /*5f10*/  FMUL.FTZ R107, R0, R107 ;  /* 0x0000006b006b7220 */ /* 0x000fe40000410000 */
[--C-:B------:R-:W-:Y:S02]  /*5f20*/  FFMA.FTZ R218, R16, c[0x0][0x2d0], -R163.reuse ;  /* 0x0000b40010da7a23 */ /* 0x100fe400000108a3 */
[C---:B---3--:R-:W-:Y:S04]  /*5f30*/  HMMA.16816.F32 R92, R128.reuse, R124, R92 ;  /* 0x0000007c805c723c */ /* 0x048fe8000000185c */
[--C-:B------:R-:W-:Y:S01]  /*5f40*/  FFMA.FTZ R223, R17, c[0x0][0x2d0], -R163.reuse ;  /* 0x0000b40011df7a23 */ /* 0x100fe200000108a3 */
[----:B------:R-:W-:Y:S01]  /*5f50*/  MUFU.EX2 R218, R218 ;  /* 0x000000da00da7308 */ /* 0x000fe20000000800 */
[--C-:B------:R-:W-:Y:S02]  /*5f60*/  FFMA.FTZ R220, R18, c[0x0][0x2d0], -R162.reuse ;  /* 0x0000b40012dc7a23 */ /* 0x100fe400000108a2 */
[C---:B------:R-:W-:Y:S01]  /*5f70*/  HMMA.16816.F32 R96, R128.reuse, R126, R96 ;  /* 0x0000007e8060723c */ /* 0x040fe20000001860 */
[----:B------:R-:W3:Y:S03]  /*5f80*/  LDSM.16.MT88.4 R124, [R177+UR4+0x900] ;  /* 0x00090004b17c783b */ /* 0x000ee60008004200 */
[--C-:B------:R-:W-:Y:S02]  /*5f90*/  FFMA.FTZ R225, R19, c[0x0][0x2d0], -R162.reuse ;  /* 0x0000b40013e17a23 */ /* 0x100fe400000108a2 */
[C---:B------:R-:W-:Y:S01]  /*5fa0*/  FMUL.FTZ R108, R2.reuse, R108 ;  /* 0x0000006c026c7220 */ /* 0x040fe20000410000 */
[----:B------:R-:W5:Y:S01]  /*5fb0*/  MUFU.EX2 R223, R223 ;  /* 0x000000df00df7308 */ /* 0x000f620000000800 */
[----:B------:R-:W-:Y:S01]  /*5fc0*/  FMUL.FTZ R109, R2, R109 ;  /* 0x0000006d026d7220 */ /* 0x000fe20000410000 */
[C---:B--2---:R-:W-:Y:S03]  /*5fd0*/  HMMA.16816.F32 R12, R128.reuse, R136, R12 ;  /* 0x00000088800c723c */ /* 0x044fe6000000180c */
[C---:B------:R-:W-:Y:S02]  /*5fe0*/  FMUL.FTZ R110, R0.reuse, R110 ;  /* 0x0000006e006e7220 */ /* 0x040fe40000410000 */
[----:B------:R-:W-:Y:S02]  /*5ff0*/  FMUL.FTZ R111, R0, R111 ;  /* 0x0000006f006f7220 */ /* 0x000fe40000410000 */
[C---:B------:R-:W-:Y:S01]  /*6000*/  FMUL.FTZ R16, R2.reuse, R116 ;  /* 0x0000007402107220 */ /* 0x040fe20000410000 */
[C---:B------:R-:W-:Y:S01]  /*6010*/  HMMA.16816.F32 R100, R128.reuse, R138, R100 ;  /* 0x0000008a8064723c */ /* 0x040fe20000001864 */
[----:B------:R-:W2:Y:S01]  /*6020*/  LDSM.16.MT88.4 R136, [R133+0x900] ;  /* 0x000900008588783b */ /* 0x000ea20000004200 */
[----:B------:R-:W-:Y:S02]  /*6030*/  MUFU.EX2 R220, R220 ;  /* 0x000000dc00dc7308 */ /* 0x000fe40000000800 */
[----:B------:R-:W-:Y:S01]  /*6040*/  FMUL.FTZ R17, R2, R117 ;  /* 0x0000007502117220 */ /* 0x000fe20000410000 */
[----:B-1----:R-:W-:Y:S01]  /*6050*/  F2FP.PACK_AB R116, R219, R214 ;  /* 0x000000d6db74723e */ /* 0x002fe200000000ff */
[C---:B------:R-:W-:Y:S01]  /*6060*/  FMUL.FTZ R18, R0.reuse, R118 ;  /* 0x0000007600127220 */ /* 0x040fe20000410000 */
[----:B----4-:R-:W-:Y:S01]  /*6070*/  F2FP.PACK_AB R117, R221, R216 ;  /* 0x000000d8dd75723e */ /* 0x010fe200000000ff */
[C---:B-----5:R-:W-:Y:S04]  /*6080*/  HMMA.16816.F32 R104, R128.reuse, R140, R104 ;  /* 0x0000008c8068723c */ /* 0x060fe80000001868 */
[----:B------:R-:W1:Y:S01]  /*6090*/  MUFU.EX2 R225, R225 ;  /* 0x000000e100e17308 */ /* 0x000e620000000800 */
[----:B------:R-:W-:Y:S01]  /*60a0*/  FMUL.FTZ R19, R0, R119 ;  /* 0x0000007700137220 */ /* 0x000fe20000410000 */
[----:B------:R-:W-:Y:S01]  /*60b0*/  F2FP.PACK_AB R118, R223, R218 ;  /* 0x000000dadf76723e */ /* 0x000fe200000000ff */
[C---:B------:R-:W-:Y:S01]  /*60c0*/  FMUL.FTZ R112, R2.reuse, R112 ;  /* 0x0000007002707220 */ /* 0x040fe20000410000 */
[C---:B------:R-:W-:Y:S01]  /*60d0*/  HMMA.16816.F32 R108, R128.reuse, R142, R108 ;  /* 0x0000008e806c723c */ /* 0x040fe2000000186c */
[----:B------:R-:W4:Y:S03]  /*60e0*/  LDSM.16.MT88.4 R140, [R176+UR4+0x900] ;  /* 0x00090004b08c783b */ /* 0x000f260008004200 */
[----:B------:R-:W-:Y:S02]  /*60f0*/  FMUL.FTZ R113, R2, R113 ;  /* 0x0000007102717220 */ /* 0x000fe40000410000 */
[C---:B------:R-:W-:Y:S02]  /*6100*/  FMUL.FTZ R114, R0.reuse, R114 ;  /* 0x0000007200727220 */ /* 0x040fe40000410000 */
[C---:B------:R-:W-:Y:S04]  /*6110*/  HMMA.16816.F32 R16, R128.reuse, R120, R16 ;  /* 0x000000788010723c */ /* 0x040fe80000001810 */
[----:B------:R-:W-:Y:S02]  /*6120*/  FMUL.FTZ R115, R0, R115 ;  /* 0x0000007300737220 */ /* 0x000fe40000410000 */
[--C-:B------:R-:W-:Y:S02]  /*6130*/  FFMA.FTZ R222, R20, c[0x0][0x2d0], -R163.reuse ;  /* 0x0000b40014de7a23 */ /* 0x100fe400000108a3 */
[--C-:B------:R-:W-:Y:S03]  /*6140*/  FFMA.FTZ R227, R21, c[0x0][0x2d0], -R163.reuse ;  /* 0x0000b40015e37a23 */ /* 0x100fe600000108a3 */
[----:B------:R-:W-:Y:S01]  /*6150*/  HMMA.16816.F32 R112, R128, R122, R112 ;  /* 0x0000007a8070723c */ /* 0x000fe20000001870 */
[----:B------:R-:W5:Y:S01]  /*6160*/  LDSM.16.MT88.4 R120, [R172+0x2900] ;  /* 0x00290000ac78783b */ /* 0x000f620000004200 */
[----:B------:R-:W-:Y:S01]  /*6170*/  MUFU.EX2 R222, R222 ;  /* 0x000000de00de7308 */ /* 0x000fe20000000800 */
[----:B-1----:R-:W-:Y:S01]  /*6180*/  F2FP.PACK_AB R119, R225, R220 ;  /* 0x000000dce177723e */ /* 0x002fe200000000ff */
[--C-:B------:R-:W-:Y:S02]  /*6190*/  FFMA.FTZ R224, R22, c[0x0][0x2d0], -R162.reuse ;  /* 0x0000b40016e07a23 */ /* 0x100fe400000108a2 */
[--C-:B------:R-:W-:Y:S02]  /*61a0*/  FFMA.FTZ R229, R23, c[0x0][0x2d0], -R162.reuse ;  /* 0x0000b40017e57a23 */ /* 0x100fe400000108a2 */
[--C-:B------:R-:W-:Y:S01]  /*61b0*/  FFMA.FTZ R226, R24, c[0x0][0x2d0], -R163.reuse ;  /* 0x0000b40018e27a23 */ /* 0x100fe200000108a3 */
[----:B------:R-:W-:Y:S01]  /*61c0*/  LDSM.16.MT88.4 R128, [R133+0x4900] ;  /* 0x004900008580783b */ /* 0x000fe20000004200 */
[C---:B---3--:R-:W-:Y:S02]  /*61d0*/  HMMA.16816.F32 R4, R116.reuse, R124, R4 ;  /* 0x0000007c7404723c */ /* 0x048fe40000001804 */
[----:B------:R-:W1:Y:S03]  /*61e0*/  MUFU.EX2 R227, R227 ;  /* 0x000000e300e37308 */ /* 0x000e660000000800 */
[--C-:B------:R-:W-:Y:S02]  /*61f0*/  FFMA.FTZ R231, R25, c[0x0][0x2d0], -R163.reuse ;  /* 0x0000b40019e77a23 */ /* 0x100fe400000108a3 */
[--C-:B------:R-:W-:Y:S01]  /*6200*/  FFMA.FTZ R228, R26, c[0x0][0x2d0], -R162.reuse ;  /* 0x0000b4001ae47a23 */ /* 0x100fe200000108a2 */
[C---:B------:R-:W-:Y:S01]  /*6210*/  HMMA.16816.F32 R8, R116.reuse, R126, R8 ;  /* 0x0000007e7408723c */ /* 0x040fe20000001808 */
[----:B------:R-:W3:Y:S03]  /*6220*/  LDSM.16.MT88.4 R124, [R177+UR4+0x4900] ;  /* 0x00490004b17c783b */ /* 0x000ee60008004200 */
[--C-:B------:R-:W-:Y:S01]  /*6230*/  FFMA.FTZ R233, R27, c[0x0][0x2d0], -R162.reuse ;  /* 0x0000b4001be97a23 */ /* 0x100fe200000108a2 */
[----:B------:R-:W-:Y:S01]  /*6240*/  MUFU.EX2 R224, R224 ;  /* 0x000000e000e07308 */ /* 0x000fe20000000800 */
[--C-:B------:R-:W-:Y:S02]  /*6250*/  FFMA.FTZ R230, R28, c[0x0][0x2d0], -R163.reuse ;  /* 0x0000b4001ce67a23 */ /* 0x100fe400000108a3 */
[C---:B--2---:R-:W-:Y:S04]  /*6260*/  HMMA.16816.F32 R36, R116.reuse, R136, R36 ;  /* 0x000000887424723c */ /* 0x044fe80000001824 */
[--C-:B------:R-:W-:Y:S02]  /*6270*/  FFMA.FTZ R235, R29, c[0x0][0x2d0], -R163.reuse ;  /* 0x0000b4001deb7a23 */ /* 0x100fe400000108a3 */
[--C-:B------:R-:W-:Y:S01]  /*6280*/  FFMA.FTZ R232, R30, c[0x0][0x2d0], -R162.reuse ;  /* 0x0000b4001ee87a23 */ /* 0x100fe200000108a2 */
[----:B------:R-:W2:Y:S01]  /*6290*/  MUFU.EX2 R229, R229 ;  /* 0x000000e500e57308 */ /* 0x000ea20000000800 */
[C---:B------:R-:W-:Y:S01]  /*62a0*/  HMMA.16816.F32 R40, R116.reuse, R138, R40 ;  /* 0x0000008a7428723c */ /* 0x040fe20000001828 */
[----:B------:R-:W1:Y:S03]  /*62b0*/  LDSM.16.MT88.4 R136, [R176+UR4+0x4900] ;  /* 0x00490004b088783b */ /* 0x000e660008004200 */
[--C-:B------:R-:W-:Y:S02]  /*62c0*/  FFMA.FTZ R237, R31, c[0x0][0x2d0], -R162.reuse ;  /* 0x0000b4001fed7a23 */ /* 0x100fe400000108a2 */
[--C-:B------:R-:W-:Y:S02]  /*62d0*/  FFMA.FTZ R234, R32, c[0x0][0x2d0], -R163.reuse ;  /* 0x0000b40020ea7a23 */ /* 0x100fe400000108a3 */
[C---:B----4-:R-:W-:Y:S01]  /*62e0*/  HMMA.16816.F32 R44, R116.reuse, R140, R44 ;  /* 0x0000008c742c723c */ /* 0x050fe2000000182c */
[----:B------:R-:W-:Y:S03]  /*62f0*/  MUFU.EX2 R226, R226 ;  /* 0x000000e200e27308 */ /* 0x000fe60000000800 */
[----:B------:R-:W-:Y:S02]  /*6300*/  FFMA.FTZ R163, R33, c[0x0][0x2d0], -R163 ;  /* 0x0000b40021a37a23 */ /* 0x000fe400000108a3 */
[--C-:B------:R-:W-:Y:S02]  /*6310*/  FFMA.FTZ R236, R34, c[0x0][0x2d0], -R162.reuse ;  /* 0x0000b40022ec7a23 */ /* 0x100fe400000108a2 */
[C---:B------:R-:W-:Y:S01]  /*6320*/  HMMA.16816.F32 R48, R116.reuse, R142, R48 ;  /* 0x0000008e7430723c */ /* 0x040fe20000001830 */
[----:B------:R-:W-:Y:S02]  /*6330*/  LDSM.16.MT88.4 R140, [R133+0x1100] ;  /* 0x00110000858c783b */ /* 0x000fe40000004200 */
[----:B------:R-:W-:Y:S01]  /*6340*/  MUFU.EX2 R239, R163 ;  /* 0x000000a300ef7308 */ /* 0x000fe20000000800 */
[----:B------:R-:W-:Y:S02]  /*6350*/  FFMA.FTZ R162, R35, c[0x0][0x2d0], -R162 ;  /* 0x0000b40023a27a23 */ /* 0x000fe400000108a2 */
[----:B------:R-:W-:Y:S02]  /*6360*/  FFMA.FTZ R173, R2, R213, R173 ;  /* 0x000000d502ad7223 */ /* 0x000fe400000100ad */
[C---:B------:R-:W-:Y:S04]  /*6370*/  HMMA.16816.F32 R52, R116.reuse, R144, R52 ;  /* 0x000000907434723c */ /* 0x040fe80000001834 */
[----:B------:R-:W-:Y:S01]  /*6380*/  FFMA.FTZ R210, R0, R211, R210 ;  /* 0x000000d300d27223 */ /* 0x000fe200000100d2 */
[----:B------:R4:W-:Y:S01]  /*6390*/  MUFU.EX2 R241, R162 ;  /* 0x000000a200f17308 */ /* 0x0009e20000000800 */
[----:B------:R-:W-:Y:S02]  /*63a0*/  FADD.FTZ R174, R174, R173 ;  /* 0x000000adaeae7221 */ /* 0x000fe40000010000 */
[C---:B------:R-:W-:Y:S01]  /*63b0*/  HMMA.16816.F32 R56, R116.reuse, R146, R56 ;  /* 0x000000927438723c */ /* 0x040fe20000001838 */
[----:B------:R-:W-:Y:S03]  /*63c0*/  LDSM.16.MT88.4 R144, [R176+UR4+0x1100] ;  /* 0x00110004b090783b */ /* 0x000fe60008004200 */
[----:B------:R-:W-:Y:S03]  /*63d0*/  FADD.FTZ R215, R215, R210 ;  /* 0x000000d2d7d77221 */ /* 0x000fe60000010000 */
[----:B------:R-:W1:Y:S01]  /*63e0*/  MUFU.EX2 R231, R231 ;  /* 0x000000e700e77308 */ /* 0x000e620000000800 */
[C---:B------:R-:W-:Y:S04]  /*63f0*/  HMMA.16816.F32 R60, R116.reuse, R148, R60 ;  /* 0x00000094743c723c */ /* 0x040fe8000000183c */
[----:B------:R-:W-:Y:S04]  /*6400*/  FADD.FTZ R212, R212, R215 ;  /* 0x000000d7d4d47221 */ /* 0x000fe80000010000 */
[C---:B------:R-:W-:Y:S01]  /*6410*/  HMMA.16816.F32 R64, R116.reuse, R150, R64 ;  /* 0x000000967440723c */ /* 0x040fe20000001840 */
[----:B------:R-:W-:Y:S01]  /*6420*/  LDSM.16.MT88.4 R148, [R172+0x1900] ;  /* 0x00190000ac94783b */ /* 0x000fe20000004200 */
[----:B------:R-:W-:Y:S02]  /*6430*/  MUFU.EX2 R228, R228 ;  /* 0x000000e400e47308 */ /* 0x000fe40000000800 */
[----:B------:R-:W-:Y:S04]  /*6440*/  FADD.FTZ R217, R217, R212 ;  /* 0x000000d4d9d97221 */ /* 0x000fe80000010000 */
[C---:B------:R-:W-:Y:S01]  /*6450*/  HMMA.16816.F32 R68, R116.reuse, R152, R68 ;  /* 0x000000987444723c */ /* 0x040fe20000001844 */
[----:B----4-:R-:W-:Y:S03]  /*6460*/  LDSM.16.MT88.4 R160, [R172+0x3900] ;  /* 0x00390000aca0783b */ /* 0x010fe60000004200 */
[----:B------:R-:W4:Y:S01]  /*6470*/  MUFU.EX2 R233, R233 ;  /* 0x000000e900e97308 */ /* 0x000f220000000800 */
[----:B------:R-:W-:Y:S03]  /*6480*/  FADD.FTZ R216, R216, R217 ;  /* 0x000000d9d8d87221 */ /* 0x000fe60000010000 */
[C---:B------:R-:W-:Y:S01]  /*6490*/  HMMA.16816.F32 R72, R116.reuse, R154, R72 ;  /* 0x0000009a7448723c */ /* 0x040fe20000001848 */
[----:B------:R-:W-:Y:S03]  /*64a0*/  LDSM.16.MT88.4 R152, [R177+UR4+0x3900] ;  /* 0x00390004b198783b */ /* 0x000fe60008004200 */
[----:B------:R-:W-:Y:S02]  /*64b0*/  FADD.FTZ R221, R221, R216 ;  /* 0x000000d8dddd7221 */ /* 0x000fe40000010000 */
[----:B------:R-:W-:Y:S02]  /*64c0*/  MUFU.EX2 R230, R230 ;  /* 0x000000e600e67308 */ /* 0x000fe40000000800 */
[C---:B------:R-:W-:Y:S04]  /*64d0*/  HMMA.16816.F32 R76, R116.reuse, R156, R76 ;  /* 0x0000009c744c723c */ /* 0x040fe8000000184c */
[----:B------:R-:W-:Y:S04]  /*64e0*/  FADD.FTZ R220, R220, R221 ;  /* 0x000000dddcdc7221 */ /* 0x000fe80000010000 */
[C---:B------:R-:W-:Y:S01]  /*64f0*/  HMMA.16816.F32 R80, R116.reuse, R158, R80 ;  /* 0x0000009e7450723c */ /* 0x040fe20000001850 */
[----:B------:R-:W-:Y:S01]  /*6500*/  LDSM.16.MT88.4 R156, [R176+UR4+0x3900] ;  /* 0x00390004b09c783b */ /* 0x000fe20008004200 */
[----:B------:R-:W1:Y:S02]  /*6510*/  MUFU.EX2 R235, R235 ;  /* 0x000000eb00eb7308 */ /* 0x000e640000000800 */
[----:B------:R-:W-:Y:S04]  /*6520*/  FADD.FTZ R225, R225, R220 ;  /* 0x000000dce1e17221 */ /* 0x000fe80000010000 */
[C---:B-----5:R-:W-:Y:S04]  /*6530*/  HMMA.16816.F32 R84, R116.reuse, R120, R84 ;  /* 0x000000787454723c */ /* 0x060fe80000001854 */
[----:B------:R-:W-:Y:S04]  /*6540*/  MUFU.EX2 R232, R232 ;  /* 0x000000e800e87308 */ /* 0x000fe80000000800 */
[C---:B------:R-:W-:Y:S01]  /*6550*/  HMMA.16816.F32 R88, R116.reuse, R122, R88 ;  /* 0x0000007a7458723c */ /* 0x040fe20000001858 */
[----:B------:R-:W5:Y:S05]  /*6560*/  LDSM.16.MT88.4 R120, [R172+0x4900] ;  /* 0x00490000ac78783b */ /* 0x000f6a0000004200 */
[----:B------:R-:W1:Y:S02]  /*6570*/  MUFU.EX2 R237, R237 ;  /* 0x000000ed00ed7308 */ /* 0x000e640000000800 */
[C---:B---3--:R-:W-:Y:S08]  /*6580*/  HMMA.16816.F32 R92, R116.reuse, R124, R92 ;  /* 0x0000007c745c723c */ /* 0x048ff0000000185c */
[C---:B------:R-:W-:Y:S01]  /*6590*/  HMMA.16816.F32 R96, R116.reuse, R126, R96 ;  /* 0x0000007e7460723c */ /* 0x040fe20000001860 */
[----:B------:R-:W3:Y:S01]  /*65a0*/  LDSM.16.MT88.4 R124, [R177+UR4+0x1100] ;  /* 0x00110004b17c783b */ /* 0x000ee20008004200 */
[----:B------:R-:W2:Y:S06]  /*65b0*/  MUFU.EX2 R234, R234 ;  /* 0x000000ea00ea7308 */ /* 0x000eac0000000800 */
[C---:B------:R-:W-:Y:S04]  /*65c0*/  HMMA.16816.F32 R12, R116.reuse, R128, R12 ;  /* 0x00000080740c723c */ /* 0x040fe8000000180c */
[----:B------:R-:W2:Y:S04]  /*65d0*/  MUFU.EX2 R236, R236 ;  /* 0x000000ec00ec7308 */ /* 0x000ea80000000800 */
[C---:B------:R-:W-:Y:S01]  /*65e0*/  HMMA.16816.F32 R100, R116.reuse, R130, R100 ;  /* 0x000000827464723c */ /* 0x040fe20000001864 */
[----:B------:R-:W2:Y:S07]  /*65f0*/  LDSM.16.MT88.4 R128, [R172+0x1100] ;  /* 0x00110000ac80783b */ /* 0x000eae0000004200 */
[C---:B-1----:R-:W-:Y:S08]  /*6600*/  HMMA.16816.F32 R104, R116.reuse, R136, R104 ;  /* 0x000000887468723c */ /* 0x042ff00000001868 */
[C---:B------:R-:W-:Y:S01]  /*6610*/  HMMA.16816.F32 R108, R116.reuse, R138, R108 ;  /* 0x0000008a746c723c */ /* 0x040fe2000000186c */
[----:B------:R-:W1:Y:S07]  /*6620*/  LDSM.16.MT88.4 R136, [R177+UR4+0x3100] ;  /* 0x00310004b188783b */ /* 0x000e6e0008004200 */
[C---:B-----5:R-:W-:Y:S08]  /*6630*/  HMMA.16816.F32 R16, R116.reuse, R120, R16 ;  /* 0x000000787410723c */ /* 0x060ff00000001810 */
[----:B------:R-:W-:Y:S01]  /*6640*/  HMMA.16816.F32 R112, R116, R122, R112 ;  /* 0x0000007a7470723c */ /* 0x000fe20000001870 */
[----:B------:R-:W5:Y:S06]  /*6650*/  LDSM.16.MT88.4 R120, [R133+0x3100] ;  /* 0x003100008578783b */ /* 0x000f6c0000004200 */
[----:B------:R-:W-:Y:S02]  /*6660*/  F2FP.PACK_AB R116, R227, R222 ;  /* 0x000000dee374723e */ /* 0x000fe400000000ff */
[----:B--2---:R-:W-:Y:S03]  /*6670*/  F2FP.PACK_AB R117, R229, R224 ;  /* 0x000000e0e575723e */ /* 0x004fe600000000ff */
[----:B------:R-:W-:Y:S01]  /*6680*/  F2FP.PACK_AB R118, R231, R226 ;  /* 0x000000e2e776723e */ /* 0x000fe200000000ff */
[----:B------:R-:W-:Y:S01]  /*6690*/  FADD.FTZ R224, R224, R225 ;  /* 0x000000e1e0e07221 */ /* 0x000fe20000010000 */
[----:B----4-:R-:W-:Y:S03]  /*66a0*/  F2FP.PACK_AB R119, R233, R228 ;  /* 0x000000e4e977723e */ /* 0x010fe600000000ff */
[----:B------:R-:W-:Y:S04]  /*66b0*/  FADD.FTZ R229, R229, R224 ;  /* 0x000000e0e5e57221 */ /* 0x000fe80000010000 */
[C---:B---3--:R-:W-:Y:S03]  /*66c0*/  HMMA.16816.F32 R4, R116.reuse, R124, R4 ;  /* 0x0000007c7404723c */ /* 0x048fe60000001804 */
[----:B------:R-:W-:Y:S04]  /*66d0*/  FADD.FTZ R228, R228, R229 ;  /* 0x000000e5e4e47221 */ /* 0x000fe80000010000 */
[----:B------:R-:W-:Y:S01]  /*66e0*/  FADD.FTZ R233, R233, R228 ;  /* 0x000000e4e9e97221 */ /* 0x000fe20000010000 */
[C---:B------:R-:W-:Y:S01]  /*66f0*/  HMMA.16816.F32 R8, R116.reuse, R126, R8 ;  /* 0x0000007e7408723c */ /* 0x040fe20000001808 */
[----:B------:R-:W2:Y:S07]  /*6700*/  LDSM.16.MT88.4 R124, [R176+UR4+0x3100] ;  /* 0x00310004b07c783b */ /* 0x000eae0008004200 */
[C---:B------:R-:W-:Y:S08]  /*6710*/  HMMA.16816.F32 R36, R116.reuse, R140, R36 ;  /* 0x0000008c7424723c */ /* 0x040ff00000001824 */
[C---:B------:R-:W-:Y:S01]  /*6720*/  HMMA.16816.F32 R40, R116.reuse, R142, R40 ;  /* 0x0000008e7428723c */ /* 0x040fe20000001828 */
[----:B------:R-:W-:Y:S07]  /*6730*/  LDSM.16.MT88.4 R140, [R133+0x1900] ;  /* 0x00190000858c783b */ /* 0x000fee0000004200 */
[C---:B------:R-:W-:Y:S08]  /*6740*/  HMMA.16816.F32 R44, R116.reuse, R144, R44 ;  /* 0x00000090742c723c */ /* 0x040ff0000000182c */
[C---:B------:R-:W-:Y:S01]  /*6750*/  HMMA.16816.F32 R48, R116.reuse, R146, R48 ;  /* 0x000000927430723c */ /* 0x040fe20000001830 */
[----:B------:R-:W-:Y:S07]  /*6760*/  LDSM.16.MT88.4 R144, [R176+UR4+0x1900] ;  /* 0x00190004b090783b */ /* 0x000fee0008004200 */
[C---:B------:R-:W-:Y:S08]  /*6770*/  HMMA.16816.F32 R52, R116.reuse, R128, R52 ;  /* 0x000000807434723c */ /* 0x040ff00000001834 */
[C---:B------:R-:W-:Y:S01]  /*6780*/  HMMA.16816.F32 R56, R116.reuse, R130, R56 ;  /* 0x000000827438723c */ /* 0x040fe20000001838 */
[----:B------:R-:W3:Y:S07]  /*6790*/  LDSM.16.MT88.4 R128, [R172+0x3100] ;  /* 0x00310000ac80783b */ /* 0x000eee0000004200 */
[C---:B-1----:R-:W-:Y:S08]  /*67a0*/  HMMA.16816.F32 R60, R116.reuse, R136, R60 ;  /* 0x00000088743c723c */ /* 0x042ff0000000183c */
[C---:B------:R-:W-:Y:S01]  /*67b0*/  HMMA.16816.F32 R64, R116.reuse, R138, R64 ;  /* 0x0000008a7440723c */ /* 0x040fe20000001840 */
[----:B------:R-:W1:Y:S07]  /*67c0*/  LDSM.16.MT88.4 R136, [R177+UR4+0x5100] ;  /* 0x00510004b188783b */ /* 0x000e6e0008004200 */
[C---:B-----5:R-:W-:Y:S08]  /*67d0*/  HMMA.16816.F32 R68, R116.reuse, R120, R68 ;  /* 0x000000787444723c */ /* 0x060ff00000001844 */
        /* <DEDUP_REMOVED lines=8> */
[C---:B-1----:R-:W-:Y:S07]  /*6860*/  HMMA.16816.F32 R92, R116.reuse, R136, R92 ;  /* 0x00000088745c723c */ /* 0x042fee000000185c */
[----:B------:R-:W-:Y:S01]  /*6870*/  F2FP.PACK_AB R136, R235, R230 ;  /* 0x000000e6eb88723e */ /* 0x000fe200000000ff */
[C---:B------:R-:W-:Y:S04]  /*6880*/  HMMA.16816.F32 R96, R116.reuse, R138, R96 ;  /* 0x0000008a7460723c */ /* 0x040fe80000001860 */
[----:B------:R-:W-:Y:S01]  /*6890*/  F2FP.PACK_AB R137, R237, R232 ;  /* 0x000000e8ed89723e */ /* 0x000fe200000000ff */
[----:B------:R-:W-:Y:S02]  /*68a0*/  FADD.FTZ R232, R232, R233 ;  /* 0x000000e9e8e87221 */ /* 0x000fe40000010000 */
[----:B------:R-:W-:Y:S01]  /*68b0*/  F2FP.PACK_AB R138, R239, R234 ;  /* 0x000000eaef8a723e */ /* 0x000fe200000000ff */
[C---:B----4-:R-:W-:Y:S04]  /*68c0*/  HMMA.16816.F32 R12, R116.reuse, R120, R12 ;  /* 0x00000078740c723c */ /* 0x050fe8000000180c */
[----:B------:R-:W-:Y:S01]  /*68d0*/  F2FP.PACK_AB R139, R241, R236 ;  /* 0x000000ecf18b723e */ /* 0x000fe200000000ff */
[----:B------:R-:W-:Y:S03]  /*68e0*/  FADD.FTZ R237, R237, R232 ;  /* 0x000000e8eded7221 */ /* 0x000fe60000010000 */
[C---:B------:R-:W-:Y:S01]  /*68f0*/  HMMA.16816.F32 R100, R116.reuse, R122, R100 ;  /* 0x0000007a7464723c */ /* 0x040fe20000001864 */
[----:B------:R-:W1:Y:S03]  /*6900*/  LDSM.16.MT88.4 R120, [R177+UR4+0x1900] ;  /* 0x00190004b178783b */ /* 0x000e660008004200 */
[----:B------:R-:W-:Y:S04]  /*6910*/  FADD.FTZ R236, R236, R237 ;  /* 0x000000edecec7221 */ /* 0x000fe80000010000 */
[C---:B--2---:R-:W-:Y:S04]  /*6920*/  HMMA.16816.F32 R104, R116.reuse, R124, R104 ;  /* 0x0000007c7468723c */ /* 0x044fe80000001868 */
[----:B------:R-:W-:Y:S04]  /*6930*/  FADD.FTZ R211, R241, R236 ;  /* 0x000000ecf1d37221 */ /* 0x000fe80000010000 */
[C---:B------:R-:W-:Y:S08]  /*6940*/  HMMA.16816.F32 R108, R116.reuse, R126, R108 ;  /* 0x0000007e746c723c */ /* 0x040ff0000000186c */
[C---:B---3--:R-:W-:Y:S08]  /*6950*/  HMMA.16816.F32 R16, R116.reuse, R128, R16 ;  /* 0x000000807410723c */ /* 0x048ff00000001810 */
[----:B------:R-:W-:Y:S01]  /*6960*/  HMMA.16816.F32 R112, R116, R130, R112 ;  /* 0x000000827470723c */ /* 0x000fe20000001870 */
[----:B------:R-:W2:Y:S07]  /*6970*/  LDSM.16.MT88.4 R116, [R133+0x3900] ;  /* 0x003900008574783b */ /* 0x000eae0000004200 */
[C---:B-1----:R-:W-:Y:S08]  /*6980*/  HMMA.16816.F32 R128, R136.reuse, R120, R4 ;  /* 0x000000788880723c */ /* 0x042ff00000001804 */
[C---:B------:R-:W-:Y:S08]  /*6990*/  HMMA.16816.F32 R124, R136.reuse, R122, R8 ;  /* 0x0000007a887c723c */ /* 0x040ff00000001808 */
[C---:B------:R-:W-:Y:S08]  /*69a0*/  HMMA.16816.F32 R36, R136.reuse, R140, R36 ;  /* 0x0000008c8824723c */ /* 0x040ff00000001824 */
[C---:B------:R-:W-:Y:S01]  /*69b0*/  HMMA.16816.F32 R40, R136.reuse, R142, R40 ;  /* 0x0000008e8828723c */ /* 0x040fe20000001828 */
[----:B------:R-:W1:Y:S07]  /*69c0*/  LDSM.16.MT88.4 R140, [R176+UR4+0x5900] ;  /* 0x00590004b08c783b */ /* 0x000e6e0008004200 */
[C---:B------:R-:W-:Y:S08]  /*69d0*/  HMMA.16816.F32 R44, R136.reuse, R144, R44 ;  /* 0x00000090882c723c */ /* 0x040ff0000000182c */
[C---:B------:R-:W-:Y:S01]  /*69e0*/  HMMA.16816.F32 R48, R136.reuse, R146, R48 ;  /* 0x000000928830723c */ /* 0x040fe20000001830 */
[----:B------:R-:W3:Y:S07]  /*69f0*/  LDSM.16.MT88.4 R144, [R172+0x5900] ;  /* 0x00590000ac90783b */ /* 0x000eee0000004200 */
        /* <DEDUP_REMOVED lines=24> */
[C---:B-1----:R-:W-:Y:S04]  /*6b80*/  HMMA.16816.F32 R104, R136.reuse, R140, R104 ;  /* 0x0000008c8868723c */ /* 0x042fe80000001868 */
[----:B------:R-:W-:Y:S04]  /*6b90*/  FADD.FTZ R230, R230, R231 ;  /* 0x000000e7e6e67221 */ /* 0x000fe80000010000 */
[C---:B------:R-:W-:Y:S04]  /*6ba0*/  HMMA.16816.F32 R108, R136.reuse, R142, R108 ;  /* 0x0000008e886c723c */ /* 0x040fe8000000186c */
[----:B------:R-:W-:Y:S04]  /*6bb0*/  FADD.FTZ R235, R235, R230 ;  /* 0x000000e6ebeb7221 */ /* 0x000fe80000010000 */
[C---:B---3--:R-:W-:Y:S04]  /*6bc0*/  HMMA.16816.F32 R116, R136.reuse, R144, R16 ;  /* 0x000000908874723c */ /* 0x048fe80000001810 */
[----:B------:R-:W-:Y:S04]  /*6bd0*/  FADD.FTZ R234, R234, R235 ;  /* 0x000000ebeaea7221 */ /* 0x000fe80000010000 */
[----:B------:R-:W-:Y:S04]  /*6be0*/  HMMA.16816.F32 R112, R136, R146, R112 ;  /* 0x000000928870723c */ /* 0x000fe80000001870 */
[----:B------:R-:W-:Y:S04]  /*6bf0*/  FADD.FTZ R213, R239, R234 ;  /* 0x000000eaefd57221 */ /* 0x000fe80000010000 */
[----:B------:R-:W-:-:S05]  /*6c00*/  @!P0 BRA `(.L_x_2233) ;  /* 0x0000040000008947 */ /* 0x000fca0003800000 */
[----:B------:R-:W-:Y:S01]  /*6c10*/  ISETP.NE.AND P1, PT, R187, 0x1, PT ;  /* 0x00000001bb00780c */ /* 0x000fe20003f25270 */
[----:B------:R-:W-:Y:S01]  /*6c20*/  IMAD R5, R209, 0x40, R200 ;  /* 0x00000040d1057824 */ /* 0x000fe200078e02c8 */
[----:B------:R-:W-:Y:S01]  /*6c30*/  SEL R4, RZ, 0x10, P5 ;  /* 0x00000010ff047807 */ /* 0x000fe20002800000 */
[----:B------:R-:W-:Y:S03]  /*6c40*/  IMAD.MOV.U32 R189, RZ, RZ, RZ ;  /* 0x000000ffffbd7224 */ /* 0x000fe600078e00ff */
[----:B------:R-:W-:Y:S02]  /*6c50*/  IADD3 R190, R5, -0x80, R196 ;  /* 0xffffff8005be7810 */ /* 0x000fe40007ffe0c4 */
[C---:B------:R-:W-:Y:S02]  /*6c60*/  IADD3 R12, -R4.reuse, 0x10, RZ ;  /* 0x00000010040c7810 */ /* 0x040fe40007ffe1ff */
[----:B------:R-:W-:Y:S01]  /*6c70*/  ISETP.NE.U32.AND P2, PT, R4, RZ, PT ;  /* 0x000000ff0400720c */ /* 0x000fe20003f45070 */
[----:B------:R-:W-:Y:S01]  /*6c80*/  IMAD.MOV.U32 R0, RZ, RZ, R190 ;  /* 0x000000ffff007224 */ /* 0x000fe200078e00be */
[----:B------:R-:W-:Y:S01]  /*6c90*/  LOP3.LUT R12, R12, 0xf, RZ, 0xc0, !PT ;  /* 0x0000000f0c0c7812 */ /* 0x000fe200078ec0ff */
[----:B------:R-:W-:Y:S05]  /*6ca0*/  @P1 IMAD.HI.U32 R2, R190, c[0x0][0x2bc], RZ ;  /* 0x0000af00be021a27 */ /* 0x000fea00078e00ff */
[----:B------:R-:W-:Y:S04]  /*6cb0*/  @P1 SHF.R.U32.HI R0, RZ, c[0x0][0x2c0], R2 ;  /* 0x0000b000ff001a19 */ /* 0x000fe80000011602 */
[C---:B------:R-:W-:Y:S04]  /*6cc0*/  @!P3 IADD3 R5, P0, R0.reuse, UR8, RZ ;  /* 0x000000080005bc10 */ /* 0x040fe8000ff1e0ff */
[----:B------:R-:W-:Y:S02]  /*6cd0*/  @!P3 LEA.HI.X.SX32 R2, R0, UR6, 0x1, P0 ;  /* 0x000000060002bc11 */ /* 0x000fe400080f0eff */
[C---:B------:R-:W-:Y:S04]  /*6ce0*/  @!P3 LEA R8, P0, R5.reuse, c[0x0][0x2a0], 0x2 ;  /* 0x0000a8000508ba11 */ /* 0x040fe800078010ff */
[----:B------:R-:W-:Y:S01]  /*6cf0*/  @!P3 LEA.HI.X R9, R5, c[0x0][0x2a4], R2, 0x2, P0 ;  /* 0x0000a9000509ba11 */ /* 0x000fe200000f1402 */
[----:B------:R-:W-:Y:S01]  /*6d00*/  IMAD.MOV R5, RZ, RZ, -R0 ;  /* 0x000000ffff057224 */ /* 0x000fe200078e0a00 */
[----:B------:R-:W-:Y:S03]  /*6d10*/  SEL R2, RZ, 0x10, P4 ;  /* 0x00000010ff027807 */ /* 0x000fe60002000000 */
[----:B------:R-:W2:Y:S01]  /*6d20*/  @!P3 LDG.E R189, [R8.64] ;  /* 0x0000000c08bdb981 */ /* 0x000ea2000c1e1900 */
[----:B------:R-:W-:Y:S01]  /*6d30*/  IADD3 R10, -R2, 0x10, RZ ;  /* 0x00000010020a7810 */ /* 0x000fe20007ffe1ff */
[----:B------:R-:W-:Y:S03]  /*6d40*/  IMAD R190, R5, c[0x0][0x2b8], R190 ;  /* 0x0000ae0005be7a24 */ /* 0x000fe600078e02be */
[----:B------:R-:W-:Y:S01]  /*6d50*/  LOP3.LUT R10, R10, 0xf, RZ, 0xc0, !PT ;  /* 0x0000000f0a0a7812 */ /* 0x000fe200078ec0ff */
        /* <DEDUP_REMOVED lines=13> */
[----:B------:R-:W1:Y:S01]  /*6e30*/  SHFL.IDX PT, R7, R11, 0x1, 0x181f ;  /* 0x00381f000b077f89 */ /* 0x000e6200000e0000 */
[----:B------:R-:W-:Y:S03]  /*6e40*/  SEL R0, RZ, 0x10, P6 ;  /* 0x00000010ff007807 */ /* 0x000fe60003000000 */
[----:B------:R-:W2:Y:S01]  /*6e50*/  SHFL.IDX PT, R6, R14, 0x1, 0x181f ;  /* 0x00381f000e067f89 */ /* 0x000ea200000e0000 */
[----:B------:R-:W-:Y:S03]  /*6e60*/  IADD3 R5, -R0, 0x10, RZ ;  /* 0x0000001000057810 */ /* 0x000fe60007ffe1ff */
[----:B------:R3:W4:Y:S01]  /*6e70*/  SHFL.IDX PT, R9, R11, RZ, 0x181f ;  /* 0x00181fff0b097589 */ /* 0x00072200000e0000 */
[----:B------:R-:W-:Y:S03]  /*6e80*/  LOP3.LUT R5, R5, 0xf, RZ, 0xc0, !PT ;  /* 0x0000000f05057812 */ /* 0x000fe600078ec0ff */
[----:B------:R5:W4:Y:S01]  /*6e90*/  SHFL.IDX PT, R8, R14, RZ, 0x181f ;  /* 0x00181fff0e087589 */ /* 0x000b2200000e0000 */
[-C--:B-1----:R-:W-:Y:S04]  /*6ea0*/  IADD3 R12, P1, P0, R12, R7.reuse, R202 ;  /* 0x000000070c0c7210 */ /* 0x082fe8000783e0ca */
[-C--:B--2---:R-:W-:Y:S02]  /*6eb0*/  IADD3.X R13, RZ, R6.reuse, R203, P1, P0 ;  /* 0x00000006ff0d7210 */ /* 0x084fe40000fe04cb */
[-C--:B------:R-:W-:Y:S04]  /*6ec0*/  IADD3 R10, P1, P0, R10, R7.reuse, R206 ;  /* 0x000000070a0a7210 */ /* 0x080fe8000783e0ce */
[-C--:B---3--:R-:W-:Y:S02]  /*6ed0*/  IADD3.X R11, RZ, R6.reuse, R207, P1, P0 ;  /* 0x00000006ff0b7210 */ /* 0x088fe40000fe04cf */
[----:B-----5:R-:W-:Y:S01]  /*6ee0*/  IADD3 R14, P1, P0, R5, R7, R204 ;  /* 0x00000007050e7210 */ /* 0x020fe2000783e0cc */
[----:B------:R-:W-:Y:S03]  /*6ef0*/  IMAD.U32 R5, RZ, RZ, UR11 ;  /* 0x0000000bff057e24 */ /* 0x000fe6000f8e00ff */
[----:B------:R-:W-:Y:S01]  /*6f00*/  IADD3.X R15, RZ, R6, R205, P1, P0 ;  /* 0x00000006ff0f7210 */ /* 0x000fe20000fe04cd */
[----:B------:R-:W-:Y:S01]  /*6f10*/  IMAD R5, R5, 0x3000, R194 ;  /* 0x0000300005057824 */ /* 0x000fe200078e02c2 */
[----:B----4-:R-:W-:Y:S02]  /*6f20*/  IADD3 R18, P1, R202, R9, RZ ;  /* 0x00000009ca127210 */ /* 0x010fe40007f3e0ff */
[----:B------:R-:W-:Y:S01]  /*6f30*/  IADD3 R16, P0, R9, R206, RZ ;  /* 0x000000ce09107210 */ /* 0x000fe20007f1e0ff */
        /* <DEDUP_REMOVED lines=13> */
.L_x_2233:
        /* <DEDUP_REMOVED lines=9> */
.L_x_2231:
[----:B------:R-:W2:Y:S01]  /*70a0*/  SHFL.BFLY PT, R0, R211, 0x2, 0x1f ;  /* 0x0c401f00d3007f89 */ /* 0x000ea200000e0000 */
[----:B------:R-:W-:Y:S01]  /*70b0*/  MOV R5, c[0x0][0x4e8] ;  /* 0x00013a0000057a02 */ /* 0x000fe20000000f00 */
[----:B------:R-:W3:Y:S01]  /*70c0*/  S2UR UR7, SR_CTAID.Y ;  /* 0x00000000000779c3 */ /* 0x000ee20000002600 */
[----:B-1----:R-:W-:Y:S01]  /*70d0*/  MOV R6, R195 ;  /* 0x000000c300067202 */ /* 0x002fe20000000f00 */
[----:B------:R-:W1:Y:S01]  /*70e0*/  SHFL.BFLY PT, R2, R213, 0x2, 0x1f ;  /* 0x0c401f00d5027f89 */ /* 0x000e6200000e0000 */
[----:B------:R-:W-:Y:S01]  /*70f0*/  ISETP.NE.AND P4, PT, R5, 0x1, PT ;  /* 0x000000010500780c */ /* 0x000fe20003f85270 */
[----:B------:R-:W-:Y:S01]  /*7100*/  ULDC.64 UR4, c[0x0][0x490] ;  /* 0x0001240000047ab9 */ /* 0x000fe20000000a00 */
[----:B------:R-:W-:Y:S01]  /*7110*/  MOV R10, RZ ;  /* 0x000000ff000a7202 */ /* 0x000fe20000000f00 */
[----:B------:R-:W4:Y:S01]  /*7120*/  S2R R7, SR_TID.X ;  /* 0x0000000000077919 */ /* 0x000f220000002100 */
[----:B------:R-:W-:Y:S01]  /*7130*/  SHF.R.S32.HI R20, RZ, 0x2, R201 ;  /* 0x00000002ff147819 */ /* 0x000fe200000114c9 */
[----:B------:R-:W-:Y:S01]  /*7140*/  BSSY B0, `(.L_x_2235) ;  /* 0x000016a000007945 */ /* 0x000fe20003800000 */
[----:B------:R-:W-:Y:S01]  /*7150*/  SHF.L.U32 R194, R194, 0x1, RZ ;  /* 0x00000001c2c27819 */ /* 0x000fe200000006ff */
[----:B--2---:R-:W-:Y:S01]  /*7160*/  FADD.FTZ R11, R0, R211 ;  /* 0x000000d3000b7221 */ /* 0x004fe20000010000 */
[----:B---3--:R-:W-:Y:S01]  /*7170*/  USHF.R.S32.HI UR6, URZ, 0x1f, UR7 ;  /* 0x0000001f3f067899 */ /* 0x008fe20008011407 */
[----:B-1----:R-:W-:Y:S01]  /*7180*/  FADD.FTZ R9, R2, R213 ;  /* 0x000000d502097221 */ /* 0x002fe20000010000 */
        /* <DEDUP_REMOVED lines=13> */
[--C-:B------:R-:W-:Y:S01]  /*7260*/  SHF.R.S32.HI R13, RZ, 0x2, R8.reuse ;  /* 0x00000002ff0d7819 */ /* 0x100fe20000011408 */
[----:B------:R-:W-:Y:S01]  /*7270*/  UIMAD UR5, UR7, UR5, UR6 ;  /* 0x00000005070572a4 */ /* 0x000fe2000f8e0206 */
[----:B------:R-:W-:Y:S01]  /*7280*/  SHF.R.S32.HI R8, RZ, 0x1f, R8 ;  /* 0x0000001fff087819 */ /* 0x000fe20000011408 */
[----:B------:R-:W-:Y:S01]  /*7290*/  UIADD3 UR8, UR11, UR8, URZ ;  /* 0x000000080b087290 */ /* 0x000fe2000fffe03f */
[----:B------:R-:W-:Y:S01]  /*72a0*/  SHF.R.S32.HI R0, RZ, 0x5, R0 ;  /* 0x00000005ff007819 */ /* 0x000fe20000011400 */
[----:B------:R-:W-:Y:S01]  /*72b0*/  UIADD3 UR5, UR15, UR5, URZ ;  /* 0x000000050f057290 */ /* 0x000fe2000fffe03f */
[----:B------:R-:W-:Y:S01]  /*72c0*/  LEA.HI R8, R8, R13, RZ, 0x3 ;  /* 0x0000000d08087211 */ /* 0x000fe200078f18ff */
[----:B------:R-:W-:Y:S01]  /*72d0*/  IMAD.U32 R16, RZ, RZ, UR14 ;  /* 0x0000000eff107e24 */ /* 0x000fe2000f8e00ff */
[----:B------:R-:W-:Y:S01]  /*72e0*/  MOV R17, UR15 ;  /* 0x0000000f00117c02 */ /* 0x000fe20008000f00 */
[----:B-1----:R-:W-:Y:S01]  /*72f0*/  FADD.FTZ R2, R11, R2 ;  /* 0x000000020b027221 */ /* 0x002fe20000010000 */
[----:B------:R-:W-:Y:S01]  /*7300*/  IADD3 R11, -R12, R7, RZ ;  /* 0x000000070c0b7210 */ /* 0x000fe20007ffe1ff */
[----:B------:R-:W-:Y:S01]  /*7310*/  IMAD.IADD R7, R7, 0x1, -R14 ;  /* 0x0000000107077824 */ /* 0x000fe200078e0a0e */
[----:B------:R-:W-:Y:S01]  /*7320*/  LOP3.LUT R8, R8, 0xfffffff8, RZ, 0xc0, !PT ;  /* 0xfffffff808087812 */ /* 0x000fe200078ec0ff */
[----:B--2---:R-:W-:Y:S01]  /*7330*/  FADD.FTZ R4, R9, R4 ;  /* 0x0000000409047221 */ /* 0x004fe20000010000 */
[----:B------:R-:W-:Y:S01]  /*7340*/  FSETP.NE.FTZ.AND P0, PT, R2, RZ, PT ;  /* 0x000000ff0200720b */ /* 0x000fe20003f15000 */
[----:B------:R-:W-:Y:S01]  /*7350*/  @P4 IMAD.HI.U32 R9, R195, c[0x0][0x4ec], RZ ;  /* 0x00013b00c3094a27 */ /* 0x000fe200078e00ff */
[----:B------:R-:W-:Y:S01]  /*7360*/  BAR.SYNC.DEFER_BLOCKING 0x1, 0x100 ;  /* 0x0044000000007b1d */ /* 0x000fe20000010000 */
[----:B------:R-:W-:-:S02]  /*7370*/  LOP3.LUT P3, RZ, R11, 0x3, RZ, 0xc0, !PT ;  /* 0x000000030bff7812 */ /* 0x000fc4000786c0ff */
[----:B------:R-:W-:Y:S02]  /*7380*/  FSETP.NE.FTZ.AND P1, PT, R4, RZ, PT ;  /* 0x000000ff0400720b */ /* 0x000fe40003f35000 */
[----:B------:R-:W-:Y:S02]  /*7390*/  @P4 SHF.R.U32.HI R6, RZ, c[0x0][0x4f0], R9 ;  /* 0x00013c00ff064a19 */ /* 0x000fe40000011609 */
[----:B------:R-:W-:Y:S02]  /*73a0*/  MOV R9, RZ ;  /* 0x000000ff00097202 */ /* 0x000fe40000000f00 */
[----:B------:R-:W-:Y:S02]  /*73b0*/  IADD3 R12, -R6, RZ, RZ ;  /* 0x000000ff060c7210 */ /* 0x000fe40007ffe1ff */
[----:B------:R-:W-:Y:S02]  /*73c0*/  MOV R14, 0xff800000 ;  /* 0xff800000000e7802 */ /* 0x000fe40000000f00 */
[----:B------:R-:W1:Y:S01]  /*73d0*/  @P0 MUFU.RCP R9, R2 ;  /* 0x0000000200090308 */ /* 0x000e620000001000 */
[----:B------:R-:W-:Y:S01]  /*73e0*/  IMAD R11, R12, c[0x0][0x4e8], R195 ;  /* 0x00013a000c0b7a24 */ /* 0x000fe200078e02c3 */
[----:B------:R-:W-:-:S02]  /*73f0*/  MOV R17, UR5 ;  /* 0x0000000500117c02 */ /* 0x000fc40008000f00 */
[----:B------:R-:W-:Y:S02]  /*7400*/  MOV R19, UR11 ;  /* 0x0000000b00137c02 */ /* 0x000fe40008000f00 */
[----:B------:R-:W-:Y:S02]  /*7410*/  MOV R18, UR10 ;  /* 0x0000000a00127c02 */ /* 0x000fe40008000f00 */
[----:B------:R2:W3:Y:S01]  /*7420*/  @P0 MUFU.LG2 R12, R2 ;  /* 0x00000002000c0308 */ /* 0x0004e20000000c00 */
[----:B------:R-:W-:-:S07]  /*7430*/  MOV R19, UR8 ;  /* 0x0000000800137c02 */ /* 0x000fce0008000f00 */
[----:B------:R-:W-:Y:S01]  /*7440*/  @P1 MUFU.RCP R10, R4 ;  /* 0x00000004000a1308 */ /* 0x000fe20000001000 */
[C---:B-1----:R-:W-:Y:S02]  /*7450*/  FMUL.FTZ R131, R9.reuse, R131 ;  /* 0x0000008309837220 */ /* 0x042fe40000410000 */
[C---:B------:R-:W-:Y:S02]  /*7460*/  FMUL.FTZ R130, R9.reuse, R130 ;  /* 0x0000008209827220 */ /* 0x040fe40000410000 */
[C---:B------:R-:W-:Y:S02]  /*7470*/  FMUL.FTZ R127, R9.reuse, R127 ;  /* 0x0000007f097f7220 */ /* 0x040fe40000410000 */
[C---:B------:R-:W-:Y:S01]  /*7480*/  FMUL.FTZ R126, R9.reuse, R126 ;  /* 0x0000007e097e7220 */ /* 0x040fe20000410000 */
[----:B--2---:R-:W-:Y:S01]  /*7490*/  @P0 MOV R2, 0x3f317218 ;  /* 0x3f31721800020802 */ /* 0x004fe20000000f00 */
[----:B---3--:R-:W-:Y:S01]  /*74a0*/  @P0 FMUL.FTZ R12, R12, 0.69314718246459960938 ;  /* 0x3f3172180c0c0820 */ /* 0x008fe20000410000 */
[----:B------:R-:W1:Y:S01]  /*74b0*/  @P1 MUFU.LG2 R4, R4 ;  /* 0x0000000400041308 */ /* 0x000e620000000c00 */
[----:B------:R-:W-:Y:S01]  /*74c0*/  FMUL.FTZ R39, R9, R39 ;  /* 0x0000002709277220 */ /* 0x000fe20000410000 */
[----:B------:R-:W-:Y:S01]  /*74d0*/  F2FP.PACK_AB R130, R131, R130 ;  /* 0x000000828382723e */ /* 0x000fe200000000ff */
[----:B------:R-:W-:Y:S01]  /*74e0*/  @P0 FMUL.FTZ R2, R2, c[0x0][0x2d0] ;  /* 0x0000b40002020a20 */ /* 0x000fe20000410000 */
[----:B------:R-:W-:Y:S01]  /*74f0*/  F2FP.PACK_AB R126, R127, R126 ;  /* 0x0000007e7f7e723e */ /* 0x000fe200000000ff */
[----:B------:R-:W-:-:S02]  /*7500*/  FMUL.FTZ R38, R9, R38 ;  /* 0x0000002609267220 */ /* 0x000fc40000410000 */
[C---:B------:R-:W-:Y:S02]  /*7510*/  FMUL.FTZ R43, R9.reuse, R43 ;  /* 0x0000002b092b7220 */ /* 0x040fe40000410000 */
        /* <DEDUP_REMOVED lines=102> */
[----:B------:R-:W-:Y:S01]  /*7b80*/  IMAD R2, R3, c[0x0][0x49c], R2 ;  /* 0x0001270003027a24 */ /* 0x000fe200078e0202 */
[----:B------:R-:W-:Y:S01]  /*7b90*/  SHF.R.S32.HI R3, RZ, 0x1f, R6 ;  /* 0x0000001fff037819 */ /* 0x000fe20000011406 */
[----:B------:R-:W-:Y:S01]  /*7ba0*/  FMUL.FTZ R40, R10, R40 ;  /* 0x000000280a287220 */ /* 0x000fe20000410000 */
[----:B------:R-:W-:Y:S01]  /*7bb0*/  IADD3 R17, R17, R4, RZ ;  /* 0x0000000411117210 */ /* 0x000fe20007ffe0ff */
[----:B------:R-:W-:Y:S01]  /*7bc0*/  IMAD R4, R5, c[0x0][0x388], RZ ;  /* 0x0000e20005047a24 */ /* 0x000fe200078e02ff */
[----:B------:R-:W-:Y:S01]  /*7bd0*/  LEA R0, R0, R9, 0x1 ;  /* 0x0000000900007211 */ /* 0x000fe200078e08ff */
[----:B------:R-:W-:Y:S01]  /*7be0*/  IMAD R5, R12, 0x8, R15 ;  /* 0x000000080c057824 */ /* 0x000fe200078e020f */
[----:B--2---:R-:W-:Y:S01]  /*7bf0*/  LEA R15, R8, R15, 0x7 ;  /* 0x0000000f080f7211 */ /* 0x004fe200078e38ff */
[----:B------:R-:W-:Y:S01]  /*7c00*/  IMAD R3, R3, c[0x0][0x3e0], RZ ;  /* 0x0000f80003037a24 */ /* 0x000fe200078e02ff */
[----:B------:R-:W-:Y:S01]  /*7c10*/  SHF.L.U32 R7, R0, 0x1, RZ ;  /* 0x0000000100077819 */ /* 0x000fe200000006ff */
[----:B------:R-:W-:Y:S01]  /*7c20*/  IMAD.WIDE.U32 R16, R6, c[0x0][0x3e0], R16 ;  /* 0x0000f80006107a25 */ /* 0x000fe200078e0010 */
[----:B------:R-:W-:-:S02]  /*7c30*/  LEA R5, R8, R5, 0x7 ;  /* 0x0000000508057211 */ /* 0x000fc400078e38ff */
[CC--:B------:R-:W-:Y:S01]  /*7c40*/  ISETP.GE.OR P5, PT, R15.reuse, R4.reuse, P3 ;  /* 0x000000040f00720c */ /* 0x0c0fe20001fa6670 */
[----:B------:R-:W-:Y:S01]  /*7c50*/  IMAD R3, R6, c[0x0][0x3e4], R3 ;  /* 0x0000f90006037a24 */ /* 0x000fe200078e0203 */
[----:B------:R-:W-:Y:S01]  /*7c60*/  IADD3 R15, R15, 0x8, RZ ;  /* 0x000000080f0f7810 */ /* 0x000fe20007ffe0ff */
[----:B------:R-:W-:Y:S01]  /*7c70*/  @P4 IMAD.HI.U32 R0, R5, c[0x0][0x4ec], RZ ;  /* 0x00013b0005004a27 */ /* 0x000fe200078e00ff */
[----:B------:R-:W-:Y:S01]  /*7c80*/  MOV R9, R5 ;  /* 0x0000000500097202 */ /* 0x000fe20000000f00 */
[----:B------:R-:W-:Y:S01]  /*7c90*/  STS [R7+0x80], R128 ;  /* 0x0000808007007388 */ /* 0x000fe20000000800 */
[----:B------:R-:W-:Y:S01]  /*7ca0*/  IADD3 R6, R7, 0x80, RZ ;  /* 0x0000008007067810 */ /* 0x000fe20007ffe0ff */
[----:B------:R-:W-:Y:S01]  /*7cb0*/  IMAD.IADD R17, R17, 0x1, R3 ;  /* 0x0000000111117824 */ /* 0x000fe200078e0203 */
[----:B------:R-:W-:Y:S01]  /*7cc0*/  @P4 SHF.R.U32.HI R9, RZ, c[0x0][0x4f0], R0 ;  /* 0x00013c00ff094a19 */ /* 0x000fe20000011600 */
[C---:B------:R-:W-:Y:S01]  /*7cd0*/  FMUL.FTZ R45, R10.reuse, R45 ;  /* 0x0000002d0a2d7220 */ /* 0x040fe20000410000 */
[----:B------:R-:W-:Y:S01]  /*7ce0*/  ISETP.GE.OR P3, PT, R15, R4, P3 ;  /* 0x000000040f00720c */ /* 0x000fe20001f66670 */
[C---:B------:R-:W-:Y:S01]  /*7cf0*/  FMUL.FTZ R44, R10.reuse, R44 ;  /* 0x0000002c0a2c7220 */ /* 0x040fe20000410000 */
[----:B------:R-:W-:Y:S01]  /*7d00*/  IADD3 R15, R7, 0x70, RZ ;  /* 0x00000070070f7810 */ /* 0x000fe20007ffe0ff */
[----:B------:R-:W-:Y:S01]  /*7d10*/  FMUL.FTZ R49, R10, R49 ;  /* 0x000000310a317220 */ /* 0x000fe20000410000 */
[----:B------:R-:W-:Y:S01]  /*7d20*/  @P0 IADD3 R15, R6, 0x10, RZ ;  /* 0x00000010060f0810 */ /* 0x000fe20007ffe0ff */
[C---:B------:R-:W-:Y:S01]  /*7d30*/  FMUL.FTZ R48, R10.reuse, R48 ;  /* 0x000000300a307220 */ /* 0x040fe20000410000 */
        /* <DEDUP_REMOVED lines=13> */
[C---:B------:R-:W-:Y:S01]  /*7e10*/  FMUL.FTZ R60, R10.reuse, R60 ;  /* 0x0000003c0a3c7220 */ /* 0x040fe20000410000 */
[----:B------:R-:W-:Y:S01]  /*7e20*/  SHF.R.S32.HI R0, RZ, 0x1f, R5 ;  /* 0x0000001fff007819 */ /* 0x000fe20000011405 */
[C---:B------:R-:W-:Y:S01]  /*7e30*/  FMUL.FTZ R65, R10.reuse, R65 ;  /* 0x000000410a417220 */ /* 0x040fe20000410000 */
[----:B------:R-:W-:Y:S01]  /*7e40*/  MOV R2, 0x40 ;  /* 0x0000004000027802 */ /* 0x000fe20000000f00 */
[----:B------:R-:W-:Y:S01]  /*7e50*/  FMUL.FTZ R64, R10, R64 ;  /* 0x000000400a407220 */ /* 0x000fe20000410000 */
[----:B------:R-:W-:Y:S01]  /*7e60*/  F2FP.PACK_AB R36, R37, R36 ;  /* 0x000000242524723e */ /* 0x000fe200000000ff */
[----:B------:R-:W-:Y:S01]  /*7e70*/  IMAD R0, R0, c[0x0][0x488], RZ ;  /* 0x0001220000007a24 */ /* 0x000fe200078e02ff */
[----:B------:R-:W-:Y:S01]  /*7e80*/  SEL R2, R2, 0xffffffc0, !P2 ;  /* 0xffffffc002027807 */ /* 0x000fe20005000000 */
[----:B------:R-:W-:Y:S01]  /*7e90*/  IMAD.WIDE.U32 R8, R5, c[0x0][0x488], R8 ;  /* 0x0001220005087a25 */ /* 0x000fe200078e0008 */
[----:B------:R-:W-:Y:S01]  /*7ea0*/  F2FP.PACK_AB R40, R41, R40 ;  /* 0x000000282928723e */ /* 0x000fe200000000ff */
[----:B------:R-:W-:Y:S01]  /*7eb0*/  STS [R7+0x480], R130 ;  /* 0x0004808207007388 */ /* 0x000fe20000000800 */
[----:B------:R-:W-:Y:S01]  /*7ec0*/  F2FP.PACK_AB R44, R45, R44 ;  /* 0x0000002c2d2c723e */ /* 0x000fe200000000ff */
[----:B------:R-:W-:Y:S01]  /*7ed0*/  IMAD R0, R5, c[0x0][0x48c], R0 ;  /* 0x0001230005007a24 */ /* 0x000fe200078e0200 */
[----:B------:R-:W-:Y:S01]  /*7ee0*/  IADD3 R21, R7, R2, RZ ;  /* 0x0000000207157210 */ /* 0x000fe20007ffe0ff */
[C---:B------:R-:W-:Y:S01]  /*7ef0*/  FMUL.FTZ R69, R10.reuse, R69 ;  /* 0x000000450a457220 */ /* 0x040fe20000410000 */
[----:B------:R-:W-:Y:S01]  /*7f00*/  F2FP.PACK_AB R48, R49, R48 ;  /* 0x000000303130723e */ /* 0x000fe200000000ff */
[----:B------:R-:W-:Y:S01]  /*7f10*/  FMUL.FTZ R68, R10, R68 ;  /* 0x000000440a447220 */ /* 0x000fe20000410000 */
[----:B------:R-:W-:Y:S01]  /*7f20*/  F2FP.PACK_AB R52, R53, R52 ;  /* 0x000000343534723e */ /* 0x000fe200000000ff */
[----:B------:R-:W-:Y:S01]  /*7f30*/  IMAD.IADD R5, R2, 0x1, R15 ;  /* 0x0000000102057824 */ /* 0x000fe200078e020f */
        /* <DEDUP_REMOVED lines=53> */
[----:B------:R-:W-:Y:S01]  /*8290*/  FMUL.FTZ R10, R10, R112 ;  /* 0x000000700a0a7220 */ /* 0x000fe20000410000 */
[----:B------:R-:W-:-:S02]  /*82a0*/  F2FP.PACK_AB R100, R101, R100 ;  /* 0x000000646564723e */ /* 0x000fc400000000ff */
[----:B------:R-:W-:Y:S01]  /*82b0*/  STS [R7+0x4080], R60 ;  /* 0x0040803c07007388 */ /* 0x000fe20000000800 */
[----:B------:R-:W-:Y:S02]  /*82c0*/  F2FP.PACK_AB R104, R105, R104 ;  /* 0x000000686968723e */ /* 0x000fe400000000ff */
[C---:B------:R-:W-:Y:S01]  /*82d0*/  LEA R6, P0, R8.reuse, c[0x0][0x450], 0x2 ;  /* 0x0001140008067a11 */ /* 0x040fe200078010ff */
[----:B------:R-:W-:Y:S01]  /*82e0*/  STS [R7+0x4480], R62 ;  /* 0x0044803e07007388 */ /* 0x000fe20000000800 */
[----:B------:R-:W-:Y:S02]  /*82f0*/  IADD3 R9, R9, R0, RZ ;  /* 0x0000000009097210 */ /* 0x000fe40007ffe0ff */
[----:B------:R-:W-:Y:S01]  /*8300*/  F2FP.PACK_AB R108, R109, R108 ;  /* 0x0000006c6d6c723e */ /* 0x000fe200000000ff */
[----:B------:R-:W-:Y:S01]  /*8310*/  STS [R15+0x4000], R64 ;  /* 0x004000400f007388 */ /* 0x000fe20000000800 */
[----:B------:R-:W-:Y:S02]  /*8320*/  F2FP.PACK_AB R116, R117, R116 ;  /* 0x000000747574723e */ /* 0x000fe400000000ff */
[----:B------:R-:W-:Y:S01]  /*8330*/  F2FP.PACK_AB R10, R113, R10 ;  /* 0x0000000a710a723e */ /* 0x000fe200000000ff */
[----:B------:R-:W-:Y:S01]  /*8340*/  STS [R15+0x4400], R66 ;  /* 0x004400420f007388 */ /* 0x000fe20000000800 */
[----:B------:R-:W-:-:S02]  /*8350*/  LEA.HI.X R9, R8, c[0x0][0x454], R9, 0x2, P0 ;  /* 0x0001150008097a11 */ /* 0x000fc400000f1409 */
[----:B------:R-:W-:Y:S01]  /*8360*/  SHF.R.S32.HI R0, RZ, 0x1f, R11 ;  /* 0x0000001fff007819 */ /* 0x000fe2000001140b */
[----:B------:R-:W-:Y:S04]  /*8370*/  STS [R3+0x4080], R68 ;  /* 0x0040804403007388 */ /* 0x000fe80000000800 */
[----:B------:R-:W-:Y:S01]  /*8380*/  STS [R3+0x4480], R70 ;  /* 0x0044804603007388 */ /* 0x000fe20000000800 */
[----:B------:R-:W-:-:S03]  /*8390*/  IMAD R0, R0, c[0x0][0x3d8], RZ ;  /* 0x0000f60000007a24 */ /* 0x000fc600078e02ff */
[----:B------:R-:W-:Y:S01]  /*83a0*/  STS [R19+0x4000], R72 ;  /* 0x0040004813007388 */ /* 0x000fe20000000800 */
[----:B------:R-:W-:-:S03]  /*83b0*/  IMAD R0, R11, c[0x0][0x3dc], R0 ;  /* 0x0000f7000b007a24 */ /* 0x000fc600078e0200 */
        /* <DEDUP_REMOVED lines=58> */
[CC--:B------:R-:W-:Y:S02]  /*8760*/  @!P1 LEA R56, P4, R192.reuse, R5.reuse, 0x1 ;  /* 0x00000005c0389211 */ /* 0x0c0fe400078808ff */
[----:B------:R-:W-:Y:S01]  /*8770*/  @!P0 LEA R60, P3, R191, R5, 0x1 ;  /* 0x00000005bf3c8211 */ /* 0x000fe200078608ff */
[----:B------:R-:W-:Y:S01]  /*8780*/  @!P2 IMAD.X R59, R203, 0x1, R7, P5 ;  /* 0x00000001cb3ba824 */ /* 0x000fe200028e0607 */
[----:B------:R-:W-:-:S02]  /*8790*/  @!P1 LEA.HI.X R57, R192, R7, R3, 0x1, P4 ;  /* 0x00000007c0399211 */ /* 0x000fc400020f0c03 */
[----:B------:R-:W-:Y:S02]  /*87a0*/  @!P0 LEA.HI.X R61, R191, R7, R0, 0x1, P3 ;  /* 0x00000007bf3d8211 */ /* 0x000fe400018f0c00 */
[----:B--2---:R2:W-:Y:S04]  /*87b0*/  @!P2 ST.E.128 [R58.64], R16 ;  /* 0x000000103a00a985 */ /* 0x0045e8000c101d0c */
[----:B-1----:R2:W-:Y:S04]  /*87c0*/  @!P1 ST.E.128 [R56.64], R12 ;  /* 0x0000000c38009985 */ /* 0x0025e8000c101d0c */
[----:B-----5:R2:W-:Y:S02]  /*87d0*/  @!P0 ST.E.128 [R60.64], R8 ;  /* 0x000000083c008985 */ /* 0x0205e4000c101d0c */
.L_x_2236:
[----:B--2---:R-:W-:Y:S05]  /*87e0*/  BSYNC B0 ;  /* 0x0000000000007941 */ /* 0x004fea0003800000 */
.L_x_2235:
[----:B-1----:R-:W-:Y:S01]  /*87f0*/  IADD3 R5, R193, 0x20, RZ ;  /* 0x00000020c1057810 */ /* 0x002fe20007ffe0ff */
[----:B------:R1:W2:Y:S01]  /*8800*/  SHFL.IDX PT, R9, R2, 0x1, 0x181f ;  /* 0x00381f0002097f89 */ /* 0x0002a200000e0000 */
[----:B------:R-:W-:Y:S02]  /*8810*/  BSSY B0, `(.L_x_2237) ;  /* 0x0000010000007945 */ /* 0x000fe40003800000 */
[----:B------:R-:W-:Y:S01]  /*8820*/  ISETP.GE.AND P0, PT, R5, R4, PT ;  /* 0x000000040500720c */ /* 0x000fe20003f06270 */
[----:B------:R1:W4:-:S12]  /*8830*/  SHFL.IDX PT, R7, R6, 0x1, 0x181f ;  /* 0x00381f0006077f89 */ /* 0x00031800000e0000 */
[----:B------:R-:W-:Y:S05]  /*8840*/  @P0 BRA `(.L_x_2238) ;  /* 0x000000c000000947 */ /* 0x000fea0003800000 */
[----:B------:R-:W-:Y:S02]  /*8850*/  ISETP.GE.AND P2, PT, R199, c[0x0][0x3c8], PT ;  /* 0x0000f200c7007a0c */ /* 0x000fe40003f46270 */
[----:B------:R-:W-:Y:S02]  /*8860*/  ISETP.GE.AND P1, PT, R198, c[0x0][0x3c8], PT ;  /* 0x0000f200c6007a0c */ /* 0x000fe40003f26270 */
[----:B------:R-:W-:-:S09]  /*8870*/  ISETP.GE.AND P0, PT, R197, c[0x0][0x3c8], PT ;  /* 0x0000f200c5007a0c */ /* 0x000fd20003f06270 */
[-C--:B----4-:R-:W-:Y:S02]  /*8880*/  @!P2 IADD3 R12, P5, R202, R7.reuse, RZ ;  /* 0x00000007ca0ca210 */ /* 0x090fe40007fbe0ff */
[CC--:B------:R-:W-:Y:S02]  /*8890*/  @!P1 LEA R10, P4, R192.reuse, R7.reuse, 0x1 ;  /* 0x00000007c00a9211 */ /* 0x0c0fe400078808ff */
[----:B------:R-:W-:Y:S01]  /*88a0*/  @!P0 LEA R8, P3, R191, R7, 0x1 ;  /* 0x00000007bf088211 */ /* 0x000fe200078608ff */
[----:B--2---:R-:W-:Y:S01]  /*88b0*/  @!P2 IMAD.X R13, R203, 0x1, R9, P5 ;  /* 0x00000001cb0da824 */ /* 0x004fe200028e0609 */
[-C--:B------:R-:W-:Y:S02]  /*88c0*/  @!P1 LEA.HI.X R11, R192, R9.reuse, R3, 0x1, P4 ;  /* 0x00000009c00b9211 */ /* 0x080fe400020f0c03 */
[----:B------:R-:W-:Y:S02]  /*88d0*/  @!P0 LEA.HI.X R9, R191, R9, R0, 0x1, P3 ;  /* 0x00000009bf098211 */ /* 0x000fe400018f0c00 */
[----:B------:R2:W-:Y:S04]  /*88e0*/  @!P2 ST.E.128 [R12.64], R52 ;  /* 0x000000340c00a985 */ /* 0x0005e8000c101d0c */
[----:B------:R2:W-:Y:S04]  /*88f0*/  @!P1 ST.E.128 [R10.64], R40 ;  /* 0x000000280a009985 */ /* 0x0005e8000c101d0c */
[----:B------:R2:W-:Y:S02]  /*8900*/  @!P0 ST.E.128 [R8.64], R28 ;  /* 0x0000001c08008985 */ /* 0x0005e4000c101d0c */
.L_x_2238:
[----:B------:R-:W-:Y:S05]  /*8910*/  BSYNC B0 ;  /* 0x0000000000007941 */ /* 0x000fea0003800000 */
.L_x_2237:
[----:B------:R-:W-:Y:S01]  /*8920*/  IADD3 R5, R193, 0x40, RZ ;  /* 0x00000040c1057810 */ /* 0x000fe20007ffe0ff */
[----:B--2---:R2:W1:Y:S01]  /*8930*/  SHFL.IDX PT, R9, R2, 0x2, 0x181f ;  /* 0x00581f0002097f89 */ /* 0x00446200000e0000 */
[----:B------:R-:W-:Y:S02]  /*8940*/  BSSY B0, `(.L_x_2239) ;  /* 0x0000010000007945 */ /* 0x000fe40003800000 */
[----:B------:R-:W-:Y:S01]  /*8950*/  ISETP.GE.AND P0, PT, R5, R4, PT ;  /* 0x000000040500720c */ /* 0x000fe20003f06270 */
[----:B----4-:R2:W4:-:S12]  /*8960*/  SHFL.IDX PT, R7, R6, 0x2, 0x181f ;  /* 0x00581f0006077f89 */ /* 0x01051800000e0000 */
[----:B------:R-:W-:Y:S05]  /*8970*/  @P0 BRA `(.L_x_2240) ;  /* 0x000000c000000947 */ /* 0x000fea0003800000 */
[----:B------:R-:W-:Y:S02]  /*8980*/  ISETP.GE.AND P2, PT, R199, c[0x0][0x3c8], PT ;  /* 0x0000f200c7007a0c */ /* 0x000fe40003f46270 */
[----:B------:R-:W-:Y:S02]  /*8990*/  ISETP.GE.AND P1, PT, R198, c[0x0][0x3c8], PT ;  /* 0x0000f200c6007a0c */ /* 0x000fe40003f26270 */
[----:B------:R-:W-:-:S09]  /*89a0*/  ISETP.GE.AND P0, PT, R197, c[0x0][0x3c8], PT ;  /* 0x0000f200c5007a0c */ /* 0x000fd20003f06270 */
[-C--:B----4-:R-:W-:Y:S02]  /*89b0*/  @!P2 IADD3 R12, P5, R202, R7.reuse, RZ ;  /* 0x00000007ca0ca210 */ /* 0x090fe40007fbe0ff */
[CC--:B------:R-:W-:Y:S02]  /*89c0*/  @!P1 LEA R10, P4, R192.reuse, R7.reuse, 0x1 ;  /* 0x00000007c00a9211 */ /* 0x0c0fe400078808ff */
[----:B------:R-:W-:Y:S01]  /*89d0*/  @!P0 LEA R8, P3, R191, R7, 0x1 ;  /* 0x00000007bf088211 */ /* 0x000fe200078608ff */
[----:B-1----:R-:W-:Y:S01]  /*89e0*/  @!P2 IMAD.X R13, R203, 0x1, R9, P5 ;  /* 0x00000001cb0da824 */ /* 0x002fe200028e0609 */
[-C--:B------:R-:W-:Y:S02]  /*89f0*/  @!P1 LEA.HI.X R11, R192, R9.reuse, R3, 0x1, P4 ;  /* 0x00000009c00b9211 */ /* 0x080fe400020f0c03 */
[----:B------:R-:W-:Y:S02]  /*8a00*/  @!P0 LEA.HI.X R9, R191, R9, R0, 0x1, P3 ;  /* 0x00000009bf098211 */ /* 0x000fe400018f0c00 */
[----:B---3--:R1:W-:Y:S04]  /*8a10*/  @!P2 ST.E.128 [R12.64], R48 ;  /* 0x000000300c00a985 */ /* 0x0083e8000c101d0c */
[----:B------:R1:W-:Y:S04]  /*8a20*/  @!P1 ST.E.128 [R10.64], R36 ;  /* 0x000000240a009985 */ /* 0x0003e8000c101d0c */
[----:B------:R1:W-:Y:S02]  /*8a30*/  @!P0 ST.E.128 [R8.64], R24 ;  /* 0x0000001808008985 */ /* 0x0003e4000c101d0c */
.L_x_2240:
[----:B------:R-:W-:Y:S05]  /*8a40*/  BSYNC B0 ;  /* 0x0000000000007941 */ /* 0x000fea0003800000 */
.L_x_2239:
[----:B------:R-:W-:Y:S01]  /*8a50*/  IADD3 R193, R193, 0x60, RZ ;  /* 0x00000060c1c17810 */ /* 0x000fe20007ffe0ff */
[----:B------:R2:W4:Y:S03]  /*8a60*/  SHFL.IDX PT, R5, R2, 0x3, 0x181f ;  /* 0x00781f0002057f89 */ /* 0x00052600000e0000 */
[----:B------:R-:W-:Y:S01]  /*8a70*/  ISETP.GE.AND P0, PT, R193, R4, PT ;  /* 0x00000004c100720c */ /* 0x000fe20003f06270 */
[----:B----4-:R2:W4:-:S12]  /*8a80*/  SHFL.IDX PT, R7, R6, 0x3, 0x181f ;  /* 0x00781f0006077f89 */ /* 0x01051800000e0000 */
[----:B------:R-:W-:Y:S05]  /*8a90*/  @P0 EXIT ;  /* 0x000000000000094d */ /* 0x000fea0003800000 */
[----:B------:R-:W-:Y:S02]  /*8aa0*/  ISETP.GE.AND P1, PT, R199, c[0x0][0x3c8], PT ;  /* 0x0000f200c7007a0c */ /* 0x000fe40003f26270 */
[----:B------:R-:W-:-:S11]  /*8ab0*/  ISETP.GE.AND P0, PT, R198, c[0x0][0x3c8], PT ;  /* 0x0000f200c6007a0c */ /* 0x000fd60003f06270 */
[-C--:B-1--4-:R-:W-:Y:S02]  /*8ac0*/  @!P1 IADD3 R8, P3, R202, R7.reuse, RZ ;  /* 0x00000007ca089210 */ /* 0x092fe40007f7e0ff */
[----:B--2---:R-:W-:-:S03]  /*8ad0*/  @!P0 LEA R2, P2, R192, R7, 0x1 ;  /* 0x00000007c0028211 */ /* 0x004fc600078408ff */
[----:B------:R-:W-:Y:S01]  /*8ae0*/  @!P1 IMAD.X R9, R203, 0x1, R5, P3 ;  /* 0x00000001cb099824 */ /* 0x000fe200018e0605 */
[----:B------:R-:W-:-:S04]  /*8af0*/  @!P0 LEA.HI.X R3, R192, R5, R3, 0x1, P2 ;  /* 0x00000005c0038211 */ /* 0x000fc800010f0c03 */
[----:B------:R1:W-:Y:S04]  /*8b00*/  @!P1 ST.E.128 [R8.64], R44 ;  /* 0x0000002c08009985 */ /* 0x0003e8000c101d0c */
[----:B------:R1:W-:Y:S01]  /*8b10*/  @!P0 ST.E.128 [R2.64], R32 ;  /* 0x0000002002008985 */ /* 0x0003e2000c101d0c */
[----:B------:R-:W-:-:S13]  /*8b20*/  ISETP.GE.AND P0, PT, R197, c[0x0][0x3c8], PT ;  /* 0x0000f200c5007a0c */ /* 0x000fda0003f06270 */
[----:B------:R-:W-:Y:S05]  /*8b30*/  @P0 EXIT ;  /* 0x000000000000094d */ /* 0x000fea0003800000 */
[----:B-1----:R-:W-:-:S04]  /*8b40*/  LEA R2, P0, R191, R7, 0x1 ;  /* 0x00000007bf027211 */ /* 0x002fc800078008ff */
[----:B------:R-:W-:-:S05]  /*8b50*/  LEA.HI.X R3, R191, R5, R0, 0x1, P0 ;  /* 0x00000005bf037211 */ /* 0x000fca00000f0c00 */
[----:B------:R-:W-:Y:S01]  /*8b60*/  ST.E.128 [R2.64], R20 ;  /* 0x0000001402007985 */ /* 0x000fe2000c101d0c */
[----:B------:R-:W-:Y:S05]  /*8b70*/  EXIT ;  /* 0x000000000000794d */ /* 0x000fea0003800000 */
.L_x_2241:
        /* <DEDUP_REMOVED lines=16> */
.L_x_3021:


//--------------------- .text._ZN7cutlass13device_kernelIN5flash19enable_sm80_to_sm89INS1_16FlashAttnFwdSm80INS1_25CollectiveMainloopFwdSm80ILi8ELi2ELb0EN4cute5tupleIJNS5_1CILi128EEENS7_ILi64EEENS7_ILi192EEEEEELi192ENS_6half_tEfNS_4arch4Sm80ELb0ELb0ELb0ELb1ELb1ELb0ELb1ELb0EEENS1_21CollectiveEpilogueFwdINS6_IJS8_SA_S9_EEENS6_IJNS7_ILi1EEESI_SI_EEESC_SE_Li256ELb1ELb1ELb0ELb0EEENS1_19SingleTileSchedulerILb1ELb0ELb1ELi128EEEEEEEEEvNT_6ParamsE --------------------------
	.section	.text._ZN7cutlass13device_kernelIN5flash19enable_sm80_to_sm89INS1_16FlashAttnFwdSm80INS1_25CollectiveMainloopFwdSm80ILi8ELi2ELb0EN4cute5tupleIJNS5_1CILi128EEENS7_ILi64EEENS7_ILi192EEEEEELi192ENS_6half_tEfNS_4arch4Sm80ELb0ELb0ELb0ELb1ELb1ELb0ELb1ELb0EEENS1_21CollectiveEpilogueFwdINS6_IJS8_SA_S9_EEENS6_IJNS7_ILi1EEESI_SI_EEESC_SE_Li256ELb1ELb1ELb0ELb0EEENS1_19SingleTileSchedulerILb1ELb0ELb1ELi128EEEEEEEEEvNT_6ParamsE,"ax",@progbits
	.sectioninfo	@"SHI_REGISTERS=246"
	.align	128
.text._ZN7cutlass13device_kernelIN5flash19enable_sm80_to_sm89INS1_16FlashAttnFwdSm80INS1_25CollectiveMainloopFwdSm80ILi8ELi2ELb0EN4cute5tupleIJNS5_1CILi128EEENS7_ILi64EEENS7_ILi192EEEEEELi192ENS_6half_tEfNS_4arch4Sm80ELb0ELb0ELb0ELb1ELb1ELb0ELb1ELb0EEENS1_21CollectiveEpilogueFwdINS6_IJS8_SA_S9_EEENS6_IJNS7_ILi1EEESI_SI_EEESC_SE_Li256ELb1ELb1ELb0ELb0EEENS1_19SingleTileSchedulerILb1ELb0ELb1ELi128EEEEEEEEEvNT_6ParamsE:
        .type           _ZN7cutlass13device_kernelIN5flash19enable_sm80_to_sm89INS1_16FlashAttnFwdSm80INS1_25CollectiveMainloopFwdSm80ILi8ELi2ELb0EN4cute5tupleIJNS5_1CILi128EEENS7_ILi64EEENS7_ILi192EEEEEELi192ENS_6half_tEfNS_4arch4Sm80ELb0ELb0ELb0ELb1ELb1ELb0ELb1ELb0EEENS1_21CollectiveEpilogueFwdINS6_IJS8_SA_S9_EEENS6_IJNS7_ILi1EEESI_SI_EEESC_SE_Li256ELb1ELb1ELb0ELb0EEENS1_19SingleTileSchedulerILb1ELb0ELb1ELi128EEEEEEEEEvNT_6ParamsE,@function
        .size           _ZN7cutlass13device_kernelIN5flash19enable_sm80_to_sm89INS1_16FlashAttnFwdSm80INS1_25CollectiveMainloopFwdSm80ILi8ELi2ELb0EN4cute5tupleIJNS5_1CILi128EEENS7_ILi64EEENS7_ILi192EEEEEELi192ENS_6half_tEfNS_4arch4Sm80ELb0ELb0ELb0ELb1ELb1ELb0ELb1ELb0EEENS1_21CollectiveEpilogueFwdINS6_IJS8_SA_S9_EEENS6_IJNS7_ILi1EEESI_SI_EEESC_SE_Li256ELb1ELb1ELb0ELb0EEENS1_19SingleTileSchedulerILb1ELb0ELb1ELi128EEEEEEEEEvNT_6ParamsE,(.L_x_3022 - _ZN7cutlass13device_kernelIN5flash19enable_sm80_to_sm89INS1_16FlashAttnFwdSm80INS1_25CollectiveMainloopFwdSm80ILi8ELi2ELb0EN4cute5tupleIJNS5_1CILi128EEENS7_ILi64EEENS7_ILi192EEEEEELi192ENS_6half_tEfNS_4arch4Sm80ELb0ELb0ELb0ELb1ELb1ELb0ELb1ELb0EEENS1_21CollectiveEpilogueFwdINS6_IJS8_SA_S9_EEENS6_IJNS7_ILi1EEESI_SI_EEESC_SE_Li256ELb1ELb1ELb0ELb0EEENS1_19SingleTileSchedulerILb1ELb0ELb1ELi128EEEEEEEEEvNT_6ParamsE)
        .other          _ZN7cutlass13device_kernelIN5flash19enable_sm80_to_sm89INS1_16FlashAttnFwdSm80INS1_25CollectiveMainloopFwdSm80ILi8ELi2ELb0EN4cute5tupleIJNS5_1CILi128EEENS7_ILi64EEENS7_ILi192EEEEEELi192ENS_6half_tEfNS_4arch4Sm80ELb0ELb0ELb0ELb1ELb1ELb0ELb1ELb0EEENS1_21CollectiveEpilogueFwdINS6_IJS8_SA_S9_EEENS6_IJNS7_ILi1EEESI_SI_EEESC_SE_Li256ELb1ELb1ELb0ELb0EEENS1_19SingleTileSchedulerILb1ELb0ELb1ELi128EEEEEEEEEvNT_6ParamsE,@"STO_CUDA_ENTRY STV_DEFAULT"
_ZN7cutlass13device_kernelIN5flash19enable_sm80_to_sm89INS1_16FlashAttnFwdSm80INS1_25CollectiveMainloopFwdSm80ILi8ELi2ELb0EN4cute5tupleIJNS5_1CILi128EEENS7_ILi64EEENS7_ILi192EEEEEELi192ENS_6half_tEfNS_4arch4Sm80ELb0ELb0ELb0ELb1ELb1ELb0ELb1ELb0EEENS1_21CollectiveEpilogueFwdINS6_IJS8_SA_S9_EEENS6_IJNS7_ILi1EEESI_SI_EEESC_SE_Li256ELb1ELb1ELb0ELb0EEENS1_19SingleTileSchedulerILb1ELb0ELb1ELi128EEEEEEEEEvNT_6ParamsE:
        /* <DEDUP_REMOVED lines=16> */
.L_x_2243:
        /* <DEDUP_REMOVED lines=8> */
.L_x_2245:
[----:B------:R-:W-:-:S05]  /*0180*/  MOV R3, c[0x0][0x54c] ;  /* 0x0001530000037a02 */ /* 0x000fca0000000f00 */
.L_x_2244:
[----:B-----5:R-:W-:Y:S01]  /*0190*/  IMAD R3, R3, c[0x0][0x548], RZ ;  /* 0x0001520003037a24 */ /* 0x020fe200078e02ff */
[----:B------:R-:W-:-:S04]  /*01a0*/  SHF.L.U32 R0, R2, 0x7, RZ ;  /* 0x0000000702007819 */ /* 0x000fc800000006ff */
[----:B------:R-:W-:-:S04]  /*01b0*/  ISETP.GE.AND P0, PT, R0, R3, PT ;  /* 0x000000030000720c */ /* 0x000fc80003f06270 */
[----:B------:R-:W-:Y:S01]  /*01c0*/  SEL R197, R197, 0xffffffff, !P0 ;  /* 0xffffffffc5c57807 */ /* 0x000fe20004000000 */
[----:B------:R-:W-:Y:S05]  /*01d0*/  BRA `(.L_x_2246) ;  /* 0x0000012000007947 */ /* 0x000fea0003800000 */
.L_x_2242:
[----:B---3--:R-:W-:-:S04]  /*01e0*/  ISETP.NE.U32.AND P0, PT, RZ, c[0x0][0x568], PT ;  /* 0x00015a00ff007a0c */ /* 0x008fc80003f05070 */
[----:B------:R-:W-:-:S13]  /*01f0*/  ISETP.NE.AND.EX P0, PT, RZ, c[0x0][0x56c], PT, P0 ;  /* 0x00015b00ff007a0c */ /* 0x000fda0003f05300 */
[----:B------:R-:W-:Y:S05]  /*0200*/  @!P0 BRA `(.L_x_2247) ;  /* 0x0000002000008947 */ /* 0x000fea0003800000 */
[----:B------:R1:W5:Y:S01]  /*0210*/  LDG.E R3, [R4.64] ;  /* 0x0000000604037981 */ /* 0x000362000c1e1900 */
[----:B------:R-:W-:Y:S05]  /*0220*/  BRA `(.L_x_2248) ;  /* 0x0000009000007947 */ /* 0x000fea0003800000 */
.L_x_2247:
        /* <DEDUP_REMOVED lines=8> */
.L_x_2249:
[----:B------:R-:W-:-:S05]  /*02b0*/  MOV R3, c[0x0][0x54c] ;  /* 0x0001530000037a02 */ /* 0x000fca0000000f00 */
.L_x_2248:
[----:B-----5:R-:W-:Y:S01]  /*02c0*/  IMAD R3, R3, c[0x0][0x548], RZ ;  /* 0x0001520003037a24 */ /* 0x020fe200078e02ff */
[----:B------:R-:W-:-:S04]  /*02d0*/  SHF.L.U32 R0, R2, 0x7, RZ ;  /* 0x0000000702007819 */ /* 0x000fc800000006ff */
[----:B------:R-:W-:-:S04]  /*02e0*/  ISETP.GE.AND P0, PT, R0, R3, PT ;  /* 0x000000030000720c */ /* 0x000fc80003f06270 */
[----:B------:R-:W-:-:S04]  /*02f0*/  SEL R197, R197, 0xffffffff, !P0 ;  /* 0xffffffffc5c57807 */ /* 0x000fc80004000000 */
.L_x_2246:
        /* <DEDUP_REMOVED lines=28> */
.L_x_2250:
[----:B-1----:R-:W-:-:S04]  /*04c0*/  ISETP.NE.U32.AND P0, PT, RZ, c[0x0][0x368], PT ;  /* 0x0000da00ff007a0c */ /* 0x002fc80003f05070 */
[----:B------:R-:W-:-:S13]  /*04d0*/  ISETP.NE.AND.EX P0, PT, RZ, c[0x0][0x36c], PT, P0 ;  /* 0x0000db00ff007a0c */ /* 0x000fda0003f05300 */
[----:B------:R-:W-:Y:S05]  /*04e0*/  @!P0 BRA `(.L_x_2251) ;  /* 0x0000003000008947 */ /* 0x000fea0003800000 */
[----:B------:R-:W-:-:S05]  /*04f0*/  IMAD.WIDE R10, R197, R8, c[0x0][0x368] ;  /* 0x0000da00c50a7625 */ /* 0x000fca00078e0208 */
[----:B------:R1:W5:Y:S01]  /*0500*/  LDG.E R149, [R10.64] ;  /* 0x000000060a957981 */ /* 0x000362000c1e1900 */
[----:B------:R-:W-:Y:S05]  /*0510*/  BRA `(.L_x_2252) ;  /* 0x0000007000007947 */ /* 0x000fea0003800000 */
.L_x_2251:
[----:B------:R-:W-:-:S04]  /*0520*/  ISETP.NE.U32.AND P0, PT, RZ, c[0x0][0x350], PT ;  /* 0x0000d400ff007a0c */ /* 0x000fc80003f05070 */
[----:B------:R-:W-:-:S13]  /*0530*/  ISETP.NE.AND.EX P0, PT, RZ, c[0x0][0x354], PT, P0 ;  /* 0x0000d500ff007a0c */ /* 0x000fda0003f05300 */
[----:B------:R-:W-:Y:S05]  /*0540*/  @!P0 BRA `(.L_x_2252) ;  /* 0x0000004000008947 */ /* 0x000fea0003800000 */
[----:B------:R-:W-:-:S05]  /*0550*/  IMAD.WIDE R10, R197, R8, c[0x0][0x350] ;  /* 0x0000d400c50a7625 */ /* 0x000fca00078e0208 */
[----:B------:R-:W2:Y:S04]  /*0560*/  LDG.E R4, [R10.64] ;  /* 0x000000060a047981 */ /* 0x000ea8000c1e1900 */
[----:B------:R-:W2:Y:S02]  /*0570*/  LDG.E R149, [R10.64+0x4] ;  /* 0x000004060a957981 */ /* 0x000ea4000c1e1900 */
[----:B--2---:R-:W-:-:S05]  /*0580*/  IADD3 R149, -R4, R149, RZ ;  /* 0x0000009504957210 */ /* 0x004fca0007ffe1ff */
.L_x_2252:
        /* <DEDUP_REMOVED lines=64> */
[----:B-1----:R-:W-:Y:S01]  /*0990*/  LEA.HI R11, R7, R6, RZ, 0x3 ;  /* 0x00000006070b7211 */ /* 0x002fe200078f18ff */
        /* <DEDUP_REMOVED lines=8> */
[----:B------:R-:W-:Y:S01]  /*0a20*/  IMAD.IADD R8, R6, 0x1, -R5 ;  /* 0x0000000106087824 */ /* 0x000fe200078e0a05 */
[----:B------:R-:W-:Y:S01]  /*0a30*/  ISETP.NE.AND P0, PT, R4, 0x1, PT ;  /* 0x000000010400780c */ /* 0x000fe20003f05270 */
[----:B------:R-:W-:-:S02]  /*0a40*/  IMAD R5, R0, c[0x0][0x1b8], RZ ;  /* 0x00006e0000057a24 */ /* 0x000fc400078e02ff */
[----:B------:R-:W-:Y:S02]  /*0a50*/  IMAD R195, R8, 0x20, R11 ;  /* 0x0000002008c37824 */ /* 0x000fe400078e020b */
[----:B------:R-:W-:Y:S02]  /*0a60*/  IMAD R5, R190, c[0x0][0x1bc], R5 ;  /* 0x00006f00be057a24 */ /* 0x000fe400078e0205 */
[----:B------:R-:W-:Y:S02]  /*0a70*/  IMAD R13, R2, 0x80, R195 ;  /* 0x00000080020d7824 */ /* 0x000fe400078e02c3 */
[----:B------:R-:W-:-:S04]  /*0a80*/  IMAD.WIDE.U32 R18, R190, c[0x0][0x1b8], R18 ;  /* 0x00006e00be127a25 */ /* 0x000fc800078e0012 */
[----:B------:R-:W-:Y:S01]  /*0a90*/  @P0 IMAD.HI.U32 R4, R13, c[0x0][0x2c8], RZ ;  /* 0x0000b2000d040a27 */ /* 0x000fe200078e00ff */
[----:B------:R-:W-:Y:S02]  /*0aa0*/  IADD3 R5, R19, R5, RZ ;  /* 0x0000000513057210 */ /* 0x000fe40007ffe0ff */
[----:B------:R-:W-:Y:S01]  /*0ab0*/  LEA.HI R19, R7, R6, RZ, 0x6 ;  /* 0x0000000607137211 */ /* 0x000fe200078f30ff */
[----:B------:R-:W-:Y:S01]  /*0ac0*/  IMAD.MOV.U32 R9, RZ, RZ, R13 ;  /* 0x000000ffff097224 */ /* 0x000fe200078e000d */
[----:B------:R-:W-:Y:S01]  /*0ad0*/  @P0 SHF.R.U32.HI R9, RZ, c[0x0][0x2cc], R4 ;  /* 0x0000b300ff090a19 */ /* 0x000fe20000011604 */
[----:B------:R-:W-:Y:S01]  /*0ae0*/  IMAD R17, R17, c[0x0][0x1c0], RZ ;  /* 0x0000700011117a24 */ /* 0x000fe200078e02ff */
[----:B------:R-:W-:Y:S01]  /*0af0*/  SHF.L.U32 R19, R19, 0x3, RZ ;  /* 0x0000000313137819 */ /* 0x000fe200000006ff */
[----:B------:R-:W-:Y:S02]  /*0b00*/  IMAD.MOV.U32 R4, RZ, RZ, R18 ;  /* 0x000000ffff047224 */ /* 0x000fe400078e0012 */
[----:B------:R-:W-:-:S02]  /*0b10*/  IMAD R17, R14, c[0x0][0x1c4], R17 ;  /* 0x000071000e117a24 */ /* 0x000fc400078e0211 */
[----:B------:R-:W-:Y:S01]  /*0b20*/  IMAD.WIDE.U32 R14, R14, c[0x0][0x1c0], R4 ;  /* 0x000070000e0e7a25 */ /* 0x000fe200078e0004 */
[----:B------:R-:W-:-:S03]  /*0b30*/  SHF.R.S32.HI R5, RZ, 0x1f, R9 ;  /* 0x0000001fff057819 */ /* 0x000fc60000011409 */
[----:B------:R-:W-:Y:S01]  /*0b40*/  IMAD.MOV R4, RZ, RZ, -R9 ;  /* 0x000000ffff047224 */ /* 0x000fe200078e0a09 */
[----:B------:R-:W-:Y:S01]  /*0b50*/  IADD3 R15, R15, R17, RZ ;  /* 0x000000110f0f7210 */ /* 0x000fe20007ffe0ff */
[----:B------:R-:W-:Y:S02]  /*0b60*/  IMAD R10, R5, c[0x0][0x1b0], RZ ;  /* 0x00006c00050a7a24 */ /* 0x000fe400078e02ff */
[----:B------:R-:W-:Y:S02]  /*0b70*/  IMAD R4, R4, c[0x0][0x2c4], R13 ;  /* 0x0000b10004047a24 */ /* 0x000fe400078e020d */
[C---:B------:R-:W-:Y:S02]  /*0b80*/  IMAD R10, R9.reuse, c[0x0][0x1b4], R10 ;  /* 0x00006d00090a7a24 */ /* 0x040fe400078e020a */
[----:B------:R-:W-:Y:S01]  /*0b90*/  IMAD.WIDE.U32 R14, R9, c[0x0][0x1b0], R14 ;  /* 0x00006c00090e7a25 */ /* 0x000fe200078e000e */
[----:B------:R-:W-:-:S03]  /*0ba0*/  SHF.R.S32.HI R5, RZ, 0x1f, R4 ;  /* 0x0000001fff057819 */ /* 0x000fc60000011404 */
[----:B------:R-:W-:Y:S02]  /*0bb0*/  IMAD.IADD R13, R15, 0x1, R10 ;  /* 0x000000010f0d7824 */ /* 0x000fe400078e020a */
[----:B------:R-:W-:Y:S02]  /*0bc0*/  IMAD R5, R5, c[0x0][0x1a8], RZ ;  /* 0x00006a0005057a24 */ /* 0x000fe400078e02ff */
[----:B------:R-:W-:Y:S02]  /*0bd0*/  IMAD.MOV.U32 R12, RZ, RZ, R14 ;  /* 0x000000ffff0c7224 */ /* 0x000fe400078e000e */
[C---:B------:R-:W-:Y:S02]  /*0be0*/  IMAD R15, R4.reuse, c[0x0][0x1ac], R5 ;  /* 0x00006b00040f7a24 */ /* 0x040fe400078e0205 */
[----:B------:R-:W-:Y:S01]  /*0bf0*/  IMAD.WIDE.U32 R12, R4, c[0x0][0x1a8], R12 ;  /* 0x00006a00040c7a25 */ /* 0x000fe200078e000c */
[----:B------:R-:W-:-:S03]  /*0c00*/  LEA.HI R4, R7, R6, RZ, 0x4 ;  /* 0x0000000607047211 */ /* 0x000fc600078f20ff */
[----:B------:R-:W-:Y:S01]  /*0c10*/  IMAD R2, R2, 0x80, R11 ;  /* 0x0000008002027824 */ /* 0x000fe200078e020b */
[----:B------:R-:W-:Y:S01]  /*0c20*/  LOP3.LUT R9, R4, 0xfffffff0, RZ, 0xc0, !PT ;  /* 0xfffffff004097812 */ /* 0x000fe200078ec0ff */
[----:B------:R-:W-:Y:S01]  /*0c30*/  IMAD.SHL.U32 R17, R11, 0x40, RZ ;  /* 0x000000400b117824 */ /* 0x000fe200078e00ff */
[----:B------:R-:W-:Y:S01]  /*0c40*/  IADD3 R15, R13, R15, RZ ;  /* 0x0000000f0d0f7210 */ /* 0x000fe20007ffe0ff */
[----:B------:R-:W-:Y:S01]  /*0c50*/  IMAD.SHL.U32 R148, R8, 0x8, RZ ;  /* 0x0000000808947824 */ /* 0x000fe200078e00ff */
[----:B------:R-:W-:Y:S01]  /*0c60*/  ISETP.GE.AND P1, PT, R2, R3, PT ;  /* 0x000000030200720c */ /* 0x000fe20003f26270 */
[----:B------:R-:W-:Y:S01]  /*0c70*/  IMAD.IADD R9, R6, 0x1, -R9 ;  /* 0x0000000106097824 */ /* 0x000fe200078e0a09 */
[----:B------:R-:W-:Y:S02]  /*0c80*/  LOP3.LUT R17, R17, 0x1c0, RZ, 0xc0, !PT ;  /* 0x000001c011117812 */ /* 0x000fe400078ec0ff */
[----:B------:R-:W-:Y:S02]  /*0c90*/  LEA R5, P0, R12, c[0x0][0x160], 0x1 ;  /* 0x000058000c057a11 */ /* 0x000fe400078008ff */
[----:B------:R-:W-:-:S02]  /*0ca0*/  SHF.R.S32.HI R10, RZ, 0x1f, R9 ;  /* 0x0000001fff0a7819 */ /* 0x000fc40000011409 */
[----:B------:R-:W-:Y:S01]  /*0cb0*/  SHF.R.U32.HI R13, RZ, 0x3, R17 ;  /* 0x00000003ff0d7819 */ /* 0x000fe20000011611 */
[----:B------:R2:W1:Y:S01]  /*0cc0*/  SHFL.IDX PT, R16, R5, RZ, 0x181f ;  /* 0x00181fff05107589 */ /* 0x00046200000e0000 */
[----:B------:R-:W-:Y:S02]  /*0cd0*/  LOP3.LUT R194, R17, 0x38, R148, 0xf8, !PT ;  /* 0x0000003811c27812 */ /* 0x000fe400078ef894 */
[----:B------:R-:W-:Y:S02]  /*0ce0*/  LEA.HI R10, R10, R9, RZ, 0x3 ;  /* 0x000000090a0a7211 */ /* 0x000fe400078f18ff */
[----:B------:R-:W-:Y:S02]  /*0cf0*/  LEA.HI.X R15, R12, c[0x0][0x164], R15, 0x1, P0 ;  /* 0x000059000c0f7a11 */ /* 0x000fe400000f0c0f */
[----:B------:R-:W-:Y:S02]  /*0d00*/  LOP3.LUT R194, R194, R13, RZ, 0x3c, !PT ;  /* 0x0000000dc2c27212 */ /* 0x000fe400078e3cff */
[----:B------:R-:W-:Y:S01]  /*0d10*/  LOP3.LUT R12, R10, 0xfffffff8, RZ, 0xc0, !PT ;  /* 0xfffffff80a0c7812 */ /* 0x000fe200078ec0ff */
[----:B------:R2:W3:Y:S01]  /*0d20*/  SHFL.IDX PT, R17, R15, RZ, 0x181f ;  /* 0x00181fff0f117589 */ /* 0x0004e200000e0000 */
[----:B------:R-:W-:-:S02]  /*0d30*/  IADD3 R14, R148, 0x40, RZ ;  /* 0x00000040940e7810 */ /* 0x000fc40007ffe0ff */
[----:B------:R-:W-:Y:S01]  /*0d40*/  IADD3 R13, R148, 0x80, RZ ;  /* 0x00000080940d7810 */ /* 0x000fe20007ffe0ff */
[----:B------:R-:W-:Y:S01]  /*0d50*/  IMAD.IADD R9, R9, 0x1, -R12 ;  /* 0x0000000109097824 */ /* 0x000fe200078e0a0c */
[----:B------:R-:W-:Y:S02]  /*0d60*/  LOP3.LUT P0, RZ, R8, 0x2, RZ, 0xc0, !PT ;  /* 0x0000000208ff7812 */ /* 0x000fe4000780c0ff */
[----:B------:R-:W-:Y:S02]  /*0d70*/  ISETP.GE.AND P5, PT, R148, c[0x0][0x198], PT ;  /* 0x0000660094007a0c */ /* 0x000fe40003fa6270 */
[----:B------:R-:W-:Y:S02]  /*0d80*/  ISETP.GE.AND P4, PT, R14, c[0x0][0x198], PT ;  /* 0x000066000e007a0c */ /* 0x000fe40003f86270 */
[----:B------:R-:W-:Y:S02]  /*0d90*/  ISETP.GE.AND P3, PT, R13, c[0x0][0x198], PT ;  /* 0x000066000d007a0c */ /* 0x000fe40003f66270 */
[----:B------:R-:W-:Y:S01]  /*0da0*/  LOP3.LUT R194, R194, 0xfffffe00, R19, 0xf8, !PT ;  /* 0xfffffe00c2c27812 */ /* 0x000fe200078ef813 */
[----:B------:R-:W-:Y:S01]  /*0db0*/  @!P2 IMAD.MOV.U32 R198, RZ, RZ, R197 ;  /* 0x000000ffffc6a224 */ /* 0x000fe200078e00c5 */
[----:B------:R-:W-:Y:S05]  /*0dc0*/  @P1 BRA `(.L_x_2255) ;  /* 0x000000e000001947 */ /* 0x000fea0003800000 */
[----:B-123--:R-:W-:Y:S01]  /*0dd0*/  SHF.R.S32.HI R21, RZ, 0x1f, R14 ;  /* 0x0000001fff157819 */ /* 0x00efe2000001140e */
        /* <DEDUP_REMOVED lines=13> */
.L_x_2255:
[----:B-123--:R-:W-:Y:S05]  /*0eb0*/  BSYNC B0 ;  /* 0x0000000000007941 */ /* 0x00efea0003800000 */
.L_x_2254:
        /* <DEDUP_REMOVED lines=20> */
.L_x_2257:
[----:B------:R-:W-:Y:S05]  /*1000*/  BSYNC B0 ;  /* 0x0000000000007941 */ /* 0x000fea0003800000 */
.L_x_2256:
        /* <DEDUP_REMOVED lines=20> */
.L_x_2259:
[----:B------:R-:W-:Y:S05]  /*1150*/  BSYNC B0 ;  /* 0x0000000000007941 */ /* 0x000fea0003800000 */
.L_x_2258:
[----:B---3--:R3:W-:Y:S01]  /*1160*/  SHFL.IDX PT, R18, R5, 0x3, 0x181f ;  /* 0x00781f0005127f89 */ /* 0x0087e200000e0000 */
[----:B------:R-:W-:Y:S01]  /*1170*/  IADD3 R12, R144, 0x3f, RZ ;  /* 0x0000003f900c7810 */ /* 0x000fe20007ffe0ff */
[----:B------:R-:W-:Y:S01]  /*1180*/  IMAD.MOV.U32 R187, RZ, RZ, c[0x0][0x2b8] ;  /* 0x0000ae00ffbb7624 */ /* 0x000fe200078e00ff */
[----:B------:R-:W-:Y:S01]  /*1190*/  IADD3 R2, R2, 0x60, RZ ;  /* 0x0000006002027810 */ /* 0x000fe20007ffe0ff */
[----:B----4-:R-:W4:Y:S01]  /*11a0*/  SHFL.IDX PT, R19, R15, 0x3, 0x181f ;  /* 0x00781f000f137f89 */ /* 0x010f2200000e0000 */
        /* <DEDUP_REMOVED lines=40> */
[----:B------:R4:W2:Y:S01]  /*1430*/  @!P2 LDG.E R192, [R20.64] ;  /* 0x0000000614c0a981 */ /* 0x0008a2000c1e1900 */
[----:B------:R-:W-:Y:S01]  /*1440*/  IMAD.MOV R16, RZ, RZ, -R3 ;  /* 0x000000ffff107224 */ /* 0x000fe200078e0a03 */
[----:B------:R-:W-:Y:S01]  /*1450*/  ISETP.GE.AND P5, PT, R148, c[0x0][0x1d4], PT ;  /* 0x0000750094007a0c */ /* 0x000fe20003fa6270 */
[----:B------:R-:W-:Y:S01]  /*1460*/  IMAD.WIDE.U32 R202, R190, c[0x0][0x1e8], RZ ;  /* 0x00007a00beca7a25 */ /* 0x000fe200078e00ff */
[----:B------:R-:W-:-:S02]  /*1470*/  ISETP.GE.AND P4, PT, R14, c[0x0][0x1d4], PT ;  /* 0x000075000e007a0c */ /* 0x000fc40003f86270 */
[----:B------:R-:W-:Y:S01]  /*1480*/  ISETP.GE.AND P6, PT, R13, c[0x0][0x1d4], PT ;  /* 0x000075000d007a0c */ /* 0x000fe20003fc6270 */
[----:B------:R-:W-:Y:S01]  /*1490*/  IMAD R193, R16, c[0x0][0x2b8], R193 ;  /* 0x0000ae0010c17a24 */ /* 0x000fe200078e02c1 */
[----:B------:R-:W-:Y:S01]  /*14a0*/  ISETP.GE.AND P3, PT, R148, c[0x0][0x1d4], PT ;  /* 0x0000750094007a0c */ /* 0x000fe20003f66270 */
[----:B------:R-:W-:Y:S01]  /*14b0*/  IMAD R189, R0, c[0x0][0x210], RZ ;  /* 0x0000840000bd7a24 */ /* 0x000fe200078e02ff */
[----:B------:R-:W-:Y:S01]  /*14c0*/  SHF.R.S32.HI R145, RZ, 0x1f, R148 ;  /* 0x0000001fff917819 */ /* 0x000fe20000011494 */
[----:B------:R-:W-:Y:S01]  /*14d0*/  IMAD.WIDE.U32 R16, R193, c[0x0][0x1e0], RZ ;  /* 0x00007800c1107a25 */ /* 0x000fe200078e00ff */
[----:B-1----:R-:W-:Y:S02]  /*14e0*/  SHF.R.S32.HI R26, RZ, 0x1f, R193 ;  /* 0x0000001fff1a7819 */ /* 0x002fe400000114c1 */
[----:B------:R-:W-:Y:S01]  /*14f0*/  SEL R146, RZ, 0x10, P6 ;  /* 0x00000010ff927807 */ /* 0x000fe20003000000 */
[----:B------:R-:W-:Y:S01]  /*1500*/  IMAD.WIDE.U32 R200, R190, c[0x0][0x210], RZ ;  /* 0x00008400bec87a25 */ /* 0x000fe200078e00ff */
[----:B------:R-:W-:-:S02]  /*1510*/  IADD3 R191, R5, 0x100, RZ ;  /* 0x0000010005bf7810 */ /* 0x000fc40007ffe0ff */
[----:B------:R-:W-:Y:S01]  /*1520*/  SHF.R.S32.HI R147, RZ, 0x1f, R134 ;  /* 0x0000001fff937819 */ /* 0x000fe20000011486 */
[C---:B------:R-:W-:Y:S01]  /*1530*/  IMAD R18, R26.reuse, c[0x0][0x1e0], RZ ;  /* 0x000078001a127a24 */ /* 0x040fe200078e02ff */
[----:B------:R-:W-:Y:S01]  /*1540*/  SHF.R.S32.HI R133, RZ, 0x1f, R2 ;  /* 0x0000001fff857819 */ /* 0x000fe20000011402 */
[----:B------:R-:W-:Y:S02]  /*1550*/  IMAD R26, R26, c[0x0][0x208], RZ ;  /* 0x000082001a1a7a24 */ /* 0x000fe400078e02ff */
[C---:B------:R-:W-:Y:S02]  /*1560*/  IMAD R18, R193.reuse, c[0x0][0x1e4], R18 ;  /* 0x00007900c1127a24 */ /* 0x040fe400078e0212 */
[----:B----4-:R-:W-:-:S04]  /*1570*/  IMAD.WIDE.U32 R20, R193, c[0x0][0x208], RZ ;  /* 0x00008200c1147a25 */ /* 0x010fc800078e00ff */
[----:B------:R-:W-:Y:S02]  /*1580*/  IMAD.IADD R19, R17, 0x1, R18 ;  /* 0x0000000111137824 */ /* 0x000fe400078e0212 */
[----:B------:R-:W-:Y:S02]  /*1590*/  IMAD R17, R0, c[0x0][0x1e8], RZ ;  /* 0x00007a0000117a24 */ /* 0x000fe400078e02ff */
[----:B------:R-:W-:Y:S02]  /*15a0*/  IMAD.MOV.U32 R18, RZ, RZ, R16 ;  /* 0x000000ffff127224 */ /* 0x000fe400078e0010 */
[----:B------:R-:W-:Y:S02]  /*15b0*/  IMAD R17, R190, c[0x0][0x1ec], R17 ;  /* 0x00007b00be117a24 */ /* 0x000fe400078e0211 */
[----:B------:R-:W-:Y:S02]  /*15c0*/  IMAD R26, R193, c[0x0][0x20c], R26 ;  /* 0x00008300c11a7a24 */ /* 0x000fe400078e021a */
[----:B------:R-:W-:-:S02]  /*15d0*/  IMAD.IADD R188, R203, 0x1, R17 ;  /* 0x00000001cbbc7824 */ /* 0x000fc400078e0211 */
[----:B------:R-:W-:Y:S02]  /*15e0*/  IMAD.IADD R27, R21, 0x1, R26 ;  /* 0x00000001151b7824 */ /* 0x000fe400078e021a */
[----:B------:R-:W-:Y:S02]  /*15f0*/  IMAD.MOV.U32 R26, RZ, RZ, R20 ;  /* 0x000000ffff1a7224 */ /* 0x000fe400078e0014 */
[----:B------:R-:W-:Y:S02]  /*1600*/  IMAD R189, R190, c[0x0][0x214], R189 ;  /* 0x00008500bebd7a24 */ /* 0x000fe400078e02bd */
[----:B------:R-:W-:-:S04]  /*1610*/  IMAD.WIDE R204, R148, 0x2, RZ ;  /* 0x0000000294cc7825 */ /* 0x000fc800078e02ff */
[----:B------:R-:W-:Y:S02]  /*1620*/  IMAD.IADD R189, R201, 0x1, R189 ;  /* 0x00000001c9bd7824 */ /* 0x000fe400078e02bd */
[----:B------:R-:W-:Y:S01]  /*1630*/  IMAD.MOV.U32 R181, RZ, RZ, 0x10 ;  /* 0x00000010ffb57424 */ /* 0x000fe200078e00ff */
[----:B--2---:R-:W-:Y:S01]  /*1640*/  SHF.R.S32.HI R15, RZ, 0x1f, R192 ;  /* 0x0000001fff0f7819 */ /* 0x004fe200000114c0 */
[----:B------:R-:W-:-:S04]  /*1650*/  IMAD.WIDE.U32 R18, R192, c[0x0][0x1f0], R18 ;  /* 0x00007c00c0127a25 */ /* 0x000fc800078e0012 */
[C---:B------:R-:W-:Y:S01]  /*1660*/  IMAD R3, R15.reuse, c[0x0][0x1f0], RZ ;  /* 0x00007c000f037a24 */ /* 0x040fe200078e02ff */
[----:B------:R-:W-:Y:S01]  /*1670*/  IADD3 R17, P1, R202, R18, RZ ;  /* 0x00000012ca117210 */ /* 0x000fe20007f3e0ff */
[----:B------:R-:W-:Y:S02]  /*1680*/  IMAD R15, R15, c[0x0][0x218], RZ ;  /* 0x000086000f0f7a24 */ /* 0x000fe400078e02ff */
[C---:B------:R-:W-:Y:S02]  /*1690*/  IMAD R3, R192.reuse, c[0x0][0x1f4], R3 ;  /* 0x00007d00c0037a24 */ /* 0x040fe400078e0203 */
[----:B------:R-:W-:-:S03]  /*16a0*/  IMAD.WIDE.U32 R26, R192, c[0x0][0x218], R26 ;  /* 0x00008600c01a7a25 */ /* 0x000fc600078e001a */
[----:B------:R-:W-:Y:S01]  /*16b0*/  IADD3.X R18, R188, R19, R3, P1, !PT ;  /* 0x00000013bc127210 */ /* 0x000fe20000ffe403 */
[----:B------:R-:W-:Y:S01]  /*16c0*/  IMAD R16, R192, c[0x0][0x21c], R15 ;  /* 0x00008700c0107a24 */ /* 0x000fe200078e020f */
[C---:B------:R-:W-:Y:S02]  /*16d0*/  LEA R24, P1, R17.reuse, c[0x0][0x1c8], 0x1 ;  /* 0x0000720011187a11 */ /* 0x040fe400078208ff */
[----:B------:R-:W-:Y:S02]  /*16e0*/  LEA R3, R12, 0xffffffc0, 0x6 ;  /* 0xffffffc00c037811 */ /* 0x000fe400078e30ff */
[----:B------:R-:W-:Y:S01]  /*16f0*/  LEA.HI.X R18, R17, c[0x0][0x1cc], R18, 0x1, P1 ;  /* 0x0000730011127a11 */ /* 0x000fe200008f0c12 */
[----:B---3--:R-:W-:Y:S01]  /*1700*/  SHFL.IDX PT, R22, R24, RZ, 0x181f ;  /* 0x00181fff18167589 */ /* 0x008fe200000e0000 */
[----:B------:R-:W-:Y:S01]  /*1710*/  IADD3 R15, P1, R200, R26, RZ ;  /* 0x0000001ac80f7210 */ /* 0x000fe20007f3e0ff */
[----:B------:R-:W-:Y:S02]  /*1720*/  IMAD.IADD R3, R144, 0x1, -R3 ;  /* 0x0000000190037824 */ /* 0x000fe400078e0a03 */
[----:B------:R-:W1:Y:S01]  /*1730*/  SHFL.IDX PT, R23, R18, RZ, 0x181f ;  /* 0x00181fff12177589 */ /* 0x000e6200000e0000 */
[----:B------:R-:W-:Y:S01]  /*1740*/  IADD3.X R26, R189, R27, R16, P1, !PT ;  /* 0x0000001bbd1a7210 */ /* 0x000fe20000ffe410 */
[----:B------:R-:W-:Y:S01]  /*1750*/  IMAD.IADD R0, R3, 0x1, -R11 ;  /* 0x0000000103007824 */ /* 0x000fe200078e0a0b */
[C---:B------:R-:W-:Y:S01]  /*1760*/  LEA R16, P1, R15.reuse, c[0x0][0x1f8], 0x1 ;  /* 0x00007e000f107a11 */ /* 0x040fe200078208ff */
[----:B------:R-:W-:Y:S03]  /*1770*/  SHFL.IDX PT, R20, R24, 0x1, 0x181f ;  /* 0x00381f0018147f89 */ /* 0x000fe600000e0000 */
[----:B------:R-:W-:Y:S01]  /*1780*/  ISETP.GE.AND P2, PT, R0, 0x1, PT ;  /* 0x000000010000780c */ /* 0x000fe20003f46270 */
[----:B------:R-:W2:Y:S01]  /*1790*/  SHFL.IDX PT, R21, R18, 0x1, 0x181f ;  /* 0x00381f0012157f89 */ /* 0x000ea200000e0000 */
[----:B------:R-:W-:-:S02]  /*17a0*/  LEA.HI.X R15, R15, c[0x0][0x1fc], R26, 0x1, P1 ;  /* 0x00007f000f0f7a11 */ /* 0x000fc400008f0c1a */
[----:B------:R-:W-:Y:S01]  /*17b0*/  ISETP.GT.AND P1, PT, R0, 0x20, PT ;  /* 0x000000200000780c */ /* 0x000fe20003f24270 */
[----:B------:R-:W3:Y:S04]  /*17c0*/  SHFL.IDX PT, R17, R16, RZ, 0x181f ;  /* 0x00181fff10117589 */ /* 0x000ee800000e0000 */
        /* <DEDUP_REMOVED lines=85> */
[----:B------:R-:W-:-:S05]  /*1d20*/  IMAD R19, R192, c[0x0][0x1f4], R19 ;  /* 0x00007d00c0137a24 */ /* 0x000fca00078e0213 */
        /* <DEDUP_REMOVED lines=32> */
.L_x_2260:
[----:B------:R-:W0:Y:S01]  /*1f30*/  LDGDEPBAR ;  /* 0x00000000000079af */ /* 0x000e220000000000 */
[----:B------:R-:W-:Y:S01]  /*1f40*/  SHF.R.S32.HI R13, RZ, 0x4, R4 ;  /* 0x00000004ff0d7819 */ /* 0x000fe20000011404 */
[----:B------:R-:W-:Y:S01]  /*1f50*/  IMAD.SHL.U32 R0, R8, 0x40, RZ ;  /* 0x0000004008007824 */ /* 0x000fe200078e00ff */
[----:B------:R-:W-:Y:S01]  /*1f60*/  LEA.HI R84, R7, R6, RZ, 0x5 ;  /* 0x0000000607547211 */ /* 0x000fe200078f28ff */
[----:B------:R-:W-:Y:S01]  /*1f70*/  IMAD.SHL.U32 R11, R11, 0x8, RZ ;  /* 0x000000080b0b7824 */ /* 0x000fe200078e00ff */
[----:B------:R-:W-:Y:S01]  /*1f80*/  LEA.HI R12, R4, R13, RZ, 0x1 ;  /* 0x0000000d040c7211 */ /* 0x000fe200078f08ff */
[----:B------:R-:W-:Y:S01]  /*1f90*/  IMAD.SHL.U32 R4, R9, 0x40, RZ ;  /* 0x0000004009047824 */ /* 0x000fe200078e00ff */
[----:B------:R-:W-:Y:S01]  /*1fa0*/  LOP3.LUT R0, R0, 0x1c0, RZ, 0xc0, !PT ;  /* 0x000001c000007812 */ /* 0x000fe200078ec0ff */
[----:B------:R-:W-:Y:S01]  /*1fb0*/  IMAD.SHL.U32 R10, R10, 0x40, RZ ;  /* 0x000000400a0a7824 */ /* 0x000fe200078e00ff */
[----:B------:R-:W-:Y:S01]  /*1fc0*/  LOP3.LUT R12, R12, 0xfffffffe, RZ, 0xc0, !PT ;  /* 0xfffffffe0c0c7812 */ /* 0x000fe200078ec0ff */
[----:B------:R-:W-:Y:S01]  /*1fd0*/  IMAD.SHL.U32 R181, R181, 0x2, RZ ;  /* 0x00000002b5b57824 */ /* 0x000fe200078e00ff */
[----:B------:R-:W-:-:S02]  /*1fe0*/  LOP3.LUT R11, R0, 0x8, R11, 0xf8, !PT ;  /* 0x00000008000b7812 */ /* 0x000fc400078ef80b */
[----:B------:R-:W-:Y:S01]  /*1ff0*/  SHF.R.U32.HI R0, RZ, 0x3, R0 ;  /* 0x00000003ff007819 */ /* 0x000fe20000011600 */
[----:B------:R-:W-:Y:S01]  /*2000*/  IMAD.IADD R12, R13, 0x1, -R12 ;  /* 0x000000010d0c7824 */ /* 0x000fe200078e0a0c */
[----:B------:R-:W-:Y:S02]  /*2010*/  LOP3.LUT R4, R4, 0x1c0, RZ, 0xc0, !PT ;  /* 0x000001c004047812 */ /* 0x000fe400078ec0ff */
[----:B------:R-:W-:Y:S01]  /*2020*/  LOP3.LUT R11, R11, R0, RZ, 0x3c, !PT ;  /* 0x000000000b0b7212 */ /* 0x000fe200078e3cff */
[----:B------:R-:W-:Y:S01]  /*2030*/  IMAD.SHL.U32 R13, R12, 0x8, RZ ;  /* 0x000000080c0d7824 */ /* 0x000fe200078e00ff */
[----:B------:R-:W-:Y:S01]  /*2040*/  LOP3.LUT R7, R10, 0xfffffe00, RZ, 0xc0, !PT ;  /* 0xfffffe000a077812 */ /* 0x000fe200078ec0ff */
[----:B------:R-:W-:Y:S01]  /*2050*/  IMAD.SHL.U32 R0, R84, 0x20, RZ ;  /* 0x0000002054007824 */ /* 0x000fe200078e00ff */
[----:B------:R-:W-:Y:S01]  /*2060*/  ISETP.NE.AND P1, PT, R24, RZ, PT ;  /* 0x000000ff1800720c */ /* 0x000fe20003f25270 */
[----:B------:R-:W-:Y:S01]  /*2070*/  IMAD R182, R12, 0x200, R11 ;  /* 0x000002000cb67824 */ /* 0x000fe200078e020b */
[----:B------:R-:W-:Y:S01]  /*2080*/  LOP3.LUT R13, R4, 0x8, R13, 0xf8, !PT ;  /* 0x00000008040d7812 */ /* 0x000fe200078ef80d */
[----:B------:R-:W-:-:S04]  /*2090*/  DEPBAR.LE SB0, 0x3 ;  /* 0x000080c00000791a */ /* 0x000fc80000000000 */
[----:B------:R-:W-:-:S04]  /*20a0*/  DEPBAR.LE SB0, 0x2 ;  /* 0x000080800000791a */ /* 0x000fc80000000000 */
[----:B------:R-:W-:Y:S01]  /*20b0*/  SHF.R.U32.HI R4, RZ, 0x3, R4 ;  /* 0x00000003ff047819 */ /* 0x000fe20000011604 */
[----:B------:R-:W-:Y:S01]  /*20c0*/  IMAD.MOV.U32 R11, RZ, RZ, 0x20 ;  /* 0x00000020ff0b7424 */ /* 0x000fe200078e00ff */
[----:B------:R-:W-:Y:S01]  /*20d0*/  LOP3.LUT R0, R0, 0x7ffffc00, RZ, 0xc0, !PT ;  /* 0x7ffffc0000007812 */ /* 0x000fe200078ec0ff */
[----:B------:R-:W-:Y:S01]  /*20e0*/  IMAD.SHL.U32 R182, R182, 0x2, RZ ;  /* 0x00000002b6b67824 */ /* 0x000fe200078e00ff */
[----:B------:R-:W-:Y:S01]  /*20f0*/  BAR.SYNC.DEFER_BLOCKING 0x0 ;  /* 0x0000000000007b1d */ /* 0x000fe20000010000 */
[----:B------:R-:W-:Y:S02]  /*2100*/  LOP3.LUT R4, R13, R4, RZ, 0x3c, !PT ;  /* 0x000000040d047212 */ /* 0x000fe400078e3cff */
[----:B------:R-:W-:Y:S02]  /*2110*/  SEL R11, R11, 0xffffffe0, !P0 ;  /* 0xffffffe00b0b7807 */ /* 0x000fe40004000000 */
[----:B------:R-:W-:-:S03]  /*2120*/  IADD3 R0, R4, R7, R0 ;  /* 0x0000000704007210 */ /* 0x000fc60007ffe000 */
[----:B------:R-:W-:Y:S01]  /*2130*/  IMAD.IADD R86, R182, 0x1, R11 ;  /* 0x00000001b6567824 */ /* 0x000fe200078e020b */
[C---:B------:R-:W-:Y:S01]  /*2140*/  LEA R184, R0.reuse, 0x18100, 0x1 ;  /* 0x0001810000b87811 */ /* 0x040fe200078e08ff */
[----:B-1----:R-:W-:-:S04]  /*2150*/  IMAD.SHL.U32 R32, R0, 0x2, RZ ;  /* 0x0000000200207824 */ /* 0x002fc800078e00ff */
        /* <DEDUP_REMOVED lines=17> */
[----:B------:R-:W-:Y:S01]  /*2270*/  IADD3 R56, -R22, 0x10, RZ ;  /* 0x0000001016387810 */ /* 0x000fe20007ffe1ff */
[----:B------:R-:W-:Y:S01]  /*2280*/  IMAD.SHL.U32 R23, R148, 0x2, RZ ;  /* 0x0000000294177824 */ /* 0x000fe200078e00ff */
[----:B------:R-:W-:Y:S01]  /*2290*/  IADD3 R27, -R146, 0x10, RZ ;  /* 0x00000010921b7810 */ /* 0x000fe20007ffe1ff */
[----:B------:R-:W-:Y:S01]  /*22a0*/  IMAD R10, R193, c[0x0][0x20c], R0 ;  /* 0x00008300c10a7a24 */ /* 0x000fe200078e0200 */
[----:B------:R-:W-:Y:S02]  /*22b0*/  SHF.R.S32.HI R0, RZ, 0x1f, R192 ;  /* 0x0000001fff007819 */ /* 0x000fe400000114c0 */
[----:B------:R-:W-:Y:S01]  /*22c0*/  LOP3.LUT R56, R56, 0xf, RZ, 0xc0, !PT ;  /* 0x0000000f38387812 */ /* 0x000fe200078ec0ff */
[----:B------:R-:W-:Y:S01]  /*22d0*/  IMAD.IADD R21, R21, 0x1, R10 ;  /* 0x0000000115157824 */ /* 0x000fe200078e020a */
[----:B------:R-:W-:Y:S01]  /*22e0*/  LOP3.LUT R27, R27, 0xf, RZ, 0xc0, !PT ;  /* 0x0000000f1b1b7812 */ /* 0x000fe200078ec0ff */
[----:B------:R-:W-:-:S02]  /*22f0*/  IMAD R11, R0, c[0x0][0x218], RZ ;  /* 0x00008600000b7a24 */ /* 0x000fc400078e02ff */
[----:B------:R-:W-:-:S04]  /*2300*/  IMAD.WIDE.U32 R20, R192, c[0x0][0x218], R20 ;  /* 0x00008600c0147a25 */ /* 0x000fc800078e0014 */
[----:B------:R-:W-:Y:S01]  /*2310*/  IMAD R10, R192, c[0x0][0x21c], R11 ;  /* 0x00008700c00a7a24 */ /* 0x000fe200078e020b */
[----:B------:R-:W-:Y:S01]  /*2320*/  IADD3 R0, P1, R200, R20, RZ ;  /* 0x00000014c8007210 */ /* 0x000fe20007f3e0ff */
[----:B------:R-:W-:Y:S01]  /*2330*/  IMAD.SHL.U32 R20, R134, 0x2, RZ ;  /* 0x0000000286147824 */ /* 0x000fe200078e00ff */
[----:B------:R-:W-:Y:S02]  /*2340*/  SEL R11, RZ, 0x10, P4 ;  /* 0x00000010ff0b7807 */ /* 0x000fe40002000000 */
[----:B------:R-:W-:Y:S02]  /*2350*/  IADD3.X R25, R189, R21, R10, P1, !PT ;  /* 0x00000015bd197210 */ /* 0x000fe40000ffe40a */
[C---:B------:R-:W-:Y:S02]  /*2360*/  LEA R26, P1, R0.reuse, c[0x0][0x1f8], 0x1 ;  /* 0x00007e00001a7a11 */ /* 0x040fe400078208ff */
[----:B------:R-:W-:Y:S02]  /*2370*/  IADD3 R51, -R11, 0x10, RZ ;  /* 0x000000100b337810 */ /* 0x000fe40007ffe1ff */
[----:B------:R-:W-:Y:S01]  /*2380*/  LEA.HI.X R25, R0, c[0x0][0x1fc], R25, 0x1, P1 ;  /* 0x00007f0000197a11 */ /* 0x000fe200008f0c19 */
[----:B------:R-:W5:Y:S01]  /*2390*/  SHFL.IDX PT, R48, R26, 0x1, 0x181f ;  /* 0x00381f001a307f89 */ /* 0x000f6200000e0000 */
[----:B------:R-:W-:Y:S01]  /*23a0*/  LOP3.LUT R51, R51, 0xf, RZ, 0xc0, !PT ;  /* 0x0000000f33337812 */ /* 0x000fe200078ec0ff */
[----:B------:R-:W-:Y:S01]  /*23b0*/  IMAD.SHL.U32 R0, R2, 0x2, RZ ;  /* 0x0000000202007824 */ /* 0x000fe200078e00ff */
[----:B------:R-:W-:Y:S01]  /*23c0*/  SHF.L.U64.HI R21, R134, 0x1, R147 ;  /* 0x0000000186157819 */ /* 0x000fe20000010293 */
        /* <DEDUP_REMOVED lines=25> */
.L_x_2261:
[----:B------:R-:W-:Y:S01]  /*2560*/  IMAD.MOV.U32 R0, RZ, RZ, 0x40 ;  /* 0x00000040ff007424 */ /* 0x000fe200078e00ff */
[----:B------:R-:W-:Y:S01]  /*2570*/  LOP3.LUT P1, RZ, R9, 0x4, RZ, 0xc0, !PT ;  /* 0x0000000409ff7812 */ /* 0x000fe2000782c0ff */
[C---:B-12-4-:R-:W-:Y:S01]  /*2580*/  HMMA.16816.F32 R20, R32.reuse, R16, RZ ;  /* 0x000000102014723c */ /* 0x056fe200000018ff */
[----:B------:R-:W0:Y:S01]  /*2590*/  LDGDEPBAR ;  /* 0x00000000000079af */ /* 0x000e220000000000 */
[----:B------:R-:W-:Y:S01]  /*25a0*/  IMAD.IADD R176, R7, 0x1, R4 ;  /* 0x0000000107b07824 */ /* 0x000fe200078e0204 */
[----:B------:R-:W-:Y:S02]  /*25b0*/  SEL R5, R0, 0xffffffc0, !P1 ;  /* 0xffffffc000057807 */ /* 0x000fe40004800000 */
[----:B------:R-:W-:Y:S01]  /*25c0*/  LOP3.LUT P1, RZ, R8, 0x4, RZ, 0xc0, !PT ;  /* 0x0000000408ff7812 */ /* 0x000fe2000782c0ff */
[----:B------:R-:W-:Y:S02]  /*25d0*/  IMAD.SHL.U32 R176, R176, 0x2, RZ ;  /* 0x00000002b0b07824 */ /* 0x000fe400078e00ff */
[--C-:B------:R-:W-:Y:S01]  /*25e0*/  IMAD.IADD R178, R184, 0x1, R5.reuse ;  /* 0x00000001b8b27824 */ /* 0x100fe200078e0205 */
[----:B------:R-:W-:Y:S01]  /*25f0*/  SEL R179, R0, 0xffffffc0, !P1 ;  /* 0xffffffc000b37807 */ /* 0x000fe20004800000 */
[----:B------:R-:W-:Y:S01]  /*2600*/  HMMA.16816.F32 R16, R32, R18, RZ ;  /* 0x000000122010723c */ /* 0x000fe200000018ff */
[----:B------:R-:W-:-:S02]  /*2610*/  IMAD.IADD R177, R180, 0x1, R5 ;  /* 0x00000001b4b17824 */ /* 0x000fc400078e0205 */
[----:B------:R-:W-:Y:S01]  /*2620*/  LDSM.16.M88.4 R24, [R178] ;  /* 0x00000000b218783b */ /* 0x000fe20000000200 */
[----:B------:R-:W-:Y:S02]  /*2630*/  IMAD.IADD R85, R182, 0x1, R179 ;  /* 0x00000001b6557824 */ /* 0x000fe400078e02b3 */
[----:B------:R-:W-:Y:S02]  /*2640*/  IMAD.IADD R0, R179, 0x1, R86 ;  /* 0x00000001b3007824 */ /* 0x000fe400078e0256 */
[----:B---3--:R-:W-:Y:S01]  /*2650*/  HMMA.16816.F32 R64, R32, R60, RZ ;  /* 0x0000003c2040723c */ /* 0x008fe200000018ff */
[----:B------:R-:W1:Y:S01]  /*2660*/  LDSM.16.M88.4 R8, [R85+0xc100] ;  /* 0x00c100005508783b */ /* 0x000e620000000200 */
[--C-:B------:R-:W-:Y:S02]  /*2670*/  IMAD.IADD R135, R5, 0x1, R176.reuse ;  /* 0x0000000105877824 */ /* 0x100fe400078e02b0 */
[C---:B------:R-:W-:Y:S01]  /*2680*/  IMAD.IADD R174, R181.reuse, 0x1, R176 ;  /* 0x00000001b5ae7824 */ /* 0x040fe200078e02b0 */
[----:B------:R-:W2:Y:S01]  /*2690*/  LDSM.16.M88.4 R76, [R85+0xc900] ;  /* 0x00c90000554c783b */ /* 0x000ea20000000200 */
[----:B------:R-:W-:-:S02]  /*26a0*/  IMAD.IADD R164, R181, 0x1, R135 ;  /* 0x00000001b5a47824 */ /* 0x000fc400078e0287 */
[----:B------:R-:W-:Y:S01]  /*26b0*/  HMMA.16816.F32 R56, R32, R52, RZ ;  /* 0x000000342038723c */ /* 0x000fe200000018ff */
[----:B------:R-:W-:Y:S01]  /*26c0*/  LDSM.16.M88.4 R68, [R85+0xd900] ;  /* 0x00d900005544783b */ /* 0x000fe20000000200 */
[----:B------:R-:W-:-:S03]  /*26d0*/  IMAD.IADD R5, R5, 0x1, R174 ;  /* 0x0000000105057824 */ /* 0x000fc600078e02ae */
[----:B------:R-:W-:Y:S03]  /*26e0*/  LDSM.16.M88.4 R72, [R85+0xd100] ;  /* 0x00d100005548783b */ /* 0x000fe60000000200 */
[----:B------:R-:W-:Y:S08]  /*26f0*/  HMMA.16816.F32 R20, R44, R12, R20 ;  /* 0x0000000c2c14723c */ /* 0x000ff00000001814 */
[C---:B------:R-:W-:Y:S08]  /*2700*/  HMMA.16816.F32 R60, R32.reuse, R62, RZ ;  /* 0x0000003e203c723c */ /* 0x040ff000000018ff */
[C---:B------:R-:W-:Y:S08]  /*2710*/  HMMA.16816.F32 R52, R32.reuse, R54, RZ ;  /* 0x000000362034723c */ /* 0x040ff000000018ff */
[C---:B------:R-:W-:Y:S08]  /*2720*/  HMMA.16816.F32 R48, R32.reuse, R28, RZ ;  /* 0x0000001c2030723c */ /* 0x040ff000000018ff */
[----:B------:R-:W-:Y:S01]  /*2730*/  HMMA.16816.F32 R32, R32, R30, RZ ;  /* 0x0000001e2020723c */ /* 0x000fe200000018ff */
[----:B------:R-:W-:Y:S07]  /*2740*/  LDSM.16.M88.4 R28, [R177] ;  /* 0x00000000b11c783b */ /* 0x000fee0000000200 */
[C---:B------:R-:W-:Y:S01]  /*2750*/  HMMA.16816.F32 R16, R44.reuse, R14, R16 ;  /* 0x0000000e2c10723c */ /* 0x040fe20000001810 */
[----:B------:R-:W3:Y:S07]  /*2760*/  LDSM.16.M88.4 R12, [R0+0xc100] ;  /* 0x00c10000000c783b */ /* 0x000eee0000000200 */
[----:B------:R-:W-:Y:S08]  /*2770*/  HMMA.16816.F32 R64, R44, R80, R64 ;  /* 0x000000502c40723c */ /* 0x000ff00000001840 */
[----:B-1----:R-:W-:Y:S08]  /*2780*/  HMMA.16816.F32 R20, R24, R8, R20 ;  /* 0x000000081814723c */ /* 0x002ff00000001814 */
        /* <DEDUP_REMOVED lines=10> */
[----:B------:R-:W4:Y:S07]  /*2830*/  LDSM.16.M88.4 R8, [R182+0xe100] ;  /* 0x00e10000b608783b */ /* 0x000f2e0000000200 */
[----:B--2---:R-:W-:Y:S08]  /*2840*/  HMMA.16816.F32 R64, R24, R76, R64 ;  /* 0x0000004c1840723c */ /* 0x004ff00000001840 */
[----:B---3--:R-:W-:Y:S08]  /*2850*/  HMMA.16816.F32 R20, R28, R12, R20 ;  /* 0x0000000c1c14723c */ /* 0x008ff00000001814 */
[C---:B------:R-:W-:Y:S08]  /*2860*/  HMMA.16816.F32 R48, R24.reuse, R68, R48 ;  /* 0x000000441830723c */ /* 0x040ff00000001830 */
[C---:B------:R-:W-:Y:S01]  /*2870*/  HMMA.16816.F32 R44, R24.reuse, R70, R44 ;  /* 0x00000046182c723c */ /* 0x040fe2000000182c */
[----:B------:R-:W-:Y:S07]  /*2880*/  LDSM.16.M88.4 R68, [R182+0xf900] ;  /* 0x00f90000b644783b */ /* 0x000fee0000000200 */
[C---:B------:R-:W-:Y:S08]  /*2890*/  HMMA.16816.F32 R56, R24.reuse, R72, R56 ;  /* 0x000000481838723c */ /* 0x040ff00000001838 */
[C---:B------:R-:W-:Y:S01]  /*28a0*/  HMMA.16816.F32 R52, R24.reuse, R74, R52 ;  /* 0x0000004a1834723c */ /* 0x040fe20000001834 */
[----:B------:R-:W-:Y:S07]  /*28b0*/  LDSM.16.M88.4 R72, [R182+0xf100] ;  /* 0x00f10000b648783b */ /* 0x000fee0000000200 */
[----:B------:R-:W-:Y:S01]  /*28c0*/  HMMA.16816.F32 R60, R24, R78, R60 ;  /* 0x0000004e183c723c */ /* 0x000fe2000000183c */
[----:B------:R-:W2:Y:S04]  /*28d0*/  LDSM.16.M88.4 R76, [R182+0xe900] ;  /* 0x00e90000b64c783b */ /* 0x000ea80000000200 */
[----:B------:R-:W-:Y:S03]  /*28e0*/  LDSM.16.M88.4 R24, [R180+0x4000] ;  /* 0x00400000b418783b */ /* 0x000fe60000000200 */
[C---:B------:R-:W-:Y:S01]  /*28f0*/  HMMA.16816.F32 R16, R28.reuse, R14, R16 ;  /* 0x0000000e1c10723c */ /* 0x040fe20000001810 */
[----:B------:R-:W3:Y:S07]  /*2900*/  LDSM.16.M88.4 R12, [R86+0xe100] ;  /* 0x00e10000560c783b */ /* 0x000eee0000000200 */
[----:B-1----:R-:W-:Y:S08]  /*2910*/  HMMA.16816.F32 R64, R28, R80, R64 ;  /* 0x000000501c40723c */ /* 0x002ff00000001840 */
[----:B----4-:R-:W-:Y:S08]  /*2920*/  HMMA.16816.F32 R20, R36, R8, R20 ;  /* 0x000000082414723c */ /* 0x010ff00000001814 */
[C---:B------:R-:W-:Y:S08]  /*2930*/  HMMA.16816.F32 R48, R28.reuse, R32, R48 ;  /* 0x000000201c30723c */ /* 0x040ff00000001830 */
[C---:B------:R-:W-:Y:S01]  /*2940*/  HMMA.16816.F32 R44, R28.reuse, R34, R44 ;  /* 0x000000221c2c723c */ /* 0x040fe2000000182c */
[----:B------:R-:W-:Y:S07]  /*2950*/  LDSM.16.M88.4 R32, [R86+0xf100] ;  /* 0x00f100005620783b */ /* 0x000fee0000000200 */
[C---:B------:R-:W-:Y:S08]  /*2960*/  HMMA.16816.F32 R56, R28.reuse, R40, R56 ;  /* 0x000000281c38723c */ /* 0x040ff00000001838 */
[C---:B------:R-:W-:Y:S01]  /*2970*/  HMMA.16816.F32 R52, R28.reuse, R42, R52 ;  /* 0x0000002a1c34723c */ /* 0x040fe20000001834 */
[----:B------:R-:W-:Y:S07]  /*2980*/  LDSM.16.M88.4 R40, [R178+0x4000] ;  /* 0x00400000b228783b */ /* 0x000fee0000000200 */
[----:B------:R-:W-:Y:S01]  /*2990*/  HMMA.16816.F32 R60, R28, R82, R60 ;  /* 0x000000521c3c723c */ /* 0x000fe2000000183c */
[----:B------:R-:W1:Y:S04]  /*29a0*/  LDSM.16.M88.4 R80, [R86+0xe900] ;  /* 0x00e900005650783b */ /* 0x000e680000000200 */
        /* <DEDUP_REMOVED lines=23> */
[----:B------:R-:W1:Y:S07]  /*2b20*/  LDSM.16.M88.4 R32, [R0+0xe900] ;  /* 0x00e900000020783b */ /* 0x000e6e0000000200 */
        /* <DEDUP_REMOVED lines=35> */
[----:B------:R-:W2:Y:S07]  /*2d60*/  LDSM.16.M88.4 R68, [R85+0x10900] ;  /* 0x010900005544783b */ /* 0x000eae0000000200 */
[C---:B------:R-:W-:Y:S08]  /*2d70*/  HMMA.16816.F32 R56, R80.reuse, R72, R56 ;  /* 0x000000485038723c */ /* 0x040ff00000001838 */
[----:B------:R-:W-:Y:S08]  /*2d80*/  HMMA.16816.F32 R52, R80, R74, R52 ;  /* 0x0000004a5034723c */ /* 0x000ff00000001834 */
[----:B------:R-:W-:Y:S01]  /*2d90*/  HMMA.16816.F32 R72, R40, R38, R16 ;  /* 0x000000262848723c */ /* 0x000fe20000001810 */
[----:B------:R-:W-:Y:S04]  /*2da0*/  LDSM.16.M88.4 R36, [R177+0x8000] ;  /* 0x00800000b124783b */ /* 0x000fe80000000200 */
[----:B------:R-:W3:Y:S03]  /*2db0*/  LDSM.16.M88.4 R16, [R0+0x10100] ;  /* 0x010100000010783b */ /* 0x000ee60000000200 */
[----:B------:R-:W-:Y:S08]  /*2dc0*/  HMMA.16816.F32 R60, R80, R78, R60 ;  /* 0x0000004e503c723c */ /* 0x000ff0000000183c */
[----:B-1----:R-:W-:Y:S08]  /*2dd0*/  HMMA.16816.F32 R64, R40, R32, R64 ;  /* 0x000000202840723c */ /* 0x002ff00000001840 */
[----:B----4-:R-:W-:Y:S08]  /*2de0*/  HMMA.16816.F32 R20, R12, R8, R20 ;  /* 0x000000080c14723c */ /* 0x010ff00000001814 */
[C---:B------:R-:W-:Y:S08]  /*2df0*/  HMMA.16816.F32 R48, R40.reuse, R24, R48 ;  /* 0x000000182830723c */ /* 0x040ff00000001830 */
[----:B------:R-:W-:Y:S01]  /*2e00*/  HMMA.16816.F32 R44, R40, R26, R44 ;  /* 0x0000001a282c723c */ /* 0x000fe2000000182c */
[----:B------:R-:W1:Y:S07]  /*2e10*/  LDSM.16.M88.4 R24, [R85+0x11100] ;  /* 0x011100005518783b */ /* 0x000e6e0000000200 */
[----:B------:R-:W-:Y:S01]  /*2e20*/  HMMA.16816.F32 R72, R12, R10, R72 ;  /* 0x0000000a0c48723c */ /* 0x000fe20000001848 */
[----:B------:R-:W4:Y:S07]  /*2e30*/  LDSM.16.M88.4 R8, [R0+0x10900] ;  /* 0x010900000008783b */ /* 0x000f2e0000000200 */
[C---:B------:R-:W-:Y:S01]  /*2e40*/  HMMA.16816.F32 R60, R40.reuse, R34, R60 ;  /* 0x00000022283c723c */ /* 0x040fe2000000183c */
[----:B------:R-:W-:Y:S07]  /*2e50*/  LDSM.16.M88.4 R32, [R0+0x11100] ;  /* 0x011100000020783b */ /* 0x000fee0000000200 */
[C---:B------:R-:W-:Y:S07]  /*2e60*/  HMMA.16816.F32 R56, R40.reuse, R28, R56 ;  /* 0x0000001c2838723c */ /* 0x040fee0000001838 */
[----:B------:R-:W-:Y:S01]  /*2e70*/  LOP3.LUT R29, R84, 0xffffffe0, RZ, 0xc0, !PT ;  /* 0xffffffe0541d7812 */ /* 0x000fe200078ec0ff */
[----:B------:R-:W-:Y:S04]  /*2e80*/  HMMA.16816.F32 R52, R40, R30, R52 ;  /* 0x0000001e2834723c */ /* 0x000fe80000001834 */
[----:B------:R-:W-:-:S02]  /*2e90*/  IMAD.IADD R6, R6, 0x1, -R29 ;  /* 0x0000000106067824 */ /* 0x000fc400078e0a1d */
[----:B------:R-:W5:Y:S02]  /*2ea0*/  LDSM.16.M88.4 R28, [R85+0x11900] ;  /* 0x01190000551c783b */ /* 0x000f640000000200 */
[----:B--2---:R-:W-:Y:S08]  /*2eb0*/  HMMA.16816.F32 R64, R12, R68, R64 ;  /* 0x000000440c40723c */ /* 0x004ff00000001840 */
[----:B---3--:R-:W-:Y:S07]  /*2ec0*/  HMMA.16816.F32 R20, R36, R16, R20 ;  /* 0x000000102414723c */ /* 0x008fee0000001814 */
[----:B------:R-:W-:Y:S01]  /*2ed0*/  SHF.R.S32.HI R17, RZ, 0x1f, R6 ;  /* 0x0000001fff117819 */ /* 0x000fe20000011406 */
[----:B------:R-:W-:Y:S03]  /*2ee0*/  HMMA.16816.F32 R60, R12, R70, R60 ;  /* 0x000000460c3c723c */ /* 0x000fe6000000183c */
[----:B------:R-:W-:-:S04]  /*2ef0*/  LEA.HI R16, R17, R6, RZ, 0x2 ;  /* 0x0000000611107211 */ /* 0x000fc800078f10ff */
[----:B------:R-:W-:Y:S01]  /*2f00*/  LOP3.LUT R17, R16, 0x7ffffffc, RZ, 0xc0, !PT ;  /* 0x7ffffffc10117812 */ /* 0x000fe200078ec0ff */
[----:B------:R-:W-:Y:S04]  /*2f10*/  HMMA.16816.F32 R72, R36, R18, R72 ;  /* 0x000000122448723c */ /* 0x000fe80000001848 */
[----:B------:R-:W-:Y:S02]  /*2f20*/  IMAD.IADD R6, R6, 0x1, -R17 ;  /* 0x0000000106067824 */ /* 0x000fe400078e0a11 */
[----:B------:R2:W3:Y:S01]  /*2f30*/  LDSM.16.M88.4 R16, [R0+0x11900] ;  /* 0x011900000010783b */ /* 0x0004e20000000200 */
[----:B------:R-:W-:-:S04]  /*2f40*/  DEPBAR.LE SB0, 0x2 ;  /* 0x000080800000791a */ /* 0x000fc80000000000 */
[----:B------:R-:W-:Y:S01]  /*2f50*/  IMAD R3, R6, -0x2, R3 ;  /* 0xfffffffe06037824 */ /* 0x000fe200078e0203 */
[----:B-1----:R-:W-:Y:S01]  /*2f60*/  HMMA.16816.F32 R56, R12, R24, R56 ;  /* 0x000000180c38723c */ /* 0x002fe20000001838 */
[----:B------:R-:W-:Y:S03]  /*2f70*/  BAR.SYNC.DEFER_BLOCKING 0x0 ;  /* 0x0000000000007b1d */ /* 0x000fe60000010000 */
[----:B------:R-:W-:-:S04]  /*2f80*/  ISETP.GT.AND P1, PT, R3, RZ, PT ;  /* 0x000000ff0300720c */ /* 0x000fc80003f24270 */
[----:B----4-:R-:W-:Y:S01]  /*2f90*/  HMMA.16816.F32 R64, R36, R8, R64 ;  /* 0x000000082440723c */ /* 0x010fe20000001840 */
[----:B------:R-:W-:Y:S02]  /*2fa0*/  FSEL R22, R22, -INF , P1 ;  /* 0xff80000016167808 */ /* 0x000fe40000800000 */
[----:B------:R-:W-:Y:S02]  /*2fb0*/  FSEL R25, R20, -INF , P1 ;  /* 0xff80000014197808 */ /* 0x000fe40000800000 */
[----:B------:R-:W-:-:S03]  /*2fc0*/  ISETP.GT.AND P1, PT, R3, 0x1, PT ;  /* 0x000000010300780c */ /* 0x000fc60003f24270 */
[----:B------:R-:W-:Y:S01]  /*2fd0*/  HMMA.16816.F32 R52, R12, R26, R52 ;  /* 0x0000001a0c34723c */ /* 0x000fe20000001834 */
[----:B------:R-:W-:Y:S02]  /*2fe0*/  FSEL R23, R23, -INF , P1 ;  /* 0xff80000017177808 */ /* 0x000fe40000800000 */
[----:B------:R-:W-:Y:S02]  /*2ff0*/  FSEL R24, R21, -INF , P1 ;  /* 0xff80000015187808 */ /* 0x000fe40000800000 */
[----:B------:R-:W-:-:S03]  /*3000*/  ISETP.GT.AND P1, PT, R3, 0x8, PT ;  /* 0x000000080300780c */ /* 0x000fc60003f24270 */
[----:B------:R-:W-:Y:S01]  /*3010*/  HMMA.16816.F32 R60, R36, R10, R60 ;  /* 0x0000000a243c723c */ /* 0x000fe2000000183c */
[----:B------:R-:W-:Y:S01]  /*3020*/  FSEL R74, R74, -INF , P1 ;  /* 0xff8000004a4a7808 */ /* 0x000fe20000800000 */
[----:B------:R-:W-:Y:S01]  /*3030*/  LDSM.16.MT88.4 R80, [R135+0x2100] ;  /* 0x002100008750783b */ /* 0x000fe20000004200 */
[----:B------:R-:W-:Y:S02]  /*3040*/  FSEL R27, R72, -INF , P1 ;  /* 0xff800000481b7808 */ /* 0x000fe40000800000 */
[----:B------:R-:W-:Y:S01]  /*3050*/  ISETP.GT.AND P1, PT, R3, 0x9, PT ;  /* 0x000000090300780c */ /* 0x000fe20003f24270 */
[----:B------:R-:W-:Y:S02]  /*3060*/  LDSM.16.MT88.4 R124, [R176+0x100] ;  /* 0x00010000b07c783b */ /* 0x000fe40000004200 */
[----:B-----5:R-:W-:Y:S01]  /*3070*/  HMMA.16816.F32 R48, R12, R28, R48 ;  /* 0x0000001c0c30723c */ /* 0x020fe20000001830 */
[----:B------:R-:W-:Y:S01]  /*3080*/  FSEL R6, R75, -INF , P1 ;  /* 0xff8000004b067808 */ /* 0x000fe20000800000 */
[----:B------:R-:W-:Y:S01]  /*3090*/  LDSM.16.MT88.4 R40, [R174+0x100] ;  /* 0x00010000ae28783b */ /* 0x000fe20000004200 */
[----:B------:R-:W-:-:S02]  /*30a0*/  FSEL R73, R73, -INF , P1 ;  /* 0xff80000049497808 */ /* 0x000fc40000800000 */
[C---:B------:R-:W-:Y:S01]  /*30b0*/  ISETP.GT.AND P1, PT, R3.reuse, 0x10, PT ;  /* 0x000000100300780c */ /* 0x040fe20003f24270 */
[----:B------:R-:W-:Y:S02]  /*30c0*/  LDSM.16.MT88.4 R88, [R164+0x2100] ;  /* 0x00210000a458783b */ /* 0x000fe40000004200 */
[----:B------:R-:W-:Y:S01]  /*30d0*/  HMMA.16816.F32 R56, R36, R32, R56 ;  /* 0x000000202438723c */ /* 0x000fe20000001838 */
[----:B------:R-:W-:Y:S01]  /*30e0*/  FSEL R20, R66, -INF , P1 ;  /* 0xff80000042147808 */ /* 0x000fe20000800000 */
[----:B------:R-:W-:Y:S01]  /*30f0*/  LDSM.16.MT88.4 R96, [R176+0x4100] ;  /* 0x00410000b060783b */ /* 0x000fe20000004200 */
[----:B------:R-:W-:Y:S02]  /*3100*/  FSEL R21, R64, -INF , P1 ;  /* 0xff80000040157808 */ /* 0x000fe40000800000 */
[----:B------:R-:W-:Y:S01]  /*3110*/  ISETP.GT.AND P1, PT, R3, 0x11, PT ;  /* 0x000000110300780c */ /* 0x000fe20003f24270 */
[----:B------:R-:W-:Y:S02]  /*3120*/  LDSM.16.MT88.4 R100, [R174+0x4100] ;  /* 0x00410000ae64783b */ /* 0x000fe40000004200 */
[----:B------:R-:W-:Y:S01]  /*3130*/  HMMA.16816.F32 R44, R12, R30, R44 ;  /* 0x0000001e0c2c723c */ /* 0x000fe2000000182c */
[----:B------:R-:W-:Y:S01]  /*3140*/  FSEL R10, R67, -INF , P1 ;  /* 0xff800000430a7808 */ /* 0x000fe20000800000 */
[----:B------:R-:W-:Y:S01]  /*3150*/  LDSM.16.MT88.4 R108, [R135+0x4100] ;  /* 0x00410000876c783b */ /* 0x000fe20000004200 */
[----:B------:R-:W-:-:S02]  /*3160*/  FSEL R11, R65, -INF , P1 ;  /* 0xff800000410b7808 */ /* 0x000fc40000800000 */
[----:B------:R-:W-:Y:S01]  /*3170*/  ISETP.GT.AND P1, PT, R3, 0x18, PT ;  /* 0x000000180300780c */ /* 0x000fe20003f24270 */
[----:B------:R-:W-:Y:S01]  /*3180*/  LDSM.16.MT88.4 R64, [R176+0x2100] ;  /* 0x00210000b040783b */ /* 0x000fe20000004200 */
[----:B------:R-:W-:Y:S01]  /*3190*/  FMNMX.FTZ R12, R25, R24, !PT ;  /* 0x00000018190c7209 */ /* 0x000fe20007810000 */
[C---:B------:R-:W-:Y:S01]  /*31a0*/  HMMA.16816.F32 R52, R36.reuse, R34, R52 ;  /* 0x000000222434723c */ /* 0x040fe20000001834 */
[----:B--2---:R-:W-:Y:S01]  /*31b0*/  FSEL R0, R62, -INF , P1 ;  /* 0xff8000003e007808 */ /* 0x004fe20000800000 */
[----:B------:R-:W-:Y:S01]  /*31c0*/  LDSM.16.MT88.4 R136, [R174+0x900] ;  /* 0x00090000ae88783b */ /* 0x000fe20000004200 */
[----:B------:R-:W-:Y:S02]  /*31d0*/  FSEL R9, R60, -INF , P1 ;  /* 0xff8000003c097808 */ /* 0x000fe40000800000 */
[----:B------:R-:W-:Y:S01]  /*31e0*/  ISETP.GT.AND P1, PT, R3, 0x19, PT ;  /* 0x000000190300780c */ /* 0x000fe20003f24270 */
[----:B------:R-:W-:Y:S01]  /*31f0*/  LDSM.16.MT88.4 R32, [R135+0x900] ;  /* 0x000900008720783b */ /* 0x000fe20000004200 */
[----:B------:R-:W-:Y:S01]  /*3200*/  FMNMX.FTZ R12, R27, R12, !PT ;  /* 0x0000000c1b0c7209 */ /* 0x000fe20007810000 */
[----:B---3--:R-:W-:Y:S01]  /*3210*/  HMMA.16816.F32 R48, R36, R16, R48 ;  /* 0x000000102430723c */ /* 0x008fe20000001830 */
[----:B------:R-:W-:Y:S01]  /*3220*/  FSEL R8, R63, -INF , P1 ;  /* 0xff8000003f087808 */ /* 0x000fe20000800000 */
[----:B------:R-:W-:Y:S01]  /*3230*/  LDSM.16.MT88.4 R28, [R164+0x900] ;  /* 0x00090000a41c783b */ /* 0x000fe20000004200 */
[----:B------:R-:W-:-:S02]  /*3240*/  FSEL R13, R61, -INF , P1 ;  /* 0xff8000003d0d7808 */ /* 0x000fc40000800000 */
[C---:B------:R-:W-:Y:S02]  /*3250*/  ISETP.GT.AND P1, PT, R3.reuse, 0x20, PT ;  /* 0x000000200300780c */ /* 0x040fe40003f24270 */
[----:B------:R-:W-:Y:S01]  /*3260*/  FMNMX.FTZ R15, R22, R23, !PT ;  /* 0x00000017160f7209 */ /* 0x000fe20007810000 */
[----:B------:R-:W-:Y:S01]  /*3270*/  HMMA.16816.F32 R44, R36, R18, R44 ;  /* 0x00000012242c723c */ /* 0x000fe2000000182c */
        /* <DEDUP_REMOVED lines=22> */
[----:B------:R-:W-:-:S02]  /*33e0*/  FMNMX.FTZ R15, R10, R15, !PT ;  /* 0x0000000f0a0f7209 */ /* 0x000fc40007810000 */
[----:B------:R-:W-:Y:S02]  /*33f0*/  ISETP.GT.AND P1, PT, R3, 0x31, PT ;  /* 0x000000310300780c */ /* 0x000fe40003f24270 */
[----:B------:R-:W-:Y:S02]  /*3400*/  FMNMX.FTZ R12, R13, R12, !PT ;  /* 0x0000000c0d0c7209 */ /* 0x000fe40007810000 */
[----:B------:R-:W-:Y:S02]  /*3410*/  FMNMX.FTZ R15, R0, R15, !PT ;  /* 0x0000000f000f7209 */ /* 0x000fe40007810000 */
[----:B------:R-:W-:Y:S02]  /*3420*/  FSEL R142, R51, -INF , P1 ;  /* 0xff800000338e7808 */ /* 0x000fe40000800000 */
[----:B------:R-:W-:Y:S02]  /*3430*/  FSEL R183, R49, -INF , P1 ;  /* 0xff80000031b77808 */ /* 0x000fe40000800000 */
[----:B------:R-:W-:Y:S01]  /*3440*/  ISETP.GT.AND P1, PT, R3, 0x38, PT ;  /* 0x000000380300780c */ /* 0x000fe20003f24270 */
[----:B------:R-:W-:Y:S01]  /*3450*/  LDSM.16.MT88.4 R48, [R135+0x100] ;  /* 0x000100008730783b */ /* 0x000fe20000004200 */
[----:B------:R-:W-:-:S02]  /*3460*/  FMNMX.FTZ R12, R175, R12, !PT ;  /* 0x0000000caf0c7209 */ /* 0x000fc40007810000 */
[----:B------:R-:W-:Y:S02]  /*3470*/  FMNMX.FTZ R15, R8, R15, !PT ;  /* 0x0000000f080f7209 */ /* 0x000fe40007810000 */
[----:B------:R-:W-:Y:S02]  /*3480*/  FSEL R140, R46, -INF , P1 ;  /* 0xff8000002e8c7808 */ /* 0x000fe40000800000 */
[----:B------:R-:W-:Y:S02]  /*3490*/  FSEL R143, R44, -INF , P1 ;  /* 0xff8000002c8f7808 */ /* 0x000fe40000800000 */
[----:B------:R-:W-:Y:S02]  /*34a0*/  FMNMX.FTZ R12, R169, R12, !PT ;  /* 0x0000000ca90c7209 */ /* 0x000fe40007810000 */
[----:B------:R-:W-:Y:S02]  /*34b0*/  ISETP.GT.AND P1, PT, R3, 0x39, PT ;  /* 0x000000390300780c */ /* 0x000fe40003f24270 */
        /* <DEDUP_REMOVED lines=9> */
[----:B------:R-:W-:Y:S02]  /*3550*/  FSEL R141, R45, -INF , P1 ;  /* 0xff8000002d8d7808 */ /* 0x000fe40000800000 */
[----:B------:R-:W-:Y:S02]  /*3560*/  FMNMX.FTZ R12, R143, R12, !PT ;  /* 0x0000000c8f0c7209 */ /* 0x000fe40007810000 */
[----:B------:R-:W-:Y:S02]  /*3570*/  FMNMX.FTZ R3, R142, R3, !PT ;  /* 0x000000038e037209 */ /* 0x000fe40007810000 */
[----:B------:R-:W-:-:S02]  /*3580*/  FMNMX.FTZ R16, R141, R12, !PT ;  /* 0x0000000c8d107209 */ /* 0x000fc40007810000 */
[----:B------:R-:W-:Y:S02]  /*3590*/  FSEL R170, R47, -INF , P1 ;  /* 0xff8000002faa7808 */ /* 0x000fe40000800000 */
[----:B------:R-:W-:Y:S01]  /*35a0*/  FMNMX.FTZ R3, R140, R3, !PT ;  /* 0x000000038c037209 */ /* 0x000fe20007810000 */
[----:B------:R-:W1:Y:S03]  /*35b0*/  SHFL.BFLY PT, R15, R16, 0x2, 0x1f ;  /* 0x0c401f00100f7f89 */ /* 0x000e6600000e0000 */
        /* <DEDUP_REMOVED lines=17> */
[----:B------:R-:W-:Y:S01]  /*36d0*/  ISETP.GE.AND P1, PT, R144, 0x81, PT ;  /* 0x000000819000780c */ /* 0x000fe20003f26270 */
[--C-:B------:R-:W-:Y:S02]  /*36e0*/  FFMA.FTZ R158, R27, c[0x0][0x2d0], -R210.reuse ;  /* 0x0000b4001b9e7a23 */ /* 0x100fe400000108d2 */
[----:B------:R-:W-:Y:S01]  /*36f0*/  MUFU.EX2 R161, R161 ;  /* 0x000000a100a17308 */ /* 0x000fe20000000800 */
[----:B------:R-:W-:Y:S01]  /*3700*/  FFMA.FTZ R155, R73, c[0x0][0x2d0], -R210 ;  /* 0x0000b400499b7a23 */ /* 0x000fe200000108d2 */
[----:B------:R-:W-:Y:S01]  /*3710*/  LDSM.16.MT88.4 R24, [R174+0x2900] ;  /* 0x00290000ae18783b */ /* 0x000fe20000004200 */
[--C-:B------:R-:W-:Y:S02]  /*3720*/  FFMA.FTZ R163, R22, c[0x0][0x2d0], -R171.reuse ;  /* 0x0000b40016a37a23 */ /* 0x100fe400000108ab */
[----:B------:R-:W-:-:S02]  /*3730*/  FFMA.FTZ R162, R23, c[0x0][0x2d0], -R171 ;  /* 0x0000b40017a27a23 */ /* 0x000fc400000108ab */
[--C-:B------:R-:W-:Y:S01]  /*3740*/  FFMA.FTZ R165, R74, c[0x0][0x2d0], -R171.reuse ;  /* 0x0000b4004aa57a23 */ /* 0x100fe200000108ab */
[----:B------:R-:W1:Y:S01]  /*3750*/  MUFU.EX2 R160, R160 ;  /* 0x000000a000a07308 */ /* 0x000e620000000800 */
[--C-:B------:R-:W-:Y:S01]  /*3760*/  FFMA.FTZ R156, R6, c[0x0][0x2d0], -R171.reuse ;  /* 0x0000b400069c7a23 */ /* 0x100fe200000108ab */
[----:B------:R-:W2:Y:S01]  /*3770*/  LDSM.16.MT88.4 R72, [R174+0x2100] ;  /* 0x00210000ae48783b */ /* 0x000ea20000004200 */
[--C-:B------:R-:W-:Y:S02]  /*3780*/  FFMA.FTZ R151, R0, c[0x0][0x2d0], -R171.reuse ;  /* 0x0000b40000977a23 */ /* 0x100fe400000108ab */
[--C-:B------:R-:W-:Y:S01]  /*3790*/  FFMA.FTZ R154, R11, c[0x0][0x2d0], -R210.reuse ;  /* 0x0000b4000b9a7a23 */ /* 0x100fe200000108d2 */
[----:B------:R-:W3:Y:S01]  /*37a0*/  LDSM.16.MT88.4 R4, [R5+0x4100] ;  /* 0x004100000504783b */ /* 0x000ee20000004200 */
[----:B------:R-:W-:Y:S01]  /*37b0*/  FFMA.FTZ R153, R9, c[0x0][0x2d0], -R210 ;  /* 0x0000b40009997a23 */ /* 0x000fe200000108d2 */
[----:B------:R-:W-:Y:S01]  /*37c0*/  MUFU.EX2 R158, R158 ;  /* 0x0000009e009e7308 */ /* 0x000fe20000000800 */
[----:B------:R-:W-:-:S02]  /*37d0*/  FFMA.FTZ R152, R10, c[0x0][0x2d0], -R171 ;  /* 0x0000b4000a987a23 */ /* 0x000fc400000108ab */
[--C-:B------:R-:W-:Y:S02]  /*37e0*/  FFMA.FTZ R0, R8, c[0x0][0x2d0], -R171.reuse ;  /* 0x0000b40008007a23 */ /* 0x100fe400000108ab */
[----:B------:R-:W4:Y:S01]  /*37f0*/  LDSM.16.MT88.4 R8, [R176+0x2900] ;  /* 0x00290000b008783b */ /* 0x000f220000004200 */
[--C-:B------:R-:W-:Y:S02]  /*3800*/  FFMA.FTZ R159, R21, c[0x0][0x2d0], -R210.reuse ;  /* 0x0000b400159f7a23 */ /* 0x100fe400000108d2 */
[----:B------:R-:W5:Y:S01]  /*3810*/  MUFU.EX2 R155, R155 ;  /* 0x0000009b009b7308 */ /* 0x000f620000000800 */
[----:B-1----:R-:W-:Y:S01]  /*3820*/  F2FP.PACK_AB R112, R160, R161 ;  /* 0x000000a1a070723e */ /* 0x002fe200000000ff */
[--C-:B------:R-:W-:Y:S02]  /*3830*/  FFMA.FTZ R150, R13, c[0x0][0x2d0], -R210.reuse ;  /* 0x0000b4000d967a23 */ /* 0x100fe400000108d2 */
[----:B------:R-:W-:Y:S01]  /*3840*/  FFMA.FTZ R157, R20, c[0x0][0x2d0], -R171 ;  /* 0x0000b400149d7a23 */ /* 0x000fe200000108ab */
[----:B------:R-:W-:Y:S01]  /*3850*/  LDSM.16.MT88.4 R12, [R164+0x2900] ;  /* 0x00290000a40c783b */ /* 0x000fe20000004200 */
[----:B------:R-:W-:-:S02]  /*3860*/  FFMA.FTZ R166, R175, c[0x0][0x2d0], -R210 ;  /* 0x0000b400afa67a23 */ /* 0x000fc400000108d2 */
[----:B------:R-:W-:Y:S01]  /*3870*/  MUFU.EX2 R163, R163 ;  /* 0x000000a300a37308 */ /* 0x000fe20000000800 */
[----:B------:R-:W1:Y:S01]  /*3880*/  LDSM.16.MT88.4 R20, [R176+0x900] ;  /* 0x00090000b014783b */ /* 0x000e620000004200 */
[--C-:B------:R-:W-:Y:S02]  /*3890*/  FFMA.FTZ R168, R173, c[0x0][0x2d0], -R210.reuse ;  /* 0x0000b400ada87a23 */ /* 0x100fe400000108d2 */
[--C-:B------:R-:W-:Y:S02]  /*38a0*/  FFMA.FTZ R169, R169, c[0x0][0x2d0], -R210.reuse ;  /* 0x0000b400a9a97a23 */ /* 0x100fe400000108d2 */
[----:B------:R-:W-:Y:S02]  /*38b0*/  FFMA.FTZ R167, R167, c[0x0][0x2d0], -R210 ;  /* 0x0000b400a7a77a23 */ /* 0x000fe400000108d2 */
[----:B------:R-:W2:Y:S01]  /*38c0*/  MUFU.EX2 R162, R162 ;  /* 0x000000a200a27308 */ /* 0x000ea20000000800 */
[----:B-----5:R-:W-:Y:S01]  /*38d0*/  F2FP.PACK_AB R114, R155, R158 ;  /* 0x0000009e9b72723e */ /* 0x020fe200000000ff */
[----:B------:R-:W-:-:S02]  /*38e0*/  FFMA.FTZ R172, R172, c[0x0][0x2d0], -R171 ;  /* 0x0000b400acac7a23 */ /* 0x000fc400000108ab */
[--C-:B------:R-:W-:Y:S02]  /*38f0*/  FFMA.FTZ R173, R214, c[0x0][0x2d0], -R171.reuse ;  /* 0x0000b400d6ad7a23 */ /* 0x100fe400000108ab */
[--C-:B------:R-:W-:Y:S02]  /*3900*/  FFMA.FTZ R175, R212, c[0x0][0x2d0], -R171.reuse ;  /* 0x0000b400d4af7a23 */ /* 0x100fe400000108ab */
[----:B------:R-:W-:Y:S01]  /*3910*/  MUFU.EX2 R165, R165 ;  /* 0x000000a500a57308 */ /* 0x000fe20000000800 */
[----:B------:R-:W-:Y:S02]  /*3920*/  FFMA.FTZ R208, R208, c[0x0][0x2d0], -R171 ;  /* 0x0000b400d0d07a23 */ /* 0x000fe400000108ab */
[--C-:B------:R-:W-:Y:S02]  /*3930*/  FFMA.FTZ R212, R183, c[0x0][0x2d0], -R210.reuse ;  /* 0x0000b400b7d47a23 */ /* 0x100fe400000108d2 */
[--C-:B------:R-:W-:Y:S02]  /*3940*/  FFMA.FTZ R185, R185, c[0x0][0x2d0], -R210.reuse ;  /* 0x0000b400b9b97a23 */ /* 0x100fe400000108d2 */
[--C-:B------:R-:W-:Y:S01]  /*3950*/  FFMA.FTZ R183, R143, c[0x0][0x2d0], -R210.reuse ;  /* 0x0000b4008fb77a23 */ /* 0x100fe200000108d2 */
[----:B------:R-:W5:Y:S01]  /*3960*/  MUFU.EX2 R156, R156 ;  /* 0x0000009c009c7308 */ /* 0x000f620000000800 */
[----:B--2---:R-:W-:Y:S01]  /*3970*/  F2FP.PACK_AB R113, R162, R163 ;  /* 0x000000a3a271723e */ /* 0x004fe200000000ff */
[----:B------:R-:W-:-:S02]  /*3980*/  FFMA.FTZ R210, R141, c[0x0][0x2d0], -R210 ;  /* 0x0000b4008dd27a23 */ /* 0x000fc400000108d2 */
[--C-:B------:R-:W-:Y:S02]  /*3990*/  FFMA.FTZ R206, R206, c[0x0][0x2d0], -R171.reuse ;  /* 0x0000b400cece7a23 */ /* 0x100fe400000108ab */
[--C-:B------:R-:W-:Y:S02]  /*39a0*/  FFMA.FTZ R207, R142, c[0x0][0x2d0], -R171.reuse ;  /* 0x0000b4008ecf7a23 */ /* 0x100fe400000108ab */
[----:B------:R-:W-:Y:S01]  /*39b0*/  MUFU.EX2 R159, R159 ;  /* 0x0000009f009f7308 */ /* 0x000fe20000000800 */
[--C-:B------:R-:W-:Y:S02]  /*39c0*/  FFMA.FTZ R209, R140, c[0x0][0x2d0], -R171.reuse ;  /* 0x0000b4008cd17a23 */ /* 0x100fe400000108ab */
[----:B------:R-:W-:Y:S01]  /*39d0*/  FFMA.FTZ R170, R170, c[0x0][0x2d0], -R171 ;  /* 0x0000b400aaaa7a23 */ /* 0x000fe200000108ab */
[----:B------:R-:W-:Y:S01]  /*39e0*/  LDSM.16.MT88.4 R140, [R174+0x3900] ;  /* 0x00390000ae8c783b */ /* 0x000fe20000004200 */
[----:B------:R-:W-:Y:S02]  /*39f0*/  FADD.FTZ R161, R161, R160 ;  /* 0x000000a0a1a17221 */ /* 0x000fe40000010000 */
[----:B------:R-:W-:Y:S01]  /*3a00*/  FADD.FTZ R162, R163, R162 ;  /* 0x000000a2a3a27221 */ /* 0x000fe20000010000 */
[----:B-----5:R-:W-:Y:S01]  /*3a10*/  F2FP.PACK_AB R115, R156, R165 ;  /* 0x000000a59c73723e */ /* 0x020fe200000000ff */
        /* <DEDUP_REMOVED lines=213> */
[----:B------:R-:W-:Y:S01]  /*4770*/  LOP3.LUT R16, R16, 0xf, RZ, 0xc0, !PT ;  /* 0x0000000f10107812 */ /* 0x000fe200078ec0ff */
[----:B------:R-:W-:Y:S01]  /*4780*/  IMAD.MOV.U32 R8, RZ, RZ, R4 ;  /* 0x000000ffff087224 */ /* 0x000fe200078e0004 */
[----:B------:R-:W-:Y:S01]  /*4790*/  SHF.L.U64.HI R13, R134, 0x1, R147 ;  /* 0x00000001860d7819 */ /* 0x000fe20000010293 */
[----:B------:R-:W-:Y:S01]  /*47a0*/  IMAD R0, R0, c[0x0][0x1e0], RZ ;  /* 0x0000780000007a24 */ /* 0x000fe200078e02ff */
[----:B------:R-:W-:Y:S01]  /*47b0*/  LOP3.LUT R14, R14, 0xf, RZ, 0xc0, !PT ;  /* 0x0000000f0e0e7812 */ /* 0x000fe200078ec0ff */
[----:B------:R-:W-:Y:S02]  /*47c0*/  IMAD.SHL.U32 R4, R148, 0x2, RZ ;  /* 0x0000000294047824 */ /* 0x000fe400078e00ff */
[----:B------:R-:W-:-:S04]  /*47d0*/  IMAD R0, R193, c[0x0][0x1e4], R0 ;  /* 0x00007900c1007a24 */ /* 0x000fc800078e0200 */
[----:B------:R-:W-:Y:S01]  /*47e0*/  IMAD.IADD R9, R5, 0x1, R0 ;  /* 0x0000000105097824 */ /* 0x000fe200078e0200 */
[----:B--2---:R-:W-:-:S03]  /*47f0*/  SHF.R.S32.HI R5, RZ, 0x1f, R192 ;  /* 0x0000001fff057819 */ /* 0x004fc600000114c0 */
[----:B------:R-:W-:Y:S01]  /*4800*/  IMAD.WIDE.U32 R6, R192, c[0x0][0x1f0], R8 ;  /* 0x00007c00c0067a25 */ /* 0x000fe200078e0008 */
[----:B------:R-:W-:-:S03]  /*4810*/  SHF.L.U64.HI R9, R2, 0x1, R133 ;  /* 0x0000000102097819 */ /* 0x000fc60000010285 */
[----:B------:R-:W-:Y:S01]  /*4820*/  IMAD R5, R5, c[0x0][0x1f0], RZ ;  /* 0x00007c0005057a24 */ /* 0x000fe200078e02ff */
[----:B------:R-:W-:-:S03]  /*4830*/  IADD3 R0, P1, R202, R6, RZ ;  /* 0x00000006ca007210 */ /* 0x000fc60007f3e0ff */
[----:B------:R-:W-:-:S05]  /*4840*/  IMAD R5, R192, c[0x0][0x1f4], R5 ;  /* 0x00007d00c0057a24 */ /* 0x000fca00078e0205 */
[----:B------:R-:W-:Y:S02]  /*4850*/  IADD3.X R5, R188, R7, R5, P1, !PT ;  /* 0x00000007bc057210 */ /* 0x000fe40000ffe405 */
        /* <DEDUP_REMOVED lines=31> */
.L_x_2262:
        /* <DEDUP_REMOVED lines=18> */
.L_x_2266:
        /* <DEDUP_REMOVED lines=26> */
[----:B------:R-:W-:Y:S02]  /*4d10*/  IADD3 R3, P0, R200, R4, RZ ;  /* 0x00000004c8037210 */ /* 0x000fe40007f1e0ff */
[----:B------:R-:W-:Y:S02]  /*4d20*/  SEL R4, RZ, 0x10, P5 ;  /* 0x00000010ff047807 */ /* 0x000fe40002800000 */
[----:B------:R-:W-:Y:S02]  /*4d30*/  IADD3.X R2, R189, R5, R2, P0, !PT ;  /* 0x00000005bd027210 */ /* 0x000fe400007fe402 */
[C---:B-1----:R-:W-:Y:S02]  /*4d40*/  LEA R14, P0, R3.reuse, c[0x0][0x1f8], 0x1 ;  /* 0x00007e00030e7a11 */ /* 0x042fe400078008ff */
[C---:B------:R-:W-:Y:S02]  /*4d50*/  IADD3 R5, -R4.reuse, 0x10, RZ ;  /* 0x0000001004057810 */ /* 0x040fe40007ffe1ff */
[----:B------:R-:W-:Y:S01]  /*4d60*/  LEA.HI.X R10, R3, c[0x0][0x1fc], R2, 0x1, P0 ;  /* 0x00007f00030a7a11 */ /* 0x000fe200000f0c02 */
[----:B------:R-:W1:Y:S01]  /*4d70*/  SHFL.IDX PT, R9, R14, 0x1, 0x181f ;  /* 0x00381f000e097f89 */ /* 0x000e6200000e0000 */
[----:B------:R-:W-:Y:S02]  /*4d80*/  SEL R3, RZ, 0x10, P4 ;  /* 0x00000010ff037807 */ /* 0x000fe40002000000 */
[----:B------:R-:W-:Y:S01]  /*4d90*/  ISETP.NE.U32.AND P2, PT, R4, RZ, PT ;  /* 0x000000ff0400720c */ /* 0x000fe20003f45070 */
[----:B------:R-:W5:Y:S01]  /*4da0*/  SHFL.IDX PT, R6, R10, 0x1, 0x181f ;  /* 0x00381f000a067f89 */ /* 0x000f6200000e0000 */
[----:B------:R-:W-:Y:S02]  /*4db0*/  LOP3.LUT R5, R5, 0xf, RZ, 0xc0, !PT ;  /* 0x0000000f05057812 */ /* 0x000fe400078ec0ff */
[----:B------:R-:W-:Y:S01]  /*4dc0*/  SEL R2, RZ, 0x10, P6 ;  /* 0x00000010ff027807 */ /* 0x000fe20003000000 */
[----:B------:R2:W4:Y:S01]  /*4dd0*/  SHFL.IDX PT, R11, R14, RZ, 0x181f ;  /* 0x00181fff0e0b7589 */ /* 0x00052200000e0000 */
[----:B------:R-:W-:Y:S03]  /*4de0*/  IADD3 R7, -R3, 0x10, RZ ;  /* 0x0000001003077810 */ /* 0x000fe60007ffe1ff */
[----:B------:R-:W3:Y:S01]  /*4df0*/  SHFL.IDX PT, R8, R10, RZ, 0x181f ;  /* 0x00181fff0a087589 */ /* 0x000ee200000e0000 */
[----:B------:R-:W-:Y:S02]  /*4e00*/  LOP3.LUT R7, R7, 0xf, RZ, 0xc0, !PT ;  /* 0x0000000f07077812 */ /* 0x000fe400078ec0ff */
[-C--:B-1----:R-:W-:Y:S02]  /*4e10*/  IADD3 R12, P1, P0, R5, R9.reuse, R204 ;  /* 0x00000009050c7210 */ /* 0x082fe4000783e0cc */
[----:B------:R-:W-:Y:S02]  /*4e20*/  IADD3 R5, -R2, 0x10, RZ ;  /* 0x0000001002057810 */ /* 0x000fe40007ffe1ff */
[-C--:B-----5:R-:W-:Y:S02]  /*4e30*/  IADD3.X R13, RZ, R6.reuse, R205, P1, P0 ;  /* 0x00000006ff0d7210 */ /* 0x0a0fe40000fe04cd */
[----:B------:R-:W-:Y:S02]  /*4e40*/  LOP3.LUT R5, R5, 0xf, RZ, 0xc0, !PT ;  /* 0x0000000f05057812 */ /* 0x000fe400078ec0ff */
[-C--:B--2---:R-:W-:Y:S04]  /*4e50*/  IADD3 R14, P1, P0, R7, R9.reuse, R208 ;  /* 0x00000009070e7210 */ /* 0x084fe8000783e0d0 */
[-C--:B------:R-:W-:Y:S02]  /*4e60*/  IADD3.X R15, RZ, R6.reuse, R209, P1, P0 ;  /* 0x00000006ff0f7210 */ /* 0x080fe40000fe04d1 */
[----:B------:R-:W-:Y:S01]  /*4e70*/  IADD3 R16, P1, P0, R5, R9, R206 ;  /* 0x0000000905107210 */ /* 0x000fe2000783e0ce */
[----:B------:R-:W-:Y:S03]  /*4e80*/  IMAD R5, R210, 0x6000, R191 ;  /* 0x00006000d2057824 */ /* 0x000fe600078e02bf */
[----:B------:R-:W-:Y:S02]  /*4e90*/  IADD3.X R17, RZ, R6, R207, P1, P0 ;  /* 0x00000006ff117210 */ /* 0x000fe40000fe04cf */
[----:B----4-:R-:W-:Y:S02]  /*4ea0*/  IADD3 R18, P1, R204, R11, RZ ;  /* 0x0000000bcc127210 */ /* 0x010fe40007f3e0ff */
[----:B------:R-:W-:Y:S03]  /*4eb0*/  IADD3 R6, P0, R11, R208, RZ ;  /* 0x000000d00b067210 */ /* 0x000fe60007f1e0ff */
        /* <DEDUP_REMOVED lines=12> */
.L_x_2264:
[C---:B-1-34-:R-:W-:Y:S01]  /*4f80*/  HMMA.16816.F32 R4, R136.reuse, R140, RZ ;  /* 0x0000008c8804723c */ /* 0x05afe200000018ff */
[----:B------:R-:W0:Y:S02]  /*4f90*/  LDGDEPBAR ;  /* 0x00000000000079af */ /* 0x000e240000000000 */
[----:B------:R-:W-:Y:S02]  /*4fa0*/  ISETP.GE.AND P0, PT, R215, 0x2, PT ;  /* 0x00000002d700780c */ /* 0x000fe40003f06270 */
[CC--:B------:R-:W-:Y:S02]  /*4fb0*/  IADD3 R183, R179.reuse, R185.reuse, RZ ;  /* 0x000000b9b3b77210 */ /* 0x0c0fe40007ffe0ff */
[----:B------:R-:W-:Y:S01]  /*4fc0*/  IADD3 R2, R179, R132, RZ ;  /* 0x00000084b3027210 */ /* 0x000fe20007ffe0ff */
[C---:B------:R-:W-:Y:S01]  /*4fd0*/  HMMA.16816.F32 R8, R136.reuse, R142, RZ ;  /* 0x0000008e8808723c */ /* 0x040fe200000018ff */
[----:B------:R-:W-:Y:S01]  /*4fe0*/  IADD3 R185, R134, R185, R179 ;  /* 0x000000b986b97210 */ /* 0x000fe20007ffe0b3 */
[----:B------:R-:W-:Y:S01]  /*4ff0*/  LDSM.16.M88.4 R140, [R183+0xc100] ;  /* 0x00c10000b78c783b */ /* 0x000fe20000000200 */
[C---:B------:R-:W-:Y:S02]  /*5000*/  ISETP.GE.AND P1, PT, R210.reuse, 0x1, PT ;  /* 0x00000001d200780c */ /* 0x040fe40003f26270 */
[----:B------:R-:W-:Y:S03]  /*5010*/  IADD3 R210, R210, 0x1, RZ ;  /* 0x00000001d2d27810 */ /* 0x000fe60007ffe0ff */
[C---:B------:R-:W-:Y:S01]  /*5020*/  HMMA.16816.F32 R12, R136.reuse, R144, RZ ;  /* 0x00000090880c723c */ /* 0x040fe200000018ff */
[----:B------:R-:W-:Y:S07]  /*5030*/  SEL R210, R210, RZ, !P1 ;  /* 0x000000ffd2d27207 */ /* 0x000fee0004800000 */
        /* <DEDUP_REMOVED lines=552> */
[----:B------:R-:W-:Y:S01]  /*72c0*/  IMAD.MOV.U32 R192, RZ, RZ, RZ ;  /* 0x000000ffffc07224 */ /* 0x000fe200078e00ff */
[----:B------:R-:W-:Y:S02]  /*72d0*/  SEL R2, RZ, 0x10, P4 ;  /* 0x00000010ff027807 */ /* 0x000fe40002000000 */
        /* <DEDUP_REMOVED lines=23> */
[C---:B------:R-:W-:Y:S02]  /*7450*/  LEA R14, P0, R5.reuse, c[0x0][0x1c8], 0x1 ;  /* 0x00007200050e7a11 */ /* 0x040fe400078008ff */
[----:B------:R-:W-:Y:S02]  /*7460*/  IADD3 R7, -R2, 0x10, RZ ;  /* 0x0000001002077810 */ /* 0x000fe40007ffe1ff */
[----:B------:R-:W-:Y:S01]  /*7470*/  LEA.HI.X R10, R5, c[0x0][0x1cc], R0, 0x1, P0 ;  /* 0x00007300050a7a11 */ /* 0x000fe200000f0c00 */
[----:B------:R-:W1:Y:S01]  /*7480*/  SHFL.IDX PT, R9, R14, 0x1, 0x181f ;  /* 0x00381f000e097f89 */ /* 0x000e6200000e0000 */
[----:B------:R-:W-:Y:S02]  /*7490*/  SEL R0, RZ, 0x10, P6 ;  /* 0x00000010ff007807 */ /* 0x000fe40003000000 */
[----:B------:R-:W-:Y:S01]  /*74a0*/  LOP3.LUT R7, R7, 0xf, RZ, 0xc0, !PT ;  /* 0x0000000f07077812 */ /* 0x000fe200078ec0ff */
[----:B------:R-:W2:Y:S01]  /*74b0*/  SHFL.IDX PT, R6, R10, 0x1, 0x181f ;  /* 0x00381f000a067f89 */ /* 0x000ea200000e0000 */
[----:B------:R-:W-:Y:S03]  /*74c0*/  IADD3 R5, -R4, 0x10, RZ ;  /* 0x0000001004057810 */ /* 0x000fe60007ffe1ff */
[----:B------:R3:W4:Y:S01]  /*74d0*/  SHFL.IDX PT, R11, R14, RZ, 0x181f ;  /* 0x00181fff0e0b7589 */ /* 0x00072200000e0000 */
[----:B------:R-:W-:Y:S03]  /*74e0*/  LOP3.LUT R5, R5, 0xf, RZ, 0xc0, !PT ;  /* 0x0000000f05057812 */ /* 0x000fe600078ec0ff */
[----:B------:R-:W5:Y:S01]  /*74f0*/  SHFL.IDX PT, R8, R10, RZ, 0x181f ;  /* 0x00181fff0a087589 */ /* 0x000f6200000e0000 */
[-C--:B-1----:R-:W-:Y:S02]  /*7500*/  IADD3 R12, P1, P0, R5, R9.reuse, R204 ;  /* 0x00000009050c7210 */ /* 0x082fe4000783e0cc */
[----:B------:R-:W-:Y:S02]  /*7510*/  IADD3 R5, -R0, 0x10, RZ ;  /* 0x0000001000057810 */ /* 0x000fe40007ffe1ff */
[-C--:B--2---:R-:W-:Y:S02]  /*7520*/  IADD3.X R13, RZ, R6.reuse, R205, P1, P0 ;  /* 0x00000006ff0d7210 */ /* 0x084fe40000fe04cd */
[----:B------:R-:W-:Y:S02]  /*7530*/  LOP3.LUT R5, R5, 0xf, RZ, 0xc0, !PT ;  /* 0x0000000f05057812 */ /* 0x000fe400078ec0ff */
[-C--:B---3--:R-:W-:Y:S04]  /*7540*/  IADD3 R14, P1, P0, R7, R9.reuse, R208 ;  /* 0x00000009070e7210 */ /* 0x088fe8000783e0d0 */
[-C--:B------:R-:W-:Y:S02]  /*7550*/  IADD3.X R15, RZ, R6.reuse, R209, P1, P0 ;  /* 0x00000006ff0f7210 */ /* 0x080fe40000fe04d1 */
[----:B------:R-:W-:Y:S01]  /*7560*/  IADD3 R16, P1, P0, R5, R9, R206 ;  /* 0x0000000905107210 */ /* 0x000fe2000783e0ce */
[----:B------:R-:W-:Y:S03]  /*7570*/  IMAD R5, R210, 0x3000, R194 ;  /* 0x00003000d2057824 */ /* 0x000fe600078e02c2 */
[----:B------:R-:W-:Y:S01]  /*7580*/  IADD3.X R17, RZ, R6, R207, P1, P0 ;  /* 0x00000006ff117210 */ /* 0x000fe20000fe04cf */
[----:B------:R-:W-:Y:S01]  /*7590*/  IMAD.SHL.U32 R7, R5, 0x2, RZ ;  /* 0x0000000205077824 */ /* 0x000fe200078e00ff */
        /* <DEDUP_REMOVED lines=14> */
.L_x_2265:
        /* <DEDUP_REMOVED lines=9> */
.L_x_2263:
        /* <DEDUP_REMOVED lines=123> */
.L_x_2253:
        /* <DEDUP_REMOVED lines=32> */
[C---:B-1----:R-:W-:Y:S01]  /*80c0*/  IMAD.SHL.U32 R10, R9.reuse, 0x40, RZ ;  /* 0x00000040090a7824 */ /* 0x042fe200078e00ff */
        /* <DEDUP_REMOVED lines=27> */
[--C-:B------:R-:W-:Y:S01]  /*8280*/  IMAD.IADD R9, R10, 0x1, R13.reuse ;  /* 0x000000010a097824 */ /* 0x100fe200078e020d */
[----:B------:R-:W-:Y:S01]  /*8290*/  STS [R13+0x400], R126 ;  /* 0x0004007e0d007388 */ /* 0x000fe20000000800 */
[----:B------:R-:W-:Y:S01]  /*82a0*/  F2FP.PACK_AB R78, R79, R78 ;  /* 0x0000004e4f4e723e */ /* 0x000fe200000000ff */
[----:B------:R-:W-:Y:S01]  /*82b0*/  IMAD.MOV.U32 R10, RZ, RZ, 0x4 ;  /* 0x00000004ff0a7424 */ /* 0x000fe200078e00ff */
        /* <DEDUP_REMOVED lines=88> */
.L_x_2268:
[----:B-1----:R-:W-:Y:S01]  /*8840*/  LOP3.LUT R11, R6, 0xffffffe0, RZ, 0xc0, !PT ;  /* 0xffffffe0060b7812 */ /* 0x002fe200078ec0ff */
[----:B------:R-:W1:Y:S01]  /*8850*/  S2R R55, SR_CTAID.X ;  /* 0x0000000000377919 */ /* 0x000e620000002500 */
[----:B------:R-:W-:Y:S01]  /*8860*/  SHF.R.S32.HI R13, RZ, 0x1f, R8 ;  /* 0x0000001fff0d7819 */ /* 0x000fe20000011408 */
[----:B------:R-:W-:Y:S01]  /*8870*/  IMAD R17, R0, c[0x0][0x490], RZ ;  /* 0x0001240000117a24 */ /* 0x000fe200078e02ff */
[----:B------:R-:W-:Y:S01]  /*8880*/  LEA.HI R12, R5, R5, RZ, 0x1 ;  /* 0x00000005050c7211 */ /* 0x000fe200078f08ff */
[----:B------:R-:W-:Y:S01]  /*8890*/  IMAD.IADD R10, R2, 0x1, -R11 ;  /* 0x00000001020a7824 */ /* 0x000fe200078e0a0b */
[----:B------:R-:W-:Y:S01]  /*88a0*/  LEA.HI R13, R13, R8, RZ, 0x3 ;  /* 0x000000080d0d7211 */ /* 0x000fe200078f18ff */
[----:B------:R-:W-:Y:S01]  /*88b0*/  IMAD.MOV.U32 R19, RZ, RZ, R15 ;  /* 0x000000ffff137224 */ /* 0x000fe200078e000f */
[----:B------:R-:W-:Y:S01]  /*88c0*/  LOP3.LUT R12, R12, 0x1ffffffe, RZ, 0xc0, !PT ;  /* 0x1ffffffe0c0c7812 */ /* 0x000fe200078ec0ff */
[----:B------:R-:W-:Y:S01]  /*88d0*/  IMAD R17, R190, c[0x0][0x494], R17 ;  /* 0x00012500be117a24 */ /* 0x000fe200078e0211 */
[----:B------:R-:W-:Y:S01]  /*88e0*/  SHF.R.S32.HI R11, RZ, 0x1f, R10 ;  /* 0x0000001fff0b7819 */ /* 0x000fe2000001140a */
[----:B------:R-:W-:Y:S01]  /*88f0*/  BSSY B0, `(.L_x_2269) ;  /* 0x000007e000007945 */ /* 0x000fe20003800000 */
[----:B------:R-:W-:Y:S01]  /*8900*/  LOP3.LUT R13, R13, 0xffffff8, RZ, 0xc0, !PT ;  /* 0x0ffffff80d0d7812 */ /* 0x000fe200078ec0ff */
[----:B------:R-:W-:Y:S01]  /*8910*/  IMAD.IADD R5, R5, 0x1, -R12 ;  /* 0x0000000105057824 */ /* 0x000fe200078e0a0c */
[----:B------:R-:W-:Y:S01]  /*8920*/  LEA.HI R6, R11, R10, RZ, 0x2 ;  /* 0x0000000a0b067211 */ /* 0x000fe200078f10ff */
[----:B------:R-:W-:Y:S01]  /*8930*/  IMAD.MOV.U32 R11, RZ, RZ, c[0x0][0x4e8] ;  /* 0x00013a00ff0b7624 */ /* 0x000fe200078e00ff */
[----:B------:R-:W-:-:S02]  /*8940*/  IADD3 R8, R8, -R13, RZ ;  /* 0x8000000d08087210 */ /* 0x000fc40007ffe0ff */
[----:B------:R-:W-:Y:S02]  /*8950*/  SHF.R.S32.HI R13, RZ, 0x2, R6 ;  /* 0x00000002ff0d7819 */ /* 0x000fe40000011406 */
[----:B------:R-:W-:Y:S02]  /*8960*/  ISETP.NE.AND P1, PT, R11, 0x1, PT ;  /* 0x000000010b00780c */ /* 0x000fe40003f25270 */
[----:B------:R-:W-:Y:S01]  /*8970*/  LOP3.LUT P2, RZ, R10, 0x3, RZ, 0xc0, !PT ;  /* 0x000000030aff7812 */ /* 0x000fe2000784c0ff */
[----:B------:R-:W-:Y:S01]  /*8980*/  IMAD R8, R8, 0x10, R13 ;  /* 0x0000001008087824 */ /* 0x000fe200078e020d */
[----:B------:R-:W-:Y:S01]  /*8990*/  LEA.HI R6, R3, R2, RZ, 0x3 ;  /* 0x0000000203067211 */ /* 0x000fe200078f18ff */
[----:B------:R-:W-:Y:S01]  /*89a0*/  IMAD R13, R15, c[0x0][0x3a0], RZ ;  /* 0x0000e8000f0d7a24 */ /* 0x000fe200078e02ff */
[----:B------:R-:W-:Y:S01]  /*89b0*/  MOV R18, R14 ;  /* 0x0000000e00127202 */ /* 0x000fe20000000f00 */
[----:B------:R-:W-:Y:S01]  /*89c0*/  IMAD R10, R5, 0x8, R8 ;  /* 0x00000008050a7824 */ /* 0x000fe200078e0208 */
[----:B------:R-:W-:Y:S01]  /*89d0*/  LOP3.LUT R5, R6, 0xfffffff8, RZ, 0xc0, !PT ;  /* 0xfffffff806057812 */ /* 0x000fe200078ec0ff */
[C---:B------:R-:W-:Y:S01]  /*89e0*/  IMAD R13, R14.reuse, c[0x0][0x3a4], R13 ;  /* 0x0000e9000e0d7a24 */ /* 0x040fe200078e020d */
[----:B------:R-:W-:Y:S01]  /*89f0*/  LEA.HI R3, R3, R2, RZ, 0x6 ;  /* 0x0000000203037211 */ /* 0x000fe200078f30ff */
        /* <DEDUP_REMOVED lines=31> */
[----:B------:R-:W-:Y:S02]  /*8bf0*/  IMAD.SHL.U32 R0, R6, 0x40, RZ ;  /* 0x0000004006007824 */ /* 0x000fe400078e00ff */
[----:B------:R-:W-:Y:S01]  /*8c00*/  IMAD R17, R18, c[0x0][0x488], RZ ;  /* 0x0001220012117a24 */ /* 0x000fe200078e02ff */
[----:B------:R-:W-:Y:S01]  /*8c10*/  SHF.R.S32.HI R16, RZ, 0x1f, R10 ;  /* 0x0000001fff107819 */ /* 0x000fe2000001140a */
[----:B------:R-:W-:Y:S01]  /*8c20*/  IMAD.WIDE.U32 R20, R12, c[0x0][0x488], R20 ;  /* 0x000122000c147a25 */ /* 0x000fe200078e0014 */
[----:B------:R-:W-:-:S03]  /*8c30*/  LOP3.LUT R13, R0, 0x1c0, RZ, 0xc0, !PT ;  /* 0x000001c0000d7812 */ /* 0x000fc600078ec0ff */
        /* <DEDUP_REMOVED lines=11> */
[----:B------:R1:W-:Y:S01]  /*8cf0*/  SHFL.IDX PT, R34, R5, 0x1, 0x1c1f ;  /* 0x003c1f0005227f89 */ /* 0x0003e200000e0000 */
[----:B------:R-:W-:Y:S01]  /*8d00*/  LOP3.LUT R13, R13, R2, RZ, 0x3c, !PT ;  /* 0x000000020d0d7212 */ /* 0x000fe200078e3cff */
[----:B------:R-:W-:Y:S01]  /*8d10*/  IMAD.MOV R2, RZ, RZ, -R10 ;  /* 0x000000ffff027224 */ /* 0x000fe200078e0a0a */
[----:B------:R-:W-:Y:S01]  /*8d20*/  IADD3 R15, R15, R12, RZ ;  /* 0x0000000c0f0f7210 */ /* 0x000fe20007ffe0ff */
[----:B------:R-:W2:Y:S01]  /*8d30*/  SHFL.IDX PT, R33, R17, RZ, 0x1c1f ;  /* 0x001c1fff11217589 */ /* 0x000ea200000e0000 */
[----:B------:R-:W-:-:S02]  /*8d40*/  IMAD R19, R16, c[0x0][0x3e0], RZ ;  /* 0x0000f80010137a24 */ /* 0x000fc400078e02ff */
[----:B------:R-:W-:Y:S01]  /*8d50*/  IMAD R56, R2, c[0x0][0x4e8], R11 ;  /* 0x00013a0002387a24 */ /* 0x000fe200078e020b */
[----:B------:R-:W3:Y:S01]  /*8d60*/  SHFL.IDX PT, R35, R17, 0x1, 0x1c1f ;  /* 0x003c1f0011237f89 */ /* 0x000ee200000e0000 */
[----:B------:R-:W-:Y:S01]  /*8d70*/  IMAD R11, R55, 0x80, R8 ;  /* 0x00000080370b7824 */ /* 0x000fe200078e0208 */
[----:B------:R-:W-:Y:S01]  /*8d80*/  SHF.L.U32 R8, R3, 0x3, RZ ;  /* 0x0000000303087819 */ /* 0x000fe200000006ff */
[----:B-----5:R-:W-:Y:S01]  /*8d90*/  IMAD R2, R9, c[0x0][0x4e8], RZ ;  /* 0x00013a0009027a24 */ /* 0x020fe200078e02ff */
[----:B------:R-:W-:Y:S01]  /*8da0*/  LEA R55, R55, R6, 0x7 ;  /* 0x0000000637377211 */ /* 0x000fe200078e38ff */
[C---:B------:R-:W-:Y:S01]  /*8db0*/  IMAD R19, R10.reuse, c[0x0][0x3e4], R19 ;  /* 0x0000f9000a137a24 */ /* 0x040fe200078e0213 */
[C---:B------:R-:W-:Y:S01]  /*8dc0*/  IADD3 R9, R11.reuse, 0x8, RZ ;  /* 0x000000080b097810 */ /* 0x040fe20007ffe0ff */
[----:B------:R-:W-:Y:S01]  /*8dd0*/  IMAD.WIDE.U32 R14, R10, c[0x0][0x3e0], R14 ;  /* 0x0000f8000a0e7a25 */ /* 0x000fe200078e000e */
[-C--:B------:R-:W-:Y:S02]  /*8de0*/  ISETP.GE.OR P1, PT, R11, R2.reuse, P2 ;  /* 0x000000020b00720c */ /* 0x080fe40001726670 */
[----:B------:R-:W-:Y:S01]  /*8df0*/  ISETP.GE.OR P0, PT, R9, R2, P2 ;  /* 0x000000020900720c */ /* 0x000fe20001706670 */
[----:B------:R-:W-:Y:S01]  /*8e00*/  IMAD.IADD R15, R15, 0x1, R19 ;  /* 0x000000010f0f7824 */ /* 0x000fe200078e0213 */
[----:B------:R-:W-:-:S02]  /*8e10*/  LOP3.LUT R8, R13, 0x7ffffe00, R8, 0xf8, !PT ;  /* 0x7ffffe000d087812 */ /* 0x000fc400078ef808 */
[----:B-1----:R-:W-:Y:S02]  /*8e20*/  SHF.R.S32.HI R5, RZ, 0x1f, R56 ;  /* 0x0000001fff057819 */ /* 0x002fe40000011438 */
[----:B------:R-:W-:-:S03]  /*8e30*/  SHF.L.U32 R58, R8, 0x1, RZ ;  /* 0x00000001083a7819 */ /* 0x000fc600000006ff */
[----:B------:R-:W-:Y:S02]  /*8e40*/  IMAD R3, R5, c[0x0][0x3d8], RZ ;  /* 0x0000f60005037a24 */ /* 0x000fe400078e02ff */
[----:B--2---:R1:W-:Y:S02]  /*8e50*/  @!P1 ST.E [R32.64], R4 ;  /* 0x0000000420009985 */ /* 0x0043e4000c101906 */
[C---:B------:R-:W-:Y:S02]  /*8e60*/  IMAD R3, R56.reuse, c[0x0][0x3dc], R3 ;  /* 0x0000f70038037a24 */ /* 0x040fe400078e0203 */
[----:B---3--:R1:W-:Y:S01]  /*8e70*/  @!P0 ST.E [R34.64], R7 ;  /* 0x0000000722008985 */ /* 0x0083e2000c101906 */
        /* <DEDUP_REMOVED lines=19> */
[----:B------:R-:W-:Y:S01]  /*8fb0*/  IADD3 R52, R0, 0x80, RZ ;  /* 0x0000008000347810 */ /* 0x000fe20007ffe0ff */
        /* <DEDUP_REMOVED lines=17> */
.L_x_2270:
[----:B--2---:R-:W-:Y:S05]  /*90d0*/  BSYNC B0 ;  /* 0x0000000000007941 */ /* 0x004fea0003800000 */
.L_x_2269:
        /* <DEDUP_REMOVED lines=23> */
.L_x_2272:
[----:B------:R-:W-:Y:S05]  /*9250*/  BSYNC B0 ;  /* 0x0000000000007941 */ /* 0x000fea0003800000 */
.L_x_2271:
        /* <DEDUP_REMOVED lines=23> */
.L_x_2274:
[----:B------:R-:W-:Y:S05]  /*93d0*/  BSYNC B0 ;  /* 0x0000000000007941 */ /* 0x000fea0003800000 */
.L_x_2273:
        /* <DEDUP_REMOVED lines=24> */
.L_x_2267:
        /* <DEDUP_REMOVED lines=10> */
[----:B-1----:R-:W-:Y:S02]  /*9600*/  CS2R R10, SRZ ;  /* 0x00000000000a7805 */ /* 0x002fe4000001ff00 */
[--C-:B--2---:R-:W-:Y:S01]  /*9610*/  @P0 SHF.R.S32.HI R11, RZ, 0x1f, R5.reuse ;  /* 0x0000001fff0b0819 */ /* 0x104fe20000011405 */
[----:B------:R-:W-:Y:S01]  /*9620*/  @P0 IMAD.MOV.U32 R10, RZ, RZ, R5 ;  /* 0x000000ffff0a0224 */ /* 0x000fe200078e0005 */
[----:B------:R-:W-:Y:S05]  /*9630*/  @P1 BRA `(.L_x_2275) ;  /* 0x0000004000001947 */ /* 0x000fea0003800000 */
[----:B---3--:R-:W-:Y:S05]  /*9640*/  @!P0 BRA `(.L_x_2275) ;  /* 0x0000003000008947 */ /* 0x008fea0003800000 */
[----:B-----5:R-:W2:Y:S04]  /*9650*/  LDG.E R3, [R6.64] ;  /* 0x0000000606037981 */ /* 0x020ea8000c1e1900 */
[----:B------:R-:W2:Y:S02]  /*9660*/  LDG.E R2, [R6.64+0x4] ;  /* 0x0000040606027981 */ /* 0x000ea4000c1e1900 */
[----:B--2---:R-:W-:-:S02]  /*9670*/  IADD3 R3, -R3, R2, RZ ;  /* 0x0000000203037210 */ /* 0x004fc40007ffe1ff */
.L_x_2275:
[----:B---3--:R-:W1:Y:S01]  /*9680*/  S2R R2, SR_TID.X ;  /* 0x0000000000027919 */ /* 0x008e620000002100 */
        /* <DEDUP_REMOVED lines=39> */
.L_x_2277:
[----:B------:R-:W-:Y:S05]  /*9900*/  BSYNC B0 ;  /* 0x0000000000007941 */ /* 0x000fea0003800000 */
.L_x_2276:
        /* <DEDUP_REMOVED lines=64> */
.L_x_2279:
[----:B------:R-:W-:Y:S05]  /*9d10*/  BSYNC B0 ;  /* 0x0000000000007941 */ /* 0x000fea0003800000 */
.L_x_2278:
        /* <DEDUP_REMOVED lines=21> */
.L_x_2281:
[----:B------:R-:W-:Y:S05]  /*9e70*/  BSYNC B0 ;  /* 0x0000000000007941 */ /* 0x000fea0003800000 */
.L_x_2280:
        /* <DEDUP_REMOVED lines=21> */
.L_x_2283:
[----:B------:R-:W-:Y:S05]  /*9fd0*/  BSYNC B0 ;  /* 0x0000000000007941 */ /* 0x000fea0003800000 */
.L_x_2282:
        /* <DEDUP_REMOVED lines=22> */
.L_x_2284:
        /* <DEDUP_REMOVED lines=12> */
.L_x_3022:


//--------------------- .text._ZN7cutlass13device_kernelIN5flash19enable_sm80_to_sm89INS1_16FlashAttnFwdSm80INS1_25CollectiveMainloopFwdSm80ILi8ELi2ELb0EN4cute5tupleIJNS5_1CILi128EEENS7_ILi64EEENS7_ILi192EEEEEELi192ENS_6half_tEfNS_4arch4Sm80ELb0ELb0ELb0ELb1ELb1ELb1ELb1ELb0EEENS1_21CollectiveEpilogueFwdINS6_IJS8_SA_S9_EEENS6_IJNS7_ILi1EEESI_SI_EEESC_SE_Li256ELb1ELb1ELb0ELb0EEENS1_19SingleTileSchedulerILb1ELb0ELb1ELi128EEEEEEEEEvNT_6ParamsE --------------------------
	.section	.text._ZN7cutlass13device_kernelIN5flash19enable_sm80_to_sm89INS1_16FlashAttnFwdSm80INS1_25CollectiveMainloopFwdSm80ILi8ELi2ELb0EN4cute5tupleIJNS5_1CILi128EEENS7_ILi64EEENS7_ILi192EEEEEELi192ENS_6half_tEfNS_4arch4Sm80ELb0ELb0ELb0ELb1ELb1ELb1ELb1ELb0EEENS1_21CollectiveEpilogueFwdINS6_IJS8_SA_S9_EEENS6_IJNS7_ILi1EEESI_SI_EEESC_SE_Li256ELb1ELb1ELb0ELb0EEENS1_19SingleTileSchedulerILb1ELb0ELb1ELi128EEEEEEEEEvNT_6ParamsE,"ax",@progbits
	.sectioninfo	@"SHI_REGISTERS=223"
	.align	128
.text._ZN7cutlass13device_kernelIN5flash19enable_sm80_to_sm89INS1_16FlashAttnFwdSm80INS1_25CollectiveMainloopFwdSm80ILi8ELi2ELb0EN4cute5tupleIJNS5_1CILi128EEENS7_ILi64EEENS7_ILi192EEEEEELi192ENS_6half_tEfNS_4arch4Sm80ELb0ELb0ELb0ELb1ELb1ELb1ELb1ELb0EEENS1_21CollectiveEpilogueFwdINS6_IJS8_SA_S9_EEENS6_IJNS7_ILi1EEESI_SI_EEESC_SE_Li256ELb1ELb1ELb0ELb0EEENS1_19SingleTileSchedulerILb1ELb0ELb1ELi128EEEEEEEEEvNT_6ParamsE:
        .type           _ZN7cutlass13device_kernelIN5flash19enable_sm80_to_sm89INS1_16FlashAttnFwdSm80INS1_25CollectiveMainloopFwdSm80ILi8ELi2ELb0EN4cute5tupleIJNS5_1CILi128EEENS7_ILi64EEENS7_ILi192EEEEEELi192ENS_6half_tEfNS_4arch4Sm80ELb0ELb0ELb0ELb1ELb1ELb1ELb1ELb0EEENS1_21CollectiveEpilogueFwdINS6_IJS8_SA_S9_EEENS6_IJNS7_ILi1EEESI_SI_EEESC_SE_Li256ELb1ELb1ELb0ELb0EEENS1_19SingleTileSchedulerILb1ELb0ELb1ELi128EEEEEEEEEvNT_6ParamsE,@function
        .size           _ZN7cutlass13device_kernelIN5flash19enable_sm80_to_sm89INS1_16FlashAttnFwdSm80INS1_25CollectiveMainloopFwdSm80ILi8ELi2ELb0EN4cute5tupleIJNS5_1CILi128EEENS7_ILi64EEENS7_ILi192EEEEEELi192ENS_6half_tEfNS_4arch4Sm80ELb0ELb0ELb0ELb1ELb1ELb1ELb1ELb0EEENS1_21CollectiveEpilogueFwdINS6_IJS8_SA_S9_EEENS6_IJNS7_ILi1EEESI_SI_EEESC_SE_Li256ELb1ELb1ELb0ELb0EEENS1_19SingleTileSchedulerILb1ELb0ELb1ELi128EEEEEEEEEvNT_6ParamsE,(.L_x_3023 - _ZN7cutlass13device_kernelIN5flash19enable_sm80_to_sm89INS1_16FlashAttnFwdSm80INS1_25CollectiveMainloopFwdSm80ILi8ELi2ELb0EN4cute5tupleIJNS5_1CILi128EEENS7_ILi64EEENS7_ILi192EEEEEELi192ENS_6half_tEfNS_4arch4Sm80ELb0ELb0ELb0ELb1ELb1ELb1ELb1ELb0EEENS1_21CollectiveEpilogueFwdINS6_IJS8_SA_S9_EEENS6_IJNS7_ILi1EEESI_SI_EEESC_SE_Li256ELb1ELb1ELb0ELb0EEENS1_19SingleTileSchedulerILb1ELb0ELb1ELi128EEEEEEEEEvNT_6ParamsE)
        .other          _ZN7cutlass13device_kernelIN5flash19enable_sm80_to_sm89INS1_16FlashAttnFwdSm80INS1_25CollectiveMainloopFwdSm80ILi8ELi2ELb0EN4cute5tupleIJNS5_1CILi128EEENS7_ILi64EEENS7_ILi192EEEEEELi192ENS_6half_tEfNS_4arch4Sm80ELb0ELb0ELb0ELb1ELb1ELb1ELb1ELb0EEENS1_21CollectiveEpilogueFwdINS6_IJS8_SA_S9_EEENS6_IJNS7_ILi1EEESI_SI_EEESC_SE_Li256ELb1ELb1ELb0ELb0EEENS1_19SingleTileSchedulerILb1ELb0ELb1ELi128EEEEEEEEEvNT_6ParamsE,@"STO_CUDA_ENTRY STV_DEFAULT"
_ZN7cutlass13device_kernelIN5flash19enable_sm80_to_sm89INS1_16FlashAttnFwdSm80INS1_25CollectiveMainloopFwdSm80ILi8ELi2ELb0EN4cute5tupleIJNS5_1CILi128EEENS7_ILi64EEENS7_ILi192EEEEEELi192ENS_6half_tEfNS_4arch4Sm80ELb0ELb0ELb0ELb1ELb1ELb1ELb1ELb0EEENS1_21CollectiveEpilogueFwdINS6_IJS8_SA_S9_EEENS6_IJNS7_ILi1EEESI_SI_EEESC_SE_Li256ELb1ELb1ELb0ELb0EEENS1_19SingleTileSchedulerILb1ELb0ELb1ELi128EEEEEEEEEvNT_6ParamsE:
        /* <DEDUP_REMOVED lines=16> */
.L_x_2286:
        /* <DEDUP_REMOVED lines=8> */
.L_x_2288:
[----:B------:R-:W-:-:S05]  /*0180*/  MOV R5, c[0x0][0x54c] ;  /* 0x0001530000057a02 */ /* 0x000fca0000000f00 */
.L_x_2287:
[----:B-----5:R-:W-:Y:S01]  /*0190*/  IMAD R5, R5, c[0x0][0x548], RZ ;  /* 0x0001520005057a24 */ /* 0x020fe200078e02ff */
[----:B------:R-:W-:-:S04]  /*01a0*/  SHF.L.U32 R0, R83, 0x7, RZ ;  /* 0x0000000753007819 */ /* 0x000fc800000006ff */
[----:B------:R-:W-:-:S04]  /*01b0*/  ISETP.GE.AND P0, PT, R0, R5, PT ;  /* 0x000000050000720c */ /* 0x000fc80003f06270 */
[----:B------:R-:W-:Y:S01]  /*01c0*/  SEL R186, R186, 0xffffffff, !P0 ;  /* 0xffffffffbaba7807 */ /* 0x000fe20004000000 */
[----:B------:R-:W-:Y:S05]  /*01d0*/  BRA `(.L_x_2289) ;  /* 0x0000012000007947 */ /* 0x000fea0003800000 */
.L_x_2285:
[----:B---3--:R-:W-:-:S04]  /*01e0*/  ISETP.NE.U32.AND P0, PT, RZ, c[0x0][0x568], PT ;  /* 0x00015a00ff007a0c */ /* 0x008fc80003f05070 */
[----:B------:R-:W-:-:S13]  /*01f0*/  ISETP.NE.AND.EX P0, PT, RZ, c[0x0][0x56c], PT, P0 ;  /* 0x00015b00ff007a0c */ /* 0x000fda0003f05300 */
[----:B------:R-:W-:Y:S05]  /*0200*/  @!P0 BRA `(.L_x_2290) ;  /* 0x0000002000008947 */ /* 0x000fea0003800000 */
[----:B------:R1:W5:Y:S01]  /*0210*/  LDG.E R5, [R4.64] ;  /* 0x0000000604057981 */ /* 0x000362000c1e1900 */
[----:B------:R-:W-:Y:S05]  /*0220*/  BRA `(.L_x_2291) ;  /* 0x0000009000007947 */ /* 0x000fea0003800000 */
.L_x_2290:
        /* <DEDUP_REMOVED lines=8> */
.L_x_2292:
[----:B------:R-:W-:-:S05]  /*02b0*/  MOV R5, c[0x0][0x54c] ;  /* 0x0001530000057a02 */ /* 0x000fca0000000f00 */
.L_x_2291:
[----:B-----5:R-:W-:Y:S01]  /*02c0*/  IMAD R5, R5, c[0x0][0x548], RZ ;  /* 0x0001520005057a24 */ /* 0x020fe200078e02ff */
[----:B------:R-:W-:-:S04]  /*02d0*/  SHF.L.U32 R0, R83, 0x7, RZ ;  /* 0x0000000753007819 */ /* 0x000fc800000006ff */
[----:B------:R-:W-:-:S04]  /*02e0*/  ISETP.GE.AND P0, PT, R0, R5, PT ;  /* 0x000000050000720c */ /* 0x000fc80003f06270 */
[----:B------:R-:W-:-:S04]  /*02f0*/  SEL R186, R186, 0xffffffff, !P0 ;  /* 0xffffffffbaba7807 */ /* 0x000fc80004000000 */
.L_x_2289:
        /* <DEDUP_REMOVED lines=15> */
[CC--:B-1----:R-:W-:Y:S01]  /*03f0*/  IMAD.WIDE R4, R186.reuse, R3.reuse, c[0x0][0x358] ;  /* 0x0000d600ba047625 */ /* 0x0c2fe200078e0203 */
        /* <DEDUP_REMOVED lines=23> */
.L_x_2293:
[----:B--2---:R-:W-:-:S04]  /*0570*/  ISETP.NE.U32.AND P0, PT, RZ, c[0x0][0x368], PT ;  /* 0x0000da00ff007a0c */ /* 0x004fc80003f05070 */
[----:B------:R-:W-:-:S13]  /*0580*/  ISETP.NE.AND.EX P0, PT, RZ, c[0x0][0x36c], PT, P0 ;  /* 0x0000db00ff007a0c */ /* 0x000fda0003f05300 */
[----:B------:R-:W-:Y:S05]  /*0590*/  @!P0 BRA `(.L_x_2294) ;  /* 0x0000003000008947 */ /* 0x000fea0003800000 */
[----:B------:R-:W-:-:S06]  /*05a0*/  IMAD.WIDE R6, R186, R3, c[0x0][0x368] ;  /* 0x0000da00ba067625 */ /* 0x000fcc00078e0203 */
[----:B------:R1:W5:Y:S01]  /*05b0*/  LDG.E R6, [R6.64] ;  /* 0x0000000606067981 */ /* 0x000362000c1e1900 */
[----:B------:R-:W-:Y:S05]  /*05c0*/  BRA `(.L_x_2295) ;  /* 0x0000004000007947 */ /* 0x000fea0003800000 */
.L_x_2294:
[----:B------:R-:W-:Y:S05]  /*05d0*/  @!P3 BRA `(.L_x_2295) ;  /* 0x000000300000b947 */ /* 0x000fea0003800000 */
[----:B------:R-:W2:Y:S04]  /*05e0*/  LDG.E R6, [R8.64] ;  /* 0x0000000608067981 */ /* 0x000ea8000c1e1900 */
[----:B------:R-:W2:Y:S02]  /*05f0*/  LDG.E R7, [R8.64+0x4] ;  /* 0x0000040608077981 */ /* 0x000ea4000c1e1900 */
[----:B--2---:R-:W-:Y:S02]  /*0600*/  IADD3 R6, -R6, R7, RZ ;  /* 0x0000000706067210 */ /* 0x004fe40007ffe1ff */
.L_x_2295:
        /* <DEDUP_REMOVED lines=30> */
[----:B------:R-:W-:-:S09]  /*07f0*/  IADD3 R18, R0, -0x1, RZ ;  /* 0xffffffff00127810 */ /* 0x000fd20007ffe0ff */
[C---:B------:R-:W-:Y:S01]  /*0800*/  @P1 IMAD.WIDE R168, R186.reuse, R3, c[0x0][0x340] ;  /* 0x0000d000baa81625 */ /* 0x040fe200078e0203 */
[----:B------:R-:W-:Y:S02]  /*0810*/  SEL R154, R186, RZ, !P4 ;  /* 0x000000ffba9a7207 */ /* 0x000fe40006000000 */
[----:B------:R-:W-:-:S03]  /*0820*/  P2R R4, PR, RZ, 0x2 ;  /* 0x00000002ff047803 */ /* 0x000fc60000000000 */
[----:B------:R-:W2:Y:S01]  /*0830*/  @P1 LDG.E R168, [R168.64] ;  /* 0x00000006a8a81981 */ /* 0x000ea2000c1e1900 */
[----:B------:R-:W-:Y:S01]  /*0840*/  LEA.HI R7, R5, R82, RZ, 0x3 ;  /* 0x0000005205077211 */ /* 0x000fe200078f18ff */
[----:B------:R-:W-:Y:S01]  /*0850*/  IMAD.IADD R90, R90, 0x1, R6 ;  /* 0x000000015a5a7824 */ /* 0x000fe200078e0206 */
[----:B------:R-:W-:Y:S01]  /*0860*/  SHF.R.S32.HI R3, RZ, 0x1f, R25 ;  /* 0x0000001fff037819 */ /* 0x000fe20000011419 */
[----:B------:R-:W-:Y:S01]  /*0870*/  IMAD.MOV.U32 R6, RZ, RZ, c[0x0][0x238] ;  /* 0x00008e00ff067624 */ /* 0x000fe200078e00ff */
[----:B------:R-:W-:Y:S01]  /*0880*/  SHF.R.S32.HI R2, RZ, 0x3, R7 ;  /* 0x00000003ff027819 */ /* 0x000fe20000011407 */
[----:B------:R-:W-:Y:S01]  /*0890*/  IMAD.MOV.U32 R105, RZ, RZ, 0x6 ;  /* 0x00000006ff697424 */ /* 0x000fe200078e00ff */
[----:B------:R-:W-:Y:S01]  /*08a0*/  LOP3.LUT R7, R7, 0x1ffffff8, RZ, 0xc0, !PT ;  /* 0x1ffffff807077812 */ /* 0x000fe200078ec0ff */
[----:B------:R-:W-:Y:S01]  /*08b0*/  IMAD.SHL.U32 R93, R6, 0x40, RZ ;  /* 0x00000040065d7824 */ /* 0x000fe200078e00ff */
[----:B------:R-:W-:Y:S01]  /*08c0*/  IADD3 R25, P0, R2, R25, RZ ;  /* 0x0000001902197210 */ /* 0x000fe20007f1e0ff */
[C---:B------:R-:W-:Y:S01]  /*08d0*/  IMAD.SHL.U32 R96, R6.reuse, 0x20, RZ ;  /* 0x0000002006607824 */ /* 0x040fe200078e00ff */
[----:B------:R-:W-:Y:S01]  /*08e0*/  SHF.L.U64.HI R91, R6, R105, c[0x0][0x23c] ;  /* 0x00008f00065b7619 */ /* 0x000fe20000010269 */
[----:B------:R-:W-:Y:S01]  /*08f0*/  IMAD.IADD R8, R82, 0x1, -R7 ;  /* 0x0000000152087824 */ /* 0x000fe200078e0a07 */
[----:B------:R-:W-:Y:S01]  /*0900*/  LEA.HI.X.SX32 R22, R2, R3, 0x1, P0 ;  /* 0x0000000302167211 */ /* 0x000fe200000f0eff */
[----:B------:R-:W-:Y:S01]  /*0910*/  IMAD R7, R86, c[0x0][0x240], RZ ;  /* 0x0000900056077a24 */ /* 0x000fe200078e02ff */
[----:B------:R-:W-:Y:S01]  /*0920*/  LOP3.LUT R135, R135, 0xfffffffe, RZ, 0xc0, !PT ;  /* 0xfffffffe87877812 */ /* 0x000fe200078ec0ff */
[----:B------:R-:W-:Y:S01]  /*0930*/  IMAD.SHL.U32 R8, R8, 0x8, RZ ;  /* 0x0000000808087824 */ /* 0x000fe200078e00ff */
[----:B------:R-:W-:Y:S01]  /*0940*/  ULDC.U8 UR4, c[0x0][0x298] ;  /* 0x0000a60000047ab9 */ /* 0x000fe20000000000 */
[----:B------:R-:W-:-:S02]  /*0950*/  IMAD R14, R22, c[0x0][0x238], RZ ;  /* 0x00008e00160e7a24 */ /* 0x000fc400078e02ff */
[----:B------:R-:W-:Y:S01]  /*0960*/  IMAD.IADD R3, R89, 0x1, -R2 ;  /* 0x0000000159037824 */ /* 0x000fe200078e0a02 */
[----:B------:R-:W-:Y:S01]  /*0970*/  SHF.R.S32.HI R9, RZ, 0x1f, R8 ;  /* 0x0000001fff097819 */ /* 0x000fe20000011408 */
[C---:B------:R-:W-:Y:S01]  /*0980*/  IMAD R14, R25.reuse, c[0x0][0x23c], R14 ;  /* 0x00008f00190e7a24 */ /* 0x040fe200078e020e */
[----:B------:R-:W-:Y:S01]  /*0990*/  ISETP.GE.AND P6, PT, R8, c[0x0][0x1d4], PT ;  /* 0x0000750008007a0c */ /* 0x000fe20003fc6270 */
[----:B------:R-:W-:Y:S01]  /*09a0*/  IMAD R156, R184, c[0x0][0x244], R7 ;  /* 0x00009100b89c7a24 */ /* 0x000fe200078e0207 */
[----:B------:R-:W-:Y:S01]  /*09b0*/  IADD3 R7, R8, 0x40, RZ ;  /* 0x0000004008077810 */ /* 0x000fe20007ffe0ff */
[----:B------:R-:W-:-:S04]  /*09c0*/  IMAD.WIDE.U32 R12, R25, c[0x0][0x238], R8 ;  /* 0x00008e00190c7a25 */ /* 0x000fc800078e0008 */
[----:B------:R-:W-:Y:S01]  /*09d0*/  IMAD.IADD R15, R13, 0x1, R14 ;  /* 0x000000010d0f7824 */ /* 0x000fe200078e020e */
[----:B------:R-:W-:Y:S01]  /*09e0*/  SHF.R.S32.HI R13, RZ, 0x1f, R186 ;  /* 0x0000001fff0d7819 */ /* 0x000fe200000114ba */
[----:B------:R-:W-:Y:S02]  /*09f0*/  IMAD.MOV.U32 R14, RZ, RZ, R12 ;  /* 0x000000ffff0e7224 */ /* 0x000fe400078e000c */
[----:B------:R-:W-:Y:S01]  /*0a00*/  IMAD R3, R18, -0x40, R3 ;  /* 0xffffffc012037824 */ /* 0x000fe200078e0203 */
[----:B------:R-:W-:Y:S01]  /*0a10*/  SEL R175, R13, RZ, !P4 ;  /* 0x000000ff0daf7207 */ /* 0x000fe20006000000 */
[----:B------:R-:W-:Y:S01]  /*0a20*/  IMAD.WIDE.U32 R14, R184, c[0x0][0x240], R14 ;  /* 0x00009000b80e7a25 */ /* 0x000fe200078e000e */
[----:B------:R-:W-:Y:S02]  /*0a30*/  ISETP.GE.AND P4, PT, R7, c[0x0][0x1d4], PT ;  /* 0x0000750007007a0c */ /* 0x000fe40003f86270 */
[----:B------:R-:W-:Y:S01]  /*0a40*/  ISETP.GE.AND P2, PT, R3, 0x1, PT ;  /* 0x000000010300780c */ /* 0x000fe20003f46270 */
[----:B------:R-:W-:Y:S01]  /*0a50*/  IMAD.IADD R157, R15, 0x1, R156 ;  /* 0x000000010f9d7824 */ /* 0x000fe200078e029c */
[----:B------:R-:W-:Y:S01]  /*0a60*/  ISETP.GE.AND P1, PT, R3, 0x21, PT ;  /* 0x000000210300780c */ /* 0x000fe20003f26270 */
[----:B------:R-:W-:Y:S01]  /*0a70*/  IMAD.MOV.U32 R156, RZ, RZ, R14 ;  /* 0x000000ffff9c7224 */ /* 0x000fe200078e000e */
[----:B------:R-:W-:Y:S01]  /*0a80*/  SHF.R.S32.HI R14, RZ, 0x1f, R18 ;  /* 0x0000001fff0e7819 */ /* 0x000fe20000011412 */
[----:B------:R-:W-:-:S02]  /*0a90*/  IMAD R159, R175, c[0x0][0x248], RZ ;  /* 0x00009200af9f7a24 */ /* 0x000fc400078e02ff */
[----:B------:R-:W-:-:S04]  /*0aa0*/  IMAD.WIDE.U32 R156, R154, c[0x0][0x248], R156 ;  /* 0x000092009a9c7a25 */ /* 0x000fc800078e009c */
[----:B------:R-:W-:Y:S01]  /*0ab0*/  IMAD R159, R154, c[0x0][0x24c], R159 ;  /* 0x000093009a9f7a24 */ /* 0x000fe200078e029f */
[----:B------:R-:W-:Y:S01]  /*0ac0*/  @P4 LOP3.LUT R135, R135, 0x1, RZ, 0xfc, !PT ;  /* 0x0000000187874812 */ /* 0x000fe200078efcff */
[----:B------:R-:W-:Y:S02]  /*0ad0*/  IMAD R22, R22, c[0x0][0x258], RZ ;  /* 0x0000960016167a24 */ /* 0x000fe400078e02ff */
[----:B------:R-:W-:Y:S01]  /*0ae0*/  IMAD.SHL.U32 R3, R2, 0x40, RZ ;  /* 0x0000004002037824 */ /* 0x000fe200078e00ff */
[----:B------:R-:W-:Y:S01]  /*0af0*/  LOP3.LUT R135, R135, 0xfffffffb, RZ, 0xc0, !PT ;  /* 0xfffffffb87877812 */ /* 0x000fe200078ec0ff */
[----:B------:R-:W-:Y:S02]  /*0b00*/  IMAD R2, R91, R18, RZ ;  /* 0x000000125b027224 */ /* 0x000fe400078e02ff */
[----:B------:R-:W-:Y:S01]  /*0b10*/  IMAD.IADD R159, R157, 0x1, R159 ;  /* 0x000000019d9f7824 */ /* 0x000fe200078e029f */
[----:B------:R-:W-:Y:S01]  /*0b20*/  LOP3.LUT R3, R3, 0x1c0, RZ, 0xc0, !PT ;  /* 0x000001c003037812 */ /* 0x000fe200078ec0ff */
[----:B------:R-:W-:-:S02]  /*0b30*/  IMAD.MOV.U32 R158, RZ, RZ, R156 ;  /* 0x000000ffff9e7224 */ /* 0x000fc400078e009c */
        /* <DEDUP_REMOVED lines=12> */
[----:B------:R-:W-:Y:S01]  /*0c00*/  IMAD R15, R86, c[0x0][0x260], RZ ;  /* 0x00009800560f7a24 */ /* 0x000fe200078e02ff */
[----:B------:R-:W-:Y:S01]  /*0c10*/  SHF.L.U64.HI R95, R6, R9, c[0x0][0x23c] ;  /* 0x00008f00065f7619 */ /* 0x000fe20000010209 */
[----:B------:R-:W-:Y:S01]  /*0c20*/  IMAD.SHL.U32 R10, R10, 0x8, RZ ;  /* 0x000000080a0a7824 */ /* 0x000fe200078e00ff */
        /* <DEDUP_REMOVED lines=51> */
[C---:B------:R-:W-:Y:S01]  /*0f60*/  IMAD.SHL.U32 R22, R4.reuse, 0x4, RZ ;  /* 0x0000000404167824 */ /* 0x040fe200078e00ff */
[----:B------:R-:W0:Y:S01]  /*0f70*/  LDGDEPBAR ;  /* 0x00000000000079af */ /* 0x000e220000000000 */
[----:B------:R-:W-:Y:S02]  /*0f80*/  IMAD.SHL.U32 R24, R4, 0x8, RZ ;  /* 0x0000000804187824 */ /* 0x000fe400078e00ff */
[C---:B------:R-:W-:Y:S01]  /*0f90*/  IMAD R162, R7.reuse, c[0x0][0x290], RZ ;  /* 0x0000a40007a27a24 */ /* 0x040fe200078e02ff */
[----:B------:R-:W-:Y:S01]  /*0fa0*/  SHF.R.S32.HI R23, RZ, 0x1f, R22 ;  /* 0x0000001fff177819 */ /* 0x000fe20000011416 */
[----:B------:R-:W-:Y:S01]  /*0fb0*/  IMAD R160, R7, c[0x0][0x280], RZ ;  /* 0x0000a00007a07a24 */ /* 0x000fe200078e02ff */
[----:B------:R-:W-:Y:S01]  /*0fc0*/  IADD3 R19, R22, 0x40, RZ ;  /* 0x0000004016137810 */ /* 0x000fe20007ffe0ff */
[C---:B------:R-:W-:Y:S01]  /*0fd0*/  IMAD R162, R97.reuse, c[0x0][0x294], R162 ;  /* 0x0000a50061a27a24 */ /* 0x040fe200078e02a2 */
[----:B------:R-:W-:Y:S01]  /*0fe0*/  SHF.R.S32.HI R25, RZ, 0x1f, R24 ;  /* 0x0000001fff197819 */ /* 0x000fe20000011418 */
[----:B------:R-:W-:Y:S01]  /*0ff0*/  IMAD.IADD R122, R97, 0x1, -R122 ;  /* 0x00000001617a7824 */ /* 0x000fe200078e0a7a */
[----:B------:R-:W-:Y:S01]  /*1000*/  IADD3 R125, R24, 0x80, RZ ;  /* 0x00000080187d7810 */ /* 0x000fe20007ffe0ff */
[----:B-1----:R-:W-:Y:S01]  /*1010*/  @P0 IMAD.WIDE.U32 R14, R0, R93, R158 ;  /* 0x0000005d000e0225 */ /* 0x002fe200078e009e */
[----:B------:R-:W-:-:S02]  /*1020*/  IADD3 R126, R24, 0x60, RZ ;  /* 0x00000060187e7810 */ /* 0x000fc40007ffe0ff */
[----:B------:R-:W-:Y:S01]  /*1030*/  IADD3 R124, R24, 0xa0, RZ ;  /* 0x000000a0187c7810 */ /* 0x000fe20007ffe0ff */
[----:B------:R-:W-:Y:S01]  /*1040*/  @P0 IMAD.IADD R6, R15, 0x1, R6 ;  /* 0x000000010f060824 */ /* 0x000fe200078e0206 */
[----:B------:R-:W-:Y:S01]  /*1050*/  SHF.R.S32.HI R117, RZ, 0x1f, R126 ;  /* 0x0000001fff757819 */ /* 0x000fe2000001147e */
[----:B------:R-:W-:Y:S01]  /*1060*/  IMAD.IADD R15, R22, 0x1, R19 ;  /* 0x00000001160f7824 */ /* 0x000fe200078e0213 */
[----:B------:R-:W-:Y:S01]  /*1070*/  SHF.R.S32.HI R113, RZ, 0x1f, R124 ;  /* 0x0000001fff717819 */ /* 0x000fe2000001147c */
[----:B------:R-:W-:Y:S01]  /*1080*/  IMAD.SHL.U32 R123, R122, 0x40, RZ ;  /* 0x000000407a7b7824 */ /* 0x000fe200078e00ff */
[----:B------:R-:W-:Y:S01]  /*1090*/  LEA.HI R117, R117, R126, RZ, 0x3 ;  /* 0x0000007e75757211 */ /* 0x000fe200078f18ff */
[----:B------:R-:W-:Y:S01]  /*10a0*/  IMAD.WIDE.U32 R166, R97, c[0x0][0x290], R24 ;  /* 0x0000a40061a67a25 */ /* 0x000fe200078e0018 */
[----:B------:R-:W-:Y:S02]  /*10b0*/  LEA.HI R113, R113, R124, RZ, 0x3 ;  /* 0x0000007c71717211 */ /* 0x000fe400078f18ff */
[----:B------:R-:W-:Y:S01]  /*10c0*/  LOP3.LUT R123, R123, 0x1c0, RZ, 0xc0, !PT ;  /* 0x000001c07b7b7812 */ /* 0x000fe200078ec0ff */
[----:B---3--:R-:W-:Y:S01]  /*10d0*/  @P2 IMAD.SHL.U32 R12, R10, 0x2, RZ ;  /* 0x000000020a0c2824 */ /* 0x008fe200078e00ff */
[----:B------:R-:W-:Y:S01]  /*10e0*/  LOP3.LUT R117, R117, 0xfffffff8, RZ, 0xc0, !PT ;  /* 0xfffffff875757812 */ /* 0x000fe200078ec0ff */
[----:B------:R-:W-:Y:S01]  /*10f0*/  IMAD.WIDE.U32 R16, R97, c[0x0][0x290], R22 ;  /* 0x0000a40061107a25 */ /* 0x000fe200078e0016 */
[----:B------:R-:W-:-:S02]  /*1100*/  SHF.R.U32.HI R111, RZ, 0x3, R123 ;  /* 0x00000003ff6f7819 */ /* 0x000fc4000001167b */
[----:B------:R-:W-:Y:S01]  /*1110*/  LOP3.LUT R113, R113, 0xfffffff8, RZ, 0xc0, !PT ;  /* 0xfffffff871717812 */ /* 0x000fe200078ec0ff */
[----:B------:R-:W-:Y:S01]  /*1120*/  IMAD.IADD R163, R162, 0x1, R17 ;  /* 0x00000001a2a37824 */ /* 0x000fe200078e0211 */
[----:B------:R-:W-:Y:S01]  /*1130*/  SHF.R.S32.HI R108, RZ, 0x1f, R117 ;  /* 0x0000001fff6c7819 */ /* 0x000fe20000011475 */
[----:B------:R-:W-:Y:S01]  /*1140*/  IMAD.IADD R167, R167, 0x1, R162 ;  /* 0x00000001a7a77824 */ /* 0x000fe200078e02a2 */
[----:B------:R-:W-:Y:S01]  /*1150*/  SHF.R.S32.HI R104, RZ, 0x1f, R113 ;  /* 0x0000001fff687819 */ /* 0x000fe20000011471 */
[----:B------:R-:W-:Y:S01]  /*1160*/  IMAD.MOV.U32 R162, RZ, RZ, R16 ;  /* 0x000000ffffa27224 */ /* 0x000fe200078e0010 */
[----:B------:R-:W-:Y:S01]  /*1170*/  LEA.HI R16, R5, R82, RZ, 0x5 ;  /* 0x0000005205107211 */ /* 0x000fe200078f28ff */
[----:B------:R-:W-:Y:S02]  /*1180*/  IMAD.MOV.U32 R132, RZ, RZ, 0x1 ;  /* 0x00000001ff847424 */ /* 0x000fe400078e00ff */
[----:B------:R-:W-:Y:S01]  /*1190*/  IMAD R121, R4, 0x40, R97 ;  /* 0x0000004004797824 */ /* 0x000fe200078e0261 */
[----:B------:R-:W-:Y:S01]  /*11a0*/  SHF.R.S32.HI R4, RZ, 0x1f, R125 ;  /* 0x0000001fff047819 */ /* 0x000fe2000001147d */
[----:B------:R-:W-:-:S02]  /*11b0*/  IMAD.SHL.U32 R16, R16, 0x10, RZ ;  /* 0x0000001010107824 */ /* 0x000fc400078e00ff */
[----:B------:R-:W-:Y:S01]  /*11c0*/  IMAD.MOV.U32 R127, RZ, RZ, c[0x0][0x27c] ;  /* 0x00009f00ff7f7624 */ /* 0x000fe200078e00ff */
[----:B------:R-:W-:Y:S01]  /*11d0*/  LEA.HI R115, R4, R125, RZ, 0x3 ;  /* 0x0000007d04737211 */ /* 0x000fe200078f18ff */
[C---:B------:R-:W-:Y:S01]  /*11e0*/  IMAD R160, R97.reuse, c[0x0][0x284], R160 ;  /* 0x0000a10061a07a24 */ /* 0x040fe200078e02a0 */
[----:B------:R-:W-:Y:S01]  /*11f0*/  LOP3.LUT R16, R16, 0xfffffe00, RZ, 0xc0, !PT ;  /* 0xfffffe0010107812 */ /* 0x000fe200078ec0ff */
[----:B------:R-:W-:Y:S01]  /*1200*/  IMAD.WIDE.U32 R164, R97, c[0x0][0x280], R24 ;  /* 0x0000a00061a47a25 */ /* 0x000fe200078e0018 */
[----:B------:R-:W-:Y:S02]  /*1210*/  SHF.R.S32.HI R4, RZ, 0x1f, R15 ;  /* 0x0000001fff047819 */ /* 0x000fe4000001140f */
[----:B------:R-:W-:Y:S01]  /*1220*/  LOP3.LUT R115, R115, 0xfffffff8, RZ, 0xc0, !PT ;  /* 0xfffffff873737812 */ /* 0x000fe200078ec0ff */
[----:B------:R-:W-:Y:S01]  /*1230*/  IMAD.WIDE.U32 R170, R184, c[0x0][0x1e8], RZ ;  /* 0x00007a00b8aa7a25 */ /* 0x000fe200078e00ff */
[----:B------:R-:W-:Y:S02]  /*1240*/  LEA.HI R119, R4, R15, RZ, 0x3 ;  /* 0x0000000f04777211 */ /* 0x000fe400078f18ff */
[----:B------:R-:W-:Y:S01]  /*1250*/  LOP3.LUT R4, R123, 0x18, R24, 0xf8, !PT ;  /* 0x000000187b047812 */ /* 0x000fe200078ef818 */
        /* <DEDUP_REMOVED lines=19> */
[----:B------:R-:W-:-:S04]  /*1390*/  @P2 LEA R20, P3, R26, c[0x0][0x250], 0x1 ;  /* 0x000094001a142a11 */ /* 0x000fc800078608ff */
        /* <DEDUP_REMOVED lines=38> */
[C---:B------:R-:W-:Y:S02]  /*1600*/  @P0 LEA R28, P1, R96.reuse, R12, 0x1 ;  /* 0x0000000c601c0211 */ /* 0x040fe400078208ff */
[----:B------:R-:W-:Y:S02]  /*1610*/  ISETP.GE.AND P2, PT, R17, c[0x0][0x27c], PT ;  /* 0x00009f0011007a0c */ /* 0x000fe40003f46270 */
[----:B------:R-:W-:Y:S01]  /*1620*/  @P0 LEA.HI.X R29, R96, R13, R95, 0x1, P1 ;  /* 0x0000000d601d0211 */ /* 0x000fe200008f0c5f */
[----:B------:R1:W-:Y:S01]  /*1630*/  @P0 LDGSTS.E.BYPASS.LTC128B.128 [R6+0x12100], [R12.64], !P6 ;  /* 0x121000000c060fae */ /* 0x0003e2000f101d46 */
[----:B------:R-:W-:Y:S02]  /*1640*/  SEL R8, RZ, c[0x0][0x27c], !P2 ;  /* 0x00009f00ff087a07 */ /* 0x000fe40005000000 */
[----:B------:R-:W-:Y:S01]  /*1650*/  ISETP.NE.AND P1, PT, R132, c[0x0][0x2b8], PT ;  /* 0x0000ae0084007a0c */ /* 0x000fe20003f25270 */
[----:B------:R1:W-:Y:S01]  /*1660*/  @P0 LDGSTS.E.BYPASS.LTC128B.128 [R6+0x14100], [R12.64+0x80], !P4 ;  /* 0x141000800c060fae */ /* 0x0003e2000e101d46 */
[--C-:B------:R-:W-:Y:S01]  /*1670*/  SHF.R.S32.HI R120, RZ, 0x1f, R17.reuse ;  /* 0x0000001fff787819 */ /* 0x100fe20000011411 */
[----:B------:R-:W-:Y:S01]  /*1680*/  IMAD.IADD R7, R8, 0x1, R17 ;  /* 0x0000000108077824 */ /* 0x000fe200078e0211 */
[----:B------:R-:W-:Y:S01]  /*1690*/  IADD3 R14, R22, 0x50, RZ ;  /* 0x00000050160e7810 */ /* 0x000fe20007ffe0ff */
[----:B------:R1:W-:Y:S01]  /*16a0*/  @P0 LDGSTS.E.BYPASS.LTC128B.128 [R6+0x16100], [R12.64+0x100], !P5 ;  /* 0x161001000c060fae */ /* 0x0003e2000e901d46 */
[----:B------:R-:W-:Y:S01]  /*16b0*/  LEA.HI R120, R120, R17, RZ, 0x3 ;  /* 0x0000001178787211 */ /* 0x000fe200078f18ff */
[----:B--2---:R-:W-:Y:S01]  /*16c0*/  IMAD.IADD R3, R2, 0x1, R15 ;  /* 0x0000000102037824 */ /* 0x004fe200078e020f */
[----:B------:R-:W-:Y:S01]  /*16d0*/  SHF.R.S32.HI R114, RZ, 0x1f, R7 ;  /* 0x0000001fff727819 */ /* 0x000fe20000011407 */
[----:B------:R2:W-:Y:S01]  /*16e0*/  @P0 LDGSTS.E.BYPASS.LTC128B.128 [R6+0x13100], [R28.64], !P6 ;  /* 0x131000001c060fae */ /* 0x0005e2000f101d46 */
[----:B------:R-:W-:-:S02]  /*16f0*/  @P2 LOP3.LUT R135, R135, 0x2, RZ, 0xfc, !PT ;  /* 0x0000000287872812 */ /* 0x000fc400078efcff */
[----:B------:R-:W-:Y:S01]  /*1700*/  SHF.R.S32.HI R112, RZ, 0x1f, R3 ;  /* 0x0000001fff707819 */ /* 0x000fe20000011403 */
[----:B------:R2:W-:Y:S01]  /*1710*/  @P0 LDGSTS.E.BYPASS.LTC128B.128 [R6+0x15100], [R28.64+0x80], !P4 ;  /* 0x151000801c060fae */ /* 0x0005e2000e101d46 */
[----:B------:R-:W-:Y:S02]  /*1720*/  LEA.HI R2, R114, R7, RZ, 0x3 ;  /* 0x0000000772027211 */ /* 0x000fe400078f18ff */
[----:B------:R-:W-:Y:S01]  /*1730*/  LEA.HI R144, R112, R3, RZ, 0x3 ;  /* 0x0000000370907211 */ /* 0x000fe200078f18ff */
[----:B------:R2:W-:Y:S01]  /*1740*/  @P0 LDGSTS.E.BYPASS.LTC128B.128 [R6+0x17100], [R28.64+0x100], !P5 ;  /* 0x171001001c060fae */ /* 0x0005e2000e901d46 */
[----:B------:R-:W-:Y:S02]  /*1750*/  LOP3.LUT P0, RZ, R122, 0x4, RZ, 0xc0, !PT ;  /* 0x000000047aff7812 */ /* 0x000fe4000780c0ff */
[----:B------:R-:W-:Y:S01]  /*1760*/  LEA.HI R114, R114, R7, RZ, 0x6 ;  /* 0x0000000772727211 */ /* 0x000fe200078f30ff */
[----:B------:R-:W0:Y:S01]  /*1770*/  LDGDEPBAR ;  /* 0x00000000000079af */ /* 0x000e220000000000 */
[----:B------:R-:W-:-:S02]  /*1780*/  LEA.HI R112, R112, R3, RZ, 0x6 ;  /* 0x0000000370707211 */ /* 0x000fc400078f30ff */
[----:B------:R-:W-:Y:S01]  /*1790*/  LOP3.LUT R135, R135, 0xfffffff7, RZ, 0xc0, !PT ;  /* 0xfffffff787877812 */ /* 0x000fe200078ec0ff */
[----:B------:R-:W-:Y:S01]  /*17a0*/  IMAD.SHL.U32 R114, R114, 0x40, RZ ;  /* 0x0000004072727824 */ /* 0x000fe200078e00ff */
[----:B------:R-:W-:Y:S01]  /*17b0*/  LOP3.LUT R8, R123, 0x38, R2, 0xf8, !PT ;  /* 0x000000387b087812 */ /* 0x000fe200078ef802 */
[----:B------:R-:W-:Y:S01]  /*17c0*/  IMAD.SHL.U32 R112, R112, 0x40, RZ ;  /* 0x0000004070707824 */ /* 0x000fe200078e00ff */
[----:B------:R-:W-:Y:S02]  /*17d0*/  @P3 LOP3.LUT R135, R135, 0x8, RZ, 0xfc, !PT ;  /* 0x0000000887873812 */ /* 0x000fe400078efcff */
[----:B------:R-:W-:Y:S01]  /*17e0*/  LOP3.LUT R114, R114, 0xfffff000, RZ, 0xc0, !PT ;  /* 0xfffff00072727812 */ /* 0x000fe200078ec0ff */
[----:B-1----:R-:W-:Y:S01]  /*17f0*/  IMAD.WIDE.U32 R12, R97, c[0x0][0x280], R22 ;  /* 0x0000a000610c7a25 */ /* 0x002fe200078e0016 */
[----:B------:R-:W-:Y:S02]  /*1800*/  LOP3.LUT R135, R135, 0xffffffef, RZ, 0xc0, !PT ;  /* 0xffffffef87877812 */ /* 0x000fe400078ec0ff */
[----:B------:R-:W-:Y:S01]  /*1810*/  LOP3.LUT R5, R8, R111, RZ, 0x3c, !PT ;  /* 0x0000006f08057212 */ /* 0x000fe200078e3cff */
[----:B------:R-:W-:Y:S01]  /*1820*/  IMAD.IADD R161, R160, 0x1, R13 ;  /* 0x00000001a0a17824 */ /* 0x000fe200078e020d */
[----:B------:R-:W-:Y:S01]  /*1830*/  LOP3.LUT R112, R112, 0xfffff000, RZ, 0xc0, !PT ;  /* 0xfffff00070707812 */ /* 0x000fe200078ec0ff */
[----:B------:R-:W-:Y:S01]  /*1840*/  IMAD.MOV.U32 R160, RZ, RZ, R12 ;  /* 0x000000ffffa07224 */ /* 0x000fe200078e000c */
[----:B------:R-:W-:Y:S01]  /*1850*/  @P0 LOP3.LUT R135, R135, 0x10, RZ, 0xfc, !PT ;  /* 0x0000001087870812 */ /* 0x000fe200078efcff */
[----:B------:R-:W-:Y:S01]  /*1860*/  IMAD.MOV.U32 R8, RZ, RZ, c[0x0][0x290] ;  /* 0x0000a400ff087624 */ /* 0x000fe200078e00ff */
[----:B------:R-:W-:Y:S01]  /*1870*/  IADD3 R114, R5, R114, R16 ;  /* 0x0000007205727210 */ /* 0x000fe20007ffe010 */
[----:B------:R-:W-:Y:S01]  /*1880*/  IMAD.WIDE.U32 R160, R84, c[0x0][0x280], R160 ;  /* 0x0000a00054a07a25 */ /* 0x000fe200078e00a0 */
[----:B------:R-:W-:-:S02]  /*1890*/  SHF.R.S32.HI R5, RZ, 0x1f, R84 ;  /* 0x0000001fff057819 */ /* 0x000fc40000011454 */
[----:B--2---:R-:W-:Y:S01]  /*18a0*/  LOP3.LUT R6, R123, 0x38, R0, 0xf8, !PT ;  /* 0x000000387b067812 */ /* 0x004fe200078ef800 */
[----:B------:R-:W-:Y:S01]  /*18b0*/  IMAD.SHL.U32 R103, R8, 0x40, RZ ;  /* 0x0000004008677824 */ /* 0x000fe200078e00ff */
[----:B------:R-:W-:Y:S01]  /*18c0*/  ISETP.GE.AND P0, PT, R127, 0x1, PT ;  /* 0x000000017f00780c */ /* 0x000fe20003f06270 */
[C---:B------:R-:W-:Y:S01]  /*18d0*/  IMAD R129, R5.reuse, c[0x0][0x290], RZ ;  /* 0x0000a40005817a24 */ /* 0x040fe200078e02ff */
[-C--:B------:R-:W-:Y:S01]  /*18e0*/  LOP3.LUT R7, R6, R111.reuse, RZ, 0x3c, !PT ;  /* 0x0000006f06077212 */ /* 0x080fe200078e3cff */
[----:B------:R-:W-:Y:S01]  /*18f0*/  IMAD R5, R5, c[0x0][0x280], RZ ;  /* 0x0000a00005057a24 */ /* 0x000fe200078e02ff */
[----:B------:R-:W-:Y:S01]  /*1900*/  LOP3.LUT R6, R123, 0x38, R144, 0xf8, !PT ;  /* 0x000000387b067812 */ /* 0x000fe200078ef890 */
[C---:B------:R-:W-:Y:S01]  /*1910*/  IMAD R129, R84.reuse, c[0x0][0x294], R129 ;  /* 0x0000a50054817a24 */ /* 0x040fe200078e0281 */
[----:B------:R-:W-:Y:S01]  /*1920*/  LOP3.LUT R135, R135, 0xffffffbf, RZ, 0xc0, !PT ;  /* 0xffffffbf87877812 */ /* 0x000fe200078ec0ff */
[----:B------:R-:W-:Y:S01]  /*1930*/  IMAD R5, R84, c[0x0][0x284], R5 ;  /* 0x0000a10054057a24 */ /* 0x000fe200078e0205 */
[----:B------:R-:W-:Y:S01]  /*1940*/  LOP3.LUT R3, R6, R111, RZ, 0x3c, !PT ;  /* 0x0000006f06037212 */ /* 0x000fe200078e3cff */
[----:B------:R-:W-:Y:S01]  /*1950*/  IMAD.MOV.U32 R6, RZ, RZ, c[0x0][0x280] ;  /* 0x0000a000ff067624 */ /* 0x000fe200078e00ff */
[--C-:B------:R-:W-:Y:S01]  /*1960*/  IADD3 R116, R7, R116, R16.reuse ;  /* 0x0000007407747210 */ /* 0x100fe20007ffe010 */
[----:B------:R-:W-:Y:S01]  /*1970*/  IMAD R7, R169, c[0x0][0x2b0], RZ ;  /* 0x0000ac00a9077a24 */ /* 0x000fe200078e02ff */
[----:B------:R-:W-:Y:S01]  /*1980*/  IADD3 R112, R3, R112, R16 ;  /* 0x0000007003707210 */ /* 0x000fe20007ffe010 */
[----:B------:R-:W-:Y:S01]  /*1990*/  IMAD R3, R86, c[0x0][0x1e8], RZ ;  /* 0x00007a0056037a24 */ /* 0x000fe200078e02ff */
[----:B------:R-:W-:Y:S01]  /*19a0*/  LOP3.LUT R139, R2, 0xfffffff8, RZ, 0xc0, !PT ;  /* 0xfffffff8028b7812 */ /* 0x000fe200078ec0ff */
[----:B------:R-:W-:Y:S01]  /*19b0*/  IMAD R7, R168, c[0x0][0x2b4], R7 ;  /* 0x0000ad00a8077a24 */ /* 0x000fe200078e0207 */
[----:B------:R-:W-:Y:S01]  /*19c0*/  LOP3.LUT R141, R144, 0xfffffff8, RZ, 0xc0, !PT ;  /* 0xfffffff8908d7812 */ /* 0x000fe200078ec0ff */
[----:B------:R-:W-:Y:S01]  /*19d0*/  IMAD R3, R184, c[0x0][0x1ec], R3 ;  /* 0x00007b00b8037a24 */ /* 0x000fe200078e0203 */
[----:B------:R-:W-:Y:S01]  /*19e0*/  LOP3.LUT R135, R135, 0xffffffdf, RZ, 0xc0, !PT ;  /* 0xffffffdf87877812 */ /* 0x000fe200078ec0ff */
[----:B------:R-:W-:Y:S01]  /*19f0*/  IMAD.WIDE.U32 R168, R168, c[0x0][0x2b0], RZ ;  /* 0x0000ac00a8a87a25 */ /* 0x000fe200078e00ff */
[----:B------:R-:W-:-:S02]  /*1a00*/  SHF.R.S32.HI R138, RZ, 0x1f, R139 ;  /* 0x0000001fff8a7819 */ /* 0x000fc4000001148b */
[----:B------:R-:W-:Y:S01]  /*1a10*/  SHF.R.S32.HI R140, RZ, 0x1f, R141 ;  /* 0x0000001fff8c7819 */ /* 0x000fe2000001148d */
[----:B------:R-:W-:Y:S01]  /*1a20*/  IMAD.IADD R102, R171, 0x1, R3 ;  /* 0x00000001ab667824 */ /* 0x000fe200078e0203 */
[----:B------:R-:W-:Y:S01]  /*1a30*/  LOP3.LUT R3, R4, R111, RZ, 0x3c, !PT ;  /* 0x0000006f04037212 */ /* 0x000fe200078e3cff */
[----:B------:R-:W-:Y:S01]  /*1a40*/  IMAD.IADD R131, R167, 0x1, R129 ;  /* 0x00000001a7837824 */ /* 0x000fe200078e0281 */
[----:B------:R-:W-:Y:S01]  /*1a50*/  LOP3.LUT R120, R120, 0xfffffff8, RZ, 0xc0, !PT ;  /* 0xfffffff878787812 */ /* 0x000fe200078ec0ff */
[----:B------:R-:W-:Y:S01]  /*1a60*/  IMAD.SHL.U32 R107, R6, 0x40, RZ ;  /* 0x00000040066b7824 */ /* 0x000fe200078e00ff */
[----:B------:R-:W-:Y:S01]  /*1a70*/  @P1 LOP3.LUT R135, R135, 0x20, RZ, 0xfc, !PT ;  /* 0x0000002087871812 */ /* 0x000fe200078efcff */
[----:B------:R-:W-:Y:S01]  /*1a80*/  IMAD.IADD R98, R169, 0x1, R7 ;  /* 0x00000001a9627824 */ /* 0x000fe200078e0207 */
[-C--:B------:R-:W-:Y:S01]  /*1a90*/  SHF.L.U64.HI R101, R8, R105.reuse, c[0x0][0x294] ;  /* 0x0000a50008657619 */ /* 0x080fe20000010269 */
[----:B------:R-:W-:Y:S01]  /*1aa0*/  IMAD.IADD R0, R3, 0x1, R16 ;  /* 0x0000000103007824 */ /* 0x000fe200078e0210 */
[----:B------:R-:W-:Y:S01]  /*1ab0*/  SHF.L.U64.HI R138, R139, 0x1, R138 ;  /* 0x000000018b8a7819 */ /* 0x000fe2000001028a */
[----:B------:R-:W-:Y:S01]  /*1ac0*/  IMAD.IADD R129, R129, 0x1, R163 ;  /* 0x0000000181817824 */ /* 0x000fe200078e02a3 */
[----:B------:R-:W-:Y:S01]  /*1ad0*/  SHF.L.U64.HI R140, R141, 0x1, R140 ;  /* 0x000000018d8c7819 */ /* 0x000fe2000001028c */
[----:B------:R-:W-:Y:S01]  /*1ae0*/  IMAD.IADD R130, R165, 0x1, R5 ;  /* 0x00000001a5827824 */ /* 0x000fe200078e0205 */
[----:B------:R-:W-:Y:S01]  /*1af0*/  SHF.L.U64.HI R105, R6, R105, c[0x0][0x284] ;  /* 0x0000a10006697619 */ /* 0x000fe20000010269 */
[----:B------:R-:W-:Y:S01]  /*1b00*/  IMAD.IADD R128, R5, 0x1, R161 ;  /* 0x0000000105807824 */ /* 0x000fe200078e02a1 */
[C---:B------:R-:W-:Y:S01]  /*1b10*/  IADD3 R13, R22.reuse, 0x30, RZ ;  /* 0x00000030160d7810 */ /* 0x040fe20007ffe0ff */
[----:B------:R-:W-:Y:S01]  /*1b20*/  IMAD.SHL.U32 R139, R139, 0x2, RZ ;  /* 0x000000028b8b7824 */ /* 0x000fe200078e00ff */
[----:B------:R-:W-:Y:S01]  /*1b30*/  IADD3 R12, R22, 0x10, RZ ;  /* 0x00000010160c7810 */ /* 0x000fe20007ffe0ff */
[----:B------:R-:W-:Y:S01]  /*1b40*/  IMAD.SHL.U32 R141, R141, 0x2, RZ ;  /* 0x000000028d8d7824 */ /* 0x000fe200078e00ff */
[----:B------:R-:W-:-:S02]  /*1b50*/  SHF.R.S32.HI R143, RZ, 0x1f, R120 ;  /* 0x0000001fff8f7819 */ /* 0x000fc40000011478 */
[----:B------:R-:W-:Y:S02]  /*1b60*/  SHF.R.S32.HI R145, RZ, 0x3, R2 ;  /* 0x00000003ff917819 */ /* 0x000fe40000011402 */
[----:B------:R-:W-:Y:S02]  /*1b70*/  SHF.R.S32.HI R144, RZ, 0x3, R144 ;  /* 0x00000003ff907819 */ /* 0x000fe40000011490 */
[----:B------:R-:W-:Y:S02]  /*1b80*/  @P0 LOP3.LUT R135, R135, 0x40, RZ, 0xfc, !PT ;  /* 0x0000004087870812 */ /* 0x000fe400078efcff */
.L_x_2321:
        /* <DEDUP_REMOVED lines=113> */
.L_x_2301:
[----:B------:R-:W-:Y:S05]  /*22a0*/  BSYNC B0 ;  /* 0x0000000000007941 */ /* 0x000fea0003800000 */
.L_x_2300:
        /* <DEDUP_REMOVED lines=93> */
.L_x_2304:
[----:B------:R-:W-:Y:S05]  /*2880*/  BSYNC B0 ;  /* 0x0000000000007941 */ /* 0x000fea0003800000 */
.L_x_2303:
        /* <DEDUP_REMOVED lines=58> */
.L_x_2306:
[----:B------:R-:W-:Y:S05]  /*2c30*/  BSYNC B0 ;  /* 0x0000000000007941 */ /* 0x000fea0003800000 */
.L_x_2305:
        /* <DEDUP_REMOVED lines=58> */
.L_x_2308:
[----:B------:R-:W-:Y:S05]  /*2fe0*/  BSYNC B0 ;  /* 0x0000000000007941 */ /* 0x000fea0003800000 */
.L_x_2307:
        /* <DEDUP_REMOVED lines=58> */
.L_x_2310:
[----:B------:R-:W-:Y:S05]  /*3390*/  BSYNC B0 ;  /* 0x0000000000007941 */ /* 0x000fea0003800000 */
.L_x_2309:
        /* <DEDUP_REMOVED lines=58> */
.L_x_2312:
[----:B------:R-:W-:Y:S05]  /*3740*/  BSYNC B0 ;  /* 0x0000000000007941 */ /* 0x000fea0003800000 */
.L_x_2311:
        /* <DEDUP_REMOVED lines=58> */
.L_x_2299:
        /* <DEDUP_REMOVED lines=47> */
.L_x_2314:
[----:B------:R-:W-:Y:S05]  /*3de0*/  BSYNC B0 ;  /* 0x0000000000007941 */ /* 0x000fea0003800000 */
.L_x_2313:
        /* <DEDUP_REMOVED lines=162> */
.L_x_2316:
[----:B------:R-:W-:Y:S05]  /*4810*/  BSYNC B0 ;  /* 0x0000000000007941 */ /* 0x000fea0003800000 */
.L_x_2315:
        /* <DEDUP_REMOVED lines=126> */
.L_x_2318:
[----:B------:R-:W-:Y:S05]  /*5000*/  BSYNC B0 ;  /* 0x0000000000007941 */ /* 0x000fea0003800000 */
.L_x_2317:
        /* <DEDUP_REMOVED lines=129> */
.L_x_2298:
        /* <DEDUP_REMOVED lines=50> */
.L_x_2302:
[----:B------:R-:W-:Y:S05]  /*5b40*/  BSYNC B1 ;  /* 0x0000000000017941 */ /* 0x000fea0003800000 */
.L_x_2297:
        /* <DEDUP_REMOVED lines=78> */
.L_x_2320:
[----:B-12-4-:R-:W-:Y:S05]  /*6030*/  BSYNC B0 ;  /* 0x0000000000007941 */ /* 0x016fea0003800000 */
.L_x_2319:
        /* <DEDUP_REMOVED lines=34> */
.L_x_2296:
        /* <DEDUP_REMOVED lines=90> */
[----:B------:R-:W-:Y:S02]  /*6800*/  LEA.HI R13, R5, R82, RZ, 0x4 ;  /* 0x00000052050d7211 */ /* 0x000fe400078f20ff */
[--C-:B------:R-:W-:Y:S01]  /*6810*/  SHF.R.S32.HI R2, RZ, 0x1f, R4.reuse ;  /* 0x0000001fff027819 */ /* 0x100fe20000011404 */
[----:B------:R-:W-:Y:S01]  /*6820*/  IMAD.MOV R0, RZ, RZ, -R4 ;  /* 0x000000ffff007224 */ /* 0x000fe200078e0a04 */
[----:B------:R-:W-:Y:S01]  /*6830*/  LOP3.LUT R37, R13, 0xfffffff0, RZ, 0xc0, !PT ;  /* 0xfffffff00d257812 */ /* 0x000fe200078ec0ff */
[----:B------:R-:W-:Y:S01]  /*6840*/  IMAD.IADD R9, R9, 0x1, R11 ;  /* 0x0000000109097824 */ /* 0x000fe200078e020b */
[----:B------:R-:W-:Y:S01]  /*6850*/  LOP3.LUT P1, RZ, R36, 0x2, RZ, 0xc0, !PT ;  /* 0x0000000224ff7812 */ /* 0x000fe2000782c0ff */
[----:B------:R-:W-:-:S02]  /*6860*/  IMAD R0, R0, c[0x0][0x2c4], R7 ;  /* 0x0000b10000007a24 */ /* 0x000fc400078e0207 */
[----:B------:R-:W-:Y:S02]  /*6870*/  IMAD R7, R2, c[0x0][0x1b0], RZ ;  /* 0x00006c0002077a24 */ /* 0x000fe400078e02ff */
[----:B------:R-:W-:Y:S01]  /*6880*/  IMAD.WIDE.U32 R8, R4, c[0x0][0x1b0], R8 ;  /* 0x00006c0004087a25 */ /* 0x000fe200078e0008 */
[----:B------:R-:W-:-:S03]  /*6890*/  SHF.R.S32.HI R2, RZ, 0x1f, R0 ;  /* 0x0000001fff027819 */ /* 0x000fc60000011400 */
[----:B------:R-:W-:Y:S02]  /*68a0*/  IMAD R7, R4, c[0x0][0x1b4], R7 ;  /* 0x00006d0004077a24 */ /* 0x000fe400078e0207 */
[----:B------:R-:W-:Y:S02]  /*68b0*/  IMAD R11, R2, c[0x0][0x1a8], RZ ;  /* 0x00006a00020b7a24 */ /* 0x000fe400078e02ff */
[----:B------:R-:W-:Y:S01]  /*68c0*/  IMAD.MOV.U32 R6, RZ, RZ, R8 ;  /* 0x000000ffff067224 */ /* 0x000fe200078e0008 */
[----:B------:R-:W-:Y:S01]  /*68d0*/  IADD3 R7, R9, R7, RZ ;  /* 0x0000000709077210 */ /* 0x000fe20007ffe0ff */
[----:B------:R-:W-:Y:S02]  /*68e0*/  IMAD R9, R0, c[0x0][0x1ac], R11 ;  /* 0x00006b0000097a24 */ /* 0x000fe400078e020b */
[----:B------:R-:W-:Y:S02]  /*68f0*/  IMAD.SHL.U32 R146, R36, 0x8, RZ ;  /* 0x0000000824927824 */ /* 0x000fe400078e00ff */
[----:B------:R-:W-:-:S03]  /*6900*/  IMAD.WIDE.U32 R10, R0, c[0x0][0x1a8], R6 ;  /* 0x00006a00000a7a25 */ /* 0x000fc600078e0006 */
[----:B------:R-:W-:Y:S01]  /*6910*/  IADD3 R4, R146, 0x40, RZ ;  /* 0x0000004092047810 */ /* 0x000fe20007ffe0ff */
[----:B------:R-:W-:Y:S01]  /*6920*/  IMAD.SHL.U32 R7, R3, 0x40, RZ ;  /* 0x0000004003077824 */ /* 0x000fe200078e00ff */
[----:B------:R-:W-:Y:S01]  /*6930*/  LEA R8, P0, R10, c[0x0][0x160], 0x1 ;  /* 0x000058000a087a11 */ /* 0x000fe200078008ff */
[----:B------:R-:W-:Y:S01]  /*6940*/  IMAD.IADD R6, R11, 0x1, R9 ;  /* 0x000000010b067824 */ /* 0x000fe200078e0209 */
[----:B------:R-:W-:Y:S01]  /*6950*/  LEA.HI R9, R5, R82, RZ, 0x6 ;  /* 0x0000005205097211 */ /* 0x000fe200078f30ff */
[----:B------:R-:W-:Y:S01]  /*6960*/  IMAD R44, R87, c[0x0][0x2c4], RZ ;  /* 0x0000b100572c7a24 */ /* 0x000fe200078e02ff */
[----:B------:R-:W-:Y:S01]  /*6970*/  LOP3.LUT R7, R7, 0x1c0, RZ, 0xc0, !PT ;  /* 0x000001c007077812 */ /* 0x000fe200078ec0ff */
[----:B------:R-:W-:Y:S01]  /*6980*/  IMAD.IADD R37, R82, 0x1, -R37 ;  /* 0x0000000152257824 */ /* 0x000fe200078e0a25 */
[----:B------:R-:W-:Y:S01]  /*6990*/  LEA.HI.X R6, R10, c[0x0][0x164], R6, 0x1, P0 ;  /* 0x000059000a067a11 */ /* 0x000fe200000f0c06 */
[----:B------:R-:W-:Y:S01]  /*69a0*/  IMAD.SHL.U32 R9, R9, 0x8, RZ ;  /* 0x0000000809097824 */ /* 0x000fe200078e00ff */
[----:B------:R-:W-:Y:S01]  /*69b0*/  SHF.R.U32.HI R194, RZ, 0x3, R7 ;  /* 0x00000003ffc27819 */ /* 0x000fe20000011607 */
[----:B------:R1:W2:Y:S01]  /*69c0*/  SHFL.IDX PT, R10, R8, RZ, 0x181f ;  /* 0x00181fff080a7589 */ /* 0x0002a200000e0000 */
[----:B------:R-:W-:-:S02]  /*69d0*/  LOP3.LUT R7, R7, 0x38, R146, 0xf8, !PT ;  /* 0x0000003807077812 */ /* 0x000fc400078ef892 */
[----:B------:R-:W-:Y:S01]  /*69e0*/  SHF.R.S32.HI R14, RZ, 0x1f, R37 ;  /* 0x0000001fff0e7819 */ /* 0x000fe20000011425 */
[----:B------:R1:W3:Y:S01]  /*69f0*/  SHFL.IDX PT, R11, R6, RZ, 0x181f ;  /* 0x00181fff060b7589 */ /* 0x0002e200000e0000 */
[----:B------:R-:W-:Y:S02]  /*6a00*/  LOP3.LUT R194, R7, R194, RZ, 0x3c, !PT ;  /* 0x000000c207c27212 */ /* 0x000fe400078e3cff */
[----:B------:R-:W-:Y:S02]  /*6a10*/  LEA R7, R83, R3, 0x7 ;  /* 0x0000000353077211 */ /* 0x000fe400078e38ff */
[----:B------:R-:W-:Y:S02]  /*6a20*/  LEA.HI R14, R14, R37, RZ, 0x3 ;  /* 0x000000250e0e7211 */ /* 0x000fe400078f18ff */
[----:B------:R-:W-:Y:S02]  /*6a30*/  ISETP.GE.AND P0, PT, R7, R44, PT ;  /* 0x0000002c0700720c */ /* 0x000fe40003f06270 */
[----:B------:R-:W-:-:S02]  /*6a40*/  LOP3.LUT R2, R14, 0xfffffff8, RZ, 0xc0, !PT ;  /* 0xfffffff80e027812 */ /* 0x000fc400078ec0ff */
[C---:B------:R-:W-:Y:S02]  /*6a50*/  IADD3 R0, R146.reuse, 0x80, RZ ;  /* 0x0000008092007810 */ /* 0x040fe40007ffe0ff */
[----:B------:R-:W-:Y:S01]  /*6a60*/  ISETP.GE.AND P3, PT, R146, c[0x0][0x198], PT ;  /* 0x0000660092007a0c */ /* 0x000fe20003f66270 */
[----:B------:R-:W-:Y:S01]  /*6a70*/  IMAD.IADD R37, R37, 0x1, -R2 ;  /* 0x0000000125257824 */ /* 0x000fe200078e0a02 */
        /* <DEDUP_REMOVED lines=19> */
.L_x_2324:
[----:B-123--:R-:W-:Y:S05]  /*6bb0*/  BSYNC B0 ;  /* 0x0000000000007941 */ /* 0x00efea0003800000 */
.L_x_2323:
        /* <DEDUP_REMOVED lines=20> */
.L_x_2326:
[----:B------:R-:W-:Y:S05]  /*6d00*/  BSYNC B0 ;  /* 0x0000000000007941 */ /* 0x000fea0003800000 */
.L_x_2325:
        /* <DEDUP_REMOVED lines=20> */
.L_x_2328:
[----:B------:R-:W-:Y:S05]  /*6e50*/  BSYNC B0 ;  /* 0x0000000000007941 */ /* 0x000fea0003800000 */
.L_x_2327:
[----:B---3--:R-:W-:Y:S01]  /*6e60*/  SHFL.IDX PT, R10, R8, 0x3, 0x181f ;  /* 0x00781f00080a7f89 */ /* 0x008fe200000e0000 */
[----:B------:R-:W-:Y:S01]  /*6e70*/  IADD3 R7, R7, 0x60, RZ ;  /* 0x0000006007077810 */ /* 0x000fe20007ffe0ff */
[----:B------:R-:W-:Y:S01]  /*6e80*/  IMAD.MOV.U32 R190, RZ, RZ, c[0x0][0x2b8] ;  /* 0x0000ae00ffbe7624 */ /* 0x000fe200078e00ff */
[----:B------:R-:W-:Y:S01]  /*6e90*/  SHF.R.S32.HI R145, RZ, 0x1f, R4 ;  /* 0x0000001fff917819 */ /* 0x000fe20000011404 */
[----:B------:R3:W1:Y:S01]  /*6ea0*/  SHFL.IDX PT, R11, R6, 0x3, 0x181f ;  /* 0x00781f00060b7f89 */ /* 0x00066200000e0000 */
        /* <DEDUP_REMOVED lines=9> */
[----:B------:R-:W-:Y:S02]  /*6f40*/  ISETP.NE.AND P6, PT, R190, 0x1, PT ;  /* 0x00000001be00780c */ /* 0x000fe40003fc5270 */
[----:B------:R-:W-:Y:S02]  /*6f50*/  LOP3.LUT R144, R144, 0xfffffff8, RZ, 0xc0, !PT ;  /* 0xfffffff890907812 */ /* 0x000fe400078ec0ff */
[C---:B------:R-:W-:Y:S01]  /*6f60*/  ISETP.GE.AND P2, PT, R193.reuse, R134, PT ;  /* 0x00000086c100720c */ /* 0x040fe20003f46270 */
[----:B------:R-:W-:Y:S01]  /*6f70*/  IMAD.IADD R193, R193, 0x1, R185 ;  /* 0x00000001c1c17824 */ /* 0x000fe200078e02b9 */
[----:B-----5:R-:W-:-:S02]  /*6f80*/  SHF.R.S32.HI R189, RZ, 0x1f, R198 ;  /* 0x0000001fffbd7819 */ /* 0x020fc400000114c6 */
[----:B------:R-:W-:Y:S01]  /*6f90*/  ISETP.GT.OR P2, PT, R196, 0x3f, P2 ;  /* 0x0000003fc400780c */ /* 0x000fe20001744670 */
[----:B-123--:R-:W-:Y:S01]  /*6fa0*/  IMAD.MOV.U32 R6, RZ, RZ, R193 ;  /* 0x000000ffff067224 */ /* 0x00efe200078e00c1 */
[----:B------:R-:W-:Y:S01]  /*6fb0*/  LOP3.LUT R135, R135, 0xfffffffd, RZ, 0xc0, !PT ;  /* 0xfffffffd87877812 */ /* 0x000fe200078ec0ff */
[----:B------:R-:W-:-:S03]  /*6fc0*/  @!P0 IMAD.WIDE R20, R146, 0x2, R10 ;  /* 0x0000000292148825 */ /* 0x000fc600078e020a */
[----:B------:R-:W-:Y:S01]  /*6fd0*/  @P6 LOP3.LUT R135, R135, 0x2, RZ, 0xfc, !PT ;  /* 0x0000000287876812 */ /* 0x000fe200078efcff */
[--C-:B------:R-:W-:Y:S01]  /*6fe0*/  @!P0 IMAD.WIDE R18, R145, 0x2, R10.reuse ;  /* 0x0000000291128825 */ /* 0x100fe200078e020a */
[----:B------:R-:W-:Y:S01]  /*6ff0*/  @!PT LDS RZ, [RZ] ;  /* 0x00000000fffff984 */ /* 0x000fe20000000800 */
[----:B------:R1:W-:Y:S03]  /*7000*/  @!P0 LDGSTS.E.BYPASS.LTC128B.128 [R2+0x1b100], [R20.64], !P3 ;  /* 0x1b10000014028fae */ /* 0x0003e6000d901d46 */
[----:B------:R-:W-:Y:S01]  /*7010*/  @!P0 IMAD.WIDE R10, R144, 0x2, R10 ;  /* 0x00000002900a8825 */ /* 0x000fe200078e020a */
[----:B------:R2:W-:Y:S03]  /*7020*/  @!P0 LDGSTS.E.BYPASS.LTC128B.128 [R2+0x1f100], [R18.64], !P5 ;  /* 0x1f10000012028fae */ /* 0x0005e6000e901d46 */
[----:B------:R-:W-:Y:S01]  /*7030*/  IMAD R189, R189, c[0x0][0x2b0], RZ ;  /* 0x0000ac00bdbd7a24 */ /* 0x000fe200078e02ff */
[----:B------:R3:W-:Y:S01]  /*7040*/  @!P0 LDGSTS.E.BYPASS.LTC128B.128 [R2+0x23100], [R10.64], !P4 ;  /* 0x231000000a028fae */ /* 0x0007e2000e101d46 */
[----:B------:R-:W-:-:S03]  /*7050*/  @P6 IMAD.HI.U32 R8, R193, c[0x0][0x2bc], RZ ;  /* 0x0000af00c1086a27 */ /* 0x000fc600078e00ff */
[----:B------:R-:W0:Y:S01]  /*7060*/  LDGDEPBAR ;  /* 0x00000000000079af */ /* 0x000e220000000000 */
[C---:B------:R-:W-:Y:S01]  /*7070*/  IMAD R189, R198.reuse, c[0x0][0x2b4], R189 ;  /* 0x0000ad00c6bd7a24 */ /* 0x040fe200078e02bd */
[----:B------:R-:W-:Y:S01]  /*7080*/  @P6 SHF.R.U32.HI R6, RZ, c[0x0][0x2c0], R8 ;  /* 0x0000b000ff066a19 */ /* 0x000fe20000011608 */
[----:B------:R-:W-:-:S04]  /*7090*/  IMAD.WIDE.U32 R198, R198, c[0x0][0x2b0], RZ ;  /* 0x0000ac00c6c67a25 */ /* 0x000fc800078e00ff */
[----:B------:R-:W-:Y:S01]  /*70a0*/  IMAD.IADD R189, R199, 0x1, R189 ;  /* 0x00000001c7bd7824 */ /* 0x000fe200078e02bd */
[----:B------:R-:W-:-:S04]  /*70b0*/  @!P2 IADD3 R8, P3, R6, R198, RZ ;  /* 0x000000c60608a210 */ /* 0x000fc80007f7e0ff */
[----:B------:R-:W-:Y:S02]  /*70c0*/  @!P2 LEA.HI.X.SX32 R7, R6, R189, 0x1, P3 ;  /* 0x000000bd0607a211 */ /* 0x000fe400018f0eff */
[----:B------:R-:W-:-:S04]  /*70d0*/  @!P2 LEA R16, P3, R8, c[0x0][0x2a0], 0x2 ;  /* 0x0000a8000810aa11 */ /* 0x000fc800078610ff */
[----:B----4-:R-:W-:Y:S01]  /*70e0*/  @!P2 LEA.HI.X R17, R8, c[0x0][0x2a4], R7, 0x2, P3 ;  /* 0x0000a9000811aa11 */ /* 0x010fe200018f1407 */
[----:B------:R-:W-:Y:S06]  /*70f0*/  BAR.SYNC.DEFER_BLOCKING 0x0 ;  /* 0x0000000000007b1d */ /* 0x000fec0000010000 */
[----:B------:R2:W4:Y:S01]  /*7100*/  @!P2 LDG.E R192, [R16.64] ;  /* 0x0000000610c0a981 */ /* 0x000522000c1e1900 */
[----:B------:R-:W-:Y:S01]  /*7110*/  IMAD.MOV R6, RZ, RZ, -R6 ;  /* 0x000000ffff067224 */ /* 0x000fe200078e0a06 */
[----:B------:R-:W-:Y:S01]  /*7120*/  ISETP.GE.AND P5, PT, R146, c[0x0][0x1d4], PT ;  /* 0x0000750092007a0c */ /* 0x000fe20003fa6270 */
[----:B---3--:R-:W-:Y:S01]  /*7130*/  IMAD R11, R86, c[0x0][0x1e8], RZ ;  /* 0x00007a00560b7a24 */ /* 0x008fe200078e02ff */
[----:B------:R-:W-:Y:S01]  /*7140*/  ISETP.GE.AND P4, PT, R4, c[0x0][0x1d4], PT ;  /* 0x0000750004007a0c */ /* 0x000fe20003f86270 */
[----:B------:R-:W-:Y:S01]  /*7150*/  IMAD R193, R6, c[0x0][0x2b8], R193 ;  /* 0x0000ae0006c17a24 */ /* 0x000fe200078e02c1 */
[----:B------:R-:W-:Y:S01]  /*7160*/  ISETP.GE.AND P6, PT, R0, c[0x0][0x1d4], PT ;  /* 0x0000750000007a0c */ /* 0x000fe20003fc6270 */
[----:B------:R-:W-:Y:S01]  /*7170*/  IMAD.WIDE.U32 R150, R184, c[0x0][0x1e8], RZ ;  /* 0x00007a00b8967a25 */ /* 0x000fe200078e00ff */
[----:B------:R-:W-:-:S02]  /*7180*/  ISETP.GE.AND P3, PT, R146, c[0x0][0x1d4], PT ;  /* 0x0000750092007a0c */ /* 0x000fc40003f66270 */
[----:B-1----:R-:W-:Y:S01]  /*7190*/  SHF.R.S32.HI R20, RZ, 0x1f, R193 ;  /* 0x0000001fff147819 */ /* 0x002fe200000114c1 */
[----:B------:R-:W-:Y:S01]  /*71a0*/  IMAD.WIDE.U32 R6, R193, c[0x0][0x1e0], RZ ;  /* 0x00007800c1067a25 */ /* 0x000fe200078e00ff */
[----:B------:R-:W-:Y:S02]  /*71b0*/  LOP3.LUT R135, R135, 0xfffffffe, RZ, 0xc0, !PT ;  /* 0xfffffffe87877812 */ /* 0x000fe400078ec0ff */
[----:B------:R-:W-:Y:S01]  /*71c0*/  SHF.R.S32.HI R149, RZ, 0x1f, R146 ;  /* 0x0000001fff957819 */ /* 0x000fe20000011492 */
[----:B--2---:R-:W-:Y:S01]  /*71d0*/  IMAD R18, R20, c[0x0][0x1e0], RZ ;  /* 0x0000780014127a24 */ /* 0x004fe200078e02ff */
[----:B------:R-:W-:Y:S01]  /*71e0*/  SEL R38, RZ, 0x10, P6 ;  /* 0x00000010ff267807 */ /* 0x000fe20003000000 */
[----:B------:R-:W-:Y:S01]  /*71f0*/  IMAD R11, R184, c[0x0][0x1ec], R11 ;  /* 0x00007b00b80b7a24 */ /* 0x000fe200078e020b */
[----:B------:R-:W-:Y:S01]  /*7200*/  IADD3 R191, R2, 0x100, RZ ;  /* 0x0000010002bf7810 */ /* 0x000fe20007ffe0ff */
[----:B------:R-:W-:Y:S01]  /*7210*/  IMAD R18, R193, c[0x0][0x1e4], R18 ;  /* 0x00007900c1127a24 */ /* 0x000fe200078e0212 */
[----:B------:R-:W-:Y:S01]  /*7220*/  SHF.R.S32.HI R148, RZ, 0x1f, R145 ;  /* 0x0000001fff947819 */ /* 0x000fe20000011491 */
[----:B------:R-:W-:Y:S01]  /*7230*/  IMAD.IADD R188, R151, 0x1, R11 ;  /* 0x0000000197bc7824 */ /* 0x000fe200078e020b */
[----:B------:R-:W-:Y:S01]  /*7240*/  SHF.R.S32.HI R147, RZ, 0x1f, R144 ;  /* 0x0000001fff937819 */ /* 0x000fe20000011490 */
[----:B------:R-:W-:-:S02]  /*7250*/  IMAD.IADD R19, R7, 0x1, R18 ;  /* 0x0000000107137824 */ /* 0x000fc400078e0212 */
[----:B------:R-:W-:Y:S02]  /*7260*/  IMAD.MOV.U32 R18, RZ, RZ, R6 ;  /* 0x000000ffff127224 */ /* 0x000fe400078e0006 */
[----:B------:R-:W-:Y:S02]  /*7270*/  IMAD R20, R20, c[0x0][0x208], RZ ;  /* 0x0000820014147a24 */ /* 0x000fe400078e02ff */
[----:B------:R-:W-:-:S04]  /*7280*/  IMAD.WIDE.U32 R16, R193, c[0x0][0x208], RZ ;  /* 0x00008200c1107a25 */ /* 0x000fc800078e00ff */
[----:B------:R-:W-:Y:S02]  /*7290*/  IMAD R20, R193, c[0x0][0x20c], R20 ;  /* 0x00008300c1147a24 */ /* 0x000fe400078e0214 */
[----:B------:R-:W-:Y:S02]  /*72a0*/  IMAD R187, R86, c[0x0][0x210], RZ ;  /* 0x0000840056bb7a24 */ /* 0x000fe400078e02ff */
[----:B------:R-:W-:Y:S02]  /*72b0*/  IMAD.IADD R21, R17, 0x1, R20 ;  /* 0x0000000111157824 */ /* 0x000fe400078e0214 */
[----:B------:R-:W-:Y:S02]  /*72c0*/  IMAD.MOV.U32 R20, RZ, RZ, R16 ;  /* 0x000000ffff147224 */ /* 0x000fe400078e0010 */
[----:B------:R-:W-:-:S04]  /*72d0*/  IMAD.WIDE.U32 R40, R184, c[0x0][0x210], RZ ;  /* 0x00008400b8287a25 */ /* 0x000fc800078e00ff */
[----:B------:R-:W-:Y:S02]  /*72e0*/  IMAD R187, R184, c[0x0][0x214], R187 ;  /* 0x00008500b8bb7a24 */ /* 0x000fe400078e02bb */
[----:B------:R-:W-:Y:S02]  /*72f0*/  IMAD.IADD R80, R134, 0x1, -R9 ;  /* 0x0000000186507824 */ /* 0x000fe400078e0a09 */
[----:B------:R-:W-:Y:S02]  /*7300*/  IMAD.IADD R187, R41, 0x1, R187 ;  /* 0x0000000129bb7824 */ /* 0x000fe400078e02bb */
[----:B------:R-:W-:Y:S02]  /*7310*/  IMAD.IADD R6, R80, 0x1, -R3 ;  /* 0x0000000150067824 */ /* 0x000fe400078e0a03 */
[----:B------:R-:W-:-:S03]  /*7320*/  IMAD.WIDE R200, R146, 0x2, RZ ;  /* 0x0000000292c87825 */ /* 0x000fc600078e02ff */
[----:B------:R-:W-:Y:S02]  /*7330*/  ISETP.GE.AND P2, PT, R6, 0x1, PT ;  /* 0x000000010600780c */ /* 0x000fe40003f46270 */
[----:B----4-:R-:W-:Y:S01]  /*7340*/  SHF.R.S32.HI R7, RZ, 0x1f, R192 ;  /* 0x0000001fff077819 */ /* 0x010fe200000114c0 */
        /* <DEDUP_REMOVED lines=10> */
[----:B------:R-:W-:Y:S01]  /*73f0*/  SHFL.IDX PT, R18, R12, RZ, 0x181f ;  /* 0x00181fff0c127589 */ /* 0x000fe200000e0000 */
[----:B------:R-:W-:-:S03]  /*7400*/  IADD3 R7, P0, R40, R20, RZ ;  /* 0x0000001428077210 */ /* 0x000fc60007f1e0ff */
[----:B------:R-:W1:Y:S01]  /*7410*/  SHFL.IDX PT, R19, R10, RZ, 0x181f ;  /* 0x00181fff0a137589 */ /* 0x000e6200000e0000 */
[----:B------:R-:W-:Y:S02]  /*7420*/  IADD3.X R20, R187, R21, R8, P0, !PT ;  /* 0x00000015bb147210 */ /* 0x000fe400007fe408 */
[C---:B------:R-:W-:Y:S01]  /*7430*/  LEA R8, P0, R7.reuse, c[0x0][0x1f8], 0x1 ;  /* 0x00007e0007087a11 */ /* 0x040fe200078008ff */
[----:B------:R-:W-:Y:S03]  /*7440*/  SHFL.IDX PT, R16, R12, 0x1, 0x181f ;  /* 0x00381f000c107f89 */ /* 0x000fe600000e0000 */
[----:B------:R-:W-:Y:S01]  /*7450*/  LEA.HI.X R7, R7, c[0x0][0x1fc], R20, 0x1, P0 ;  /* 0x00007f0007077a11 */ /* 0x000fe200000f0c14 */
[----:B------:R-:W2:Y:S01]  /*7460*/  SHFL.IDX PT, R17, R10, 0x1, 0x181f ;  /* 0x00381f000a117f89 */ /* 0x000ea200000e0000 */
[----:B------:R-:W-:-:S03]  /*7470*/  ISETP.GT.AND P0, PT, R6, 0x20, PT ;  /* 0x000000200600780c */ /* 0x000fc60003f04270 */
        /* <DEDUP_REMOVED lines=60> */
[----:B-1----:R-:W-:-:S04]  /*7840*/  @!P3 LEA R10, P0, R7, c[0x0][0x2a0], 0x2 ;  /* 0x0000a800070aba11 */ /* 0x002fc800078010ff */
[----:B------:R-:W-:-:S05]  /*7850*/  @!P3 LEA.HI.X R11, R7, c[0x0][0x2a4], R4, 0x2, P0 ;  /* 0x0000a900070bba11 */ /* 0x000fca00000f1404 */
[----:B------:R-:W2:Y:S01]  /*7860*/  @!P3 LDG.E R192, [R10.64] ;  /* 0x000000060ac0b981 */ /* 0x000ea2000c1e1900 */
        /* <DEDUP_REMOVED lines=15> */
[----:B------:R-:W-:Y:S01]  /*7960*/  IADD3 R7, P0, R150, R10, RZ ;  /* 0x0000000a96077210 */ /* 0x000fe20007f1e0ff */
[----:B------:R-:W-:Y:S01]  /*7970*/  IMAD.SHL.U32 R10, R146, 0x2, RZ ;  /* 0x00000002920a7824 */ /* 0x000fe200078e00ff */
[----:B------:R-:W-:Y:S01]  /*7980*/  IADD3 R20, -R6, 0x10, RZ ;  /* 0x0000001006147810 */ /* 0x000fe20007ffe1ff */
[----:B------:R-:W-:Y:S02]  /*7990*/  IMAD R9, R192, c[0x0][0x1f4], R9 ;  /* 0x00007d00c0097a24 */ /* 0x000fe400078e0209 */
[----:B------:R-:W-:Y:S01]  /*79a0*/  IMAD.SHL.U32 R0, R144, 0x2, RZ ;  /* 0x0000000290007824 */ /* 0x000fe200078e00ff */
[----:B------:R-:W-:Y:S02]  /*79b0*/  LOP3.LUT R20, R20, 0xf, RZ, 0xc0, !PT ;  /* 0x0000000f14147812 */ /* 0x000fe400078ec0ff */
[----:B------:R-:W-:Y:S02]  /*79c0*/  IADD3.X R12, R188, R11, R9, P0, !PT ;  /* 0x0000000bbc0c7210 */ /* 0x000fe400007fe409 */
[----:B------:R-:W-:-:S02]  /*79d0*/  LEA R15, P0, R7, c[0x0][0x1c8], 0x1 ;  /* 0x00007200070f7a11 */ /* 0x000fc400078008ff */
[----:B------:R-:W-:Y:S02]  /*79e0*/  SEL R9, RZ, 0x10, P5 ;  /* 0x00000010ff097807 */ /* 0x000fe40002800000 */
[----:B------:R-:W-:Y:S01]  /*79f0*/  LEA.HI.X R12, R7, c[0x0][0x1cc], R12, 0x1, P0 ;  /* 0x00007300070c7a11 */ /* 0x000fe200000f0c0c */
[----:B------:R-:W1:Y:S01]  /*7a00*/  SHFL.IDX PT, R16, R15, 0x1, 0x181f ;  /* 0x00381f000f107f89 */ /* 0x000e6200000e0000 */
[----:B------:R-:W-:Y:S01]  /*7a10*/  IADD3 R23, -R9, 0x10, RZ ;  /* 0x0000001009177810 */ /* 0x000fe20007ffe1ff */
[----:B------:R-:W-:Y:S01]  /*7a20*/  IMAD.SHL.U32 R7, R145, 0x2, RZ ;  /* 0x0000000291077824 */ /* 0x000fe200078e00ff */
[----:B------:R-:W-:Y:S01]  /*7a30*/  SHF.L.U64.HI R11, R146, 0x1, R149 ;  /* 0x00000001920b7819 */ /* 0x000fe20000010295 */
        /* <DEDUP_REMOVED lines=25> */
.L_x_2329:
        /* <DEDUP_REMOVED lines=9> */
.L_x_2330:
[----:B------:R-:W-:Y:S01]  /*7c60*/  SHF.R.S32.HI R4, RZ, 0x1f, R84 ;  /* 0x0000001fff047819 */ /* 0x000fe20000011454 */
[----:B-1----:R-:W-:Y:S01]  /*7c70*/  IMAD.WIDE.U32 R8, R84, c[0x0][0x280], RZ ;  /* 0x0000a00054087a25 */ /* 0x002fe200078e00ff */
[----:B------:R-:W-:Y:S01]  /*7c80*/  ULDC.U8 UR4, c[0x0][0x298] ;  /* 0x0000a60000047ab9 */ /* 0x000fe20000000000 */
[-C--:B------:R-:W-:Y:S01]  /*7c90*/  LEA.HI R16, R5, R82.reuse, RZ, 0x2 ;  /* 0x0000005205107211 */ /* 0x080fe200078f10ff */
[----:B------:R-:W-:Y:S01]  /*7ca0*/  BSSY B2, `(.L_x_2331) ;  /* 0x00005c4000027945 */ /* 0x000fe20003800000 */
[----:B------:R-:W-:Y:S01]  /*7cb0*/  IMAD R7, R4, c[0x0][0x280], RZ ;  /* 0x0000a00004077a24 */ /* 0x000fe200078e02ff */
[----:B------:R-:W-:Y:S02]  /*7cc0*/  LEA R18, P0, R8, c[0x0][0x270], 0x1 ;  /* 0x00009c0008127a11 */ /* 0x000fe400078008ff */
[----:B------:R-:W-:Y:S01]  /*7cd0*/  LOP3.LUT R5, R16, 0xfffffffc, RZ, 0xc0, !PT ;  /* 0xfffffffc10057812 */ /* 0x000fe200078ec0ff */
[----:B------:R-:W-:Y:S01]  /*7ce0*/  IMAD R6, R84, c[0x0][0x284], R7 ;  /* 0x0000a10054067a24 */ /* 0x000fe200078e0207 */
[----:B------:R-:W-:Y:S01]  /*7cf0*/  SHF.R.S32.HI R16, RZ, 0x2, R16 ;  /* 0x00000002ff107819 */ /* 0x000fe20000011410 */
[----:B------:R-:W-:Y:S01]  /*7d00*/  IMAD R7, R4, c[0x0][0x290], RZ ;  /* 0x0000a40004077a24 */ /* 0x000fe200078e02ff */
[----:B------:R-:W-:Y:S01]  /*7d10*/  IADD3 R46, -R5, R82, RZ ;  /* 0x00000052052e7210 */ /* 0x000fe20007ffe1ff */
[----:B------:R-:W-:-:S02]  /*7d20*/  IMAD.IADD R6, R6, 0x1, R9 ;  /* 0x0000000106067824 */ /* 0x000fc400078e0209 */
[----:B------:R-:W-:Y:S01]  /*7d30*/  IMAD R4, R84, c[0x0][0x294], R7 ;  /* 0x0000a50054047a24 */ /* 0x000fe200078e0207 */
[----:B------:R-:W-:Y:S01]  /*7d40*/  SHF.L.U32 R24, R46, 0x3, RZ ;  /* 0x000000032e187819 */ /* 0x000fe200000006ff */
[----:B------:R-:W-:Y:S01]  /*7d50*/  IMAD R15, R83, 0x80, R16 ;  /* 0x00000080530f7824 */ /* 0x000fe200078e0210 */
        /* <DEDUP_REMOVED lines=89> */
.L_x_2334:
[----:B------:R-:W-:Y:S05]  /*82f0*/  BSYNC B0 ;  /* 0x0000000000007941 */ /* 0x000fea0003800000 */
.L_x_2333:
[----:B----4-:R-:W-:Y:S01]  /*8300*/  SHF.R.S32.HI R9, RZ, 0x1f, R16 ;  /* 0x0000001fff097819 */ /* 0x010fe20000011410 */
[----:B------:R-:W-:Y:S01]  /*8310*/  IMAD R45, R83, -0x80, R44 ;  /* 0xffffff80532d7824 */ /* 0x000fe200078e022c */
[--C-:B-----5:R-:W-:Y:S01]  /*8320*/  SHF.R.U64 R64, R30, 0x10, R31.reuse ;  /* 0x000000101e407819 */ /* 0x120fe2000000121f */
[----:B------:R-:W-:Y:S01]  /*8330*/  IMAD.MOV.U32 R66, RZ, RZ, R30 ;  /* 0x000000ffff427224 */ /* 0x000fe200078e001e */
[----:B------:R-:W-:Y:S01]  /*8340*/  LEA.HI R9, R9, R16, RZ, 0x3 ;  /* 0x0000001009097211 */ /* 0x000fe200078f18ff */
[----:B------:R-:W-:Y:S01]  /*8350*/  IMAD.MOV.U32 R30, RZ, RZ, R26 ;  /* 0x000000ffff1e7224 */ /* 0x000fe200078e001a */
[----:B------:R-:W-:Y:S01]  /*8360*/  IMNMX R45, R45, 0x80, PT ;  /* 0x000000802d2d7817 */ /* 0x000fe20003800200 */
[----:B------:R-:W-:Y:S01]  /*8370*/  IMAD.MOV.U32 R43, RZ, RZ, R31 ;  /* 0x000000ffff2b7224 */ /* 0x000fe200078e001f */
[----:B------:R-:W-:Y:S01]  /*8380*/  LOP3.LUT R9, R9, 0xfffffff8, RZ, 0xc0, !PT ;  /* 0xfffffff809097812 */ /* 0x000fe200078ec0ff */
[----:B------:R-:W-:Y:S01]  /*8390*/  IMAD.MOV.U32 R34, RZ, RZ, R28 ;  /* 0x000000ffff227224 */ /* 0x000fe200078e001c */
[----:B------:R-:W-:Y:S01]  /*83a0*/  SHF.R.U64 R60, R26, 0x10, R27 ;  /* 0x000000101a3c7819 */ /* 0x000fe2000000121b */
[----:B------:R-:W-:Y:S01]  /*83b0*/  IMAD.MOV.U32 R26, RZ, RZ, R22 ;  /* 0x000000ffff1a7224 */ /* 0x000fe200078e0016 */
[----:B------:R-:W-:Y:S01]  /*83c0*/  SHF.R.U32.HI R39, RZ, 0x10, R31 ;  /* 0x00000010ff277819 */ /* 0x000fe2000001161f */
[----:B------:R-:W-:Y:S01]  /*83d0*/  IMAD.IADD R9, R16, 0x1, -R9 ;  /* 0x0000000110097824 */ /* 0x000fe200078e0a09 */
[----:B------:R-:W-:Y:S01]  /*83e0*/  SHF.R.U64 R62, R28, 0x10, R29 ;  /* 0x000000101c3e7819 */ /* 0x000fe2000000121d */
[----:B------:R-:W-:Y:S01]  /*83f0*/  IMAD.MOV.U32 R53, RZ, RZ, R49 ;  /* 0x000000ffff357224 */ /* 0x000fe200078e0031 */
[----:B------:R-:W-:Y:S01]  /*8400*/  SHF.R.U64 R58, R22, 0x10, R23 ;  /* 0x00000010163a7819 */ /* 0x000fe20000001217 */
[C---:B------:R-:W-:Y:S01]  /*8410*/  IMAD.SHL.U32 R15, R9.reuse, 0x40, RZ ;  /* 0x00000040090f7824 */ /* 0x040fe200078e00ff */
[----:B------:R-:W-:Y:S01]  /*8420*/  LOP3.LUT P0, RZ, R9, 0x4, RZ, 0xc0, !PT ;  /* 0x0000000409ff7812 */ /* 0x000fe2000780c0ff */
[----:B------:R-:W-:Y:S01]  /*8430*/  IMAD.MOV.U32 R63, RZ, RZ, R29 ;  /* 0x000000ffff3f7224 */ /* 0x000fe200078e001d */
[----:B------:R-:W-:Y:S01]  /*8440*/  SHF.R.U64 R51, R48, 0x10, R49 ;  /* 0x0000001030337819 */ /* 0x000fe20000001231 */
        /* <DEDUP_REMOVED lines=9> */
[----:B------:R-:W-:Y:S01]  /*84e0*/  SHF.R.U32.HI R32, RZ, 0x10, R29 ;  /* 0x00000010ff207819 */ /* 0x000fe2000001161d */
[----:B------:R-:W-:Y:S01]  /*84f0*/  IMAD.MOV.U32 R57, RZ, RZ, R21 ;  /* 0x000000ffff397224 */ /* 0x000fe200078e0015 */
[----:B------:R-:W-:Y:S01]  /*8500*/  LOP3.LUT R15, R24, R15, RZ, 0x3c, !PT ;  /* 0x0000000f180f7212 */ /* 0x000fe200078e3cff */
[----:B------:R-:W-:Y:S01]  /*8510*/  IMAD.MOV.U32 R42, RZ, RZ, R48 ;  /* 0x000000ffff2a7224 */ /* 0x000fe200078e0030 */
[----:B------:R-:W-:Y:S01]  /*8520*/  SHF.R.U32.HI R28, RZ, 0x10, R27 ;  /* 0x00000010ff1c7819 */ /* 0x000fe2000001161b */
[----:B------:R-:W-:Y:S01]  /*8530*/  IMAD.MOV.U32 R52, RZ, RZ, R46 ;  /* 0x000000ffff347224 */ /* 0x000fe200078e002e */
[----:B------:R-:W-:Y:S01]  /*8540*/  SHF.R.U64 R55, R20, 0x10, R21 ;  /* 0x0000001014377819 */ /* 0x000fe20000001215 */
[----:B------:R-:W-:Y:S01]  /*8550*/  IMAD R18, R12, 0x200, R15 ;  /* 0x000002000c127824 */ /* 0x000fe200078e020f */
[--C-:B------:R-:W-:Y:S01]  /*8560*/  SHF.R.U64 R54, R10, 0x10, R11.reuse ;  /* 0x000000100a367819 */ /* 0x100fe2000000120b */
        /* <DEDUP_REMOVED lines=59> */
[--C-:B------:R-:W-:Y:S02]  /*8920*/  HADD2.F32 R44, -RZ, R42.reuse.H1_H1 ;  /* 0x3000002aff2c7230 */ /* 0x100fe40000004100 */
[----:B------:R-:W-:Y:S02]  /*8930*/  HADD2.F32 R51, -RZ, R39.H1_H1 ;  /* 0x30000027ff337230 */ /* 0x000fe40000004100 */
[----:B------:R-:W-:Y:S02]  /*8940*/  HADD2.F32 R52, -RZ, R43.H1_H1 ;  /* 0x3000002bff347230 */ /* 0x000fe40000004100 */
[----:B------:R-:W-:Y:S02]  /*8950*/  HADD2.F32 R55, -RZ, R42.H0_H0 ;  /* 0x2000002aff377230 */ /* 0x000fe40000004100 */
[--C-:B-1----:R-:W-:Y:S02]  /*8960*/  HADD2.F32 R47, -RZ, R4.reuse.H0_H0 ;  /* 0x20000004ff2f7230 */ /* 0x102fe40000004100 */
[----:B------:R-:W-:-:S02]  /*8970*/  HADD2.F32 R49, -RZ, R4.H1_H1 ;  /* 0x30000004ff317230 */ /* 0x000fc40000004100 */
[--C-:B------:R-:W-:Y:S01]  /*8980*/  HADD2.F32 R4, -RZ, R5.reuse.H0_H0 ;  /* 0x20000005ff047230 */ /* 0x100fe20000004100 */
[-C--:B------:R-:W-:Y:S01]  /*8990*/  FMUL.FTZ R54, R47, R44.reuse ;  /* 0x0000002c2f367220 */ /* 0x080fe20000410000 */
[----:B------:R-:W-:Y:S01]  /*89a0*/  HADD2.F32 R46, -RZ, R5.H1_H1 ;  /* 0x30000005ff2e7230 */ /* 0x000fe20000004100 */
[C---:B------:R-:W-:Y:S01]  /*89b0*/  FMUL.FTZ R50, R49.reuse, R44 ;  /* 0x0000002c31327220 */ /* 0x040fe20000410000 */
[--C-:B------:R-:W-:Y:S01]  /*89c0*/  HADD2.F32 R5, -RZ, R6.reuse.H0_H0 ;  /* 0x20000006ff057230 */ /* 0x100fe20000004100 */
[-C--:B------:R-:W-:Y:S01]  /*89d0*/  FFMA.FTZ R49, R49, R52.reuse, R54 ;  /* 0x0000003431317223 */ /* 0x080fe20000010036 */
[----:B------:R-:W-:Y:S01]  /*89e0*/  HADD2.F32 R48, -RZ, R6.H1_H1 ;  /* 0x30000006ff307230 */ /* 0x000fe20000004100 */
[----:B------:R-:W-:Y:S01]  /*89f0*/  FFMA.FTZ R50, R47, R52, -R50 ;  /* 0x000000342f327223 */ /* 0x000fe20000010832 */
[--C-:B------:R-:W-:Y:S02]  /*8a00*/  HADD2.F32 R6, -RZ, R7.reuse.H0_H0 ;  /* 0x20000007ff067230 */ /* 0x100fe40000004100 */
[----:B------:R-:W-:-:S02]  /*8a10*/  HADD2.F32 R53, -RZ, R7.H1_H1 ;  /* 0x30000007ff357230 */ /* 0x000fc40000004100 */
[----:B------:R-:W-:Y:S02]  /*8a20*/  HADD2.F32 R7, -RZ, R35.H1_H1 ;  /* 0x30000023ff077230 */ /* 0x000fe40000004100 */
[----:B------:R-:W-:-:S03]  /*8a30*/  HADD2.F32 R52, -RZ, R43.H0_H0 ;  /* 0x2000002bff347230 */ /* 0x000fc60000004100 */
[-C--:B------:R-:W-:Y:S02]  /*8a40*/  FMUL.FTZ R44, R46, R7.reuse ;  /* 0x000000072e2c7220 */ /* 0x080fe40000410000 */
[C---:B------:R-:W-:Y:S02]  /*8a50*/  FMUL.FTZ R7, R4.reuse, R7 ;  /* 0x0000000704077220 */ /* 0x040fe40000410000 */
[-C--:B------:R-:W-:Y:S01]  /*8a60*/  FFMA.FTZ R44, R4, R51.reuse, -R44 ;  /* 0x00000033042c7223 */ /* 0x080fe2000001082c */
[----:B------:R-:W-:Y:S01]  /*8a70*/  HADD2.F32 R4, -RZ, R35.H0_H0 ;  /* 0x20000023ff047230 */ /* 0x000fe20000004100 */
[----:B------:R-:W-:Y:S01]  /*8a80*/  FFMA.FTZ R51, R46, R51, R7 ;  /* 0x000000332e337223 */ /* 0x000fe20000010007 */
[----:B------:R-:W-:Y:S01]  /*8a90*/  HADD2.F32 R46, -RZ, R39.H0_H0 ;  /* 0x20000027ff2e7230 */ /* 0x000fe20000004100 */
[-C--:B------:R-:W-:Y:S02]  /*8aa0*/  FMUL.FTZ R7, R48, R55.reuse ;  /* 0x0000003730077220 */ /* 0x080fe40000410000 */
[----:B------:R-:W-:-:S02]  /*8ab0*/  FMUL.FTZ R55, R5, R55 ;  /* 0x0000003705377220 */ /* 0x000fc40000410000 */
[-C--:B------:R-:W-:Y:S02]  /*8ac0*/  FMUL.FTZ R47, R53, R4.reuse ;  /* 0x00000004352f7220 */ /* 0x080fe40000410000 */
[----:B------:R-:W-:Y:S02]  /*8ad0*/  FMUL.FTZ R4, R6, R4 ;  /* 0x0000000406047220 */ /* 0x000fe40000410000 */
[----:B------:R-:W-:Y:S01]  /*8ae0*/  FFMA.FTZ R7, R5, R52, -R7 ;  /* 0x0000003405077223 */ /* 0x000fe20000010807 */
[----:B------:R-:W-:Y:S01]  /*8af0*/  F2FP.PACK_AB R5, R51, R44 ;  /* 0x0000002c3305723e */ /* 0x000fe200000000ff */
[----:B------:R-:W-:Y:S02]  /*8b00*/  FFMA.FTZ R48, R48, R52, R55 ;  /* 0x0000003430307223 */ /* 0x000fe40000010037 */
[-C--:B------:R-:W-:Y:S02]  /*8b10*/  FFMA.FTZ R47, R6, R46.reuse, -R47 ;  /* 0x0000002e062f7223 */ /* 0x080fe4000001082f */
[----:B------:R-:W-:Y:S01]  /*8b20*/  FFMA.FTZ R46, R53, R46, R4 ;  /* 0x0000002e352e7223 */ /* 0x000fe20000010004 */
[----:B------:R-:W-:-:S02]  /*8b30*/  F2FP.PACK_AB R6, R48, R7 ;  /* 0x000000073006723e */ /* 0x000fc400000000ff */
[----:B------:R-:W-:Y:S02]  /*8b40*/  F2FP.PACK_AB R4, R49, R50 ;  /* 0x000000323104723e */ /* 0x000fe400000000ff */
[----:B------:R-:W-:-:S05]  /*8b50*/  F2FP.PACK_AB R7, R46, R47 ;  /* 0x0000002f2e07723e */ /* 0x000fca00000000ff */
[----:B------:R1:W-:Y:S02]  /*8b60*/  STS.128 [R18], R4 ;  /* 0x0000000412007388 */ /* 0x0003e40000000c00 */
.L_x_2338:
[----:B------:R-:W-:Y:S05]  /*8b70*/  BSYNC B0 ;  /* 0x0000000000007941 */ /* 0x000fea0003800000 */
.L_x_2337:
[----:B-1----:R-:W-:Y:S01]  /*8b80*/  IADD3 R4, R17, 0x10, RZ ;  /* 0x0000001011047810 */ /* 0x002fe20007ffe0ff */
[----:B------:R-:W-:Y:S03]  /*8b90*/  BSSY B0, `(.L_x_2339) ;  /* 0x0000029000007945 */ /* 0x000fe60003800000 */
[----:B------:R-:W-:-:S13]  /*8ba0*/  ISETP.GE.AND P0, PT, R4, c[0x0][0x27c], PT ;  /* 0x00009f0004007a0c */ /* 0x000fda0003f06270 */
        /* <DEDUP_REMOVED lines=39> */
.L_x_2340:
[----:B------:R-:W-:Y:S05]  /*8e20*/  BSYNC B0 ;  /* 0x0000000000007941 */ /* 0x000fea0003800000 */
.L_x_2339:
[----:B-1----:R-:W-:Y:S01]  /*8e30*/  IADD3 R4, R17, 0x20, RZ ;  /* 0x0000002011047810 */ /* 0x002fe20007ffe0ff */
[----:B------:R-:W-:Y:S03]  /*8e40*/  BSSY B0, `(.L_x_2341) ;  /* 0x0000029000007945 */ /* 0x000fe60003800000 */
[----:B------:R-:W-:-:S13]  /*8e50*/  ISETP.GE.AND P0, PT, R4, c[0x0][0x27c], PT ;  /* 0x00009f0004007a0c */ /* 0x000fda0003f06270 */
[----:B------:R-:W-:Y:S05]  /*8e60*/  @P0 BRA `(.L_x_2342) ;  /* 0x0000026000000947 */ /* 0x000fea0003800000 */
[----:B------:R-:W1:Y:S01]  /*8e70*/  LDS.128 R4, [R18+0x4000] ;  /* 0x0040000012047984 */ /* 0x000e620000000c00 */
        /* <DEDUP_REMOVED lines=36> */
[----:B------:R1:W-:Y:S02]  /*90c0*/  STS.128 [R18+0x4000], R4 ;  /* 0x0040000412007388 */ /* 0x0003e40000000c00 */
.L_x_2342:
[----:B------:R-:W-:Y:S05]  /*90d0*/  BSYNC B0 ;  /* 0x0000000000007941 */ /* 0x000fea0003800000 */
.L_x_2341:
        /* <DEDUP_REMOVED lines=42> */
.L_x_2344:
[----:B------:R-:W-:Y:S05]  /*9380*/  BSYNC B0 ;  /* 0x0000000000007941 */ /* 0x000fea0003800000 */
.L_x_2343:
        /* <DEDUP_REMOVED lines=42> */
.L_x_2346:
[----:B------:R-:W-:Y:S05]  /*9630*/  BSYNC B0 ;  /* 0x0000000000007941 */ /* 0x000fea0003800000 */
.L_x_2345:
[----:B-1----:R-:W-:-:S04]  /*9640*/  IADD3 R4, R17, 0x50, RZ ;  /* 0x0000005011047810 */ /* 0x002fc80007ffe0ff */
[----:B------:R-:W-:-:S13]  /*9650*/  ISETP.GE.AND P0, PT, R4, c[0x0][0x27c], PT ;  /* 0x00009f0004007a0c */ /* 0x000fda0003f06270 */
[----:B------:R-:W-:Y:S05]  /*9660*/  @P0 BRA `(.L_x_2336) ;  /* 0x0000026000000947 */ /* 0x000fea0003800000 */
[----:B------:R-:W1:Y:S01]  /*9670*/  LDS.128 R4, [R8+0x8000] ;  /* 0x0080000008047984 */ /* 0x000e620000000c00 */
[----:B------:R-:W-:Y:S02]  /*9680*/  HADD2.F32 R44, -RZ, R11.H1_H1 ;  /* 0x3000000bff2c7230 */ /* 0x000fe40000004100 */
        /* <DEDUP_REMOVED lines=36> */
.L_x_2336:
[----:B------:R-:W-:Y:S05]  /*98d0*/  BSYNC B1 ;  /* 0x0000000000017941 */ /* 0x000fea0003800000 */
.L_x_2335:
        /* <DEDUP_REMOVED lines=26> */
[C---:B------:R-:W-:Y:S01]  /*9a80*/  FFMA.FTZ R16, R51.reuse, R4, -R16 ;  /* 0x0000000433107223 */ /* 0x040fe20000010810 */
[----:B------:R-:W-:Y:S01]  /*9a90*/  HADD2.F32 R7, -RZ, R7.H1_H1 ;  /* 0x30000007ff077230 */ /* 0x000fe20000004100 */
[----:B------:R-:W-:-:S02]  /*9aa0*/  FFMA.FTZ R49, R51, R44, R49 ;  /* 0x0000002c33317223 */ /* 0x000fc40000010031 */
[C---:B------:R-:W-:Y:S02]  /*9ab0*/  FFMA.FTZ R50, R48.reuse, R45, -R50 ;  /* 0x0000002d30327223 */ /* 0x040fe40000010832 */
[----:B------:R-:W-:Y:S02]  /*9ac0*/  FFMA.FTZ R47, R48, R47, R52 ;  /* 0x0000002f302f7223 */ /* 0x000fe40000010034 */
[C---:B------:R-:W-:Y:S02]  /*9ad0*/  FMUL.FTZ R4, R42.reuse, R46 ;  /* 0x0000002e2a047220 */ /* 0x040fe40000410000 */
[----:B------:R-:W-:Y:S02]  /*9ae0*/  FMUL.FTZ R44, R42, R5 ;  /* 0x000000052a2c7220 */ /* 0x000fe40000410000 */
[C---:B------:R-:W-:Y:S02]  /*9af0*/  FMUL.FTZ R42, R35.reuse, R7 ;  /* 0x00000007232a7220 */ /* 0x040fe40000410000 */
[----:B------:R-:W-:-:S02]  /*9b00*/  FMUL.FTZ R48, R35, R6 ;  /* 0x0000000623307220 */ /* 0x000fc40000410000 */
[----:B------:R-:W-:Y:S01]  /*9b10*/  FFMA.FTZ R35, R43, R5, -R4 ;  /* 0x000000052b237223 */ /* 0x000fe20000010804 */
[----:B------:R-:W-:Y:S01]  /*9b20*/  F2FP.PACK_AB R4, R47, R50 ;  /* 0x000000322f04723e */ /* 0x000fe200000000ff */
[----:B------:R-:W-:Y:S01]  /*9b30*/  FFMA.FTZ R44, R43, R46, R44 ;  /* 0x0000002e2b2c7223 */ /* 0x000fe2000001002c */
[----:B------:R-:W-:Y:S01]  /*9b40*/  F2FP.PACK_AB R5, R49, R16 ;  /* 0x000000103105723e */ /* 0x000fe200000000ff */
[C---:B------:R-:W-:Y:S02]  /*9b50*/  FFMA.FTZ R42, R39.reuse, R6, -R42 ;  /* 0x00000006272a7223 */ /* 0x040fe4000001082a */
[----:B------:R-:W-:Y:S01]  /*9b60*/  FFMA.FTZ R7, R39, R7, R48 ;  /* 0x0000000727077223 */ /* 0x000fe20000010030 */
[----:B------:R-:W-:-:S04]  /*9b70*/  F2FP.PACK_AB R6, R44, R35 ;  /* 0x000000232c06723e */ /* 0x000fc800000000ff */
[----:B------:R-:W-:-:S05]  /*9b80*/  F2FP.PACK_AB R7, R7, R42 ;  /* 0x0000002a0707723e */ /* 0x000fca00000000ff */
[----:B------:R1:W-:Y:S02]  /*9b90*/  STS.128 [R18+0x2000], R4 ;  /* 0x0020000412007388 */ /* 0x0003e40000000c00 */
.L_x_2349:
[----:B------:R-:W-:Y:S05]  /*9ba0*/  BSYNC B0 ;  /* 0x0000000000007941 */ /* 0x000fea0003800000 */
.L_x_2348:
        /* <DEDUP_REMOVED lines=8> */
[--C-:B------:R-:W-:Y:S02]  /*9c30*/  HADD2.F32 R44, -RZ, R34.reuse.H1_H1 ;  /* 0x30000022ff2c7230 */ /* 0x100fe40000004100 */
        /* <DEDUP_REMOVED lines=23> */
[----:B------:R-:W-:Y:S02]  /*9db0*/  FFMA.FTZ R33, R34, R5, -R33 ;  /* 0x0000000522217223 */ /* 0x000fe40000010821 */
[----:B------:R-:W-:-:S02]  /*9dc0*/  FFMA.FTZ R35, R32, R6, -R35 ;  /* 0x0000000620237223 */ /* 0x000fc40000010823 */
[----:B------:R-:W-:Y:S02]  /*9dd0*/  FFMA.FTZ R45, R47, R42, R45 ;  /* 0x0000002a2f2d7223 */ /* 0x000fe4000001002d */
[----:B------:R-:W-:Y:S01]  /*9de0*/  FFMA.FTZ R34, R34, R43, R4 ;  /* 0x0000002b22227223 */ /* 0x000fe20000010004 */
[----:B------:R-:W-:Y:S01]  /*9df0*/  F2FP.PACK_AB R4, R39, R46 ;  /* 0x0000002e2704723e */ /* 0x000fe200000000ff */
[----:B------:R-:W-:Y:S01]  /*9e00*/  FFMA.FTZ R32, R32, R7, R31 ;  /* 0x0000000720207223 */ /* 0x000fe2000001001f */
[----:B------:R-:W-:Y:S02]  /*9e10*/  F2FP.PACK_AB R5, R45, R16 ;  /* 0x000000102d05723e */ /* 0x000fe400000000ff */
[----:B------:R-:W-:Y:S02]  /*9e20*/  F2FP.PACK_AB R6, R34, R33 ;  /* 0x000000212206723e */ /* 0x000fe400000000ff */
[----:B------:R-:W-:-:S05]  /*9e30*/  F2FP.PACK_AB R7, R32, R35 ;  /* 0x000000232007723e */ /* 0x000fca00000000ff */
[----:B------:R1:W-:Y:S02]  /*9e40*/  STS.128 [R8+0x2000], R4 ;  /* 0x0020000408007388 */ /* 0x0003e40000000c00 */
.L_x_2351:
[----:B------:R-:W-:Y:S05]  /*9e50*/  BSYNC B0 ;  /* 0x0000000000007941 */ /* 0x000fea0003800000 */
.L_x_2350:
        /* <DEDUP_REMOVED lines=27> */
[C---:B------:R-:W-:Y:S02]  /*a010*/  FMUL.FTZ R4, R29.reuse, R34 ;  /* 0x000000221d047220 */ /* 0x040fe40000410000 */
[----:B------:R-:W-:Y:S02]  /*a020*/  FMUL.FTZ R31, R29, R5 ;  /* 0x000000051d1f7220 */ /* 0x000fe40000410000 */
[C---:B------:R-:W-:Y:S02]  /*a030*/  FMUL.FTZ R29, R27.reuse, R7 ;  /* 0x000000071b1d7220 */ /* 0x040fe40000410000 */
[----:B------:R-:W-:Y:S02]  /*a040*/  FMUL.FTZ R27, R27, R6 ;  /* 0x000000061b1b7220 */ /* 0x000fe40000410000 */
[----:B------:R-:W-:Y:S02]  /*a050*/  FFMA.FTZ R35, R43, R32, R35 ;  /* 0x000000202b237223 */ /* 0x000fe40000010023 */
[----:B------:R-:W-:-:S02]  /*a060*/  FFMA.FTZ R29, R28, R6, -R29 ;  /* 0x000000061c1d7223 */ /* 0x000fc4000001081d */
[----:B------:R-:W-:Y:S02]  /*a070*/  FFMA.FTZ R44, R42, R33, R44 ;  /* 0x000000212a2c7223 */ /* 0x000fe4000001002c */
[C---:B------:R-:W-:Y:S01]  /*a080*/  FFMA.FTZ R32, R30.reuse, R5, -R4 ;  /* 0x000000051e207223 */ /* 0x040fe20000010804 */
[----:B------:R-:W-:Y:S01]  /*a090*/  F2FP.PACK_AB R5, R35, R16 ;  /* 0x000000102305723e */ /* 0x000fe200000000ff */
[----:B------:R-:W-:Y:S01]  /*a0a0*/  FFMA.FTZ R31, R30, R34, R31 ;  /* 0x000000221e1f7223 */ /* 0x000fe2000001001f */
[----:B------:R-:W-:Y:S01]  /*a0b0*/  F2FP.PACK_AB R4, R44, R39 ;  /* 0x000000272c04723e */ /* 0x000fe200000000ff */
[----:B------:R-:W-:-:S03]  /*a0c0*/  FFMA.FTZ R28, R28, R7, R27 ;  /* 0x000000071c1c7223 */ /* 0x000fc6000001001b */
[----:B------:R-:W-:Y:S02]  /*a0d0*/  F2FP.PACK_AB R6, R31, R32 ;  /* 0x000000201f06723e */ /* 0x000fe400000000ff */
[----:B------:R-:W-:-:S05]  /*a0e0*/  F2FP.PACK_AB R7, R28, R29 ;  /* 0x0000001d1c07723e */ /* 0x000fca00000000ff */
[----:B------:R1:W-:Y:S02]  /*a0f0*/  STS.128 [R18+0x6000], R4 ;  /* 0x0060000412007388 */ /* 0x0003e40000000c00 */
.L_x_2353:
[----:B------:R-:W-:Y:S05]  /*a100*/  BSYNC B0 ;  /* 0x0000000000007941 */ /* 0x000fea0003800000 */
.L_x_2352:
        /* <DEDUP_REMOVED lines=42> */
.L_x_2355:
[----:B------:R-:W-:Y:S05]  /*a3b0*/  BSYNC B0 ;  /* 0x0000000000007941 */ /* 0x000fea0003800000 */
.L_x_2354:
        /* <DEDUP_REMOVED lines=42> */
.L_x_2357:
[----:B------:R-:W-:Y:S05]  /*a660*/  BSYNC B0 ;  /* 0x0000000000007941 */ /* 0x000fea0003800000 */
.L_x_2356:
        /* <DEDUP_REMOVED lines=40> */
[----:B------:R1:W-:Y:S01]  /*a8f0*/  STS.128 [R8+0xa000], R4 ;  /* 0x00a0000408007388 */ /* 0x0003e20000000c00 */
[----:B------:R-:W-:Y:S05]  /*a900*/  BRA `(.L_x_2347) ;  /* 0x00002fd000007947 */ /* 0x000fea0003800000 */
.L_x_2332:
[----:B------:R-:W-:Y:S01]  /*a910*/  ISETP.GE.AND P0, PT, R15, R44, PT ;  /* 0x0000002c0f00720c */ /* 0x000fe20003f06270 */
[----:B------:R-:W-:Y:S01]  /*a920*/  BSSY B0, `(.L_x_2358) ;  /* 0x0000035000007945 */ /* 0x000fe20003800000 */
[----:B------:R-:W-:Y:S01]  /*a930*/  MOV R42, R32 ;  /* 0x00000020002a7202 */ /* 0x000fe20000000f00 */
[----:B------:R-:W-:Y:S01]  /*a940*/  IMAD.MOV.U32 R26, RZ, RZ, R18 ;  /* 0x000000ffff1a7224 */ /* 0x000fe200078e0012 */
[----:B------:R-:W-:Y:S01]  /*a950*/  MOV R43, R33 ;  /* 0x00000021002b7202 */ /* 0x000fe20000000f00 */
        /* <DEDUP_REMOVED lines=32> */
[----:B--2---:R-:W-:Y:S02]  /*ab60*/  IADD3 R18, R24, 0x40, RZ ;  /* 0x0000004018127810 */ /* 0x004fe40007ffe0ff */
[----:B-1----:R-:W-:-:S04]  /*ab70*/  @!P0 IMAD.WIDE R20, R15, 0x2, R26 ;  /* 0x000000020f148825 */ /* 0x002fc800078e021a */
        /* <DEDUP_REMOVED lines=15> */
.L_x_2359:
[----:B------:R-:W-:Y:S05]  /*ac70*/  BSYNC B0 ;  /* 0x0000000000007941 */ /* 0x000fea0003800000 */
.L_x_2358:
[----:B------:R-:W-:Y:S01]  /*ac80*/  IMAD R47, R83, -0x80, R44 ;  /* 0xffffff80532f7824 */ /* 0x000fe200078e022c */
[--C-:B-----5:R-:W-:Y:S01]  /*ac90*/  SHF.R.U64 R67, R32, 0x10, R33.reuse ;  /* 0x0000001020437819 */ /* 0x120fe20000001221 */
[----:B------:R-:W-:Y:S01]  /*aca0*/  IMAD.MOV.U32 R68, RZ, RZ, R32 ;  /* 0x000000ffff447224 */ /* 0x000fe200078e0020 */
[--C-:B------:R-:W-:Y:S01]  /*acb0*/  SHF.R.U32.HI R39, RZ, 0x10, R33.reuse ;  /* 0x00000010ff277819 */ /* 0x100fe20000011621 */
[----:B------:R-:W-:Y:S01]  /*acc0*/  IMAD.MOV.U32 R69, RZ, RZ, R33 ;  /* 0x000000ffff457224 */ /* 0x000fe200078e0021 */
[----:B------:R-:W-:Y:S01]  /*acd0*/  IMNMX R47, R47, 0x80, PT ;  /* 0x000000802f2f7817 */ /* 0x000fe20003800200 */
[----:B------:R-:W-:Y:S01]  /*ace0*/  IMAD.MOV.U32 R66, RZ, RZ, R34 ;  /* 0x000000ffff427224 */ /* 0x000fe200078e0022 */
[----:B------:R-:W-:Y:S01]  /*acf0*/  SHF.R.U64 R65, R34, 0x10, R35 ;  /* 0x0000001022417819 */ /* 0x000fe20000001223 */
[--C-:B------:R-:W-:Y:S01]  /*ad00*/  IMAD.MOV.U32 R63, RZ, RZ, R49.reuse ;  /* 0x000000ffff3f7224 */ /* 0x100fe200078e0031 */
[----:B------:R-:W-:Y:S01]  /*ad10*/  ISETP.GE.AND P0, PT, R16, R47, PT ;  /* 0x0000002f1000720c */ /* 0x000fe20003f06270 */
[----:B------:R-:W-:Y:S01]  /*ad20*/  IMAD.MOV.U32 R32, RZ, RZ, R50 ;  /* 0x000000ffff207224 */ /* 0x000fe200078e0032 */
[----:B------:R-:W-:Y:S01]  /*ad30*/  SHF.R.U64 R62, R48, 0x10, R49 ;  /* 0x00000010303e7819 */ /* 0x000fe20000001231 */
[----:B------:R-:W-:Y:S01]  /*ad40*/  IMAD.MOV.U32 R61, RZ, RZ, R51 ;  /* 0x000000ffff3d7224 */ /* 0x000fe200078e0033 */
[----:B------:R-:W-:Y:S01]  /*ad50*/  SHF.R.U32.HI R60, RZ, 0x10, R49 ;  /* 0x00000010ff3c7819 */ /* 0x000fe20000011631 */
[----:B------:R-:W-:Y:S01]  /*ad60*/  IMAD.MOV.U32 R57, RZ, RZ, R29 ;  /* 0x000000ffff397224 */ /* 0x000fe200078e001d */
[----:B------:R-:W-:Y:S01]  /*ad70*/  SHF.R.U64 R59, R50, 0x10, R51 ;  /* 0x00000010323b7819 */ /* 0x000fe20000001233 */
[----:B--2---:R-:W-:Y:S01]  /*ad80*/  IMAD.MOV.U32 R53, RZ, RZ, R9 ;  /* 0x000000ffff357224 */ /* 0x004fe200078e0009 */
        /* <DEDUP_REMOVED lines=23> */
[--C-:B------:R-:W-:Y:S01]  /*af00*/  IMAD.MOV.U32 R7, RZ, RZ, R21.reuse ;  /* 0x000000ffff077224 */ /* 0x100fe200078e0015 */
[--C-:B------:R-:W-:Y:S01]  /*af10*/  SHF.R.U64 R5, R20, 0x10, R21.reuse ;  /* 0x0000001014057819 */ /* 0x100fe20000001215 */
        /* <DEDUP_REMOVED lines=134> */
.L_x_2363:
[----:B------:R-:W-:Y:S05]  /*b780*/  BSYNC B0 ;  /* 0x0000000000007941 */ /* 0x000fea0003800000 */
.L_x_2362:
        /* <DEDUP_REMOVED lines=106> */
.L_x_2365:
[----:B------:R-:W-:Y:S05]  /*be30*/  BSYNC B0 ;  /* 0x0000000000007941 */ /* 0x000fea0003800000 */
.L_x_2364:
        /* <DEDUP_REMOVED lines=105> */
.L_x_2361:
[----:B------:R-:W-:Y:S05]  /*c4d0*/  BSYNC B1 ;  /* 0x0000000000017941 */ /* 0x000fea0003800000 */
.L_x_2360:
        /* <DEDUP_REMOVED lines=103> */
.L_x_2367:
[----:B------:R-:W-:Y:S05]  /*cb50*/  BSYNC B0 ;  /* 0x0000000000007941 */ /* 0x000fea0003800000 */
.L_x_2366:
        /* <DEDUP_REMOVED lines=19> */
[----:B------:R-:W-:Y:S02]  /*cc90*/  SHF.R.S32.HI R4, RZ, 0x1f, R9 ;  /* 0x0000001fff047819 */ /* 0x000fe40000011409 */
[----:B------:R-:W-:Y:S01]  /*cca0*/  LEA.HI R8, R8, R7, RZ, 0x6 ;  /* 0x0000000708087211 */ /* 0x000fe200078f30ff */
[----:B------:R-:W-:Y:S01]  /*ccb0*/  IMAD.SHL.U32 R5, R5, 0x40, RZ ;  /* 0x0000004005057824 */ /* 0x000fe200078e00ff */
[----:B------:R-:W-:Y:S02]  /*ccc0*/  LOP3.LUT R10, R10, 0x1c0, RZ, 0xc0, !PT ;  /* 0x000001c00a0a7812 */ /* 0x000fe400078ec0ff */
        /* <DEDUP_REMOVED lines=85> */
.L_x_2369:
[----:B------:R-:W-:Y:S05]  /*d220*/  BSYNC B0 ;  /* 0x0000000000007941 */ /* 0x000fea0003800000 */
.L_x_2368:
        /* <DEDUP_REMOVED lines=20> */
[----:B------:R-:W-:Y:S01]  /*d370*/  HADD2.F32 R44, -RZ, R23.H1_H1 ;  /* 0x30000017ff2c7230 */ /* 0x000fe20000004100 */
        /* <DEDUP_REMOVED lines=40> */
[----:B------:R-:W-:Y:S01]  /*d600*/  HADD2.F32 R5, -RZ, R6.H0_H0 ;  /* 0x20000006ff057230 */ /* 0x000fe20000004100 */
[----:B------:R-:W-:Y:S01]  /*d610*/  FMUL.FTZ R47, R17, R27 ;  /* 0x0000001b112f7220 */ /* 0x000fe20000410000 */
[----:B------:R-:W-:Y:S01]  /*d620*/  HADD2.F32 R28, -RZ, R10.H1_H1 ;  /* 0x3000000aff1c7230 */ /* 0x000fe20000004100 */
[-C--:B------:R-:W-:Y:S01]  /*d630*/  FMUL.FTZ R35, R35, R31.reuse ;  /* 0x0000001f23237220 */ /* 0x080fe20000410000 */
[----:B------:R-:W-:Y:S01]  /*d640*/  HADD2.F32 R33, -RZ, R6.H1_H1 ;  /* 0x30000006ff217230 */ /* 0x000fe20000004100 */
        /* <DEDUP_REMOVED lines=14> */
[----:B------:R-:W-:-:S02]  /*d730*/  FMUL.FTZ R31, R31, R33 ;  /* 0x000000211f1f7220 */ /* 0x000fc40000410000 */
[----:B------:R-:W-:Y:S01]  /*d740*/  FFMA.FTZ R33, R5, R33, R50 ;  /* 0x0000002105217223 */ /* 0x000fe20000010032 */
[----:B------:R-:W-:Y:S01]  /*d750*/  HADD2.F32 R50, -RZ, R18.H0_H0 ;  /* 0x20000012ff327230 */ /* 0x000fe20000004100 */
        /* <DEDUP_REMOVED lines=24> */
.L_x_2347:
[----:B------:R-:W-:Y:S05]  /*d8e0*/  BSYNC B2 ;  /* 0x0000000000027941 */ /* 0x000fea0003800000 */
.L_x_2331:
        /* <DEDUP_REMOVED lines=47> */
[----:B------:R-:W-:Y:S02]  /*dbe0*/  IMAD R0, R0, c[0x0][0x208], RZ ;  /* 0x0000820000007a24 */ /* 0x000fe400078e02ff */
[----:B------:R-:W-:Y:S01]  /*dbf0*/  IMAD.SHL.U32 R44, R146, 0x2, RZ ;  /* 0x00000002922c7824 */ /* 0x000fe200078e00ff */
[----:B------:R-:W-:Y:S01]  /*dc00*/  LOP3.LUT R49, R49, 0xf, RZ, 0xc0, !PT ;  /* 0x0000000f31317812 */ /* 0x000fe200078ec0ff */
[----:B------:R-:W-:Y:S01]  /*dc10*/  IMAD R39, R193, c[0x0][0x20c], R0 ;  /* 0x00008300c1277a24 */ /* 0x000fe200078e0200 */
[----:B------:R-:W-:Y:S01]  /*dc20*/  SHF.R.S32.HI R0, RZ, 0x1f, R192 ;  /* 0x0000001fff007819 */ /* 0x000fe200000114c0 */
[----:B------:R-:W-:Y:S02]  /*dc30*/  IMAD.SHL.U32 R41, R145, 0x2, RZ ;  /* 0x0000000291297824 */ /* 0x000fe400078e00ff */
[----:B------:R-:W-:Y:S02]  /*dc40*/  IMAD.IADD R43, R43, 0x1, R39 ;  /* 0x000000012b2b7824 */ /* 0x000fe400078e0227 */
[----:B------:R-:W-:-:S02]  /*dc50*/  IMAD R39, R0, c[0x0][0x218], RZ ;  /* 0x0000860000277a24 */ /* 0x000fc400078e02ff */
[----:B------:R-:W-:-:S04]  /*dc60*/  IMAD.WIDE.U32 R42, R192, c[0x0][0x218], R42 ;  /* 0x00008600c02a7a25 */ /* 0x000fc800078e002a */
[----:B------:R-:W-:Y:S01]  /*dc70*/  IMAD R0, R192, c[0x0][0x21c], R39 ;  /* 0x00008700c0007a24 */ /* 0x000fe200078e0227 */
[----:B------:R-:W-:Y:S02]  /*dc80*/  IADD3 R40, P0, R40, R42, RZ ;  /* 0x0000002a28287210 */ /* 0x000fe40007f1e0ff */
[----:B------:R-:W-:Y:S02]  /*dc90*/  SHF.L.U64.HI R42, R145, 0x1, R148 ;  /* 0x00000001912a7819 */ /* 0x000fe40000010294 */
[----:B------:R-:W-:Y:S01]  /*dca0*/  IADD3.X R39, R187, R43, R0, P0, !PT ;  /* 0x0000002bbb277210 */ /* 0x000fe200007fe400 */
[----:B------:R-:W-:Y:S01]  /*dcb0*/  IMAD.SHL.U32 R0, R144, 0x2, RZ ;  /* 0x0000000290007824 */ /* 0x000fe200078e00ff */
        /* <DEDUP_REMOVED lines=34> */
.L_x_2370:
[----:B--2---:R-:W-:Y:S01]  /*dee0*/  IMAD.MOV.U32 R2, RZ, RZ, 0x40 ;  /* 0x00000040ff027424 */ /* 0x004fe200078e00ff */
[----:B------:R-:W-:Y:S01]  /*def0*/  LOP3.LUT P0, RZ, R37, 0x4, RZ, 0xc0, !PT ;  /* 0x0000000425ff7812 */ /* 0x000fe2000780c0ff */
[----:B------:R-:W-:Y:S01]  /*df00*/  LDSM.16.M88.4 R48, [R3+0x4000] ;  /* 0x004000000330783b */ /* 0x000fe20000000200 */
[----:B------:R-:W-:Y:S01]  /*df10*/  LOP3.LUT R81, R81, 0xffffffe0, RZ, 0xc0, !PT ;  /* 0xffffffe051517812 */ /* 0x000fe200078ec0ff */
[----:B-1----:R-:W-:Y:S01]  /*df20*/  HMMA.16816.F32 R84, R32, R128, RZ ;  /* 0x000000802054723c */ /* 0x002fe200000018ff */
[----:B------:R-:W-:Y:S01]  /*df30*/  SEL R0, R2, 0xffffffc0, !P0 ;  /* 0xffffffc002007807 */ /* 0x000fe20004000000 */
[----:B------:R1:W-:Y:S01]  /*df40*/  LDSM.16.M88.4 R72, [R3+0x8000] ;  /* 0x008000000348783b */ /* 0x0003e20000000200 */
[----:B------:R-:W-:Y:S01]  /*df50*/  LOP3.LUT P0, RZ, R36, 0x4, RZ, 0xc0, !PT ;  /* 0x0000000424ff7812 */ /* 0x000fe2000780c0ff */
[----:B------:R-:W-:Y:S02]  /*df60*/  IMAD.IADD R82, R82, 0x1, -R81 ;  /* 0x0000000152527824 */ /* 0x000fe400078e0a51 */
        /* <DEDUP_REMOVED lines=8> */
[----:B------:R-:W-:Y:S01]  /*dff0*/  IMAD.SHL.U32 R177, R177, 0x2, RZ ;  /* 0x00000002b1b17824 */ /* 0x000fe200078e00ff */
[----:B------:R-:W2:Y:S03]  /*e000*/  LDSM.16.M88.4 R120, [R128+0xc100] ;  /* 0x00c100008078783b */ /* 0x000ea60000000200 */
[--C-:B------:R-:W-:Y:S01]  /*e010*/  IMAD.IADD R176, R0, 0x1, R177.reuse ;  /* 0x0000000100b07824 */ /* 0x100fe200078e02b1 */
[----:B------:R-:W-:Y:S01]  /*e020*/  LDSM.16.M88.4 R56, [R178] ;  /* 0x00000000b238783b */ /* 0x000fe20000000200 */
[----:B------:R-:W-:-:S02]  /*e030*/  IMAD.IADD R175, R181, 0x1, R177 ;  /* 0x00000001b5af7824 */ /* 0x000fc400078e02b1 */
[----:B------:R-:W-:Y:S01]  /*e040*/  HMMA.16816.F32 R84, R28, R124, R84 ;  /* 0x0000007c1c54723c */ /* 0x000fe20000001854 */
[----:B-1----:R-:W-:Y:S01]  /*e050*/  SHF.R.S32.HI R3, RZ, 0x1f, R82 ;  /* 0x0000001fff037819 */ /* 0x002fe20000011452 */
[----:B------:R-:W1:Y:S01]  /*e060*/  LDSM.16.M88.4 R116, [R2+0xc100] ;  /* 0x00c100000274783b */ /* 0x000e620000000200 */
[----:B------:R-:W-:Y:S02]  /*e070*/  IMAD.IADD R0, R0, 0x1, R175 ;  /* 0x0000000100007824 */ /* 0x000fe400078e02af */
[----:B------:R-:W-:Y:S01]  /*e080*/  LEA.HI R3, R3, R82, RZ, 0x2 ;  /* 0x0000005203037211 */ /* 0x000fe200078f10ff */
[----:B------:R-:W5:Y:S01]  /*e090*/  LDSM.16.M88.4 R112, [R183+0xe100] ;  /* 0x00e10000b770783b */ /* 0x000f620000000200 */
[----:B------:R-:W-:Y:S02]  /*e0a0*/  IMAD.IADD R164, R181, 0x1, R176 ;  /* 0x00000001b5a47824 */ /* 0x000fe400078e02b0 */
[----:B------:R-:W-:Y:S01]  /*e0b0*/  LOP3.LUT R3, R3, 0x7ffffffc, RZ, 0xc0, !PT ;  /* 0x7ffffffc03037812 */ /* 0x000fe200078ec0ff */
[----:B------:R-:W4:Y:S04]  /*e0c0*/  LDSM.16.M88.4 R108, [R139+0xe100] ;  /* 0x00e100008b6c783b */ /* 0x000f280000000200 */
[----:B------:R-:W-:Y:S01]  /*e0d0*/  IMAD.IADD R3, R82, 0x1, -R3 ;  /* 0x0000000152037824 */ /* 0x000fe200078e0a03 */
[----:B------:R-:W-:Y:S03]  /*e0e0*/  LDSM.16.M88.4 R44, [R179+0x4000] ;  /* 0x00400000b32c783b */ /* 0x000fe60000000200 */
[----:B------:R-:W-:Y:S01]  /*e0f0*/  IMAD R3, R3, -0x2, R80 ;  /* 0xfffffffe03037824 */ /* 0x000fe200078e0250 */
[----:B------:R-:W3:Y:S01]  /*e100*/  LDSM.16.M88.4 R104, [R128+0xe100] ;  /* 0x00e100008068783b */ /* 0x000ee20000000200 */
[----:B------:R-:W-:Y:S03]  /*e110*/  HMMA.16816.F32 R80, R32, R130, RZ ;  /* 0x000000822050723c */ /* 0x000fe600000018ff */
[----:B------:R-:W-:Y:S01]  /*e120*/  LDSM.16.M88.4 R40, [R178+0x4000] ;  /* 0x00400000b228783b */ /* 0x000fe20000000200 */
[----:B------:R-:W-:-:S03]  /*e130*/  ISETP.GT.AND P0, PT, R3, RZ, PT ;  /* 0x000000ff0300720c */ /* 0x000fc60003f04270 */
[----:B------:R-:W3:Y:S04]  /*e140*/  LDSM.16.M88.4 R100, [R2+0xe100] ;  /* 0x00e100000264783b */ /* 0x000ee80000000200 */
[----:B------:R-:W-:Y:S01]  /*e150*/  LDSM.16.M88.4 R36, [R182+0x8000] ;  /* 0x00800000b624783b */ /* 0x000fe20000000200 */
[----:B--2---:R-:W-:Y:S03]  /*e160*/  HMMA.16816.F32 R84, R60, R120, R84 ;  /* 0x000000783c54723c */ /* 0x004fe60000001854 */
[----:B------:R-:W2:Y:S04]  /*e170*/  LDSM.16.M88.4 R96, [R183+0x10100] ;  /* 0x01010000b760783b */ /* 0x000ea80000000200 */
[----:B------:R-:W2:Y:S04]  /*e180*/  LDSM.16.M88.4 R92, [R139+0x10100] ;  /* 0x010100008b5c783b */ /* 0x000ea80000000200 */
[----:B------:R-:W-:Y:S01]  /*e190*/  LDSM.16.M88.4 R68, [R179+0x8000] ;  /* 0x00800000b344783b */ /* 0x000fe20000000200 */
[----:B------:R-:W-:Y:S03]  /*e1a0*/  HMMA.16816.F32 R80, R28, R126, R80 ;  /* 0x0000007e1c50723c */ /* 0x000fe60000001850 */
[----:B------:R-:W2:Y:S04]  /*e1b0*/  LDSM.16.M88.4 R88, [R128+0x10100] ;  /* 0x010100008058783b */ /* 0x000ea80000000200 */
[----:B------:R-:W-:Y:S04]  /*e1c0*/  LDSM.16.M88.4 R64, [R178+0x8000] ;  /* 0x00800000b240783b */ /* 0x000fe80000000200 */
[----:B------:R-:W2:Y:S01]  /*e1d0*/  LDSM.16.M88.4 R76, [R2+0x10100] ;  /* 0x01010000024c783b */ /* 0x000ea20000000200 */
[----:B-1----:R-:W-:Y:S03]  /*e1e0*/  HMMA.16816.F32 R84, R56, R116, R84 ;  /* 0x000000743854723c */ /* 0x002fe60000001854 */
[----:B------:R-:W0:Y:S09]  /*e1f0*/  LDGDEPBAR ;  /* 0x00000000000079af */ /* 0x000e320000000000 */
[----:B------:R-:W-:Y:S11]  /*e200*/  HMMA.16816.F32 R80, R60, R122, R80 ;  /* 0x0000007a3c50723c */ /* 0x000ff60000001850 */
[----:B------:R-:W-:Y:S01]  /*e210*/  @!UPT UIADD3 URZ, URZ, URZ, URZ ;  /* 0x0000003f3f3ff290 */ /* 0x000fe2000fffe03f */
[----:B-----5:R-:W-:Y:S11]  /*e220*/  HMMA.16816.F32 R84, R52, R112, R84 ;  /* 0x000000703454723c */ /* 0x020ff60000001854 */
[----:B------:R-:W-:Y:S01]  /*e230*/  @!UPT UIADD3 URZ, URZ, URZ, URZ ;  /* 0x0000003f3f3ff290 */ /* 0x000fe2000fffe03f */
[----:B------:R-:W-:Y:S01]  /*e240*/  HMMA.16816.F32 R80, R56, R118, R80 ;  /* 0x000000763850723c */ /* 0x000fe20000001850 */
[----:B------:R-:W1:Y:S11]  /*e250*/  LDSM.16.M88.4 R116, [R128+0xc900] ;  /* 0x00c900008074783b */ /* 0x000e760000000200 */
[----:B----4-:R-:W-:Y:S11]  /*e260*/  HMMA.16816.F32 R84, R48, R108, R84 ;  /* 0x0000006c3054723c */ /* 0x010ff60000001854 */
[----:B------:R-:W-:Y:S01]  /*e270*/  @!UPT UIADD3 URZ, URZ, URZ, URZ ;  /* 0x0000003f3f3ff290 */ /* 0x000fe2000fffe03f */
[----:B------:R-:W-:Y:S01]  /*e280*/  HMMA.16816.F32 R80, R52, R114, R80 ;  /* 0x000000723450723c */ /* 0x000fe20000001850 */
[----:B------:R-:W4:Y:S11]  /*e290*/  LDSM.16.M88.4 R112, [R2+0xc900] ;  /* 0x00c900000270783b */ /* 0x000f360000000200 */
[----:B---3--:R-:W-:Y:S11]  /*e2a0*/  HMMA.16816.F32 R84, R44, R104, R84 ;  /* 0x000000682c54723c */ /* 0x008ff60000001854 */
[----:B------:R-:W-:Y:S01]  /*e2b0*/  @!UPT UIADD3 URZ, URZ, URZ, URZ ;  /* 0x0000003f3f3ff290 */ /* 0x000fe2000fffe03f */
[----:B------:R-:W-:Y:S01]  /*e2c0*/  HMMA.16816.F32 R80, R48, R110, R80 ;  /* 0x0000006e3050723c */ /* 0x000fe20000001850 */
[----:B------:R-:W3:Y:S11]  /*e2d0*/  LDSM.16.M88.4 R108, [R183+0xe900] ;  /* 0x00e90000b76c783b */ /* 0x000ef60000000200 */
[----:B------:R-:W-:Y:S11]  /*e2e0*/  HMMA.16816.F32 R84, R40, R100, R84 ;  /* 0x000000642854723c */ /* 0x000ff60000001854 */
[----:B------:R-:W-:Y:S01]  /*e2f0*/  @!UPT UIADD3 URZ, URZ, URZ, URZ ;  /* 0x0000003f3f3ff290 */ /* 0x000fe2000fffe03f */
[----:B------:R-:W-:Y:S01]  /*e300*/  HMMA.16816.F32 R80, R44, R106, R80 ;  /* 0x0000006a2c50723c */ /* 0x000fe20000001850 */
[----:B------:R-:W5:Y:S11]  /*e310*/  LDSM.16.M88.4 R104, [R139+0xe900] ;  /* 0x00e900008b68783b */ /* 0x000f760000000200 */
[----:B--2---:R-:W-:Y:S11]  /*e320*/  HMMA.16816.F32 R84, R36, R96, R84 ;  /* 0x000000602454723c */ /* 0x004ff60000001854 */
[----:B------:R-:W-:Y:S01]  /*e330*/  @!UPT UIADD3 URZ, URZ, URZ, URZ ;  /* 0x0000003f3f3ff290 */ /* 0x000fe2000fffe03f */
[----:B------:R-:W-:Y:S01]  /*e340*/  HMMA.16816.F32 R80, R40, R102, R80 ;  /* 0x000000662850723c */ /* 0x000fe20000001850 */
[----:B------:R-:W2:Y:S11]  /*e350*/  LDSM.16.M88.4 R100, [R128+0xe900] ;  /* 0x00e900008064783b */ /* 0x000eb60000000200 */
[----:B------:R-:W-:Y:S11]  /*e360*/  HMMA.16816.F32 R84, R72, R92, R84 ;  /* 0x0000005c4854723c */ /* 0x000ff60000001854 */
[----:B------:R-:W-:Y:S01]  /*e370*/  @!UPT UIADD3 URZ, URZ, URZ, URZ ;  /* 0x0000003f3f3ff290 */ /* 0x000fe2000fffe03f */
[----:B------:R-:W-:Y:S01]  /*e380*/  HMMA.16816.F32 R80, R36, R98, R80 ;  /* 0x000000622450723c */ /* 0x000fe20000001850 */
[----:B------:R-:W-:Y:S11]  /*e390*/  LDSM.16.M88.4 R96, [R2+0xe900] ;  /* 0x00e900000260783b */ /* 0x000ff60000000200 */
        /* <DEDUP_REMOVED lines=8> */
[----:B------:R-:W-:-:S02]  /*e420*/  FSEL R121, R86, -INF , P0 ;  /* 0xff80000056797808 */ /* 0x000fc40000000000 */
[----:B------:R-:W-:Y:S02]  /*e430*/  FSEL R124, R84, -INF , P0 ;  /* 0xff800000547c7808 */ /* 0x000fe40000000000 */
[----:B------:R-:W-:-:S04]  /*e440*/  ISETP.GT.AND P0, PT, R3, 0x1, PT ;  /* 0x000000010300780c */ /* 0x000fc80003f04270 */
[----:B------:R-:W-:Y:S02]  /*e450*/  FSEL R120, R87, -INF , P0 ;  /* 0xff80000057787808 */ /* 0x000fe40000000000 */
[----:B------:R-:W-:Y:S02]  /*e460*/  FSEL R125, R85, -INF , P0 ;  /* 0xff800000557d7808 */ /* 0x000fe40000000000 */
[----:B------:R-:W-:Y:S01]  /*e470*/  HMMA.16816.F32 R80, R64, R78, R80 ;  /* 0x0000004e4050723c */ /* 0x000fe20000001850 */
[C---:B------:R-:W-:Y:S01]  /*e480*/  ISETP.GT.AND P0, PT, R3.reuse, 0x8, PT ;  /* 0x000000080300780c */ /* 0x040fe20003f04270 */
[----:B------:R-:W-:Y:S04]  /*e490*/  LDSM.16.M88.4 R84, [R128+0x10900] ;  /* 0x010900008054783b */ /* 0x000fe80000000200 */
[----:B------:R-:W-:Y:S11]  /*e4a0*/  LDSM.16.M88.4 R76, [R2+0x10900] ;  /* 0x01090000024c783b */ /* 0x000ff60000000200 */
[----:B------:R-:W-:Y:S07]  /*e4b0*/  @!UPT UIADD3 URZ, URZ, URZ, URZ ;  /* 0x0000003f3f3ff290 */ /* 0x000fee000fffe03f */
[----:B------:R-:W-:Y:S02]  /*e4c0*/  FSEL R130, R82, -INF , P0 ;  /* 0xff80000052827808 */ /* 0x000fe40000000000 */
[----:B------:R-:W-:Y:S02]  /*e4d0*/  FSEL R156, R80, -INF , P0 ;  /* 0xff800000509c7808 */ /* 0x000fe40000000000 */
[----:B------:R-:W-:-:S04]  /*e4e0*/  ISETP.GT.AND P0, PT, R3, 0x9, PT ;  /* 0x000000090300780c */ /* 0x000fc80003f04270 */
[----:B------:R-:W-:Y:S02]  /*e4f0*/  FSEL R126, R83, -INF , P0 ;  /* 0xff800000537e7808 */ /* 0x000fe40000000000 */
[----:B------:R-:W-:Y:S02]  /*e500*/  FSEL R154, R81, -INF , P0 ;  /* 0xff800000519a7808 */ /* 0x000fe40000000000 */
[----:B------:R-:W-:Y:S01]  /*e510*/  HMMA.16816.F32 R80, R32, R12, RZ ;  /* 0x0000000c2050723c */ /* 0x000fe200000018ff */
[----:B------:R-:W-:-:S07]  /*e520*/  ISETP.GT.AND P0, PT, R3, 0x10, PT ;  /* 0x000000100300780c */ /* 0x000fce0003f04270 */
[----:B------:R-:W-:Y:S11]  /*e530*/  HMMA.16816.F32 R12, R32, R14, RZ ;  /* 0x0000000e200c723c */ /* 0x000ff600000018ff */
[----:B------:R-:W-:Y:S05]  /*e540*/  @!UPT UIADD3 URZ, URZ, URZ, URZ ;  /* 0x0000003f3f3ff290 */ /* 0x000fea000fffe03f */
[C---:B------:R-:W-:Y:S08]  /*e550*/  HMMA.16816.F32 R80, R28.reuse, R24, R80 ;  /* 0x000000181c50723c */ /* 0x040ff00000001850 */
[----:B------:R-:W-:Y:S08]  /*e560*/  HMMA.16816.F32 R12, R28, R26, R12 ;  /* 0x0000001a1c0c723c */ /* 0x000ff0000000180c */
[----:B------:R-:W-:Y:S08]  /*e570*/  HMMA.16816.F32 R24, R32, R8, RZ ;  /* 0x000000082018723c */ /* 0x000ff000000018ff */
[C---:B-1----:R-:W-:Y:S08]  /*e580*/  HMMA.16816.F32 R80, R60.reuse, R116, R80 ;  /* 0x000000743c50723c */ /* 0x042ff00000001850 */
[----:B------:R-:W-:Y:S08]  /*e590*/  HMMA.16816.F32 R12, R60, R118, R12 ;  /* 0x000000763c0c723c */ /* 0x000ff0000000180c */
[----:B------:R-:W-:Y:S08]  /*e5a0*/  HMMA.16816.F32 R8, R32, R10, RZ ;  /* 0x0000000a2008723c */ /* 0x000ff000000018ff */
[C---:B----4-:R-:W-:Y:S08]  /*e5b0*/  HMMA.16816.F32 R80, R56.reuse, R112, R80 ;  /* 0x000000703850723c */ /* 0x050ff00000001850 */
[----:B------:R-:W-:Y:S08]  /*e5c0*/  HMMA.16816.F32 R12, R56, R114, R12 ;  /* 0x00000072380c723c */ /* 0x000ff0000000180c */
[----:B------:R-:W-:Y:S08]  /*e5d0*/  HMMA.16816.F32 R24, R28, R20, R24 ;  /* 0x000000141c18723c */ /* 0x000ff00000001818 */
[C---:B---3--:R-:W-:Y:S08]  /*e5e0*/  HMMA.16816.F32 R80, R52.reuse, R108, R80 ;  /* 0x0000006c3450723c */ /* 0x048ff00000001850 */
[----:B------:R-:W-:Y:S01]  /*e5f0*/  HMMA.16816.F32 R12, R52, R110, R12 ;  /* 0x0000006e340c723c */ /* 0x000fe2000000180c */
[----:B------:R-:W1:Y:S07]  /*e600*/  LDSM.16.M88.4 R108, [R128+0xd100] ;  /* 0x00d10000806c783b */ /* 0x000e6e0000000200 */
[----:B------:R-:W-:Y:S01]  /*e610*/  HMMA.16816.F32 R8, R28, R22, R8 ;  /* 0x000000161c08723c */ /* 0x000fe20000001808 */
[----:B------:R-:W-:Y:S07]  /*e620*/  LDSM.16.M88.4 R20, [R183+0xf900] ;  /* 0x00f90000b714783b */ /* 0x000fee0000000200 */
[C---:B-----5:R-:W-:Y:S08]  /*e630*/  HMMA.16816.F32 R80, R48.reuse, R104, R80 ;  /* 0x000000683050723c */ /* 0x060ff00000001850 */
[----:B------:R-:W-:Y:S01]  /*e640*/  HMMA.16816.F32 R12, R48, R106, R12 ;  /* 0x0000006a300c723c */ /* 0x000fe2000000180c */
[----:B------:R-:W3:Y:S11]  /*e650*/  LDSM.16.M88.4 R104, [R2+0xd100] ;  /* 0x00d100000268783b */ /* 0x000ef60000000200 */
[----:B------:R-:W-:Y:S04]  /*e660*/  @!UPT UIADD3 URZ, URZ, URZ, URZ ;  /* 0x0000003f3f3ff290 */ /* 0x000fe8000fffe03f */
[----:B--2---:R-:W-:Y:S08]  /*e670*/  HMMA.16816.F32 R80, R44, R100, R80 ;  /* 0x000000642c50723c */ /* 0x004ff00000001850 */
[----:B-1----:R-:W-:Y:S08]  /*e680*/  HMMA.16816.F32 R24, R60, R108, R24 ;  /* 0x0000006c3c18723c */ /* 0x002ff00000001818 */
[----:B------:R-:W-:Y:S01]  /*e690*/  HMMA.16816.F32 R12, R44, R102, R12 ;  /* 0x000000662c0c723c */ /* 0x000fe2000000180c */
[----:B------:R-:W1:Y:S07]  /*e6a0*/  LDSM.16.M88.4 R100, [R183+0xf100] ;  /* 0x00f10000b764783b */ /* 0x000e6e0000000200 */
[----:B------:R-:W-:Y:S08]  /*e6b0*/  HMMA.16816.F32 R80, R40, R96, R80 ;  /* 0x000000602850723c */ /* 0x000ff00000001850 */
[----:B------:R-:W-:Y:S08]  /*e6c0*/  HMMA.16816.F32 R8, R60, R110, R8 ;  /* 0x0000006e3c08723c */ /* 0x000ff00000001808 */
[----:B---3--:R-:W-:Y:S08]  /*e6d0*/  HMMA.16816.F32 R24, R56, R104, R24 ;  /* 0x000000683818723c */ /* 0x008ff00000001818 */
[----:B------:R-:W-:Y:S08]  /*e6e0*/  HMMA.16816.F32 R80, R36, R92, R80 ;  /* 0x0000005c2450723c */ /* 0x000ff00000001850 */
[----:B------:R-:W-:Y:S01]  /*e6f0*/  HMMA.16816.F32 R12, R40, R98, R12 ;  /* 0x00000062280c723c */ /* 0x000fe2000000180c */
[----:B------:R-:W2:Y:S07]  /*e700*/  LDSM.16.M88.4 R96, [R139+0xf100] ;  /* 0x00f100008b60783b */ /* 0x000eae0000000200 */
[----:B------:R-:W-:Y:S08]  /*e710*/  HMMA.16816.F32 R8, R56, R106, R8 ;  /* 0x0000006a3808723c */ /* 0x000ff00000001808 */
[----:B-1----:R-:W-:Y:S08]  /*e720*/  HMMA.16816.F32 R24, R52, R100, R24 ;  /* 0x000000643418723c */ /* 0x002ff00000001818 */
[----:B------:R-:W-:Y:S08]  /*e730*/  HMMA.16816.F32 R80, R72, R88, R80 ;  /* 0x000000584850723c */ /* 0x000ff00000001850 */
[----:B------:R-:W-:Y:S01]  /*e740*/  HMMA.16816.F32 R12, R36, R94, R12 ;  /* 0x0000005e240c723c */ /* 0x000fe2000000180c */
[----:B------:R-:W1:Y:S07]  /*e750*/  LDSM.16.M88.4 R92, [R128+0xf100] ;  /* 0x00f10000805c783b */ /* 0x000e6e0000000200 */
[----:B------:R-:W-:Y:S08]  /*e760*/  HMMA.16816.F32 R8, R52, R102, R8 ;  /* 0x000000663408723c */ /* 0x000ff00000001808 */
[----:B--2---:R-:W-:Y:S08]  /*e770*/  HMMA.16816.F32 R24, R48, R96, R24 ;  /* 0x000000603018723c */ /* 0x004ff00000001818 */
[----:B------:R-:W-:Y:S08]  /*e780*/  HMMA.16816.F32 R80, R68, R84, R80 ;  /* 0x000000544450723c */ /* 0x000ff00000001850 */
[----:B------:R-:W-:Y:S01]  /*e790*/  HMMA.16816.F32 R12, R72, R90, R12 ;  /* 0x0000005a480c723c */ /* 0x000fe2000000180c */
[----:B------:R-:W2:Y:S07]  /*e7a0*/  LDSM.16.M88.4 R88, [R2+0xf100] ;  /* 0x00f100000258783b */ /* 0x000eae0000000200 */
[----:B------:R-:W-:Y:S01]  /*e7b0*/  HMMA.16816.F32 R8, R48, R98, R8 ;  /* 0x000000623008723c */ /* 0x000fe20000001808 */
[----:B------:R-:W-:Y:S07]  /*e7c0*/  LDSM.16.M88.4 R96, [R2+0x11900] ;  /* 0x011900000260783b */ /* 0x000fee0000000200 */
[----:B-1----:R-:W-:Y:S08]  /*e7d0*/  HMMA.16816.F32 R24, R44, R92, R24 ;  /* 0x0000005c2c18723c */ /* 0x002ff00000001818 */
[----:B------:R-:W-:Y:S08]  /*e7e0*/  HMMA.16816.F32 R80, R64, R76, R80 ;  /* 0x0000004c4050723c */ /* 0x000ff00000001850 */
[----:B------:R-:W-:Y:S01]  /*e7f0*/  HMMA.16816.F32 R12, R68, R86, R12 ;  /* 0x00000056440c723c */ /* 0x000fe2000000180c */
[----:B------:R-:W1:Y:S07]  /*e800*/  LDSM.16.M88.4 R84, [R183+0x11100] ;  /* 0x01110000b754783b */ /* 0x000e6e0000000200 */
[----:B------:R-:W-:Y:S01]  /*e810*/  HMMA.16816.F32 R8, R44, R94, R8 ;  /* 0x0000005e2c08723c */ /* 0x000fe20000001808 */
[----:B------:R-:W-:Y:S07]  /*e820*/  LDSM.16.M88.4 R92, [R128+0x11900] ;  /* 0x01190000805c783b */ /* 0x000fee0000000200 */
[----:B--2---:R-:W-:Y:S01]  /*e830*/  HMMA.16816.F32 R24, R40, R88, R24 ;  /* 0x000000582818723c */ /* 0x004fe20000001818 */
[----:B------:R-:W-:-:S02]  /*e840*/  FSEL R122, R82, -INF , P0 ;  /* 0xff800000527a7808 */ /* 0x000fc40000000000 */
[----:B------:R-:W-:Y:S02]  /*e850*/  FSEL R152, R80, -INF , P0 ;  /* 0xff80000050987808 */ /* 0x000fe40000000000 */
[----:B------:R-:W-:-:S03]  /*e860*/  ISETP.GT.AND P0, PT, R3, 0x11, PT ;  /* 0x000000110300780c */ /* 0x000fc60003f04270 */
[----:B------:R-:W-:Y:S01]  /*e870*/  HMMA.16816.F32 R12, R64, R78, R12 ;  /* 0x0000004e400c723c */ /* 0x000fe2000000180c */
[----:B------:R-:W-:Y:S01]  /*e880*/  FSEL R116, R83, -INF , P0 ;  /* 0xff80000053747808 */ /* 0x000fe20000000000 */
[----:B------:R-:W-:Y:S01]  /*e890*/  LDSM.16.M88.4 R76, [R128+0x11100] ;  /* 0x01110000804c783b */ /* 0x000fe20000000200 */
[----:B------:R-:W-:Y:S02]  /*e8a0*/  FSEL R138, R81, -INF , P0 ;  /* 0xff800000518a7808 */ /* 0x000fe40000000000 */
[----:B------:R-:W-:Y:S01]  /*e8b0*/  ISETP.GT.AND P0, PT, R3, 0x18, PT ;  /* 0x000000180300780c */ /* 0x000fe20003f04270 */
[----:B------:R-:W2:Y:S02]  /*e8c0*/  LDSM.16.M88.4 R80, [R139+0x11100] ;  /* 0x011100008b50783b */ /* 0x000ea40000000200 */
[----:B------:R-:W-:Y:S02]  /*e8d0*/  HMMA.16816.F32 R8, R40, R90, R8 ;  /* 0x0000005a2808723c */ /* 0x000fe40000001808 */
[----:B------:R-:W-:Y:S06]  /*e8e0*/  LDSM.16.M88.4 R88, [R139+0x11900] ;  /* 0x011900008b58783b */ /* 0x000fec0000000200 */
[----:B------:R-:W-:Y:S08]  /*e8f0*/  HMMA.16816.F32 R100, R32, R4, RZ ;  /* 0x000000042064723c */ /* 0x000ff000000018ff */
[----:B-1----:R-:W-:Y:S01]  /*e900*/  HMMA.16816.F32 R24, R36, R84, R24 ;  /* 0x000000542418723c */ /* 0x002fe20000001818 */
[----:B------:R-:W-:-:S02]  /*e910*/  FSEL R216, R14, -INF , P0 ;  /* 0xff8000000ed87808 */ /* 0x000fc40000000000 */
[----:B------:R-:W-:Y:S02]  /*e920*/  FSEL R220, R12, -INF , P0 ;  /* 0xff8000000cdc7808 */ /* 0x000fe40000000000 */
[----:B------:R-:W-:-:S03]  /*e930*/  ISETP.GT.AND P0, PT, R3, 0x19, PT ;  /* 0x000000190300780c */ /* 0x000fc60003f04270 */
[----:B------:R-:W-:Y:S01]  /*e940*/  HMMA.16816.F32 R8, R36, R86, R8 ;  /* 0x000000562408723c */ /* 0x000fe20000001808 */
[----:B------:R-:W-:Y:S01]  /*e950*/  FSEL R118, R15, -INF , P0 ;  /* 0xff8000000f767808 */ /* 0x000fe20000000000 */
[----:B------:R-:W-:Y:S01]  /*e960*/  LDSM.16.M88.4 R84, [R183+0x11900] ;  /* 0x01190000b754783b */ /* 0x000fe20000000200 */
[----:B------:R-:W-:Y:S02]  /*e970*/  FSEL R218, R13, -INF , P0 ;  /* 0xff8000000dda7808 */ /* 0x000fe40000000000 */
[C---:B------:R-:W-:Y:S01]  /*e980*/  ISETP.GT.AND P0, PT, R3.reuse, 0x20, PT ;  /* 0x000000200300780c */ /* 0x040fe20003f04270 */
[----:B------:R-:W1:Y:S02]  /*e990*/  LDSM.16.M88.4 R12, [R2+0x11100] ;  /* 0x01110000020c783b */ /* 0x000e640000000200 */
[----:B------:R-:W-:Y:S08]  /*e9a0*/  HMMA.16816.F32 R4, R32, R6, RZ ;  /* 0x000000062004723c */ /* 0x000ff000000018ff */
[C---:B--2---:R-:W-:Y:S08]  /*e9b0*/  HMMA.16816.F32 R24, R72.reuse, R80, R24 ;  /* 0x000000504818723c */ /* 0x044ff00000001818 */
[----:B------:R-:W-:Y:S01]  /*e9c0*/  HMMA.16816.F32 R8, R72, R82, R8 ;  /* 0x000000524808723c */ /* 0x000fe20000001808 */
[----:B------:R-:W-:Y:S07]  /*e9d0*/  LDSM.16.M88.4 R80, [R2+0xf900] ;  /* 0x00f900000250783b */ /* 0x000fee0000000200 */
[----:B------:R-:W-:Y:S08]  /*e9e0*/  HMMA.16816.F32 R100, R28, R16, R100 ;  /* 0x000000101c64723c */ /* 0x000ff00000001864 */
[C---:B------:R-:W-:Y:S08]  /*e9f0*/  HMMA.16816.F32 R24, R68.reuse, R76, R24 ;  /* 0x0000004c4418723c */ /* 0x040ff00000001818 */
[----:B------:R-:W-:Y:S01]  /*ea00*/  HMMA.16816.F32 R8, R68, R78, R8 ;  /* 0x0000004e4408723c */ /* 0x000fe20000001808 */
[----:B------:R-:W-:Y:S07]  /*ea10*/  LDSM.16.M88.4 R76, [R128+0xf900] ;  /* 0x00f90000804c783b */ /* 0x000fee0000000200 */
[----:B------:R-:W-:Y:S08]  /*ea20*/  HMMA.16816.F32 R4, R28, R18, R4 ;  /* 0x000000121c04723c */ /* 0x000ff00000001804 */
[C---:B-1----:R-:W-:Y:S08]  /*ea30*/  HMMA.16816.F32 R24, R64.reuse, R12, R24 ;  /* 0x0000000c4018723c */ /* 0x042ff00000001818 */
[----:B------:R-:W-:Y:S01]  /*ea40*/  HMMA.16816.F32 R8, R64, R14, R8 ;  /* 0x0000000e4008723c */ /* 0x000fe20000001808 */
[----:B------:R-:W-:Y:S11]  /*ea50*/  LDSM.16.M88.4 R12, [R2+0xd900] ;  /* 0x00d90000020c783b */ /* 0x000ff60000000200 */
[----:B------:R-:W-:Y:S04]  /*ea60*/  @!UPT UIADD3 URZ, URZ, URZ, URZ ;  /* 0x0000003f3f3ff290 */ /* 0x000fe8000fffe03f */
[----:B------:R-:W-:Y:S02]  /*ea70*/  FSEL R206, R26, -INF , P0 ;  /* 0xff8000001ace7808 */ /* 0x000fe40000000000 */
[----:B------:R-:W-:Y:S02]  /*ea80*/  FSEL R166, R24, -INF , P0 ;  /* 0xff80000018a67808 */ /* 0x000fe40000000000 */
[----:B------:R-:W-:-:S04]  /*ea90*/  ISETP.GT.AND P0, PT, R3, 0x21, PT ;  /* 0x000000210300780c */ /* 0x000fc80003f04270 */
[----:B------:R-:W-:Y:S02]  /*eaa0*/  FSEL R204, R27, -INF , P0 ;  /* 0xff8000001bcc7808 */ /* 0x000fe40000000000 */
[----:B------:R-:W-:Y:S02]  /*eab0*/  FSEL R168, R25, -INF , P0 ;  /* 0xff80000019a87808 */ /* 0x000fe40000000000 */
[----:B------:R-:W-:Y:S01]  /*eac0*/  ISETP.GT.AND P0, PT, R3, 0x28, PT ;  /* 0x000000280300780c */ /* 0x000fe20003f04270 */
[----:B------:R-:W-:Y:S03]  /*ead0*/  LDSM.16.M88.4 R24, [R139+0xf900] ;  /* 0x00f900008b18783b */ /* 0x000fe60000000200 */
[----:B------:R-:W-:Y:S02]  /*eae0*/  FSEL R210, R10, -INF , P0 ;  /* 0xff8000000ad27808 */ /* 0x000fe40000000000 */
[----:B------:R-:W-:-:S02]  /*eaf0*/  FSEL R214, R8, -INF , P0 ;  /* 0xff80000008d67808 */ /* 0x000fc40000000000 */
[----:B------:R-:W-:-:S04]  /*eb00*/  ISETP.GT.AND P0, PT, R3, 0x29, PT ;  /* 0x000000290300780c */ /* 0x000fc80003f04270 */
[----:B------:R-:W-:Y:S02]  /*eb10*/  FSEL R208, R11, -INF , P0 ;  /* 0xff8000000bd07808 */ /* 0x000fe40000000000 */
[----:B------:R-:W-:Y:S02]  /*eb20*/  FSEL R212, R9, -INF , P0 ;  /* 0xff80000009d47808 */ /* 0x000fe40000000000 */
[----:B------:R-:W1:Y:S01]  /*eb30*/  LDSM.16.M88.4 R8, [R128+0xd900] ;  /* 0x00d900008008783b */ /* 0x000e620000000200 */
[----:B------:R-:W-:Y:S01]  /*eb40*/  ISETP.GT.AND P0, PT, R3, 0x30, PT ;  /* 0x000000300300780c */ /* 0x000fe20003f04270 */
[----:B------:R-:W-:-:S04]  /*eb50*/  DEPBAR.LE SB0, 0x2 ;  /* 0x000080800000791a */ /* 0x000fc80000000000 */
        /* <DEDUP_REMOVED lines=44> */
[----:B------:R-:W-:-:S04]  /*ee20*/  ISETP.GT.AND P0, PT, R3, 0x31, PT ;  /* 0x000000310300780c */ /* 0x000fc80003f04270 */
[----:B------:R-:W-:Y:S02]  /*ee30*/  FSEL R140, R103, -INF , P0 ;  /* 0xff800000678c7808 */ /* 0x000fe40000000000 */
[----:B------:R-:W-:Y:S02]  /*ee40*/  FSEL R142, R101, -INF , P0 ;  /* 0xff800000658e7808 */ /* 0x000fe40000000000 */
[----:B------:R-:W-:Y:S01]  /*ee50*/  ISETP.GT.AND P0, PT, R3, 0x38, PT ;  /* 0x000000380300780c */ /* 0x000fe20003f04270 */
[----:B------:R-:W-:Y:S03]  /*ee60*/  LDSM.16.MT88.4 R100, [R175+0x4100] ;  /* 0x00410000af64783b */ /* 0x000fe60000004200 */
[----:B------:R-:W-:Y:S02]  /*ee70*/  FSEL R172, R6, -INF , P0 ;  /* 0xff80000006ac7808 */ /* 0x000fe40000000000 */
[----:B------:R-:W-:-:S02]  /*ee80*/  FSEL R202, R4, -INF , P0 ;  /* 0xff80000004ca7808 */ /* 0x000fc40000000000 */
[----:B------:R-:W-:Y:S02]  /*ee90*/  ISETP.GT.AND P0, PT, R3, 0x39, PT ;  /* 0x000000390300780c */ /* 0x000fe40003f04270 */
[----:B------:R-:W-:Y:S02]  /*eea0*/  FMNMX.FTZ R3, R124, R125, !PT ;  /* 0x0000007d7c037209 */ /* 0x000fe40007810000 */
[----:B------:R-:W-:Y:S02]  /*eeb0*/  FSEL R174, R5, -INF , P0 ;  /* 0xff80000005ae7808 */ /* 0x000fe40000000000 */
[----:B------:R-:W-:Y:S02]  /*eec0*/  FMNMX.FTZ R3, R156, R3, !PT ;  /* 0x000000039c037209 */ /* 0x000fe40007810000 */
[----:B------:R-:W-:Y:S02]  /*eed0*/  FSEL R170, R7, -INF , P0 ;  /* 0xff80000007aa7808 */ /* 0x000fe40000000000 */
        /* <DEDUP_REMOVED lines=43> */
[--C-:B------:R-:W-:Y:S01]  /*f190*/  FFMA.FTZ R155, R220, c[0x0][0x2d0], -R195.reuse ;  /* 0x0000b400dc9b7a23 */ /* 0x100fe200000108c3 */
[----:B------:R-:W-:Y:S01]  /*f1a0*/  LDSM.16.MT88.4 R136, [R175+0x900] ;  /* 0x00090000af88783b */ /* 0x000fe20000004200 */
        /* <DEDUP_REMOVED lines=36> */
[--C-:B------:R-:W-:Y:S02]  /*f3f0*/  FFMA.FTZ R197, R206, c[0x0][0x2d0], -R173.reuse ;  /* 0x0000b400cec57a23 */ /* 0x100fe400000108ad */
[--C-:B------:R-:W-:Y:S02]  /*f400*/  FFMA.FTZ R204, R204, c[0x0][0x2d0], -R173.reuse ;  /* 0x0000b400cccc7a23 */ /* 0x100fe400000108ad */
[----:B------:R-:W-:-:S02]  /*f410*/  FFMA.FTZ R203, R210, c[0x0][0x2d0], -R173 ;  /* 0x0000b400d2cb7a23 */ /* 0x000fc400000108ad */
[----:B------:R-:W-:Y:S01]  /*f420*/  FFMA.FTZ R206, R208, c[0x0][0x2d0], -R173 ;  /* 0x0000b400d0ce7a23 */ /* 0x000fe200000108ad */
[----:B------:R-:W1:Y:S01]  /*f430*/  MUFU.EX2 R162, R162 ;  /* 0x000000a200a27308 */ /* 0x000e620000000800 */
[----:B------:R-:W-:Y:S02]  /*f440*/  FFMA.FTZ R208, R142, c[0x0][0x2d0], -R195 ;  /* 0x0000b4008ed07a23 */ /* 0x000fe400000108c3 */
[--C-:B------:R-:W-:Y:S02]  /*f450*/  FFMA.FTZ R174, R141, c[0x0][0x2d0], -R173.reuse ;  /* 0x0000b4008dae7a23 */ /* 0x100fe400000108ad */
[--C-:B------:R-:W-:Y:S02]  /*f460*/  FFMA.FTZ R195, R140, c[0x0][0x2d0], -R173.reuse ;  /* 0x0000b4008cc37a23 */ /* 0x100fe400000108ad */
[----:B------:R-:W-:Y:S01]  /*f470*/  FFMA.FTZ R172, R172, c[0x0][0x2d0], -R173 ;  /* 0x0000b400acac7a23 */ /* 0x000fe200000108ad */
[----:B------:R-:W-:Y:S01]  /*f480*/  MUFU.EX2 R167, R167 ;  /* 0x000000a700a77308 */ /* 0x000fe20000000800 */
[----:B------:R-:W-:Y:S07]  /*f490*/  LDSM.16.MT88.4 R140, [R175+0x3900] ;  /* 0x00390000af8c783b */ /* 0x000fee0000004200 */
        /* <DEDUP_REMOVED lines=215> */
[----:B------:R-:W-:Y:S02]  /*10210*/  IMAD.MOV.U32 R8, RZ, RZ, R4 ;  /* 0x000000ffff087224 */ /* 0x000fe400078e0004 */
[----:B------:R-:W-:Y:S02]  /*10220*/  IMAD R0, R0, c[0x0][0x1e0], RZ ;  /* 0x0000780000007a24 */ /* 0x000fe400078e02ff */
[----:B------:R-:W-:Y:S02]  /*10230*/  IMAD.SHL.U32 R10, R144, 0x2, RZ ;  /* 0x00000002900a7824 */ /* 0x000fe400078e00ff */
[----:B------:R-:W-:-:S04]  /*10240*/  IMAD R0, R193, c[0x0][0x1e4], R0 ;  /* 0x00007900c1007a24 */ /* 0x000fc800078e0200 */
[----:B------:R-:W-:Y:S01]  /*10250*/  IMAD.IADD R9, R5, 0x1, R0 ;  /* 0x0000000105097824 */ /* 0x000fe200078e0200 */
[----:B------:R-:W-:-:S04]  /*10260*/  SEL R0, RZ, 0x10, P5 ;  /* 0x00000010ff007807 */ /* 0x000fc80002800000 */
[----:B------:R-:W-:-:S04]  /*10270*/  IADD3 R18, -R0, 0x10, RZ ;  /* 0x0000001000127810 */ /* 0x000fc80007ffe1ff */
[----:B------:R-:W-:Y:S02]  /*10280*/  LOP3.LUT R18, R18, 0xf, RZ, 0xc0, !PT ;  /* 0x0000000f12127812 */ /* 0x000fe400078ec0ff */
[----:B--2---:R-:W-:Y:S01]  /*10290*/  SHF.R.S32.HI R5, RZ, 0x1f, R192 ;  /* 0x0000001fff057819 */ /* 0x004fe200000114c0 */
[----:B------:R-:W-:Y:S01]  /*102a0*/  IMAD.WIDE.U32 R6, R192, c[0x0][0x1f0], R8 ;  /* 0x00007c00c0067a25 */ /* 0x000fe200078e0008 */
[----:B------:R-:W-:Y:S02]  /*102b0*/  SEL R8, RZ, 0x10, P6 ;  /* 0x00000010ff087807 */ /* 0x000fe40003000000 */
[----:B------:R-:W-:Y:S01]  /*102c0*/  SHF.L.U64.HI R9, R144, 0x1, R147 ;  /* 0x0000000190097819 */ /* 0x000fe20000010293 */
[----:B------:R-:W-:Y:S01]  /*102d0*/  IMAD R5, R5, c[0x0][0x1f0], RZ ;  /* 0x00007c0005057a24 */ /* 0x000fe200078e02ff */
[----:B------:R-:W-:Y:S02]  /*102e0*/  IADD3 R4, P0, R150, R6, RZ ;  /* 0x0000000696047210 */ /* 0x000fe40007f1e0ff */
[----:B------:R-:W-:Y:S01]  /*102f0*/  IADD3 R14, -R8, 0x10, RZ ;  /* 0x00000010080e7810 */ /* 0x000fe20007ffe1ff */
[----:B------:R-:W-:-:S03]  /*10300*/  IMAD R5, R192, c[0x0][0x1f4], R5 ;  /* 0x00007d00c0057a24 */ /* 0x000fc600078e0205 */
[----:B------:R-:W-:Y:S02]  /*10310*/  LOP3.LUT R14, R14, 0xf, RZ, 0xc0, !PT ;  /* 0x0000000f0e0e7812 */ /* 0x000fe400078ec0ff */
[----:B------:R-:W-:Y:S02]  /*10320*/  IADD3.X R7, R188, R7, R5, P0, !PT ;  /* 0x00000007bc077210 */ /* 0x000fe400007fe405 */
        /* <DEDUP_REMOVED lines=28> */
.L_x_2371:
        /* <DEDUP_REMOVED lines=17> */
.L_x_2375:
        /* <DEDUP_REMOVED lines=35> */
[----:B------:R-:W-:Y:S01]  /*10830*/  SEL R2, RZ, 0x10, P6 ;  /* 0x00000010ff027807 */ /* 0x000fe20003000000 */
[----:B------:R-:W5:Y:S01]  /*10840*/  SHFL.IDX PT, R10, R11, 0x1, 0x181f ;  /* 0x00381f000b0a7f89 */ /* 0x000f6200000e0000 */
[C---:B------:R-:W-:Y:S02]  /*10850*/  IADD3 R15, -R5.reuse, 0x10, RZ ;  /* 0x00000010050f7810 */ /* 0x040fe40007ffe1ff */
[----:B------:R-:W-:Y:S01]  /*10860*/  ISETP.NE.U32.AND P2, PT, R5, RZ, PT ;  /* 0x000000ff0500720c */ /* 0x000fe20003f45070 */
[----:B------:R-:W2:Y:S01]  /*10870*/  SHFL.IDX PT, R9, R13, RZ, 0x181f ;  /* 0x00181fff0d097589 */ /* 0x000ea200000e0000 */
[----:B------:R-:W-:Y:S01]  /*10880*/  LOP3.LUT R15, R15, 0xf, RZ, 0xc0, !PT ;  /* 0x0000000f0f0f7812 */ /* 0x000fe200078ec0ff */
[----:B------:R-:W-:Y:S01]  /*10890*/  IMAD R5, R204, 0x6000, R191 ;  /* 0x00006000cc057824 */ /* 0x000fe200078e02bf */
[----:B------:R-:W-:Y:S01]  /*108a0*/  LOP3.LUT R7, R7, 0xf, RZ, 0xc0, !PT ;  /* 0x0000000f07077812 */ /* 0x000fe200078ec0ff */
[----:B------:R-:W4:Y:S01]  /*108b0*/  SHFL.IDX PT, R12, R11, RZ, 0x181f ;  /* 0x00181fff0b0c7589 */ /* 0x000f2200000e0000 */
[----:B------:R-:W-:Y:S04]  /*108c0*/  IADD3 R6, -R2, 0x10, RZ ;  /* 0x0000001002067810 */ /* 0x000fe80007ffe1ff */
[----:B------:R-:W-:Y:S02]  /*108d0*/  LOP3.LUT R6, R6, 0xf, RZ, 0xc0, !PT ;  /* 0x0000000f06067812 */ /* 0x000fe400078ec0ff */
[----:B-1----:R-:W-:Y:S04]  /*108e0*/  IADD3 R14, P1, P0, R15, R8, R200 ;  /* 0x000000080f0e7210 */ /* 0x002fe8000783e0c8 */
[----:B-----5:R-:W-:Y:S02]  /*108f0*/  IADD3.X R15, RZ, R10, R201, P1, P0 ;  /* 0x0000000aff0f7210 */ /* 0x020fe40000fe04c9 */
[----:B------:R-:W-:Y:S04]  /*10900*/  IADD3 R16, P1, P0, R7, R8, R202 ;  /* 0x0000000807107210 */ /* 0x000fe8000783e0ca */
[----:B------:R-:W-:Y:S02]  /*10910*/  IADD3.X R17, RZ, R10, R203, P1, P0 ;  /* 0x0000000aff117210 */ /* 0x000fe40000fe04cb */
[----:B------:R-:W-:Y:S04]  /*10920*/  IADD3 R6, P1, P0, R6, R8, R195 ;  /* 0x0000000806067210 */ /* 0x000fe8000783e0c3 */
[----:B------:R-:W-:Y:S02]  /*10930*/  IADD3.X R7, RZ, R10, R197, P1, P0 ;  /* 0x0000000aff077210 */ /* 0x000fe40000fe04c5 */
[----:B--2---:R-:W-:Y:S02]  /*10940*/  IADD3 R18, P1, R200, R9, RZ ;  /* 0x00000009c8127210 */ /* 0x004fe40007f3e0ff */
[----:B------:R-:W-:Y:S03]  /*10950*/  IADD3 R10, P0, R9, R202, RZ ;  /* 0x000000ca090a7210 */ /* 0x000fe60007f1e0ff */
[----:B----4-:R-:W-:Y:S01]  /*10960*/  IMAD.X R19, R201, 0x1, R12, P1 ;  /* 0x00000001c9137824 */ /* 0x010fe200008e060c */
        /* <DEDUP_REMOVED lines=11> */
.L_x_2373:
        /* <DEDUP_REMOVED lines=20> */
[C---:B------:R-:W-:Y:S08]  /*10b60*/  HMMA.16816.F32 R4, R152.reuse, R156, R4 ;  /* 0x0000009c9804723c */ /* 0x040ff00000001804 */
[C---:B------:R-:W-:Y:S01]  /*10b70*/  HMMA.16816.F32 R8, R152.reuse, R158, R8 ;  /* 0x0000009e9808723c */ /* 0x040fe20000001808 */
[----:B------:R-:W3:Y:S07]  /*10b80*/  LDSM.16.M88.4 R156, [R2+0xd900] ;  /* 0x00d90000029c783b */ /* 0x000eee0000000200 */
        /* <DEDUP_REMOVED lines=8> */
[----:B------:R-:W5:Y:S07]  /*10c10*/  LDSM.16.M88.4 R152, [R172+0xc900] ;  /* 0x00c90000ac98783b */ /* 0x000f6e0000000200 */
[C---:B-1----:R-:W-:Y:S01]  /*10c20*/  HMMA.16816.F32 R4, R136.reuse, R140, R4 ;  /* 0x0000008c8804723c */ /* 0x042fe20000001804 */
[----:B------:R-:W1:Y:S07]  /*10c30*/  LDSM.16.M88.4 R168, [R172+0xd100] ;  /* 0x00d10000aca8783b */ /* 0x000e6e0000000200 */
[C---:B------:R-:W-:Y:S01]  /*10c40*/  HMMA.16816.F32 R8, R136.reuse, R142, R8 ;  /* 0x0000008e8808723c */ /* 0x040fe20000001808 */
[----:B------:R-:W2:Y:S07]  /*10c50*/  LDSM.16.M88.4 R140, [R172+0xd900] ;  /* 0x00d90000ac8c783b */ /* 0x000eae0000000200 */
        /* <DEDUP_REMOVED lines=10> */
[----:B------:R-:W-:Y:S07]  /*10d00*/  LDSM.16.M88.4 R156, [R183+UR4+0xf900] ;  /* 0x00f90004b79c783b */ /* 0x000fee0008000200 */
[C---:B------:R-:W-:Y:S01]  /*10d10*/  HMMA.16816.F32 R8, R160.reuse, R166, R8 ;  /* 0x000000a6a008723c */ /* 0x040fe20000001808 */
[----:B------:R-:W-:Y:S07]  /*10d20*/  LDSM.16.M88.4 R164, [R134+0x4000] ;  /* 0x0040000086a4783b */ /* 0x000fee0000000200 */
[C---:B-----5:R-:W-:Y:S08]  /*10d30*/  HMMA.16816.F32 R12, R160.reuse, R152, R12 ;  /* 0x00000098a00c723c */ /* 0x060ff0000000180c */
[C---:B------:R-:W-:Y:S01]  /*10d40*/  HMMA.16816.F32 R16, R160.reuse, R154, R16 ;  /* 0x0000009aa010723c */ /* 0x040fe20000001810 */
[----:B------:R-:W4:Y:S07]  /*10d50*/  LDSM.16.M88.4 R152, [R183+UR4+0xf100] ;  /* 0x00f10004b798783b */ /* 0x000f2e0008000200 */
        /* <DEDUP_REMOVED lines=22> */
[----:B------:R-:W-:Y:S07]  /*10ec0*/  LDSM.16.M88.4 R168, [R172+0xe100] ;  /* 0x00e10000aca8783b */ /* 0x000fee0000000200 */
[C---:B--2---:R-:W-:Y:S01]  /*10ed0*/  HMMA.16816.F32 R12, R164.reuse, R140, R12 ;  /* 0x0000008ca40c723c */ /* 0x044fe2000000180c */
[----:B------:R-:W-:Y:S07]  /*10ee0*/  LDSM.16.M88.4 R172, [R172+0x10100] ;  /* 0x01010000acac783b */ /* 0x000fee0000000200 */
        /* <DEDUP_REMOVED lines=68> */
[----:B------:R1:W4:Y:S01]  /*11330*/  LDSM.16.M88.4 R140, [R132+0x11900] ;  /* 0x01190000848c783b */ /* 0x0003220000000200 */
        /* <DEDUP_REMOVED lines=13> */
[C---:B------:R-:W-:Y:S04]  /*11410*/  HMMA.16816.F32 R24, R168.reuse, R146, R24 ;  /* 0x00000092a818723c */ /* 0x040fe80000001818 */
[----:B------:R-:W-:Y:S02]  /*11420*/  FMNMX.FTZ R2, R8, R3, !PT ;  /* 0x0000000308027209 */ /* 0x000fe40007810000 */
[----:B-1----:R-:W-:Y:S02]  /*11430*/  FMNMX.FTZ R132, R10, R151, !PT ;  /* 0x000000970a847209 */ /* 0x002fe40007810000 */
[C---:B----4-:R-:W-:Y:S04]  /*11440*/  HMMA.16816.F32 R28, R168.reuse, R140, R28 ;  /* 0x0000008ca81c723c */ /* 0x050fe8000000181c */
        /* <DEDUP_REMOVED lines=33> */
[----:B------:R-:W2:Y:S01]  /*11660*/  SHFL.BFLY PT, R3, R150, 0x1, 0x1f ;  /* 0x0c201f0096037f89 */ /* 0x000ea200000e0000 */
[----:B-1----:R-:W-:Y:S05]  /*11670*/  FMNMX.FTZ R132, R151, R132, !PT ;  /* 0x0000008497847209 */ /* 0x002fea0007810000 */
[C---:B------:R-:W-:Y:S02]  /*11680*/  FADD.FTZ R133, -R132.reuse, R133 ;  /* 0x0000008584857221 */ /* 0x040fe40000010100 */
[----:B------:R-:W-:Y:S01]  /*11690*/  FMUL.FTZ R170, R132, c[0x0][0x2d0] ;  /* 0x0000b40084aa7a20 */ /* 0x000fe20000410000 */
[----:B--2---:R-:W-:Y:S01]  /*116a0*/  FMNMX.FTZ R3, R150, R3, !PT ;  /* 0x0000000396037209 */ /* 0x004fe20007810000 */
[----:B------:R-:W-:Y:S01]  /*116b0*/  FMUL.FTZ R2, R133, c[0x0][0x2d0] ;  /* 0x0000b40085027a20 */ /* 0x000fe20000410000 */
[----:B------:R-:W-:Y:S01]  /*116c0*/  LDSM.16.MT88.4 R148, [R177+UR4+0x2900] ;  /* 0x00290004b194783b */ /* 0x000fe20008004200 */
[----:B------:R-:W-:Y:S02]  /*116d0*/  FFMA.FTZ R161, R4, c[0x0][0x2d0], -R170 ;  /* 0x0000b40004a17a23 */ /* 0x000fe400000108aa */
        /* <DEDUP_REMOVED lines=19> */
[--C-:B------:R-:W-:Y:S02]  /*11810*/  FFMA.FTZ R218, R31, c[0x0][0x2d0], -R169.reuse ;  /* 0x0000b4001fda7a23 */ /* 0x100fe400000108a9 */
        /* <DEDUP_REMOVED lines=21> */
[--C-:B------:R-:W-:Y:S01]  /*11970*/  FFMA.FTZ R219, R32, c[0x0][0x2d0], -R170.reuse ;  /* 0x0000b40020db7a23 */ /* 0x100fe200000108aa */
[----:B------:R-:W-:Y:S01]  /*11980*/  MUFU.EX2 R165, R165 ;  /* 0x000000a500a57308 */ /* 0x000fe20000000800 */
[--C-:B------:R-:W-:Y:S02]  /*11990*/  FFMA.FTZ R220, R34, c[0x0][0x2d0], -R169.reuse ;  /* 0x0000b40022dc7a23 */ /* 0x100fe400000108a9 */
        /* <DEDUP_REMOVED lines=42> */
[----:B------:R-:W-:Y:S03]  /*11c40*/  MUFU.EX2 R218, R218 ;  /* 0x000000da00da7308 */ /* 0x000fe60000000800 */
[----:B------:R-:W-:Y:S01]  /*11c50*/  IADD3 R160, R181, R136, RZ ;  /* 0x00000088b5a07210 */ /* 0x000fe20007ffe0ff */
[C---:B------:R-:W-:Y:S02]  /*11c60*/  FMUL.FTZ R74, R0.reuse, R74 ;  /* 0x0000004a004a7220 */ /* 0x040fe40000410000 */
[----:B------:R-:W-:Y:S01]  /*11c70*/  FMUL.FTZ R75, R0, R75 ;  /* 0x0000004b004b7220 */ /* 0x000fe20000410000 */
[C---:B--2---:R-:W-:Y:S01]  /*11c80*/  HMMA.16816.F32 R36, R128.reuse, R140, R36 ;  /* 0x0000008c8024723c */ /* 0x044fe20000001824 */
[----:B------:R-:W1:Y:S02]  /*11c90*/  LDSM.16.MT88.4 R136, [R160+0x100] ;  /* 0x00010000a088783b */ /* 0x000e640000004200 */
[----:B------:R-:W-:Y:S01]  /*11ca0*/  MUFU.EX2 R219, R219 ;  /* 0x000000db00db7308 */ /* 0x000fe20000000800 */
[C---:B------:R-:W-:Y:S02]  /*11cb0*/  FMUL.FTZ R76, R2.reuse, R76 ;  /* 0x0000004c024c7220 */ /* 0x040fe40000410000 */
[----:B------:R-:W-:Y:S02]  /*11cc0*/  FMUL.FTZ R77, R2, R77 ;  /* 0x0000004d024d7220 */ /* 0x000fe40000410000 */
[C---:B------:R-:W-:Y:S01]  /*11cd0*/  HMMA.16816.F32 R40, R128.reuse, R142, R40 ;  /* 0x0000008e8028723c */ /* 0x040fe20000001828 */
[----:B------:R-:W2:Y:S03]  /*11ce0*/  LDSM.16.MT88.4 R140, [R177+UR4+0x2100] ;  /* 0x00210004b18c783b */ /* 0x000ea60008004200 */
[C---:B------:R-:W-:Y:S01]  /*11cf0*/  FMUL.FTZ R78, R0.reuse, R78 ;  /* 0x0000004e004e7220 */ /* 0x040fe20000410000 */
[----:B------:R-:W-:Y:S01]  /*11d00*/  MUFU.EX2 R220, R220 ;  /* 0x000000dc00dc7308 */ /* 0x000fe20000000800 */
        /* <DEDUP_REMOVED lines=19> */
[----:B------:R-:W1:Y:S03]  /*11e40*/  LDSM.16.MT88.4 R136, [R176+UR4+0x2100] ;  /* 0x00210004b088783b */ /* 0x000e660008004200 */
        /* <DEDUP_REMOVED lines=15> */
[--C-:B------:R-:W-:Y:S02]  /*11f40*/  FFMA.FTZ R171, R12, c[0x0][0x2d0], -R170.reuse ;  /* 0x0000b4000cab7a23 */ /* 0x100fe400000108aa */
[C---:B------:R-:W-:Y:S01]  /*11f50*/  FMUL.FTZ R12, R2.reuse, R120 ;  /* 0x00000078020c7220 */ /* 0x040fe20000410000 */
[C---:B-1----:R-:W-:Y:S03]  /*11f60*/  HMMA.16816.F32 R76, R128.reuse, R136, R76 ;  /* 0x00000088804c723c */ /* 0x042fe6000000184c */
[--C-:B------:R-:W-:Y:S01]  /*11f70*/  FFMA.FTZ R172, R13, c[0x0][0x2d0], -R170.reuse ;  /* 0x0000b4000dac7a23 */ /* 0x100fe200000108aa */
[----:B------:R-:W-:Y:S01]  /*11f80*/  MUFU.EX2 R171, R171 ;  /* 0x000000ab00ab7308 */ /* 0x000fe20000000800 */
[----:B------:R-:W-:Y:S02]  /*11f90*/  FMUL.FTZ R13, R2, R121 ;  /* 0x00000079020d7220 */ /* 0x000fe40000410000 */
[--C-:B------:R-:W-:Y:S01]  /*11fa0*/  FFMA.FTZ R173, R14, c[0x0][0x2d0], -R169.reuse ;  /* 0x0000b4000ead7a23 */ /* 0x100fe200000108a9 */
[C---:B------:R-:W-:Y:S01]  /*11fb0*/  HMMA.16816.F32 R80, R128.reuse, R138, R80 ;  /* 0x0000008a8050723c */ /* 0x040fe20000001850 */
[----:B------:R-:W1:Y:S03]  /*11fc0*/  LDSM.16.MT88.4 R136, [R133+0x4100] ;  /* 0x004100008588783b */ /* 0x000e660000004200 */
[C---:B------:R-:W-:Y:S02]  /*11fd0*/  FMUL.FTZ R14, R0.reuse, R122 ;  /* 0x0000007a000e7220 */ /* 0x040fe40000410000 */
[--C-:B------:R-:W-:Y:S01]  /*11fe0*/  FFMA.FTZ R174, R15, c[0x0][0x2d0], -R169.reuse ;  /* 0x0000b4000fae7a23 */ /* 0x100fe200000108a9 */
[----:B------:R-:W4:Y:S01]  /*11ff0*/  MUFU.EX2 R172, R172 ;  /* 0x000000ac00ac7308 */ /* 0x000f220000000800 */
[C---:B--2---:R-:W-:Y:S04]  /*12000*/  HMMA.16816.F32 R84, R128.reuse, R140, R84 ;  /* 0x0000008c8054723c */ /* 0x044fe80000001854 */
[----:B------:R-:W-:Y:S02]  /*12010*/  FMUL.FTZ R15, R0, R123 ;  /* 0x0000007b000f7220 */ /* 0x000fe40000410000 */
[----:B------:R-:W-:Y:S01]  /*12020*/  LDSM.16.MT88.4 R120, [R160+0x4100] ;  /* 0x00410000a078783b */ /* 0x000fe20000004200 */
[C---:B------:R-:W-:Y:S01]  /*12030*/  FMUL.FTZ R100, R2.reuse, R100 ;  /* 0x0000006402647220 */ /* 0x040fe20000410000 */
[C---:B------:R-:W-:Y:S01]  /*12040*/  HMMA.16816.F32 R88, R128.reuse, R142, R88 ;  /* 0x0000008e8058723c */ /* 0x040fe20000001858 */
[----:B------:R-:W-:Y:S03]  /*12050*/  MUFU.EX2 R173, R173 ;  /* 0x000000ad00ad7308 */ /* 0x000fe60000000800 */
[----:B------:R-:W-:Y:S02]  /*12060*/  FMUL.FTZ R101, R2, R101 ;  /* 0x0000006502657220 */ /* 0x000fe40000410000 */
[----:B------:R-:W2:Y:S01]  /*12070*/  LDSM.16.MT88.4 R140, [R176+UR4+0x4100] ;  /* 0x00410004b08c783b */ /* 0x000ea20008004200 */
[C---:B------:R-:W-:Y:S01]  /*12080*/  FMUL.FTZ R102, R0.reuse, R102 ;  /* 0x0000006600667220 */ /* 0x040fe20000410000 */
[C---:B---3--:R-:W-:Y:S03]  /*12090*/  HMMA.16816.F32 R92, R128.reuse, R124, R92 ;  /* 0x0000007c805c723c */ /* 0x048fe6000000185c */
[----:B------:R-:W3:Y:S01]  /*120a0*/  MUFU.EX2 R174, R174 ;  /* 0x000000ae00ae7308 */ /* 0x000ee20000000800 */
[----:B------:R-:W-:Y:S02]  /*120b0*/  FMUL.FTZ R103, R0, R103 ;  /* 0x0000006700677220 */ /* 0x000fe40000410000 */
[C---:B------:R-:W-:Y:S02]  /*120c0*/  FMUL.FTZ R104, R2.reuse, R104 ;  /* 0x0000006802687220 */ /* 0x040fe40000410000 */
[C---:B------:R-:W-:Y:S01]  /*120d0*/  HMMA.16816.F32 R96, R128.reuse, R126, R96 ;  /* 0x0000007e8060723c */ /* 0x040fe20000001860 */
[----:B------:R-:W5:Y:S03]  /*120e0*/  LDSM.16.MT88.4 R124, [R177+UR4+0x900] ;  /* 0x00090004b17c783b */ /* 0x000f660008004200 */
[----:B------:R-:W-:Y:S02]  /*120f0*/  FMUL.FTZ R105, R2, R105 ;  /* 0x0000006902697220 */ /* 0x000fe40000410000 */
[C---:B------:R-:W-:Y:S02]  /*12100*/  FMUL.FTZ R106, R0.reuse, R106 ;  /* 0x0000006a006a7220 */ /* 0x040fe40000410000 */
[----:B------:R-:W-:Y:S01]  /*12110*/  FMUL.FTZ R107, R0, R107 ;  /* 0x0000006b006b7220 */ /* 0x000fe20000410000 */
[C---:B-1----:R-:W-:Y:S03]  /*12120*/  HMMA.16816.F32 R12, R128.reuse, R136, R12 ;  /* 0x00000088800c723c */ /* 0x042fe6000000180c */
[--C-:B------:R-:W-:Y:S02]  /*12130*/  FFMA.FTZ R175, R16, c[0x0][0x2d0], -R170.reuse ;  /* 0x0000b40010af7a23 */ /* 0x100fe400000108aa */
[--C-:B------:R-:W-:Y:S02]  /*12140*/  FFMA.FTZ R208, R17, c[0x0][0x2d0], -R170.reuse ;  /* 0x0000b40011d07a23 */ /* 0x100fe400000108aa */
[--C-:B------:R-:W-:Y:S01]  /*12150*/  FFMA.FTZ R209, R18, c[0x0][0x2d0], -R169.reuse ;  /* 0x0000b40012d17a23 */ /* 0x100fe200000108a9 */
[C---:B------:R-:W-:Y:S01]  /*12160*/  HMMA.16816.F32 R100, R128.reuse, R138, R100 ;  /* 0x0000008a8064723c */ /* 0x040fe20000001864 */
[----:B------:R-:W1:Y:S01]  /*12170*/  LDSM.16.MT88.4 R136, [R133+0x900] ;  /* 0x000900008588783b */ /* 0x000e620000004200 */
[----:B------:R-:W-:Y:S02]  /*12180*/  MUFU.EX2 R175, R175 ;  /* 0x000000af00af7308 */ /* 0x000fe40000000800 */
[--C-:B------:R-:W-:Y:S02]  /*12190*/  FFMA.FTZ R210, R19, c[0x0][0x2d0], -R169.reuse ;  /* 0x0000b40013d27a23 */ /* 0x100fe400000108a9 */
[C---:B------:R-:W-:Y:S02]  /*121a0*/  FMUL.FTZ R108, R2.reuse, R108 ;  /* 0x0000006c026c7220 */ /* 0x040fe40000410000 */
[----:B------:R-:W-:Y:S04]  /*121b0*/  FMUL.FTZ R109, R2, R109 ;  /* 0x0000006d026d7220 */ /* 0x000fe80000410000 */
[----:B------:R-:W5:Y:S01]  /*121c0*/  MUFU.EX2 R208, R208 ;  /* 0x000000d000d07308 */ /* 0x000f620000000800 */
[C---:B--2---:R-:W-:Y:S03]  /*121d0*/  HMMA.16816.F32 R104, R128.reuse, R140, R104 ;  /* 0x0000008c8068723c */ /* 0x044fe60000001868 */
[C---:B------:R-:W-:Y:S02]  /*121e0*/  FMUL.FTZ R110, R0.reuse, R110 ;  /* 0x0000006e006e7220 */ /* 0x040fe40000410000 */
[----:B------:R-:W-:Y:S02]  /*121f0*/  FMUL.FTZ R111, R0, R111 ;  /* 0x0000006f006f7220 */ /* 0x000fe40000410000 */
[----:B------:R-:W-:Y:S01]  /*12200*/  FMUL.FTZ R16, R2, R116 ;  /* 0x0000007402107220 */ /* 0x000fe20000410000 */
[----:B----4-:R-:W-:Y:S01]  /*12210*/  F2FP.PACK_AB R116, R172, R171 ;  /* 0x000000abac74723e */ /* 0x010fe200000000ff */
[----:B------:R-:W-:Y:S03]  /*12220*/  MUFU.EX2 R209, R209 ;  /* 0x000000d100d17308 */ /* 0x000fe60000000800 */
[C---:B------:R-:W-:Y:S01]  /*12230*/  HMMA.16816.F32 R108, R128.reuse, R142, R108 ;  /* 0x0000008e806c723c */ /* 0x040fe2000000186c */
[----:B------:R-:W2:Y:S02]  /*12240*/  LDSM.16.MT88.4 R140, [R176+UR4+0x900] ;  /* 0x00090004b08c783b */ /* 0x000ea40008004200 */
[----:B------:R-:W-:Y:S01]  /*12250*/  FMUL.FTZ R17, R2, R117 ;  /* 0x0000007502117220 */ /* 0x000fe20000410000 */
[----:B---3--:R-:W-:Y:S01]  /*12260*/  F2FP.PACK_AB R117, R174, R173 ;  /* 0x000000adae75723e */ /* 0x008fe200000000ff */
[C---:B------:R-:W-:Y:S02]  /*12270*/  FMUL.FTZ R18, R0.reuse, R118 ;  /* 0x0000007600127220 */ /* 0x040fe40000410000 */
[----:B------:R-:W3:Y:S01]  /*12280*/  MUFU.EX2 R210, R210 ;  /* 0x000000d200d27308 */ /* 0x000ee20000000800 */
[----:B------:R-:W-:Y:S01]  /*12290*/  FMUL.FTZ R19, R0, R119 ;  /* 0x0000007700137220 */ /* 0x000fe20000410000 */
[----:B-----5:R-:W-:Y:S03]  /*122a0*/  F2FP.PACK_AB R118, R208, R175 ;  /* 0x000000afd076723e */ /* 0x020fe600000000ff */
[C---:B------:R-:W-:Y:S03]  /*122b0*/  FMUL.FTZ R112, R2.reuse, R112 ;  /* 0x0000007002707220 */ /* 0x040fe60000410000 */
[C---:B------:R-:W-:Y:S03]  /*122c0*/  HMMA.16816.F32 R16, R128.reuse, R120, R16 ;  /* 0x000000788010723c */ /* 0x040fe60000001810 */
[----:B------:R-:W-:Y:S02]  /*122d0*/  FMUL.FTZ R113, R2, R113 ;  /* 0x0000007102717220 */ /* 0x000fe40000410000 */
[C---:B------:R-:W-:Y:S02]  /*122e0*/  FMUL.FTZ R114, R0.reuse, R114 ;  /* 0x0000007200727220 */ /* 0x040fe40000410000 */
[----:B------:R-:W-:Y:S02]  /*122f0*/  FMUL.FTZ R115, R0, R115 ;  /* 0x0000007300737220 */ /* 0x000fe40000410000 */
[--C-:B------:R-:W-:Y:S03]  /*12300*/  FFMA.FTZ R211, R20, c[0x0][0x2d0], -R170.reuse ;  /* 0x0000b40014d37a23 */ /* 0x100fe600000108aa */
[----:B------:R-:W-:Y:S02]  /*12310*/  FFMA.FTZ R212, R25, c[0x0][0x2d0], -R170 ;  /* 0x0000b40019d47a23 */ /* 0x000fe400000108aa */
[----:B------:R-:W-:Y:S01]  /*12320*/  HMMA.16816.F32 R112, R128, R122, R112 ;  /* 0x0000007a8070723c */ /* 0x000fe20000001870 */
[----:B------:R-:W4:Y:S01]  /*12330*/  LDSM.16.MT88.4 R120, [R160+0x2900] ;  /* 0x00290000a078783b */ /* 0x000f220000004200 */
[----:B------:R-:W-:Y:S01]  /*12340*/  MUFU.EX2 R211, R211 ;  /* 0x000000d300d37308 */ /* 0x000fe20000000800 */
[----:B---3--:R-:W-:Y:S01]  /*12350*/  F2FP.PACK_AB R119, R210, R209 ;  /* 0x000000d1d277723e */ /* 0x008fe200000000ff */
[--C-:B------:R-:W-:Y:S02]  /*12360*/  FFMA.FTZ R213, R26, c[0x0][0x2d0], -R169.reuse ;  /* 0x0000b4001ad57a23 */ /* 0x100fe400000108a9 */
[----:B------:R-:W-:Y:S02]  /*12370*/  FFMA.FTZ R214, R27, c[0x0][0x2d0], -R169 ;  /* 0x0000b4001bd67a23 */ /* 0x000fe400000108a9 */
[----:B------:R-:W-:Y:S01]  /*12380*/  FFMA.FTZ R161, R2, R207, R161 ;  /* 0x000000cf02a17223 */ /* 0x000fe200000100a1 */
[----:B------:R-:W-:Y:S01]  /*12390*/  LDSM.16.MT88.4 R128, [R133+0x4900] ;  /* 0x004900008580783b */ /* 0x000fe20000004200 */
[C---:B------:R-:W-:Y:S02]  /*123a0*/  HMMA.16816.F32 R4, R116.reuse, R124, R4 ;  /* 0x0000007c7404723c */ /* 0x040fe40000001804 */
[----:B------:R-:W-:Y:S03]  /*123b0*/  MUFU.EX2 R212, R212 ;  /* 0x000000d400d47308 */ /* 0x000fe60000000800 */
[----:B------:R-:W-:Y:S02]  /*123c0*/  FFMA.FTZ R165, R0, R205, R165 ;  /* 0x000000cd00a57223 */ /* 0x000fe400000100a5 */
[----:B------:R-:W-:Y:S01]  /*123d0*/  FADD.FTZ R162, R162, R161 ;  /* 0x000000a1a2a27221 */ /* 0x000fe20000010000 */
[C---:B------:R-:W-:Y:S01]  /*123e0*/  HMMA.16816.F32 R8, R116.reuse, R126, R8 ;  /* 0x0000007e7408723c */ /* 0x040fe20000001808 */
[----:B------:R-:W3:Y:S03]  /*123f0*/  LDSM.16.MT88.4 R124, [R177+UR4+0x4900] ;  /* 0x00490004b17c783b */ /* 0x000ee60008004200 */
[----:B------:R-:W-:Y:S01]  /*12400*/  MUFU.EX2 R213, R213 ;  /* 0x000000d500d57308 */ /* 0x000fe20000000800 */
[----:B------:R-:W-:Y:S02]  /*12410*/  FADD.FTZ R166, R166, R165 ;  /* 0x000000a5a6a67221 */ /* 0x000fe40000010000 */
[----:B------:R-:W-:Y:S01]  /*12420*/  FADD.FTZ R163, R163, R162 ;  /* 0x000000a2a3a37221 */ /* 0x000fe20000010000 */
[C---:B-1----:R-:W-:Y:S04]  /*12430*/  HMMA.16816.F32 R36, R116.reuse, R136, R36 ;  /* 0x000000887424723c */ /* 0x042fe80000001824 */
[----:B------:R-:W-:Y:S02]  /*12440*/  FADD.FTZ R167, R167, R166 ;  /* 0x000000a6a7a77221 */ /* 0x000fe40000010000 */
[----:B------:R-:W1:Y:S01]  /*12450*/  MUFU.EX2 R214, R214 ;  /* 0x000000d600d67308 */ /* 0x000e620000000800 */
[----:B------:R-:W-:Y:S01]  /*12460*/  FADD.FTZ R164, R164, R163 ;  /* 0x000000a3a4a47221 */ /* 0x000fe20000010000 */
[C---:B------:R-:W-:Y:S01]  /*12470*/  HMMA.16816.F32 R40, R116.reuse, R138, R40 ;  /* 0x0000008a7428723c */ /* 0x040fe20000001828 */
[----:B------:R-:W5:Y:S03]  /*12480*/  LDSM.16.MT88.4 R136, [R176+UR4+0x4900] ;  /* 0x00490004b088783b */ /* 0x000f660008004200 */
[----:B------:R-:W-:Y:S02]  /*12490*/  FADD.FTZ R168, R168, R167 ;  /* 0x000000a7a8a87221 */ /* 0x000fe40000010000 */
[----:B------:R-:W-:Y:S02]  /*124a0*/  FADD.FTZ R171, R171, R164 ;  /* 0x000000a4abab7221 */ /* 0x000fe40000010000 */
[C---:B--2---:R-:W-:Y:S04]  /*124b0*/  HMMA.16816.F32 R44, R116.reuse, R140, R44 ;  /* 0x0000008c742c723c */ /* 0x044fe8000000182c */
[----:B------:R-:W-:Y:S02]  /*124c0*/  FADD.FTZ R173, R173, R168 ;  /* 0x000000a8adad7221 */ /* 0x000fe40000010000 */
[----:B------:R-:W-:Y:S02]  /*124d0*/  FADD.FTZ R172, R172, R171 ;  /* 0x000000abacac7221 */ /* 0x000fe40000010000 */
[C---:B------:R-:W-:Y:S01]  /*124e0*/  HMMA.16816.F32 R48, R116.reuse, R142, R48 ;  /* 0x0000008e7430723c */ /* 0x040fe20000001830 */
[----:B------:R-:W-:Y:S03]  /*124f0*/  LDSM.16.MT88.4 R140, [R133+0x1100] ;  /* 0x00110000858c783b */ /* 0x000fe60000004200 */
[----:B------:R-:W-:Y:S01]  /*12500*/  FADD.FTZ R174, R174, R173 ;  /* 0x000000adaeae7221 */ /* 0x000fe20000010000 */
[----:B-1----:R-:W-:Y:S01]  /*12510*/  F2FP.PACK_AB R27, R214, R213 ;  /* 0x000000d5d61b723e */ /* 0x002fe200000000ff */
[----:B------:R-:W-:Y:S02]  /*12520*/  FADD.FTZ R175, R175, R172 ;  /* 0x000000acafaf7221 */ /* 0x000fe40000010000 */
[C---:B------:R-:W-:Y:S04]  /*12530*/  HMMA.16816.F32 R52, R116.reuse, R144, R52 ;  /* 0x000000907434723c */ /* 0x040fe80000001834 */
[----:B------:R-:W-:Y:S02]  /*12540*/  FADD.FTZ R209, R209, R174 ;  /* 0x000000aed1d17221 */ /* 0x000fe40000010000 */
[----:B------:R-:W-:Y:S02]  /*12550*/  FADD.FTZ R208, R208, R175 ;  /* 0x000000afd0d07221 */ /* 0x000fe40000010000 */
[C---:B------:R-:W-:Y:S01]  /*12560*/  HMMA.16816.F32 R56, R116.reuse, R146, R56 ;  /* 0x000000927438723c */ /* 0x040fe20000001838 */
[----:B------:R-:W-:Y:S03]  /*12570*/  LDSM.16.MT88.4 R144, [R176+UR4+0x1100] ;  /* 0x00110004b090783b */ /* 0x000fe60008004200 */
[----:B------:R-:W-:Y:S04]  /*12580*/  FADD.FTZ R210, R210, R209 ;  /* 0x000000d1d2d27221 */ /* 0x000fe80000010000 */
[C---:B------:R-:W-:Y:S08]  /*12590*/  HMMA.16816.F32 R60, R116.reuse, R148, R60 ;  /* 0x00000094743c723c */ /* 0x040ff0000000183c */
[C---:B------:R-:W-:Y:S01]  /*125a0*/  HMMA.16816.F32 R64, R116.reuse, R150, R64 ;  /* 0x000000967440723c */ /* 0x040fe20000001840 */
[----:B------:R-:W-:Y:S07]  /*125b0*/  LDSM.16.MT88.4 R148, [R177+UR4+0x5900] ;  /* 0x00590004b194783b */ /* 0x000fee0008004200 */
[C---:B------:R-:W-:Y:S08]  /*125c0*/  HMMA.16816.F32 R68, R116.reuse, R152, R68 ;  /* 0x000000987444723c */ /* 0x040ff00000001844 */
[C---:B------:R-:W-:Y:S01]  /*125d0*/  HMMA.16816.F32 R72, R116.reuse, R154, R72 ;  /* 0x0000009a7448723c */ /* 0x040fe20000001848 */
[----:B------:R-:W-:Y:S07]  /*125e0*/  LDSM.16.MT88.4 R152, [R133+0x5900] ;  /* 0x005900008598783b */ /* 0x000fee0000004200 */
[C---:B------:R-:W-:Y:S07]  /*125f0*/  HMMA.16816.F32 R76, R116.reuse, R156, R76 ;  /* 0x0000009c744c723c */ /* 0x040fee000000184c */
[--C-:B------:R-:W-:Y:S01]  /*12600*/  FFMA.FTZ R156, R21, c[0x0][0x2d0], -R170.reuse ;  /* 0x0000b400159c7a23 */ /* 0x100fe200000108aa */
[C---:B------:R-:W-:Y:S04]  /*12610*/  HMMA.16816.F32 R80, R116.reuse, R158, R80 ;  /* 0x0000009e7450723c */ /* 0x040fe80000001850 */
[--C-:B------:R-:W-:Y:S01]  /*12620*/  FFMA.FTZ R157, R22, c[0x0][0x2d0], -R169.reuse ;  /* 0x0000b400169d7a23 */ /* 0x100fe200000108a9 */
[----:B------:R-:W1:Y:S02]  /*12630*/  MUFU.EX2 R156, R156 ;  /* 0x0000009c009c7308 */ /* 0x000e640000000800 */
[--C-:B------:R-:W-:Y:S01]  /*12640*/  FFMA.FTZ R158, R23, c[0x0][0x2d0], -R169.reuse ;  /* 0x0000b400179e7a23 */ /* 0x100fe200000108a9 */
[C---:B----4-:R-:W-:Y:S04]  /*12650*/  HMMA.16816.F32 R84, R116.reuse, R120, R84 ;  /* 0x000000787454723c */ /* 0x050fe80000001854 */
[----:B------:R-:W-:Y:S02]  /*12660*/  FFMA.FTZ R169, R35, c[0x0][0x2d0], -R169 ;  /* 0x0000b40023a97a23 */ /* 0x000fe400000108a9 */
[--C-:B------:R-:W-:Y:S01]  /*12670*/  FFMA.FTZ R159, R24, c[0x0][0x2d0], -R170.reuse ;  /* 0x0000b400189f7a23 */ /* 0x100fe200000108aa */
[----:B------:R-:W-:Y:S01]  /*12680*/  MUFU.EX2 R157, R157 ;  /* 0x0000009d009d7308 */ /* 0x000fe20000000800 */
[C---:B------:R-:W-:Y:S01]  /*12690*/  HMMA.16816.F32 R88, R116.reuse, R122, R88 ;  /* 0x0000007a7458723c */ /* 0x040fe20000001858 */
[----:B------:R-:W2:Y:S03]  /*126a0*/  LDSM.16.MT88.4 R120, [R160+0x4900] ;  /* 0x00490000a078783b */ /* 0x000ea60000004200 */
[----:B------:R-:W-:Y:S04]  /*126b0*/  FFMA.FTZ R170, R33, c[0x0][0x2d0], -R170 ;  /* 0x0000b40021aa7a23 */ /* 0x000fe800000108aa */
[C---:B---3--:R-:W-:Y:S01]  /*126c0*/  HMMA.16816.F32 R92, R116.reuse, R124, R92 ;  /* 0x0000007c745c723c */ /* 0x048fe2000000185c */
[----:B------:R-:W-:Y:S01]  /*126d0*/  LDSM.16.MT88.4 R32, [R133+0x1900] ;  /* 0x001900008520783b */ /* 0x000fe20000004200 */
[----:B------:R-:W3:Y:S02]  /*126e0*/  MUFU.EX2 R158, R158 ;  /* 0x0000009e009e7308 */ /* 0x000ee40000000800 */
[C---:B-1----:R-:W-:Y:S01]  /*126f0*/  F2FP.PACK_AB R24, R156.reuse, R211 ;  /* 0x000000d39c18723e */ /* 0x042fe200000000ff */
[----:B------:R-:W-:Y:S03]  /*12700*/  FADD.FTZ R211, R211, R208 ;  /* 0x000000d0d3d37221 */ /* 0x000fe60000010000 */
[C---:B------:R-:W-:Y:S01]  /*12710*/  HMMA.16816.F32 R96, R116.reuse, R126, R96 ;  /* 0x0000007e7460723c */ /* 0x040fe20000001860 */
[----:B------:R-:W1:Y:S03]  /*12720*/  LDSM.16.MT88.4 R124, [R177+UR4+0x1100] ;  /* 0x00110004b17c783b */ /* 0x000e660008004200 */
[----:B------:R-:W4:Y:S01]  /*12730*/  MUFU.EX2 R159, R159 ;  /* 0x0000009f009f7308 */ /* 0x000f220000000800 */
[----:B------:R-:W-:Y:S03]  /*12740*/  FADD.FTZ R156, R156, R211 ;  /* 0x000000d39c9c7221 */ /* 0x000fe60000010000 */
[C---:B------:R-:W-:Y:S06]  /*12750*/  HMMA.16816.F32 R12, R116.reuse, R128, R12 ;  /* 0x00000080740c723c */ /* 0x040fec000000180c */
[----:B------:R-:W1:Y:S02]  /*12760*/  MUFU.EX2 R170, R170 ;  /* 0x000000aa00aa7308 */ /* 0x000e640000000800 */
[C---:B------:R-:W-:Y:S01]  /*12770*/  HMMA.16816.F32 R100, R116.reuse, R130, R100 ;  /* 0x000000827464723c */ /* 0x040fe20000001864 */
[----:B------:R-:W1:Y:S03]  /*12780*/  LDSM.16.MT88.4 R128, [R160+0x1100] ;  /* 0x00110000a080783b */ /* 0x000e660000004200 */
[----:B---3--:R-:W-:Y:S01]  /*12790*/  F2FP.PACK_AB R25, R158, R157 ;  /* 0x0000009d9e19723e */ /* 0x008fe200000000ff */
[----:B------:R-:W-:Y:S03]  /*127a0*/  FADD.FTZ R157, R157, R210 ;  /* 0x000000d29d9d7221 */ /* 0x000fe60000010000 */
[C---:B-----5:R-:W-:Y:S01]  /*127b0*/  HMMA.16816.F32 R104, R116.reuse, R136, R104 ;  /* 0x000000887468723c */ /* 0x060fe20000001868 */
[----:B------:R-:W3:Y:S03]  /*127c0*/  MUFU.EX2 R169, R169 ;  /* 0x000000a900a97308 */ /* 0x000ee60000000800 */
[----:B----4-:R-:W-:Y:S01]  /*127d0*/  F2FP.PACK_AB R26, R212, R159 ;  /* 0x0000009fd41a723e */ /* 0x010fe200000000ff */
[----:B------:R-:W-:Y:S02]  /*127e0*/  FADD.FTZ R158, R158, R157 ;  /* 0x0000009d9e9e7221 */ /* 0x000fe40000010000 */
[----:B------:R-:W-:Y:S01]  /*127f0*/  FADD.FTZ R159, R159, R156 ;  /* 0x0000009c9f9f7221 */ /* 0x000fe20000010000 */
[C---:B------:R-:W-:Y:S01]  /*12800*/  HMMA.16816.F32 R108, R116.reuse, R138, R108 ;  /* 0x0000008a746c723c */ /* 0x040fe2000000186c */
[----:B------:R-:W4:Y:S03]  /*12810*/  LDSM.16.MT88.4 R136, [R177+UR4+0x3100] ;  /* 0x00310004b188783b */ /* 0x000f260008004200 */
[----:B------:R-:W-:Y:S02]  /*12820*/  FADD.FTZ R213, R213, R158 ;  /* 0x0000009ed5d57221 */ /* 0x000fe40000010000 */
[----:B------:R-:W-:Y:S02]  /*12830*/  FADD.FTZ R212, R212, R159 ;  /* 0x0000009fd4d47221 */ /* 0x000fe40000010000 */
[C---:B--2---:R-:W-:Y:S04]  /*12840*/  HMMA.16816.F32 R16, R116.reuse, R120, R16 ;  /* 0x000000787410723c */ /* 0x044fe80000001810 */
[----:B------:R-:W-:Y:S04]  /*12850*/  FADD.FTZ R214, R214, R213 ;  /* 0x000000d5d6d67221 */ /* 0x000fe80000010000 */
[----:B------:R-:W-:Y:S01]  /*12860*/  HMMA.16816.F32 R112, R116, R122, R112 ;  /* 0x0000007a7470723c */ /* 0x000fe20000001870 */
[----:B------:R-:W2:Y:S07]  /*12870*/  LDSM.16.MT88.4 R116, [R133+0x3100] ;  /* 0x003100008574783b */ /* 0x000eae0000004200 */
[C---:B-1----:R-:W-:Y:S01]  /*12880*/  HMMA.16816.F32 R4, R24.reuse, R124, R4 ;  /* 0x0000007c1804723c */ /* 0x042fe20000001804 */
[----:B------:R-:W1:Y:S07]  /*12890*/  LDSM.16.MT88.4 R120, [R176+UR4+0x3100] ;  /* 0x00310004b078783b */ /* 0x000e6e0008004200 */
[C---:B------:R-:W-:Y:S01]  /*128a0*/  HMMA.16816.F32 R8, R24.reuse, R126, R8 ;  /* 0x0000007e1808723c */ /* 0x040fe20000001808 */
[----:B------:R-:W5:Y:S07]  /*128b0*/  LDSM.16.MT88.4 R124, [R160+0x3100] ;  /* 0x00310000a07c783b */ /* 0x000f6e0000004200 */
[C---:B------:R-:W-:Y:S08]  /*128c0*/  HMMA.16816.F32 R36, R24.reuse, R140, R36 ;  /* 0x0000008c1824723c */ /* 0x040ff00000001824 */
[C---:B------:R-:W-:Y:S01]  /*128d0*/  HMMA.16816.F32 R40, R24.reuse, R142, R40 ;  /* 0x0000008e1828723c */ /* 0x040fe20000001828 */
[----:B------:R-:W-:Y:S07]  /*128e0*/  LDSM.16.MT88.4 R140, [R176+UR4+0x3900] ;  /* 0x00390004b08c783b */ /* 0x000fee0008004200 */
[C---:B------:R-:W-:Y:S08]  /*128f0*/  HMMA.16816.F32 R44, R24.reuse, R144, R44 ;  /* 0x00000090182c723c */ /* 0x040ff0000000182c */
[C---:B------:R-:W-:Y:S01]  /*12900*/  HMMA.16816.F32 R48, R24.reuse, R146, R48 ;  /* 0x000000921830723c */ /* 0x040fe20000001830 */
[----:B------:R-:W-:Y:S07]  /*12910*/  LDSM.16.MT88.4 R144, [R160+0x3900] ;  /* 0x00390000a090783b */ /* 0x000fee0000004200 */
[C---:B------:R-:W-:Y:S08]  /*12920*/  HMMA.16816.F32 R52, R24.reuse, R128, R52 ;  /* 0x000000801834723c */ /* 0x040ff00000001834 */
[C---:B------:R-:W-:Y:S01]  /*12930*/  HMMA.16816.F32 R56, R24.reuse, R130, R56 ;  /* 0x000000821838723c */ /* 0x040fe20000001838 */
[----:B------:R-:W3:Y:S07]  /*12940*/  LDSM.16.MT88.4 R128, [R177+UR4+0x5100] ;  /* 0x00510004b180783b */ /* 0x000eee0008004200 */
[C---:B----4-:R-:W-:Y:S08]  /*12950*/  HMMA.16816.F32 R60, R24.reuse, R136, R60 ;  /* 0x00000088183c723c */ /* 0x050ff0000000183c */
[C---:B------:R-:W-:Y:S01]  /*12960*/  HMMA.16816.F32 R64, R24.reuse, R138, R64 ;  /* 0x0000008a1840723c */ /* 0x040fe20000001840 */
[----:B------:R-:W-:Y:S07]  /*12970*/  LDSM.16.MT88.4 R136, [R160+0x1900] ;  /* 0x00190000a088783b */ /* 0x000fee0000004200 */
[C---:B--2---:R-:W-:Y:S08]  /*12980*/  HMMA.16816.F32 R68, R24.reuse, R116, R68 ;  /* 0x000000741844723c */ /* 0x044ff00000001844 */
[C---:B------:R-:W-:Y:S01]  /*12990*/  HMMA.16816.F32 R72, R24.reuse, R118, R72 ;  /* 0x000000761848723c */ /* 0x040fe20000001848 */
[----:B------:R-:W2:Y:S07]  /*129a0*/  LDSM.16.MT88.4 R116, [R133+0x5100] ;  /* 0x005100008574783b */ /* 0x000eae0000004200 */
[C---:B-1----:R-:W-:Y:S08]  /*129b0*/  HMMA.16816.F32 R76, R24.reuse, R120, R76 ;  /* 0x00000078184c723c */ /* 0x042ff0000000184c */
[C---:B------:R-:W-:Y:S01]  /*129c0*/  HMMA.16816.F32 R80, R24.reuse, R122, R80 ;  /* 0x0000007a1850723c */ /* 0x040fe20000001850 */
[----:B------:R-:W1:Y:S07]  /*129d0*/  LDSM.16.MT88.4 R120, [R176+UR4+0x5100] ;  /* 0x00510004b078783b */ /* 0x000e6e0008004200 */
[C---:B-----5:R-:W-:Y:S08]  /*129e0*/  HMMA.16816.F32 R84, R24.reuse, R124, R84 ;  /* 0x0000007c1854723c */ /* 0x060ff00000001854 */
[C---:B------:R-:W-:Y:S01]  /*129f0*/  HMMA.16816.F32 R88, R24.reuse, R126, R88 ;  /* 0x0000007e1858723c */ /* 0x040fe20000001858 */
[----:B------:R-:W4:Y:S07]  /*12a00*/  LDSM.16.MT88.4 R124, [R177+UR4+0x1900] ;  /* 0x00190004b17c783b */ /* 0x000f2e0008004200 */
[C---:B---3--:R-:W-:Y:S08]  /*12a10*/  HMMA.16816.F32 R92, R24.reuse, R128, R92 ;  /* 0x00000080185c723c */ /* 0x048ff0000000185c */
[C---:B------:R-:W-:Y:S08]  /*12a20*/  HMMA.16816.F32 R96, R24.reuse, R130, R96 ;  /* 0x000000821860723c */ /* 0x040ff00000001860 */
[C---:B--2---:R-:W-:Y:S08]  /*12a30*/  HMMA.16816.F32 R12, R24.reuse, R116, R12 ;  /* 0x00000074180c723c */ /* 0x044ff0000000180c */
[C---:B------:R-:W-:Y:S01]  /*12a40*/  HMMA.16816.F32 R100, R24.reuse, R118, R100 ;  /* 0x000000761864723c */ /* 0x040fe20000001864 */
[----:B------:R-:W2:Y:S07]  /*12a50*/  LDSM.16.MT88.4 R116, [R176+UR4+0x1900] ;  /* 0x00190004b074783b */ /* 0x000eae0008004200 */
[C---:B-1----:R-:W-:Y:S08]  /*12a60*/  HMMA.16816.F32 R104, R24.reuse, R120, R104 ;  /* 0x000000781868723c */ /* 0x042ff00000001868 */
[C---:B------:R-:W-:Y:S01]  /*12a70*/  HMMA.16816.F32 R108, R24.reuse, R122, R108 ;  /* 0x0000007a186c723c */ /* 0x040fe2000000186c */
[----:B------:R-:W1:Y:S07]  /*12a80*/  LDSM.16.MT88.4 R120, [R177+UR4+0x3900] ;  /* 0x00390004b178783b */ /* 0x000e6e0008004200 */
[C---:B------:R-:W-:Y:S08]  /*12a90*/  HMMA.16816.F32 R16, R24.reuse, R28, R16 ;  /* 0x0000001c1810723c */ /* 0x040ff00000001810 */
        /* <DEDUP_REMOVED lines=15> */
[C---:B------:R-:W-:Y:S08]  /*12b90*/  HMMA.16816.F32 R124, R24.reuse, R126, R8 ;  /* 0x0000007e187c723c */ /* 0x040ff00000001808 */
[C---:B------:R-:W-:Y:S08]  /*12ba0*/  HMMA.16816.F32 R36, R24.reuse, R32, R36 ;  /* 0x000000201824723c */ /* 0x040ff00000001824 */
[C---:B------:R-:W-:Y:S01]  /*12bb0*/  HMMA.16816.F32 R40, R24.reuse, R34, R40 ;  /* 0x000000221828723c */ /* 0x040fe20000001828 */
[----:B------:R-:W4:Y:S07]  /*12bc0*/  LDSM.16.MT88.4 R32, [R176+UR4+0x5900] ;  /* 0x00590004b020783b */ /* 0x000f2e0008004200 */
[C---:B--2---:R-:W-:Y:S08]  /*12bd0*/  HMMA.16816.F32 R44, R24.reuse, R116, R44 ;  /* 0x00000074182c723c */ /* 0x044ff0000000182c */
[C---:B------:R-:W-:Y:S08]  /*12be0*/  HMMA.16816.F32 R48, R24.reuse, R118, R48 ;  /* 0x000000761830723c */ /* 0x040ff00000001830 */
[C---:B------:R-:W-:Y:S08]  /*12bf0*/  HMMA.16816.F32 R52, R24.reuse, R136, R52 ;  /* 0x000000881834723c */ /* 0x040ff00000001834 */
[C---:B------:R-:W-:Y:S08]  /*12c00*/  HMMA.16816.F32 R56, R24.reuse, R138, R56 ;  /* 0x0000008a1838723c */ /* 0x040ff00000001838 */
[C---:B-1----:R-:W-:Y:S08]  /*12c10*/  HMMA.16816.F32 R60, R24.reuse, R120, R60 ;  /* 0x00000078183c723c */ /* 0x042ff0000000183c */
[C---:B------:R-:W-:Y:S08]  /*12c20*/  HMMA.16816.F32 R64, R24.reuse, R122, R64 ;  /* 0x0000007a1840723c */ /* 0x040ff00000001840 */
[C---:B---3--:R-:W-:Y:S08]  /*12c30*/  HMMA.16816.F32 R68, R24.reuse, R28, R68 ;  /* 0x0000001c1844723c */ /* 0x048ff00000001844 */
[C---:B------:R-:W-:Y:S01]  /*12c40*/  HMMA.16816.F32 R72, R24.reuse, R30, R72 ;  /* 0x0000001e1848723c */ /* 0x040fe20000001848 */
        /* <DEDUP_REMOVED lines=11> */
[C---:B-1----:R-:W-:Y:S08]  /*12d00*/  HMMA.16816.F32 R116, R24.reuse, R28, R16 ;  /* 0x0000001c1874723c */ /* 0x042ff00000001810 */
[----:B------:R-:W-:Y:S01]  /*12d10*/  HMMA.16816.F32 R112, R24, R30, R112 ;  /* 0x0000001e1870723c */ /* 0x000fe20000001870 */
[----:B------:R-:W-:-:S07]  /*12d20*/  @!P0 BRA `(.L_x_2374) ;  /* 0x0000040000008947 */ /* 0x000fce0003800000 */
[----:B------:R-:W-:Y:S01]  /*12d30*/  ISETP.NE.AND P2, PT, R190, 0x1, PT ;  /* 0x00000001be00780c */ /* 0x000fe20003f45270 */
[----:B------:R-:W-:Y:S01]  /*12d40*/  IMAD R193, R206, 0x40, R185 ;  /* 0x00000040cec17824 */ /* 0x000fe200078e02b9 */
[----:B------:R-:W-:Y:S01]  /*12d50*/  SEL R4, RZ, 0x10, P5 ;  /* 0x00000010ff047807 */ /* 0x000fe20002800000 */
[----:B------:R-:W-:Y:S03]  /*12d60*/  IMAD.MOV.U32 R192, RZ, RZ, RZ ;  /* 0x000000ffffc07224 */ /* 0x000fe600078e00ff */
[----:B------:R-:W-:Y:S02]  /*12d70*/  IADD3 R193, R193, -0x80, R196 ;  /* 0xffffff80c1c17810 */ /* 0x000fe40007ffe0c4 */
[C---:B------:R-:W-:Y:S03]  /*12d80*/  IADD3 R13, -R4.reuse, 0x10, RZ ;  /* 0x00000010040d7810 */ /* 0x040fe60007ffe1ff */
[--C-:B------:R-:W-:Y:S01]  /*12d90*/  IMAD.MOV.U32 R0, RZ, RZ, R193.reuse ;  /* 0x000000ffff007224 */ /* 0x100fe200078e00c1 */
[----:B------:R-:W-:Y:S01]  /*12da0*/  LOP3.LUT R13, R13, 0xf, RZ, 0xc0, !PT ;  /* 0x0000000f0d0d7812 */ /* 0x000fe200078ec0ff */
[----:B------:R-:W-:Y:S05]  /*12db0*/  @P2 IMAD.HI.U32 R2, R193, c[0x0][0x2bc], RZ ;  /* 0x0000af00c1022a27 */ /* 0x000fea00078e00ff */
[----:B------:R-:W-:Y:S02]  /*12dc0*/  @P2 SHF.R.U32.HI R0, RZ, c[0x0][0x2c0], R2 ;  /* 0x0000b000ff002a19 */ /* 0x000fe40000011602 */
[----:B------:R-:W-:Y:S02]  /*12dd0*/  ISETP.NE.U32.AND P2, PT, R4, RZ, PT ;  /* 0x000000ff0400720c */ /* 0x000fe40003f45070 */
[C---:B------:R-:W-:Y:S04]  /*12de0*/  @!P3 IADD3 R5, P0, R0.reuse, R198, RZ ;  /* 0x000000c60005b210 */ /* 0x040fe80007f1e0ff */
[----:B------:R-:W-:Y:S01]  /*12df0*/  @!P3 LEA.HI.X.SX32 R2, R0, R189, 0x1, P0 ;  /* 0x000000bd0002b211 */ /* 0x000fe200000f0eff */
        /* <DEDUP_REMOVED lines=10> */
[----:B------:R-:W-:Y:S02]  /*12ea0*/  IMAD.IADD R9, R9, 0x1, R5 ;  /* 0x0000000109097824 */ /* 0x000fe400078e0205 */
[----:B------:R-:W-:Y:S01]  /*12eb0*/  IMAD R5, R184, c[0x0][0x1e8], RZ ;  /* 0x00007a00b8057a24 */ /* 0x000fe200078e02ff */
[----:B--2---:R-:W-:Y:S01]  /*12ec0*/  SHF.R.S32.HI R7, RZ, 0x1f, R192 ;  /* 0x0000001fff077819 */ /* 0x004fe200000114c0 */
[C---:B------:R-:W-:Y:S04]  /*12ed0*/  IMAD.WIDE.U32 R8, R192.reuse, c[0x0][0x1f0], R8 ;  /* 0x00007c00c0087a25 */ /* 0x040fe800078e0008 */
        /* <DEDUP_REMOVED lines=15> */
[----:B-1----:R-:W-:Y:S04]  /*12fd0*/  IADD3 R12, P1, P0, R13, R6, R200 ;  /* 0x000000060d0c7210 */ /* 0x002fe8000783e0c8 */
[----:B--2---:R-:W-:Y:S02]  /*12fe0*/  IADD3.X R13, RZ, R8, R201, P1, P0 ;  /* 0x00000008ff0d7210 */ /* 0x004fe40000fe04c9 */
[----:B---3--:R-:W-:Y:S04]  /*12ff0*/  IADD3 R14, P1, P0, R7, R6, R202 ;  /* 0x00000006070e7210 */ /* 0x008fe8000783e0ca */
[----:B------:R-:W-:Y:S02]  /*13000*/  IADD3.X R15, RZ, R8, R203, P1, P0 ;  /* 0x00000008ff0f7210 */ /* 0x000fe40000fe04cb */
        /* <DEDUP_REMOVED lines=18> */
.L_x_2374:
        /* <DEDUP_REMOVED lines=9> */
.L_x_2372:
        /* <DEDUP_REMOVED lines=123> */
.L_x_2322:
        /* <DEDUP_REMOVED lines=19> */
[----:B------:R-:W-:Y:S02]  /*13aa0*/  LEA.HI R7, R14, R3, RZ, 0x5 ;  /* 0x000000030e077211 */ /* 0x000fe400078f28ff */
[--C-:B------:R-:W-:Y:S02]  /*13ab0*/  SHF.R.S32.HI R16, RZ, 0x2, R5.reuse ;  /* 0x00000002ff107819 */ /* 0x100fe40000011405 */
[----:B------:R-:W-:Y:S02]  /*13ac0*/  SHF.R.S32.HI R13, RZ, 0x1f, R5 ;  /* 0x0000001fff0d7819 */ /* 0x000fe40000011405 */
[----:B------:R-:W-:Y:S02]  /*13ad0*/  F2FP.PACK_AB R48, R49, R48 ;  /* 0x000000303130723e */ /* 0x000fe400000000ff */
[----:B------:R-:W-:Y:S02]  /*13ae0*/  LEA.HI R13, R13, R16, RZ, 0x3 ;  /* 0x000000100d0d7211 */ /* 0x000fe400078f18ff */
[----:B------:R-:W-:-:S02]  /*13af0*/  F2FP.PACK_AB R50, R51, R50 ;  /* 0x000000323332723e */ /* 0x000fc400000000ff */
[----:B------:R-:W-:Y:S02]  /*13b00*/  LOP3.LUT R13, R13, 0xfffffff8, RZ, 0xc0, !PT ;  /* 0xfffffff80d0d7812 */ /* 0x000fe400078ec0ff */
[----:B------:R-:W-:Y:S02]  /*13b10*/  F2FP.PACK_AB R52, R53, R52 ;  /* 0x000000343534723e */ /* 0x000fe400000000ff */
[----:B------:R-:W-:Y:S01]  /*13b20*/  F2FP.PACK_AB R54, R55, R54 ;  /* 0x000000363736723e */ /* 0x000fe200000000ff */
[----:B------:R-:W-:Y:S01]  /*13b30*/  IMAD.IADD R13, R16, 0x1, -R13 ;  /* 0x00000001100d7824 */ /* 0x000fe200078e0a0d */
[----:B------:R-:W-:Y:S02]  /*13b40*/  LOP3.LUT R16, R5, 0xfffffffc, RZ, 0xc0, !PT ;  /* 0xfffffffc05107812 */ /* 0x000fe400078ec0ff */
[----:B------:R-:W-:Y:S01]  /*13b50*/  SHF.R.S32.HI R5, RZ, 0x5, R7 ;  /* 0x00000005ff057819 */ /* 0x000fe20000011407 */
[C---:B------:R-:W-:Y:S01]  /*13b60*/  IMAD.SHL.U32 R9, R13.reuse, 0x40, RZ ;  /* 0x000000400d097824 */ /* 0x040fe200078e00ff */
[----:B------:R-:W-:Y:S01]  /*13b70*/  LOP3.LUT R15, R13, 0x1, RZ, 0xc0, !PT ;  /* 0x000000010d0f7812 */ /* 0x000fe200078ec0ff */
[----:B------:R-:W-:Y:S01]  /*13b80*/  IMAD.IADD R16, R3, 0x1, -R16 ;  /* 0x0000000103107824 */ /* 0x000fe200078e0a10 */
[----:B------:R-:W-:-:S02]  /*13b90*/  F2FP.PACK_AB R56, R57, R56 ;  /* 0x000000383938723e */ /* 0x000fc400000000ff */
        /* <DEDUP_REMOVED lines=18> */
[----:B------:R-:W-:Y:S01]  /*13cc0*/  IMAD.IADD R15, R11, 0x1, R18 ;  /* 0x000000010b0f7824 */ /* 0x000fe200078e0212 */
[----:B------:R-:W-:Y:S01]  /*13cd0*/  SEL R20, R13, 0xffffffc0, !P2 ;  /* 0xffffffc00d147807 */ /* 0x000fe20005000000 */
[----:B------:R-:W-:Y:S01]  /*13ce0*/  STS [R11+0x480], R130 ;  /* 0x000480820b007388 */ /* 0x000fe20000000800 */
[----:B------:R-:W-:Y:S01]  /*13cf0*/  F2FP.PACK_AB R66, R67, R66 ;  /* 0x000000424342723e */ /* 0x000fe200000000ff */
[--C-:B------:R-:W-:Y:S01]  /*13d00*/  IMAD.IADD R13, R18, 0x1, R9.reuse ;  /* 0x00000001120d7824 */ /* 0x100fe200078e0209 */
[----:B------:R-:W-:Y:S01]  /*13d10*/  F2FP.PACK_AB R68, R69, R68 ;  /* 0x000000444544723e */ /* 0x000fe200000000ff */
[--C-:B------:R-:W-:Y:S01]  /*13d20*/  IMAD.IADD R17, R11, 0x1, R20.reuse ;  /* 0x000000010b117824 */ /* 0x100fe200078e0214 */
[----:B------:R-:W-:Y:S01]  /*13d30*/  STS [R9], R124 ;  /* 0x0000007c09007388 */ /* 0x000fe20000000800 */
        /* <DEDUP_REMOVED lines=68> */
[----:B-1----:R-:W-:-:S03]  /*14180*/  IMAD.MOV.U32 R11, RZ, RZ, 0x4 ;  /* 0x00000004ff0b7424 */ /* 0x002fc600078e00ff */
[----:B------:R1:W-:Y:S04]  /*14190*/  STS [R17+0x8080], R104 ;  /* 0x0080806811007388 */ /* 0x0003e80000000800 */
[----:B------:R1:W-:Y:S01]  /*141a0*/  STS [R17+0x8480], R106 ;  /* 0x0084806a11007388 */ /* 0x0003e20000000800 */
[----:B--2---:R-:W-:-:S03]  /*141b0*/  IMAD.WIDE R8, R186, R11, c[0x0][0x500] ;  /* 0x00014000ba087625 */ /* 0x004fc600078e020b */
[----:B------:R1:W-:Y:S04]  /*141c0*/  STS [R19+0x8000], R108 ;  /* 0x0080006c13007388 */ /* 0x0003e80000000800 */
[----:B------:R1:W-:Y:S04]  /*141d0*/  STS [R19+0x8400], R110 ;  /* 0x0084006e13007388 */ /* 0x0003e80000000800 */
[----:B------:R1:W-:Y:S04]  /*141e0*/  STS [R21+0x8080], R116 ;  /* 0x0080807415007388 */ /* 0x0003e80000000800 */
[----:B------:R1:W-:Y:S04]  /*141f0*/  STS [R21+0x8480], R118 ;  /* 0x0084807615007388 */ /* 0x0003e80000000800 */
[----:B------:R1:W-:Y:S04]  /*14200*/  STS [R23+0x8000], R112 ;  /* 0x0080007017007388 */ /* 0x0003e80000000800 */
[----:B------:R1:W-:Y:S04]  /*14210*/  STS [R23+0x8400], R114 ;  /* 0x0084007217007388 */ /* 0x0003e80000000800 */
[----:B------:R-:W-:Y:S01]  /*14220*/  BAR.SYNC.DEFER_BLOCKING 0x1, 0x100 ;  /* 0x0044000000007b1d */ /* 0x000fe20000010000 */
[----:B------:R-:W-:-:S02]  /*14230*/  IMAD.MOV.U32 R4, RZ, RZ, c[0x0][0x388] ;  /* 0x0000e200ff047624 */ /* 0x000fc400078e00ff */
[----:B------:R-:W-:-:S03]  /*14240*/  @P1 IMAD.WIDE R24, R186, R11, c[0x0][0x508] ;  /* 0x00014200ba181625 */ /* 0x000fc600078e020b */
[----:B---3--:R-:W2:Y:S04]  /*14250*/  @P0 LDG.E R13, [R8.64] ;  /* 0x00000006080d0981 */ /* 0x008ea8000c1e1900 */
        /* <DEDUP_REMOVED lines=9> */
.L_x_2377:
        /* <DEDUP_REMOVED lines=15> */
[----:B------:R-:W-:Y:S01]  /*143e0*/  IMAD R9, R2, c[0x0][0x490], RZ ;  /* 0x0001240002097a24 */ /* 0x000fe200078e02ff */
[----:B------:R-:W-:Y:S01]  /*143f0*/  IADD3 R5, -R18, R5, RZ ;  /* 0x0000000512057210 */ /* 0x000fe20007ffe1ff */
[C---:B------:R-:W-:Y:S01]  /*14400*/  IMAD R17, R184.reuse, c[0x0][0x3ec], R17 ;  /* 0x0000fb00b8117a24 */ /* 0x040fe200078e0211 */
[----:B------:R-:W-:Y:S01]  /*14410*/  SHF.R.S32.HI R6, RZ, 0x2, R6 ;  /* 0x00000002ff067819 */ /* 0x000fe20000011406 */
[----:B------:R-:W-:Y:S01]  /*14420*/  IMAD R9, R184, c[0x0][0x494], R9 ;  /* 0x00012500b8097a24 */ /* 0x000fe200078e0209 */
[----:B------:R-:W-:-:S02]  /*14430*/  ISETP.NE.AND P1, PT, R8, 0x1, PT ;  /* 0x000000010800780c */ /* 0x000fc40003f25270 */
        /* <DEDUP_REMOVED lines=8> */
[----:B------:R-:W-:Y:S02]  /*144c0*/  LOP3.LUT R6, R13, 0xfffffff8, RZ, 0xc0, !PT ;  /* 0xfffffff80d067812 */ /* 0x000fe400078ec0ff */
[----:B-1----:R-:W-:Y:S01]  /*144d0*/  LEA R8, R54, R15, 0x7 ;  /* 0x0000000f36087211 */ /* 0x002fe200078e38ff */
[C---:B------:R-:W-:Y:S01]  /*144e0*/  IMAD R7, R10.reuse, c[0x0][0x3a4], R7 ;  /* 0x0000e9000a077a24 */ /* 0x040fe200078e0207 */
[----:B------:R-:W-:Y:S01]  /*144f0*/  SHF.R.S32.HI R13, RZ, 0x3, R13 ;  /* 0x00000003ff0d7819 */ /* 0x000fe2000001140d */
        /* <DEDUP_REMOVED lines=8> */
[----:B------:R-:W-:Y:S01]  /*14580*/  IMAD.WIDE.U32 R10, R184, c[0x0][0x3e8], R10 ;  /* 0x0000fa00b80a7a25 */ /* 0x000fe200078e000a */
[----:B------:R-:W-:Y:S02]  /*14590*/  SEL R186, R186, RZ, !P0 ;  /* 0x000000ffbaba7207 */ /* 0x000fe40004000000 */
[----:B------:R-:W-:Y:S01]  /*145a0*/  SEL R3, R3, RZ, !P0 ;  /* 0x000000ff03037207 */ /* 0x000fe20004000000 */
[----:B------:R-:W-:Y:S01]  /*145b0*/  IMAD.MOV R9, RZ, RZ, -R7 ;  /* 0x000000ffff097224 */ /* 0x000fe200078e0a07 */
[----:B------:R-:W-:Y:S01]  /*145c0*/  LEA R21, R6, R13, 0x5 ;  /* 0x0000000d06157211 */ /* 0x000fe200078e28ff */
[----:B------:R-:W-:Y:S01]  /*145d0*/  IMAD.WIDE.U32 R18, R186, c[0x0][0x498], R18 ;  /* 0x00012600ba127a25 */ /* 0x000fe200078e0012 */
[----:B------:R-:W-:-:S02]  /*145e0*/  SHF.R.S32.HI R16, RZ, 0x1f, R7 ;  /* 0x0000001fff107819 */ /* 0x000fc40000011407 */
[----:B------:R-:W-:Y:S01]  /*145f0*/  IADD3 R11, R11, R17, RZ ;  /* 0x000000110b0b7210 */ /* 0x000fe20007ffe0ff */
[----:B------:R-:W-:Y:S01]  /*14600*/  IMAD R9, R9, c[0x0][0x4e8], R8 ;  /* 0x00013a0009097a24 */ /* 0x000fe200078e0208 */
[----:B------:R-:W-:Y:S01]  /*14610*/  IADD3 R20, P0, R7, R18, RZ ;  /* 0x0000001207147210 */ /* 0x000fe20007f1e0ff */
[----:B------:R-:W-:Y:S02]  /*14620*/  IMAD R15, R3, c[0x0][0x498], RZ ;  /* 0x00012600030f7a24 */ /* 0x000fe400078e02ff */
[----:B------:R-:W-:Y:S01]  /*14630*/  IMAD.SHL.U32 R2, R13, 0x40, RZ ;  /* 0x000000400d027824 */ /* 0x000fe200078e00ff */
[----:B------:R-:W-:Y:S01]  /*14640*/  SHF.R.S32.HI R18, RZ, 0x1f, R9 ;  /* 0x0000001fff127819 */ /* 0x000fe20000011409 */
[----:B------:R-:W-:Y:S02]  /*14650*/  IMAD R15, R186, c[0x0][0x49c], R15 ;  /* 0x00012700ba0f7a24 */ /* 0x000fe400078e020f */
[----:B------:R-:W-:Y:S02]  /*14660*/  IMAD R8, R54, 0x80, R21 ;  /* 0x0000008036087824 */ /* 0x000fe400078e0215 */
[----:B------:R-:W-:Y:S01]  /*14670*/  IMAD R18, R18, c[0x0][0x488], RZ ;  /* 0x0001220012127a24 */ /* 0x000fe200078e02ff */
[----:B------:R-:W-:Y:S01]  /*14680*/  IADD3.X R21, R16, R19, R15, P0, !PT ;  /* 0x0000001310157210 */ /* 0x000fe200007fe40f */
[----:B------:R-:W-:Y:S01]  /*14690*/  @P1 IMAD.HI.U32 R17, R8, c[0x0][0x4ec], RZ ;  /* 0x00013b0008111a27 */ /* 0x000fe200078e00ff */
[----:B------:R-:W-:-:S03]  /*146a0*/  LOP3.LUT R15, R2, 0x1c0, RZ, 0xc0, !PT ;  /* 0x000001c0020f7812 */ /* 0x000fc600078ec0ff */
[----:B------:R-:W-:Y:S02]  /*146b0*/  IMAD.SHL.U32 R2, R6, 0x8, RZ ;  /* 0x0000000806027824 */ /* 0x000fe400078e00ff */
[----:B------:R-:W-:-:S03]  /*146c0*/  IMAD.WIDE.U32 R20, R9, c[0x0][0x488], R20 ;  /* 0x0001220009147a25 */ /* 0x000fc600078e0014 */
[----:B------:R-:W-:Y:S01]  /*146d0*/  LOP3.LUT R6, R15, 0x38, R2, 0xf8, !PT ;  /* 0x000000380f067812 */ /* 0x000fe200078ef802 */
[----:B------:R-:W-:Y:S02]  /*146e0*/  IMAD R18, R9, c[0x0][0x48c], R18 ;  /* 0x0001230009127a24 */ /* 0x000fe400078e0212 */
[----:B------:R-:W-:Y:S01]  /*146f0*/  IMAD.MOV.U32 R7, RZ, RZ, R8 ;  /* 0x000000ffff077224 */ /* 0x000fe200078e0008 */
[----:B------:R-:W-:Y:S01]  /*14700*/  @P1 SHF.R.U32.HI R7, RZ, c[0x0][0x4f0], R17 ;  /* 0x00013c00ff071a19 */ /* 0x000fe20000011611 */
[----:B------:R-:W-:Y:S01]  /*14710*/  IMAD R9, R3, c[0x0][0x3f0], RZ ;  /* 0x0000fc0003097a24 */ /* 0x000fe200078e02ff */
[----:B------:R-:W-:Y:S01]  /*14720*/  SHF.R.U32.HI R3, RZ, 0x3, R15 ;  /* 0x00000003ff037819 */ /* 0x000fe2000001160f */
[----:B------:R-:W-:Y:S01]  /*14730*/  IMAD.WIDE.U32 R10, R186, c[0x0][0x3f0], R10 ;  /* 0x0000fc00ba0a7a25 */ /* 0x000fe200078e000a */
[----:B------:R-:W-:Y:S02]  /*14740*/  LEA R15, P0, R20, c[0x0][0x450], 0x2 ;  /* 0x00011400140f7a11 */ /* 0x000fe400078010ff */
[----:B------:R-:W-:Y:S01]  /*14750*/  IADD3 R17, R21, R18, RZ ;  /* 0x0000001215117210 */ /* 0x000fe20007ffe0ff */
[----:B------:R-:W-:Y:S01]  /*14760*/  IMAD R9, R186, c[0x0][0x3f4], R9 ;  /* 0x0000fd00ba097a24 */ /* 0x000fe200078e0209 */
[----:B------:R-:W-:Y:S01]  /*14770*/  LOP3.LUT R6, R6, R3, RZ, 0x3c, !PT ;  /* 0x0000000306067212 */ /* 0x000fe200078e3cff */
[----:B------:R-:W-:Y:S01]  /*14780*/  IMAD.MOV R3, RZ, RZ, -R7 ;  /* 0x000000ffff037224 */ /* 0x000fe200078e0a07 */
[----:B------:R-:W-:Y:S01]  /*14790*/  LEA.HI.X R17, R20, c[0x0][0x454], R17, 0x2, P0 ;  /* 0x0001150014117a11 */ /* 0x000fe200000f1411 */
[----:B------:R-:W-:Y:S01]  /*147a0*/  SHFL.IDX PT, R32, R15, RZ, 0x1c1f ;  /* 0x001c1fff0f207589 */ /* 0x000fe200000e0000 */
[----:B------:R-:W-:Y:S01]  /*147b0*/  SHF.R.S32.HI R16, RZ, 0x1f, R7 ;  /* 0x0000001fff107819 */ /* 0x000fe20000011407 */
[----:B------:R-:W-:Y:S01]  /*147c0*/  IMAD R56, R3, c[0x0][0x4e8], R8 ;  /* 0x00013a0003387a24 */ /* 0x000fe200078e0208 */
[----:B------:R-:W-:Y:S01]  /*147d0*/  IADD3 R11, R11, R9, RZ ;  /* 0x000000090b0b7210 */ /* 0x000fe20007ffe0ff */
[----:B------:R-:W1:Y:S01]  /*147e0*/  SHFL.IDX PT, R33, R17, RZ, 0x1c1f ;  /* 0x001c1fff11217589 */ /* 0x000e6200000e0000 */
[C---:B------:R-:W-:Y:S01]  /*147f0*/  IMAD R8, R54.reuse, 0x80, R5 ;  /* 0x0000008036087824 */ /* 0x040fe200078e0205 */
[----:B------:R-:W-:Y:S01]  /*14800*/  LEA R54, R54, R13, 0x7 ;  /* 0x0000000d36367211 */ /* 0x000fe200078e38ff */
[----:B-----5:R-:W-:Y:S01]  /*14810*/  IMAD R3, R4, c[0x0][0x4e8], RZ ;  /* 0x00013a0004037a24 */ /* 0x020fe200078e02ff */
[----:B------:R-:W-:Y:S01]  /*14820*/  SHFL.IDX PT, R34, R15, 0x1, 0x1c1f ;  /* 0x003c1f000f227f89 */ /* 0x000fe200000e0000 */
[----:B------:R-:W-:Y:S01]  /*14830*/  IMAD R16, R16, c[0x0][0x3e0], RZ ;  /* 0x0000f80010107a24 */ /* 0x000fe200078e02ff */
[C---:B------:R-:W-:Y:S01]  /*14840*/  IADD3 R4, R8.reuse, 0x8, RZ ;  /* 0x0000000808047810 */ /* 0x040fe20007ffe0ff */
[----:B------:R-:W-:Y:S01]  /*14850*/  IMAD.WIDE.U32 R10, R7, c[0x0][0x3e0], R10 ;  /* 0x0000f800070a7a25 */ /* 0x000fe200078e000a */
[----:B------:R-:W2:Y:S01]  /*14860*/  SHFL.IDX PT, R35, R17, 0x1, 0x1c1f ;  /* 0x003c1f0011237f89 */ /* 0x000ea200000e0000 */
[----:B------:R-:W-:-:S02]  /*14870*/  ISETP.GE.OR P1, PT, R8, R3, P2 ;  /* 0x000000030800720c */ /* 0x000fc40001726670 */
[----:B------:R-:W-:Y:S01]  /*14880*/  IMAD R16, R7, c[0x0][0x3e4], R16 ;  /* 0x0000f90007107a24 */ /* 0x000fe200078e0210 */
[----:B------:R-:W-:Y:S02]  /*14890*/  ISETP.GE.OR P0, PT, R4, R3, P2 ;  /* 0x000000030400720c */ /* 0x000fe40001706670 */
[----:B------:R-:W-:Y:S01]  /*148a0*/  SHF.L.U32 R7, R14, 0x3, RZ ;  /* 0x000000030e077819 */ /* 0x000fe200000006ff */
[----:B------:R-:W-:Y:S01]  /*148b0*/  IMAD.IADD R11, R11, 0x1, R16 ;  /* 0x000000010b0b7824 */ /* 0x000fe200078e0210 */
[----:B------:R-:W-:Y:S02]  /*148c0*/  SHF.R.S32.HI R5, RZ, 0x1f, R56 ;  /* 0x0000001fff057819 */ /* 0x000fe40000011438 */
[----:B------:R-:W-:-:S03]  /*148d0*/  LOP3.LUT R6, R6, 0x7ffffe00, R7, 0xf8, !PT ;  /* 0x7ffffe0006067812 */ /* 0x000fc600078ef807 */
[----:B------:R-:W-:Y:S01]  /*148e0*/  IMAD R5, R5, c[0x0][0x3d8], RZ ;  /* 0x0000f60005057a24 */ /* 0x000fe200078e02ff */
[----:B------:R-:W-:Y:S01]  /*148f0*/  SHF.L.U32 R58, R6, 0x1, RZ ;  /* 0x00000001063a7819 */ /* 0x000fe200000006ff */
[----:B-1----:R1:W-:Y:S02]  /*14900*/  @!P1 ST.E [R32.64], R0 ;  /* 0x0000000020009985 */ /* 0x0023e4000c101906 */
[C---:B------:R-:W-:Y:S02]  /*14910*/  IMAD R14, R56.reuse, c[0x0][0x3dc], R5 ;  /* 0x0000f700380e7a24 */ /* 0x040fe400078e0205 */
        /* <DEDUP_REMOVED lines=38> */
.L_x_2379:
[----:B--2---:R-:W-:Y:S05]  /*14b80*/  BSYNC B0 ;  /* 0x0000000000007941 */ /* 0x004fea0003800000 */
.L_x_2378:
        /* <DEDUP_REMOVED lines=23> */
.L_x_2381:
[----:B------:R-:W-:Y:S05]  /*14d00*/  BSYNC B0 ;  /* 0x0000000000007941 */ /* 0x000fea0003800000 */
.L_x_2380:
        /* <DEDUP_REMOVED lines=23> */
.L_x_2383:
[----:B------:R-:W-:Y:S05]  /*14e80*/  BSYNC B0 ;  /* 0x0000000000007941 */ /* 0x000fea0003800000 */
.L_x_2382:
        /* <DEDUP_REMOVED lines=24> */
.L_x_2376:
        /* <DEDUP_REMOVED lines=18> */
.L_x_2384:
        /* <DEDUP_REMOVED lines=19> */
[----:B------:R-:W-:-:S04]  /*15260*/  IMAD.WIDE.U32 R12, R184, c[0x0][0x490], R12 ;  /* 0x00012400b80c7a25 */ /* 0x000fc800078e000c */
[----:B------:R-:W-:Y:S02]  /*15270*/  IMAD.IADD R15, R4, 0x1, R13 ;  /* 0x00000001040f7824 */ /* 0x000fe400078e020d */
[----:B------:R-:W-:Y:S02]  /*15280*/  IMAD.MOV.U32 R14, RZ, RZ, R12 ;  /* 0x000000ffff0e7224 */ /* 0x000fe400078e000c */
[----:B------:R-:W-:Y:S02]  /*15290*/  IMAD R13, R5, c[0x0][0x498], RZ ;  /* 0x00012600050d7a24 */ /* 0x000fe400078e02ff */
[----:B------:R-:W-:-:S04]  /*152a0*/  @P0 IMAD.HI.U32 R6, R8, c[0x0][0x4ec], RZ ;  /* 0x00013b0008060a27 */ /* 0x000fc800078e00ff */
[----:B------:R-:W-:Y:S01]  /*152b0*/  IMAD.WIDE.U32 R14, R186, c[0x0][0x498], R14 ;  /* 0x00012600ba0e7a25 */ /* 0x000fe200078e000e */
[----:B------:R-:W-:-:S03]  /*152c0*/  @P0 SHF.R.U32.HI R7, RZ, c[0x0][0x4f0], R6 ;  /* 0x00013c00ff070a19 */ /* 0x000fc60000011606 */
[----:B------:R-:W-:Y:S01]  /*152d0*/  IMAD R13, R186, c[0x0][0x49c], R13 ;  /* 0x00012700ba0d7a24 */ /* 0x000fe200078e020d */
[C---:B------:R-:W-:Y:S02]  /*152e0*/  IADD3 R9, -R7.reuse, RZ, RZ ;  /* 0x000000ff07097210 */ /* 0x040fe40007ffe1ff */
        /* <DEDUP_REMOVED lines=13> */
.L_x_2386:
[----:B------:R-:W-:Y:S05]  /*153c0*/  BSYNC B0 ;  /* 0x0000000000007941 */ /* 0x000fea0003800000 */
.L_x_2385:
        /* <DEDUP_REMOVED lines=16> */
[C---:B------:R-:W-:Y:S01]  /*154d0*/  IMAD.WIDE.U32 R10, R184.reuse, c[0x0][0x3e8], R10 ;  /* 0x0000fa00b80a7a25 */ /* 0x040fe200078e000a */
[CC--:B------:R-:W-:Y:S02]  /*154e0*/  LEA R13, R9.reuse, R4.reuse, 0x5 ;  /* 0x00000004090d7211 */ /* 0x0c0fe400078e28ff */
[----:B------:R-:W-:Y:S01]  /*154f0*/  SHF.L.U32 R9, R9, 0x3, RZ ;  /* 0x0000000309097819 */ /* 0x000fe200000006ff */
[----:B------:R-:W-:Y:S02]  /*15500*/  IMAD R7, R184, c[0x0][0x3ec], R7 ;  /* 0x0000fb00b8077a24 */ /* 0x000fe400078e0207 */
[C---:B-1----:R-:W-:Y:S01]  /*15510*/  IMAD R13, R6.reuse, 0x80, R13 ;  /* 0x00000080060d7824 */ /* 0x042fe200078e020d */
[----:B------:R-:W-:Y:S01]  /*15520*/  LEA R4, R6, R4, 0x7 ;  /* 0x0000000406047211 */ /* 0x000fe200078e38ff */
[----:B-----5:R-:W-:Y:S01]  /*15530*/  IMAD R3, R3, c[0x0][0x4e8], RZ ;  /* 0x00013a0003037a24 */ /* 0x020fe200078e02ff */
[----:B------:R-:W-:Y:S01]  /*15540*/  IADD3 R11, R7, R11, RZ ;  /* 0x0000000b070b7210 */ /* 0x000fe20007ffe0ff */
[----:B------:R-:W-:Y:S01]  /*15550*/  @P0 IMAD.HI.U32 R0, R13, c[0x0][0x4ec], RZ ;  /* 0x00013b000d000a27 */ /* 0x000fe200078e00ff */
[----:B------:R-:W-:-:S02]  /*15560*/  MOV R2, R13 ;  /* 0x0000000d00027202 */ /* 0x000fc40000000f00 */
[----:B------:R-:W-:Y:S01]  /*15570*/  IADD3 R6, R9, 0x40, RZ ;  /* 0x0000004009067810 */ /* 0x000fe20007ffe0ff */
        /* <DEDUP_REMOVED lines=37> */
.L_x_2388:
[----:B------:R-:W-:Y:S05]  /*157d0*/  BSYNC B0 ;  /* 0x0000000000007941 */ /* 0x000fea0003800000 */
.L_x_2387:
        /* <DEDUP_REMOVED lines=21> */
.L_x_2390:
[----:B------:R-:W-:Y:S05]  /*15930*/  BSYNC B0 ;  /* 0x0000000000007941 */ /* 0x000fea0003800000 */
.L_x_2389:
        /* <DEDUP_REMOVED lines=21> */
.L_x_2392:
[----:B------:R-:W-:Y:S05]  /*15a90*/  BSYNC B0 ;  /* 0x0000000000007941 */ /* 0x000fea0003800000 */
.L_x_2391:
        /* <DEDUP_REMOVED lines=22> */
.L_x_2393:
        /* <DEDUP_REMOVED lines=16> */
.L_x_3023:


//--------------------- .text._ZN7cutlass13device_kernelIN5flash19enable_sm80_to_sm89INS1_16FlashAttnFwdSm80INS1_25CollectiveMainloopFwdSm80ILi8ELi2ELb0EN4cute5tupleIJNS5_1CILi128EEENS7_ILi64EEENS7_ILi192EEEEEELi192ENS_6half_tEfNS_4arch4Sm80ELb0ELb1ELb0ELb0ELb1ELb0ELb1ELb0EEENS1_21CollectiveEpilogueFwdINS6_IJS8_SA_S9_EEENS6_IJNS7_ILi1EEESI_SI_EEESC_SE_Li256ELb0ELb1ELb0ELb0EEENS1_19SingleTileSchedulerILb0ELb0ELb1ELi128EEEEEEEEEvNT_6ParamsE --------------------------
	.section	.text._ZN7cutlass13device_kernelIN5flash19enable_sm80_to_sm89INS1_16FlashAttnFwdSm80INS1_25CollectiveMainloopFwdSm80ILi8ELi2ELb0EN4cute5tupleIJNS5_1CILi128EEENS7_ILi64EEENS7_ILi192EEEEEELi192ENS_6half_tEfNS_4arch4Sm80ELb0ELb1ELb0ELb0ELb1ELb0ELb1ELb0EEENS1_21CollectiveEpilogueFwdINS6_IJS8_SA_S9_EEENS6_IJNS7_ILi1EEESI_SI_EEESC_SE_Li256ELb0ELb1ELb0ELb0EEENS1_19SingleTileSchedulerILb0ELb0ELb1ELi128EEEEEEEEEvNT_6ParamsE,"ax",@progbits
	.sectioninfo	@"SHI_REGISTERS=236"
	.align	128
.text._ZN7cutlass13device_kernelIN5flash19enable_sm80_to_sm89INS1_16FlashAttnFwdSm80INS1_25CollectiveMainloopFwdSm80ILi8ELi2ELb0EN4cute5tupleIJNS5_1CILi128EEENS7_ILi64EEENS7_ILi192EEEEEELi192ENS_6half_tEfNS_4arch4Sm80ELb0ELb1ELb0ELb0ELb1ELb0ELb1ELb0EEENS1_21CollectiveEpilogueFwdINS6_IJS8_SA_S9_EEENS6_IJNS7_ILi1EEESI_SI_EEESC_SE_Li256ELb0ELb1ELb0ELb0EEENS1_19SingleTileSchedulerILb0ELb0ELb1ELi128EEEEEEEEEvNT_6ParamsE:
        .type           _ZN7cutlass13device_kernelIN5flash19enable_sm80_to_sm89INS1_16FlashAttnFwdSm80INS1_25CollectiveMainloopFwdSm80ILi8ELi2ELb0EN4cute5tupleIJNS5_1CILi128EEENS7_ILi64EEENS7_ILi192EEEEEELi192ENS_6half_tEfNS_4arch4Sm80ELb0ELb1ELb0ELb0ELb1ELb0ELb1ELb0EEENS1_21CollectiveEpilogueFwdINS6_IJS8_SA_S9_EEENS6_IJNS7_ILi1EEESI_SI_EEESC_SE_Li256ELb0ELb1ELb0ELb0EEENS1_19SingleTileSchedulerILb0ELb0ELb1ELi128EEEEEEEEEvNT_6ParamsE,@function
        .size           _ZN7cutlass13device_kernelIN5flash19enable_sm80_to_sm89INS1_16FlashAttnFwdSm80INS1_25CollectiveMainloopFwdSm80ILi8ELi2ELb0EN4cute5tupleIJNS5_1CILi128EEENS7_ILi64EEENS7_ILi192EEEEEELi192ENS_6half_tEfNS_4arch4Sm80ELb0ELb1ELb0ELb0ELb1ELb0ELb1ELb0EEENS1_21CollectiveEpilogueFwdINS6_IJS8_SA_S9_EEENS6_IJNS7_ILi1EEESI_SI_EEESC_SE_Li256ELb0ELb1ELb0ELb0EEENS1_19SingleTileSchedulerILb0ELb0ELb1ELi128EEEEEEEEEvNT_6ParamsE,(.L_x_3024 - _ZN7cutlass13device_kernelIN5flash19enable_sm80_to_sm89INS1_16FlashAttnFwdSm80INS1_25CollectiveMainloopFwdSm80ILi8ELi2ELb0EN4cute5tupleIJNS5_1CILi128EEENS7_ILi64EEENS7_ILi192EEEEEELi192ENS_6half_tEfNS_4arch4Sm80ELb0ELb1ELb0ELb0ELb1ELb0ELb1ELb0EEENS1_21CollectiveEpilogueFwdINS6_IJS8_SA_S9_EEENS6_IJNS7_ILi1EEESI_SI_EEESC_SE_Li256ELb0ELb1ELb0ELb0EEENS1_19SingleTileSchedulerILb0ELb0ELb1ELi128EEEEEEEEEvNT_6ParamsE)
        .other          _ZN7cutlass13device_kernelIN5flash19enable_sm80_to_sm89INS1_16FlashAttnFwdSm80INS1_25CollectiveMainloopFwdSm80ILi8ELi2ELb0EN4cute5tupleIJNS5_1CILi128EEENS7_ILi64EEENS7_ILi192EEEEEELi192ENS_6half_tEfNS_4arch4Sm80ELb0ELb1ELb0ELb0ELb1ELb0ELb1ELb0EEENS1_21CollectiveEpilogueFwdINS6_IJS8_SA_S9_EEENS6_IJNS7_ILi1EEESI_SI_EEESC_SE_Li256ELb0ELb1ELb0ELb0EEENS1_19SingleTileSchedulerILb0ELb0ELb1ELi128EEEEEEEEEvNT_6ParamsE,@"STO_CUDA_ENTRY STV_DEFAULT"
_ZN7cutlass13device_kernelIN5flash19enable_sm80_to_sm89INS1_16FlashAttnFwdSm80INS1_25CollectiveMainloopFwdSm80ILi8ELi2ELb0EN4cute5tupleIJNS5_1CILi128EEENS7_ILi64EEENS7_ILi192EEEEEELi192ENS_6half_tEfNS_4arch4Sm80ELb0ELb1ELb0ELb0ELb1ELb0ELb1ELb0EEENS1_21CollectiveEpilogueFwdINS6_IJS8_SA_S9_EEENS6_IJNS7_ILi1EEESI_SI_EEESC_SE_Li256ELb0ELb1ELb0ELb0EEENS1_19SingleTileSchedulerILb0ELb0ELb1ELi128EEEEEEEEEvNT_6ParamsE:
        /* <DEDUP_REMOVED lines=46> */
.L_x_2395:
[----:B------:R-:W-:-:S13]  /*02e0*/  ISETP.NE.AND P0, PT, R196, c[0x0][0x32c], PT ;  /* 0x0000cb00c4007a0c */ /* 0x000fda0003f05270 */
[----:B------:R-:W-:-:S05]  /*02f0*/  @P0 IMAD.HI.U32 R0, R2, c[0x0][0x330], RZ ;  /* 0x0000cc0002000a27 */ /* 0x000fca00078e00ff */
[----:B------:R-:W-:Y:S02]  /*0300*/  @P0 SHF.R.U32.HI R2, RZ, c[0x0][0x334], R0 ;  /* 0x0000cd00ff020a19 */ /* 0x000fe40000011600 */
.L_x_2396:
[----:B------:R-:W-:-:S05]  /*0310*/  MOV R3, c[0x0][0x32c] ;  /* 0x0000cb0000037a02 */ /* 0x000fca0000000f00 */
[----:B------:R-:W-:-:S05]  /*0320*/  IMAD R2, R2, R3, c[0x0][0x32c] ;  /* 0x0000cb0002027624 */ /* 0x000fca00078e0203 */
[----:B------:R-:W-:-:S04]  /*0330*/  IMNMX R5, R5, R2, PT ;  /* 0x0000000205057217 */ /* 0x000fc80003800200 */
.L_x_2394:
        /* <DEDUP_REMOVED lines=25> */
.L_x_2398:
[----:B------:R-:W-:-:S04]  /*04d0*/  MOV R0, c[0x0][0x32c] ;  /* 0x0000cb0000007a02 */ /* 0x000fc80000000f00 */
[----:B------:R-:W-:-:S13]  /*04e0*/  ISETP.NE.AND P0, PT, R0, 0x1, PT ;  /* 0x000000010000780c */ /* 0x000fda0003f05270 */
[----:B------:R-:W-:-:S05]  /*04f0*/  @P0 IMAD.HI.U32 R0, R2, c[0x0][0x330], RZ ;  /* 0x0000cc0002000a27 */ /* 0x000fca00078e00ff */
[----:B------:R-:W-:-:S05]  /*0500*/  @P0 SHF.R.U32.HI R2, RZ, c[0x0][0x334], R0 ;  /* 0x0000cd00ff020a19 */ /* 0x000fca0000011600 */
.L_x_2399:
[----:B------:R-:W-:-:S05]  /*0510*/  IMAD R3, R2, c[0x0][0x32c], RZ ;  /* 0x0000cb0002037a24 */ /* 0x000fca00078e02ff */
[----:B------:R-:W-:-:S04]  /*0520*/  IMNMX R194, R194, R3, !PT ;  /* 0x00000003c2c27217 */ /* 0x000fc80007800200 */
.L_x_2397:
        /* <DEDUP_REMOVED lines=104> */
[----:B------:R-:W-:Y:S02]  /*0bb0*/  IMAD.SHL.U32 R0, R21, 0x40, RZ ;  /* 0x0000004015007824 */ /* 0x000fe400078e00ff */
[----:B------:R-:W-:Y:S02]  /*0bc0*/  IMAD.IADD R9, R9, 0x1, R5 ;  /* 0x0000000109097824 */ /* 0x000fe400078e0205 */
[----:B------:R-:W-:Y:S02]  /*0bd0*/  IMAD R2, R2, c[0x0][0x1a8], RZ ;  /* 0x00006a0002027a24 */ /* 0x000fe400078e02ff */
[C---:B------:R-:W-:Y:S01]  /*0be0*/  IMAD.WIDE.U32 R4, R3.reuse, c[0x0][0x1a8], R8 ;  /* 0x00006a0003047a25 */ /* 0x040fe200078e0008 */
[----:B------:R-:W-:Y:S02]  /*0bf0*/  LOP3.LUT R9, R0, 0x1c0, RZ, 0xc0, !PT ;  /* 0x000001c000097812 */ /* 0x000fe400078ec0ff */
[----:B------:R-:W-:Y:S01]  /*0c00*/  IADD3 R8, R178, 0x80, RZ ;  /* 0x00000080b2087810 */ /* 0x000fe20007ffe0ff */
[----:B------:R-:W-:Y:S01]  /*0c10*/  IMAD R7, R3, c[0x0][0x1ac], R2 ;  /* 0x00006b0003077a24 */ /* 0x000fe200078e0202 */
[----:B------:R-:W-:Y:S01]  /*0c20*/  SHF.R.U32.HI R3, RZ, 0x3, R9 ;  /* 0x00000003ff037819 */ /* 0x000fe20000011609 */
[----:B------:R-:W-:Y:S01]  /*0c30*/  IMAD.IADD R0, R148, 0x1, R21 ;  /* 0x0000000194007824 */ /* 0x000fe200078e0215 */
[----:B------:R-:W-:Y:S01]  /*0c40*/  LOP3.LUT R202, R9, 0x38, R178, 0xf8, !PT ;  /* 0x0000003809ca7812 */ /* 0x000fe200078ef8b2 */
[----:B------:R-:W-:Y:S01]  /*0c50*/  IMAD.IADD R2, R5, 0x1, R7 ;  /* 0x0000000105027824 */ /* 0x000fe200078e0207 */
[----:B------:R-:W-:-:S02]  /*0c60*/  LEA R7, P0, R4, c[0x0][0x160], 0x1 ;  /* 0x0000580004077a11 */ /* 0x000fc400078008ff */
[----:B------:R-:W-:Y:S02]  /*0c70*/  LEA.HI R5, R81, R6, RZ, 0x6 ;  /* 0x0000000651057211 */ /* 0x000fe400078f30ff */
[----:B------:R-:W-:Y:S01]  /*0c80*/  LEA.HI.X R2, R4, c[0x0][0x164], R2, 0x1, P0 ;  /* 0x0000590004027a11 */ /* 0x000fe200000f0c02 */
[----:B------:R-:W-:Y:S01]  /*0c90*/  SHFL.IDX PT, R14, R7, RZ, 0x181f ;  /* 0x00181fff070e7589 */ /* 0x000fe200000e0000 */
[----:B------:R-:W-:Y:S01]  /*0ca0*/  LOP3.LUT R202, R202, R3, RZ, 0x3c, !PT ;  /* 0x00000003caca7212 */ /* 0x000fe200078e3cff */
[----:B------:R-:W-:Y:S01]  /*0cb0*/  IMAD R3, R197, c[0x0][0x168], RZ ;  /* 0x00005a00c5037a24 */ /* 0x000fe200078e02ff */
[----:B------:R-:W-:Y:S01]  /*0cc0*/  IADD3 R4, R0, 0x20, RZ ;  /* 0x0000002000047810 */ /* 0x000fe20007ffe0ff */
[----:B------:R-:W3:Y:S01]  /*0cd0*/  SHFL.IDX PT, R15, R2, RZ, 0x181f ;  /* 0x00181fff020f7589 */ /* 0x000ee200000e0000 */
[----:B------:R-:W-:Y:S01]  /*0ce0*/  IMAD.SHL.U32 R5, R5, 0x8, RZ ;  /* 0x0000000805057824 */ /* 0x000fe200078e00ff */
[----:B------:R-:W-:Y:S02]  /*0cf0*/  IADD3 R9, R178, 0x40, RZ ;  /* 0x00000040b2097810 */ /* 0x000fe40007ffe0ff */
[-C--:B------:R-:W-:Y:S01]  /*0d00*/  ISETP.GE.AND P1, PT, R4, R3.reuse, PT ;  /* 0x000000030400720c */ /* 0x080fe20003f26270 */
[----:B------:R-:W-:Y:S01]  /*0d10*/  SHFL.IDX PT, R12, R7, 0x1, 0x181f ;  /* 0x00381f00070c7f89 */ /* 0x000fe200000e0000 */
[----:B------:R-:W-:-:S02]  /*0d20*/  ISETP.GE.AND P0, PT, R0, R3, PT ;  /* 0x000000030000720c */ /* 0x000fc40003f06270 */
[----:B------:R-:W-:Y:S01]  /*0d30*/  LOP3.LUT R202, R202, 0xfffffe00, R5, 0xf8, !PT ;  /* 0xfffffe00caca7812 */ /* 0x000fe200078ef805 */
[----:B------:R-:W4:Y:S01]  /*0d40*/  SHFL.IDX PT, R13, R2, 0x1, 0x181f ;  /* 0x00381f00020d7f89 */ /* 0x000f2200000e0000 */
[----:B------:R-:W-:Y:S02]  /*0d50*/  SHF.R.S32.HI R4, RZ, 0x1f, R9 ;  /* 0x0000001fff047819 */ /* 0x000fe40000011409 */
[----:B------:R-:W-:Y:S01]  /*0d60*/  SHF.R.S32.HI R5, RZ, 0x1f, R8 ;  /* 0x0000001fff057819 */ /* 0x000fe20000011408 */
[----:B------:R-:W-:Y:S01]  /*0d70*/  IMAD.SHL.U32 R144, R202, 0x2, RZ ;  /* 0x00000002ca907824 */ /* 0x000fe200078e00ff */
[----:B------:R-:W-:Y:S01]  /*0d80*/  LEA.HI R177, R4, R9, RZ, 0x3 ;  /* 0x0000000904b17211 */ /* 0x000fe200078f18ff */
[----:B-1----:R-:W-:Y:S01]  /*0d90*/  SHFL.IDX PT, R11, R2, 0x3, 0x181f ;  /* 0x00781f00020b7f89 */ /* 0x002fe200000e0000 */
[----:B------:R-:W-:Y:S02]  /*0da0*/  LEA.HI R176, R5, R8, RZ, 0x3 ;  /* 0x0000000805b07211 */ /* 0x000fe400078f18ff */
[----:B------:R-:W-:Y:S01]  /*0db0*/  ISETP.GE.AND P3, PT, R9, c[0x0][0x198], PT ;  /* 0x0000660009007a0c */ /* 0x000fe20003f66270 */
[----:B------:R-:W-:Y:S01]  /*0dc0*/  SHFL.IDX PT, R4, R7, 0x2, 0x181f ;  /* 0x00581f0007047f89 */ /* 0x000fe200000e0000 */
[----:B------:R-:W-:-:S02]  /*0dd0*/  ISETP.GE.AND P4, PT, R8, c[0x0][0x198], PT ;  /* 0x0000660008007a0c */ /* 0x000fc40003f86270 */
[----:B------:R-:W-:Y:S01]  /*0de0*/  LOP3.LUT R177, R177, 0xfffffff8, RZ, 0xc0, !PT ;  /* 0xfffffff8b1b17812 */ /* 0x000fe200078ec0ff */
[----:B------:R-:W1:Y:S01]  /*0df0*/  SHFL.IDX PT, R5, R2, 0x2, 0x181f ;  /* 0x00581f0002057f89 */ /* 0x000e6200000e0000 */
[----:B------:R-:W-:Y:S01]  /*0e00*/  LOP3.LUT R176, R176, 0xfffffff8, RZ, 0xc0, !PT ;  /* 0xfffffff8b0b07812 */ /* 0x000fe200078ec0ff */
[----:B---3--:R-:W-:-:S04]  /*0e10*/  @!P0 IMAD.WIDE R18, R178, 0x2, R14 ;  /* 0x00000002b2128825 */ /* 0x008fc800078e020e */
[----:B------:R-:W-:-:S04]  /*0e20*/  @!P0 IMAD.WIDE R16, R177, 0x2, R14 ;  /* 0x00000002b1108825 */ /* 0x000fc800078e020e */
[----:B------:R-:W-:-:S04]  /*0e30*/  @!P0 IMAD.WIDE R14, R176, 0x2, R14 ;  /* 0x00000002b00e8825 */ /* 0x000fc800078e020e */
[----:B----4-:R-:W-:-:S04]  /*0e40*/  @!P1 IMAD.WIDE R24, R178, 0x2, R12 ;  /* 0x00000002b2189825 */ /* 0x010fc800078e020c */
[----:B------:R-:W-:-:S04]  /*0e50*/  @!P1 IMAD.WIDE R22, R177, 0x2, R12 ;  /* 0x00000002b1169825 */ /* 0x000fc800078e020c */
[----:B------:R-:W-:Y:S01]  /*0e60*/  @!P1 IMAD.WIDE R12, R176, 0x2, R12 ;  /* 0x00000002b00c9825 */ /* 0x000fe200078e020c */
[----:B--2---:R2:W3:Y:S01]  /*0e70*/  @P2 R2UR UR10, R10 ;  /* 0x000000000a0a23c2 */ /* 0x0044e200000e0000 */
[----:B------:R-:W-:Y:S01]  /*0e80*/  ISETP.GE.AND P2, PT, R178, c[0x0][0x198], PT ;  /* 0x00006600b2007a0c */ /* 0x000fe20003f46270 */
[----:B---3--:R-:W-:Y:S02]  /*0e90*/  @!UP0 UMOV UR10, UR6 ;  /* 0x00000006000a8c82 */ /* 0x008fe40008000000 */
        /* <DEDUP_REMOVED lines=9> */
[----:B--2---:R-:W-:-:S02]  /*0f30*/  IADD3 R10, R0, 0x40, RZ ;  /* 0x00000040000a7810 */ /* 0x004fc40007ffe0ff */
[----:B------:R-:W-:Y:S01]  /*0f40*/  IADD3 R0, R0, 0x60, RZ ;  /* 0x0000006000007810 */ /* 0x000fe20007ffe0ff */
[----:B------:R2:W-:Y:S01]  /*0f50*/  @!P1 LDGSTS.E.BYPASS.LTC128B.128 [R144+0x19100], [R24.64], !P2 ;  /* 0x1910000018909fae */ /* 0x0005e2000d101d4c */
[----:B------:R-:W-:-:S03]  /*0f60*/  ISETP.GE.AND P0, PT, R10, R3, PT ;  /* 0x000000030a00720c */ /* 0x000fc60003f06270 */
[----:B------:R-:W2:Y:S04]  /*0f70*/  SHFL.IDX PT, R10, R7, 0x3, 0x181f ;  /* 0x00781f00070a7f89 */ /* 0x000ea800000e0000 */
[----:B------:R2:W-:Y:S04]  /*0f80*/  @!P1 LDGSTS.E.BYPASS.LTC128B.128 [R144+0x1d100], [R22.64], !P3 ;  /* 0x1d10000016909fae */ /* 0x0005e8000d901d4c */
[----:B------:R2:W-:Y:S01]  /*0f90*/  @!P1 LDGSTS.E.BYPASS.LTC128B.128 [R144+0x21100], [R12.64], !P4 ;  /* 0x211000000c909fae */ /* 0x0005e2000e101d4c */
[----:B------:R-:W-:Y:S02]  /*0fa0*/  ISETP.GE.AND P1, PT, R0, R3, PT ;  /* 0x000000030000720c */ /* 0x000fe40003f26270 */
[----:B------:R-:W-:Y:S01]  /*0fb0*/  IADD3 R3, R147, -0x1, RZ ;  /* 0xffffffff93037810 */ /* 0x000fe20007ffe0ff */
[----:B-1----:R-:W-:Y:S01]  /*0fc0*/  @!P0 IMAD.WIDE R18, R178, 0x2, R4 ;  /* 0x00000002b2128825 */ /* 0x002fe200078e0204 */
[----:B------:R-:W-:-:S03]  /*0fd0*/  P2R R0, PR, RZ, 0x20 ;  /* 0x00000020ff007803 */ /* 0x000fc60000000000 */
[----:B------:R-:W-:Y:S01]  /*0fe0*/  IMAD.SHL.U32 R134, R3, 0x40, RZ ;  /* 0x0000004003867824 */ /* 0x000fe200078e00ff */
[----:B------:R1:W-:Y:S01]  /*0ff0*/  @!P0 LDGSTS.E.BYPASS.LTC128B.128 [R144+0x1a100], [R18.64], !P2 ;  /* 0x1a10000012908fae */ /* 0x0003e2000d101d4c */
[----:B---3--:R-:W-:-:S04]  /*1000*/  @!P0 IMAD.WIDE R16, R176, 0x2, R4 ;  /* 0x00000002b0108825 */ /* 0x008fc800078e0204 */
[----:B----4-:R-:W-:-:S04]  /*1010*/  @!P0 IMAD.WIDE R14, R177, 0x2, R4 ;  /* 0x00000002b10e8825 */ /* 0x010fc800078e0204 */
[----:B------:R-:W-:Y:S01]  /*1020*/  IMAD.IADD R201, R203, 0x1, R134 ;  /* 0x00000001cbc97824 */ /* 0x000fe200078e0286 */
[----:B------:R3:W-:Y:S01]  /*1030*/  @!P0 LDGSTS.E.BYPASS.LTC128B.128 [R144+0x1e100], [R14.64], !P3 ;  /* 0x1e1000000e908fae */ /* 0x0007e2000d901d4c */
[----:B--2---:R-:W-:-:S03]  /*1040*/  @!P1 IMAD.WIDE R4, R178, 0x2, R10 ;  /* 0x00000002b2049825 */ /* 0x004fc600078e020a */
        /* <DEDUP_REMOVED lines=9> */
[----:B---3--:R-:W-:-:S05]  /*10e0*/  @!P1 IMAD.WIDE R14, R177, 0x2, R10 ;  /* 0x00000002b10e9825 */ /* 0x008fca00078e020a */
[----:B------:R3:W-:Y:S04]  /*10f0*/  @!P1 LDGSTS.E.BYPASS.LTC128B.128 [R144+0x1f100], [R14.64], !P3 ;  /* 0x1f1000000e909fae */ /* 0x0007e8000d901d4c */
[----:B------:R1:W-:Y:S01]  /*1100*/  @!P1 LDGSTS.E.BYPASS.LTC128B.128 [R144+0x23100], [R12.64], !P4 ;  /* 0x231000000c909fae */ /* 0x0003e2000e101d4c */
[----:B----4-:R-:W-:-:S03]  /*1110*/  @!P0 IADD3 R5, P2, R0, UR8, RZ ;  /* 0x0000000800058c10 */ /* 0x010fc6000ff5e0ff */
[----:B------:R-:W0:Y:S01]  /*1120*/  LDGDEPBAR ;  /* 0x00000000000079af */ /* 0x000e220000000000 */
[----:B------:R-:W-:Y:S02]  /*1130*/  @!P0 LEA.HI.X.SX32 R2, R0, UR6, 0x1, P2 ;  /* 0x0000000600028c11 */ /* 0x000fe400090f0eff */
[----:B------:R-:W-:-:S04]  /*1140*/  @!P0 LEA R4, P2, R5, c[0x0][0x2a0], 0x2 ;  /* 0x0000a80005048a11 */ /* 0x000fc800078410ff */
[----:B------:R-:W-:Y:S01]  /*1150*/  @!P0 LEA.HI.X R5, R5, c[0x0][0x2a4], R2, 0x2, P2 ;  /* 0x0000a90005058a11 */ /* 0x000fe200010f1402 */
[----:B------:R-:W-:Y:S06]  /*1160*/  BAR.SYNC.DEFER_BLOCKING 0x0 ;  /* 0x0000000000007b1d */ /* 0x000fec0000010000 */
[----:B------:R-:W4:Y:S01]  /*1170*/  @!P0 LDG.E R200, [R4.64] ;  /* 0x0000000c04c88981 */ /* 0x000f22000c1e1900 */
        /* <DEDUP_REMOVED lines=10> */
[----:B--2---:R-:W-:Y:S01]  /*1220*/  SHF.R.S32.HI R17, RZ, 0x1f, R201 ;  /* 0x0000001fff117819 */ /* 0x004fe200000114c9 */
        /* <DEDUP_REMOVED lines=11> */
[----:B------:R-:W-:Y:S01]  /*12e0*/  SHF.R.S32.HI R145, RZ, 0x1f, R178 ;  /* 0x0000001fff917819 */ /* 0x000fe200000114b2 */
[----:B------:R-:W-:Y:S01]  /*12f0*/  IMAD R12, R201, c[0x0][0x20c], R12 ;  /* 0x00008300c90c7a24 */ /* 0x000fe200078e020c */
[----:B------:R-:W-:Y:S01]  /*1300*/  UIADD3 UR11, UR21, UR11, URZ ;  /* 0x0000000b150b7290 */ /* 0x000fe2000fffe03f */
[----:B------:R-:W-:Y:S01]  /*1310*/  IMAD.IADD R11, R11, 0x1, R0 ;  /* 0x000000010b0b7824 */ /* 0x000fe200078e0200 */
[----:B------:R-:W-:Y:S01]  /*1320*/  SEL R180, RZ, 0x10, P6 ;  /* 0x00000010ffb47807 */ /* 0x000fe20003000000 */
[----:B------:R-:W-:Y:S01]  /*1330*/  IMAD.IADD R13, R19, 0x1, R12 ;  /* 0x00000001130d7824 */ /* 0x000fe200078e020c */
[----:B------:R-:W-:Y:S01]  /*1340*/  SHF.R.S32.HI R132, RZ, 0x1f, R177 ;  /* 0x0000001fff847819 */ /* 0x000fe200000114b1 */
[----:B------:R-:W-:Y:S01]  /*1350*/  IMAD.MOV.U32 R12, RZ, RZ, R18 ;  /* 0x000000ffff0c7224 */ /* 0x000fe200078e0012 */
[----:B------:R-:W-:Y:S01]  /*1360*/  SHF.R.S32.HI R133, RZ, 0x1f, R176 ;  /* 0x0000001fff857819 */ /* 0x000fe200000114b0 */
[----:B------:R-:W-:Y:S01]  /*1370*/  IMAD.MOV.U32 R188, RZ, RZ, 0x20 ;  /* 0x00000020ffbc7424 */ /* 0x000fe200078e00ff */
[----:B------:R-:W-:-:S02]  /*1380*/  IADD3 R198, R144, 0x100, RZ ;  /* 0x0000010090c67810 */ /* 0x000fc40007ffe0ff */
[----:B----4-:R-:W-:Y:S01]  /*1390*/  SHF.R.S32.HI R16, RZ, 0x1f, R200 ;  /* 0x0000001fff107819 */ /* 0x010fe200000114c8 */
[----:B------:R-:W-:-:S04]  /*13a0*/  IMAD.WIDE.U32 R4, R200, c[0x0][0x1f0], R10 ;  /* 0x00007c00c8047a25 */ /* 0x000fc800078e000a */
[----:B------:R-:W-:Y:S01]  /*13b0*/  IMAD R7, R16, c[0x0][0x1f0], RZ ;  /* 0x00007c0010077a24 */ /* 0x000fe200078e02ff */
[----:B------:R-:W-:Y:S01]  /*13c0*/  IADD3 R4, P1, R4, UR14, RZ ;  /* 0x0000000e04047c10 */ /* 0x000fe2000ff3e0ff */
[----:B------:R-:W-:-:S03]  /*13d0*/  IMAD.WIDE.U32 R12, R200, c[0x0][0x218], R12 ;  /* 0x00008600c80c7a25 */ /* 0x000fc600078e000c */
[----:B------:R-:W-:Y:S01]  /*13e0*/  LEA R11, P0, R4, c[0x0][0x1c8], 0x1 ;  /* 0x00007200040b7a11 */ /* 0x000fe200078008ff */
[----:B------:R-:W-:-:S04]  /*13f0*/  IMAD R0, R200, c[0x0][0x1f4], R7 ;  /* 0x00007d00c8007a24 */ /* 0x000fc800078e0207 */
[----:B---3--:R-:W-:Y:S01]  /*1400*/  SHFL.IDX PT, R14, R11, RZ, 0x181f ;  /* 0x00181fff0b0e7589 */ /* 0x008fe200000e0000 */
[----:B------:R-:W-:Y:S02]  /*1410*/  IADD3.X R5, R5, UR10, R0, P1, !PT ;  /* 0x0000000a05057c10 */ /* 0x000fe40008ffe400 */
[----:B------:R-:W-:Y:S01]  /*1420*/  IADD3 R0, -R21, R199, -R134 ;  /* 0x000000c715007210 */ /* 0x000fe20007ffe986 */
[----:B------:R-:W-:Y:S01]  /*1430*/  SHFL.IDX PT, R28, R11, 0x1, 0x181f ;  /* 0x00381f000b1c7f89 */ /* 0x000fe200000e0000 */
[----:B------:R-:W-:Y:S01]  /*1440*/  LEA.HI.X R4, R4, c[0x0][0x1cc], R5, 0x1, P0 ;  /* 0x0000730004047a11 */ /* 0x000fe200000f0c05 */
[----:B------:R-:W-:Y:S01]  /*1450*/  IMAD R5, R16, c[0x0][0x218], RZ ;  /* 0x0000860010057a24 */ /* 0x000fe200078e02ff */
[----:B------:R-:W-:Y:S02]  /*1460*/  ISETP.GE.AND P0, PT, R0, 0x1, PT ;  /* 0x000000010000780c */ /* 0x000fe40003f06270 */
[----:B------:R-:W-:Y:S01]  /*1470*/  ISETP.GE.AND P1, PT, R8, c[0x0][0x1d4], PT ;  /* 0x0000750008007a0c */ /* 0x000fe20003f26270 */
[----:B------:R-:W1:Y:S01]  /*1480*/  SHFL.IDX PT, R15, R4, RZ, 0x181f ;  /* 0x00181fff040f7589 */ /* 0x000e6200000e0000 */
[----:B------:R-:W-:-:S03]  /*1490*/  IMAD R2, R200, c[0x0][0x21c], R5 ;  /* 0x00008700c8027a24 */ /* 0x000fc600078e0205 */
[----:B------:R-:W2:Y:S06]  /*14a0*/  SHFL.IDX PT, R29, R4, 0x1, 0x181f ;  /* 0x00381f00041d7f89 */ /* 0x000eac00000e0000 */
[----:B-1----:R-:W-:-:S04]  /*14b0*/  @P0 IMAD.WIDE R22, R178, 0x2, R14 ;  /* 0x00000002b2160825 */ /* 0x002fc800078e020e */
        /* <DEDUP_REMOVED lines=12> */
[----:B-1----:R-:W-:-:S03]  /*1580*/  IMAD.WIDE R22, R178, 0x2, RZ ;  /* 0x00000002b2167825 */ /* 0x002fc600078e02ff */
[----:B------:R1:W1:Y:S01]  /*1590*/  SHFL.IDX PT, R2, R10, 0x1, 0x181f ;  /* 0x00381f000a027f89 */ /* 0x00026200000e0000 */
[----:B---3--:R-:W-:-:S03]  /*15a0*/  IMAD.WIDE R18, R177, 0x2, RZ ;  /* 0x00000002b1127825 */ /* 0x008fc600078e02ff */
[----:B------:R-:W3:Y:S02]  /*15b0*/  SHFL.IDX PT, R4, R20, 0x1, 0x181f ;  /* 0x00381f0014047f89 */ /* 0x000ee400000e0000 */
[----:B--2---:R-:W-:-:S04]  /*15c0*/  @P0 IMAD.WIDE R26, R178, 0x2, R28 ;  /* 0x00000002b21a0825 */ /* 0x004fc800078e021c */
        /* <DEDUP_REMOVED lines=9> */
[----:B-1----:R-:W-:-:S05]  /*1660*/  IADD3 R10, P0, R5, R18, RZ ;  /* 0x00000012050a7210 */ /* 0x002fca0007f1e0ff */
[----:B------:R-:W-:Y:S01]  /*1670*/  IMAD.X R11, R7, 0x1, R19, P0 ;  /* 0x00000001070b7824 */ /* 0x000fe200000e0613 */
[----:B------:R-:W-:-:S05]  /*1680*/  IADD3 R24, P0, R5, R14, RZ ;  /* 0x0000000e05187210 */ /* 0x000fca0007f1e0ff */
[----:B------:R-:W-:Y:S01]  /*1690*/  IMAD.X R25, R7, 0x1, R15, P0 ;  /* 0x0000000107197824 */ /* 0x000fe200000e060f */
[----:B--2---:R-:W-:Y:S02]  /*16a0*/  IADD3 R26, P0, R22, R2, RZ ;  /* 0x00000002161a7210 */ /* 0x004fe40007f1e0ff */
[----:B------:R-:W-:-:S03]  /*16b0*/  LEA.HI R7, R81, R6, RZ, 0x5 ;  /* 0x0000000651077211 */ /* 0x000fc600078f28ff */
        /* <DEDUP_REMOVED lines=19> */
[----:B------:R-:W-:-:S04]  /*17f0*/  ISETP.GT.AND P2, PT, R3, R194, PT ;  /* 0x000000c20300720c */ /* 0x000fc80003f44270 */
[----:B-1----:R-:W-:-:S07]  /*1800*/  P2R R24, PR, RZ, 0x4 ;  /* 0x00000004ff187803 */ /* 0x002fce0000000000 */
[----:B------:R4:W-:Y:S01]  /*1810*/  LDGSTS.E.BYPASS.LTC128B.128 [R144+0x3100], [R18.64], !P0 ;  /* 0x0310000012907fae */ /* 0x0009e2000c101d4c */
[----:B------:R-:W-:Y:S02]  /*1820*/  ISETP.LT.OR P0, PT, R0, 0x21, P1 ;  /* 0x000000210000780c */ /* 0x000fe40000f01670 */
[----:B------:R-:W-:Y:S02]  /*1830*/  LEA.HI R0, R5, R22, RZ, 0x3 ;  /* 0x0000001605007211 */ /* 0x000fe400078f18ff */
[----:B------:R-:W-:Y:S02]  /*1840*/  LOP3.LUT P1, RZ, R179, 0x4, RZ, 0xc0, !PT ;  /* 0x00000004b3ff7812 */ /* 0x000fe4000782c0ff */
[----:B------:R-:W-:-:S05]  /*1850*/  LOP3.LUT R5, R0, 0xfffffff8, RZ, 0xc0, !PT ;  /* 0xfffffff800057812 */ /* 0x000fca00078ec0ff */
[----:B------:R-:W-:Y:S01]  /*1860*/  IMAD.IADD R22, R22, 0x1, -R5 ;  /* 0x0000000116167824 */ /* 0x000fe200078e0a05 */
[----:B------:R-:W-:Y:S01]  /*1870*/  SHF.R.S32.HI R5, RZ, 0x5, R7 ;  /* 0x00000005ff057819 */ /* 0x000fe20000011407 */
        /* <DEDUP_REMOVED lines=75> */
.L_x_2401:
[----:B------:R-:W-:Y:S01]  /*1d30*/  SHF.R.S32.HI R2, RZ, 0x4, R23 ;  /* 0x00000004ff027819 */ /* 0x000fe20000011417 */
[----:B------:R-:W0:Y:S01]  /*1d40*/  LDGDEPBAR ;  /* 0x00000000000079af */ /* 0x000e220000000000 */
[C---:B------:R-:W-:Y:S01]  /*1d50*/  IMAD.SHL.U32 R3, R179.reuse, 0x40, RZ ;  /* 0x00000040b3037824 */ /* 0x040fe200078e00ff */
[----:B------:R-:W-:Y:S01]  /*1d60*/  LOP3.LUT P2, RZ, R179, 0x2, RZ, 0xc0, !PT ;  /* 0x00000002b3ff7812 */ /* 0x000fe2000784c0ff */
[----:B------:R-:W-:Y:S01]  /*1d70*/  IMAD.SHL.U32 R21, R21, 0x8, RZ ;  /* 0x0000000815157824 */ /* 0x000fe200078e00ff */
[----:B------:R-:W-:Y:S01]  /*1d80*/  LEA.HI R23, R23, R2, RZ, 0x1 ;  /* 0x0000000217177211 */ /* 0x000fe200078f08ff */
[----:B------:R-:W-:Y:S01]  /*1d90*/  IMAD.SHL.U32 R22, R22, 0x40, RZ ;  /* 0x0000004016167824 */ /* 0x000fe200078e00ff */
[----:B-1----:R-:W-:Y:S01]  /*1da0*/  LOP3.LUT R8, R3, 0x1c0, RZ, 0xc0, !PT ;  /* 0x000001c003087812 */ /* 0x002fe200078ec0ff */
[----:B------:R-:W-:Y:S01]  /*1db0*/  IMAD.SHL.U32 R190, R190, 0x2, RZ ;  /* 0x00000002bebe7824 */ /* 0x000fe200078e00ff */
[----:B------:R-:W-:Y:S02]  /*1dc0*/  LOP3.LUT R23, R23, 0xfffffffe, RZ, 0xc0, !PT ;  /* 0xfffffffe17177812 */ /* 0x000fe400078ec0ff */
[----:B------:R-:W-:-:S02]  /*1dd0*/  SHF.R.U32.HI R9, RZ, 0x3, R8 ;  /* 0x00000003ff097819 */ /* 0x000fc40000011608 */
[----:B------:R-:W-:Y:S01]  /*1de0*/  LOP3.LUT R22, R22, 0x1c0, RZ, 0xc0, !PT ;  /* 0x000001c016167812 */ /* 0x000fe200078ec0ff */
[----:B------:R-:W-:Y:S01]  /*1df0*/  IMAD.IADD R23, R2, 0x1, -R23 ;  /* 0x0000000102177824 */ /* 0x000fe200078e0a17 */
[----:B------:R-:W-:Y:S02]  /*1e00*/  LOP3.LUT R2, R8, 0x8, R21, 0xf8, !PT ;  /* 0x0000000808027812 */ /* 0x000fe400078ef815 */
[----:B------:R-:W-:Y:S01]  /*1e10*/  ISETP.NE.AND P0, PT, R24, RZ, PT ;  /* 0x000000ff1800720c */ /* 0x000fe20003f05270 */
[C---:B------:R-:W-:Y:S01]  /*1e20*/  IMAD.SHL.U32 R3, R23.reuse, 0x8, RZ ;  /* 0x0000000817037824 */ /* 0x040fe200078e00ff */
[----:B------:R-:W-:Y:S02]  /*1e30*/  LOP3.LUT R2, R2, R9, RZ, 0x3c, !PT ;  /* 0x0000000902027212 */ /* 0x000fe400078e3cff */
[----:B------:R-:W-:Y:S02]  /*1e40*/  SEL R188, R188, 0xffffffe0, !P2 ;  /* 0xffffffe0bcbc7807 */ /* 0x000fe40005000000 */
[----:B------:R-:W-:Y:S01]  /*1e50*/  LOP3.LUT R8, R22, 0x8, R3, 0xf8, !PT ;  /* 0x0000000816087812 */ /* 0x000fe200078ef803 */
[----:B------:R-:W-:Y:S01]  /*1e60*/  IMAD R191, R23, 0x200, R2 ;  /* 0x0000020017bf7824 */ /* 0x000fe200078e0202 */
[----:B------:R-:W-:-:S04]  /*1e70*/  DEPBAR.LE SB0, 0x3 ;  /* 0x000080c00000791a */ /* 0x000fc80000000000 */
[----:B------:R-:W-:Y:S01]  /*1e80*/  IMAD.SHL.U32 R2, R0, 0x40, RZ ;  /* 0x0000004000027824 */ /* 0x000fe200078e00ff */
[----:B------:R-:W-:-:S04]  /*1e90*/  DEPBAR.LE SB0, 0x2 ;  /* 0x000080800000791a */ /* 0x000fc80000000000 */
[----:B------:R-:W-:Y:S01]  /*1ea0*/  SHF.R.U32.HI R3, RZ, 0x3, R22 ;  /* 0x00000003ff037819 */ /* 0x000fe20000011616 */
[----:B------:R-:W-:Y:S01]  /*1eb0*/  IMAD.SHL.U32 R191, R191, 0x2, RZ ;  /* 0x00000002bfbf7824 */ /* 0x000fe200078e00ff */
[----:B------:R-:W-:Y:S01]  /*1ec0*/  LOP3.LUT R2, R2, 0xfffffe00, RZ, 0xc0, !PT ;  /* 0xfffffe0002027812 */ /* 0x000fe200078ec0ff */
[----:B------:R-:W-:Y:S01]  /*1ed0*/  BAR.SYNC.DEFER_BLOCKING 0x0 ;  /* 0x0000000000007b1d */ /* 0x000fe20000010000 */
[----:B------:R-:W-:Y:S01]  /*1ee0*/  LOP3.LUT R3, R8, R3, RZ, 0x3c, !PT ;  /* 0x0000000308037212 */ /* 0x000fe200078e3cff */
[----:B------:R-:W-:Y:S02]  /*1ef0*/  IMAD.IADD R82, R191, 0x1, R188 ;  /* 0x00000001bf527824 */ /* 0x000fe400078e02bc */
[----:B------:R-:W-:-:S04]  /*1f00*/  IMAD R0, R5, 0x400, R2 ;  /* 0x0000040005007824 */ /* 0x000fc800078e0202 */
[----:B------:R-:W-:-:S04]  /*1f10*/  IMAD.IADD R0, R3, 0x1, R0 ;  /* 0x0000000103007824 */ /* 0x000fc800078e0200 */
[C---:B----4-:R-:W-:Y:S01]  /*1f20*/  IMAD.SHL.U32 R12, R0.reuse, 0x2, RZ ;  /* 0x00000002000c7824 */ /* 0x050fe200078e00ff */
        /* <DEDUP_REMOVED lines=64> */
.L_x_2402:
[C---:B-12-4-:R-:W-:Y:S01]  /*2330*/  HMMA.16816.F32 R32, R12.reuse, R28, RZ ;  /* 0x0000001c0c20723c */ /* 0x056fe200000018ff */
[----:B------:R-:W-:Y:S01]  /*2340*/  IMAD.MOV.U32 R0, RZ, RZ, 0x40 ;  /* 0x00000040ff007424 */ /* 0x000fe200078e00ff */
[----:B------:R-:W-:Y:S01]  /*2350*/  LDSM.16.M88.4 R76, [R82+0x11100] ;  /* 0x01110000524c783b */ /* 0x000fe20000000200 */
[C---:B------:R-:W-:Y:S01]  /*2360*/  IMAD R187, R4.reuse, 0x2, R193 ;  /* 0x0000000204bb7824 */ /* 0x040fe200078e02c1 */
[----:B------:R-:W-:Y:S01]  /*2370*/  LOP3.LUT R7, R7, 0xffffffe0, RZ, 0xc0, !PT ;  /* 0xffffffe007077812 */ /* 0x000fe200078ec0ff */
[----:B------:R-:W-:Y:S01]  /*2380*/  IMAD R186, R4, 0x2, R189 ;  /* 0x0000000204ba7824 */ /* 0x000fe200078e02bd */
[----:B------:R-:W-:Y:S01]  /*2390*/  SEL R135, R0, 0xffffffc0, !P1 ;  /* 0xffffffc000877807 */ /* 0x000fe20004800000 */
[----:B------:R-:W-:Y:S01]  /*23a0*/  ULDC UR17, c[0x0][0x324] ;  /* 0x0000c90000117ab9 */ /* 0x000fe20000000800 */
[C---:B------:R-:W-:Y:S01]  /*23b0*/  HMMA.16816.F32 R28, R12.reuse, R30, RZ ;  /* 0x0000001e0c1c723c */ /* 0x040fe200000018ff */
[----:B------:R-:W-:Y:S01]  /*23c0*/  IMAD.IADD R7, R6, 0x1, -R7 ;  /* 0x0000000106077824 */ /* 0x000fe200078e0a07 */
[----:B------:R-:W-:Y:S01]  /*23d0*/  ISETP.NE.AND P0, PT, R197, 0x1, PT ;  /* 0x00000001c500780c */ /* 0x000fe20003f05270 */
[----:B------:R-:W-:Y:S01]  /*23e0*/  IMAD.IADD R80, R191, 0x1, R135 ;  /* 0x00000001bf507824 */ /* 0x000fe200078e0287 */
[----:B------:R-:W-:Y:S01]  /*23f0*/  ISETP.LE.AND P2, PT, R196, c[0x0][0x32c], PT ;  /* 0x0000cb00c4007a0c */ /* 0x000fe20003f43270 */
[----:B------:R-:W-:Y:S01]  /*2400*/  IMAD.IADD R0, R135, 0x1, R82 ;  /* 0x0000000187007824 */ /* 0x000fe200078e0252 */
[----:B------:R-:W-:Y:S01]  /*2410*/  ULOP3.LUT UR17, URZ, UR17, URZ, 0x33, !UPT ;  /* 0x000000113f117292 */ /* 0x000fe2000f8e333f */
[----:B------:R-:W0:Y:S01]  /*2420*/  LDGDEPBAR ;  /* 0x00000000000079af */ /* 0x000e220000000000 */
[----:B---3--:R-:W-:Y:S01]  /*2430*/  HMMA.16816.F32 R24, R12, R20, RZ ;  /* 0x000000140c18723c */ /* 0x008fe200000018ff */
[----:B------:R-:W-:-:S02]  /*2440*/  IMAD.IADD R3, R2, 0x1, R3 ;  /* 0x0000000102037824 */ /* 0x000fc400078e0203 */
[----:B------:R-:W-:Y:S04]  /*2450*/  LDSM.16.M88.4 R72, [R80+0xc100] ;  /* 0x00c100005048783b */ /* 0x000fe80000000200 */
[----:B------:R-:W-:Y:S01]  /*2460*/  LDSM.16.M88.4 R68, [R80+0xc900] ;  /* 0x00c900005044783b */ /* 0x000fe20000000200 */
[C---:B------:R-:W-:Y:S03]  /*2470*/  HMMA.16816.F32 R16, R12.reuse, R64, RZ ;  /* 0x000000400c10723c */ /* 0x040fe600000018ff */
[----:B------:R-:W-:Y:S05]  /*2480*/  LDSM.16.M88.4 R52, [R80+0xd100] ;  /* 0x00d100005034783b */ /* 0x000fea0000000200 */
[C---:B------:R-:W-:Y:S08]  /*2490*/  HMMA.16816.F32 R20, R12.reuse, R22, RZ ;  /* 0x000000160c14723c */ /* 0x040ff000000018ff */
        /* <DEDUP_REMOVED lines=9> */
[----:B------:R-:W-:Y:S07]  /*2530*/  LDSM.16.M88.4 R44, [R0+0xc100] ;  /* 0x00c10000002c783b */ /* 0x000fee0000000200 */
[C---:B------:R-:W-:Y:S08]  /*2540*/  HMMA.16816.F32 R16, R56.reuse, R36, R16 ;  /* 0x000000243810723c */ /* 0x040ff00000001810 */
[C---:B------:R-:W-:Y:S01]  /*2550*/  HMMA.16816.F32 R64, R56.reuse, R38, R64 ;  /* 0x000000263840723c */ /* 0x040fe20000001840 */
[----:B------:R-:W2:Y:S07]  /*2560*/  LDSM.16.M88.4 R36, [R186] ;  /* 0x00000000ba24783b */ /* 0x000eae0000000200 */
[C---:B------:R-:W-:Y:S08]  /*2570*/  HMMA.16816.F32 R60, R56.reuse, R40, R60 ;  /* 0x00000028383c723c */ /* 0x040ff0000000183c */
[----:B------:R-:W-:Y:S01]  /*2580*/  HMMA.16816.F32 R56, R56, R42, R12 ;  /* 0x0000002a3838723c */ /* 0x000fe2000000180c */
[----:B------:R-:W3:Y:S04]  /*2590*/  LDSM.16.M88.4 R40, [R0+0xc900] ;  /* 0x00c900000028783b */ /* 0x000ee80000000200 */
[----:B------:R-:W4:Y:S03]  /*25a0*/  LDSM.16.M88.4 R12, [R0+0xd100] ;  /* 0x00d10000000c783b */ /* 0x000f260000000200 */
[C---:B-1----:R-:W-:Y:S08]  /*25b0*/  HMMA.16816.F32 R32, R8.reuse, R72, R32 ;  /* 0x000000480820723c */ /* 0x042ff00000001820 */
[C---:B------:R-:W-:Y:S01]  /*25c0*/  HMMA.16816.F32 R28, R8.reuse, R74, R28 ;  /* 0x0000004a081c723c */ /* 0x040fe2000000181c */
        /* <DEDUP_REMOVED lines=20> */
[C---:B-1----:R-:W-:Y:S08]  /*2710*/  HMMA.16816.F32 R60, R36.reuse, R72, R60 ;  /* 0x00000048243c723c */ /* 0x042ff0000000183c */
[----:B------:R-:W-:Y:S01]  /*2720*/  HMMA.16816.F32 R56, R36, R74, R56 ;  /* 0x0000004a2438723c */ /* 0x000fe20000001838 */
[----:B------:R-:W1:Y:S04]  /*2730*/  LDSM.16.M88.4 R36, [R82+0xe900] ;  /* 0x00e900005224783b */ /* 0x000e680000000200 */
[----:B------:R-:W-:Y:S03]  /*2740*/  LDSM.16.M88.4 R72, [R82+0xf900] ;  /* 0x00f900005248783b */ /* 0x000fe60000000200 */
[C---:B-----5:R-:W-:Y:S08]  /*2750*/  HMMA.16816.F32 R32, R48.reuse, R8, R32 ;  /* 0x000000083020723c */ /* 0x060ff00000001820 */
[C---:B------:R-:W-:Y:S01]  /*2760*/  HMMA.16816.F32 R28, R48.reuse, R10, R28 ;  /* 0x0000000a301c723c */ /* 0x040fe2000000181c */
[----:B------:R-:W4:Y:S07]  /*2770*/  LDSM.16.M88.4 R8, [R82+0xf100] ;  /* 0x00f100005208783b */ /* 0x000f2e0000000200 */
        /* <DEDUP_REMOVED lines=8> */
[----:B------:R-:W3:Y:S07]  /*2800*/  LDSM.16.M88.4 R12, [R80+0xe900] ;  /* 0x00e90000500c783b */ /* 0x000eee0000000200 */
[C---:B------:R-:W-:Y:S08]  /*2810*/  HMMA.16816.F32 R60, R48.reuse, R52, R60 ;  /* 0x00000034303c723c */ /* 0x040ff0000000183c */
[----:B------:R-:W-:Y:S01]  /*2820*/  HMMA.16816.F32 R56, R48, R54, R56 ;  /* 0x000000363038723c */ /* 0x000fe20000001838 */
[----:B------:R-:W5:Y:S04]  /*2830*/  LDSM.16.M88.4 R52, [R80+0xf100] ;  /* 0x00f100005034783b */ /* 0x000f680000000200 */
[----:B------:R-:W-:Y:S03]  /*2840*/  LDSM.16.M88.4 R48, [R80+0xf900] ;  /* 0x00f900005030783b */ /* 0x000fe60000000200 */
[C---:B-1----:R-:W-:Y:S08]  /*2850*/  HMMA.16816.F32 R24, R40.reuse, R36, R24 ;  /* 0x000000242818723c */ /* 0x042ff00000001818 */
[C---:B------:R-:W-:Y:S01]  /*2860*/  HMMA.16816.F32 R20, R40.reuse, R38, R20 ;  /* 0x000000262814723c */ /* 0x040fe20000001814 */
[----:B------:R-:W-:Y:S07]  /*2870*/  LDSM.16.M88.4 R36, [R0+0xe100] ;  /* 0x00e100000024783b */ /* 0x000fee0000000200 */
[C---:B----4-:R-:W-:Y:S08]  /*2880*/  HMMA.16816.F32 R16, R40.reuse, R8, R16 ;  /* 0x000000082810723c */ /* 0x050ff00000001810 */
[----:B------:R-:W-:Y:S01]  /*2890*/  HMMA.16816.F32 R64, R40, R10, R64 ;  /* 0x0000000a2840723c */ /* 0x000fe20000001840 */
[----:B------:R-:W1:Y:S07]  /*28a0*/  LDSM.16.M88.4 R8, [R186+0x4000] ;  /* 0x00400000ba08783b */ /* 0x000e6e0000000200 */
[C---:B--2---:R-:W-:Y:S08]  /*28b0*/  HMMA.16816.F32 R32, R44.reuse, R68, R32 ;  /* 0x000000442c20723c */ /* 0x044ff00000001820 */
[----:B------:R-:W-:Y:S01]  /*28c0*/  HMMA.16816.F32 R28, R44, R70, R28 ;  /* 0x000000462c1c723c */ /* 0x000fe2000000181c */
[----:B------:R-:W-:Y:S07]  /*28d0*/  LDSM.16.M88.4 R68, [R0+0xf900] ;  /* 0x00f900000044783b */ /* 0x000fee0000000200 */
[C---:B------:R-:W-:Y:S08]  /*28e0*/  HMMA.16816.F32 R60, R40.reuse, R72, R60 ;  /* 0x00000048283c723c */ /* 0x040ff0000000183c */
[----:B------:R-:W-:Y:S01]  /*28f0*/  HMMA.16816.F32 R56, R40, R74, R56 ;  /* 0x0000004a2838723c */ /* 0x000fe20000001838 */
[----:B------:R-:W2:Y:S04]  /*2900*/  LDSM.16.M88.4 R40, [R0+0xe900] ;  /* 0x00e900000028783b */ /* 0x000ea80000000200 */
[----:B------:R-:W-:Y:S03]  /*2910*/  LDSM.16.M88.4 R72, [R189+0x8000] ;  /* 0x00800000bd48783b */ /* 0x000fe60000000200 */
[C---:B---3--:R-:W-:Y:S08]  /*2920*/  HMMA.16816.F32 R24, R44.reuse, R12, R24 ;  /* 0x0000000c2c18723c */ /* 0x048ff00000001818 */
[C---:B------:R-:W-:Y:S01]  /*2930*/  HMMA.16816.F32 R20, R44.reuse, R14, R20 ;  /* 0x0000000e2c14723c */ /* 0x040fe20000001814 */
[----:B------:R-:W3:Y:S07]  /*2940*/  LDSM.16.M88.4 R12, [R0+0xf100] ;  /* 0x00f10000000c783b */ /* 0x000eee0000000200 */
[C---:B-----5:R-:W-:Y:S08]  /*2950*/  HMMA.16816.F32 R16, R44.reuse, R52, R16 ;  /* 0x000000342c10723c */ /* 0x060ff00000001810 */
[----:B------:R-:W-:Y:S01]  /*2960*/  HMMA.16816.F32 R64, R44, R54, R64 ;  /* 0x000000362c40723c */ /* 0x000fe20000001840 */
[----:B------:R-:W-:Y:S07]  /*2970*/  LDSM.16.M88.4 R52, [R191+0x10100] ;  /* 0x01010000bf34783b */ /* 0x000fee0000000200 */
[C---:B-1----:R-:W-:Y:S08]  /*2980*/  HMMA.16816.F32 R32, R8.reuse, R36, R32 ;  /* 0x000000240820723c */ /* 0x042ff00000001820 */
[----:B------:R-:W-:Y:S01]  /*2990*/  HMMA.16816.F32 R28, R8, R38, R28 ;  /* 0x00000026081c723c */ /* 0x000fe2000000181c */
[----:B------:R-:W1:Y:S07]  /*29a0*/  LDSM.16.M88.4 R36, [R193+0x8000] ;  /* 0x00800000c124783b */ /* 0x000e6e0000000200 */
[C---:B------:R-:W-:Y:S08]  /*29b0*/  HMMA.16816.F32 R60, R44.reuse, R48, R60 ;  /* 0x000000302c3c723c */ /* 0x040ff0000000183c */
[----:B------:R-:W-:Y:S01]  /*29c0*/  HMMA.16816.F32 R56, R44, R50, R56 ;  /* 0x000000322c38723c */ /* 0x000fe20000001838 */
[----:B------:R-:W4:Y:S04]  /*29d0*/  LDSM.16.M88.4 R48, [R191+0x10900] ;  /* 0x01090000bf30783b */ /* 0x000f280000000200 */
[----:B------:R-:W-:Y:S03]  /*29e0*/  LDSM.16.M88.4 R44, [R191+0x11100] ;  /* 0x01110000bf2c783b */ /* 0x000fe60000000200 */
[C---:B--2---:R-:W-:Y:S08]  /*29f0*/  HMMA.16816.F32 R24, R8.reuse, R40, R24 ;  /* 0x000000280818723c */ /* 0x044ff00000001818 */
[C---:B------:R-:W-:Y:S01]  /*2a00*/  HMMA.16816.F32 R20, R8.reuse, R42, R20 ;  /* 0x0000002a0814723c */ /* 0x040fe20000001814 */
[----:B------:R-:W-:Y:S07]  /*2a10*/  LDSM.16.M88.4 R40, [R191+0x11900] ;  /* 0x01190000bf28783b */ /* 0x000fee0000000200 */
[C---:B---3--:R-:W-:Y:S08]  /*2a20*/  HMMA.16816.F32 R16, R8.reuse, R12, R16 ;  /* 0x0000000c0810723c */ /* 0x048ff00000001810 */
        /* <DEDUP_REMOVED lines=13> */
[C---:B------:R-:W-:Y:S01]  /*2b00*/  HMMA.16816.F32 R28, R72.reuse, R14, R28 ;  /* 0x0000000e481c723c */ /* 0x040fe2000000181c */
[----:B------:R-:W-:Y:S07]  /*2b10*/  LDSM.16.M88.4 R12, [R0+0x10100] ;  /* 0x01010000000c783b */ /* 0x000fee0000000200 */
[C---:B---3--:R-:W-:Y:S08]  /*2b20*/  HMMA.16816.F32 R24, R72.reuse, R8, R24 ;  /* 0x000000084818723c */ /* 0x048ff00000001818 */
[----:B------:R-:W-:Y:S01]  /*2b30*/  HMMA.16816.F32 R20, R72, R10, R20 ;  /* 0x0000000a4814723c */ /* 0x000fe20000001814 */
[----:B------:R-:W2:Y:S07]  /*2b40*/  LDSM.16.M88.4 R8, [R186+0x8000] ;  /* 0x00800000ba08783b */ /* 0x000eae0000000200 */
        /* <DEDUP_REMOVED lines=8> */
[----:B------:R-:W-:Y:S08]  /*2bd0*/  HMMA.16816.F32 R28, R52, R50, R28 ;  /* 0x00000032341c723c */ /* 0x000ff0000000181c */
[C---:B------:R-:W-:Y:S08]  /*2be0*/  HMMA.16816.F32 R16, R72.reuse, R76, R16 ;  /* 0x0000004c4810723c */ /* 0x040ff00000001810 */
[C---:B------:R-:W-:Y:S08]  /*2bf0*/  HMMA.16816.F32 R64, R72.reuse, R78, R64 ;  /* 0x0000004e4840723c */ /* 0x040ff00000001840 */
[C---:B------:R-:W-:Y:S08]  /*2c00*/  HMMA.16816.F32 R60, R72.reuse, R68, R60 ;  /* 0x00000044483c723c */ /* 0x040ff0000000183c */
[----:B------:R-:W-:Y:S01]  /*2c10*/  HMMA.16816.F32 R56, R72, R70, R56 ;  /* 0x000000464838723c */ /* 0x000fe20000001838 */
[----:B------:R-:W-:Y:S07]  /*2c20*/  LDSM.16.M88.4 R68, [R0+0x10900] ;  /* 0x010900000044783b */ /* 0x000fee0000000200 */
[C---:B--2---:R-:W-:Y:S07]  /*2c30*/  HMMA.16816.F32 R32, R8.reuse, R12, R32 ;  /* 0x0000000c0820723c */ /* 0x044fee0000001820 */
[----:B------:R-:W-:Y:S01]  /*2c40*/  LEA.HI R13, R81, R6, RZ, 0x2 ;  /* 0x00000006510d7211 */ /* 0x000fe200078f10ff */
[----:B------:R-:W-:Y:S01]  /*2c50*/  HMMA.16816.F32 R28, R8, R14, R28 ;  /* 0x0000000e081c723c */ /* 0x000fe2000000181c */
[----:B------:R-:W-:-:S02]  /*2c60*/  SHF.R.S32.HI R12, RZ, 0x1f, R5 ;  /* 0x0000001fff0c7819 */ /* 0x000fc40000011405 */
[----:B------:R-:W-:Y:S02]  /*2c70*/  LOP3.LUT R13, R13, 0xfffffffc, RZ, 0xc0, !PT ;  /* 0xfffffffc0d0d7812 */ /* 0x000fe400078ec0ff */
[----:B------:R-:W-:Y:S02]  /*2c80*/  LEA.HI R12, R12, R5, RZ, 0x3 ;  /* 0x000000050c0c7211 */ /* 0x000fe400078f18ff */
[----:B------:R-:W-:Y:S01]  /*2c90*/  SHF.R.S32.HI R14, RZ, 0x1f, R7 ;  /* 0x0000001fff0e7819 */ /* 0x000fe20000011407 */
[----:B------:R-:W-:Y:S01]  /*2ca0*/  IMAD.IADD R6, R6, 0x1, -R13 ;  /* 0x0000000106067824 */ /* 0x000fe200078e0a0d */
[----:B---3--:R-:W-:Y:S02]  /*2cb0*/  HMMA.16816.F32 R16, R52, R40, R16 ;  /* 0x000000283410723c */ /* 0x008fe40000001810 */
[----:B------:R-:W-:-:S04]  /*2cc0*/  LEA.HI R13, R14, R7, RZ, 0x2 ;  /* 0x000000070e0d7211 */ /* 0x000fc800078f10ff */
[----:B------:R-:W-:Y:S02]  /*2cd0*/  LOP3.LUT R206, R13, 0x7ffffffc, RZ, 0xc0, !PT ;  /* 0x7ffffffc0dce7812 */ /* 0x000fe400078ec0ff */
[----:B------:R-:W-:Y:S01]  /*2ce0*/  HMMA.16816.F32 R64, R52, R42, R64 ;  /* 0x0000002a3440723c */ /* 0x000fe20000001840 */
[----:B------:R-:W1:Y:S02]  /*2cf0*/  LDSM.16.M88.4 R40, [R0+0x11100] ;  /* 0x011100000028783b */ /* 0x000e640000000200 */
[----:B------:R-:W-:-:S04]  /*2d00*/  IMAD.IADD R206, R7, 0x1, -R206 ;  /* 0x0000000107ce7824 */ /* 0x000fc800078e0ace */
[----:B------:R-:W-:Y:S01]  /*2d10*/  IMAD.SHL.U32 R206, R206, 0x2, RZ ;  /* 0x00000002cece7824 */ /* 0x000fe200078e00ff */
[C---:B----4-:R-:W-:Y:S08]  /*2d20*/  HMMA.16816.F32 R60, R52.reuse, R36, R60 ;  /* 0x00000024343c723c */ /* 0x050ff0000000183c */
[C---:B------:R-:W-:Y:S01]  /*2d30*/  HMMA.16816.F32 R56, R52.reuse, R38, R56 ;  /* 0x000000263438723c */ /* 0x040fe20000001838 */
[----:B------:R2:W3:Y:S07]  /*2d40*/  LDSM.16.M88.4 R36, [R0+0x11900] ;  /* 0x011900000024783b */ /* 0x0004ee0000000200 */
[C---:B------:R-:W-:Y:S07]  /*2d50*/  HMMA.16816.F32 R24, R52.reuse, R44, R24 ;  /* 0x0000002c3418723c */ /* 0x040fee0000001818 */
[----:B------:R-:W-:Y:S01]  /*2d60*/  LOP3.LUT R44, R12, 0xffffff8, RZ, 0xc0, !PT ;  /* 0x0ffffff80c2c7812 */ /* 0x000fe200078ec0ff */
[----:B------:R-:W-:Y:S01]  /*2d70*/  HMMA.16816.F32 R20, R52, R46, R20 ;  /* 0x0000002e3414723c */ /* 0x000fe20000001814 */
[----:B------:R-:W-:-:S03]  /*2d80*/  LEA.HI R12, R6, R6, RZ, 0x1 ;  /* 0x00000006060c7211 */ /* 0x000fc600078f08ff */
[----:B------:R-:W-:Y:S01]  /*2d90*/  IMAD.IADD R5, R5, 0x1, -R44 ;  /* 0x0000000105057824 */ /* 0x000fe200078e0a2c */
[----:B------:R-:W-:Y:S02]  /*2da0*/  LOP3.LUT R15, R12, 0x1ffffffe, RZ, 0xc0, !PT ;  /* 0x1ffffffe0c0f7812 */ /* 0x000fe400078ec0ff */
[----:B--2---:R-:W-:Y:S01]  /*2db0*/  LEA.HI.SX32 R0, R13, R148, 0x1e ;  /* 0x000000940d007211 */ /* 0x004fe200078ff2ff */
[----:B-1----:R-:W-:Y:S02]  /*2dc0*/  HMMA.16816.F32 R16, R8, R40, R16 ;  /* 0x000000280810723c */ /* 0x002fe40000001810 */
[----:B------:R-:W-:Y:S02]  /*2dd0*/  IMAD.IADD R6, R6, 0x1, -R15 ;  /* 0x0000000106067824 */ /* 0x000fe400078e0a0f */
[----:B------:R-:W-:-:S04]  /*2de0*/  IMAD R5, R5, 0x10, R0 ;  /* 0x0000001005057824 */ /* 0x000fc800078e0200 */
[----:B------:R-:W-:Y:S01]  /*2df0*/  IMAD R205, R6, 0x8, R5 ;  /* 0x0000000806cd7824 */ /* 0x000fe200078e0205 */
[----:B------:R-:W-:Y:S03]  /*2e00*/  HMMA.16816.F32 R24, R8, R68, R24 ;  /* 0x000000440818723c */ /* 0x000fe60000001818 */
[----:B------:R-:W-:-:S04]  /*2e10*/  @P0 IMAD.HI.U32 R5, R205, c[0x0][0x2c8], RZ ;  /* 0x0000b200cd050a27 */ /* 0x000fc800078e00ff */
[----:B------:R-:W-:Y:S01]  /*2e20*/  IMAD.MOV.U32 R0, RZ, RZ, R205 ;  /* 0x000000ffff007224 */ /* 0x000fe200078e00cd */
[----:B------:R-:W-:Y:S01]  /*2e30*/  @P0 SHF.R.U32.HI R0, RZ, c[0x0][0x2cc], R5 ;  /* 0x0000b300ff000a19 */ /* 0x000fe20000011605 */
[----:B------:R-:W-:Y:S01]  /*2e40*/  HMMA.16816.F32 R20, R8, R70, R20 ;  /* 0x000000460814723c */ /* 0x000fe20000001814 */
[----:B------:R-:W-:-:S03]  /*2e50*/  IMAD R5, R181, c[0x0][0x1d0], -R134 ;  /* 0x00007400b5057a24 */ /* 0x000fc600078e0a86 */
[----:B------:R-:W1:Y:S04]  /*2e60*/  SHFL.IDX PT, R6, R0, RZ, 0x1c1f ;  /* 0x001c1fff00067589 */ /* 0x000e6800000e0000 */
[C---:B------:R-:W-:Y:S08]  /*2e70*/  HMMA.16816.F32 R64, R8.reuse, R42, R64 ;  /* 0x0000002a0840723c */ /* 0x040ff00000001840 */
[C---:B---3--:R-:W-:Y:S08]  /*2e80*/  HMMA.16816.F32 R60, R8.reuse, R36, R60 ;  /* 0x00000024083c723c */ /* 0x048ff0000000183c */
[----:B------:R-:W-:Y:S07]  /*2e90*/  HMMA.16816.F32 R56, R8, R38, R56 ;  /* 0x000000260838723c */ /* 0x000fee0000001838 */
[----:B------:R-:W-:Y:S01]  /*2ea0*/  IADD3 R11, R199, 0x1, -R134 ;  /* 0x00000001c70b7810 */ /* 0x000fe20007ffe886 */
[----:B------:R-:W-:-:S03]  /*2eb0*/  IMAD.IADD R8, R5, 0x1, -R206 ;  /* 0x0000000105087824 */ /* 0x000fc600078e0ace */
[----:B------:R-:W-:-:S04]  /*2ec0*/  IADD3 R11, R11, -c[0x0][0x168], -R206 ;  /* 0x80005a000b0b7a10 */ /* 0x000fc80007ffe8ce */
[C---:B------:R-:W-:Y:S02]  /*2ed0*/  IADD3 R13, R11.reuse, c[0x0][0x328], RZ ;  /* 0x0000ca000b0d7a10 */ /* 0x040fe40007ffe0ff */
[----:B------:R-:W-:-:S03]  /*2ee0*/  IADD3 R11, R11, UR17, RZ ;  /* 0x000000110b0b7c10 */ /* 0x000fc6000fffe0ff */
[--C-:B-1----:R-:W-:Y:S02]  /*2ef0*/  IMAD.IADD R5, R13, 0x1, R6.reuse ;  /* 0x000000010d057824 */ /* 0x102fe400078e0206 */
[----:B------:R-:W-:-:S03]  /*2f00*/  IMAD.IADD R2, R11, 0x1, R6 ;  /* 0x000000010b027824 */ /* 0x000fc600078e0206 */
[----:B------:R-:W-:Y:S01]  /*2f10*/  IMNMX R10, R5, R8, PT ;  /* 0x00000008050a7217 */ /* 0x000fe20003800200 */
[----:B------:R-:W-:Y:S05]  /*2f20*/  @!P2 BRA `(.L_x_2403) ;  /* 0x000001500000a947 */ /* 0x000fea0003800000 */
[----:B------:R-:W-:Y:S01]  /*2f30*/  IADD3 R7, R199, -c[0x0][0x168], R6 ;  /* 0x80005a00c7077a10 */ /* 0x000fe20007ffe006 */
        /* <DEDUP_REMOVED lines=10> */
.L_x_2405:
[----:B------:R-:W-:-:S04]  /*2fe0*/  MOV R5, c[0x0][0x32c] ;  /* 0x0000cb0000057a02 */ /* 0x000fc80000000f00 */
[----:B------:R-:W-:-:S13]  /*2ff0*/  ISETP.NE.AND P0, PT, R5, 0x1, PT ;  /* 0x000000010500780c */ /* 0x000fda0003f05270 */
[----:B------:R-:W-:-:S05]  /*3000*/  @P0 IMAD.HI.U32 R5, R7, c[0x0][0x330], RZ ;  /* 0x0000cc0007050a27 */ /* 0x000fca00078e00ff */
[----:B------:R-:W-:Y:S02]  /*3010*/  @P0 SHF.R.U32.HI R7, RZ, c[0x0][0x334], R5 ;  /* 0x0000cd00ff070a19 */ /* 0x000fe40000011605 */
.L_x_2406:
[----:B------:R-:W-:Y:S05]  /*3020*/  BSYNC B0 ;  /* 0x0000000000007941 */ /* 0x000fea0003800000 */
.L_x_2404:
[----:B------:R-:W-:-:S04]  /*3030*/  IMAD R7, R7, c[0x0][0x32c], -R134 ;  /* 0x0000cb0007077a24 */ /* 0x000fc800078e0a86 */
[----:B------:R-:W-:-:S05]  /*3040*/  IMAD.IADD R7, R7, 0x1, -R206 ;  /* 0x0000000107077824 */ /* 0x000fca00078e0ace */
[----:B------:R-:W-:Y:S02]  /*3050*/  IADD3 R5, R7, c[0x0][0x32c], RZ ;  /* 0x0000cb0007057a10 */ /* 0x000fe40007ffe0ff */
[----:B------:R-:W-:Y:S02]  /*3060*/  IMNMX R2, R2, R7, !PT ;  /* 0x0000000702027217 */ /* 0x000fe40007800200 */
[----:B------:R-:W-:Y:S02]  /*3070*/  IMNMX R10, R10, R5, PT ;  /* 0x000000050a0a7217 */ /* 0x000fe40003800200 */
.L_x_2403:
[----:B------:R-:W-:Y:S01]  /*3080*/  ISETP.GT.AND P1, PT, R147, RZ, PT ;  /* 0x000000ff9300720c */ /* 0x000fe20003f24270 */
        /* <DEDUP_REMOVED lines=49> */
[----:B------:R-:W-:Y:S02]  /*33a0*/  IMNMX R2, R13, R8, PT ;  /* 0x000000080d027217 */ /* 0x000fe40003800200 */
[----:B------:R-:W-:-:S04]  /*33b0*/  ISETP.LT.OR P0, PT, R10, 0x3a, P0 ;  /* 0x0000003a0a00780c */ /* 0x000fc80000701670 */
[----:B------:R-:W-:Y:S01]  /*33c0*/  FSEL R141, R57, -INF , !P0 ;  /* 0xff800000398d7808 */ /* 0x000fe20004000000 */
        /* <DEDUP_REMOVED lines=12> */
.L_x_2409:
[----:B------:R-:W-:-:S04]  /*3490*/  MOV R0, c[0x0][0x32c] ;  /* 0x0000cb0000007a02 */ /* 0x000fc80000000f00 */
[----:B------:R-:W-:-:S13]  /*34a0*/  ISETP.NE.AND P0, PT, R0, 0x1, PT ;  /* 0x000000010000780c */ /* 0x000fda0003f05270 */
[----:B------:R-:W-:-:S05]  /*34b0*/  @P0 IMAD.HI.U32 R0, R13, c[0x0][0x330], RZ ;  /* 0x0000cc000d000a27 */ /* 0x000fca00078e00ff */
[----:B------:R-:W-:Y:S02]  /*34c0*/  @P0 SHF.R.U32.HI R13, RZ, c[0x0][0x334], R0 ;  /* 0x0000cd00ff0d0a19 */ /* 0x000fe40000011600 */
.L_x_2410:
[----:B------:R-:W-:Y:S05]  /*34d0*/  BSYNC B0 ;  /* 0x0000000000007941 */ /* 0x000fea0003800000 */
.L_x_2408:
[----:B------:R-:W-:-:S04]  /*34e0*/  IMAD R13, R13, c[0x0][0x32c], -R134 ;  /* 0x0000cb000d0d7a24 */ /* 0x000fc800078e0a86 */
[----:B------:R-:W-:-:S05]  /*34f0*/  IMAD.IADD R0, R13, 0x1, -R206 ;  /* 0x000000010d007824 */ /* 0x000fca00078e0ace */
[----:B------:R-:W-:Y:S02]  /*3500*/  IADD3 R13, R0, c[0x0][0x32c], RZ ;  /* 0x0000cb00000d7a10 */ /* 0x000fe40007ffe0ff */
[----:B------:R-:W-:Y:S02]  /*3510*/  IMNMX R11, R11, R0, !PT ;  /* 0x000000000b0b7217 */ /* 0x000fe40007800200 */
[----:B------:R-:W-:Y:S02]  /*3520*/  IMNMX R2, R2, R13, PT ;  /* 0x0000000d02027217 */ /* 0x000fe40003800200 */
.L_x_2407:
[----:B------:R-:W-:Y:S01]  /*3530*/  ISETP.GT.AND P0, PT, R11, 0x8, P1 ;  /* 0x000000080b00780c */ /* 0x000fe20000f04270 */
[----:B------:R-:W-:-:S04]  /*3540*/  DEPBAR.LE SB0, 0x2 ;  /* 0x000080800000791a */ /* 0x000fc80000000000 */
[----:B------:R-:W-:Y:S01]  /*3550*/  BAR.SYNC.DEFER_BLOCKING 0x0 ;  /* 0x0000000000007b1d */ /* 0x000fe20000010000 */
[----:B------:R-:W-:Y:S01]  /*3560*/  ISETP.LT.OR P0, PT, R2, 0x9, P0 ;  /* 0x000000090200780c */ /* 0x000fe20000701670 */
[----:B------:R-:W-:Y:S01]  /*3570*/  IMAD.SHL.U32 R185, R3, 0x2, RZ ;  /* 0x0000000203b97824 */ /* 0x000fe200078e00ff */
[----:B------:R-:W-:Y:S02]  /*3580*/  FMNMX.FTZ R0, R32, R33, !PT ;  /* 0x0000002120007209 */ /* 0x000fe40007810000 */
[----:B------:R-:W-:Y:S01]  /*3590*/  FSEL R30, R30, -INF , !P0 ;  /* 0xff8000001e1e7808 */ /* 0x000fe20004000000 */
[--C-:B------:R-:W-:Y:S01]  /*35a0*/  IMAD R184, R4, 0x2, R185.reuse ;  /* 0x0000000204b87824 */ /* 0x100fe200078e02b9 */
[----:B------:R-:W-:Y:S01]  /*35b0*/  ISETP.GT.AND P0, PT, R11, 0x9, P1 ;  /* 0x000000090b00780c */ /* 0x000fe20000f04270 */
[C---:B------:R-:W-:Y:S01]  /*35c0*/  IMAD.IADD R171, R190.reuse, 0x1, R185 ;  /* 0x00000001beab7824 */ /* 0x040fe200078e02b9 */
[----:B------:R-:W-:Y:S01]  /*35d0*/  FMNMX.FTZ R0, R9, R0, !PT ;  /* 0x0000000009007209 */ /* 0x000fe20007810000 */
[----:B------:R-:W-:Y:S01]  /*35e0*/  IMAD.IADD R163, R190, 0x1, R184 ;  /* 0x00000001bea37824 */ /* 0x000fe200078e02b8 */
[----:B------:R-:W-:Y:S01]  /*35f0*/  ISETP.LT.OR P0, PT, R2, 0xa, P0 ;  /* 0x0000000a0200780c */ /* 0x000fe20000701670 */
[----:B------:R-:W-:Y:S01]  /*3600*/  IMAD R4, R4, 0x2, R171 ;  /* 0x0000000204047824 */ /* 0x000fe200078e02ab */
[----:B------:R-:W-:-:S02]  /*3610*/  FMNMX.FTZ R0, R29, R0, !PT ;  /* 0x000000001d007209 */ /* 0x000fc40007810000 */
[----:B------:R-:W-:Y:S02]  /*3620*/  FSEL R6, R31, -INF , !P0 ;  /* 0xff8000001f067808 */ /* 0x000fe40004000000 */
[----:B------:R-:W-:Y:S02]  /*3630*/  ISETP.GT.AND P0, PT, R11, 0x10, P1 ;  /* 0x000000100b00780c */ /* 0x000fe40000f04270 */
[----:B------:R-:W-:Y:S02]  /*3640*/  FMNMX.FTZ R0, R7, R0, !PT ;  /* 0x0000000007007209 */ /* 0x000fe40007810000 */
[----:B------:R-:W-:Y:S02]  /*3650*/  ISETP.LT.OR P0, PT, R2, 0x11, P0 ;  /* 0x000000110200780c */ /* 0x000fe40000701670 */
        /* <DEDUP_REMOVED lines=37> */
[----:B------:R-:W-:Y:S01]  /*38b0*/  ISETP.GT.AND P0, PT, R11, 0x28, P1 ;  /* 0x000000280b00780c */ /* 0x000fe20000f04270 */
[----:B------:R-:W1:Y:S03]  /*38c0*/  SHFL.BFLY PT, R13, R0, 0x2, 0x1f ;  /* 0x0c401f00000d7f89 */ /* 0x000e6600000e0000 */
[----:B------:R-:W-:-:S04]  /*38d0*/  ISETP.LT.OR P0, PT, R2, 0x29, P0 ;  /* 0x000000290200780c */ /* 0x000fc80000701670 */
[----:B------:R-:W-:Y:S02]  /*38e0*/  FSEL R174, R66, -INF , !P0 ;  /* 0xff80000042ae7808 */ /* 0x000fe40004000000 */
[----:B------:R-:W-:-:S04]  /*38f0*/  ISETP.GT.AND P0, PT, R11, 0x29, P1 ;  /* 0x000000290b00780c */ /* 0x000fc80000f04270 */
[----:B------:R-:W-:-:S04]  /*3900*/  ISETP.LT.OR P0, PT, R2, 0x2a, P0 ;  /* 0x0000002a0200780c */ /* 0x000fc80000701670 */
[----:B------:R-:W-:Y:S02]  /*3910*/  FSEL R210, R67, -INF , !P0 ;  /* 0xff80000043d27808 */ /* 0x000fe40004000000 */
[----:B------:R-:W-:Y:S01]  /*3920*/  ISETP.GT.AND P0, PT, R11, 0x30, P1 ;  /* 0x000000300b00780c */ /* 0x000fe20000f04270 */
[----:B------:R-:W-:Y:S03]  /*3930*/  LDSM.16.MT88.4 R64, [R163+0x2100] ;  /* 0x00210000a340783b */ /* 0x000fe60000004200 */
[----:B------:R-:W-:Y:S02]  /*3940*/  ISETP.LT.OR P0, PT, R2, 0x31, P0 ;  /* 0x000000310200780c */ /* 0x000fe40000701670 */
[----:B-1----:R-:W-:Y:S02]  /*3950*/  FMNMX.FTZ R13, R0, R13, !PT ;  /* 0x0000000d000d7209 */ /* 0x002fe40007810000 */
[----:B------:R-:W-:-:S02]  /*3960*/  FSEL R192, R62, -INF , !P0 ;  /* 0xff8000003ec07808 */ /* 0x000fc40004000000 */
        /* <DEDUP_REMOVED lines=15> */
[----:B------:R-:W-:Y:S01]  /*3a60*/  FMNMX.FTZ R11, R30, R11, !PT ;  /* 0x0000000b1e0b7209 */ /* 0x000fe20007810000 */
[----:B------:R-:W1:Y:S01]  /*3a70*/  SHFL.BFLY PT, R2, R13, 0x1, 0x1f ;  /* 0x0c201f000d027f89 */ /* 0x000e6200000e0000 */
[----:B------:R-:W-:-:S02]  /*3a80*/  FSEL R170, R59, -INF , !P0 ;  /* 0xff8000003baa7808 */ /* 0x000fc40004000000 */
[----:B------:R-:W-:Y:S01]  /*3a90*/  FMNMX.FTZ R11, R6, R11, !PT ;  /* 0x0000000b060b7209 */ /* 0x000fe20007810000 */
[----:B------:R-:W-:Y:S03]  /*3aa0*/  LDSM.16.MT88.4 R56, [R184+0x2100] ;  /* 0x00210000b838783b */ /* 0x000fe60000004200 */
        /* <DEDUP_REMOVED lines=13> */
[--C-:B------:R-:W-:Y:S01]  /*3b80*/  FFMA.FTZ R160, R32, c[0x0][0x2d0], -R208.reuse ;  /* 0x0000b40020a07a23 */ /* 0x100fe200000108d0 */
[----:B------:R-:W-:Y:S01]  /*3b90*/  FMNMX.FTZ R11, R142, R11, !PT ;  /* 0x0000000b8e0b7209 */ /* 0x000fe20007810000 */
[--C-:B------:R-:W-:Y:S02]  /*3ba0*/  FFMA.FTZ R159, R33, c[0x0][0x2d0], -R208.reuse ;  /* 0x0000b400219f7a23 */ /* 0x100fe400000108d0 */
[--C-:B------:R-:W-:Y:S01]  /*3bb0*/  FFMA.FTZ R157, R9, c[0x0][0x2d0], -R208.reuse ;  /* 0x0000b400099d7a23 */ /* 0x100fe200000108d0 */
[----:B------:R-:W-:Y:S01]  /*3bc0*/  FMNMX.FTZ R11, R140, R11, !PT ;  /* 0x0000000b8c0b7209 */ /* 0x000fe20007810000 */
[--C-:B------:R-:W-:Y:S01]  /*3bd0*/  FFMA.FTZ R154, R29, c[0x0][0x2d0], -R208.reuse ;  /* 0x0000b4001d9a7a23 */ /* 0x100fe200000108d0 */
[----:B------:R-:W-:Y:S01]  /*3be0*/  MUFU.EX2 R160, R160 ;  /* 0x000000a000a07308 */ /* 0x000fe20000000800 */
[--C-:B------:R-:W-:Y:S01]  /*3bf0*/  FFMA.FTZ R158, R7, c[0x0][0x2d0], -R208.reuse ;  /* 0x0000b400079e7a23 */ /* 0x100fe200000108d0 */
[----:B------:R-:W-:Y:S01]  /*3c00*/  FMNMX.FTZ R16, R170, R11, !PT ;  /* 0x0000000baa107209 */ /* 0x000fe20007810000 */
[----:B------:R-:W-:-:S02]  /*3c10*/  FFMA.FTZ R152, R5, c[0x0][0x2d0], -R208 ;  /* 0x0000b40005987a23 */ /* 0x000fc400000108d0 */
[--C-:B------:R-:W-:Y:S02]  /*3c20*/  FFMA.FTZ R153, R25, c[0x0][0x2d0], -R208.reuse ;  /* 0x0000b40019997a23 */ /* 0x100fe400000108d0 */
[----:B------:R-:W1:Y:S01]  /*3c30*/  SHFL.BFLY PT, R11, R16, 0x2, 0x1f ;  /* 0x0c401f00100b7f89 */ /* 0x000e6200000e0000 */
[----:B------:R-:W2:Y:S01]  /*3c40*/  MUFU.EX2 R159, R159 ;  /* 0x0000009f009f7308 */ /* 0x000ea20000000800 */
[--C-:B------:R-:W-:Y:S02]  /*3c50*/  FFMA.FTZ R149, R21, c[0x0][0x2d0], -R208.reuse ;  /* 0x0000b40015957a23 */ /* 0x100fe400000108d0 */
[----:B------:R-:W-:Y:S01]  /*3c60*/  LDSM.16.MT88.4 R20, [R185+0x900] ;  /* 0x00090000b914783b */ /* 0x000fe20000004200 */
[--C-:B------:R-:W-:Y:S02]  /*3c70*/  FFMA.FTZ R168, R175, c[0x0][0x2d0], -R208.reuse ;  /* 0x0000b400afa87a23 */ /* 0x100fe400000108d0 */
[--C-:B------:R-:W-:Y:S02]  /*3c80*/  FFMA.FTZ R166, R173, c[0x0][0x2d0], -R208.reuse ;  /* 0x0000b400ada67a23 */ /* 0x100fe400000108d0 */
[----:B------:R-:W-:Y:S01]  /*3c90*/  MUFU.EX2 R157, R157 ;  /* 0x0000009d009d7308 */ /* 0x000fe20000000800 */
[----:B------:R-:W-:-:S02]  /*3ca0*/  FFMA.FTZ R165, R165, c[0x0][0x2d0], -R208 ;  /* 0x0000b400a5a57a23 */ /* 0x000fc400000108d0 */
[--C-:B------:R-:W-:Y:S02]  /*3cb0*/  FFMA.FTZ R167, R167, c[0x0][0x2d0], -R208.reuse ;  /* 0x0000b400a7a77a23 */ /* 0x100fe400000108d0 */
[----:B------:R-:W-:-:S03]  /*3cc0*/  FFMA.FTZ R207, R207, c[0x0][0x2d0], -R208 ;  /* 0x0000b400cfcf7a23 */ /* 0x000fc600000108d0 */
[----:B------:R-:W3:Y:S01]  /*3cd0*/  MUFU.EX2 R154, R154 ;  /* 0x0000009a009a7308 */ /* 0x000ee20000000800 */
[----:B--2---:R-:W-:Y:S01]  /*3ce0*/  F2FP.PACK_AB R96, R159, R160 ;  /* 0x000000a09f60723e */ /* 0x004fe200000000ff */
[----:B------:R-:W-:Y:S01]  /*3cf0*/  FADD.FTZ R160, R160, R159 ;  /* 0x0000009fa0a07221 */ /* 0x000fe20000010000 */
[----:B-1----:R-:W-:-:S05]  /*3d00*/  FMNMX.FTZ R11, R16, R11, !PT ;  /* 0x0000000b100b7209 */ /* 0x002fca0007810000 */
[----:B------:R-:W-:Y:S01]  /*3d10*/  MUFU.EX2 R158, R158 ;  /* 0x0000009e009e7308 */ /* 0x000fe20000000800 */
[----:B------:R-:W-:Y:S04]  /*3d20*/  LDSM.16.MT88.4 R16, [R184+0x2900] ;  /* 0x00290000b810783b */ /* 0x000fe80000004200 */
[----:B------:R-:W1:Y:S01]  /*3d30*/  SHFL.BFLY PT, R0, R11, 0x1, 0x1f ;  /* 0x0c201f000b007f89 */ /* 0x000e6200000e0000 */
[----:B---3--:R-:W-:Y:S02]  /*3d40*/  F2FP.PACK_AB R98, R154, R157 ;  /* 0x0000009d9a62723e */ /* 0x008fe400000000ff */
[----:B------:R-:W-:Y:S01]  /*3d50*/  MUFU.EX2 R153, R153 ;  /* 0x0000009900997308 */ /* 0x000fe20000000800 */
[----:B------:R-:W-:-:S04]  /*3d60*/  FADD.FTZ R157, R157, R160 ;  /* 0x000000a09d9d7221 */ /* 0x000fc80000010000 */
[----:B------:R-:W-:-:S03]  /*3d70*/  FADD.FTZ R157, R154, R157 ;  /* 0x0000009d9a9d7221 */ /* 0x000fc60000010000 */
[----:B------:R-:W-:Y:S08]  /*3d80*/  MUFU.EX2 R152, R152 ;  /* 0x0000009800987308 */ /* 0x000ff00000000800 */
[----:B------:R-:W-:Y:S01]  /*3d90*/  MUFU.EX2 R149, R149 ;  /* 0x0000009500957308 */ /* 0x000fe20000000800 */
[----:B-1----:R-:W-:-:S04]  /*3da0*/  FMNMX.FTZ R0, R11, R0, !PT ;  /* 0x000000000b007209 */ /* 0x002fc80007810000 */
[C---:B------:R-:W-:Y:S01]  /*3db0*/  FSETP.NEU.FTZ.AND P0, PT, R0.reuse, -INF , PT ;  /* 0xff8000000000780b */ /* 0x040fe20003f1d000 */
[----:B------:R-:W-:Y:S02]  /*3dc0*/  FMUL.FTZ R169, R0, c[0x0][0x2d0] ;  /* 0x0000b40000a97a20 */ /* 0x000fe40000410000 */
[----:B------:R-:W-:Y:S03]  /*3dd0*/  MUFU.EX2 R165, R165 ;  /* 0x000000a500a57308 */ /* 0x000fe60000000800 */
[----:B------:R-:W-:-:S05]  /*3de0*/  FSEL R169, R169, RZ, P0 ;  /* 0x000000ffa9a97208 */ /* 0x000fca0000000000 */
[----:B------:R-:W-:Y:S01]  /*3df0*/  MUFU.EX2 R168, R168 ;  /* 0x000000a800a87308 */ /* 0x000fe20000000800 */
[--C-:B------:R-:W-:Y:S02]  /*3e00*/  FFMA.FTZ R162, R34, c[0x0][0x2d0], -R169.reuse ;  /* 0x0000b40022a27a23 */ /* 0x100fe400000108a9 */
[--C-:B------:R-:W-:Y:S01]  /*3e10*/  FFMA.FTZ R161, R14, c[0x0][0x2d0], -R169.reuse ;  /* 0x0000b4000ea17a23 */ /* 0x100fe200000108a9 */
[----:B------:R-:W-:Y:S01]  /*3e20*/  LDSM.16.MT88.4 R32, [R184+0x900] ;  /* 0x00090000b820783b */ /* 0x000fe20000004200 */
[--C-:B------:R-:W-:Y:S02]  /*3e30*/  FFMA.FTZ R164, R30, c[0x0][0x2d0], -R169.reuse ;  /* 0x0000b4001ea47a23 */ /* 0x100fe400000108a9 */
[--C-:B------:R-:W-:Y:S01]  /*3e40*/  FFMA.FTZ R155, R6, c[0x0][0x2d0], -R169.reuse ;  /* 0x0000b400069b7a23 */ /* 0x100fe200000108a9 */
[----:B------:R-:W-:Y:S01]  /*3e50*/  MUFU.EX2 R162, R162 ;  /* 0x000000a200a27308 */ /* 0x000fe20000000800 */
[----:B------:R-:W1:Y:S01]  /*3e60*/  LDSM.16.MT88.4 R4, [R4+0x4100] ;  /* 0x004100000404783b */ /* 0x000e620000004200 */
[----:B------:R-:W-:-:S02]  /*3e70*/  FFMA.FTZ R150, R10, c[0x0][0x2d0], -R169 ;  /* 0x0000b4000a967a23 */ /* 0x000fc400000108a9 */
[--C-:B------:R-:W-:Y:S01]  /*3e80*/  FFMA.FTZ R3, R8, c[0x0][0x2d0], -R169.reuse ;  /* 0x0000b40008037a23 */ /* 0x100fe200000108a9 */
[----:B------:R-:W-:Y:S01]  /*3e90*/  LDSM.16.MT88.4 R28, [R163+0x900] ;  /* 0x00090000a31c783b */ /* 0x000fe20000004200 */
[--C-:B------:R-:W-:Y:S02]  /*3ea0*/  FFMA.FTZ R156, R26, c[0x0][0x2d0], -R169.reuse ;  /* 0x0000b4001a9c7a23 */ /* 0x100fe400000108a9 */
[----:B------:R-:W2:Y:S01]  /*3eb0*/  MUFU.EX2 R161, R161 ;  /* 0x000000a100a17308 */ /* 0x000ea20000000800 */
[----:B------:R-:W3:Y:S01]  /*3ec0*/  LDSM.16.MT88.4 R8, [R185+0x2900] ;  /* 0x00290000b908783b */ /* 0x000ee20000004200 */
[--C-:B------:R-:W-:Y:S02]  /*3ed0*/  FFMA.FTZ R151, R12, c[0x0][0x2d0], -R169.reuse ;  /* 0x0000b4000c977a23 */ /* 0x100fe400000108a9 */
[--C-:B------:R-:W-:Y:S01]  /*3ee0*/  FFMA.FTZ R172, R172, c[0x0][0x2d0], -R169.reuse ;  /* 0x0000b400acac7a23 */ /* 0x100fe200000108a9 */
[----:B------:R-:W4:Y:S01]  /*3ef0*/  LDSM.16.MT88.4 R12, [R163+0x2900] ;  /* 0x00290000a30c783b */ /* 0x000f220000004200 */
[----:B------:R-:W-:-:S02]  /*3f00*/  FFMA.FTZ R173, R212, c[0x0][0x2d0], -R169 ;  /* 0x0000b400d4ad7a23 */ /* 0x000fc400000108a9 */
[----:B------:R-:W-:Y:S01]  /*3f10*/  MUFU.EX2 R164, R164 ;  /* 0x000000a400a47308 */ /* 0x000fe20000000800 */
[----:B------:R-:W-:Y:S01]  /*3f20*/  LDSM.16.MT88.4 R24, [R171+0x2900] ;  /* 0x00290000ab18783b */ /* 0x000fe20000004200 */
[--C-:B------:R-:W-:Y:S02]  /*3f30*/  FFMA.FTZ R174, R174, c[0x0][0x2d0], -R169.reuse ;  /* 0x0000b400aeae7a23 */ /* 0x100fe400000108a9 */
[----:B------:R-:W-:Y:S02]  /*3f40*/  FFMA.FTZ R175, R210, c[0x0][0x2d0], -R169 ;  /* 0x0000b400d2af7a23 */ /* 0x000fe400000108a9 */
[--C-:B------:R-:W-:Y:S02]  /*3f50*/  FFMA.FTZ R210, R183, c[0x0][0x2d0], -R208.reuse ;  /* 0x0000b400b7d27a23 */ /* 0x100fe400000108d0 */
[----:B------:R-:W5:Y:S01]  /*3f60*/  MUFU.EX2 R155, R155 ;  /* 0x0000009b009b7308 */ /* 0x000f620000000800 */
[----:B--2---:R-:W-:Y:S01]  /*3f70*/  F2FP.PACK_AB R97, R161, R162 ;  /* 0x000000a2a161723e */ /* 0x004fe200000000ff */
[----:B------:R-:W-:-:S02]  /*3f80*/  FFMA.FTZ R183, R143, c[0x0][0x2d0], -R208 ;  /* 0x0000b4008fb77a23 */ /* 0x000fc400000108d0 */
[----:B------:R-:W-:Y:S02]  /*3f90*/  FFMA.FTZ R208, R141, c[0x0][0x2d0], -R208 ;  /* 0x0000b4008dd07a23 */ /* 0x000fe400000108d0 */
[--C-:B------:R-:W-:Y:S02]  /*3fa0*/  FFMA.FTZ R192, R192, c[0x0][0x2d0], -R169.reuse ;  /* 0x0000b400c0c07a23 */ /* 0x100fe400000108a9 */
[----:B------:R-:W-:Y:S01]  /*3fb0*/  MUFU.EX2 R156, R156 ;  /* 0x0000009c009c7308 */ /* 0x000fe20000000800 */
[--C-:B------:R-:W-:Y:S02]  /*3fc0*/  FFMA.FTZ R209, R142, c[0x0][0x2d0], -R169.reuse ;  /* 0x0000b4008ed17a23 */ /* 0x100fe400000108a9 */
[--C-:B------:R-:W-:Y:S02]  /*3fd0*/  FFMA.FTZ R211, R140, c[0x0][0x2d0], -R169.reuse ;  /* 0x0000b4008cd37a23 */ /* 0x100fe400000108a9 */
[----:B------:R-:W-:Y:S01]  /*3fe0*/  FFMA.FTZ R170, R170, c[0x0][0x2d0], -R169 ;  /* 0x0000b400aaaa7a23 */ /* 0x000fe200000108a9 */
[----:B------:R-:W-:Y:S01]  /*3ff0*/  LDSM.16.MT88.4 R140, [R171+0x3900] ;  /* 0x00390000ab8c783b */ /* 0x000fe20000004200 */
[----:B------:R-:W-:Y:S01]  /*4000*/  FADD.FTZ R161, R162, R161 ;  /* 0x000000a1a2a17221 */ /* 0x000fe20000010000 */
[----:B-----5:R-:W-:Y:S01]  /*4010*/  F2FP.PACK_AB R99, R155, R164 ;  /* 0x000000a49b63723e */ /* 0x020fe200000000ff */
[----:B------:R-:W2:Y:S02]  /*4020*/  MUFU.EX2 R151, R151 ;  /* 0x0000009700977308 */ /* 0x000ea40000000800 */
[----:B------:R-:W-:-:S04]  /*4030*/  FADD.FTZ R164, R164, R161 ;  /* 0x000000a1a4a47221 */ /* 0x000fc80000010000 */
[C---:B------:R-:W-:Y:S01]  /*4040*/  HMMA.16816.F32 R36, R96.reuse, R40, RZ ;  /* 0x000000286024723c */ /* 0x040fe200000018ff */
[----:B------:R-:W-:Y:S01]  /*4050*/  FADD.FTZ R155, R155, R164 ;  /* 0x000000a49b9b7221 */ /* 0x000fe20000010000 */
        /* <DEDUP_REMOVED lines=36> */
[C---:B------:R-:W-:Y:S08]  /*42a0*/  HMMA.16816.F32 R88, R96.reuse, R90, RZ ;  /* 0x0000005a6058723c */ /* 0x040ff000000018ff */
[C---:B-1----:R-:W-:Y:S07]  /*42b0*/  HMMA.16816.F32 R92, R96.reuse, R4, RZ ;  /* 0x00000004605c723c */ /* 0x042fee00000018ff */
[----:B------:R-:W-:Y:S01]  /*42c0*/  F2FP.PACK_AB R4, R153, R158 ;  /* 0x0000009e9904723e */ /* 0x000fe200000000ff */
[----:B------:R-:W-:Y:S01]  /*42d0*/  HMMA.16816.F32 R96, R96, R6, RZ ;  /* 0x000000066060723c */ /* 0x000fe200000018ff */
[----:B--2---:R-:W-:Y:S01]  /*42e0*/  F2FP.PACK_AB R5, R151, R156 ;  /* 0x0000009c9705723e */ /* 0x004fe200000000ff */
        /* <DEDUP_REMOVED lines=150> */
[----:B------:R-:W-:Y:S02]  /*4c50*/  IMAD.SHL.U32 R10, R178, 0x2, RZ ;  /* 0x00000002b20a7824 */ /* 0x000fe400078e00ff */
[----:B------:R-:W-:-:S04]  /*4c60*/  IMAD R201, R6, c[0x0][0x2b8], R201 ;  /* 0x0000ae0006c97a24 */ /* 0x000fc800078e02c9 */
[----:B------:R-:W-:Y:S01]  /*4c70*/  IMAD.WIDE.U32 R8, R201, c[0x0][0x1e0], RZ ;  /* 0x00007800c9087a25 */ /* 0x000fe200078e00ff */
[----:B------:R-:W-:-:S05]  /*4c80*/  SHF.R.S32.HI R6, RZ, 0x1f, R201 ;  /* 0x0000001fff067819 */ /* 0x000fca00000114c9 */
[----:B------:R-:W-:-:S04]  /*4c90*/  IMAD R6, R6, c[0x0][0x1e0], RZ ;  /* 0x0000780006067a24 */ /* 0x000fc800078e02ff */
[----:B------:R-:W-:-:S04]  /*4ca0*/  IMAD R6, R201, c[0x0][0x1e4], R6 ;  /* 0x00007900c9067a24 */ /* 0x000fc800078e0206 */
[----:B------:R-:W-:Y:S01]  /*4cb0*/  IMAD.IADD R7, R9, 0x1, R6 ;  /* 0x0000000109077824 */ /* 0x000fe200078e0206 */
[----:B------:R-:W-:Y:S01]  /*4cc0*/  SEL R9, RZ, 0x10, P5 ;  /* 0x00000010ff097807 */ /* 0x000fe20002800000 */
[----:B------:R-:W-:Y:S01]  /*4cd0*/  IMAD.MOV.U32 R6, RZ, RZ, R8 ;  /* 0x000000ffff067224 */ /* 0x000fe200078e0008 */
[----:B------:R-:W-:Y:S02]  /*4ce0*/  SHF.L.U64.HI R8, R177, 0x1, R132 ;  /* 0x00000001b1087819 */ /* 0x000fe40000010284 */
[----:B------:R-:W-:-:S04]  /*4cf0*/  IADD3 R21, -R9, 0x10, RZ ;  /* 0x0000001009157810 */ /* 0x000fc80007ffe1ff */
[----:B------:R-:W-:Y:S02]  /*4d00*/  LOP3.LUT R21, R21, 0xf, RZ, 0xc0, !PT ;  /* 0x0000000f15157812 */ /* 0x000fe400078ec0ff */
[----:B--2---:R-:W-:Y:S01]  /*4d10*/  SHF.R.S32.HI R3, RZ, 0x1f, R200 ;  /* 0x0000001fff037819 */ /* 0x004fe200000114c8 */
[----:B------:R-:W-:Y:S01]  /*4d20*/  IMAD.WIDE.U32 R4, R200, c[0x0][0x1f0], R6 ;  /* 0x00007c00c8047a25 */ /* 0x000fe200078e0006 */
[----:B------:R-:W-:-:S03]  /*4d30*/  SEL R6, RZ, 0x10, P4 ;  /* 0x00000010ff067807 */ /* 0x000fc60002000000 */
[----:B------:R-:W-:Y:S01]  /*4d40*/  IMAD R3, R3, c[0x0][0x1f0], RZ ;  /* 0x00007c0003037a24 */ /* 0x000fe200078e02ff */
[----:B------:R-:W-:Y:S01]  /*4d50*/  IADD3 R18, -R6, 0x10, RZ ;  /* 0x0000001006127810 */ /* 0x000fe20007ffe1ff */
[----:B------:R-:W-:Y:S02]  /*4d60*/  IMAD.SHL.U32 R7, R177, 0x2, RZ ;  /* 0x00000002b1077824 */ /* 0x000fe400078e00ff */
[----:B------:R-:W-:Y:S01]  /*4d70*/  IMAD R12, R200, c[0x0][0x1f4], R3 ;  /* 0x00007d00c80c7a24 */ /* 0x000fe200078e0203 */
[----:B------:R-:W-:Y:S01]  /*4d80*/  IADD3 R3, P0, R4, UR14, RZ ;  /* 0x0000000e04037c10 */ /* 0x000fe2000ff1e0ff */
[----:B------:R-:W-:Y:S01]  /*4d90*/  IMAD.SHL.U32 R4, R176, 0x2, RZ ;  /* 0x00000002b0047824 */ /* 0x000fe200078e00ff */
[----:B------:R-:W-:Y:S02]  /*4da0*/  LOP3.LUT R18, R18, 0xf, RZ, 0xc0, !PT ;  /* 0x0000000f12127812 */ /* 0x000fe400078ec0ff */
[----:B------:R-:W-:Y:S02]  /*4db0*/  IADD3.X R12, R5, UR10, R12, P0, !PT ;  /* 0x0000000a050c7c10 */ /* 0x000fe400087fe40c */
[----:B------:R-:W-:-:S02]  /*4dc0*/  LEA R13, P0, R3, c[0x0][0x1c8], 0x1 ;  /* 0x00007200030d7a11 */ /* 0x000fc400078008ff */
[----:B------:R-:W-:Y:S02]  /*4dd0*/  SHF.L.U64.HI R5, R176, 0x1, R133 ;  /* 0x00000001b0057819 */ /* 0x000fe40000010285 */
        /* <DEDUP_REMOVED lines=28> */
.L_x_2411:
[----:B------:R-:W-:Y:S01]  /*4fa0*/  ISETP.NE.AND P0, PT, R197, 0x1, PT ;  /* 0x00000001c500780c */ /* 0x000fe20003f05270 */
[----:B------:R-:W0:Y:S01]  /*4fb0*/  LDGDEPBAR ;  /* 0x00000000000079af */ /* 0x000e220000000000 */
[----:B------:R-:W-:-:S11]  /*4fc0*/  IADD3 R209, R147, -0x2, RZ ;  /* 0xfffffffe93d17810 */ /* 0x000fd60007ffe0ff */
[----:B------:R-:W-:-:S05]  /*4fd0*/  @P0 IMAD.HI.U32 R3, R148, c[0x0][0x2c8], RZ ;  /* 0x0000b20094030a27 */ /* 0x000fca00078e00ff */
[----:B------:R-:W-:-:S05]  /*4fe0*/  @P0 SHF.R.U32.HI R148, RZ, c[0x0][0x2cc], R3 ;  /* 0x0000b300ff940a19 */ /* 0x000fca0000011603 */
[----:B------:R-:W-:-:S05]  /*4ff0*/  IMAD.IADD R146, R146, 0x1, R148 ;  /* 0x0000000192927824 */ /* 0x000fca00078e0294 */
[----:B-1----:R-:W-:Y:S01]  /*5000*/  IADD3 R4, R146, c[0x0][0x328], RZ ;  /* 0x0000ca0092047a10 */ /* 0x002fe20007ffe0ff */
        /* <DEDUP_REMOVED lines=11> */
.L_x_2413:
[----:B------:R-:W-:-:S13]  /*50c0*/  ISETP.NE.AND P0, PT, R3, 0x1, PT ;  /* 0x000000010300780c */ /* 0x000fda0003f05270 */
[----:B------:R-:W-:-:S05]  /*50d0*/  @P0 IMAD.HI.U32 R5, R6, c[0x0][0x330], RZ ;  /* 0x0000cc0006050a27 */ /* 0x000fca00078e00ff */
[----:B------:R-:W-:-:S05]  /*50e0*/  @P0 SHF.R.U32.HI R6, RZ, c[0x0][0x334], R5 ;  /* 0x0000cd00ff060a19 */ /* 0x000fca0000011605 */
.L_x_2414:
[----:B------:R-:W-:-:S05]  /*50f0*/  IMAD R3, R6, R3, c[0x0][0x32c] ;  /* 0x0000cb0006037624 */ /* 0x000fca00078e0203 */
[----:B------:R-:W-:-:S04]  /*5100*/  IMNMX R4, R4, R3, PT ;  /* 0x0000000304047217 */ /* 0x000fc80003800200 */
.L_x_2412:
        /* <DEDUP_REMOVED lines=13> */
[----:B------:R-:W-:Y:S01]  /*51e0*/  SEL R188, R188, 0xffffffe0, !P1 ;  /* 0xffffffe0bcbc7807 */ /* 0x000fe20004800000 */
        /* <DEDUP_REMOVED lines=8> */
[----:B------:R-:W-:-:S02]  /*5270*/  UMOV UR16, URZ ;  /* 0x0000003f00107c82 */ /* 0x000fc40008000000 */
[----:B------:R-:W-:Y:S02]  /*5280*/  UMOV UR5, 0x1 ;  /* 0x0000000100057882 */ /* 0x000fe40000000000 */
.L_x_2426:
        /* <DEDUP_REMOVED lines=38> */
[----:B------:R-:W3:Y:S01]  /*54f0*/  SHFL.IDX PT, R4, R4, RZ, 0x181f ;  /* 0x00181fff04047589 */ /* 0x000ee200000e0000 */
[----:B-----5:R-:W-:Y:S04]  /*5500*/  IADD3 R10, P1, P0, R10, R5, R214 ;  /* 0x000000050a0a7210 */ /* 0x020fe8000783e0d6 */
[----:B----4-:R-:W-:Y:S02]  /*5510*/  IADD3.X R11, RZ, R7, R215, P1, P0 ;  /* 0x00000007ff0b7210 */ /* 0x010fe40000fe04d7 */
[----:B------:R-:W-:Y:S04]  /*5520*/  IADD3 R8, P1, P0, R8, R5, R211 ;  /* 0x0000000508087210 */ /* 0x000fe8000783e0d3 */
[----:B------:R-:W-:Y:S02]  /*5530*/  IADD3.X R9, RZ, R7, R212, P1, P0 ;  /* 0x00000007ff097210 */ /* 0x000fe40000fe04d4 */
[----:B------:R-:W-:Y:S02]  /*5540*/  IADD3 R6, P1, P0, R0, R5, R183 ;  /* 0x0000000500067210 */ /* 0x000fe4000783e0b7 */
[----:B------:R-:W4:Y:S02]  /*5550*/  SHFL.IDX PT, R5, R2, RZ, 0x181f ;  /* 0x00181fff02057589 */ /* 0x000f2400000e0000 */
[----:B------:R-:W-:Y:S02]  /*5560*/  IADD3.X R7, RZ, R7, R192, P1, P0 ;  /* 0x00000007ff077210 */ /* 0x000fe40000fe04c0 */
[C---:B---3--:R-:W-:Y:S05]  /*5570*/  IADD3 R16, P0, R4.reuse, R214, RZ ;  /* 0x000000d604107210 */ /* 0x048fea0007f1e0ff */
[C---:B----4-:R-:W-:Y:S01]  /*5580*/  IMAD.X R17, R5.reuse, 0x1, R215, P0 ;  /* 0x0000000105117824 */ /* 0x050fe200000e06d7 */
[C---:B------:R-:W-:Y:S05]  /*5590*/  IADD3 R14, P0, R4.reuse, R211, RZ ;  /* 0x000000d3040e7210 */ /* 0x040fea0007f1e0ff */
[C---:B------:R-:W-:Y:S01]  /*55a0*/  IMAD.X R15, R5.reuse, 0x1, R212, P0 ;  /* 0x00000001050f7824 */ /* 0x040fe200000e06d4 */
[----:B------:R-:W-:Y:S05]  /*55b0*/  IADD3 R18, P0, R4, R183, RZ ;  /* 0x000000b704127210 */ /* 0x000fea0007f1e0ff */
[----:B------:R-:W-:Y:S01]  /*55c0*/  IMAD.X R19, R5, 0x1, R192, P0 ;  /* 0x0000000105137824 */ /* 0x000fe200000e06c0 */
[----:B------:R-:W-:Y:S01]  /*55d0*/  ISETP.NE.U32.AND P0, PT, R213, RZ, PT ;  /* 0x000000ffd500720c */ /* 0x000fe20003f05070 */
[----:B------:R-:W-:Y:S04]  /*55e0*/  IMAD.U32 R5, RZ, RZ, UR16 ;  /* 0x00000010ff057e24 */ /* 0x000fe8000f8e00ff */
        /* <DEDUP_REMOVED lines=11> */
.L_x_2416:
[C---:B--23--:R-:W-:Y:S01]  /*56a0*/  HMMA.16816.F32 R4, R136.reuse, R140, RZ ;  /* 0x0000008c8804723c */ /* 0x04cfe200000018ff */
[----:B------:R-:W0:Y:S01]  /*56b0*/  LDGDEPBAR ;  /* 0x00000000000079af */ /* 0x000e220000000000 */
[----:B------:R-:W-:Y:S01]  /*56c0*/  UIADD3 UR18, UR16, 0x1, URZ ;  /* 0x0000000110127890 */ /* 0x000fe2000fffe03f */
[----:B------:R-:W-:Y:S01]  /*56d0*/  ISETP.NE.AND P0, PT, R197, 0x1, PT ;  /* 0x00000001c500780c */ /* 0x000fe20003f05270 */
[C---:B------:R-:W-:Y:S01]  /*56e0*/  IMAD.IADD R0, R135.reuse, 0x1, R133 ;  /* 0x0000000187007824 */ /* 0x040fe200078e0285 */
[----:B------:R-:W-:Y:S01]  /*56f0*/  IADD3 R133, R188, R133, R135 ;  /* 0x00000085bc857210 */ /* 0x000fe20007ffe087 */
[----:B------:R-:W-:Y:S01]  /*5700*/  IMAD.IADD R2, R135, 0x1, R134 ;  /* 0x0000000187027824 */ /* 0x000fe200078e0286 */
[----:B------:R-:W-:Y:S01]  /*5710*/  ISETP.LE.AND P2, PT, R196, c[0x0][0x32c], PT ;  /* 0x0000cb00c4007a0c */ /* 0x000fe20003f43270 */
[C---:B------:R-:W-:Y:S01]  /*5720*/  HMMA.16816.F32 R8, R136.reuse, R142, RZ ;  /* 0x0000008e8808723c */ /* 0x040fe200000018ff */
[----:B------:R-:W-:Y:S01]  /*5730*/  LDSM.16.M88.4 R140, [R187] ;  /* 0x00000000bb8c783b */ /* 0x000fe20000000200 */
[----:B------:R-:W-:Y:S02]  /*5740*/  UISETP.GE.AND UP0, UPT, UR16, 0x1, UPT ;  /* 0x000000011000788c */ /* 0x000fe4000bf06270 */
[----:B------:R-:W-:Y:S02]  /*5750*/  IMAD.MOV.U32 R219, RZ, RZ, R205 ;  /* 0x000000ffffdb7224 */ /* 0x000fe400078e00cd */
[----:B------:R-:W-:Y:S02]  /*5760*/  USEL UR16, UR18, URZ, !UP0 ;  /* 0x0000003f12107287 */ /* 0x000fe4000c000000 */
[C---:B----4-:R-:W-:Y:S01]  /*5770*/  HMMA.16816.F32 R12, R136.reuse, R144, RZ ;  /* 0x00000090880c723c */ /* 0x050fe200000018ff */
[----:B------:R-:W-:Y:S05]  /*5780*/  @P0 IMAD.HI.U32 R209, R205, c[0x0][0x2c8], RZ ;  /* 0x0000b200cdd10a27 */ /* 0x000fea00078e00ff */
[----:B------:R-:W-:Y:S01]  /*5790*/  @P0 SHF.R.U32.HI R219, RZ, c[0x0][0x2cc], R209 ;  /* 0x0000b300ffdb0a19 */ /* 0x000fe200000116d1 */
[----:B------:R-:W-:Y:S01]  /*57a0*/  IMAD.SHL.U32 R209, R217, 0x40, RZ ;  /* 0x00000040d9d17824 */ /* 0x000fe200078e00ff */
[C---:B------:R-:W-:Y:S01]  /*57b0*/  HMMA.16816.F32 R16, R136.reuse, R146, RZ ;  /* 0x000000928810723c */ /* 0x040fe200000018ff */
[----:B------:R-:W2:Y:S03]  /*57c0*/  LDSM.16.M88.4 R144, [R0+0xc100] ;  /* 0x00c100000090783b */ /* 0x000ea60000000200 */
[----:B------:R-:W-:Y:S03]  /*57d0*/  IADD3 R220, -R206, 0x1, -R209 ;  /* 0x00000001cedc7810 */ /* 0x000fe60007ffe9d1 */
[----:B------:R-:W3:Y:S01]  /*57e0*/  SHFL.IDX PT, R218, R219, RZ, 0x1c1f ;  /* 0x001c1fffdbda7589 */ /* 0x000ee200000e0000 */
[C---:B-1----:R-:W-:Y:S01]  /*57f0*/  HMMA.16816.F32 R20, R136.reuse, R148, RZ ;  /* 0x000000948814723c */ /* 0x042fe200000018ff */
[----:B------:R-:W-:Y:S05]  /*5800*/  IMAD R220, R181, c[0x0][0x1d0], R220 ;  /* 0x00007400b5dc7a24 */ /* 0x000fea00078e02dc */
[----:B------:R-:W-:Y:S02]  /*5810*/  IADD3 R220, R220, -c[0x0][0x168], RZ ;  /* 0x80005a00dcdc7a10 */ /* 0x000fe40007ffe0ff */
[C---:B------:R-:W-:Y:S01]  /*5820*/  HMMA.16816.F32 R24, R136.reuse, R150, RZ ;  /* 0x000000968818723c */ /* 0x040fe200000018ff */
[----:B------:R-:W-:Y:S03]  /*5830*/  LDSM.16.M88.4 R148, [R0+0xd100] ;  /* 0x00d100000094783b */ /* 0x000fe60000000200 */
[C---:B------:R-:W-:Y:S02]  /*5840*/  IADD3 R221, R220.reuse, c[0x0][0x328], RZ ;  /* 0x0000ca00dcdd7a10 */ /* 0x040fe40007ffe0ff */
[----:B------:R-:W-:Y:S02]  /*5850*/  IADD3 R220, R220, UR17, RZ ;  /* 0x00000011dcdc7c10 */ /* 0x000fe4000fffe0ff */
[C---:B------:R-:W-:Y:S08]  /*5860*/  HMMA.16816.F32 R28, R136.reuse, R152, RZ ;  /* 0x00000098881c723c */ /* 0x040ff000000018ff */
[----:B------:R-:W-:Y:S01]  /*5870*/  HMMA.16816.F32 R32, R136, R154, RZ ;  /* 0x0000009a8820723c */ /* 0x000fe200000018ff */
[----:B------:R-:W1:Y:S06]  /*5880*/  LDSM.16.M88.4 R136, [R0+0xc900] ;  /* 0x00c900000088783b */ /* 0x000e6c0000000200 */
[----:B------:R-:W4:Y:S01]  /*5890*/  LDSM.16.M88.4 R152, [R0+0xd900] ;  /* 0x00d900000098783b */ /* 0x000f220000000200 */
[C---:B------:R-:W-:Y:S08]  /*58a0*/  HMMA.16816.F32 R4, R156.reuse, R160, R4 ;  /* 0x000000a09c04723c */ /* 0x040ff00000001804 */
        /* <DEDUP_REMOVED lines=10> */
[----:B------:R-:W4:Y:S07]  /*5950*/  LDSM.16.M88.4 R156, [R2+0xc900] ;  /* 0x00c90000029c783b */ /* 0x000f2e0000000200 */
[C---:B--2---:R-:W-:Y:S05]  /*5960*/  HMMA.16816.F32 R4, R140.reuse, R144, R4 ;  /* 0x000000908c04723c */ /* 0x044fea0000001804 */
[--C-:B---3--:R-:W-:Y:S02]  /*5970*/  IMAD.IADD R223, R221, 0x1, R218.reuse ;  /* 0x00000001dddf7824 */ /* 0x108fe400078e02da */
[----:B------:R-:W-:Y:S01]  /*5980*/  IMAD.IADD R222, R220, 0x1, R218 ;  /* 0x00000001dcde7824 */ /* 0x000fe200078e02da */
[C---:B------:R-:W-:Y:S01]  /*5990*/  HMMA.16816.F32 R8, R140.reuse, R146, R8 ;  /* 0x000000928c08723c */ /* 0x040fe20000001808 */
[----:B------:R-:W2:Y:S07]  /*59a0*/  LDSM.16.M88.4 R144, [R2+0xd100] ;  /* 0x00d100000290783b */ /* 0x000eae0000000200 */
[C---:B-1----:R-:W-:Y:S08]  /*59b0*/  HMMA.16816.F32 R12, R140.reuse, R136, R12 ;  /* 0x000000888c0c723c */ /* 0x042ff0000000180c */
[C---:B------:R-:W-:Y:S01]  /*59c0*/  HMMA.16816.F32 R16, R140.reuse, R138, R16 ;  /* 0x0000008a8c10723c */ /* 0x040fe20000001810 */
[----:B------:R-:W-:Y:S07]  /*59d0*/  LDSM.16.M88.4 R136, [R193+0x4000] ;  /* 0x00400000c188783b */ /* 0x000fee0000000200 */
[C---:B------:R-:W-:Y:S08]  /*59e0*/  HMMA.16816.F32 R20, R140.reuse, R148, R20 ;  /* 0x000000948c14723c */ /* 0x040ff00000001814 */
[C---:B------:R-:W-:Y:S01]  /*59f0*/  HMMA.16816.F32 R24, R140.reuse, R150, R24 ;  /* 0x000000968c18723c */ /* 0x040fe20000001818 */
[----:B------:R-:W-:Y:S07]  /*5a00*/  LDSM.16.M88.4 R148, [R191+UR4+0xe900] ;  /* 0x00e90004bf94783b */ /* 0x000fee0008000200 */
[C---:B----4-:R-:W-:Y:S08]  /*5a10*/  HMMA.16816.F32 R28, R140.reuse, R152, R28 ;  /* 0x000000988c1c723c */ /* 0x050ff0000000181c */
[----:B------:R-:W-:Y:S01]  /*5a20*/  HMMA.16816.F32 R32, R140, R154, R32 ;  /* 0x0000009a8c20723c */ /* 0x000fe20000001820 */
[----:B------:R-:W1:Y:S06]  /*5a30*/  LDSM.16.M88.4 R140, [R191+UR4+0xe100] ;  /* 0x00e10004bf8c783b */ /* 0x000e6c0008000200 */
[----:B------:R-:W-:Y:S01]  /*5a40*/  LDSM.16.M88.4 R152, [R191+UR4+0xf900] ;  /* 0x00f90004bf98783b */ /* 0x000fe20008000200 */
[C---:B-----5:R-:W-:Y:S08]  /*5a50*/  HMMA.16816.F32 R4, R160.reuse, R164, R4 ;  /* 0x000000a4a004723c */ /* 0x060ff00000001804 */
[C---:B------:R-:W-:Y:S01]  /*5a60*/  HMMA.16816.F32 R8, R160.reuse, R166, R8 ;  /* 0x000000a6a008723c */ /* 0x040fe20000001808 */
[----:B------:R-:W-:Y:S07]  /*5a70*/  LDSM.16.M88.4 R164, [R0+0xf100] ;  /* 0x00f1000000a4783b */ /* 0x000fee0000000200 */
[C---:B------:R-:W-:Y:S08]  /*5a80*/  HMMA.16816.F32 R12, R160.reuse, R156, R12 ;  /* 0x0000009ca00c723c */ /* 0x040ff0000000180c */
[C---:B------:R-:W-:Y:S01]  /*5a90*/  HMMA.16816.F32 R16, R160.reuse, R158, R16 ;  /* 0x0000009ea010723c */ /* 0x040fe20000001810 */
[----:B------:R-:W-:Y:S07]  /*5aa0*/  LDSM.16.M88.4 R156, [R189+0x4000] ;  /* 0x00400000bd9c783b */ /* 0x000fee0000000200 */
[C---:B--2---:R-:W-:Y:S08]  /*5ab0*/  HMMA.16816.F32 R20, R160.reuse, R144, R20 ;  /* 0x00000090a014723c */ /* 0x044ff00000001814 */
[C---:B------:R-:W-:Y:S01]  /*5ac0*/  HMMA.16816.F32 R24, R160.reuse, R146, R24 ;  /* 0x00000092a018723c */ /* 0x040fe20000001818 */
[----:B------:R-:W2:Y:S07]  /*5ad0*/  LDSM.16.M88.4 R144, [R191+UR4+0xf100] ;  /* 0x00f10004bf90783b */ /* 0x000eae0008000200 */
[C---:B------:R-:W-:Y:S08]  /*5ae0*/  HMMA.16816.F32 R28, R160.reuse, R168, R28 ;  /* 0x000000a8a01c723c */ /* 0x040ff0000000181c */
[----:B------:R-:W-:Y:S01]  /*5af0*/  HMMA.16816.F32 R32, R160, R170, R32 ;  /* 0x000000aaa020723c */ /* 0x000fe20000001820 */
[----:B------:R-:W3:Y:S06]  /*5b00*/  LDSM.16.M88.4 R160, [R134+0xe100] ;  /* 0x00e1000086a0783b */ /* 0x000eec0000000200 */
[----:B------:R-:W-:Y:S01]  /*5b10*/  LDSM.16.M88.4 R168, [R2+0xe100] ;  /* 0x00e1000002a8783b */ /* 0x000fe20000000200 */
        /* <DEDUP_REMOVED lines=10> */
[----:B------:R-:W-:Y:S01]  /*5bc0*/  HMMA.16816.F32 R32, R136, R154, R32 ;  /* 0x0000009a8820723c */ /* 0x000fe20000001820 */
[----:B------:R-:W-:Y:S06]  /*5bd0*/  LDSM.16.M88.4 R136, [R187+0x4000] ;  /* 0x00400000bb88783b */ /* 0x000fec0000000200 */
[----:B------:R-:W5:Y:S01]  /*5be0*/  LDSM.16.M88.4 R152, [R0+0xe100] ;  /* 0x00e100000098783b */ /* 0x000f620000000200 */
[C---:B---3--:R-:W-:Y:S08]  /*5bf0*/  HMMA.16816.F32 R4, R156.reuse, R160, R4 ;  /* 0x000000a09c04723c */ /* 0x048ff00000001804 */
[C---:B------:R-:W-:Y:S01]  /*5c00*/  HMMA.16816.F32 R8, R156.reuse, R162, R8 ;  /* 0x000000a29c08723c */ /* 0x040fe20000001808 */
[----:B------:R-:W3:Y:S07]  /*5c10*/  LDSM.16.M88.4 R160, [R0+0xe900] ;  /* 0x00e9000000a0783b */ /* 0x000eee0000000200 */
[C---:B-1----:R-:W-:Y:S08]  /*5c20*/  HMMA.16816.F32 R12, R156.reuse, R140, R12 ;  /* 0x0000008c9c0c723c */ /* 0x042ff0000000180c */
[C---:B------:R-:W-:Y:S01]  /*5c30*/  HMMA.16816.F32 R16, R156.reuse, R142, R16 ;  /* 0x0000008e9c10723c */ /* 0x040fe20000001810 */
[----:B------:R-:W1:Y:S07]  /*5c40*/  LDSM.16.M88.4 R140, [R0+0xf900] ;  /* 0x00f90000008c783b */ /* 0x000e6e0000000200 */
[C---:B----4-:R-:W-:Y:S08]  /*5c50*/  HMMA.16816.F32 R20, R156.reuse, R148, R20 ;  /* 0x000000949c14723c */ /* 0x050ff00000001814 */
[C---:B------:R-:W-:Y:S01]  /*5c60*/  HMMA.16816.F32 R24, R156.reuse, R150, R24 ;  /* 0x000000969c18723c */ /* 0x040fe20000001818 */
[----:B------:R-:W4:Y:S07]  /*5c70*/  LDSM.16.M88.4 R148, [R186+0x4000] ;  /* 0x00400000ba94783b */ /* 0x000f2e0000000200 */
[C---:B--2---:R-:W-:Y:S08]  /*5c80*/  HMMA.16816.F32 R28, R156.reuse, R144, R28 ;  /* 0x000000909c1c723c */ /* 0x044ff0000000181c */
[----:B------:R-:W-:Y:S01]  /*5c90*/  HMMA.16816.F32 R32, R156, R146, R32 ;  /* 0x000000929c20723c */ /* 0x000fe20000001820 */
[----:B------:R-:W2:Y:S06]  /*5ca0*/  LDSM.16.M88.4 R144, [R133+0xe900] ;  /* 0x00e900008590783b */ /* 0x000eac0000000200 */
[----:B------:R-:W1:Y:S01]  /*5cb0*/  LDSM.16.M88.4 R156, [R133+0xf100] ;  /* 0x00f10000859c783b */ /* 0x000e620000000200 */
[C---:B-----5:R-:W-:Y:S08]  /*5cc0*/  HMMA.16816.F32 R4, R136.reuse, R152, R4 ;  /* 0x000000988804723c */ /* 0x060ff00000001804 */
[C---:B------:R-:W-:Y:S01]  /*5cd0*/  HMMA.16816.F32 R8, R136.reuse, R154, R8 ;  /* 0x0000009a8808723c */ /* 0x040fe20000001808 */
[----:B------:R-:W5:Y:S07]  /*5ce0*/  LDSM.16.M88.4 R152, [R133+0xf900] ;  /* 0x00f900008598783b */ /* 0x000f6e0000000200 */
[C---:B---3--:R-:W-:Y:S08]  /*5cf0*/  HMMA.16816.F32 R12, R136.reuse, R160, R12 ;  /* 0x000000a0880c723c */ /* 0x048ff0000000180c */
[C---:B------:R-:W-:Y:S01]  /*5d00*/  HMMA.16816.F32 R16, R136.reuse, R162, R16 ;  /* 0x000000a28810723c */ /* 0x040fe20000001810 */
[----:B------:R-:W-:Y:S07]  /*5d10*/  LDSM.16.M88.4 R160, [R191+UR4+0x10900] ;  /* 0x01090004bfa0783b */ /* 0x000fee0008000200 */
[C---:B------:R-:W-:Y:S08]  /*5d20*/  HMMA.16816.F32 R20, R136.reuse, R164, R20 ;  /* 0x000000a48814723c */ /* 0x040ff00000001814 */
[C---:B------:R-:W-:Y:S01]  /*5d30*/  HMMA.16816.F32 R24, R136.reuse, R166, R24 ;  /* 0x000000a68818723c */ /* 0x040fe20000001818 */
[----:B------:R-:W-:Y:S07]  /*5d40*/  LDSM.16.M88.4 R164, [R191+UR4+0x11100] ;  /* 0x01110004bfa4783b */ /* 0x000fee0008000200 */
[C---:B-1----:R-:W-:Y:S08]  /*5d50*/  HMMA.16816.F32 R28, R136.reuse, R140, R28 ;  /* 0x0000008c881c723c */ /* 0x042ff0000000181c */
[----:B------:R-:W-:Y:S01]  /*5d60*/  HMMA.16816.F32 R32, R136, R142, R32 ;  /* 0x0000008e8820723c */ /* 0x000fe20000001820 */
[----:B------:R-:W-:Y:S06]  /*5d70*/  LDSM.16.M88.4 R136, [R193+0x8000] ;  /* 0x00800000c188783b */ /* 0x000fec0000000200 */
[----:B------:R-:W1:Y:S01]  /*5d80*/  LDSM.16.M88.4 R140, [R191+UR4+0x10100] ;  /* 0x01010004bf8c783b */ /* 0x000e620008000200 */
[C---:B----4-:R-:W-:Y:S08]  /*5d90*/  HMMA.16816.F32 R4, R148.reuse, R168, R4 ;  /* 0x000000a89404723c */ /* 0x050ff00000001804 */
[C---:B------:R-:W-:Y:S01]  /*5da0*/  HMMA.16816.F32 R8, R148.reuse, R170, R8 ;  /* 0x000000aa9408723c */ /* 0x040fe20000001808 */
[----:B------:R-:W-:Y:S07]  /*5db0*/  LDSM.16.M88.4 R168, [R134+0x10100] ;  /* 0x0101000086a8783b */ /* 0x000fee0000000200 */
[C---:B--2---:R-:W-:Y:S08]  /*5dc0*/  HMMA.16816.F32 R12, R148.reuse, R144, R12 ;  /* 0x00000090940c723c */ /* 0x044ff0000000180c */
[C---:B------:R-:W-:Y:S01]  /*5dd0*/  HMMA.16816.F32 R16, R148.reuse, R146, R16 ;  /* 0x000000929410723c */ /* 0x040fe20000001810 */
[----:B------:R-:W2:Y:S07]  /*5de0*/  LDSM.16.M88.4 R144, [R191+UR4+0x11900] ;  /* 0x01190004bf90783b */ /* 0x000eae0008000200 */
[C---:B------:R-:W-:Y:S08]  /*5df0*/  HMMA.16816.F32 R20, R148.reuse, R156, R20 ;  /* 0x0000009c9414723c */ /* 0x040ff00000001814 */
[C---:B------:R-:W-:Y:S01]  /*5e00*/  HMMA.16816.F32 R24, R148.reuse, R158, R24 ;  /* 0x0000009e9418723c */ /* 0x040fe20000001818 */
[----:B------:R-:W3:Y:S07]  /*5e10*/  LDSM.16.M88.4 R156, [R189+0x8000] ;  /* 0x00800000bd9c783b */ /* 0x000eee0000000200 */
[C---:B-----5:R-:W-:Y:S08]  /*5e20*/  HMMA.16816.F32 R28, R148.reuse, R152, R28 ;  /* 0x00000098941c723c */ /* 0x060ff0000000181c */
[----:B------:R-:W-:Y:S01]  /*5e30*/  HMMA.16816.F32 R32, R148, R154, R32 ;  /* 0x0000009a9420723c */ /* 0x000fe20000001820 */
[----:B------:R-:W-:Y:S06]  /*5e40*/  LDSM.16.M88.4 R148, [R134+0x11100] ;  /* 0x011100008694783b */ /* 0x000fec0000000200 */
[----:B------:R-:W-:Y:S01]  /*5e50*/  LDSM.16.M88.4 R152, [R134+0x11900] ;  /* 0x011900008698783b */ /* 0x000fe20000000200 */
        /* <DEDUP_REMOVED lines=8> */
[----:B------:R-:W4:Y:S07]  /*5ee0*/  LDSM.16.M88.4 R164, [R0+0x10100] ;  /* 0x0101000000a4783b */ /* 0x000f2e0000000200 */
[C---:B--2---:R-:W-:Y:S08]  /*5ef0*/  HMMA.16816.F32 R28, R136.reuse, R144, R28 ;  /* 0x00000090881c723c */ /* 0x044ff0000000181c */
[----:B------:R-:W-:Y:S01]  /*5f00*/  HMMA.16816.F32 R32, R136, R146, R32 ;  /* 0x000000928820723c */ /* 0x000fe20000001820 */
[----:B------:R-:W2:Y:S06]  /*5f10*/  LDSM.16.M88.4 R136, [R0+0x10900] ;  /* 0x010900000088783b */ /* 0x000eac0000000200 */
[----:B------:R-:W5:Y:S01]  /*5f20*/  LDSM.16.M88.4 R144, [R0+0x11100] ;  /* 0x011100000090783b */ /* 0x000f620000000200 */
[C---:B---3--:R-:W-:Y:S08]  /*5f30*/  HMMA.16816.F32 R4, R156.reuse, R168, R4 ;  /* 0x000000a89c04723c */ /* 0x048ff00000001804 */
[C---:B------:R-:W-:Y:S08]  /*5f40*/  HMMA.16816.F32 R8, R156.reuse, R170, R8 ;  /* 0x000000aa9c08723c */ /* 0x040ff00000001808 */
        /* <DEDUP_REMOVED lines=8> */
[----:B------:R-:W3:Y:S06]  /*5fd0*/  LDSM.16.M88.4 R152, [R2+0x10100] ;  /* 0x010100000298783b */ /* 0x000eec0000000200 */
[----:B------:R-:W1:Y:S01]  /*5fe0*/  LDSM.16.M88.4 R156, [R133+0x10900] ;  /* 0x01090000859c783b */ /* 0x000e620000000200 */
[C---:B----4-:R-:W-:Y:S08]  /*5ff0*/  HMMA.16816.F32 R4, R160.reuse, R164, R4 ;  /* 0x000000a4a004723c */ /* 0x050ff00000001804 */
[C---:B------:R-:W-:Y:S01]  /*6000*/  HMMA.16816.F32 R8, R160.reuse, R166, R8 ;  /* 0x000000a6a008723c */ /* 0x040fe20000001808 */
[----:B------:R-:W4:Y:S07]  /*6010*/  LDSM.16.M88.4 R164, [R133+0x11100] ;  /* 0x0111000085a4783b */ /* 0x000f2e0000000200 */
[C---:B--2---:R-:W-:Y:S08]  /*6020*/  HMMA.16816.F32 R12, R160.reuse, R136, R12 ;  /* 0x00000088a00c723c */ /* 0x044ff0000000180c */
[C---:B------:R-:W-:Y:S01]  /*6030*/  HMMA.16816.F32 R16, R160.reuse, R138, R16 ;  /* 0x0000008aa010723c */ /* 0x040fe20000001810 */
[----:B------:R-:W2:Y:S07]  /*6040*/  LDSM.16.M88.4 R136, [R133+0x11900] ;  /* 0x011900008588783b */ /* 0x000eae0000000200 */
[C---:B-----5:R-:W-:Y:S08]  /*6050*/  HMMA.16816.F32 R20, R160.reuse, R144, R20 ;  /* 0x00000090a014723c */ /* 0x060ff00000001814 */
[C---:B------:R-:W-:Y:S08]  /*6060*/  HMMA.16816.F32 R24, R160.reuse, R146, R24 ;  /* 0x00000092a018723c */ /* 0x040ff00000001818 */
[C---:B-1----:R-:W-:Y:S08]  /*6070*/  HMMA.16816.F32 R28, R160.reuse, R140, R28 ;  /* 0x0000008ca01c723c */ /* 0x042ff0000000181c */
[----:B------:R-:W-:Y:S08]  /*6080*/  HMMA.16816.F32 R32, R160, R142, R32 ;  /* 0x0000008ea020723c */ /* 0x000ff00000001820 */
[C---:B---3--:R-:W-:Y:S08]  /*6090*/  HMMA.16816.F32 R4, R148.reuse, R152, R4 ;  /* 0x000000989404723c */ /* 0x048ff00000001804 */
[C---:B------:R-:W-:Y:S08]  /*60a0*/  HMMA.16816.F32 R8, R148.reuse, R154, R8 ;  /* 0x0000009a9408723c */ /* 0x040ff00000001808 */
[C---:B------:R-:W-:Y:S08]  /*60b0*/  HMMA.16816.F32 R12, R148.reuse, R156, R12 ;  /* 0x0000009c940c723c */ /* 0x040ff0000000180c */
[C---:B------:R-:W-:Y:S08]  /*60c0*/  HMMA.16816.F32 R16, R148.reuse, R158, R16 ;  /* 0x0000009e9410723c */ /* 0x040ff00000001810 */
[C---:B----4-:R-:W-:Y:S08]  /*60d0*/  HMMA.16816.F32 R20, R148.reuse, R164, R20 ;  /* 0x000000a49414723c */ /* 0x050ff00000001814 */
[C---:B------:R-:W-:Y:S08]  /*60e0*/  HMMA.16816.F32 R24, R148.reuse, R166, R24 ;  /* 0x000000a69418723c */ /* 0x040ff00000001818 */
[C---:B--2---:R-:W-:Y:S08]  /*60f0*/  HMMA.16816.F32 R28, R148.reuse, R136, R28 ;  /* 0x00000088941c723c */ /* 0x044ff0000000181c */
[----:B------:R-:W-:Y:S01]  /*6100*/  HMMA.16816.F32 R32, R148, R138, R32 ;  /* 0x0000008a9420723c */ /* 0x000fe20000001820 */
[----:B------:R-:W-:-:S07]  /*6110*/  @!P2 BRA `(.L_x_2417) ;  /* 0x000001900000a947 */ /* 0x000fce0003800000 */
        /* <DEDUP_REMOVED lines=14> */
.L_x_2419:
[----:B------:R-:W-:Y:S04]  /*6200*/  MOV R0, c[0x0][0x32c] ;  /* 0x0000cb0000007a02 */ /* 0x000fe80000000f00 */
[----:B------:R-:W-:Y:S11]  /*6210*/  ISETP.NE.AND P0, PT, R0, 0x1, PT ;  /* 0x000000010000780c */ /* 0x000ff60003f05270 */
[----:B------:R-:W-:Y:S02]  /*6220*/  @!UPT UIADD3 URZ, URZ, URZ, URZ ;  /* 0x0000003f3f3ff290 */ /* 0x000fe4000fffe03f */
[----:B------:R-:W-:Y:S05]  /*6230*/  @P0 IMAD.HI.U32 R0, R218, c[0x0][0x330], RZ ;  /* 0x0000cc00da000a27 */ /* 0x000fea00078e00ff */
[----:B------:R-:W-:Y:S02]  /*6240*/  @P0 SHF.R.U32.HI R218, RZ, c[0x0][0x334], R0 ;  /* 0x0000cd00ffda0a19 */ /* 0x000fe40000011600 */
.L_x_2420:
[----:B------:R-:W-:Y:S05]  /*6250*/  BSYNC B0 ;  /* 0x0000000000007941 */ /* 0x000fea0003800000 */
.L_x_2418:
[----:B------:R-:W-:Y:S04]  /*6260*/  IMAD R133, R218, c[0x0][0x32c], -R209 ;  /* 0x0000cb00da857a24 */ /* 0x000fe800078e0ad1 */
[----:B------:R-:W-:Y:S05]  /*6270*/  IMAD.IADD R133, R133, 0x1, -R206 ;  /* 0x0000000185857824 */ /* 0x000fea00078e0ace */
[----:B------:R-:W-:Y:S02]  /*6280*/  IADD3 R0, R133, c[0x0][0x32c], RZ ;  /* 0x0000cb0085007a10 */ /* 0x000fe40007ffe0ff */
[----:B------:R-:W-:Y:S02]  /*6290*/  IMNMX R222, R222, R133, !PT ;  /* 0x00000085dede7217 */ /* 0x000fe40007800200 */
[----:B------:R-:W-:Y:S02]  /*62a0*/  IMNMX R223, R223, R0, PT ;  /* 0x00000000dfdf7217 */ /* 0x000fe40003800200 */
.L_x_2417:
[----:B------:R-:W-:Y:S01]  /*62b0*/  ISETP.GT.AND P1, PT, R217, -0x1, PT ;  /* 0xffffffffd900780c */ /* 0x000fe20003f24270 */
[----:B------:R-:W1:Y:S03]  /*62c0*/  SHFL.IDX PT, R0, R219, 0x1, 0x1c1f ;  /* 0x003c1f00db007f89 */ /* 0x000e6600000e0000 */
[----:B------:R-:W-:Y:S04]  /*62d0*/  ISETP.GT.AND P0, PT, R222, RZ, P1 ;  /* 0x000000ffde00720c */ /* 0x000fe80000f04270 */
[C---:B------:R-:W-:Y:S04]  /*62e0*/  ISETP.LT.OR P0, PT, R223.reuse, 0x1, P0 ;  /* 0x00000001df00780c */ /* 0x040fe80000701670 */
[----:B------:R-:W-:Y:S02]  /*62f0*/  FSEL R133, R4, -INF , !P0 ;  /* 0xff80000004857808 */ /* 0x000fe40004000000 */
[C---:B------:R-:W-:Y:S04]  /*6300*/  ISETP.GT.AND P0, PT, R222.reuse, 0x1, P1 ;  /* 0x00000001de00780c */ /* 0x040fe80000f04270 */
[----:B------:R-:W-:Y:S04]  /*6310*/  ISETP.LT.OR P0, PT, R223, 0x2, P0 ;  /* 0x00000002df00780c */ /* 0x000fe80000701670 */
[----:B------:R-:W-:Y:S02]  /*6320*/  FSEL R136, R5, -INF , !P0 ;  /* 0xff80000005887808 */ /* 0x000fe40004000000 */
[----:B------:R-:W-:Y:S01]  /*6330*/  ISETP.GT.AND P0, PT, R222, 0x8, P1 ;  /* 0x00000008de00780c */ /* 0x000fe20000f04270 */
[--C-:B-1----:R-:W-:Y:S02]  /*6340*/  IMAD.IADD R221, R221, 0x1, R0.reuse ;  /* 0x00000001dddd7824 */ /* 0x102fe400078e0200 */
[----:B------:R-:W-:Y:S01]  /*6350*/  IMAD.IADD R220, R220, 0x1, R0 ;  /* 0x00000001dcdc7824 */ /* 0x000fe200078e0200 */
        /* <DEDUP_REMOVED lines=56> */
.L_x_2423:
[----:B------:R-:W-:Y:S04]  /*66e0*/  MOV R0, c[0x0][0x32c] ;  /* 0x0000cb0000007a02 */ /* 0x000fe80000000f00 */
[----:B------:R-:W-:Y:S11]  /*66f0*/  ISETP.NE.AND P0, PT, R0, 0x1, PT ;  /* 0x000000010000780c */ /* 0x000ff60003f05270 */
[----:B------:R-:W-:Y:S02]  /*6700*/  @!UPT UIADD3 URZ, URZ, URZ, URZ ;  /* 0x0000003f3f3ff290 */ /* 0x000fe4000fffe03f */
[----:B------:R-:W-:Y:S05]  /*6710*/  @P0 IMAD.HI.U32 R0, R2, c[0x0][0x330], RZ ;  /* 0x0000cc0002000a27 */ /* 0x000fea00078e00ff */
[----:B------:R-:W-:Y:S02]  /*6720*/  @P0 SHF.R.U32.HI R2, RZ, c[0x0][0x334], R0 ;  /* 0x0000cd00ff020a19 */ /* 0x000fe40000011600 */
.L_x_2424:
[----:B------:R-:W-:Y:S05]  /*6730*/  BSYNC B0 ;  /* 0x0000000000007941 */ /* 0x000fea0003800000 */
.L_x_2422:
[----:B------:R-:W-:Y:S04]  /*6740*/  IMAD R5, R2, c[0x0][0x32c], -R209 ;  /* 0x0000cb0002057a24 */ /* 0x000fe800078e0ad1 */
[----:B------:R-:W-:Y:S05]  /*6750*/  IMAD.IADD R5, R5, 0x1, -R206 ;  /* 0x0000000105057824 */ /* 0x000fea00078e0ace */
[----:B------:R-:W-:Y:S02]  /*6760*/  IADD3 R0, R5, c[0x0][0x32c], RZ ;  /* 0x0000cb0005007a10 */ /* 0x000fe40007ffe0ff */
[----:B------:R-:W-:Y:S02]  /*6770*/  IMNMX R220, R220, R5, !PT ;  /* 0x00000005dcdc7217 */ /* 0x000fe40007800200 */
[----:B------:R-:W-:Y:S02]  /*6780*/  IMNMX R221, R221, R0, PT ;  /* 0x00000000dddd7217 */ /* 0x000fe40003800200 */
.L_x_2421:
[----:B------:R-:W-:Y:S01]  /*6790*/  FMNMX.FTZ R5, R133, R132, !PT ;  /* 0x0000008485057209 */ /* 0x000fe20007810000 */
[----:B------:R-:W-:Y:S04]  /*67a0*/  DEPBAR.LE SB0, 0x2 ;  /* 0x000080800000791a */ /* 0x000fe80000000000 */
[----:B------:R-:W-:Y:S01]  /*67b0*/  FMNMX.FTZ R5, R136, R5, !PT ;  /* 0x0000000588057209 */ /* 0x000fe20007810000 */
[----:B------:R-:W-:Y:S01]  /*67c0*/  BAR.SYNC.DEFER_BLOCKING 0x0 ;  /* 0x0000000000007b1d */ /* 0x000fe20000010000 */
[----:B------:R-:W-:Y:S02]  /*67d0*/  ISETP.GT.AND P0, PT, R220, RZ, P1 ;  /* 0x000000ffdc00720c */ /* 0x000fe40000f04270 */
[----:B------:R-:W-:Y:S02]  /*67e0*/  FMNMX.FTZ R5, R134, R5, !PT ;  /* 0x0000000586057209 */ /* 0x000fe40007810000 */
[C---:B------:R-:W-:Y:S02]  /*67f0*/  ISETP.LT.OR P0, PT, R221.reuse, 0x1, P0 ;  /* 0x00000001dd00780c */ /* 0x040fe40000701670 */
        /* <DEDUP_REMOVED lines=27> */
[----:B------:R-:W-:Y:S02]  /*69b0*/  IADD3 R17, R184, UR4, RZ ;  /* 0x00000004b8117c10 */ /* 0x000fe4000fffe0ff */
[----:B------:R-:W-:Y:S02]  /*69c0*/  FSEL R173, R15, -INF , !P0 ;  /* 0xff8000000fad7808 */ /* 0x000fe40004000000 */
[----:B------:R-:W-:Y:S02]  /*69d0*/  FMNMX.FTZ R15, R146, R5, !PT ;  /* 0x00000005920f7209 */ /* 0x000fe40007810000 */
[----:B------:R-:W-:Y:S03]  /*69e0*/  ISETP.GT.AND P0, PT, R220, 0x18, P1 ;  /* 0x00000018dc00780c */ /* 0x000fe60000f04270 */
[----:B------:R-:W1:Y:S01]  /*69f0*/  SHFL.BFLY PT, R0, R15, 0x2, 0x1f ;  /* 0x0c401f000f007f89 */ /* 0x000e6200000e0000 */
[C---:B------:R-:W-:Y:S04]  /*6a00*/  ISETP.LT.OR P0, PT, R221.reuse, 0x19, P0 ;  /* 0x00000019dd00780c */ /* 0x040fe80000701670 */
[----:B------:R-:W-:Y:S02]  /*6a10*/  FSEL R143, R18, -INF , !P0 ;  /* 0xff800000128f7808 */ /* 0x000fe40004000000 */
[C---:B------:R-:W-:Y:S04]  /*6a20*/  ISETP.GT.AND P0, PT, R220.reuse, 0x19, P1 ;  /* 0x00000019dc00780c */ /* 0x040fe80000f04270 */
[----:B------:R-:W-:Y:S04]  /*6a30*/  ISETP.LT.OR P0, PT, R221, 0x1a, P0 ;  /* 0x0000001add00780c */ /* 0x000fe80000701670 */
[----:B------:R-:W-:Y:S02]  /*6a40*/  FSEL R141, R19, -INF , !P0 ;  /* 0xff800000138d7808 */ /* 0x000fe40004000000 */
[----:B------:R-:W-:Y:S04]  /*6a50*/  ISETP.GT.AND P0, PT, R220, 0x20, P1 ;  /* 0x00000020dc00780c */ /* 0x000fe80000f04270 */
[----:B------:R-:W-:Y:S02]  /*6a60*/  ISETP.LT.OR P0, PT, R221, 0x21, P0 ;  /* 0x00000021dd00780c */ /* 0x000fe40000701670 */
[----:B-1----:R-:W-:Y:S02]  /*6a70*/  FMNMX.FTZ R13, R15, R0, !PT ;  /* 0x000000000f0d7209 */ /* 0x002fe40007810000 */
        /* <DEDUP_REMOVED lines=28> */
[----:B------:R-:W-:Y:S01]  /*6c40*/  ISETP.GT.AND P0, PT, R220, 0x38, P1 ;  /* 0x00000038dc00780c */ /* 0x000fe20000f04270 */
[----:B------:R-:W-:Y:S01]  /*6c50*/  LDSM.16.MT88.4 R28, [R184+UR4+0x100] ;  /* 0x00010004b81c783b */ /* 0x000fe20008004200 */
        /* <DEDUP_REMOVED lines=19> */
[--C-:B------:R-:W-:Y:S01]  /*6d90*/  FFMA.FTZ R161, R134, c[0x0][0x2d0], -R153.reuse ;  /* 0x0000b40086a17a23 */ /* 0x100fe20000010899 */
[----:B------:R-:W-:Y:S01]  /*6da0*/  IADD3 R134, R190, R17, RZ ;  /* 0x00000011be867210 */ /* 0x000fe20007ffe0ff */
        /* <DEDUP_REMOVED lines=10> */
[----:B------:R-:W-:Y:S01]  /*6e50*/  LDSM.16.MT88.4 R20, [R133+0x100] ;  /* 0x000100008514783b */ /* 0x000fe20000004200 */
        /* <DEDUP_REMOVED lines=9> */
[--C-:B------:R-:W-:Y:S02]  /*6ef0*/  FFMA.FTZ R218, R218, c[0x0][0x2d0], -R153.reuse ;  /* 0x0000b400dada7a23 */ /* 0x100fe40000010899 */
[----:B------:R-:W-:Y:S01]  /*6f00*/  FFMA.FTZ R153, R146, c[0x0][0x2d0], -R153 ;  /* 0x0000b40092997a23 */ /* 0x000fe20000010899 */
[----:B------:R-:W3:Y:S01]  /*6f10*/  MUFU.EX2 R160, R160 ;  /* 0x000000a000a07308 */ /* 0x000ee20000000800 */
[----:B-1----:R-:W-:Y:S09]  /*6f20*/  F2FP.PACK_AB R136, R162, R165 ;  /* 0x000000a5a288723e */ /* 0x002ff200000000ff */
[----:B------:R-:W1:Y:S01]  /*6f30*/  MUFU.EX2 R132, R132 ;  /* 0x0000008400847308 */ /* 0x000e620000000800 */
[----:B--2---:R-:W-:Y:S02]  /*6f40*/  FMNMX.FTZ R0, R13, R0, !PT ;  /* 0x000000000d007209 */ /* 0x004fe40007810000 */
[----:B------:R-:W2:Y:S02]  /*6f50*/  LDSM.16.MT88.4 R12, [R185+UR4+0x100] ;  /* 0x00010004b90c783b */ /* 0x000ea40008004200 */
[C---:B------:R-:W-:Y:S01]  /*6f60*/  FSETP.NEU.FTZ.AND P0, PT, R0.reuse, -INF , PT ;  /* 0xff8000000000780b */ /* 0x040fe20003f1d000 */
[C---:B------:R-:W-:Y:S04]  /*6f70*/  FMUL.FTZ R144, R0.reuse, c[0x0][0x2d0] ;  /* 0x0000b40000907a20 */ /* 0x040fe80000410000 */
[----:B------:R-:W-:Y:S01]  /*6f80*/  MUFU.EX2 R229, R153 ;  /* 0x0000009900e57308 */ /* 0x000fe20000000800 */
[----:B------:R-:W-:Y:S02]  /*6f90*/  FSEL R4, R0, RZ, P0 ;  /* 0x000000ff00047208 */ /* 0x000fe40000000000 */
[----:B------:R-:W-:Y:S02]  /*6fa0*/  FSEL R144, R144, RZ, P0 ;  /* 0x000000ff90907208 */ /* 0x000fe40000000000 */
[----:B---3--:R-:W-:Y:S01]  /*6fb0*/  F2FP.PACK_AB R138, R160, R161 ;  /* 0x000000a1a08a723e */ /* 0x008fe200000000ff */
        /* <DEDUP_REMOVED lines=18> */
[----:B------:R-:W-:Y:S02]  /*70e0*/  FMUL.FTZ R33, R132, R121 ;  /* 0x0000007984217220 */ /* 0x000fe40000410000 */
[--C-:B------:R-:W-:Y:S02]  /*70f0*/  FFMA.FTZ R174, R143, c[0x0][0x2d0], -R144.reuse ;  /* 0x0000b4008fae7a23 */ /* 0x100fe40000010890 */
[--C-:B------:R-:W-:Y:S01]  /*7100*/  FFMA.FTZ R222, R159, c[0x0][0x2d0], -R144.reuse ;  /* 0x0000b4009fde7a23 */ /* 0x100fe20000010890 */
[----:B------:R-:W-:Y:S01]  /*7110*/  MUFU.EX2 R163, R163 ;  /* 0x000000a300a37308 */ /* 0x000fe20000000800 */
[--C-:B------:R-:W-:Y:S02]  /*7120*/  FFMA.FTZ R224, R157, c[0x0][0x2d0], -R144.reuse ;  /* 0x0000b4009de07a23 */ /* 0x100fe40000010890 */
[----:B------:R-:W-:Y:S01]  /*7130*/  LDSM.16.MT88.4 R156, [R185+UR4+0x5900] ;  /* 0x00590004b99c783b */ /* 0x000fe20008004200 */
[--C-:B------:R-:W-:Y:S02]  /*7140*/  FFMA.FTZ R225, R155, c[0x0][0x2d0], -R144.reuse ;  /* 0x0000b4009be17a23 */ /* 0x100fe40000010890 */
[--C-:B------:R-:W-:Y:S02]  /*7150*/  FFMA.FTZ R230, R151, c[0x0][0x2d0], -R144.reuse ;  /* 0x0000b40097e67a23 */ /* 0x100fe40000010890 */
[--C-:B------:R-:W-:Y:S02]  /*7160*/  FFMA.FTZ R231, R149, c[0x0][0x2d0], -R144.reuse ;  /* 0x0000b40095e77a23 */ /* 0x100fe40000010890 */
[----:B------:R-:W3:Y:S01]  /*7170*/  MUFU.EX2 R166, R166 ;  /* 0x000000a600a67308 */ /* 0x000ee20000000800 */
[----:B------:R-:W-:Y:S01]  /*7180*/  LDSM.16.MT88.4 R148, [R184+UR4+0x3900] ;  /* 0x00390004b894783b */ /* 0x000fe20008004200 */
[--C-:B------:R-:W-:Y:S01]  /*7190*/  FFMA.FTZ R232, R147, c[0x0][0x2d0], -R144.reuse ;  /* 0x0000b40093e87a23 */ /* 0x100fe20000010890 */
[----:B-1----:R-:W-:Y:S01]  /*71a0*/  F2FP.PACK_AB R137, R164, R167 ;  /* 0x000000a7a489723e */ /* 0x002fe200000000ff */
[C---:B------:R-:W-:Y:S02]  /*71b0*/  FMUL.FTZ R36, R132.reuse, R36 ;  /* 0x0000002484247220 */ /* 0x040fe40000410000 */
[C---:B------:R-:W-:Y:S03]  /*71c0*/  FMUL.FTZ R37, R132.reuse, R37 ;  /* 0x0000002584257220 */ /* 0x040fe60000410000 */
[----:B------:R-:W-:Y:S01]  /*71d0*/  LDSM.16.MT88.4 R152, [R134+0x3900] ;  /* 0x003900008698783b */ /* 0x000fe20000004200 */
[----:B------:R-:W1:Y:S01]  /*71e0*/  MUFU.EX2 R3, R3 ;  /* 0x0000000300037308 */ /* 0x000e620000000800 */
[C---:B------:R-:W-:Y:S02]  /*71f0*/  FMUL.FTZ R40, R132.reuse, R40 ;  /* 0x0000002884287220 */ /* 0x040fe40000410000 */
[C---:B------:R-:W-:Y:S02]  /*7200*/  FMUL.FTZ R41, R132.reuse, R41 ;  /* 0x0000002984297220 */ /* 0x040fe40000410000 */
[C---:B------:R-:W-:Y:S02]  /*7210*/  FMUL.FTZ R44, R132.reuse, R44 ;  /* 0x0000002c842c7220 */ /* 0x040fe40000410000 */
[C---:B------:R-:W-:Y:S02]  /*7220*/  FMUL.FTZ R45, R132.reuse, R45 ;  /* 0x0000002d842d7220 */ /* 0x040fe40000410000 */
[C---:B------:R-:W-:Y:S01]  /*7230*/  FMUL.FTZ R48, R132.reuse, R48 ;  /* 0x0000003084307220 */ /* 0x040fe20000410000 */
[----:B------:R-:W4:Y:S01]  /*7240*/  MUFU.EX2 R169, R169 ;  /* 0x000000a900a97308 */ /* 0x000f220000000800 */
[C---:B------:R-:W-:Y:S02]  /*7250*/  FMUL.FTZ R49, R132.reuse, R49 ;  /* 0x0000003184317220 */ /* 0x040fe40000410000 */
[----:B------:R-:W-:Y:S01]  /*7260*/  FMUL.FTZ R52, R132, R52 ;  /* 0x0000003484347220 */ /* 0x000fe20000410000 */
[----:B---3--:R-:W-:Y:S01]  /*7270*/  F2FP.PACK_AB R139, R166, R163 ;  /* 0x000000a3a68b723e */ /* 0x008fe200000000ff */
        /* <DEDUP_REMOVED lines=12> */
[C---:B--2---:R-:W-:Y:S03]  /*7340*/  HMMA.16816.F32 R4, R136.reuse, R12, R4 ;  /* 0x0000000c8804723c */ /* 0x044fe60000001804 */
[----:B------:R-:W-:Y:S02]  /*7350*/  LDSM.16.MT88.4 R124, [R185+UR4+0x2900] ;  /* 0x00290004b97c783b */ /* 0x000fe40008004200 */
[C---:B------:R-:W-:Y:S02]  /*7360*/  FMUL.FTZ R18, R3.reuse, R106 ;  /* 0x0000006a03127220 */ /* 0x040fe40000410000 */
[C---:B------:R-:W-:Y:S01]  /*7370*/  FMUL.FTZ R12, R132.reuse, R100 ;  /* 0x00000064840c7220 */ /* 0x040fe20000410000 */
[C---:B------:R-:W-:Y:S01]  /*7380*/  HMMA.16816.F32 R8, R136.reuse, R14, R8 ;  /* 0x0000000e8808723c */ /* 0x040fe20000001808 */
[----:B------:R-:W-:Y:S03]  /*7390*/  MUFU.EX2 R174, R174 ;  /* 0x000000ae00ae7308 */ /* 0x000fe60000000800 */
[C---:B------:R-:W-:Y:S02]  /*73a0*/  FMUL.FTZ R13, R132.reuse, R101 ;  /* 0x00000065840d7220 */ /* 0x040fe40000410000 */
[C---:B------:R-:W-:Y:S02]  /*73b0*/  FMUL.FTZ R19, R3.reuse, R107 ;  /* 0x0000006b03137220 */ /* 0x040fe40000410000 */
[C---:B------:R-:W-:Y:S01]  /*73c0*/  FMUL.FTZ R14, R3.reuse, R102 ;  /* 0x00000066030e7220 */ /* 0x040fe20000410000 */
[----:B------:R-:W-:Y:S02]  /*73d0*/  LDSM.16.MT88.4 R104, [R185+UR4+0x2100] ;  /* 0x00210004b968783b */ /* 0x000fe40008004200 */
[----:B------:R-:W-:Y:S01]  /*73e0*/  MUFU.EX2 R218, R218 ;  /* 0x000000da00da7308 */ /* 0x000fe20000000800 */
[C---:B------:R-:W-:Y:S02]  /*73f0*/  FMUL.FTZ R15, R3.reuse, R103 ;  /* 0x00000067030f7220 */ /* 0x040fe40000410000 */
[C---:B------:R-:W-:Y:S02]  /*7400*/  FMUL.FTZ R26, R3.reuse, R114 ;  /* 0x00000072031a7220 */ /* 0x040fe40000410000 */
[C---:B------:R-:W-:Y:S01]  /*7410*/  FMUL.FTZ R27, R3.reuse, R115 ;  /* 0x00000073031b7220 */ /* 0x040fe20000410000 */
[----:B------:R-:W2:Y:S01]  /*7420*/  LDSM.16.MT88.4 R100, [R134+0x100] ;  /* 0x000100008664783b */ /* 0x000ea20000004200 */
[C---:B------:R-:W-:Y:S01]  /*7430*/  FMUL.FTZ R34, R3.reuse, R122 ;  /* 0x0000007a03227220 */ /* 0x040fe20000410000 */
[C---:B------:R-:W-:Y:S02]  /*7440*/  HMMA.16816.F32 R12, R136.reuse, R20, R12 ;  /* 0x00000014880c723c */ /* 0x040fe4000000180c */
[----:B------:R-:W-:Y:S01]  /*7450*/  MUFU.EX2 R221, R221 ;  /* 0x000000dd00dd7308 */ /* 0x000fe20000000800 */
[C---:B------:R-:W-:Y:S02]  /*7460*/  FMUL.FTZ R35, R3.reuse, R123 ;  /* 0x0000007b03237220 */ /* 0x040fe40000410000 */
[C---:B------:R-:W-:Y:S01]  /*7470*/  FMUL.FTZ R38, R3.reuse, R38 ;  /* 0x0000002603267220 */ /* 0x040fe20000410000 */
[----:B------:R-:W-:Y:S01]  /*7480*/  LDSM.16.MT88.4 R112, [R185+UR4+0x900] ;  /* 0x00090004b970783b */ /* 0x000fe20008004200 */
[C---:B------:R-:W-:Y:S01]  /*7490*/  FMUL.FTZ R20, R132.reuse, R108 ;  /* 0x0000006c84147220 */ /* 0x040fe20000410000 */
[C---:B------:R-:W-:Y:S04]  /*74a0*/  HMMA.16816.F32 R16, R136.reuse, R22, R16 ;  /* 0x000000168810723c */ /* 0x040fe80000001810 */
[C---:B------:R-:W-:Y:S01]  /*74b0*/  FMUL.FTZ R21, R132.reuse, R109 ;  /* 0x0000006d84157220 */ /* 0x040fe20000410000 */
[----:B------:R-:W-:Y:S01]  /*74c0*/  MUFU.EX2 R220, R220 ;  /* 0x000000dc00dc7308 */ /* 0x000fe20000000800 */
[----:B------:R-:W-:Y:S01]  /*74d0*/  LDSM.16.MT88.4 R120, [R134+0x900] ;  /* 0x000900008678783b */ /* 0x000fe20000004200 */
[C---:B------:R-:W-:Y:S02]  /*74e0*/  FMUL.FTZ R22, R3.reuse, R110 ;  /* 0x0000006e03167220 */ /* 0x040fe40000410000 */
[C---:B------:R-:W-:Y:S03]  /*74f0*/  FMUL.FTZ R23, R3.reuse, R111 ;  /* 0x0000006f03177220 */ /* 0x040fe60000410000 */
[C---:B------:R-:W-:Y:S02]  /*7500*/  FMUL.FTZ R39, R3.reuse, R39 ;  /* 0x0000002703277220 */ /* 0x040fe40000410000 */
[----:B------:R-:W3:Y:S01]  /*7510*/  LDSM.16.MT88.4 R108, [R133+0x2100] ;  /* 0x00210000856c783b */ /* 0x000ee20000004200 */
[C---:B------:R-:W-:Y:S01]  /*7520*/  FMUL.FTZ R42, R3.reuse, R42 ;  /* 0x0000002a032a7220 */ /* 0x040fe20000410000 */
[C---:B------:R-:W-:Y:S01]  /*7530*/  HMMA.16816.F32 R20, R136.reuse, R28, R20 ;  /* 0x0000001c8814723c */ /* 0x040fe20000001814 */
[----:B------:R-:W-:Y:S02]  /*7540*/  MUFU.EX2 R223, R223 ;  /* 0x000000df00df7308 */ /* 0x000fe40000000800 */
        /* <DEDUP_REMOVED lines=19> */
[----:B------:R-:W2:Y:S03]  /*7680*/  LDSM.16.MT88.4 R100, [R184+UR4+0x2100] ;  /* 0x00210004b864783b */ /* 0x000ea60008004200 */
[C---:B------:R-:W-:Y:S02]  /*7690*/  FMUL.FTZ R59, R3.reuse, R59 ;  /* 0x0000003b033b7220 */ /* 0x040fe40000410000 */
[C---:B------:R-:W-:Y:S01]  /*76a0*/  FMUL.FTZ R62, R3.reuse, R62 ;  /* 0x0000003e033e7220 */ /* 0x040fe20000410000 */
[----:B------:R-:W-:Y:S01]  /*76b0*/  MUFU.EX2 R226, R226 ;  /* 0x000000e200e27308 */ /* 0x000fe20000000800 */
[C---:B------:R-:W-:Y:S04]  /*76c0*/  HMMA.16816.F32 R36, R136.reuse, R104, R36 ;  /* 0x000000688824723c */ /* 0x040fe80000001824 */
[C---:B------:R-:W-:Y:S02]  /*76d0*/  FMUL.FTZ R63, R3.reuse, R63 ;  /* 0x0000003f033f7220 */ /* 0x040fe40000410000 */
[C---:B------:R-:W-:Y:S02]  /*76e0*/  FMUL.FTZ R64, R132.reuse, R64 ;  /* 0x0000004084407220 */ /* 0x040fe40000410000 */
[C---:B------:R-:W-:Y:S01]  /*76f0*/  HMMA.16816.F32 R40, R136.reuse, R106, R40 ;  /* 0x0000006a8828723c */ /* 0x040fe20000001828 */
[----:B------:R-:W5:Y:S01]  /*7700*/  LDSM.16.MT88.4 R104, [R134+0x2100] ;  /* 0x002100008668783b */ /* 0x000f620000004200 */
[----:B------:R-:W-:Y:S02]  /*7710*/  MUFU.EX2 R227, R227 ;  /* 0x000000e300e37308 */ /* 0x000fe40000000800 */
[C---:B------:R-:W-:Y:S02]  /*7720*/  FMUL.FTZ R65, R132.reuse, R65 ;  /* 0x0000004184417220 */ /* 0x040fe40000410000 */
[C---:B------:R-:W-:Y:S02]  /*7730*/  FMUL.FTZ R66, R3.reuse, R66 ;  /* 0x0000004203427220 */ /* 0x040fe40000410000 */
[C---:B---3--:R-:W-:Y:S04]  /*7740*/  HMMA.16816.F32 R44, R136.reuse, R108, R44 ;  /* 0x0000006c882c723c */ /* 0x048fe8000000182c */
        /* <DEDUP_REMOVED lines=23> */
[----:B------:R-:W5:Y:S03]  /*78c0*/  LDSM.16.MT88.4 R104, [R184+UR4+0x4100] ;  /* 0x00410004b868783b */ /* 0x000f660008004200 */
        /* <DEDUP_REMOVED lines=11> */
[C---:B------:R-:W-:Y:S02]  /*7980*/  FMUL.FTZ R86, R3.reuse, R86 ;  /* 0x0000005603567220 */ /* 0x040fe40000410000 */
[----:B------:R-:W-:Y:S02]  /*7990*/  FMUL.FTZ R87, R3, R87 ;  /* 0x0000005703577220 */ /* 0x000fe40000410000 */
[--C-:B------:R-:W-:Y:S01]  /*79a0*/  FFMA.FTZ R172, R175, c[0x0][0x2d0], -R144.reuse ;  /* 0x0000b400afac7a23 */ /* 0x100fe20000010890 */
[C---:B------:R-:W-:Y:S04]  /*79b0*/  HMMA.16816.F32 R80, R136.reuse, R102, R80 ;  /* 0x000000668850723c */ /* 0x040fe80000001850 */
[--C-:B------:R-:W-:Y:S01]  /*79c0*/  FFMA.FTZ R175, R141, c[0x0][0x2d0], -R144.reuse ;  /* 0x0000b4008daf7a23 */ /* 0x100fe20000010890 */
[----:B----4-:R-:W-:Y:S01]  /*79d0*/  F2FP.PACK_AB R100, R169, R168 ;  /* 0x000000a8a964723e */ /* 0x010fe200000000ff */
[--C-:B------:R-:W-:Y:S01]  /*79e0*/  FFMA.FTZ R173, R173, c[0x0][0x2d0], -R144.reuse ;  /* 0x0000b400adad7a23 */ /* 0x100fe20000010890 */
[----:B------:R-:W-:Y:S01]  /*79f0*/  LDSM.16.MT88.4 R140, [R184+UR4+0x2900] ;  /* 0x00290004b88c783b */ /* 0x000fe20008004200 */
[C---:B-----5:R-:W-:Y:S01]  /*7a00*/  HMMA.16816.F32 R84, R136.reuse, R104, R84 ;  /* 0x000000688854723c */ /* 0x060fe20000001854 */
[----:B------:R-:W-:Y:S03]  /*7a10*/  MUFU.EX2 R172, R172 ;  /* 0x000000ac00ac7308 */ /* 0x000fe60000000800 */
[C---:B------:R-:W-:Y:S01]  /*7a20*/  FMUL.FTZ R88, R132.reuse, R88 ;  /* 0x0000005884587220 */ /* 0x040fe20000410000 */
[----:B-1----:R-:W-:Y:S01]  /*7a30*/  F2FP.PACK_AB R102, R171, R170 ;  /* 0x000000aaab66723e */ /* 0x002fe200000000ff */
[C---:B------:R-:W-:Y:S02]  /*7a40*/  FMUL.FTZ R89, R132.reuse, R89 ;  /* 0x0000005984597220 */ /* 0x040fe40000410000 */
[C---:B------:R-:W-:Y:S03]  /*7a50*/  FMUL.FTZ R90, R3.reuse, R90 ;  /* 0x0000005a035a7220 */ /* 0x040fe60000410000 */
[----:B------:R-:W1:Y:S01]  /*7a60*/  MUFU.EX2 R173, R173 ;  /* 0x000000ad00ad7308 */ /* 0x000e620000000800 */
[C---:B------:R-:W-:Y:S02]  /*7a70*/  FMUL.FTZ R91, R3.reuse, R91 ;  /* 0x0000005b035b7220 */ /* 0x040fe40000410000 */
[C---:B------:R-:W-:Y:S02]  /*7a80*/  FMUL.FTZ R92, R132.reuse, R92 ;  /* 0x0000005c845c7220 */ /* 0x040fe40000410000 */
[C---:B------:R-:W-:Y:S02]  /*7a90*/  FMUL.FTZ R93, R132.reuse, R93 ;  /* 0x0000005d845d7220 */ /* 0x040fe40000410000 */
[C---:B------:R-:W-:Y:S01]  /*7aa0*/  FMUL.FTZ R94, R3.reuse, R94 ;  /* 0x0000005e035e7220 */ /* 0x040fe20000410000 */
[C---:B------:R-:W-:Y:S01]  /*7ab0*/  HMMA.16816.F32 R88, R136.reuse, R106, R88 ;  /* 0x0000006a8858723c */ /* 0x040fe20000001858 */
[----:B------:R-:W2:Y:S01]  /*7ac0*/  LDSM.16.MT88.4 R104, [R184+UR4+0x900] ;  /* 0x00090004b868783b */ /* 0x000ea20008004200 */
[----:B------:R-:W4:Y:S01]  /*7ad0*/  MUFU.EX2 R175, R175 ;  /* 0x000000af00af7308 */ /* 0x000f220000000800 */
[C---:B------:R-:W-:Y:S02]  /*7ae0*/  FMUL.FTZ R95, R3.reuse, R95 ;  /* 0x0000005f035f7220 */ /* 0x040fe40000410000 */
[C---:B------:R-:W-:Y:S02]  /*7af0*/  FMUL.FTZ R96, R132.reuse, R96 ;  /* 0x0000006084607220 */ /* 0x040fe40000410000 */
[C---:B------:R-:W-:Y:S02]  /*7b00*/  FMUL.FTZ R97, R132.reuse, R97 ;  /* 0x0000006184617220 */ /* 0x040fe40000410000 */
[C---:B------:R-:W-:Y:S01]  /*7b10*/  FMUL.FTZ R98, R3.reuse, R98 ;  /* 0x0000006203627220 */ /* 0x040fe20000410000 */
[C---:B---3--:R-:W-:Y:S03]  /*7b20*/  HMMA.16816.F32 R92, R136.reuse, R108, R92 ;  /* 0x0000006c885c723c */ /* 0x048fe6000000185c */
[----:B------:R-:W-:Y:S02]  /*7b30*/  FMUL.FTZ R99, R3, R99 ;  /* 0x0000006303637220 */ /* 0x000fe40000410000 */
[--C-:B------:R-:W-:Y:S01]  /*7b40*/  FFMA.FTZ R219, R219, c[0x0][0x2d0], -R144.reuse ;  /* 0x0000b400dbdb7a23 */ /* 0x100fe20000010890 */
[----:B-1----:R-:W-:Y:S01]  /*7b50*/  F2FP.PACK_AB R101, R173, R172 ;  /* 0x000000acad65723e */ /* 0x002fe200000000ff */
[----:B------:R-:W-:Y:S02]  /*7b60*/  FFMA.FTZ R144, R145, c[0x0][0x2d0], -R144 ;  /* 0x0000b40091907a23 */ /* 0x000fe40000010890 */
[----:B------:R-:W-:Y:S01]  /*7b70*/  FFMA.FTZ R165, R132, R207, R165 ;  /* 0x000000cf84a57223 */ /* 0x000fe200000100a5 */
[----:B------:R-:W-:Y:S01]  /*7b80*/  HMMA.16816.F32 R96, R136, R110, R96 ;  /* 0x0000006e8860723c */ /* 0x000fe20000001860 */
[----:B------:R-:W1:Y:S01]  /*7b90*/  LDSM.16.MT88.4 R108, [R134+0x2900] ;  /* 0x00290000866c783b */ /* 0x000e620000004200 */
[----:B------:R3:W-:Y:S01]  /*7ba0*/  MUFU.EX2 R233, R144 ;  /* 0x0000009000e97308 */ /* 0x0007e20000000800 */
[----:B------:R-:W-:Y:S01]  /*7bb0*/  FFMA.FTZ R167, R3, R208, R167 ;  /* 0x000000d003a77223 */ /* 0x000fe200000100a7 */
[----:B------:R-:W-:Y:S01]  /*7bc0*/  IADD3 R3, R217, -0x2, RZ ;  /* 0xfffffffed9037810 */ /* 0x000fe20007ffe0ff */
[----:B------:R-:W-:Y:S01]  /*7bd0*/  FADD.FTZ R162, R162, R165 ;  /* 0x000000a5a2a27221 */ /* 0x000fe20000010000 */
[----:B----4-:R-:W-:Y:S01]  /*7be0*/  F2FP.PACK_AB R103, R175, R174 ;  /* 0x000000aeaf67723e */ /* 0x010fe200000000ff */
[----:B------:R-:W-:Y:S01]  /*7bf0*/  FADD.FTZ R164, R164, R167 ;  /* 0x000000a7a4a47221 */ /* 0x000fe20000010000 */
[----:B------:R-:W-:Y:S01]  /*7c00*/  ISETP.GE.AND P0, PT, R3, R194, PT ;  /* 0x000000c20300720c */ /* 0x000fe20003f06270 */
[----:B------:R-:W-:Y:S03]  /*7c10*/  LDSM.16.MT88.4 R136, [R184+UR4+0x3100] ;  /* 0x00310004b888783b */ /* 0x000fe60008004200 */
[----:B------:R-:W4:Y:S01]  /*7c20*/  MUFU.EX2 R219, R219 ;  /* 0x000000db00db7308 */ /* 0x000f220000000800 */
[C---:B------:R-:W-:Y:S05]  /*7c30*/  HMMA.16816.F32 R4, R100.reuse, R112, R4 ;  /* 0x000000706404723c */ /* 0x040fea0000001804 */
[----:B------:R-:W-:Y:S02]  /*7c40*/  FADD.FTZ R161, R161, R162 ;  /* 0x000000a2a1a17221 */ /* 0x000fe40000010000 */
[----:B------:R-:W-:Y:S01]  /*7c50*/  FADD.FTZ R163, R163, R164 ;  /* 0x000000a4a3a37221 */ /* 0x000fe20000010000 */
[C---:B------:R-:W-:Y:S01]  /*7c60*/  HMMA.16816.F32 R8, R100.reuse, R114, R8 ;  /* 0x000000726408723c */ /* 0x040fe20000001808 */
[----:B------:R-:W-:Y:S03]  /*7c70*/  LDSM.16.MT88.4 R112, [R133+0x4900] ;  /* 0x004900008570783b */ /* 0x000fe60000004200 */
[----:B------:R-:W-:Y:S02]  /*7c80*/  FADD.FTZ R161, R160, R161 ;  /* 0x000000a1a0a17221 */ /* 0x000fe40000010000 */
[----:B------:R-:W-:Y:S02]  /*7c90*/  FADD.FTZ R163, R166, R163 ;  /* 0x000000a3a6a37221 */ /* 0x000fe40000010000 */
[C---:B------:R-:W-:Y:S01]  /*7ca0*/  HMMA.16816.F32 R12, R100.reuse, R116, R12 ;  /* 0x00000074640c723c */ /* 0x040fe2000000180c */
[----:B---3--:R-:W-:Y:S03]  /*7cb0*/  LDSM.16.MT88.4 R144, [R133+0x3900] ;  /* 0x003900008590783b */ /* 0x008fe60000004200 */
        /* <DEDUP_REMOVED lines=28> */
[C---:B--2---:R-:W-:Y:S08]  /*7e80*/  HMMA.16816.F32 R68, R100.reuse, R104, R68 ;  /* 0x000000686444723c */ /* 0x044ff00000001844 */
[C---:B------:R-:W-:Y:S01]  /*7e90*/  HMMA.16816.F32 R72, R100.reuse, R106, R72 ;  /* 0x0000006a6448723c */ /* 0x040fe20000001848 */
[----:B------:R-:W2:Y:S07]  /*7ea0*/  LDSM.16.MT88.4 R104, [R185+UR4+0x1100] ;  /* 0x00110004b968783b */ /* 0x000eae0008004200 */
[C---:B------:R-:W-:Y:S08]  /*7eb0*/  HMMA.16816.F32 R76, R100.reuse, R112, R76 ;  /* 0x00000070644c723c */ /* 0x040ff0000000184c */
[C---:B------:R-:W-:Y:S01]  /*7ec0*/  HMMA.16816.F32 R80, R100.reuse, R114, R80 ;  /* 0x000000726450723c */ /* 0x040fe20000001850 */
[----:B------:R-:W3:Y:S07]  /*7ed0*/  LDSM.16.MT88.4 R112, [R184+UR4+0x1100] ;  /* 0x00110004b870783b */ /* 0x000eee0008004200 */
[C---:B------:R-:W-:Y:S08]  /*7ee0*/  HMMA.16816.F32 R84, R100.reuse, R116, R84 ;  /* 0x000000746454723c */ /* 0x040ff00000001854 */
[C---:B------:R-:W-:Y:S01]  /*7ef0*/  HMMA.16816.F32 R88, R100.reuse, R118, R88 ;  /* 0x000000766458723c */ /* 0x040fe20000001858 */
[----:B------:R-:W5:Y:S07]  /*7f00*/  LDSM.16.MT88.4 R116, [R185+UR4+0x3100] ;  /* 0x00310004b974783b */ /* 0x000f6e0008004200 */
[C---:B-1----:R-:W-:Y:S08]  /*7f10*/  HMMA.16816.F32 R92, R100.reuse, R108, R92 ;  /* 0x0000006c645c723c */ /* 0x042ff0000000185c */
[----:B------:R-:W-:Y:S01]  /*7f20*/  HMMA.16816.F32 R96, R100, R110, R96 ;  /* 0x0000006e6460723c */ /* 0x000fe20000001860 */
[----:B------:R-:W-:Y:S06]  /*7f30*/  LDSM.16.MT88.4 R108, [R185+UR4+0x5100] ;  /* 0x00510004b96c783b */ /* 0x000fec0008004200 */
[----:B------:R-:W-:Y:S01]  /*7f40*/  F2FP.PACK_AB R100, R221, R218 ;  /* 0x000000dadd64723e */ /* 0x000fe200000000ff */
[----:B------:R-:W-:Y:S01]  /*7f50*/  FADD.FTZ R218, R218, R171 ;  /* 0x000000abdada7221 */ /* 0x000fe20000010000 */
[----:B------:R-:W-:Y:S03]  /*7f60*/  F2FP.PACK_AB R102, R223, R220 ;  /* 0x000000dcdf66723e */ /* 0x000fe600000000ff */
[C---:B----4-:R-:W-:Y:S01]  /*7f70*/  F2FP.PACK_AB R101, R222.reuse, R219 ;  /* 0x000000dbde65723e */ /* 0x050fe200000000ff */
        /* <DEDUP_REMOVED lines=19> */
[----:B------:R-:W-:Y:S07]  /*80b0*/  LDSM.16.MT88.4 R124, [R185+UR4+0x1900] ;  /* 0x00190004b97c783b */ /* 0x000fee0008004200 */
[C---:B-----5:R-:W-:Y:S08]  /*80c0*/  HMMA.16816.F32 R36, R100.reuse, R116, R36 ;  /* 0x000000746424723c */ /* 0x060ff00000001824 */
[C---:B------:R-:W-:Y:S01]  /*80d0*/  HMMA.16816.F32 R40, R100.reuse, R118, R40 ;  /* 0x000000766428723c */ /* 0x040fe20000001828 */
[----:B------:R-:W3:Y:S07]  /*80e0*/  LDSM.16.MT88.4 R116, [R184+UR4+0x5100] ;  /* 0x00510004b874783b */ /* 0x000eee0008004200 */
        /* <DEDUP_REMOVED lines=24> */
[----:B------:R-:W2:Y:S07]  /*8270*/  LDSM.16.MT88.4 R112, [R184+UR4+0x1900] ;  /* 0x00190004b870783b */ /* 0x000eae0008004200 */
[C---:B---3--:R-:W-:Y:S08]  /*8280*/  HMMA.16816.F32 R84, R100.reuse, R116, R84 ;  /* 0x000000746454723c */ /* 0x048ff00000001854 */
[C---:B------:R-:W-:Y:S08]  /*8290*/  HMMA.16816.F32 R88, R100.reuse, R118, R88 ;  /* 0x000000766458723c */ /* 0x040ff00000001858 */
[C---:B-1----:R-:W-:Y:S08]  /*82a0*/  HMMA.16816.F32 R92, R100.reuse, R104, R92 ;  /* 0x00000068645c723c */ /* 0x042ff0000000185c */
[----:B------:R-:W-:Y:S08]  /*82b0*/  HMMA.16816.F32 R96, R100, R106, R96 ;  /* 0x0000006a6460723c */ /* 0x000ff00000001860 */
[C---:B------:R-:W-:Y:S01]  /*82c0*/  HMMA.16816.F32 R128, R136.reuse, R124, R4 ;  /* 0x0000007c8880723c */ /* 0x040fe20000001804 */
[----:B------:R-:W1:Y:S07]  /*82d0*/  LDSM.16.MT88.4 R4, [R133+0x5900] ;  /* 0x005900008504783b */ /* 0x000e6e0000004200 */
[C---:B------:R-:W-:Y:S01]  /*82e0*/  HMMA.16816.F32 R124, R136.reuse, R126, R8 ;  /* 0x0000007e887c723c */ /* 0x040fe20000001808 */
[----:B------:R-:W3:Y:S07]  /*82f0*/  LDSM.16.MT88.4 R8, [R184+UR4+0x5900] ;  /* 0x00590004b808783b */ /* 0x000eee0008004200 */
        /* <DEDUP_REMOVED lines=56> */
[----:B------:R-:W-:Y:S03]  /*8680*/  IADD3 R6, -R180, 0x10, RZ ;  /* 0x00000010b4067810 */ /* 0x000fe60007ffe1ff */
[----:B------:R-:W2:Y:S01]  /*8690*/  SHFL.IDX PT, R3, R18, 0x1, 0x181f ;  /* 0x00381f0012037f89 */ /* 0x000ea200000e0000 */
[----:B------:R-:W-:Y:S03]  /*86a0*/  LOP3.LUT R6, R6, 0xf, RZ, 0xc0, !PT ;  /* 0x0000000f06067812 */ /* 0x000fe600078ec0ff */
[----:B------:R-:W3:Y:S01]  /*86b0*/  SHFL.IDX PT, R4, R4, RZ, 0x181f ;  /* 0x00181fff04047589 */ /* 0x000ee200000e0000 */
[----:B-1----:R-:W-:Y:S04]  /*86c0*/  IADD3 R10, P1, P0, R10, R7, R214 ;  /* 0x000000070a0a7210 */ /* 0x002fe8000783e0d6 */
[----:B--2---:R-:W-:Y:S02]  /*86d0*/  IADD3.X R11, RZ, R3, R215, P1, P0 ;  /* 0x00000003ff0b7210 */ /* 0x004fe40000fe04d7 */
[----:B------:R-:W-:Y:S04]  /*86e0*/  IADD3 R8, P1, P0, R8, R7, R211 ;  /* 0x0000000708087210 */ /* 0x000fe8000783e0d3 */
[----:B------:R-:W-:Y:S02]  /*86f0*/  IADD3.X R9, RZ, R3, R212, P1, P0 ;  /* 0x00000003ff097210 */ /* 0x000fe40000fe04d4 */
[----:B------:R-:W-:Y:S04]  /*8700*/  IADD3 R6, P1, P0, R6, R7, R183 ;  /* 0x0000000706067210 */ /* 0x000fe8000783e0b7 */
[----:B------:R-:W-:Y:S02]  /*8710*/  IADD3.X R7, RZ, R3, R192, P1, P0 ;  /* 0x00000003ff077210 */ /* 0x000fe40000fe04c0 */
[----:B------:R-:W1:Y:S01]  /*8720*/  SHFL.IDX PT, R3, R18, RZ, 0x181f ;  /* 0x00181fff12037589 */ /* 0x000e6200000e0000 */
[C---:B---3--:R-:W-:Y:S05]  /*8730*/  IADD3 R14, P0, R4.reuse, R214, RZ ;  /* 0x000000d6040e7210 */ /* 0x048fea0007f1e0ff */
[C---:B-1----:R-:W-:Y:S01]  /*8740*/  IMAD.X R15, R3.reuse, 0x1, R215, P0 ;  /* 0x00000001030f7824 */ /* 0x042fe200000e06d7 */
[C---:B------:R-:W-:Y:S05]  /*8750*/  IADD3 R12, P0, R4.reuse, R211, RZ ;  /* 0x000000d3040c7210 */ /* 0x040fea0007f1e0ff */
[C---:B------:R-:W-:Y:S01]  /*8760*/  IMAD.X R13, R3.reuse, 0x1, R212, P0 ;  /* 0x00000001030d7824 */ /* 0x040fe200000e06d4 */
[----:B------:R-:W-:Y:S05]  /*8770*/  IADD3 R16, P0, R4, R183, RZ ;  /* 0x000000b704107210 */ /* 0x000fea0007f1e0ff */
[----:B------:R-:W-:Y:S01]  /*8780*/  IMAD.X R17, R3, 0x1, R192, P0 ;  /* 0x0000000103117824 */ /* 0x000fe200000e06c0 */
[----:B------:R-:W-:Y:S01]  /*8790*/  ISETP.NE.U32.AND P0, PT, R213, RZ, PT ;  /* 0x000000ffd500720c */ /* 0x000fe20003f05070 */
[----:B------:R-:W-:Y:S04]  /*87a0*/  IMAD.U32 R3, RZ, RZ, UR16 ;  /* 0x00000010ff037e24 */ /* 0x000fe8000f8e00ff */
[----:B------:R-:W-:Y:S04]  /*87b0*/  IMAD R3, R3, 0x3000, R202 ;  /* 0x0000300003037824 */ /* 0x000fe800078e02ca */
        /* <DEDUP_REMOVED lines=11> */
.L_x_2425:
        /* <DEDUP_REMOVED lines=10> */
.L_x_2415:
        /* <DEDUP_REMOVED lines=20> */
.L_x_2428:
[----:B------:R-:W-:-:S04]  /*8a50*/  MOV R3, c[0x0][0x32c] ;  /* 0x0000cb0000037a02 */ /* 0x000fc80000000f00 */
[----:B------:R-:W-:-:S13]  /*8a60*/  ISETP.NE.AND P0, PT, R3, 0x1, PT ;  /* 0x000000010300780c */ /* 0x000fda0003f05270 */
[----:B------:R-:W-:-:S05]  /*8a70*/  @P0 IMAD.HI.U32 R3, R5, c[0x0][0x330], RZ ;  /* 0x0000cc0005030a27 */ /* 0x000fca00078e00ff */
[----:B------:R-:W-:-:S05]  /*8a80*/  @P0 SHF.R.U32.HI R5, RZ, c[0x0][0x334], R3 ;  /* 0x0000cd00ff050a19 */ /* 0x000fca0000011603 */
.L_x_2429:
[----:B------:R-:W-:-:S05]  /*8a90*/  IMAD R5, R5, c[0x0][0x32c], RZ ;  /* 0x0000cb0005057a24 */ /* 0x000fca00078e02ff */
[----:B------:R-:W-:-:S04]  /*8aa0*/  IMNMX R4, R4, R5, !PT ;  /* 0x0000000504047217 */ /* 0x000fc80007800200 */
.L_x_2427:
        /* <DEDUP_REMOVED lines=24> */
.L_x_2433:
        /* <DEDUP_REMOVED lines=43> */
[----:B------:R-:W-:Y:S04]  /*8ee0*/  IADD3 R6, P1, P0, R0, R7, R181 ;  /* 0x0000000700067210 */ /* 0x000fe8000783e0b5 */
[----:B------:R-:W-:Y:S02]  /*8ef0*/  IADD3.X R7, RZ, R9, R182, P1, P0 ;  /* 0x00000009ff077210 */ /* 0x000fe40000fe04b6 */
[----:B------:R-:W4:Y:S01]  /*8f00*/  SHFL.IDX PT, R9, R4, RZ, 0x181f ;  /* 0x00181fff04097589 */ /* 0x000f2200000e0000 */
[----:B---3--:R-:W-:Y:S05]  /*8f10*/  IADD3 R22, P0, R5, R212, RZ ;  /* 0x000000d405167210 */ /* 0x008fea0007f1e0ff */
[----:B----4-:R-:W-:Y:S01]  /*8f20*/  IMAD.X R23, R9, 0x1, R213, P0 ;  /* 0x0000000109177824 */ /* 0x010fe200000e06d5 */
[----:B------:R-:W-:Y:S05]  /*8f30*/  IADD3 R20, P0, R5, R192, RZ ;  /* 0x000000c005147210 */ /* 0x000fea0007f1e0ff */
[----:B------:R-:W-:Y:S01]  /*8f40*/  IMAD.X R21, R9, 0x1, R210, P0 ;  /* 0x0000000109157824 */ /* 0x000fe200000e06d2 */
        /* <DEDUP_REMOVED lines=15> */
.L_x_2431:
[C---:B--23--:R-:W-:Y:S01]  /*9040*/  HMMA.16816.F32 R4, R136.reuse, R140, RZ ;  /* 0x0000008c8804723c */ /* 0x04cfe200000018ff */
[----:B------:R-:W0:Y:S01]  /*9050*/  LDGDEPBAR ;  /* 0x00000000000079af */ /* 0x000e220000000000 */
[----:B------:R-:W-:Y:S02]  /*9060*/  UIADD3 UR18, UR16, 0x1, URZ ;  /* 0x0000000110127890 */ /* 0x000fe4000fffe03f */
[C---:B------:R-:W-:Y:S01]  /*9070*/  IADD3 R0, R135.reuse, R132, RZ ;  /* 0x0000008487007210 */ /* 0x040fe20007ffe0ff */
[----:B------:R-:W-:Y:S01]  /*9080*/  UISETP.GE.AND UP0, UPT, UR16, 0x1, UPT ;  /* 0x000000011000788c */ /* 0x000fe2000bf06270 */
[----:B------:R-:W-:Y:S02]  /*9090*/  IADD3 R172, R135, R2, RZ ;  /* 0x0000000287ac7210 */ /* 0x000fe40007ffe0ff */
[C---:B------:R-:W-:Y:S01]  /*90a0*/  HMMA.16816.F32 R8, R136.reuse, R142, RZ ;  /* 0x0000008e8808723c */ /* 0x040fe200000018ff */
[----:B------:R-:W-:Y:S01]  /*90b0*/  LDSM.16.M88.4 R140, [R0+0xc100] ;  /* 0x00c10000008c783b */ /* 0x000fe20000000200 */
[----:B------:R-:W-:Y:S02]  /*90c0*/  USEL UR16, UR18, URZ, !UP0 ;  /* 0x0000003f12107287 */ /* 0x000fe4000c000000 */
[----:B------:R-:W-:Y:S04]  /*90d0*/  IADD3 R132, R188, R132, R135 ;  /* 0x00000084bc847210 */ /* 0x000fe80007ffe087 */
[C---:B----4-:R-:W-:Y:S01]  /*90e0*/  HMMA.16816.F32 R12, R136.reuse, R16, RZ ;  /* 0x00000010880c723c */ /* 0x050fe200000018ff */
[----:B------:R-:W-:Y:S07]  /*90f0*/  LDSM.16.M88.4 R164, [R0+0xd900] ;  /* 0x00d9000000a4783b */ /* 0x000fee0000000200 */
[C---:B------:R-:W-:Y:S01]  /*9100*/  HMMA.16816.F32 R16, R136.reuse, R18, RZ ;  /* 0x000000128810723c */ /* 0x040fe200000018ff */
[----:B------:R-:W-:Y:S07]  /*9110*/  LDSM.16.M88.4 R168, [R172+0xc100] ;  /* 0x00c10000aca8783b */ /* 0x000fee0000000200 */
[C---:B-1----:R-:W-:Y:S08]  /*9120*/  HMMA.16816.F32 R20, R136.reuse, R24, RZ ;  /* 0x000000188814723c */ /* 0x042ff000000018ff */
[C---:B------:R-:W-:Y:S08]  /*9130*/  HMMA.16816.F32 R24, R136.reuse, R26, RZ ;  /* 0x0000001a8818723c */ /* 0x040ff000000018ff */
[C---:B------:R-:W-:Y:S08]  /*9140*/  HMMA.16816.F32 R28, R136.reuse, R32, RZ ;  /* 0x00000020881c723c */ /* 0x040ff000000018ff */
        /* <DEDUP_REMOVED lines=17> */
[----:B------:R-:W1:Y:S07]  /*9260*/  LDSM.16.M88.4 R140, [R172+0xd900] ;  /* 0x00d90000ac8c783b */ /* 0x000e6e0000000200 */
[C---:B--2---:R-:W-:Y:S08]  /*9270*/  HMMA.16816.F32 R12, R136.reuse, R148, R12 ;  /* 0x00000094880c723c */ /* 0x044ff0000000180c */
[C---:B------:R-:W-:Y:S01]  /*9280*/  HMMA.16816.F32 R16, R136.reuse, R150, R16 ;  /* 0x000000968810723c */ /* 0x040fe20000001810 */
[----:B------:R-:W-:Y:S07]  /*9290*/  LDSM.16.M88.4 R148, [R191+UR4+0xe100] ;  /* 0x00e10004bf94783b */ /* 0x000fee0008000200 */
[C---:B---3--:R-:W-:Y:S08]  /*92a0*/  HMMA.16816.F32 R20, R136.reuse, R152, R20 ;  /* 0x000000988814723c */ /* 0x048ff00000001814 */
[C---:B------:R-:W-:Y:S01]  /*92b0*/  HMMA.16816.F32 R24, R136.reuse, R154, R24 ;  /* 0x0000009a8818723c */ /* 0x040fe20000001818 */
[----:B------:R-:W-:Y:S07]  /*92c0*/  LDSM.16.M88.4 R152, [R191+UR4+0xe900] ;  /* 0x00e90004bf98783b */ /* 0x000fee0008000200 */
[C---:B------:R-:W-:Y:S08]  /*92d0*/  HMMA.16816.F32 R28, R136.reuse, R164, R28 ;  /* 0x000000a4881c723c */ /* 0x040ff0000000181c */
[----:B------:R-:W-:Y:S01]  /*92e0*/  HMMA.16816.F32 R32, R136, R166, R32 ;  /* 0x000000a68820723c */ /* 0x000fe20000001820 */
[----:B------:R-:W2:Y:S07]  /*92f0*/  LDSM.16.M88.4 R136, [R193+0x4000] ;  /* 0x00400000c188783b */ /* 0x000eae0000000200 */
[C---:B----4-:R-:W-:Y:S01]  /*9300*/  HMMA.16816.F32 R4, R156.reuse, R168, R4 ;  /* 0x000000a89c04723c */ /* 0x050fe20000001804 */
[----:B------:R-:W-:Y:S07]  /*9310*/  LDSM.16.M88.4 R164, [R189+0x4000] ;  /* 0x00400000bda4783b */ /* 0x000fee0000000200 */
[C---:B------:R-:W-:Y:S01]  /*9320*/  HMMA.16816.F32 R8, R156.reuse, R170, R8 ;  /* 0x000000aa9c08723c */ /* 0x040fe20000001808 */
[----:B------:R-:W-:Y:S07]  /*9330*/  LDSM.16.M88.4 R168, [R2+0xe100] ;  /* 0x00e1000002a8783b */ /* 0x000fee0000000200 */
[C---:B-----5:R-:W-:Y:S08]  /*9340*/  HMMA.16816.F32 R12, R156.reuse, R144, R12 ;  /* 0x000000909c0c723c */ /* 0x060ff0000000180c */
[C---:B------:R-:W-:Y:S01]  /*9350*/  HMMA.16816.F32 R16, R156.reuse, R146, R16 ;  /* 0x000000929c10723c */ /* 0x040fe20000001810 */
[----:B------:R-:W3:Y:S07]  /*9360*/  LDSM.16.M88.4 R144, [R191+UR4+0xf100] ;  /* 0x00f10004bf90783b */ /* 0x000eee0008000200 */
[C---:B-1----:R-:W-:Y:S08]  /*9370*/  HMMA.16816.F32 R20, R156.reuse, R160, R20 ;  /* 0x000000a09c14723c */ /* 0x042ff00000001814 */
[C---:B------:R-:W-:Y:S01]  /*9380*/  HMMA.16816.F32 R24, R156.reuse, R162, R24 ;  /* 0x000000a29c18723c */ /* 0x040fe20000001818 */
[----:B------:R-:W1:Y:S07]  /*9390*/  LDSM.16.M88.4 R160, [R191+UR4+0xf900] ;  /* 0x00f90004bfa0783b */ /* 0x000e6e0008000200 */
        /* <DEDUP_REMOVED lines=10> */
[C---:B---3--:R-:W-:Y:S08]  /*9440*/  HMMA.16816.F32 R20, R136.reuse, R144, R20 ;  /* 0x000000908814723c */ /* 0x048ff00000001814 */
[C---:B------:R-:W-:Y:S01]  /*9450*/  HMMA.16816.F32 R24, R136.reuse, R146, R24 ;  /* 0x000000928818723c */ /* 0x040fe20000001818 */
[----:B------:R-:W3:Y:S07]  /*9460*/  LDSM.16.M88.4 R144, [R187+0x4000] ;  /* 0x00400000bb90783b */ /* 0x000eee0000000200 */
[C---:B-1----:R-:W-:Y:S08]  /*9470*/  HMMA.16816.F32 R28, R136.reuse, R160, R28 ;  /* 0x000000a0881c723c */ /* 0x042ff0000000181c */
[----:B------:R-:W-:Y:S01]  /*9480*/  HMMA.16816.F32 R32, R136, R162, R32 ;  /* 0x000000a28820723c */ /* 0x000fe20000001820 */
[----:B------:R-:W1:Y:S07]  /*9490*/  LDSM.16.M88.4 R136, [R0+0xe900] ;  /* 0x00e900000088783b */ /* 0x000e6e0000000200 */
[C---:B------:R-:W-:Y:S01]  /*94a0*/  HMMA.16816.F32 R4, R164.reuse, R168, R4 ;  /* 0x000000a8a404723c */ /* 0x040fe20000001804 */
[----:B------:R-:W-:Y:S07]  /*94b0*/  LDSM.16.M88.4 R160, [R186+0x4000] ;  /* 0x00400000baa0783b */ /* 0x000fee0000000200 */
[C---:B------:R-:W-:Y:S01]  /*94c0*/  HMMA.16816.F32 R8, R164.reuse, R170, R8 ;  /* 0x000000aaa408723c */ /* 0x040fe20000001808 */
[----:B------:R-:W-:Y:S07]  /*94d0*/  LDSM.16.M88.4 R168, [R172+0xe100] ;  /* 0x00e10000aca8783b */ /* 0x000fee0000000200 */
[C---:B----4-:R-:W-:Y:S01]  /*94e0*/  HMMA.16816.F32 R12, R164.reuse, R140, R12 ;  /* 0x0000008ca40c723c */ /* 0x050fe2000000180c */
[----:B------:R-:W-:Y:S07]  /*94f0*/  LDSM.16.M88.4 R172, [R172+0x10100] ;  /* 0x01010000acac783b */ /* 0x000fee0000000200 */
[C---:B------:R-:W-:Y:S01]  /*9500*/  HMMA.16816.F32 R16, R164.reuse, R142, R16 ;  /* 0x0000008ea410723c */ /* 0x040fe20000001810 */
[----:B------:R-:W4:Y:S07]  /*9510*/  LDSM.16.M88.4 R140, [R0+0xf100] ;  /* 0x00f10000008c783b */ /* 0x000f2e0000000200 */
[C---:B--2---:R-:W-:Y:S08]  /*9520*/  HMMA.16816.F32 R20, R164.reuse, R148, R20 ;  /* 0x00000094a414723c */ /* 0x044ff00000001814 */
[C---:B------:R-:W-:Y:S01]  /*9530*/  HMMA.16816.F32 R24, R164.reuse, R150, R24 ;  /* 0x00000096a418723c */ /* 0x040fe20000001818 */
[----:B------:R-:W2:Y:S07]  /*9540*/  LDSM.16.M88.4 R148, [R0+0xf900] ;  /* 0x00f900000094783b */ /* 0x000eae0000000200 */
[C---:B------:R-:W-:Y:S08]  /*9550*/  HMMA.16816.F32 R28, R164.reuse, R156, R28 ;  /* 0x0000009ca41c723c */ /* 0x040ff0000000181c */
[----:B------:R-:W-:Y:S01]  /*9560*/  HMMA.16816.F32 R32, R164, R158, R32 ;  /* 0x0000009ea420723c */ /* 0x000fe20000001820 */
[----:B------:R-:W5:Y:S07]  /*9570*/  LDSM.16.M88.4 R156, [R132+0xe900] ;  /* 0x00e90000849c783b */ /* 0x000f6e0000000200 */
[C---:B---3--:R-:W-:Y:S01]  /*9580*/  HMMA.16816.F32 R4, R144.reuse, R152, R4 ;  /* 0x000000989004723c */ /* 0x048fe20000001804 */
[----:B------:R-:W-:Y:S07]  /*9590*/  LDSM.16.M88.4 R164, [R191+UR4+0x11100] ;  /* 0x01110004bfa4783b */ /* 0x000fee0008000200 */
[C---:B------:R-:W-:Y:S01]  /*95a0*/  HMMA.16816.F32 R8, R144.reuse, R154, R8 ;  /* 0x0000009a9008723c */ /* 0x040fe20000001808 */
[----:B------:R-:W-:Y:S07]  /*95b0*/  LDSM.16.M88.4 R152, [R191+UR4+0x10900] ;  /* 0x01090004bf98783b */ /* 0x000fee0008000200 */
[C---:B-1----:R-:W-:Y:S08]  /*95c0*/  HMMA.16816.F32 R12, R144.reuse, R136, R12 ;  /* 0x00000088900c723c */ /* 0x042ff0000000180c */
[C---:B------:R-:W-:Y:S01]  /*95d0*/  HMMA.16816.F32 R16, R144.reuse, R138, R16 ;  /* 0x0000008a9010723c */ /* 0x040fe20000001810 */
[----:B------:R-:W1:Y:S07]  /*95e0*/  LDSM.16.M88.4 R136, [R132+0xf100] ;  /* 0x00f100008488783b */ /* 0x000e6e0000000200 */
[C---:B----4-:R-:W-:Y:S08]  /*95f0*/  HMMA.16816.F32 R20, R144.reuse, R140, R20 ;  /* 0x0000008c9014723c */ /* 0x050ff00000001814 */
[C---:B------:R-:W-:Y:S01]  /*9600*/  HMMA.16816.F32 R24, R144.reuse, R142, R24 ;  /* 0x0000008e9018723c */ /* 0x040fe20000001818 */
[----:B------:R-:W3:Y:S07]  /*9610*/  LDSM.16.M88.4 R140, [R132+0xf900] ;  /* 0x00f90000848c783b */ /* 0x000eee0000000200 */
[C---:B--2---:R-:W-:Y:S08]  /*9620*/  HMMA.16816.F32 R28, R144.reuse, R148, R28 ;  /* 0x00000094901c723c */ /* 0x044ff0000000181c */
[----:B------:R-:W-:Y:S01]  /*9630*/  HMMA.16816.F32 R32, R144, R150, R32 ;  /* 0x000000969020723c */ /* 0x000fe20000001820 */
[----:B------:R-:W-:Y:S07]  /*9640*/  LDSM.16.M88.4 R144, [R193+0x8000] ;  /* 0x00800000c190783b */ /* 0x000fee0000000200 */
[C---:B------:R-:W-:Y:S01]  /*9650*/  HMMA.16816.F32 R4, R160.reuse, R168, R4 ;  /* 0x000000a8a004723c */ /* 0x040fe20000001804 */
[----:B------:R-:W2:Y:S07]  /*9660*/  LDSM.16.M88.4 R148, [R191+UR4+0x10100] ;  /* 0x01010004bf94783b */ /* 0x000eae0008000200 */
        /* <DEDUP_REMOVED lines=8> */
[C---:B---3--:R-:W-:Y:S08]  /*96f0*/  HMMA.16816.F32 R28, R160.reuse, R140, R28 ;  /* 0x0000008ca01c723c */ /* 0x048ff0000000181c */
[----:B------:R-:W-:Y:S01]  /*9700*/  HMMA.16816.F32 R32, R160, R142, R32 ;  /* 0x0000008ea020723c */ /* 0x000fe20000001820 */
[----:B------:R-:W3:Y:S07]  /*9710*/  LDSM.16.M88.4 R140, [R2+0x10900] ;  /* 0x01090000028c783b */ /* 0x000eee0000000200 */
        /* <DEDUP_REMOVED lines=10> */
[C---:B----4-:R-:W-:Y:S08]  /*97c0*/  HMMA.16816.F32 R28, R144.reuse, R156, R28 ;  /* 0x0000009c901c723c */ /* 0x050ff0000000181c */
[----:B------:R-:W-:Y:S01]  /*97d0*/  HMMA.16816.F32 R32, R144, R158, R32 ;  /* 0x0000009e9020723c */ /* 0x000fe20000001820 */
[----:B------:R-:W4:Y:S07]  /*97e0*/  LDSM.16.M88.4 R144, [R0+0x10900] ;  /* 0x010900000090783b */ /* 0x000f2e0000000200 */
        /* <DEDUP_REMOVED lines=8> */
[C---:B------:R-:W-:Y:S08]  /*9870*/  HMMA.16816.F32 R24, R136.reuse, R150, R24 ;  /* 0x000000968818723c */ /* 0x040ff00000001818 */
[C---:B-----5:R-:W-:Y:S08]  /*9880*/  HMMA.16816.F32 R28, R136.reuse, R152, R28 ;  /* 0x00000098881c723c */ /* 0x060ff0000000181c */
[----:B------:R-:W-:Y:S01]  /*9890*/  HMMA.16816.F32 R32, R136, R154, R32 ;  /* 0x0000009a8820723c */ /* 0x000fe20000001820 */
[----:B------:R-:W2:Y:S07]  /*98a0*/  LDSM.16.M88.4 R136, [R132+0x10900] ;  /* 0x010900008488783b */ /* 0x000eae0000000200 */
[C---:B------:R-:W-:Y:S08]  /*98b0*/  HMMA.16816.F32 R4, R160.reuse, R164, R4 ;  /* 0x000000a4a004723c */ /* 0x040ff00000001804 */
[C---:B------:R-:W-:Y:S08]  /*98c0*/  HMMA.16816.F32 R8, R160.reuse, R166, R8 ;  /* 0x000000a6a008723c */ /* 0x040ff00000001808 */
[C---:B----4-:R-:W-:Y:S08]  /*98d0*/  HMMA.16816.F32 R12, R160.reuse, R144, R12 ;  /* 0x00000090a00c723c */ /* 0x050ff0000000180c */
[C---:B------:R-:W-:Y:S01]  /*98e0*/  HMMA.16816.F32 R16, R160.reuse, R146, R16 ;  /* 0x00000092a010723c */ /* 0x040fe20000001810 */
[----:B------:R-:W4:Y:S07]  /*98f0*/  LDSM.16.M88.4 R144, [R132+0x11100] ;  /* 0x011100008490783b */ /* 0x000f2e0000000200 */
[C---:B-1----:R-:W-:Y:S08]  /*9900*/  HMMA.16816.F32 R20, R160.reuse, R156, R20 ;  /* 0x0000009ca014723c */ /* 0x042ff00000001814 */
[C---:B------:R-:W-:Y:S08]  /*9910*/  HMMA.16816.F32 R24, R160.reuse, R158, R24 ;  /* 0x0000009ea018723c */ /* 0x040ff00000001818 */
[C---:B---3--:R-:W-:Y:S08]  /*9920*/  HMMA.16816.F32 R28, R160.reuse, R140, R28 ;  /* 0x0000008ca01c723c */ /* 0x048ff0000000181c */
        /* <DEDUP_REMOVED lines=11> */
[C---:B----4-:R-:W-:Y:S01]  /*99e0*/  HMMA.16816.F32 R20, R168.reuse, R144, R20 ;  /* 0x00000090a814723c */ /* 0x050fe20000001814 */
[----:B------:R-:W-:Y:S03]  /*99f0*/  LDSM.16.MT88.4 R152, [R184+UR4+0x2900] ;  /* 0x00290004b898783b */ /* 0x000fe60008004200 */
[----:B------:R-:W-:Y:S04]  /*9a00*/  FMNMX.FTZ R149, R5, R0, !PT ;  /* 0x0000000005957209 */ /* 0x000fe80007810000 */
[C---:B------:R-:W-:Y:S04]  /*9a10*/  HMMA.16816.F32 R24, R168.reuse, R146, R24 ;  /* 0x00000092a818723c */ /* 0x040fe80000001818 */
        /* <DEDUP_REMOVED lines=37> */
[----:B-1----:R-:W-:Y:S07]  /*9c70*/  FMNMX.FTZ R2, R145, R2, !PT ;  /* 0x0000000291027209 */ /* 0x002fee0007810000 */
[----:B------:R-:W-:Y:S01]  /*9c80*/  LDSM.16.MT88.4 R144, [R185+UR4+0x2900] ;  /* 0x00290004b990783b */ /* 0x000fe20008004200 */
[C---:B------:R-:W-:Y:S02]  /*9c90*/  FADD.FTZ R133, -R2.reuse, R133 ;  /* 0x0000008502857221 */ /* 0x040fe40000010100 */
[----:B------:R-:W-:Y:S01]  /*9ca0*/  FMUL.FTZ R165, R2, c[0x0][0x2d0] ;  /* 0x0000b40002a57a20 */ /* 0x000fe20000410000 */
[----:B--2---:R-:W-:Y:S01]  /*9cb0*/  FMNMX.FTZ R0, R143, R0, !PT ;  /* 0x000000008f007209 */ /* 0x004fe20007810000 */
[----:B------:R-:W-:Y:S02]  /*9cc0*/  FMUL.FTZ R132, R133, c[0x0][0x2d0] ;  /* 0x0000b40085847a20 */ /* 0x000fe40000410000 */
[----:B------:R-:W-:Y:S02]  /*9cd0*/  FFMA.FTZ R158, R4, c[0x0][0x2d0], -R165 ;  /* 0x0000b400049e7a23 */ /* 0x000fe400000108a5 */
[C---:B------:R-:W-:Y:S02]  /*9ce0*/  FADD.FTZ R133, -R0.reuse, R3 ;  /* 0x0000000300857221 */ /* 0x040fe40000010100 */
[----:B------:R-:W-:Y:S01]  /*9cf0*/  FMUL.FTZ R164, R0, c[0x0][0x2d0] ;  /* 0x0000b40000a47a20 */ /* 0x000fe20000410000 */
[----:B------:R-:W1:Y:S01]  /*9d00*/  MUFU.EX2 R132, R132 ;  /* 0x0000008400847308 */ /* 0x000e620000000800 */
[----:B------:R-:W-:Y:S02]  /*9d10*/  FMUL.FTZ R3, R133, c[0x0][0x2d0] ;  /* 0x0000b40085037a20 */ /* 0x000fe40000410000 */
[--C-:B------:R-:W-:Y:S02]  /*9d20*/  FFMA.FTZ R161, R5, c[0x0][0x2d0], -R165.reuse ;  /* 0x0000b40005a17a23 */ /* 0x100fe400000108a5 */
[--C-:B------:R-:W-:Y:S02]  /*9d30*/  FFMA.FTZ R156, R8, c[0x0][0x2d0], -R165.reuse ;  /* 0x0000b400089c7a23 */ /* 0x100fe400000108a5 */
[--C-:B------:R-:W-:Y:S01]  /*9d40*/  FFMA.FTZ R157, R9, c[0x0][0x2d0], -R165.reuse ;  /* 0x0000b400099d7a23 */ /* 0x100fe200000108a5 */
[----:B------:R-:W-:Y:S01]  /*9d50*/  IADD3 R9, R185, UR4, RZ ;  /* 0x00000004b9097c10 */ /* 0x000fe2000fffe0ff */
[--C-:B------:R-:W-:Y:S01]  /*9d60*/  FFMA.FTZ R162, R6, c[0x0][0x2d0], -R164.reuse ;  /* 0x0000b40006a27a23 */ /* 0x100fe200000108a4 */
[----:B------:R-:W2:Y:S01]  /*9d70*/  MUFU.EX2 R3, R3 ;  /* 0x0000000300037308 */ /* 0x000ea20000000800 */
[--C-:B------:R-:W-:Y:S01]  /*9d80*/  FFMA.FTZ R159, R7, c[0x0][0x2d0], -R164.reuse ;  /* 0x0000b400079f7a23 */ /* 0x100fe200000108a4 */
[----:B------:R-:W-:Y:S01]  /*9d90*/  IADD3 R133, R190, R9, RZ ;  /* 0x00000009be857210 */ /* 0x000fe20007ffe0ff */
[--C-:B------:R-:W-:Y:S02]  /*9da0*/  FFMA.FTZ R160, R10, c[0x0][0x2d0], -R164.reuse ;  /* 0x0000b4000aa07a23 */ /* 0x100fe400000108a4 */
[--C-:B------:R-:W-:Y:S02]  /*9db0*/  FFMA.FTZ R163, R11, c[0x0][0x2d0], -R164.reuse ;  /* 0x0000b4000ba37a23 */ /* 0x100fe400000108a4 */
[----:B------:R-:W3:Y:S01]  /*9dc0*/  LDSM.16.MT88.4 R140, [R133+0x100] ;  /* 0x00010000858c783b */ /* 0x000ee20000004200 */
[--C-:B------:R-:W-:Y:S02]  /*9dd0*/  FFMA.FTZ R166, R12, c[0x0][0x2d0], -R165.reuse ;  /* 0x0000b4000ca67a23 */ /* 0x100fe400000108a5 */
[----:B------:R-:W-:Y:S01]  /*9de0*/  MUFU.EX2 R158, R158 ;  /* 0x0000009e009e7308 */ /* 0x000fe20000000800 */
[--C-:B------:R-:W-:Y:S02]  /*9df0*/  FFMA.FTZ R167, R13, c[0x0][0x2d0], -R165.reuse ;  /* 0x0000b4000da77a23 */ /* 0x100fe400000108a5 */
[--C-:B------:R-:W-:Y:S02]  /*9e00*/  FFMA.FTZ R168, R14, c[0x0][0x2d0], -R164.reuse ;  /* 0x0000b4000ea87a23 */ /* 0x100fe400000108a4 */
[C---:B-1----:R-:W-:Y:S01]  /*9e10*/  FMUL.FTZ R4, R132.reuse, R128 ;  /* 0x0000008084047220 */ /* 0x042fe20000410000 */
[----:B------:R-:W-:Y:S01]  /*9e20*/  LDSM.16.MT88.4 R148, [R133+0x2900] ;  /* 0x002900008594783b */ /* 0x000fe20000004200 */
[C---:B------:R-:W-:Y:S02]  /*9e30*/  FMUL.FTZ R5, R132.reuse, R129 ;  /* 0x0000008184057220 */ /* 0x040fe40000410000 */
[C---:B------:R-:W-:Y:S01]  /*9e40*/  FMUL.FTZ R8, R132.reuse, R124 ;  /* 0x0000007c84087220 */ /* 0x040fe20000410000 */
[----:B------:R-:W1:Y:S01]  /*9e50*/  MUFU.EX2 R161, R161 ;  /* 0x000000a100a17308 */ /* 0x000e620000000800 */
[C---:B------:R-:W-:Y:S02]  /*9e60*/  FMUL.FTZ R9, R132.reuse, R125 ;  /* 0x0000007d84097220 */ /* 0x040fe40000410000 */
[C---:B------:R-:W-:Y:S02]  /*9e70*/  FMUL.FTZ R100, R132.reuse, R100 ;  /* 0x0000006484647220 */ /* 0x040fe40000410000 */
[C---:B--2---:R-:W-:Y:S02]  /*9e80*/  FMUL.FTZ R6, R3.reuse, R130 ;  /* 0x0000008203067220 */ /* 0x044fe40000410000 */
[C---:B------:R-:W-:Y:S02]  /*9e90*/  FMUL.FTZ R7, R3.reuse, R131 ;  /* 0x0000008303077220 */ /* 0x040fe40000410000 */
[C---:B------:R-:W-:Y:S01]  /*9ea0*/  FMUL.FTZ R10, R3.reuse, R126 ;  /* 0x0000007e030a7220 */ /* 0x040fe20000410000 */
[----:B------:R-:W-:Y:S01]  /*9eb0*/  MUFU.EX2 R156, R156 ;  /* 0x0000009c009c7308 */ /* 0x000fe20000000800 */
[C---:B------:R-:W-:Y:S02]  /*9ec0*/  FMUL.FTZ R11, R3.reuse, R127 ;  /* 0x0000007f030b7220 */ /* 0x040fe40000410000 */
[----:B------:R-:W2:Y:S01]  /*9ed0*/  LDSM.16.MT88.4 R124, [R184+UR4+0x100] ;  /* 0x00010004b87c783b */ /* 0x000ea20008004200 */
[C---:B------:R-:W-:Y:S02]  /*9ee0*/  FMUL.FTZ R101, R132.reuse, R101 ;  /* 0x0000006584657220 */ /* 0x040fe40000410000 */
[C---:B------:R-:W-:Y:S02]  /*9ef0*/  FMUL.FTZ R102, R3.reuse, R102 ;  /* 0x0000006603667220 */ /* 0x040fe40000410000 */
[----:B------:R-:W-:Y:S02]  /*9f00*/  FMUL.FTZ R103, R3, R103 ;  /* 0x0000006703677220 */ /* 0x000fe40000410000 */
[----:B------:R-:W4:Y:S01]  /*9f10*/  MUFU.EX2 R157, R157 ;  /* 0x0000009d009d7308 */ /* 0x000f220000000800 */
[C---:B------:R-:W-:Y:S02]  /*9f20*/  FMUL.FTZ R104, R132.reuse, R104 ;  /* 0x0000006884687220 */ /* 0x040fe40000410000 */
[C---:B------:R-:W-:Y:S01]  /*9f30*/  FMUL.FTZ R105, R132.reuse, R105 ;  /* 0x0000006984697220 */ /* 0x040fe20000410000 */
[----:B-1----:R-:W-:Y:S01]  /*9f40*/  F2FP.PACK_AB R128, R161, R158 ;  /* 0x0000009ea180723e */ /* 0x002fe200000000ff */
        /* <DEDUP_REMOVED lines=8> */
[--C-:B------:R-:W-:Y:S01]  /*9fd0*/  FFMA.FTZ R170, R16, c[0x0][0x2d0], -R165.reuse ;  /* 0x0000b40010aa7a23 */ /* 0x100fe200000108a5 */
[----:B------:R-:W1:Y:S01]  /*9fe0*/  MUFU.EX2 R159, R159 ;  /* 0x0000009f009f7308 */ /* 0x000e620000000800 */
[--C-:B------:R-:W-:Y:S02]  /*9ff0*/  FFMA.FTZ R171, R17, c[0x0][0x2d0], -R165.reuse ;  /* 0x0000b40011ab7a23 */ /* 0x100fe400000108a5 */
[--C-:B------:R-:W-:Y:S01]  /*a000*/  FFMA.FTZ R172, R18, c[0x0][0x2d0], -R164.reuse ;  /* 0x0000b40012ac7a23 */ /* 0x100fe200000108a4 */
[----:B----4-:R-:W-:Y:S01]  /*a010*/  F2FP.PACK_AB R130, R157, R156 ;  /* 0x0000009c9d82723e */ /* 0x010fe200000000ff */
[--C-:B------:R-:W-:Y:S02]  /*a020*/  FFMA.FTZ R173, R19, c[0x0][0x2d0], -R164.reuse ;  /* 0x0000b40013ad7a23 */ /* 0x100fe400000108a4 */
[----:B------:R-:W-:Y:S01]  /*a030*/  LDSM.16.MT88.4 R16, [R133+0x900] ;  /* 0x000900008510783b */ /* 0x000fe20000004200 */
[--C-:B------:R-:W-:Y:S02]  /*a040*/  FFMA.FTZ R174, R28, c[0x0][0x2d0], -R165.reuse ;  /* 0x0000b4001cae7a23 */ /* 0x100fe400000108a5 */
[----:B------:R-:W-:Y:S01]  /*a050*/  MUFU.EX2 R160, R160 ;  /* 0x000000a000a07308 */ /* 0x000fe20000000800 */
[--C-:B------:R-:W-:Y:S02]  /*a060*/  FFMA.FTZ R175, R29, c[0x0][0x2d0], -R165.reuse ;  /* 0x0000b4001daf7a23 */ /* 0x100fe400000108a5 */
[--C-:B------:R-:W-:Y:S02]  /*a070*/  FFMA.FTZ R209, R30, c[0x0][0x2d0], -R164.reuse ;  /* 0x0000b4001ed17a23 */ /* 0x100fe400000108a4 */
[--C-:B------:R-:W-:Y:S02]  /*a080*/  FFMA.FTZ R216, R31, c[0x0][0x2d0], -R164.reuse ;  /* 0x0000b4001fd87a23 */ /* 0x100fe400000108a4 */
[----:B------:R-:W-:Y:S01]  /*a090*/  LDSM.16.MT88.4 R28, [R184+UR4+0x1900] ;  /* 0x00190004b81c783b */ /* 0x000fe20008004200 */
[----:B------:R-:W-:Y:S02]  /*a0a0*/  FFMA.FTZ R217, R32, c[0x0][0x2d0], -R165 ;  /* 0x0000b40020d97a23 */ /* 0x000fe400000108a5 */
[----:B------:R-:W4:Y:S01]  /*a0b0*/  MUFU.EX2 R163, R163 ;  /* 0x000000a300a37308 */ /* 0x000f220000000800 */
[----:B------:R-:W-:Y:S02]  /*a0c0*/  FFMA.FTZ R219, R34, c[0x0][0x2d0], -R164 ;  /* 0x0000b40022db7a23 */ /* 0x000fe400000108a4 */
        /* <DEDUP_REMOVED lines=13> */
[----:B------:R-:W-:Y:S01]  /*a1a0*/  FMUL.FTZ R122, R3, R122 ;  /* 0x0000007a037a7220 */ /* 0x000fe20000410000 */
[----:B----4-:R-:W-:Y:S01]  /*a1b0*/  F2FP.PACK_AB R131, R163, R160 ;  /* 0x000000a0a383723e */ /* 0x010fe200000000ff */
[C---:B------:R-:W-:Y:S02]  /*a1c0*/  FMUL.FTZ R123, R3.reuse, R123 ;  /* 0x0000007b037b7220 */ /* 0x040fe40000410000 */
[C---:B------:R-:W-:Y:S02]  /*a1d0*/  FMUL.FTZ R36, R132.reuse, R36 ;  /* 0x0000002484247220 */ /* 0x040fe40000410000 */
[----:B------:R-:W-:Y:S01]  /*a1e0*/  FMUL.FTZ R37, R132, R37 ;  /* 0x0000002584257220 */ /* 0x000fe20000410000 */
[----:B------:R-:W-:Y:S01]  /*a1f0*/  MUFU.EX2 R168, R168 ;  /* 0x000000a800a87308 */ /* 0x000fe20000000800 */
[C---:B------:R-:W-:Y:S05]  /*a200*/  HMMA.16816.F32 R4, R128.reuse, R136, R4 ;  /* 0x000000888004723c */ /* 0x040fea0000001804 */
[C---:B------:R-:W-:Y:S02]  /*a210*/  FMUL.FTZ R38, R3.reuse, R38 ;  /* 0x0000002603267220 */ /* 0x040fe40000410000 */
[----:B------:R-:W-:Y:S01]  /*a220*/  IADD3 R137, R184, UR4, RZ ;  /* 0x00000004b8897c10 */ /* 0x000fe2000fffe0ff */
[C---:B------:R-:W-:Y:S01]  /*a230*/  HMMA.16816.F32 R8, R128.reuse, R138, R8 ;  /* 0x0000008a8008723c */ /* 0x040fe20000001808 */
[----:B------:R-:W4:Y:S03]  /*a240*/  MUFU.EX2 R169, R169 ;  /* 0x000000a900a97308 */ /* 0x000f260000000800 */
[----:B------:R-:W-:Y:S01]  /*a250*/  IADD3 R134, R190, R137, RZ ;  /* 0x00000089be867210 */ /* 0x000fe20007ffe0ff */
[C---:B------:R-:W-:Y:S02]  /*a260*/  FMUL.FTZ R39, R3.reuse, R39 ;  /* 0x0000002703277220 */ /* 0x040fe40000410000 */
[C---:B------:R-:W-:Y:S01]  /*a270*/  FMUL.FTZ R40, R132.reuse, R40 ;  /* 0x0000002884287220 */ /* 0x040fe20000410000 */
[C---:B---3--:R-:W-:Y:S01]  /*a280*/  HMMA.16816.F32 R100, R128.reuse, R140, R100 ;  /* 0x0000008c8064723c */ /* 0x048fe20000001864 */
[----:B------:R-:W3:Y:S02]  /*a290*/  LDSM.16.MT88.4 R136, [R134+0x100] ;  /* 0x000100008688783b */ /* 0x000ee40000004200 */
[----:B------:R-:W-:Y:S01]  /*a2a0*/  MUFU.EX2 R170, R170 ;  /* 0x000000aa00aa7308 */ /* 0x000fe20000000800 */
[C---:B------:R-:W-:Y:S02]  /*a2b0*/  FMUL.FTZ R41, R132.reuse, R41 ;  /* 0x0000002984297220 */ /* 0x040fe40000410000 */
[C---:B------:R-:W-:Y:S02]  /*a2c0*/  FMUL.FTZ R42, R3.reuse, R42 ;  /* 0x0000002a032a7220 */ /* 0x040fe40000410000 */
[C---:B------:R-:W-:Y:S01]  /*a2d0*/  HMMA.16816.F32 R104, R128.reuse, R142, R104 ;  /* 0x0000008e8068723c */ /* 0x040fe20000001868 */
[----:B------:R-:W5:Y:S03]  /*a2e0*/  LDSM.16.MT88.4 R140, [R185+UR4+0x2100] ;  /* 0x00210004b98c783b */ /* 0x000f660008004200 */
[C---:B------:R-:W-:Y:S01]  /*a2f0*/  FMUL.FTZ R43, R3.reuse, R43 ;  /* 0x0000002b032b7220 */ /* 0x040fe20000410000 */
[----:B------:R-:W1:Y:S01]  /*a300*/  MUFU.EX2 R171, R171 ;  /* 0x000000ab00ab7308 */ /* 0x000e620000000800 */
[C---:B------:R-:W-:Y:S02]  /*a310*/  FMUL.FTZ R44, R132.reuse, R44 ;  /* 0x0000002c842c7220 */ /* 0x040fe40000410000 */
[C---:B--2---:R-:W-:Y:S01]  /*a320*/  HMMA.16816.F32 R108, R128.reuse, R124, R108 ;  /* 0x0000007c806c723c */ /* 0x044fe2000000186c */
[----:B------:R-:W-:Y:S03]  /*a330*/  LDSM.16.MT88.4 R12, [R134+0x4100] ;  /* 0x00410000860c783b */ /* 0x000fe60000004200 */
[C---:B------:R-:W-:Y:S02]  /*a340*/  FMUL.FTZ R45, R132.reuse, R45 ;  /* 0x0000002d842d7220 */ /* 0x040fe40000410000 */
[C---:B------:R-:W-:Y:S01]  /*a350*/  FMUL.FTZ R46, R3.reuse, R46 ;  /* 0x0000002e032e7220 */ /* 0x040fe20000410000 */
[----:B------:R-:W-:Y:S01]  /*a360*/  MUFU.EX2 R172, R172 ;  /* 0x000000ac00ac7308 */ /* 0x000fe20000000800 */
[C---:B------:R-:W-:Y:S01]  /*a370*/  HMMA.16816.F32 R112, R128.reuse, R126, R112 ;  /* 0x0000007e8070723c */ /* 0x040fe20000001870 */
[----:B------:R-:W2:Y:S03]  /*a380*/  LDSM.16.MT88.4 R124, [R133+0x2100] ;  /* 0x00210000857c783b */ /* 0x000ea60000004200 */
[C---:B------:R-:W-:Y:S02]  /*a390*/  FMUL.FTZ R47, R3.reuse, R47 ;  /* 0x0000002f032f7220 */ /* 0x040fe40000410000 */
[C---:B------:R-:W-:Y:S02]  /*a3a0*/  FMUL.FTZ R48, R132.reuse, R48 ;  /* 0x0000003084307220 */ /* 0x040fe40000410000 */
[C---:B------:R-:W-:Y:S01]  /*a3b0*/  FMUL.FTZ R49, R132.reuse, R49 ;  /* 0x0000003184317220 */ /* 0x040fe20000410000 */
[----:B------:R-:W1:Y:S03]  /*a3c0*/  MUFU.EX2 R173, R173 ;  /* 0x000000ad00ad7308 */ /* 0x000e660000000800 */
[C---:B------:R-:W-:Y:S02]  /*a3d0*/  FMUL.FTZ R50, R3.reuse, R50 ;  /* 0x0000003203327220 */ /* 0x040fe40000410000 */
[C---:B------:R-:W-:Y:S02]  /*a3e0*/  FMUL.FTZ R51, R3.reuse, R51 ;  /* 0x0000003303337220 */ /* 0x040fe40000410000 */
[C---:B------:R-:W-:Y:S01]  /*a3f0*/  FMUL.FTZ R52, R132.reuse, R52 ;  /* 0x0000003484347220 */ /* 0x040fe20000410000 */
[C---:B---3--:R-:W-:Y:S02]  /*a400*/  HMMA.16816.F32 R116, R128.reuse, R136, R116 ;  /* 0x000000888074723c */ /* 0x048fe40000001874 */
[----:B------:R-:W-:Y:S01]  /*a410*/  MUFU.EX2 R174, R174 ;  /* 0x000000ae00ae7308 */ /* 0x000fe20000000800 */
[C---:B------:R-:W-:Y:S02]  /*a420*/  FMUL.FTZ R53, R132.reuse, R53 ;  /* 0x0000003584357220 */ /* 0x040fe40000410000 */
[C---:B------:R-:W-:Y:S02]  /*a430*/  FMUL.FTZ R54, R3.reuse, R54 ;  /* 0x0000003603367220 */ /* 0x040fe40000410000 */
[C---:B------:R-:W-:Y:S01]  /*a440*/  FMUL.FTZ R55, R3.reuse, R55 ;  /* 0x0000003703377220 */ /* 0x040fe20000410000 */
[C---:B------:R-:W-:Y:S01]  /*a450*/  HMMA.16816.F32 R120, R128.reuse, R138, R120 ;  /* 0x0000008a8078723c */ /* 0x040fe20000001878 */
[----:B------:R-:W3:Y:S03]  /*a460*/  LDSM.16.MT88.4 R136, [R184+UR4+0x2100] ;  /* 0x00210004b888783b */ /* 0x000ee60008004200 */
[C---:B------:R-:W-:Y:S01]  /*a470*/  FMUL.FTZ R56, R132.reuse, R56 ;  /* 0x0000003884387220 */ /* 0x040fe20000410000 */
[----:B------:R-:W-:Y:S01]  /*a480*/  MUFU.EX2 R175, R175 ;  /* 0x000000af00af7308 */ /* 0x000fe20000000800 */
[C---:B------:R-:W-:Y:S02]  /*a490*/  FMUL.FTZ R57, R132.reuse, R57 ;  /* 0x0000003984397220 */ /* 0x040fe40000410000 */
[C---:B-----5:R-:W-:Y:S04]  /*a4a0*/  HMMA.16816.F32 R36, R128.reuse, R140, R36 ;  /* 0x0000008c8024723c */ /* 0x060fe80000001824 */
[C---:B------:R-:W-:Y:S02]  /*a4b0*/  FMUL.FTZ R58, R3.reuse, R58 ;  /* 0x0000003a033a7220 */ /* 0x040fe40000410000 */
[C---:B------:R-:W-:Y:S01]  /*a4c0*/  FMUL.FTZ R59, R3.reuse, R59 ;  /* 0x0000003b033b7220 */ /* 0x040fe20000410000 */
[----:B------:R-:W-:Y:S01]  /*a4d0*/  MUFU.EX2 R209, R209 ;  /* 0x000000d100d17308 */ /* 0x000fe20000000800 */
[C---:B------:R-:W-:Y:S01]  /*a4e0*/  HMMA.16816.F32 R40, R128.reuse, R142, R40 ;  /* 0x0000008e8028723c */ /* 0x040fe20000001828 */
[----:B------:R-:W5:Y:S03]  /*a4f0*/  LDSM.16.MT88.4 R140, [R134+0x2100] ;  /* 0x00210000868c783b */ /* 0x000f660000004200 */
[C---:B------:R-:W-:Y:S02]  /*a500*/  FMUL.FTZ R60, R132.reuse, R60 ;  /* 0x0000003c843c7220 */ /* 0x040fe40000410000 */
[C---:B------:R-:W-:Y:S02]  /*a510*/  FMUL.FTZ R61, R132.reuse, R61 ;  /* 0x0000003d843d7220 */ /* 0x040fe40000410000 */
[C---:B--2---:R-:W-:Y:S01]  /*a520*/  HMMA.16816.F32 R44, R128.reuse, R124, R44 ;  /* 0x0000007c802c723c */ /* 0x044fe2000000182c */
[----:B------:R-:W-:Y:S03]  /*a530*/  MUFU.EX2 R216, R216 ;  /* 0x000000d800d87308 */ /* 0x000fe60000000800 */
[C---:B------:R-:W-:Y:S02]  /*a540*/  FMUL.FTZ R62, R3.reuse, R62 ;  /* 0x0000003e033e7220 */ /* 0x040fe40000410000 */
[C---:B------:R-:W-:Y:S02]  /*a550*/  FMUL.FTZ R63, R3.reuse, R63 ;  /* 0x0000003f033f7220 */ /* 0x040fe40000410000 */
[C---:B------:R-:W-:Y:S01]  /*a560*/  HMMA.16816.F32 R48, R128.reuse, R126, R48 ;  /* 0x0000007e8030723c */ /* 0x040fe20000001830 */
[----:B------:R-:W2:Y:S02]  /*a570*/  LDSM.16.MT88.4 R124, [R185+UR4+0x4100] ;  /* 0x00410004b97c783b */ /* 0x000ea40008004200 */
[----:B------:R-:W-:Y:S01]  /*a580*/  MUFU.EX2 R217, R217 ;  /* 0x000000d900d97308 */ /* 0x000fe20000000800 */
        /* <DEDUP_REMOVED lines=16> */
[----:B------:R-:W5:Y:S03]  /*a690*/  LDSM.16.MT88.4 R140, [R184+UR4+0x4100] ;  /* 0x00410004b88c783b */ /* 0x000f660008004200 */
[C---:B------:R-:W-:Y:S02]  /*a6a0*/  FMUL.FTZ R74, R3.reuse, R74 ;  /* 0x0000004a034a7220 */ /* 0x040fe40000410000 */
[C---:B------:R-:W-:Y:S02]  /*a6b0*/  FMUL.FTZ R75, R3.reuse, R75 ;  /* 0x0000004b034b7220 */ /* 0x040fe40000410000 */
[C---:B--2---:R-:W-:Y:S04]  /*a6c0*/  HMMA.16816.F32 R68, R128.reuse, R124, R68 ;  /* 0x0000007c8044723c */ /* 0x044fe80000001844 */
[C---:B------:R-:W-:Y:S02]  /*a6d0*/  FMUL.FTZ R76, R132.reuse, R76 ;  /* 0x0000004c844c7220 */ /* 0x040fe40000410000 */
[C---:B------:R-:W-:Y:S02]  /*a6e0*/  FMUL.FTZ R77, R132.reuse, R77 ;  /* 0x0000004d844d7220 */ /* 0x040fe40000410000 */
[C---:B------:R-:W-:Y:S01]  /*a6f0*/  HMMA.16816.F32 R72, R128.reuse, R126, R72 ;  /* 0x0000007e8048723c */ /* 0x040fe20000001848 */
[----:B------:R-:W2:Y:S03]  /*a700*/  LDSM.16.MT88.4 R124, [R185+UR4+0x900] ;  /* 0x00090004b97c783b */ /* 0x000ea60008004200 */
[C---:B------:R-:W-:Y:S02]  /*a710*/  FMUL.FTZ R78, R3.reuse, R78 ;  /* 0x0000004e034e7220 */ /* 0x040fe40000410000 */
[C---:B------:R-:W-:Y:S02]  /*a720*/  FMUL.FTZ R79, R3.reuse, R79 ;  /* 0x0000004f034f7220 */ /* 0x040fe40000410000 */
[C---:B------:R-:W-:Y:S04]  /*a730*/  FMUL.FTZ R80, R132.reuse, R80 ;  /* 0x0000005084507220 */ /* 0x040fe80000410000 */
[C---:B------:R-:W-:Y:S01]  /*a740*/  FMUL.FTZ R81, R132.reuse, R81 ;  /* 0x0000005184517220 */ /* 0x040fe20000410000 */
[C---:B---3--:R-:W-:Y:S03]  /*a750*/  HMMA.16816.F32 R76, R128.reuse, R136, R76 ;  /* 0x00000088804c723c */ /* 0x048fe6000000184c */
[C---:B------:R-:W-:Y:S02]  /*a760*/  FMUL.FTZ R82, R3.reuse, R82 ;  /* 0x0000005203527220 */ /* 0x040fe40000410000 */
[C---:B------:R-:W-:Y:S02]  /*a770*/  FMUL.FTZ R83, R3.reuse, R83 ;  /* 0x0000005303537220 */ /* 0x040fe40000410000 */
[C---:B------:R-:W-:Y:S02]  /*a780*/  FMUL.FTZ R84, R132.reuse, R84 ;  /* 0x0000005484547220 */ /* 0x040fe40000410000 */
[C---:B------:R-:W-:Y:S03]  /*a790*/  FMUL.FTZ R85, R132.reuse, R85 ;  /* 0x0000005584557220 */ /* 0x040fe60000410000 */
[C---:B------:R-:W-:Y:S01]  /*a7a0*/  HMMA.16816.F32 R80, R128.reuse, R138, R80 ;  /* 0x0000008a8050723c */ /* 0x040fe20000001850 */
[----:B------:R-:W3:Y:S02]  /*a7b0*/  LDSM.16.MT88.4 R136, [R184+UR4+0x900] ;  /* 0x00090004b888783b */ /* 0x000ee40008004200 */
        /* <DEDUP_REMOVED lines=15> */
[C---:B------:R-:W-:Y:S03]  /*a8b0*/  HMMA.16816.F32 R92, R128.reuse, R12, R92 ;  /* 0x0000000c805c723c */ /* 0x040fe6000000185c */
[C---:B------:R-:W-:Y:S02]  /*a8c0*/  FMUL.FTZ R98, R3.reuse, R98 ;  /* 0x0000006203627220 */ /* 0x040fe40000410000 */
[----:B------:R-:W-:Y:S02]  /*a8d0*/  FMUL.FTZ R99, R3, R99 ;  /* 0x0000006303637220 */ /* 0x000fe40000410000 */
[----:B-1----:R-:W-:Y:S01]  /*a8e0*/  F2FP.PACK_AB R12, R167, R166 ;  /* 0x000000a6a70c723e */ /* 0x002fe200000000ff */
[----:B------:R-:W-:Y:S01]  /*a8f0*/  FFMA.FTZ R158, R132, R207, R158 ;  /* 0x000000cf849e7223 */ /* 0x000fe2000001009e */
[----:B----4-:R-:W-:Y:S03]  /*a900*/  F2FP.PACK_AB R13, R169, R168 ;  /* 0x000000a8a90d723e */ /* 0x010fe600000000ff */
[----:B------:R-:W-:Y:S01]  /*a910*/  HMMA.16816.F32 R96, R128, R14, R96 ;  /* 0x0000000e8060723c */ /* 0x000fe20000001860 */
[----:B------:R-:W1:Y:S02]  /*a920*/  LDSM.16.MT88.4 R128, [R134+0x2900] ;  /* 0x002900008680783b */ /* 0x000e640000004200 */
[----:B------:R-:W-:Y:S01]  /*a930*/  FFMA.FTZ R162, R3, R208, R162 ;  /* 0x000000d003a27223 */ /* 0x000fe200000100a2 */
[----:B------:R-:W-:Y:S01]  /*a940*/  IADD3 R3, R215, -0x2, RZ ;  /* 0xfffffffed7037810 */ /* 0x000fe20007ffe0ff */
[----:B------:R-:W-:Y:S02]  /*a950*/  FADD.FTZ R161, R161, R158 ;  /* 0x0000009ea1a17221 */ /* 0x000fe40000010000 */
[----:B------:R-:W-:Y:S01]  /*a960*/  F2FP.PACK_AB R14, R171, R170 ;  /* 0x000000aaab0e723e */ /* 0x000fe200000000ff */
[----:B------:R-:W-:Y:S01]  /*a970*/  FADD.FTZ R159, R159, R162 ;  /* 0x000000a29f9f7221 */ /* 0x000fe20000010000 */
[----:B------:R-:W-:Y:S02]  /*a980*/  F2FP.PACK_AB R15, R173, R172 ;  /* 0x000000acad0f723e */ /* 0x000fe400000000ff */
[----:B------:R-:W-:Y:S01]  /*a990*/  ISETP.GE.AND P0, PT, R3, R194, PT ;  /* 0x000000c20300720c */ /* 0x000fe20003f06270 */
[----:B------:R-:W-:Y:S02]  /*a9a0*/  FADD.FTZ R156, R156, R161 ;  /* 0x000000a19c9c7221 */ /* 0x000fe40000010000 */
[----:B------:R-:W-:Y:S02]  /*a9b0*/  FADD.FTZ R160, R160, R159 ;  /* 0x0000009fa0a07221 */ /* 0x000fe40000010000 */
[C---:B--2---:R-:W-:Y:S05]  /*a9c0*/  HMMA.16816.F32 R4, R12.reuse, R124, R4 ;  /* 0x0000007c0c04723c */ /* 0x044fea0000001804 */
        /* <DEDUP_REMOVED lines=10> */
[----:B------:R-:W2:Y:S03]  /*aa70*/  LDSM.16.MT88.4 R16, [R185+UR4+0x4900] ;  /* 0x00490004b910783b */ /* 0x000ea60008004200 */
[----:B------:R-:W-:Y:S02]  /*aa80*/  FADD.FTZ R170, R170, R167 ;  /* 0x000000a7aaaa7221 */ /* 0x000fe40000010000 */
[----:B------:R-:W-:Y:S02]  /*aa90*/  FADD.FTZ R172, R172, R169 ;  /* 0x000000a9acac7221 */ /* 0x000fe40000010000 */
[C---:B---3--:R-:W-:Y:S04]  /*aaa0*/  HMMA.16816.F32 R108, R12.reuse, R136, R108 ;  /* 0x000000880c6c723c */ /* 0x048fe8000000186c */
[----:B------:R-:W-:Y:S02]  /*aab0*/  FADD.FTZ R171, R171, R170 ;  /* 0x000000aaabab7221 */ /* 0x000fe40000010000 */
[----:B------:R-:W-:Y:S02]  /*aac0*/  FADD.FTZ R173, R173, R172 ;  /* 0x000000acadad7221 */ /* 0x000fe40000010000 */
[C---:B------:R-:W-:Y:S01]  /*aad0*/  HMMA.16816.F32 R112, R12.reuse, R138, R112 ;  /* 0x0000008a0c70723c */ /* 0x040fe20000001870 */
[----:B------:R-:W3:Y:S07]  /*aae0*/  LDSM.16.MT88.4 R136, [R184+UR4+0x4900] ;  /* 0x00490004b888783b */ /* 0x000eee0008004200 */
[C---:B-----5:R-:W-:Y:S08]  /*aaf0*/  HMMA.16816.F32 R116, R12.reuse, R140, R116 ;  /* 0x0000008c0c74723c */ /* 0x060ff00000001874 */
        /* <DEDUP_REMOVED lines=13> */
[----:B------:R-:W4:Y:S01]  /*abd0*/  LDSM.16.MT88.4 R20, [R134+0x4900] ;  /* 0x004900008614783b */ /* 0x000f220000004200 */
[--C-:B------:R-:W-:Y:S01]  /*abe0*/  FFMA.FTZ R152, R24, c[0x0][0x2d0], -R165.reuse ;  /* 0x0000b40018987a23 */ /* 0x100fe200000108a5 */
[C---:B------:R-:W-:Y:S01]  /*abf0*/  HMMA.16816.F32 R56, R12.reuse, R154, R56 ;  /* 0x0000009a0c38723c */ /* 0x040fe20000001838 */
[----:B------:R-:W5:Y:S03]  /*ac00*/  MUFU.EX2 R149, R149 ;  /* 0x0000009500957308 */ /* 0x000f660000000800 */
[--C-:B------:R-:W-:Y:S02]  /*ac10*/  FFMA.FTZ R153, R25, c[0x0][0x2d0], -R165.reuse ;  /* 0x0000b40019997a23 */ /* 0x100fe400000108a5 */
[----:B------:R-:W-:Y:S02]  /*ac20*/  FFMA.FTZ R165, R33, c[0x0][0x2d0], -R165 ;  /* 0x0000b40021a57a23 */ /* 0x000fe400000108a5 */
[C---:B-1----:R-:W-:Y:S03]  /*ac30*/  HMMA.16816.F32 R60, R12.reuse, R128, R60 ;  /* 0x000000800c3c723c */ /* 0x042fe6000000183c */
[----:B------:R-:W-:Y:S01]  /*ac40*/  MUFU.EX2 R150, R150 ;  /* 0x0000009600967308 */ /* 0x000fe20000000800 */
[--C-:B------:R-:W-:Y:S02]  /*ac50*/  FFMA.FTZ R154, R26, c[0x0][0x2d0], -R164.reuse ;  /* 0x0000b4001a9a7a23 */ /* 0x100fe400000108a4 */
[--C-:B------:R-:W-:Y:S02]  /*ac60*/  FFMA.FTZ R155, R27, c[0x0][0x2d0], -R164.reuse ;  /* 0x0000b4001b9b7a23 */ /* 0x100fe400000108a4 */
[C---:B------:R-:W-:Y:S01]  /*ac70*/  HMMA.16816.F32 R64, R12.reuse, R130, R64 ;  /* 0x000000820c40723c */ /* 0x040fe20000001840 */
[----:B------:R-:W-:Y:S03]  /*ac80*/  LDSM.16.MT88.4 R24, [R133+0x1100] ;  /* 0x001100008518783b */ /* 0x000fe60000004200 */
[----:B------:R-:W-:Y:S01]  /*ac90*/  FFMA.FTZ R164, R35, c[0x0][0x2d0], -R164 ;  /* 0x0000b40023a47a23 */ /* 0x000fe200000108a4 */
[----:B------:R-:W1:Y:S03]  /*aca0*/  MUFU.EX2 R151, R151 ;  /* 0x0000009700977308 */ /* 0x000e660000000800 */
[C---:B--2---:R-:W-:Y:S01]  /*acb0*/  HMMA.16816.F32 R68, R12.reuse, R16, R68 ;  /* 0x000000100c44723c */ /* 0x044fe20000001844 */
[----:B------:R-:W-:Y:S06]  /*acc0*/  LDSM.16.MT88.4 R128, [R134+0x1100] ;  /* 0x001100008680783b */ /* 0x000fec0000004200 */
[----:B------:R-:W-:Y:S01]  /*acd0*/  MUFU.EX2 R152, R152 ;  /* 0x0000009800987308 */ /* 0x000fe20000000800 */
[C---:B------:R-:W-:Y:S01]  /*ace0*/  HMMA.16816.F32 R72, R12.reuse, R18, R72 ;  /* 0x000000120c48723c */ /* 0x040fe20000001848 */
[----:B------:R-:W2:Y:S07]  /*acf0*/  LDSM.16.MT88.4 R16, [R185+UR4+0x1100] ;  /* 0x00110004b910783b */ /* 0x000eae0008004200 */
[C---:B------:R-:W-:Y:S01]  /*ad00*/  HMMA.16816.F32 R76, R12.reuse, R124, R76 ;  /* 0x0000007c0c4c723c */ /* 0x040fe2000000184c */
[----:B------:R-:W-:Y:S01]  /*ad10*/  LDSM.16.MT88.4 R32, [R134+0x1900] ;  /* 0x001900008620783b */ /* 0x000fe20000004200 */
[----:B------:R-:W1:Y:S06]  /*ad20*/  MUFU.EX2 R153, R153 ;  /* 0x0000009900997308 */ /* 0x000e6c0000000800 */
[C---:B------:R-:W-:Y:S01]  /*ad30*/  HMMA.16816.F32 R80, R12.reuse, R126, R80 ;  /* 0x0000007e0c50723c */ /* 0x040fe20000001850 */
[----:B------:R-:W1:Y:S03]  /*ad40*/  LDSM.16.MT88.4 R124, [R184+UR4+0x1100] ;  /* 0x00110004b87c783b */ /* 0x000e660008004200 */
[----:B------:R-:W-:Y:S04]  /*ad50*/  MUFU.EX2 R154, R154 ;  /* 0x0000009a009a7308 */ /* 0x000fe80000000800 */
[C---:B---3--:R-:W-:Y:S06]  /*ad60*/  HMMA.16816.F32 R84, R12.reuse, R136, R84 ;  /* 0x000000880c54723c */ /* 0x048fec0000001854 */
[----:B------:R-:W3:Y:S02]  /*ad70*/  MUFU.EX2 R155, R155 ;  /* 0x0000009b009b7308 */ /* 0x000ee40000000800 */
[C---:B------:R-:W-:Y:S01]  /*ad80*/  HMMA.16816.F32 R88, R12.reuse, R138, R88 ;  /* 0x0000008a0c58723c */ /* 0x040fe20000001858 */
[----:B------:R-:W-:Y:S07]  /*ad90*/  LDSM.16.MT88.4 R136, [R133+0x3100] ;  /* 0x003100008588783b */ /* 0x000fee0000004200 */
[C---:B----4-:R-:W-:Y:S01]  /*ada0*/  HMMA.16816.F32 R92, R12.reuse, R20, R92 ;  /* 0x000000140c5c723c */ /* 0x050fe2000000185c */
[----:B------:R-:W4:Y:S07]  /*adb0*/  MUFU.EX2 R218, R165 ;  /* 0x000000a500da7308 */ /* 0x000f2e0000000800 */
[----:B------:R-:W-:Y:S01]  /*adc0*/  HMMA.16816.F32 R96, R12, R22, R96 ;  /* 0x000000160c60723c */ /* 0x000fe20000001860 */
[----:B------:R-:W4:Y:S02]  /*add0*/  LDSM.16.MT88.4 R20, [R185+UR4+0x3100] ;  /* 0x00310004b914783b */ /* 0x000f240008004200 */
[----:B------:R-:W4:Y:S04]  /*ade0*/  MUFU.EX2 R164, R164 ;  /* 0x000000a400a47308 */ /* 0x000f280000000800 */
[----:B-----5:R-:W-:Y:S01]  /*adf0*/  F2FP.PACK_AB R12, R149, R148 ;  /* 0x00000094950c723e */ /* 0x020fe200000000ff */
[----:B------:R-:W-:Y:S01]  /*ae00*/  FADD.FTZ R148, R148, R171 ;  /* 0x000000ab94947221 */ /* 0x000fe20000010000 */
[----:B-1----:R-:W-:Y:S03]  /*ae10*/  F2FP.PACK_AB R13, R151, R150 ;  /* 0x00000096970d723e */ /* 0x002fe600000000ff */
[----:B------:R-:W-:Y:S01]  /*ae20*/  F2FP.PACK_AB R14, R153, R152 ;  /* 0x00000098990e723e */ /* 0x000fe200000000ff */
[----:B------:R-:W-:Y:S01]  /*ae30*/  FADD.FTZ R150, R150, R173 ;  /* 0x000000ad96967221 */ /* 0x000fe20000010000 */
[----:B---3--:R-:W-:Y:S01]  /*ae40*/  F2FP.PACK_AB R15, R155, R154 ;  /* 0x0000009a9b0f723e */ /* 0x008fe200000000ff */
        /* <DEDUP_REMOVED lines=8> */
[----:B------:R-:W1:Y:S07]  /*aed0*/  LDSM.16.MT88.4 R16, [R184+UR4+0x3100] ;  /* 0x00310004b810783b */ /* 0x000e6e0008004200 */
[C---:B------:R-:W-:Y:S08]  /*aee0*/  HMMA.16816.F32 R100, R12.reuse, R24, R100 ;  /* 0x000000180c64723c */ /* 0x040ff00000001864 */
[C---:B------:R-:W-:Y:S01]  /*aef0*/  HMMA.16816.F32 R104, R12.reuse, R26, R104 ;  /* 0x0000001a0c68723c */ /* 0x040fe20000001868 */
[----:B------:R-:W2:Y:S07]  /*af00*/  LDSM.16.MT88.4 R24, [R134+0x3100] ;  /* 0x003100008618783b */ /* 0x000eae0000004200 */
[C---:B------:R-:W-:Y:S08]  /*af10*/  HMMA.16816.F32 R108, R12.reuse, R124, R108 ;  /* 0x0000007c0c6c723c */ /* 0x040ff0000000186c */
[C---:B------:R-:W-:Y:S01]  /*af20*/  HMMA.16816.F32 R112, R12.reuse, R126, R112 ;  /* 0x0000007e0c70723c */ /* 0x040fe20000001870 */
[----:B------:R-:W3:Y:S07]  /*af30*/  LDSM.16.MT88.4 R124, [R185+UR4+0x5100] ;  /* 0x00510004b97c783b */ /* 0x000eee0008004200 */
        /* <DEDUP_REMOVED lines=16> */
[----:B------:R-:W3:Y:S07]  /*b040*/  LDSM.16.MT88.4 R124, [R185+UR4+0x1900] ;  /* 0x00190004b97c783b */ /* 0x000eee0008004200 */
[C---:B----4-:R-:W-:Y:S08]  /*b050*/  HMMA.16816.F32 R76, R12.reuse, R20, R76 ;  /* 0x000000140c4c723c */ /* 0x050ff0000000184c */
[C---:B------:R-:W-:Y:S01]  /*b060*/  HMMA.16816.F32 R80, R12.reuse, R22, R80 ;  /* 0x000000160c50723c */ /* 0x040fe20000001850 */
[----:B------:R-:W4:Y:S07]  /*b070*/  LDSM.16.MT88.4 R20, [R133+0x1900] ;  /* 0x001900008514783b */ /* 0x000f2e0000004200 */
[C---:B-1----:R-:W-:Y:S08]  /*b080*/  HMMA.16816.F32 R84, R12.reuse, R16, R84 ;  /* 0x000000100c54723c */ /* 0x042ff00000001854 */
[C---:B------:R-:W-:Y:S01]  /*b090*/  HMMA.16816.F32 R88, R12.reuse, R18, R88 ;  /* 0x000000120c58723c */ /* 0x040fe20000001858 */
[----:B------:R-:W1:Y:S07]  /*b0a0*/  LDSM.16.MT88.4 R16, [R185+UR4+0x3900] ;  /* 0x00390004b910783b */ /* 0x000e6e0008004200 */
[C---:B--2---:R-:W-:Y:S08]  /*b0b0*/  HMMA.16816.F32 R92, R12.reuse, R24, R92 ;  /* 0x000000180c5c723c */ /* 0x044ff0000000185c */
[----:B------:R-:W-:Y:S01]  /*b0c0*/  HMMA.16816.F32 R96, R12, R26, R96 ;  /* 0x0000001a0c60723c */ /* 0x000fe20000001860 */
[----:B------:R-:W2:Y:S06]  /*b0d0*/  LDSM.16.MT88.4 R24, [R185+UR4+0x5900] ;  /* 0x00590004b918783b */ /* 0x000eac0008004200 */
[----:B------:R-:W-:Y:S02]  /*b0e0*/  F2FP.PACK_AB R12, R175, R174 ;  /* 0x000000aeaf0c723e */ /* 0x000fe400000000ff */
[----:B------:R-:W-:Y:S03]  /*b0f0*/  F2FP.PACK_AB R13, R216, R209 ;  /* 0x000000d1d80d723e */ /* 0x000fe600000000ff */
[----:B------:R-:W-:Y:S01]  /*b100*/  F2FP.PACK_AB R14, R218, R217 ;  /* 0x000000d9da0e723e */ /* 0x000fe200000000ff */
[----:B------:R-:W-:Y:S01]  /*b110*/  FADD.FTZ R209, R209, R154 ;  /* 0x0000009ad1d17221 */ /* 0x000fe20000010000 */
[----:B------:R-:W-:Y:S03]  /*b120*/  F2FP.PACK_AB R15, R164, R219 ;  /* 0x000000dba40f723e */ /* 0x000fe600000000ff */
[----:B------:R-:W-:Y:S04]  /*b130*/  FADD.FTZ R216, R216, R209 ;  /* 0x000000d1d8d87221 */ /* 0x000fe80000010000 */
[C---:B---3--:R-:W-:Y:S03]  /*b140*/  HMMA.16816.F32 R128, R12.reuse, R124, R4 ;  /* 0x0000007c0c80723c */ /* 0x048fe60000001804 */
[----:B------:R-:W-:Y:S04]  /*b150*/  FADD.FTZ R219, R219, R216 ;  /* 0x000000d8dbdb7221 */ /* 0x000fe80000010000 */
[----:B------:R-:W-:Y:S01]  /*b160*/  FADD.FTZ R208, R164, R219 ;  /* 0x000000dba4d07221 */ /* 0x000fe20000010000 */
[C---:B------:R-:W-:Y:S01]  /*b170*/  HMMA.16816.F32 R124, R12.reuse, R126, R8 ;  /* 0x0000007e0c7c723c */ /* 0x040fe20000001808 */
[----:B------:R-:W3:Y:S07]  /*b180*/  LDSM.16.MT88.4 R8, [R133+0x5900] ;  /* 0x005900008508783b */ /* 0x000eee0000004200 */
[C---:B----4-:R-:W-:Y:S08]  /*b190*/  HMMA.16816.F32 R100, R12.reuse, R20, R100 ;  /* 0x000000140c64723c */ /* 0x050ff00000001864 */
[C---:B------:R-:W-:Y:S01]  /*b1a0*/  HMMA.16816.F32 R104, R12.reuse, R22, R104 ;  /* 0x000000160c68723c */ /* 0x040fe20000001868 */
[----:B------:R-:W-:Y:S07]  /*b1b0*/  LDSM.16.MT88.4 R20, [R134+0x5900] ;  /* 0x005900008614783b */ /* 0x000fee0000004200 */
[C---:B------:R-:W-:Y:S08]  /*b1c0*/  HMMA.16816.F32 R108, R12.reuse, R28, R108 ;  /* 0x0000001c0c6c723c */ /* 0x040ff0000000186c */
[C---:B------:R-:W-:Y:S08]  /*b1d0*/  HMMA.16816.F32 R112, R12.reuse, R30, R112 ;  /* 0x0000001e0c70723c */ /* 0x040ff00000001870 */
[C---:B------:R-:W-:Y:S08]  /*b1e0*/  HMMA.16816.F32 R116, R12.reuse, R32, R116 ;  /* 0x000000200c74723c */ /* 0x040ff00000001874 */
[C---:B------:R-:W-:Y:S08]  /*b1f0*/  HMMA.16816.F32 R120, R12.reuse, R34, R120 ;  /* 0x000000220c78723c */ /* 0x040ff00000001878 */
[C---:B-1----:R-:W-:Y:S08]  /*b200*/  HMMA.16816.F32 R36, R12.reuse, R16, R36 ;  /* 0x000000100c24723c */ /* 0x042ff00000001824 */
[C---:B------:R-:W-:Y:S01]  /*b210*/  HMMA.16816.F32 R40, R12.reuse, R18, R40 ;  /* 0x000000120c28723c */ /* 0x040fe20000001828 */
[----:B------:R-:W1:Y:S07]  /*b220*/  LDSM.16.MT88.4 R16, [R184+UR4+0x5900] ;  /* 0x00590004b810783b */ /* 0x000e6e0008004200 */
        /* <DEDUP_REMOVED lines=8> */
[C---:B---3--:R-:W-:Y:S07]  /*b2b0*/  HMMA.16816.F32 R76, R12.reuse, R8, R76 ;  /* 0x000000080c4c723c */ /* 0x048fee000000184c */
[----:B------:R-:W-:Y:S01]  /*b2c0*/  FADD.FTZ R8, R174, R153 ;  /* 0x00000099ae087221 */ /* 0x000fe20000010000 */
[C---:B------:R-:W-:Y:S04]  /*b2d0*/  HMMA.16816.F32 R80, R12.reuse, R10, R80 ;  /* 0x0000000a0c50723c */ /* 0x040fe80000001850 */
[----:B------:R-:W-:Y:S04]  /*b2e0*/  FADD.FTZ R8, R175, R8 ;  /* 0x00000008af087221 */ /* 0x000fe80000010000 */
[C---:B-1----:R-:W-:Y:S04]  /*b2f0*/  HMMA.16816.F32 R84, R12.reuse, R16, R84 ;  /* 0x000000100c54723c */ /* 0x042fe80000001854 */
[----:B------:R-:W-:Y:S04]  /*b300*/  FADD.FTZ R207, R217, R8 ;  /* 0x00000008d9cf7221 */ /* 0x000fe80000010000 */
[C---:B------:R-:W-:Y:S04]  /*b310*/  HMMA.16816.F32 R88, R12.reuse, R18, R88 ;  /* 0x000000120c58723c */ /* 0x040fe80000001858 */
[----:B------:R-:W-:Y:S04]  /*b320*/  FADD.FTZ R207, R218, R207 ;  /* 0x000000cfdacf7221 */ /* 0x000fe80000010000 */
        /* <DEDUP_REMOVED lines=20> */
[----:B------:R-:W-:Y:S01]  /*b470*/  IMAD R201, R6, c[0x0][0x2b8], R201 ;  /* 0x0000ae0006c97a24 */ /* 0x000fe200078e02c9 */
[----:B------:R-:W-:Y:S04]  /*b480*/  IADD3 R6, -R180, 0x10, RZ ;  /* 0x00000010b4067810 */ /* 0x000fe80007ffe1ff */
[----:B------:R-:W-:Y:S02]  /*b490*/  SHF.R.S32.HI R3, RZ, 0x1f, R201 ;  /* 0x0000001fff037819 */ /* 0x000fe400000114c9 */
[----:B------:R-:W-:Y:S03]  /*b4a0*/  LOP3.LUT R6, R6, 0xf, RZ, 0xc0, !PT ;  /* 0x0000000f06067812 */ /* 0x000fe600078ec0ff */
        /* <DEDUP_REMOVED lines=12> */
[----:B------:R-:W1:Y:S04]  /*b570*/  SHFL.IDX PT, R7, R18, 0x1, 0x181f ;  /* 0x00381f0012077f89 */ /* 0x000e6800000e0000 */
[----:B------:R-:W2:Y:S04]  /*b580*/  SHFL.IDX PT, R3, R10, 0x1, 0x181f ;  /* 0x00381f000a037f89 */ /* 0x000ea800000e0000 */
[----:B------:R-:W-:Y:S01]  /*b590*/  SHFL.IDX PT, R5, R10, RZ, 0x181f ;  /* 0x00181fff0a057589 */ /* 0x000fe200000e0000 */
[----:B-1----:R-:W-:Y:S04]  /*b5a0*/  IADD3 R12, P1, P0, R12, R7, R212 ;  /* 0x000000070c0c7210 */ /* 0x002fe8000783e0d4 */
[----:B--2---:R-:W-:Y:S02]  /*b5b0*/  IADD3.X R13, RZ, R3, R213, P1, P0 ;  /* 0x00000003ff0d7210 */ /* 0x004fe40000fe04d5 */
[----:B------:R-:W-:Y:S04]  /*b5c0*/  IADD3 R8, P1, P0, R8, R7, R192 ;  /* 0x0000000708087210 */ /* 0x000fe8000783e0c0 */
[----:B------:R-:W-:Y:S02]  /*b5d0*/  IADD3.X R9, RZ, R3, R210, P1, P0 ;  /* 0x00000003ff097210 */ /* 0x000fe40000fe04d2 */
[----:B------:R-:W-:Y:S04]  /*b5e0*/  IADD3 R6, P1, P0, R6, R7, R181 ;  /* 0x0000000706067210 */ /* 0x000fe8000783e0b5 */
[----:B------:R-:W-:Y:S02]  /*b5f0*/  IADD3.X R7, RZ, R3, R182, P1, P0 ;  /* 0x00000003ff077210 */ /* 0x000fe40000fe04b6 */
[----:B------:R-:W1:Y:S02]  /*b600*/  SHFL.IDX PT, R3, R18, RZ, 0x181f ;  /* 0x00181fff12037589 */ /* 0x000e6400000e0000 */
[----:B-1----:R-:W-:Y:S05]  /*b610*/  IADD3 R16, P0, R3, R212, RZ ;  /* 0x000000d403107210 */ /* 0x002fea0007f1e0ff */
[----:B------:R-:W-:Y:S01]  /*b620*/  IMAD.X R17, R5, 0x1, R213, P0 ;  /* 0x0000000105117824 */ /* 0x000fe200000e06d5 */
[----:B------:R-:W-:Y:S05]  /*b630*/  IADD3 R14, P0, R3, R192, RZ ;  /* 0x000000c0030e7210 */ /* 0x000fea0007f1e0ff */
[----:B------:R-:W-:Y:S01]  /*b640*/  IMAD.X R15, R5, 0x1, R210, P0 ;  /* 0x00000001050f7824 */ /* 0x000fe200000e06d2 */
        /* <DEDUP_REMOVED lines=16> */
.L_x_2432:
        /* <DEDUP_REMOVED lines=10> */
.L_x_2430:
[----:B------:R-:W-:-:S13]  /*b7f0*/  ISETP.GE.AND P0, PT, R209, R194, PT ;  /* 0x000000c2d100720c */ /* 0x000fda0003f06270 */
[----:B------:R-:W-:Y:S05]  /*b800*/  @!P0 BRA `(.L_x_2434) ;  /* 0x0000362000008947 */ /* 0x000fea0003800000 */
[----:B------:R-:W-:Y:S01]  /*b810*/  IMAD.MOV.U32 R192, RZ, RZ, 0x40 ;  /* 0x00000040ffc07424 */ /* 0x000fe200078e00ff */
[----:B------:R-:W-:Y:S01]  /*b820*/  LOP3.LUT P0, RZ, R179, 0x4, RZ, 0xc0, !PT ;  /* 0x00000004b3ff7812 */ /* 0x000fe2000780c0ff */
[----:B------:R-:W-:Y:S01]  /*b830*/  IMAD.MOV.U32 R3, RZ, RZ, R0 ;  /* 0x000000ffff037224 */ /* 0x000fe200078e0000 */
[----:B-1----:R-:W-:Y:S01]  /*b840*/  SHF.R.S32.HI R5, RZ, 0x1f, R178 ;  /* 0x0000001fff057819 */ /* 0x002fe200000114b2 */
[----:B------:R-:W-:Y:S01]  /*b850*/  IMAD.MOV.U32 R132, RZ, RZ, R2 ;  /* 0x000000ffff847224 */ /* 0x000fe200078e0002 */
[----:B------:R-:W-:Y:S01]  /*b860*/  SHF.R.S32.HI R0, RZ, 0x1f, R177 ;  /* 0x0000001fff007819 */ /* 0x000fe200000114b1 */
[----:B------:R-:W-:Y:S01]  /*b870*/  IMAD.SHL.U32 R212, R178, 0x2, RZ ;  /* 0x00000002b2d47824 */ /* 0x000fe200078e00ff */
[----:B------:R-:W-:Y:S01]  /*b880*/  SHF.R.S32.HI R213, RZ, 0x1f, R176 ;  /* 0x0000001fffd57819 */ /* 0x000fe200000114b0 */
[----:B------:R-:W-:Y:S01]  /*b890*/  IMAD.SHL.U32 R214, R177, 0x2, RZ ;  /* 0x00000002b1d67824 */ /* 0x000fe200078e00ff */
[----:B------:R-:W-:Y:S01]  /*b8a0*/  SEL R192, R192, 0xffffffc0, !P0 ;  /* 0xffffffc0c0c07807 */ /* 0x000fe20004000000 */
[----:B------:R-:W-:Y:S01]  /*b8b0*/  IMAD.SHL.U32 R215, R176, 0x2, RZ ;  /* 0x00000002b0d77824 */ /* 0x000fe200078e00ff */
[----:B------:R-:W-:-:S02]  /*b8c0*/  SHF.L.U64.HI R210, R178, 0x1, R5 ;  /* 0x00000001b2d27819 */ /* 0x000fc40000010205 */
[----:B------:R-:W-:Y:S02]  /*b8d0*/  SHF.L.U64.HI R211, R177, 0x1, R0 ;  /* 0x00000001b1d37819 */ /* 0x000fe40000010200 */
[----:B------:R-:W-:Y:S02]  /*b8e0*/  SHF.L.U64.HI R213, R176, 0x1, R213 ;  /* 0x00000001b0d57819 */ /* 0x000fe400000102d5 */
.L_x_2445:
        /* <DEDUP_REMOVED lines=33> */
[C---:B-----5:R-:W-:Y:S05]  /*bb00*/  IADD3 R22, P0, R11.reuse, R212, RZ ;  /* 0x000000d40b167210 */ /* 0x060fea0007f1e0ff */
[C-C-:B----4-:R-:W-:Y:S01]  /*bb10*/  IMAD.X R23, R0.reuse, 0x1, R210.reuse, P0 ;  /* 0x0000000100177824 */ /* 0x150fe200000e06d2 */
[C---:B------:R-:W-:Y:S04]  /*bb20*/  IADD3 R14, P0, R11.reuse, R214, RZ ;  /* 0x000000d60b0e7210 */ /* 0x040fe80007f1e0ff */
[C---:B------:R-:W-:Y:S02]  /*bb30*/  IADD3.X R15, R0.reuse, R211, RZ, P0, !PT ;  /* 0x000000d3000f7210 */ /* 0x040fe400007fe4ff */
[----:B------:R-:W-:Y:S05]  /*bb40*/  IADD3 R10, P0, R11, R215, RZ ;  /* 0x000000d70b0a7210 */ /* 0x000fea0007f1e0ff */
[--C-:B------:R-:W-:Y:S01]  /*bb50*/  IMAD.X R11, R0, 0x1, R213.reuse, P0 ;  /* 0x00000001000b7824 */ /* 0x100fe200000e06d5 */
        /* <DEDUP_REMOVED lines=15> */
.L_x_2435:
[C---:B--23--:R-:W-:Y:S01]  /*bc50*/  HMMA.16816.F32 R4, R136.reuse, R140, RZ ;  /* 0x0000008c8804723c */ /* 0x04cfe200000018ff */
[----:B------:R-:W-:Y:S01]  /*bc60*/  LDSM.16.M88.4 R172, [R186] ;  /* 0x00000000baac783b */ /* 0x000fe20000000200 */
[----:B------:R-:W-:Y:S01]  /*bc70*/  UIADD3 UR18, UR16, 0x1, URZ ;  /* 0x0000000110127890 */ /* 0x000fe2000fffe03f */
[----:B------:R-:W-:Y:S01]  /*bc80*/  ISETP.NE.AND P0, PT, R197, 0x1, PT ;  /* 0x00000001c500780c */ /* 0x000fe20003f05270 */
[C---:B------:R-:W-:Y:S01]  /*bc90*/  IMAD.IADD R0, R192.reuse, 0x1, R21 ;  /* 0x00000001c0007824 */ /* 0x040fe200078e0215 */
[C---:B------:R-:W-:Y:S01]  /*bca0*/  IADD3 R135, R192.reuse, UR4, R191 ;  /* 0x00000004c0877c10 */ /* 0x040fe2000fffe0bf */
[----:B------:R-:W-:Y:S01]  /*bcb0*/  IMAD.IADD R2, R192, 0x1, R133 ;  /* 0x00000001c0027824 */ /* 0x000fe200078e0285 */
[----:B------:R-:W0:Y:S01]  /*bcc0*/  LDGDEPBAR ;  /* 0x00000000000079af */ /* 0x000e220000000000 */
[C---:B------:R-:W-:Y:S01]  /*bcd0*/  HMMA.16816.F32 R8, R136.reuse, R142, RZ ;  /* 0x0000008e8808723c */ /* 0x040fe200000018ff */
[----:B------:R-:W-:Y:S01]  /*bce0*/  ISETP.LE.AND P2, PT, R196, c[0x0][0x32c], PT ;  /* 0x0000cb00c4007a0c */ /* 0x000fe20003f43270 */
[----:B------:R-:W-:Y:S02]  /*bcf0*/  UISETP.GE.AND UP0, UPT, UR16, 0x1, UPT ;  /* 0x000000011000788c */ /* 0x000fe4000bf06270 */
[----:B------:R-:W-:Y:S01]  /*bd00*/  IMAD.IADD R134, R188, 0x1, R135 ;  /* 0x00000001bc867824 */ /* 0x000fe200078e0287 */
[----:B------:R-:W-:Y:S01]  /*bd10*/  LDSM.16.M88.4 R140, [R187] ;  /* 0x00000000bb8c783b */ /* 0x000fe20000000200 */
[----:B------:R-:W-:Y:S02]  /*bd20*/  USEL UR16, UR18, URZ, !UP0 ;  /* 0x0000003f12107287 */ /* 0x000fe4000c000000 */
[C---:B----4-:R-:W-:Y:S03]  /*bd30*/  HMMA.16816.F32 R12, R136.reuse, R16, RZ ;  /* 0x00000010880c723c */ /* 0x050fe600000018ff */
[----:B------:R-:W2:Y:S05]  /*bd40*/  LDSM.16.M88.4 R164, [R0+0xc100] ;  /* 0x00c1000000a4783b */ /* 0x000eaa0000000200 */
[C---:B------:R-:W-:Y:S01]  /*bd50*/  HMMA.16816.F32 R16, R136.reuse, R18, RZ ;  /* 0x000000128810723c */ /* 0x040fe200000018ff */
[----:B------:R-:W3:Y:S06]  /*bd60*/  LDSM.16.M88.4 R168, [R0+0xc900] ;  /* 0x00c9000000a8783b */ /* 0x000eec0000000200 */
[----:B------:R-:W-:Y:S01]  /*bd70*/  LDSM.16.M88.4 R176, [R2+0xc100] ;  /* 0x00c1000002b0783b */ /* 0x000fe20000000200 */
[C---:B-1----:R-:W-:Y:S05]  /*bd80*/  HMMA.16816.F32 R20, R136.reuse, R24, RZ ;  /* 0x000000188814723c */ /* 0x042fea00000018ff */
[----:B------:R-:W-:Y:S03]  /*bd90*/  LDSM.16.M88.4 R180, [R2+0xc900] ;  /* 0x00c9000002b4783b */ /* 0x000fe60000000200 */
[C---:B------:R-:W-:Y:S08]  /*bda0*/  HMMA.16816.F32 R24, R136.reuse, R26, RZ ;  /* 0x0000001a8818723c */ /* 0x040ff000000018ff */
[C---:B------:R-:W-:Y:S08]  /*bdb0*/  HMMA.16816.F32 R28, R136.reuse, R32, RZ ;  /* 0x00000020881c723c */ /* 0x040ff000000018ff */
[----:B------:R-:W-:Y:S01]  /*bdc0*/  HMMA.16816.F32 R32, R136, R34, RZ ;  /* 0x000000228820723c */ /* 0x000fe200000018ff */
        /* <DEDUP_REMOVED lines=12> */
[----:B------:R-:W5:Y:S06]  /*be90*/  LDSM.16.M88.4 R144, [R2+0xd100] ;  /* 0x00d100000290783b */ /* 0x000f6c0000000200 */
[----:B------:R-:W4:Y:S01]  /*bea0*/  LDSM.16.M88.4 R160, [R191+UR4+0xe100] ;  /* 0x00e10004bfa0783b */ /* 0x000f220008000200 */
[C---:B--2---:R-:W-:Y:S08]  /*beb0*/  HMMA.16816.F32 R4, R140.reuse, R164, R4 ;  /* 0x000000a48c04723c */ /* 0x044ff00000001804 */
[C---:B------:R-:W-:Y:S01]  /*bec0*/  HMMA.16816.F32 R8, R140.reuse, R166, R8 ;  /* 0x000000a68c08723c */ /* 0x040fe20000001808 */
[----:B------:R-:W2:Y:S07]  /*bed0*/  LDSM.16.M88.4 R164, [R191+UR4+0xe900] ;  /* 0x00e90004bfa4783b */ /* 0x000eae0008000200 */
[C---:B---3--:R-:W-:Y:S08]  /*bee0*/  HMMA.16816.F32 R12, R140.reuse, R168, R12 ;  /* 0x000000a88c0c723c */ /* 0x048ff0000000180c */
[C---:B------:R-:W-:Y:S01]  /*bef0*/  HMMA.16816.F32 R16, R140.reuse, R170, R16 ;  /* 0x000000aa8c10723c */ /* 0x040fe20000001810 */
[----:B------:R-:W-:Y:S07]  /*bf00*/  LDSM.16.M88.4 R168, [R133+0xe100] ;  /* 0x00e1000085a8783b */ /* 0x000fee0000000200 */
[C---:B-1----:R-:W-:Y:S08]  /*bf10*/  HMMA.16816.F32 R20, R140.reuse, R136, R20 ;  /* 0x000000888c14723c */ /* 0x042ff00000001814 */
[C---:B------:R-:W-:Y:S01]  /*bf20*/  HMMA.16816.F32 R24, R140.reuse, R138, R24 ;  /* 0x0000008a8c18723c */ /* 0x040fe20000001818 */
[----:B------:R-:W1:Y:S07]  /*bf30*/  LDSM.16.M88.4 R136, [R191+UR4+0xf100] ;  /* 0x00f10004bf88783b */ /* 0x000e6e0008000200 */
[C---:B----4-:R-:W-:Y:S08]  /*bf40*/  HMMA.16816.F32 R28, R140.reuse, R148, R28 ;  /* 0x000000948c1c723c */ /* 0x050ff0000000181c */
[----:B------:R-:W-:Y:S01]  /*bf50*/  HMMA.16816.F32 R32, R140, R150, R32 ;  /* 0x000000968c20723c */ /* 0x000fe20000001820 */
[----:B------:R-:W3:Y:S06]  /*bf60*/  LDSM.16.M88.4 R140, [R191+UR4+0xf900] ;  /* 0x00f90004bf8c783b */ /* 0x000eec0008000200 */
[----:B------:R-:W4:Y:S01]  /*bf70*/  LDSM.16.M88.4 R148, [R189+0x4000] ;  /* 0x00400000bd94783b */ /* 0x000f220000000200 */
[C---:B------:R-:W-:Y:S08]  /*bf80*/  HMMA.16816.F32 R4, R172.reuse, R176, R4 ;  /* 0x000000b0ac04723c */ /* 0x040ff00000001804 */
[C---:B------:R-:W-:Y:S01]  /*bf90*/  HMMA.16816.F32 R8, R172.reuse, R178, R8 ;  /* 0x000000b2ac08723c */ /* 0x040fe20000001808 */
[----:B------:R-:W1:Y:S07]  /*bfa0*/  LDSM.16.M88.4 R176, [R133+0xe900] ;  /* 0x00e9000085b0783b */ /* 0x000e6e0000000200 */
[C---:B------:R-:W-:Y:S08]  /*bfb0*/  HMMA.16816.F32 R12, R172.reuse, R180, R12 ;  /* 0x000000b4ac0c723c */ /* 0x040ff0000000180c */
[C---:B------:R-:W-:Y:S08]  /*bfc0*/  HMMA.16816.F32 R16, R172.reuse, R182, R16 ;  /* 0x000000b6ac10723c */ /* 0x040ff00000001810 */
[C---:B-----5:R-:W-:Y:S08]  /*bfd0*/  HMMA.16816.F32 R20, R172.reuse, R144, R20 ;  /* 0x00000090ac14723c */ /* 0x060ff00000001814 */
[C---:B------:R-:W-:Y:S01]  /*bfe0*/  HMMA.16816.F32 R24, R172.reuse, R146, R24 ;  /* 0x00000092ac18723c */ /* 0x040fe20000001818 */
[----:B------:R-:W5:Y:S07]  /*bff0*/  LDSM.16.M88.4 R144, [R133+0xf100] ;  /* 0x00f100008590783b */ /* 0x000f6e0000000200 */
[C---:B------:R-:W-:Y:S08]  /*c000*/  HMMA.16816.F32 R28, R172.reuse, R152, R28 ;  /* 0x00000098ac1c723c */ /* 0x040ff0000000181c */
[----:B------:R-:W-:Y:S01]  /*c010*/  HMMA.16816.F32 R32, R172, R154, R32 ;  /* 0x0000009aac20723c */ /* 0x000fe20000001820 */
[----:B------:R-:W3:Y:S07]  /*c020*/  LDSM.16.M88.4 R152, [R133+0xf900] ;  /* 0x00f900008598783b */ /* 0x000eee0000000200 */
[C---:B------:R-:W-:Y:S08]  /*c030*/  HMMA.16816.F32 R4, R156.reuse, R160, R4 ;  /* 0x000000a09c04723c */ /* 0x040ff00000001804 */
[C---:B------:R-:W-:Y:S01]  /*c040*/  HMMA.16816.F32 R8, R156.reuse, R162, R8 ;  /* 0x000000a29c08723c */ /* 0x040fe20000001808 */
[----:B------:R-:W-:Y:S07]  /*c050*/  LDSM.16.M88.4 R160, [R0+0xf100] ;  /* 0x00f1000000a0783b */ /* 0x000fee0000000200 */
[C---:B--2---:R-:W-:Y:S08]  /*c060*/  HMMA.16816.F32 R12, R156.reuse, R164, R12 ;  /* 0x000000a49c0c723c */ /* 0x044ff0000000180c */
[C---:B------:R-:W-:Y:S01]  /*c070*/  HMMA.16816.F32 R16, R156.reuse, R166, R16 ;  /* 0x000000a69c10723c */ /* 0x040fe20000001810 */
[----:B------:R-:W-:Y:S07]  /*c080*/  LDSM.16.M88.4 R164, [R186+0x4000] ;  /* 0x00400000baa4783b */ /* 0x000fee0000000200 */
[C---:B-1----:R-:W-:Y:S08]  /*c090*/  HMMA.16816.F32 R20, R156.reuse, R136, R20 ;  /* 0x000000889c14723c */ /* 0x042ff00000001814 */
[C---:B------:R-:W-:Y:S01]  /*c0a0*/  HMMA.16816.F32 R24, R156.reuse, R138, R24 ;  /* 0x0000008a9c18723c */ /* 0x040fe20000001818 */
[----:B------:R-:W-:Y:S07]  /*c0b0*/  LDSM.16.M88.4 R136, [R187+0x4000] ;  /* 0x00400000bb88783b */ /* 0x000fee0000000200 */
[C---:B---3--:R-:W-:Y:S08]  /*c0c0*/  HMMA.16816.F32 R28, R156.reuse, R140, R28 ;  /* 0x0000008c9c1c723c */ /* 0x048ff0000000181c */
[----:B------:R-:W-:Y:S01]  /*c0d0*/  HMMA.16816.F32 R32, R156, R142, R32 ;  /* 0x0000008e9c20723c */ /* 0x000fe20000001820 */
[----:B------:R-:W1:Y:S06]  /*c0e0*/  LDSM.16.M88.4 R140, [R0+0xe100] ;  /* 0x00e10000008c783b */ /* 0x000e6c0000000200 */
[----:B------:R-:W2:Y:S01]  /*c0f0*/  LDSM.16.M88.4 R156, [R0+0xe900] ;  /* 0x00e90000009c783b */ /* 0x000ea20000000200 */
[C---:B----4-:R-:W-:Y:S08]  /*c100*/  HMMA.16816.F32 R4, R148.reuse, R168, R4 ;  /* 0x000000a89404723c */ /* 0x050ff00000001804 */
[C---:B------:R-:W-:Y:S01]  /*c110*/  HMMA.16816.F32 R8, R148.reuse, R170, R8 ;  /* 0x000000aa9408723c */ /* 0x040fe20000001808 */
[----:B------:R-:W-:Y:S07]  /*c120*/  LDSM.16.M88.4 R168, [R2+0xe100] ;  /* 0x00e1000002a8783b */ /* 0x000fee0000000200 */
[C---:B------:R-:W-:Y:S08]  /*c130*/  HMMA.16816.F32 R12, R148.reuse, R176, R12 ;  /* 0x000000b0940c723c */ /* 0x040ff0000000180c */
[C---:B------:R-:W-:Y:S08]  /*c140*/  HMMA.16816.F32 R16, R148.reuse, R178, R16 ;  /* 0x000000b29410723c */ /* 0x040ff00000001810 */
[C---:B-----5:R-:W-:Y:S08]  /*c150*/  HMMA.16816.F32 R20, R148.reuse, R144, R20 ;  /* 0x000000909414723c */ /* 0x060ff00000001814 */
[C---:B------:R-:W-:Y:S01]  /*c160*/  HMMA.16816.F32 R24, R148.reuse, R146, R24 ;  /* 0x000000929418723c */ /* 0x040fe20000001818 */
[----:B------:R-:W3:Y:S07]  /*c170*/  LDSM.16.M88.4 R144, [R0+0xf900] ;  /* 0x00f900000090783b */ /* 0x000eee0000000200 */
[C---:B------:R-:W-:Y:S08]  /*c180*/  HMMA.16816.F32 R28, R148.reuse, R152, R28 ;  /* 0x00000098941c723c */ /* 0x040ff0000000181c */
[----:B------:R-:W-:Y:S01]  /*c190*/  HMMA.16816.F32 R32, R148, R154, R32 ;  /* 0x0000009a9420723c */ /* 0x000fe20000001820 */
[----:B------:R-:W4:Y:S06]  /*c1a0*/  LDSM.16.M88.4 R148, [R134+0xe900] ;  /* 0x00e900008694783b */ /* 0x000f2c0000000200 */
[----:B------:R-:W5:Y:S01]  /*c1b0*/  LDSM.16.M88.4 R152, [R134+0xf100] ;  /* 0x00f100008698783b */ /* 0x000f620000000200 */
[C---:B-1----:R-:W-:Y:S08]  /*c1c0*/  HMMA.16816.F32 R4, R136.reuse, R140, R4 ;  /* 0x0000008c8804723c */ /* 0x042ff00000001804 */
[C---:B------:R-:W-:Y:S01]  /*c1d0*/  HMMA.16816.F32 R8, R136.reuse, R142, R8 ;  /* 0x0000008e8808723c */ /* 0x040fe20000001808 */
[----:B------:R-:W1:Y:S07]  /*c1e0*/  LDSM.16.M88.4 R140, [R134+0xf900] ;  /* 0x00f90000868c783b */ /* 0x000e6e0000000200 */
[C---:B--2---:R-:W-:Y:S08]  /*c1f0*/  HMMA.16816.F32 R12, R136.reuse, R156, R12 ;  /* 0x0000009c880c723c */ /* 0x044ff0000000180c */
[C---:B------:R-:W-:Y:S01]  /*c200*/  HMMA.16816.F32 R16, R136.reuse, R158, R16 ;  /* 0x0000009e8810723c */ /* 0x040fe20000001810 */
[----:B------:R-:W-:Y:S07]  /*c210*/  LDSM.16.M88.4 R156, [R191+UR4+0x10900] ;  /* 0x01090004bf9c783b */ /* 0x000fee0008000200 */
[C---:B------:R-:W-:Y:S08]  /*c220*/  HMMA.16816.F32 R20, R136.reuse, R160, R20 ;  /* 0x000000a08814723c */ /* 0x040ff00000001814 */
[C---:B------:R-:W-:Y:S01]  /*c230*/  HMMA.16816.F32 R24, R136.reuse, R162, R24 ;  /* 0x000000a28818723c */ /* 0x040fe20000001818 */
[----:B------:R-:W-:Y:S07]  /*c240*/  LDSM.16.M88.4 R160, [R191+UR4+0x11100] ;  /* 0x01110004bfa0783b */ /* 0x000fee0008000200 */
[C---:B---3--:R-:W-:Y:S08]  /*c250*/  HMMA.16816.F32 R28, R136.reuse, R144, R28 ;  /* 0x00000090881c723c */ /* 0x048ff0000000181c */
[----:B------:R-:W-:Y:S01]  /*c260*/  HMMA.16816.F32 R32, R136, R146, R32 ;  /* 0x000000928820723c */ /* 0x000fe20000001820 */
[----:B------:R-:W-:Y:S06]  /*c270*/  LDSM.16.M88.4 R136, [R193+0x8000] ;  /* 0x00800000c188783b */ /* 0x000fec0000000200 */
[----:B------:R-:W2:Y:S01]  /*c280*/  LDSM.16.M88.4 R144, [R191+UR4+0x10100] ;  /* 0x01010004bf90783b */ /* 0x000ea20008000200 */
[C---:B------:R-:W-:Y:S08]  /*c290*/  HMMA.16816.F32 R4, R164.reuse, R168, R4 ;  /* 0x000000a8a404723c */ /* 0x040ff00000001804 */
[C---:B------:R-:W-:Y:S01]  /*c2a0*/  HMMA.16816.F32 R8, R164.reuse, R170, R8 ;  /* 0x000000aaa408723c */ /* 0x040fe20000001808 */
[----:B------:R-:W-:Y:S07]  /*c2b0*/  LDSM.16.M88.4 R168, [R133+0x10100] ;  /* 0x0101000085a8783b */ /* 0x000fee0000000200 */
[C---:B----4-:R-:W-:Y:S08]  /*c2c0*/  HMMA.16816.F32 R12, R164.reuse, R148, R12 ;  /* 0x00000094a40c723c */ /* 0x050ff0000000180c */
[C---:B------:R-:W-:Y:S01]  /*c2d0*/  HMMA.16816.F32 R16, R164.reuse, R150, R16 ;  /* 0x00000096a410723c */ /* 0x040fe20000001810 */
[----:B------:R-:W3:Y:S07]  /*c2e0*/  LDSM.16.M88.4 R148, [R191+UR4+0x11900] ;  /* 0x01190004bf94783b */ /* 0x000eee0008000200 */
[C---:B-----5:R-:W-:Y:S08]  /*c2f0*/  HMMA.16816.F32 R20, R164.reuse, R152, R20 ;  /* 0x00000098a414723c */ /* 0x060ff00000001814 */
[C---:B------:R-:W-:Y:S01]  /*c300*/  HMMA.16816.F32 R24, R164.reuse, R154, R24 ;  /* 0x0000009aa418723c */ /* 0x040fe20000001818 */
[----:B------:R-:W4:Y:S07]  /*c310*/  LDSM.16.M88.4 R152, [R189+0x8000] ;  /* 0x00800000bd98783b */ /* 0x000f2e0000000200 */
[C---:B-1----:R-:W-:Y:S08]  /*c320*/  HMMA.16816.F32 R28, R164.reuse, R140, R28 ;  /* 0x0000008ca41c723c */ /* 0x042ff0000000181c */
[----:B------:R-:W-:Y:S01]  /*c330*/  HMMA.16816.F32 R32, R164, R142, R32 ;  /* 0x0000008ea420723c */ /* 0x000fe20000001820 */
[----:B------:R-:W1:Y:S06]  /*c340*/  LDSM.16.M88.4 R140, [R133+0x10900] ;  /* 0x01090000858c783b */ /* 0x000e6c0000000200 */
[----:B------:R-:W-:Y:S01]  /*c350*/  LDSM.16.M88.4 R164, [R0+0x10100] ;  /* 0x0101000000a4783b */ /* 0x000fe20000000200 */
[C---:B--2---:R-:W-:Y:S08]  /*c360*/  HMMA.16816.F32 R4, R136.reuse, R144, R4 ;  /* 0x000000908804723c */ /* 0x044ff00000001804 */
        /* <DEDUP_REMOVED lines=10> */
[----:B------:R-:W3:Y:S06]  /*c410*/  LDSM.16.M88.4 R136, [R0+0x10900] ;  /* 0x010900000088783b */ /* 0x000eec0000000200 */
[----:B------:R-:W3:Y:S01]  /*c420*/  LDSM.16.M88.4 R148, [R0+0x11100] ;  /* 0x011100000094783b */ /* 0x000ee20000000200 */
[C---:B----4-:R-:W-:Y:S08]  /*c430*/  HMMA.16816.F32 R4, R152.reuse, R168, R4 ;  /* 0x000000a89804723c */ /* 0x050ff00000001804 */
[C---:B------:R-:W-:Y:S08]  /*c440*/  HMMA.16816.F32 R8, R152.reuse, R170, R8 ;  /* 0x000000aa9808723c */ /* 0x040ff00000001808 */
[C---:B-1----:R-:W-:Y:S08]  /*c450*/  HMMA.16816.F32 R12, R152.reuse, R140, R12 ;  /* 0x0000008c980c723c */ /* 0x042ff0000000180c */
[C---:B------:R-:W-:Y:S01]  /*c460*/  HMMA.16816.F32 R16, R152.reuse, R142, R16 ;  /* 0x0000008e9810723c */ /* 0x040fe20000001810 */
[----:B------:R1:W4:Y:S07]  /*c470*/  LDSM.16.M88.4 R140, [R0+0x11900] ;  /* 0x01190000008c783b */ /* 0x00032e0000000200 */
[C---:B--2---:R-:W-:Y:S08]  /*c480*/  HMMA.16816.F32 R20, R152.reuse, R144, R20 ;  /* 0x000000909814723c */ /* 0x044ff00000001814 */
[C---:B------:R-:W-:Y:S01]  /*c490*/  HMMA.16816.F32 R24, R152.reuse, R146, R24 ;  /* 0x000000929818723c */ /* 0x040fe20000001818 */
[----:B------:R-:W-:Y:S07]  /*c4a0*/  LDSM.16.M88.4 R144, [R186+0x8000] ;  /* 0x00800000ba90783b */ /* 0x000fee0000000200 */
[C---:B-----5:R-:W-:Y:S04]  /*c4b0*/  HMMA.16816.F32 R28, R152.reuse, R156, R28 ;  /* 0x0000009c981c723c */ /* 0x060fe8000000181c */
[----:B-1----:R-:W-:Y:S04]  /*c4c0*/  IMAD.MOV.U32 R0, RZ, RZ, R205 ;  /* 0x000000ffff007224 */ /* 0x002fe800078e00cd */
[----:B------:R-:W-:Y:S01]  /*c4d0*/  HMMA.16816.F32 R32, R152, R158, R32 ;  /* 0x0000009e9820723c */ /* 0x000fe20000001820 */
[----:B------:R1:W2:Y:S06]  /*c4e0*/  LDSM.16.M88.4 R152, [R2+0x10100] ;  /* 0x010100000298783b */ /* 0x0002ac0000000200 */
[----:B------:R-:W-:Y:S01]  /*c4f0*/  LDSM.16.M88.4 R156, [R134+0x10900] ;  /* 0x01090000869c783b */ /* 0x000fe20000000200 */
[C---:B------:R-:W-:Y:S08]  /*c500*/  HMMA.16816.F32 R4, R160.reuse, R164, R4 ;  /* 0x000000a4a004723c */ /* 0x040ff00000001804 */
[C---:B------:R-:W-:Y:S01]  /*c510*/  HMMA.16816.F32 R8, R160.reuse, R166, R8 ;  /* 0x000000a6a008723c */ /* 0x040fe20000001808 */
[----:B------:R-:W-:Y:S07]  /*c520*/  LDSM.16.M88.4 R164, [R134+0x11100] ;  /* 0x0111000086a4783b */ /* 0x000fee0000000200 */
[C---:B---3--:R-:W-:Y:S04]  /*c530*/  HMMA.16816.F32 R12, R160.reuse, R136, R12 ;  /* 0x00000088a00c723c */ /* 0x048fe8000000180c */
[----:B-1----:R-:W-:Y:S04]  /*c540*/  @P0 IMAD.HI.U32 R2, R205, c[0x0][0x2c8], RZ ;  /* 0x0000b200cd020a27 */ /* 0x002fe800078e00ff */
[C---:B------:R-:W-:Y:S01]  /*c550*/  HMMA.16816.F32 R16, R160.reuse, R138, R16 ;  /* 0x0000008aa010723c */ /* 0x040fe20000001810 */
[----:B------:R-:W-:Y:S03]  /*c560*/  LDSM.16.M88.4 R136, [R134+0x11900] ;  /* 0x011900008688783b */ /* 0x000fe60000000200 */
[----:B------:R-:W-:Y:S04]  /*c570*/  @P0 SHF.R.U32.HI R0, RZ, c[0x0][0x2cc], R2 ;  /* 0x0000b300ff000a19 */ /* 0x000fe80000011602 */
[C---:B------:R-:W-:Y:S01]  /*c580*/  HMMA.16816.F32 R20, R160.reuse, R148, R20 ;  /* 0x00000094a014723c */ /* 0x040fe20000001814 */
[----:B------:R-:W1:Y:S06]  /*c590*/  SHFL.IDX PT, R134, R0, RZ, 0x1c1f ;  /* 0x001c1fff00867589 */ /* 0x000e6c00000e0000 */
[----:B------:R-:W-:Y:S01]  /*c5a0*/  IMAD.SHL.U32 R149, R209, 0x40, RZ ;  /* 0x00000040d1957824 */ /* 0x000fe200078e00ff */
[C---:B------:R-:W-:Y:S04]  /*c5b0*/  HMMA.16816.F32 R24, R160.reuse, R150, R24 ;  /* 0x00000096a018723c */ /* 0x040fe80000001818 */
[----:B------:R-:W-:Y:S04]  /*c5c0*/  IADD3 R2, -R206, 0x1, -R149 ;  /* 0x00000001ce027810 */ /* 0x000fe80007ffe995 */
[C---:B----4-:R-:W-:Y:S04]  /*c5d0*/  HMMA.16816.F32 R28, R160.reuse, R140, R28 ;  /* 0x0000008ca01c723c */ /* 0x050fe8000000181c */
[----:B------:R-:W-:Y:S04]  /*c5e0*/  IADD3 R2, R2, -c[0x0][0x168], R199 ;  /* 0x80005a0002027a10 */ /* 0x000fe80007ffe0c7 */
[----:B------:R-:W-:Y:S04]  /*c5f0*/  HMMA.16816.F32 R32, R160, R142, R32 ;  /* 0x0000008ea020723c */ /* 0x000fe80000001820 */
[C---:B------:R-:W-:Y:S02]  /*c600*/  IADD3 R133, R2.reuse, c[0x0][0x328], RZ ;  /* 0x0000ca0002857a10 */ /* 0x040fe40007ffe0ff */
[----:B------:R-:W-:Y:S02]  /*c610*/  IADD3 R2, R2, UR17, RZ ;  /* 0x0000001102027c10 */ /* 0x000fe4000fffe0ff */
[C---:B--2---:R-:W-:Y:S05]  /*c620*/  HMMA.16816.F32 R4, R144.reuse, R152, R4 ;  /* 0x000000989004723c */ /* 0x044fea0000001804 */
[--C-:B-1----:R-:W-:Y:S02]  /*c630*/  IMAD.IADD R142, R133, 0x1, R134.reuse ;  /* 0x00000001858e7824 */ /* 0x102fe400078e0286 */
[----:B------:R-:W-:Y:S01]  /*c640*/  IMAD.IADD R135, R2, 0x1, R134 ;  /* 0x0000000102877824 */ /* 0x000fe200078e0286 */
[C---:B------:R-:W-:Y:S08]  /*c650*/  HMMA.16816.F32 R8, R144.reuse, R154, R8 ;  /* 0x0000009a9008723c */ /* 0x040ff00000001808 */
[C---:B------:R-:W-:Y:S08]  /*c660*/  HMMA.16816.F32 R12, R144.reuse, R156, R12 ;  /* 0x0000009c900c723c */ /* 0x040ff0000000180c */
[C---:B------:R-:W-:Y:S08]  /*c670*/  HMMA.16816.F32 R16, R144.reuse, R158, R16 ;  /* 0x0000009e9010723c */ /* 0x040ff00000001810 */
[C---:B------:R-:W-:Y:S08]  /*c680*/  HMMA.16816.F32 R20, R144.reuse, R164, R20 ;  /* 0x000000a49014723c */ /* 0x040ff00000001814 */
[C---:B------:R-:W-:Y:S08]  /*c690*/  HMMA.16816.F32 R24, R144.reuse, R166, R24 ;  /* 0x000000a69018723c */ /* 0x040ff00000001818 */
[C---:B------:R-:W-:Y:S08]  /*c6a0*/  HMMA.16816.F32 R28, R144.reuse, R136, R28 ;  /* 0x00000088901c723c */ /* 0x040ff0000000181c */
[----:B------:R-:W-:Y:S01]  /*c6b0*/  HMMA.16816.F32 R32, R144, R138, R32 ;  /* 0x0000008a9020723c */ /* 0x000fe20000001820 */
[----:B------:R-:W-:-:S07]  /*c6c0*/  @!P2 BRA `(.L_x_2436) ;  /* 0x000001a00000a947 */ /* 0x000fce0003800000 */
        /* <DEDUP_REMOVED lines=15> */
.L_x_2438:
[----:B------:R-:W-:Y:S04]  /*c7c0*/  MOV R134, c[0x0][0x32c] ;  /* 0x0000cb0000867a02 */ /* 0x000fe80000000f00 */
[----:B------:R-:W-:Y:S11]  /*c7d0*/  ISETP.NE.AND P0, PT, R134, 0x1, PT ;  /* 0x000000018600780c */ /* 0x000ff60003f05270 */
[----:B------:R-:W-:Y:S02]  /*c7e0*/  @!UPT UIADD3 URZ, URZ, URZ, URZ ;  /* 0x0000003f3f3ff290 */ /* 0x000fe4000fffe03f */
[----:B------:R-:W-:Y:S05]  /*c7f0*/  @P0 IMAD.HI.U32 R134, R136, c[0x0][0x330], RZ ;  /* 0x0000cc0088860a27 */ /* 0x000fea00078e00ff */
[----:B------:R-:W-:Y:S02]  /*c800*/  @P0 SHF.R.U32.HI R136, RZ, c[0x0][0x334], R134 ;  /* 0x0000cd00ff880a19 */ /* 0x000fe40000011686 */
.L_x_2439:
[----:B------:R-:W-:Y:S05]  /*c810*/  BSYNC B0 ;  /* 0x0000000000007941 */ /* 0x000fea0003800000 */
.L_x_2437:
[----:B------:R-:W-:Y:S04]  /*c820*/  IMAD R137, R136, c[0x0][0x32c], -R149 ;  /* 0x0000cb0088897a24 */ /* 0x000fe800078e0a95 */
[----:B------:R-:W-:Y:S05]  /*c830*/  IMAD.IADD R134, R137, 0x1, -R206 ;  /* 0x0000000189867824 */ /* 0x000fea00078e0ace */
[----:B------:R-:W-:Y:S02]  /*c840*/  IADD3 R137, R134, c[0x0][0x32c], RZ ;  /* 0x0000cb0086897a10 */ /* 0x000fe40007ffe0ff */
[----:B------:R-:W-:Y:S02]  /*c850*/  IMNMX R135, R135, R134, !PT ;  /* 0x0000008687877217 */ /* 0x000fe40007800200 */
[----:B------:R-:W-:Y:S02]  /*c860*/  IMNMX R142, R142, R137, PT ;  /* 0x000000898e8e7217 */ /* 0x000fe40003800200 */
.L_x_2436:
[----:B------:R-:W-:Y:S01]  /*c870*/  ISETP.GT.AND P1, PT, R209, -0x1, PT ;  /* 0xffffffffd100780c */ /* 0x000fe20003f24270 */
[----:B------:R-:W1:Y:S03]  /*c880*/  SHFL.IDX PT, R0, R0, 0x1, 0x1c1f ;  /* 0x003c1f0000007f89 */ /* 0x000e6600000e0000 */
[C---:B------:R-:W-:Y:S04]  /*c890*/  ISETP.GT.AND P0, PT, R135.reuse, RZ, P1 ;  /* 0x000000ff8700720c */ /* 0x040fe80000f04270 */
[----:B------:R-:W-:Y:S04]  /*c8a0*/  ISETP.LT.OR P0, PT, R142, 0x1, P0 ;  /* 0x000000018e00780c */ /* 0x000fe80000701670 */
[----:B------:R-:W-:Y:S02]  /*c8b0*/  FSEL R139, R4, -INF , !P0 ;  /* 0xff800000048b7808 */ /* 0x000fe40004000000 */
[----:B------:R-:W-:Y:S04]  /*c8c0*/  ISETP.GT.AND P0, PT, R135, 0x1, P1 ;  /* 0x000000018700780c */ /* 0x000fe80000f04270 */
[----:B------:R-:W-:Y:S04]  /*c8d0*/  ISETP.LT.OR P0, PT, R142, 0x2, P0 ;  /* 0x000000028e00780c */ /* 0x000fe80000701670 */
[----:B------:R-:W-:Y:S02]  /*c8e0*/  FSEL R150, R5, -INF , !P0 ;  /* 0xff80000005967808 */ /* 0x000fe40004000000 */
[----:B------:R-:W-:Y:S01]  /*c8f0*/  ISETP.GT.AND P0, PT, R135, 0x8, P1 ;  /* 0x000000088700780c */ /* 0x000fe20000f04270 */
[--C-:B-1----:R-:W-:Y:S02]  /*c900*/  IMAD.IADD R4, R133, 0x1, R0.reuse ;  /* 0x0000000185047824 */ /* 0x102fe400078e0200 */
        /* <DEDUP_REMOVED lines=58> */
.L_x_2442:
[----:B------:R-:W-:Y:S04]  /*ccb0*/  MOV R0, c[0x0][0x32c] ;  /* 0x0000cb0000007a02 */ /* 0x000fe80000000f00 */
[----:B------:R-:W-:Y:S11]  /*ccc0*/  ISETP.NE.AND P0, PT, R0, 0x1, PT ;  /* 0x000000010000780c */ /* 0x000ff60003f05270 */
[----:B------:R-:W-:Y:S02]  /*ccd0*/  @!UPT UIADD3 URZ, URZ, URZ, URZ ;  /* 0x0000003f3f3ff290 */ /* 0x000fe4000fffe03f */
[----:B------:R-:W-:Y:S05]  /*cce0*/  @P0 IMAD.HI.U32 R0, R12, c[0x0][0x330], RZ ;  /* 0x0000cc000c000a27 */ /* 0x000fea00078e00ff */
[----:B------:R-:W-:Y:S02]  /*ccf0*/  @P0 SHF.R.U32.HI R12, RZ, c[0x0][0x334], R0 ;  /* 0x0000cd00ff0c0a19 */ /* 0x000fe40000011600 */
.L_x_2443:
[----:B------:R-:W-:Y:S05]  /*cd00*/  BSYNC B0 ;  /* 0x0000000000007941 */ /* 0x000fea0003800000 */
.L_x_2441:
[----:B------:R-:W-:Y:S04]  /*cd10*/  IMAD R9, R12, c[0x0][0x32c], -R149 ;  /* 0x0000cb000c097a24 */ /* 0x000fe800078e0a95 */
[----:B------:R-:W-:Y:S05]  /*cd20*/  IMAD.IADD R9, R9, 0x1, -R206 ;  /* 0x0000000109097824 */ /* 0x000fea00078e0ace */
[----:B------:R-:W-:Y:S02]  /*cd30*/  IADD3 R5, R9, c[0x0][0x32c], RZ ;  /* 0x0000cb0009057a10 */ /* 0x000fe40007ffe0ff */
[----:B------:R-:W-:Y:S02]  /*cd40*/  IMNMX R2, R2, R9, !PT ;  /* 0x0000000902027217 */ /* 0x000fe40007800200 */
[----:B------:R-:W-:Y:S02]  /*cd50*/  IMNMX R4, R4, R5, PT ;  /* 0x0000000504047217 */ /* 0x000fe40003800200 */
.L_x_2440:
[----:B------:R-:W-:Y:S01]  /*cd60*/  FMNMX.FTZ R5, R139, R132, !PT ;  /* 0x000000848b057209 */ /* 0x000fe20007810000 */
[----:B------:R-:W-:Y:S04]  /*cd70*/  DEPBAR.LE SB0, 0x2 ;  /* 0x000080800000791a */ /* 0x000fe80000000000 */
[----:B------:R-:W-:Y:S01]  /*cd80*/  FMNMX.FTZ R5, R150, R5, !PT ;  /* 0x0000000596057209 */ /* 0x000fe20007810000 */
[----:B------:R-:W-:Y:S01]  /*cd90*/  BAR.SYNC.DEFER_BLOCKING 0x0 ;  /* 0x0000000000007b1d */ /* 0x000fe20000010000 */
[----:B------:R-:W-:Y:S02]  /*cda0*/  ISETP.GT.AND P0, PT, R2, RZ, P1 ;  /* 0x000000ff0200720c */ /* 0x000fe40000f04270 */
        /* <DEDUP_REMOVED lines=28> */
[----:B------:R-:W-:Y:S04]  /*cf70*/  ISETP.LT.OR P0, PT, R4, 0x12, P0 ;  /* 0x000000120400780c */ /* 0x000fe80000701670 */
[----:B------:R-:W-:Y:S02]  /*cf80*/  FSEL R135, R15, -INF , !P0 ;  /* 0xff8000000f877808 */ /* 0x000fe40004000000 */
[----:B------:R-:W-:Y:S02]  /*cf90*/  FMNMX.FTZ R15, R142, R5, !PT ;  /* 0x000000058e0f7209 */ /* 0x000fe40007810000 */
[----:B------:R-:W-:Y:S03]  /*cfa0*/  ISETP.GT.AND P0, PT, R2, 0x18, P1 ;  /* 0x000000180200780c */ /* 0x000fe60000f04270 */
[----:B------:R-:W1:Y:S01]  /*cfb0*/  SHFL.BFLY PT, R0, R15, 0x2, 0x1f ;  /* 0x0c401f000f007f89 */ /* 0x000e6200000e0000 */
[----:B------:R-:W-:Y:S04]  /*cfc0*/  ISETP.LT.OR P0, PT, R4, 0x19, P0 ;  /* 0x000000190400780c */ /* 0x000fe80000701670 */
[----:B------:R-:W-:Y:S02]  /*cfd0*/  FSEL R33, R18, -INF , !P0 ;  /* 0xff80000012217808 */ /* 0x000fe40004000000 */
[----:B------:R-:W-:Y:S04]  /*cfe0*/  ISETP.GT.AND P0, PT, R2, 0x19, P1 ;  /* 0x000000190200780c */ /* 0x000fe80000f04270 */
[----:B------:R-:W-:Y:S04]  /*cff0*/  ISETP.LT.OR P0, PT, R4, 0x1a, P0 ;  /* 0x0000001a0400780c */ /* 0x000fe80000701670 */
[----:B------:R-:W-:Y:S02]  /*d000*/  FSEL R133, R19, -INF , !P0 ;  /* 0xff80000013857808 */ /* 0x000fe40004000000 */
[----:B------:R-:W-:Y:S04]  /*d010*/  ISETP.GT.AND P0, PT, R2, 0x20, P1 ;  /* 0x000000200200780c */ /* 0x000fe80000f04270 */
[----:B------:R-:W-:Y:S02]  /*d020*/  ISETP.LT.OR P0, PT, R4, 0x21, P0 ;  /* 0x000000210400780c */ /* 0x000fe40000701670 */
[----:B-1----:R-:W-:Y:S02]  /*d030*/  FMNMX.FTZ R13, R15, R0, !PT ;  /* 0x000000000f0d7209 */ /* 0x002fe40007810000 */
[----:B------:R-:W-:Y:S02]  /*d040*/  FSEL R175, R22, -INF , !P0 ;  /* 0xff80000016af7808 */ /* 0x000fe40004000000 */
[----:B------:R-:W-:Y:S02]  /*d050*/  FMNMX.FTZ R0, R6, R3, !PT ;  /* 0x0000000306007209 */ /* 0x000fe40007810000 */
[----:B------:R-:W-:Y:S02]  /*d060*/  ISETP.GT.AND P0, PT, R2, 0x21, P1 ;  /* 0x000000210200780c */ /* 0x000fe40000f04270 */
        /* <DEDUP_REMOVED lines=46> */
[--C-:B------:R-:W-:Y:S01]  /*d350*/  FFMA.FTZ R155, R139, c[0x0][0x2d0], -R159.reuse ;  /* 0x0000b4008b9b7a23 */ /* 0x100fe2000001089f */
[----:B------:R-:W-:Y:S01]  /*d360*/  IADD3 R15, R184, UR4, RZ ;  /* 0x00000004b80f7c10 */ /* 0x000fe2000fffe0ff */
[--C-:B------:R-:W-:Y:S02]  /*d370*/  FFMA.FTZ R150, R150, c[0x0][0x2d0], -R159.reuse ;  /* 0x0000b40096967a23 */ /* 0x100fe4000001089f */
[----:B------:R-:W1:Y:S01]  /*d380*/  SHFL.BFLY PT, R0, R13, 0x1, 0x1f ;  /* 0x0c201f000d007f89 */ /* 0x000e6200000e0000 */
[--C-:B------:R-:W-:Y:S01]  /*d390*/  FFMA.FTZ R151, R148, c[0x0][0x2d0], -R159.reuse ;  /* 0x0000b40094977a23 */ /* 0x100fe2000001089f */
[----:B------:R-:W-:Y:S01]  /*d3a0*/  MUFU.EX2 R155, R155 ;  /* 0x0000009b009b7308 */ /* 0x000fe20000000800 */
[--C-:B------:R-:W-:Y:S01]  /*d3b0*/  FFMA.FTZ R148, R8, c[0x0][0x2d0], -R159.reuse ;  /* 0x0000b40008947a23 */ /* 0x100fe2000001089f */
[----:B------:R-:W-:Y:S01]  /*d3c0*/  IADD3 R14, R190, R15, RZ ;  /* 0x0000000fbe0e7210 */ /* 0x000fe20007ffe0ff */
[----:B------:R-:W-:Y:S01]  /*d3d0*/  FMUL.FTZ R12, R5, c[0x0][0x2d0] ;  /* 0x0000b400050c7a20 */ /* 0x000fe20000410000 */
[----:B------:R-:W-:Y:S01]  /*d3e0*/  IADD3 R5, R185, UR4, RZ ;  /* 0x00000004b9057c10 */ /* 0x000fe2000fffe0ff */
        /* <DEDUP_REMOVED lines=9> */
[----:B------:R-:W3:Y:S01]  /*d480*/  MUFU.EX2 R150, R150 ;  /* 0x0000009600967308 */ /* 0x000ee20000000800 */
[--C-:B------:R-:W-:Y:S01]  /*d490*/  FFMA.FTZ R179, R166, c[0x0][0x2d0], -R159.reuse ;  /* 0x0000b400a6b37a23 */ /* 0x100fe2000001089f */
[----:B-1----:R-:W-:Y:S01]  /*d4a0*/  FMNMX.FTZ R0, R13, R0, !PT ;  /* 0x000000000d007209 */ /* 0x002fe20007810000 */
[----:B------:R-:W-:Y:S01]  /*d4b0*/  FFMA.FTZ R156, R156, c[0x0][0x2d0], -R159 ;  /* 0x0000b4009c9c7a23 */ /* 0x000fe2000001089f */
[----:B------:R-:W-:Y:S02]  /*d4c0*/  IADD3 R13, R190, R5, RZ ;  /* 0x00000005be0d7210 */ /* 0x000fe40007ffe0ff */
[C---:B------:R-:W-:Y:S01]  /*d4d0*/  FSETP.NEU.FTZ.AND P0, PT, R0.reuse, -INF , PT ;  /* 0xff8000000000780b */ /* 0x040fe20003f1d000 */
[C---:B------:R-:W-:Y:S02]  /*d4e0*/  FMUL.FTZ R140, R0.reuse, c[0x0][0x2d0] ;  /* 0x0000b400008c7a20 */ /* 0x040fe40000410000 */
[----:B------:R-:W1:Y:S01]  /*d4f0*/  LDSM.16.MT88.4 R24, [R13+0x100] ;  /* 0x000100000d18783b */ /* 0x000e620000004200 */
[----:B------:R-:W-:Y:S01]  /*d500*/  FSEL R4, R0, RZ, P0 ;  /* 0x000000ff00047208 */ /* 0x000fe20000000000 */
[----:B------:R-:W-:Y:S01]  /*d510*/  MUFU.EX2 R151, R151 ;  /* 0x0000009700977308 */ /* 0x000fe20000000800 */
[----:B------:R-:W-:Y:S01]  /*d520*/  FSEL R140, R140, RZ, P0 ;  /* 0x000000ff8c8c7208 */ /* 0x000fe20000000000 */
[----:B--2---:R-:W-:Y:S02]  /*d530*/  FMUL.FTZ R5, R12, R129 ;  /* 0x000000810c057220 */ /* 0x004fe40000410000 */
[----:B------:R-:W-:Y:S02]  /*d540*/  FADD.FTZ R4, -R4, R3 ;  /* 0x0000000304047221 */ /* 0x000fe40000010100 */
[--C-:B------:R-:W-:Y:S02]  /*d550*/  FFMA.FTZ R154, R6, c[0x0][0x2d0], -R140.reuse ;  /* 0x0000b400069a7a23 */ /* 0x100fe4000001088c */
[--C-:B------:R-:W-:Y:S02]  /*d560*/  FFMA.FTZ R153, R9, c[0x0][0x2d0], -R140.reuse ;  /* 0x0000b40009997a23 */ /* 0x100fe4000001088c */
[----:B------:R-:W2:Y:S01]  /*d570*/  MUFU.EX2 R148, R148 ;  /* 0x0000009400947308 */ /* 0x000ea20000000800 */
[--C-:B------:R-:W-:Y:S02]  /*d580*/  FFMA.FTZ R152, R7, c[0x0][0x2d0], -R140.reuse ;  /* 0x0000b40007987a23 */ /* 0x100fe4000001088c */
[--C-:B------:R-:W-:Y:S01]  /*d590*/  FFMA.FTZ R157, R11, c[0x0][0x2d0], -R140.reuse ;  /* 0x0000b4000b9d7a23 */ /* 0x100fe2000001088c */
[----:B---3--:R-:W-:Y:S01]  /*d5a0*/  F2FP.PACK_AB R16, R150, R155 ;  /* 0x0000009b9610723e */ /* 0x008fe200000000ff */
[----:B------:R-:W-:Y:S02]  /*d5b0*/  FMUL.FTZ R3, R4, c[0x0][0x2d0] ;  /* 0x0000b40004037a20 */ /* 0x000fe40000410000 */
        /* <DEDUP_REMOVED lines=27> */
[----:B------:R-:W3:Y:S01]  /*d770*/  MUFU.EX2 R157, R157 ;  /* 0x0000009d009d7308 */ /* 0x000ee20000000800 */
[C---:B------:R-:W-:Y:S01]  /*d780*/  FMUL.FTZ R11, R3.reuse, R127 ;  /* 0x0000007f030b7220 */ /* 0x040fe20000410000 */
[----:B------:R-:W-:Y:S01]  /*d790*/  LDSM.16.MT88.4 R128, [R185+UR4+0x2900] ;  /* 0x00290004b980783b */ /* 0x000fe20008004200 */
[----:B------:R-:W-:Y:S01]  /*d7a0*/  FMUL.FTZ R102, R3, R102 ;  /* 0x0000006603667220 */ /* 0x000fe20000410000 */
[----:B--2---:R-:W-:Y:S01]  /*d7b0*/  F2FP.PACK_AB R17, R153, R154 ;  /* 0x0000009a9911723e */ /* 0x004fe200000000ff */
[C---:B------:R-:W-:Y:S02]  /*d7c0*/  FMUL.FTZ R103, R3.reuse, R103 ;  /* 0x0000006703677220 */ /* 0x040fe40000410000 */
[C---:B------:R-:W-:Y:S02]  /*d7d0*/  FMUL.FTZ R106, R3.reuse, R106 ;  /* 0x0000006a036a7220 */ /* 0x040fe40000410000 */
[C---:B------:R-:W-:Y:S01]  /*d7e0*/  FMUL.FTZ R107, R3.reuse, R107 ;  /* 0x0000006b036b7220 */ /* 0x040fe20000410000 */
[----:B------:R-:W-:Y:S01]  /*d7f0*/  LDSM.16.MT88.4 R124, [R14+0x900] ;  /* 0x000900000e7c783b */ /* 0x000fe20000004200 */
[C---:B------:R-:W-:Y:S01]  /*d800*/  FMUL.FTZ R110, R3.reuse, R110 ;  /* 0x0000006e036e7220 */ /* 0x040fe20000410000 */
[----:B------:R-:W-:Y:S01]  /*d810*/  MUFU.EX2 R158, R158 ;  /* 0x0000009e009e7308 */ /* 0x000fe20000000800 */
[----:B------:R-:W-:Y:S02]  /*d820*/  FMUL.FTZ R111, R3, R111 ;  /* 0x0000006f036f7220 */ /* 0x000fe40000410000 */
[C---:B------:R-:W-:Y:S02]  /*d830*/  FMUL.FTZ R44, R12.reuse, R44 ;  /* 0x0000002c0c2c7220 */ /* 0x040fe40000410000 */
[C---:B------:R-:W-:Y:S02]  /*d840*/  FMUL.FTZ R45, R12.reuse, R45 ;  /* 0x0000002d0c2d7220 */ /* 0x040fe40000410000 */
[C---:B------:R-:W-:Y:S02]  /*d850*/  FMUL.FTZ R48, R12.reuse, R48 ;  /* 0x000000300c307220 */ /* 0x040fe40000410000 */
[C---:B------:R-:W-:Y:S01]  /*d860*/  FMUL.FTZ R49, R12.reuse, R49 ;  /* 0x000000310c317220 */ /* 0x040fe20000410000 */
[----:B------:R-:W2:Y:S01]  /*d870*/  MUFU.EX2 R161, R161 ;  /* 0x000000a100a17308 */ /* 0x000ea20000000800 */
[C---:B------:R-:W-:Y:S01]  /*d880*/  FMUL.FTZ R52, R12.reuse, R52 ;  /* 0x000000340c347220 */ /* 0x040fe20000410000 */
[----:B---3--:R-:W-:Y:S01]  /*d890*/  F2FP.PACK_AB R19, R157, R152 ;  /* 0x000000989d13723e */ /* 0x008fe200000000ff */
[C---:B------:R-:W-:Y:S02]  /*d8a0*/  FMUL.FTZ R53, R12.reuse, R53 ;  /* 0x000000350c357220 */ /* 0x040fe40000410000 */
[C---:B------:R-:W-:Y:S02]  /*d8b0*/  FMUL.FTZ R56, R12.reuse, R56 ;  /* 0x000000380c387220 */ /* 0x040fe40000410000 */
[C---:B------:R-:W-:Y:S02]  /*d8c0*/  FMUL.FTZ R57, R12.reuse, R57 ;  /* 0x000000390c397220 */ /* 0x040fe40000410000 */
[C---:B------:R-:W-:Y:S01]  /*d8d0*/  HMMA.16816.F32 R4, R16.reuse, R20, R4 ;  /* 0x000000141004723c */ /* 0x040fe20000001804 */
[----:B------:R-:W-:Y:S04]  /*d8e0*/  MUFU.EX2 R160, R160 ;  /* 0x000000a000a07308 */ /* 0x000fe80000000800 */
[C---:B------:R-:W-:Y:S02]  /*d8f0*/  FMUL.FTZ R60, R12.reuse, R60 ;  /* 0x0000003c0c3c7220 */ /* 0x040fe40000410000 */
[C---:B------:R-:W-:Y:S01]  /*d900*/  FMUL.FTZ R61, R12.reuse, R61 ;  /* 0x0000003d0c3d7220 */ /* 0x040fe20000410000 */
[C---:B------:R-:W-:Y:S01]  /*d910*/  HMMA.16816.F32 R8, R16.reuse, R22, R8 ;  /* 0x000000161008723c */ /* 0x040fe20000001808 */
[----:B------:R-:W3:Y:S02]  /*d920*/  LDSM.16.MT88.4 R20, [R14+0x100] ;  /* 0x000100000e14783b */ /* 0x000ee40000004200 */
[----:B------:R-:W4:Y:S01]  /*d930*/  MUFU.EX2 R163, R163 ;  /* 0x000000a300a37308 */ /* 0x000f220000000800 */
[C---:B------:R-:W-:Y:S02]  /*d940*/  FMUL.FTZ R64, R12.reuse, R64 ;  /* 0x000000400c407220 */ /* 0x040fe40000410000 */
[C---:B------:R-:W-:Y:S02]  /*d950*/  FMUL.FTZ R65, R12.reuse, R65 ;  /* 0x000000410c417220 */ /* 0x040fe40000410000 */
[C---:B-1----:R-:W-:Y:S04]  /*d960*/  HMMA.16816.F32 R100, R16.reuse, R24, R100 ;  /* 0x000000181064723c */ /* 0x042fe80000001864 */
[C---:B------:R-:W-:Y:S01]  /*d970*/  FMUL.FTZ R68, R12.reuse, R68 ;  /* 0x000000440c447220 */ /* 0x040fe20000410000 */
[----:B------:R-:W-:Y:S01]  /*d980*/  MUFU.EX2 R172, R172 ;  /* 0x000000ac00ac7308 */ /* 0x000fe20000000800 */
[C---:B------:R-:W-:Y:S02]  /*d990*/  FMUL.FTZ R69, R12.reuse, R69 ;  /* 0x000000450c457220 */ /* 0x040fe40000410000 */
[C---:B------:R-:W-:Y:S01]  /*d9a0*/  HMMA.16816.F32 R104, R16.reuse, R26, R104 ;  /* 0x0000001a1068723c */ /* 0x040fe20000001868 */
[----:B------:R-:W1:Y:S03]  /*d9b0*/  LDSM.16.MT88.4 R24, [R185+UR4+0x2100] ;  /* 0x00210004b918783b */ /* 0x000e660008004200 */
[C---:B------:R-:W-:Y:S02]  /*d9c0*/  FMUL.FTZ R72, R12.reuse, R72 ;  /* 0x000000480c487220 */ /* 0x040fe40000410000 */
[C---:B------:R-:W-:Y:S01]  /*d9d0*/  FMUL.FTZ R73, R12.reuse, R73 ;  /* 0x000000490c497220 */ /* 0x040fe20000410000 */
[----:B------:R-:W-:Y:S01]  /*d9e0*/  MUFU.EX2 R177, R177 ;  /* 0x000000b100b17308 */ /* 0x000fe20000000800 */
[C---:B------:R-:W-:Y:S04]  /*d9f0*/  HMMA.16816.F32 R108, R16.reuse, R28, R108 ;  /* 0x0000001c106c723c */ /* 0x040fe8000000186c */
[C---:B------:R-:W-:Y:S02]  /*da00*/  FMUL.FTZ R114, R3.reuse, R114 ;  /* 0x0000007203727220 */ /* 0x040fe40000410000 */
[C---:B------:R-:W-:Y:S02]  /*da10*/  FMUL.FTZ R115, R3.reuse, R115 ;  /* 0x0000007303737220 */ /* 0x040fe40000410000 */
[C---:B------:R-:W-:Y:S01]  /*da20*/  FMUL.FTZ R76, R12.reuse, R76 ;  /* 0x0000004c0c4c7220 */ /* 0x040fe20000410000 */
[----:B------:R-:W-:Y:S03]  /*da30*/  MUFU.EX2 R168, R168 ;  /* 0x000000a800a87308 */ /* 0x000fe60000000800 */
[C---:B------:R-:W-:Y:S01]  /*da40*/  FMUL.FTZ R77, R12.reuse, R77 ;  /* 0x0000004d0c4d7220 */ /* 0x040fe20000410000 */
[C---:B------:R-:W-:Y:S01]  /*da50*/  HMMA.16816.F32 R112, R16.reuse, R30, R112 ;  /* 0x0000001e1070723c */ /* 0x040fe20000001870 */
[----:B------:R-:W5:Y:S02]  /*da60*/  LDSM.16.MT88.4 R28, [R13+0x2100] ;  /* 0x002100000d1c783b */ /* 0x000f640000004200 */
[C---:B------:R-:W-:Y:S02]  /*da70*/  FMUL.FTZ R118, R3.reuse, R118 ;  /* 0x0000007603767220 */ /* 0x040fe40000410000 */
[C---:B------:R-:W-:Y:S01]  /*da80*/  FMUL.FTZ R119, R3.reuse, R119 ;  /* 0x0000007703777220 */ /* 0x040fe20000410000 */
[----:B------:R-:W-:Y:S01]  /*da90*/  MUFU.EX2 R179, R179 ;  /* 0x000000b300b37308 */ /* 0x000fe20000000800 */
[C---:B------:R-:W-:Y:S02]  /*daa0*/  FMUL.FTZ R80, R12.reuse, R80 ;  /* 0x000000500c507220 */ /* 0x040fe40000410000 */
[C---:B------:R-:W-:Y:S03]  /*dab0*/  FMUL.FTZ R81, R12.reuse, R81 ;  /* 0x000000510c517220 */ /* 0x040fe60000410000 */
[C---:B---3--:R-:W-:Y:S03]  /*dac0*/  HMMA.16816.F32 R116, R16.reuse, R20, R116 ;  /* 0x000000141074723c */ /* 0x048fe60000001874 */
[C---:B------:R-:W-:Y:S01]  /*dad0*/  FMUL.FTZ R122, R3.reuse, R122 ;  /* 0x0000007a037a7220 */ /* 0x040fe20000410000 */
[----:B------:R-:W-:Y:S01]  /*dae0*/  MUFU.EX2 R156, R156 ;  /* 0x0000009c009c7308 */ /* 0x000fe20000000800 */
[C---:B------:R-:W-:Y:S02]  /*daf0*/  FMUL.FTZ R123, R3.reuse, R123 ;  /* 0x0000007b037b7220 */ /* 0x040fe40000410000 */
[C---:B------:R-:W-:Y:S02]  /*db00*/  FMUL.FTZ R84, R12.reuse, R84 ;  /* 0x000000540c547220 */ /* 0x040fe40000410000 */
[C---:B------:R-:W-:Y:S03]  /*db10*/  FMUL.FTZ R85, R12.reuse, R85 ;  /* 0x000000550c557220 */ /* 0x040fe60000410000 */
[C---:B------:R-:W-:Y:S01]  /*db20*/  HMMA.16816.F32 R120, R16.reuse, R22, R120 ;  /* 0x000000161078723c */ /* 0x040fe20000001878 */
[----:B------:R-:W3:Y:S01]  /*db30*/  LDSM.16.MT88.4 R20, [R184+UR4+0x2100] ;  /* 0x00210004b814783b */ /* 0x000ee20008004200 */
[----:B------:R-:W-:Y:S01]  /*db40*/  MUFU.EX2 R174, R174 ;  /* 0x000000ae00ae7308 */ /* 0x000fe20000000800 */
[C---:B------:R-:W-:Y:S02]  /*db50*/  FMUL.FTZ R38, R3.reuse, R38 ;  /* 0x0000002603267220 */ /* 0x040fe40000410000 */
[----:B------:R-:W-:Y:S02]  /*db60*/  FMUL.FTZ R39, R3, R39 ;  /* 0x0000002703277220 */ /* 0x000fe40000410000 */
[--C-:B------:R-:W-:Y:S02]  /*db70*/  FFMA.FTZ R162, R137, c[0x0][0x2d0], -R140.reuse ;  /* 0x0000b40089a27a23 */ /* 0x100fe4000001088c */
[----:B------:R-:W-:Y:S03]  /*db80*/  LDSM.16.MT88.4 R136, [R184+UR4+0x2900] ;  /* 0x00290004b888783b */ /* 0x000fe60008004200 */
[C---:B-1----:R-:W-:Y:S01]  /*db90*/  HMMA.16816.F32 R36, R16.reuse, R24, R36 ;  /* 0x000000181024723c */ /* 0x042fe20000001824 */
[----:B------:R-:W-:Y:S02]  /*dba0*/  MUFU.EX2 R162, R162 ;  /* 0x000000a200a27308 */ /* 0x000fe40000000800 */
[C---:B------:R-:W-:Y:S02]  /*dbb0*/  FMUL.FTZ R42, R3.reuse, R42 ;  /* 0x0000002a032a7220 */ /* 0x040fe40000410000 */
[----:B------:R-:W-:Y:S02]  /*dbc0*/  FMUL.FTZ R43, R3, R43 ;  /* 0x0000002b032b7220 */ /* 0x000fe40000410000 */
[--C-:B------:R-:W-:Y:S02]  /*dbd0*/  FFMA.FTZ R165, R135, c[0x0][0x2d0], -R140.reuse ;  /* 0x0000b40087a57a23 */ /* 0x100fe4000001088c */
[--C-:B------:R-:W-:Y:S02]  /*dbe0*/  FFMA.FTZ R164, R33, c[0x0][0x2d0], -R140.reuse ;  /* 0x0000b40021a47a23 */ /* 0x100fe4000001088c */
[----:B------:R-:W-:Y:S01]  /*dbf0*/  LDSM.16.MT88.4 R32, [R13+0x900] ;  /* 0x000900000d20783b */ /* 0x000fe20000004200 */
[C---:B------:R-:W-:Y:S01]  /*dc00*/  HMMA.16816.F32 R40, R16.reuse, R26, R40 ;  /* 0x0000001a1028723c */ /* 0x040fe20000001828 */
[----:B------:R-:W1:Y:S02]  /*dc10*/  MUFU.EX2 R165, R165 ;  /* 0x000000a500a57308 */ /* 0x000e640000000800 */
[C---:B------:R-:W-:Y:S02]  /*dc20*/  FMUL.FTZ R46, R3.reuse, R46 ;  /* 0x0000002e032e7220 */ /* 0x040fe40000410000 */
[C---:B------:R-:W-:Y:S02]  /*dc30*/  FMUL.FTZ R47, R3.reuse, R47 ;  /* 0x0000002f032f7220 */ /* 0x040fe40000410000 */
[----:B------:R-:W1:Y:S01]  /*dc40*/  LDSM.16.MT88.4 R24, [R14+0x2100] ;  /* 0x002100000e18783b */ /* 0x000e620000004200 */
[C---:B------:R-:W-:Y:S03]  /*dc50*/  FMUL.FTZ R88, R12.reuse, R88 ;  /* 0x000000580c587220 */ /* 0x040fe60000410000 */
[----:B------:R-:W-:Y:S01]  /*dc60*/  MUFU.EX2 R164, R164 ;  /* 0x000000a400a47308 */ /* 0x000fe20000000800 */
[C---:B-----5:R-:W-:Y:S03]  /*dc70*/  HMMA.16816.F32 R44, R16.reuse, R28, R44 ;  /* 0x0000001c102c723c */ /* 0x060fe6000000182c */
[C---:B------:R-:W-:Y:S02]  /*dc80*/  FMUL.FTZ R50, R3.reuse, R50 ;  /* 0x0000003203327220 */ /* 0x040fe40000410000 */
[----:B------:R-:W-:Y:S02]  /*dc90*/  FMUL.FTZ R51, R3, R51 ;  /* 0x0000003303337220 */ /* 0x000fe40000410000 */
[C---:B------:R-:W-:Y:S02]  /*dca0*/  FMUL.FTZ R89, R12.reuse, R89 ;  /* 0x000000590c597220 */ /* 0x040fe40000410000 */
[--C-:B------:R-:W-:Y:S02]  /*dcb0*/  FFMA.FTZ R167, R133, c[0x0][0x2d0], -R140.reuse ;  /* 0x0000b40085a77a23 */ /* 0x100fe4000001088c */
[----:B------:R-:W-:Y:S01]  /*dcc0*/  LDSM.16.MT88.4 R132, [R13+0x2900] ;  /* 0x002900000d84783b */ /* 0x000fe20000004200 */
[C---:B------:R-:W-:Y:S03]  /*dcd0*/  HMMA.16816.F32 R48, R16.reuse, R30, R48 ;  /* 0x0000001e1030723c */ /* 0x040fe60000001830 */
[C---:B------:R-:W-:Y:S01]  /*dce0*/  FMUL.FTZ R54, R3.reuse, R54 ;  /* 0x0000003603367220 */ /* 0x040fe20000410000 */
[----:B------:R-:W5:Y:S01]  /*dcf0*/  MUFU.EX2 R167, R167 ;  /* 0x000000a700a77308 */ /* 0x000f620000000800 */
[C---:B------:R-:W-:Y:S02]  /*dd00*/  FMUL.FTZ R55, R3.reuse, R55 ;  /* 0x0000003703377220 */ /* 0x040fe40000410000 */
[----:B------:R-:W2:Y:S01]  /*dd10*/  LDSM.16.MT88.4 R28, [R185+UR4+0x4100] ;  /* 0x00410004b91c783b */ /* 0x000ea20008004200 */
[C---:B------:R-:W-:Y:S04]  /*dd20*/  FMUL.FTZ R92, R12.reuse, R92 ;  /* 0x0000005c0c5c7220 */ /* 0x040fe80000410000 */
        /* <DEDUP_REMOVED lines=8> */
[----:B------:R-:W-:Y:S02]  /*ddb0*/  FMUL.FTZ R63, R3, R63 ;  /* 0x0000003f033f7220 */ /* 0x000fe40000410000 */
[C---:B------:R-:W-:Y:S02]  /*ddc0*/  FMUL.FTZ R97, R12.reuse, R97 ;  /* 0x000000610c617220 */ /* 0x040fe40000410000 */
[--C-:B------:R-:W-:Y:S03]  /*ddd0*/  FFMA.FTZ R176, R145, c[0x0][0x2d0], -R140.reuse ;  /* 0x0000b40091b07a23 */ /* 0x100fe6000001088c */
[C---:B-1----:R-:W-:Y:S03]  /*dde0*/  HMMA.16816.F32 R60, R16.reuse, R24, R60 ;  /* 0x00000018103c723c */ /* 0x042fe6000000183c */
[C---:B------:R-:W-:Y:S01]  /*ddf0*/  FMUL.FTZ R66, R3.reuse, R66 ;  /* 0x0000004203427220 */ /* 0x040fe20000410000 */
[----:B------:R-:W-:Y:S01]  /*de00*/  MUFU.EX2 R176, R176 ;  /* 0x000000b000b07308 */ /* 0x000fe20000000800 */
[----:B------:R-:W-:Y:S02]  /*de10*/  FMUL.FTZ R67, R3, R67 ;  /* 0x0000004303437220 */ /* 0x000fe40000410000 */
[--C-:B------:R-:W-:Y:S02]  /*de20*/  FFMA.FTZ R178, R143, c[0x0][0x2d0], -R140.reuse ;  /* 0x0000b4008fb27a23 */ /* 0x100fe4000001088c */
[----:B------:R-:W-:Y:S03]  /*de30*/  FFMA.FTZ R155, R12, R207, R155 ;  /* 0x000000cf0c9b7223 */ /* 0x000fe6000001009b */
[C---:B------:R-:W-:Y:S01]  /*de40*/  HMMA.16816.F32 R64, R16.reuse, R26, R64 ;  /* 0x0000001a1040723c */ /* 0x040fe20000001840 */
[----:B------:R-:W1:Y:S01]  /*de50*/  LDSM.16.MT88.4 R24, [R184+UR4+0x4100] ;  /* 0x00410004b818783b */ /* 0x000e620008004200 */
[----:B------:R-:W-:Y:S01]  /*de60*/  MUFU.EX2 R178, R178 ;  /* 0x000000b200b27308 */ /* 0x000fe20000000800 */
[C---:B------:R-:W-:Y:S02]  /*de70*/  FMUL.FTZ R70, R3.reuse, R70 ;  /* 0x0000004603467220 */ /* 0x040fe40000410000 */
[C---:B------:R-:W-:Y:S02]  /*de80*/  FMUL.FTZ R71, R3.reuse, R71 ;  /* 0x0000004703477220 */ /* 0x040fe40000410000 */
[C---:B------:R-:W-:Y:S02]  /*de90*/  FMUL.FTZ R74, R3.reuse, R74 ;  /* 0x0000004a034a7220 */ /* 0x040fe40000410000 */
[C---:B------:R-:W-:Y:S03]  /*dea0*/  FMUL.FTZ R75, R3.reuse, R75 ;  /* 0x0000004b034b7220 */ /* 0x040fe60000410000 */
[C---:B--2---:R-:W-:Y:S03]  /*deb0*/  HMMA.16816.F32 R68, R16.reuse, R28, R68 ;  /* 0x0000001c1044723c */ /* 0x044fe60000001844 */
[C---:B------:R-:W-:Y:S02]  /*dec0*/  FMUL.FTZ R78, R3.reuse, R78 ;  /* 0x0000004e034e7220 */ /* 0x040fe40000410000 */
[C---:B------:R-:W-:Y:S02]  /*ded0*/  FMUL.FTZ R79, R3.reuse, R79 ;  /* 0x0000004f034f7220 */ /* 0x040fe40000410000 */
[C---:B------:R-:W-:Y:S01]  /*dee0*/  FMUL.FTZ R82, R3.reuse, R82 ;  /* 0x0000005203527220 */ /* 0x040fe20000410000 */
[C---:B------:R-:W-:Y:S01]  /*def0*/  HMMA.16816.F32 R72, R16.reuse, R30, R72 ;  /* 0x0000001e1048723c */ /* 0x040fe20000001848 */
[----:B------:R-:W2:Y:S03]  /*df00*/  LDSM.16.MT88.4 R28, [R14+0x4100] ;  /* 0x004100000e1c783b */ /* 0x000ea60000004200 */
[C---:B------:R-:W-:Y:S02]  /*df10*/  FMUL.FTZ R83, R3.reuse, R83 ;  /* 0x0000005303537220 */ /* 0x040fe40000410000 */
[C---:B------:R-:W-:Y:S02]  /*df20*/  FMUL.FTZ R86, R3.reuse, R86 ;  /* 0x0000005603567220 */ /* 0x040fe40000410000 */
[C---:B---3--:R-:W-:Y:S04]  /*df30*/  HMMA.16816.F32 R76, R16.reuse, R20, R76 ;  /* 0x00000014104c723c */ /* 0x048fe8000000184c */
[C---:B------:R-:W-:Y:S02]  /*df40*/  FMUL.FTZ R87, R3.reuse, R87 ;  /* 0x0000005703577220 */ /* 0x040fe40000410000 */
[C---:B------:R-:W-:Y:S02]  /*df50*/  FMUL.FTZ R90, R3.reuse, R90 ;  /* 0x0000005a035a7220 */ /* 0x040fe40000410000 */
[C---:B------:R-:W-:Y:S01]  /*df60*/  HMMA.16816.F32 R80, R16.reuse, R22, R80 ;  /* 0x000000161050723c */ /* 0x040fe20000001850 */
[----:B------:R-:W3:Y:S03]  /*df70*/  LDSM.16.MT88.4 R20, [R185+UR4+0x900] ;  /* 0x00090004b914783b */ /* 0x000ee60008004200 */
[C---:B------:R-:W-:Y:S02]  /*df80*/  FMUL.FTZ R91, R3.reuse, R91 ;  /* 0x0000005b035b7220 */ /* 0x040fe40000410000 */
[C---:B------:R-:W-:Y:S02]  /*df90*/  FMUL.FTZ R94, R3.reuse, R94 ;  /* 0x0000005e035e7220 */ /* 0x040fe40000410000 */
[C---:B-1----:R-:W-:Y:S04]  /*dfa0*/  HMMA.16816.F32 R84, R16.reuse, R24, R84 ;  /* 0x000000181054723c */ /* 0x042fe80000001854 */
[C---:B------:R-:W-:Y:S02]  /*dfb0*/  FMUL.FTZ R95, R3.reuse, R95 ;  /* 0x0000005f035f7220 */ /* 0x040fe40000410000 */
[C---:B------:R-:W-:Y:S02]  /*dfc0*/  FMUL.FTZ R98, R3.reuse, R98 ;  /* 0x0000006203627220 */ /* 0x040fe40000410000 */
[C---:B------:R-:W-:Y:S01]  /*dfd0*/  HMMA.16816.F32 R88, R16.reuse, R26, R88 ;  /* 0x0000001a1058723c */ /* 0x040fe20000001858 */
[----:B------:R-:W1:Y:S03]  /*dfe0*/  LDSM.16.MT88.4 R24, [R184+UR4+0x900] ;  /* 0x00090004b818783b */ /* 0x000e660008004200 */
[----:B------:R-:W-:Y:S02]  /*dff0*/  FMUL.FTZ R99, R3, R99 ;  /* 0x0000006303637220 */ /* 0x000fe40000410000 */
[--C-:B------:R-:W-:Y:S02]  /*e000*/  FFMA.FTZ R166, R175, c[0x0][0x2d0], -R140.reuse ;  /* 0x0000b400afa67a23 */ /* 0x100fe4000001088c */
[--C-:B------:R-:W-:Y:S01]  /*e010*/  FFMA.FTZ R175, R147, c[0x0][0x2d0], -R140.reuse ;  /* 0x0000b40093af7a23 */ /* 0x100fe2000001088c */
[C---:B--2---:R-:W-:Y:S03]  /*e020*/  HMMA.16816.F32 R92, R16.reuse, R28, R92 ;  /* 0x0000001c105c723c */ /* 0x044fe6000000185c */
[--C-:B------:R-:W-:Y:S01]  /*e030*/  FFMA.FTZ R173, R173, c[0x0][0x2d0], -R140.reuse ;  /* 0x0000b400adad7a23 */ /* 0x100fe2000001088c */
[----:B------:R-:W-:Y:S01]  /*e040*/  MUFU.EX2 R166, R166 ;  /* 0x000000a600a67308 */ /* 0x000fe20000000800 */
[--C-:B------:R-:W-:Y:S02]  /*e050*/  FFMA.FTZ R170, R171, c[0x0][0x2d0], -R140.reuse ;  /* 0x0000b400abaa7a23 */ /* 0x100fe4000001088c */
[--C-:B------:R-:W-:Y:S01]  /*e060*/  FFMA.FTZ R171, R146, c[0x0][0x2d0], -R159.reuse ;  /* 0x0000b40092ab7a23 */ /* 0x100fe2000001089f */
[----:B------:R-:W-:Y:S01]  /*e070*/  HMMA.16816.F32 R96, R16, R30, R96 ;  /* 0x0000001e1060723c */ /* 0x000fe20000001860 */
[----:B------:R-:W-:Y:S03]  /*e080*/  LDSM.16.MT88.4 R28, [R13+0x4900] ;  /* 0x004900000d1c783b */ /* 0x000fe60000004200 */
[----:B------:R-:W-:Y:S02]  /*e090*/  FFMA.FTZ R159, R142, c[0x0][0x2d0], -R159 ;  /* 0x0000b4008e9f7a23 */ /* 0x000fe4000001089f */
[--C-:B------:R-:W-:Y:S01]  /*e0a0*/  FFMA.FTZ R169, R169, c[0x0][0x2d0], -R140.reuse ;  /* 0x0000b400a9a97a23 */ /* 0x100fe2000001088c */
[----:B------:R-:W-:Y:S01]  /*e0b0*/  F2FP.PACK_AB R16, R161, R158 ;  /* 0x0000009ea110723e */ /* 0x000fe200000000ff */
[----:B------:R-:W-:Y:S01]  /*e0c0*/  FFMA.FTZ R140, R141, c[0x0][0x2d0], -R140 ;  /* 0x0000b4008d8c7a23 */ /* 0x000fe2000001088c */
[----:B----4-:R-:W-:Y:S01]  /*e0d0*/  F2FP.PACK_AB R18, R163, R160 ;  /* 0x000000a0a312723e */ /* 0x010fe200000000ff */
[----:B------:R-:W-:Y:S01]  /*e0e0*/  LDSM.16.MT88.4 R144, [R185+UR4+0x5900] ;  /* 0x00590004b990783b */ /* 0x000fe20008004200 */
[----:B------:R-:W2:Y:S01]  /*e0f0*/  MUFU.EX2 R173, R173 ;  /* 0x000000ad00ad7308 */ /* 0x000ea20000000800 */
[----:B------:R-:W-:Y:S01]  /*e100*/  F2FP.PACK_AB R17, R165, R162 ;  /* 0x000000a2a511723e */ /* 0x000fe200000000ff */
[----:B------:R-:W-:Y:S01]  /*e110*/  FFMA.FTZ R154, R3, R208, R154 ;  /* 0x000000d0039a7223 */ /* 0x000fe2000001009a */
[----:B-----5:R-:W-:Y:S01]  /*e120*/  F2FP.PACK_AB R19, R167, R164 ;  /* 0x000000a4a713723e */ /* 0x020fe200000000ff */
[----:B------:R-:W-:Y:S01]  /*e130*/  FADD.FTZ R150, R150, R155 ;  /* 0x0000009b96967221 */ /* 0x000fe20000010000 */
[----:B------:R-:W-:Y:S01]  /*e140*/  IADD3 R3, R209, -0x2, RZ ;  /* 0xfffffffed1037810 */ /* 0x000fe20007ffe0ff */
[----:B------:R-:W-:Y:S02]  /*e150*/  FADD.FTZ R153, R153, R154 ;  /* 0x0000009a99997221 */ /* 0x000fe40000010000 */
[----:B------:R-:W-:Y:S01]  /*e160*/  FADD.FTZ R151, R151, R150 ;  /* 0x0000009697977221 */ /* 0x000fe20000010000 */
[----:B------:R-:W-:Y:S01]  /*e170*/  ISETP.GE.AND P0, PT, R3, R194, PT ;  /* 0x000000c20300720c */ /* 0x000fe20003f06270 */
[C---:B---3--:R-:W-:Y:S01]  /*e180*/  HMMA.16816.F32 R4, R16.reuse, R20, R4 ;  /* 0x000000141004723c */ /* 0x048fe20000001804 */
[----:B------:R3:W-:Y:S02]  /*e190*/  MUFU.EX2 R181, R140 ;  /* 0x0000008c00b57308 */ /* 0x0007e40000000800 */
[----:B------:R-:W-:Y:S02]  /*e1a0*/  FADD.FTZ R152, R152, R153 ;  /* 0x0000009998987221 */ /* 0x000fe40000010000 */
[----:B------:R-:W-:Y:S02]  /*e1b0*/  FADD.FTZ R151, R148, R151 ;  /* 0x0000009794977221 */ /* 0x000fe40000010000 */
[----:B------:R-:W-:Y:S01]  /*e1c0*/  FADD.FTZ R157, R157, R152 ;  /* 0x000000989d9d7221 */ /* 0x000fe20000010000 */
[C---:B------:R-:W-:Y:S01]  /*e1d0*/  HMMA.16816.F32 R8, R16.reuse, R22, R8 ;  /* 0x000000161008723c */ /* 0x040fe20000001808 */
[----:B------:R-:W4:Y:S02]  /*e1e0*/  LDSM.16.MT88.4 R20, [R14+0x2900] ;  /* 0x002900000e14783b */ /* 0x000f240000004200 */
[----:B------:R-:W-:Y:S01]  /*e1f0*/  MUFU.EX2 R170, R170 ;  /* 0x000000aa00aa7308 */ /* 0x000fe20000000800 */
[----:B------:R-:W-:Y:S02]  /*e200*/  FADD.FTZ R158, R158, R151 ;  /* 0x000000979e9e7221 */ /* 0x000fe40000010000 */
[----:B------:R-:W-:Y:S02]  /*e210*/  FADD.FTZ R162, R162, R157 ;  /* 0x0000009da2a27221 */ /* 0x000fe40000010000 */
[C---:B------:R-:W-:Y:S04]  /*e220*/  HMMA.16816.F32 R100, R16.reuse, R32, R100 ;  /* 0x000000201064723c */ /* 0x040fe80000001864 */
[----:B------:R-:W-:Y:S01]  /*e230*/  FADD.FTZ R161, R161, R158 ;  /* 0x0000009ea1a17221 */ /* 0x000fe20000010000 */
[----:B------:R-:W5:Y:S01]  /*e240*/  MUFU.EX2 R169, R169 ;  /* 0x000000a900a97308 */ /* 0x000f620000000800 */
[----:B------:R-:W-:Y:S02]  /*e250*/  FADD.FTZ R165, R165, R162 ;  /* 0x000000a2a5a57221 */ /* 0x000fe40000010000 */
[C---:B------:R-:W-:Y:S01]  /*e260*/  HMMA.16816.F32 R104, R16.reuse, R34, R104 ;  /* 0x000000221068723c */ /* 0x040fe20000001868 */
[----:B------:R-:W-:Y:S03]  /*e270*/  LDSM.16.MT88.4 R32, [R184+UR4+0x4900] ;  /* 0x00490004b820783b */ /* 0x000fe60008004200 */
[----:B------:R-:W-:Y:S02]  /*e280*/  FADD.FTZ R160, R160, R161 ;  /* 0x000000a1a0a07221 */ /* 0x000fe40000010000 */
[----:B------:R-:W-:Y:S01]  /*e290*/  FADD.FTZ R164, R164, R165 ;  /* 0x000000a5a4a47221 */ /* 0x000fe20000010000 */
[----:B------:R-:W2:Y:S01]  /*e2a0*/  MUFU.EX2 R171, R171 ;  /* 0x000000ab00ab7308 */ /* 0x000ea20000000800 */
[C---:B-1----:R-:W-:Y:S01]  /*e2b0*/  HMMA.16816.F32 R108, R16.reuse, R24, R108 ;  /* 0x00000018106c723c */ /* 0x042fe2000000186c */
[----:B---3--:R-:W-:Y:S03]  /*e2c0*/  LDSM.16.MT88.4 R140, [R14+0x3900] ;  /* 0x003900000e8c783b */ /* 0x008fe60000004200 */
[----:B------:R-:W-:Y:S02]  /*e2d0*/  FADD.FTZ R163, R163, R160 ;  /* 0x000000a0a3a37221 */ /* 0x000fe40000010000 */
[----:B------:R-:W-:Y:S02]  /*e2e0*/  FADD.FTZ R167, R167, R164 ;  /* 0x000000a4a7a77221 */ /* 0x000fe40000010000 */
[C---:B------:R-:W-:Y:S01]  /*e2f0*/  HMMA.16816.F32 R112, R16.reuse, R26, R112 ;  /* 0x0000001a1070723c */ /* 0x040fe20000001870 */
[----:B------:R-:W1:Y:S01]  /*e300*/  LDSM.16.MT88.4 R24, [R185+UR4+0x4900] ;  /* 0x00490004b918783b */ /* 0x000e620008004200 */
[----:B------:R-:W3:Y:S06]  /*e310*/  MUFU.EX2 R159, R159 ;  /* 0x0000009f009f7308 */ /* 0x000eec0000000800 */
[C---:B------:R-:W-:Y:S04]  /*e320*/  HMMA.16816.F32 R116, R16.reuse, R124, R116 ;  /* 0x0000007c1074723c */ /* 0x040fe80000001874 */
[----:B------:R-:W1:Y:S04]  /*e330*/  MUFU.EX2 R175, R175 ;  /* 0x000000af00af7308 */ /* 0x000e680000000800 */
        /* <DEDUP_REMOVED lines=14> */
[C---:B-1----:R-:W-:Y:S08]  /*e420*/  HMMA.16816.F32 R68, R16.reuse, R24, R68 ;  /* 0x000000181044723c */ /* 0x042ff00000001844 */
[C---:B------:R-:W-:Y:S01]  /*e430*/  HMMA.16816.F32 R72, R16.reuse, R26, R72 ;  /* 0x0000001a1048723c */ /* 0x040fe20000001848 */
[----:B------:R-:W1:Y:S07]  /*e440*/  LDSM.16.MT88.4 R24, [R185+UR4+0x1100] ;  /* 0x00110004b918783b */ /* 0x000e6e0008004200 */
[C---:B------:R-:W-:Y:S08]  /*e450*/  HMMA.16816.F32 R76, R16.reuse, R28, R76 ;  /* 0x0000001c104c723c */ /* 0x040ff0000000184c */
[C---:B------:R-:W-:Y:S01]  /*e460*/  HMMA.16816.F32 R80, R16.reuse, R30, R80 ;  /* 0x0000001e1050723c */ /* 0x040fe20000001850 */
[----:B------:R-:W1:Y:S07]  /*e470*/  LDSM.16.MT88.4 R28, [R184+UR4+0x1100] ;  /* 0x00110004b81c783b */ /* 0x000e6e0008004200 */
[C---:B------:R-:W-:Y:S08]  /*e480*/  HMMA.16816.F32 R84, R16.reuse, R32, R84 ;  /* 0x000000201054723c */ /* 0x040ff00000001854 */
[C---:B------:R-:W-:Y:S01]  /*e490*/  HMMA.16816.F32 R88, R16.reuse, R34, R88 ;  /* 0x000000221058723c */ /* 0x040fe20000001858 */
[----:B------:R-:W3:Y:S07]  /*e4a0*/  LDSM.16.MT88.4 R32, [R185+UR4+0x3100] ;  /* 0x00310004b920783b */ /* 0x000eee0008004200 */
[C---:B----4-:R-:W-:Y:S08]  /*e4b0*/  HMMA.16816.F32 R92, R16.reuse, R20, R92 ;  /* 0x00000014105c723c */ /* 0x050ff0000000185c */
[----:B------:R-:W-:Y:S01]  /*e4c0*/  HMMA.16816.F32 R96, R16, R22, R96 ;  /* 0x000000161060723c */ /* 0x000fe20000001860 */
[----:B------:R-:W4:Y:S06]  /*e4d0*/  LDSM.16.MT88.4 R20, [R14+0x3100] ;  /* 0x003100000e14783b */ /* 0x000f2c0000004200 */
[----:B------:R-:W-:Y:S01]  /*e4e0*/  F2FP.PACK_AB R16, R177, R172 ;  /* 0x000000acb110723e */ /* 0x000fe200000000ff */
[----:B------:R-:W-:Y:S01]  /*e4f0*/  FADD.FTZ R172, R172, R163 ;  /* 0x000000a3acac7221 */ /* 0x000fe20000010000 */
[----:B------:R-:W-:Y:S03]  /*e500*/  F2FP.PACK_AB R18, R179, R168 ;  /* 0x000000a8b312723e */ /* 0x000fe600000000ff */
[----:B--2---:R-:W-:Y:S01]  /*e510*/  F2FP.PACK_AB R17, R173, R166 ;  /* 0x000000a6ad11723e */ /* 0x004fe200000000ff */
[----:B------:R-:W-:Y:S01]  /*e520*/  FADD.FTZ R166, R166, R167 ;  /* 0x000000a7a6a67221 */ /* 0x000fe20000010000 */
[----:B-----5:R-:W-:Y:S01]  /*e530*/  F2FP.PACK_AB R19, R169, R170 ;  /* 0x000000aaa913723e */ /* 0x020fe200000000ff */
        /* <DEDUP_REMOVED lines=8> */
[----:B------:R-:W1:Y:S07]  /*e5c0*/  LDSM.16.MT88.4 R24, [R185+UR4+0x5100] ;  /* 0x00510004b918783b */ /* 0x000e6e0008004200 */
[C---:B------:R-:W-:Y:S08]  /*e5d0*/  HMMA.16816.F32 R100, R16.reuse, R124, R100 ;  /* 0x0000007c1064723c */ /* 0x040ff00000001864 */
[C---:B------:R-:W-:Y:S01]  /*e5e0*/  HMMA.16816.F32 R104, R16.reuse, R126, R104 ;  /* 0x0000007e1068723c */ /* 0x040fe20000001868 */
[----:B------:R-:W-:Y:S07]  /*e5f0*/  LDSM.16.MT88.4 R124, [R185+UR4+0x1900] ;  /* 0x00190004b97c783b */ /* 0x000fee0008004200 */
[C---:B------:R-:W-:Y:S08]  /*e600*/  HMMA.16816.F32 R108, R16.reuse, R28, R108 ;  /* 0x0000001c106c723c */ /* 0x040ff0000000186c */
[C---:B------:R-:W-:Y:S01]  /*e610*/  HMMA.16816.F32 R112, R16.reuse, R30, R112 ;  /* 0x0000001e1070723c */ /* 0x040fe20000001870 */
[----:B------:R-:W2:Y:S07]  /*e620*/  LDSM.16.MT88.4 R28, [R13+0x5100] ;  /* 0x005100000d1c783b */ /* 0x000eae0000004200 */
[C---:B------:R-:W-:Y:S08]  /*e630*/  HMMA.16816.F32 R116, R16.reuse, R128, R116 ;  /* 0x000000801074723c */ /* 0x040ff00000001874 */
[C---:B------:R-:W-:Y:S08]  /*e640*/  HMMA.16816.F32 R120, R16.reuse, R130, R120 ;  /* 0x000000821078723c */ /* 0x040ff00000001878 */
[C---:B---3--:R-:W-:Y:S08]  /*e650*/  HMMA.16816.F32 R36, R16.reuse, R32, R36 ;  /* 0x000000201024723c */ /* 0x048ff00000001824 */
[C---:B------:R-:W-:Y:S01]  /*e660*/  HMMA.16816.F32 R40, R16.reuse, R34, R40 ;  /* 0x000000221028723c */ /* 0x040fe20000001828 */
[----:B------:R-:W3:Y:S07]  /*e670*/  LDSM.16.MT88.4 R32, [R184+UR4+0x5100] ;  /* 0x00510004b820783b */ /* 0x000eee0008004200 */
[C---:B------:R-:W-:Y:S08]  /*e680*/  HMMA.16816.F32 R44, R16.reuse, R132, R44 ;  /* 0x00000084102c723c */ /* 0x040ff0000000182c */
[C---:B------:R-:W-:Y:S01]  /*e690*/  HMMA.16816.F32 R48, R16.reuse, R134, R48 ;  /* 0x000000861030723c */ /* 0x040fe20000001830 */
[----:B------:R-:W-:Y:S07]  /*e6a0*/  LDSM.16.MT88.4 R132, [R185+UR4+0x3900] ;  /* 0x00390004b984783b */ /* 0x000fee0008004200 */
        /* <DEDUP_REMOVED lines=11> */
[----:B------:R-:W2:Y:S07]  /*e760*/  LDSM.16.MT88.4 R28, [R184+UR4+0x1900] ;  /* 0x00190004b81c783b */ /* 0x000eae0008004200 */
[C---:B---3--:R-:W-:Y:S08]  /*e770*/  HMMA.16816.F32 R84, R16.reuse, R32, R84 ;  /* 0x000000201054723c */ /* 0x048ff00000001854 */
[C---:B------:R-:W-:Y:S01]  /*e780*/  HMMA.16816.F32 R88, R16.reuse, R34, R88 ;  /* 0x000000221058723c */ /* 0x040fe20000001858 */
[----:B------:R-:W3:Y:S07]  /*e790*/  LDSM.16.MT88.4 R32, [R14+0x1900] ;  /* 0x001900000e20783b */ /* 0x000eee0000004200 */
[C---:B----4-:R-:W-:Y:S08]  /*e7a0*/  HMMA.16816.F32 R92, R16.reuse, R20, R92 ;  /* 0x00000014105c723c */ /* 0x050ff0000000185c */
[----:B------:R-:W-:Y:S01]  /*e7b0*/  HMMA.16816.F32 R96, R16, R22, R96 ;  /* 0x000000161060723c */ /* 0x000fe20000001860 */
[----:B------:R-:W4:Y:S06]  /*e7c0*/  LDSM.16.MT88.4 R20, [R184+UR4+0x3900] ;  /* 0x00390004b814783b */ /* 0x000f2c0008004200 */
[----:B------:R-:W-:Y:S01]  /*e7d0*/  F2FP.PACK_AB R16, R171, R156 ;  /* 0x0000009cab10723e */ /* 0x000fe200000000ff */
[----:B------:R-:W-:Y:S01]  /*e7e0*/  FADD.FTZ R156, R156, R179 ;  /* 0x000000b39c9c7221 */ /* 0x000fe20000010000 */
[----:B------:R-:W-:Y:S03]  /*e7f0*/  F2FP.PACK_AB R18, R159, R174 ;  /* 0x000000ae9f12723e */ /* 0x000fe600000000ff */
[C---:B------:R-:W-:Y:S01]  /*e800*/  F2FP.PACK_AB R17, R176.reuse, R175 ;  /* 0x000000afb011723e */ /* 0x040fe200000000ff */
[----:B------:R-:W-:Y:S01]  /*e810*/  FADD.FTZ R175, R175, R170 ;  /* 0x000000aaafaf7221 */ /* 0x000fe20000010000 */
[----:B------:R-:W-:Y:S01]  /*e820*/  F2FP.PACK_AB R19, R181, R178 ;  /* 0x000000b2b513723e */ /* 0x000fe200000000ff */
[----:B------:R-:W-:Y:S02]  /*e830*/  FADD.FTZ R171, R171, R156 ;  /* 0x0000009cabab7221 */ /* 0x000fe40000010000 */
[----:B------:R-:W-:Y:S02]  /*e840*/  FADD.FTZ R175, R176, R175 ;  /* 0x000000afb0af7221 */ /* 0x000fe40000010000 */
[----:B------:R-:W-:Y:S02]  /*e850*/  FADD.FTZ R174, R174, R171 ;  /* 0x000000abaeae7221 */ /* 0x000fe40000010000 */
[C---:B------:R-:W-:Y:S01]  /*e860*/  HMMA.16816.F32 R128, R16.reuse, R124, R4 ;  /* 0x0000007c1080723c */ /* 0x040fe20000001804 */
[----:B------:R-:W5:Y:S02]  /*e870*/  LDSM.16.MT88.4 R4, [R13+0x5900] ;  /* 0x005900000d04783b */ /* 0x000f640000004200 */
[----:B------:R-:W-:Y:S02]  /*e880*/  FADD.FTZ R178, R178, R175 ;  /* 0x000000afb2b27221 */ /* 0x000fe40000010000 */
[----:B------:R-:W-:Y:S02]  /*e890*/  FADD.FTZ R207, R159, R174 ;  /* 0x000000ae9fcf7221 */ /* 0x000fe40000010000 */
[----:B------:R-:W-:Y:S01]  /*e8a0*/  FADD.FTZ R208, R181, R178 ;  /* 0x000000b2b5d07221 */ /* 0x000fe20000010000 */
[C---:B------:R-:W-:Y:S01]  /*e8b0*/  HMMA.16816.F32 R124, R16.reuse, R126, R8 ;  /* 0x0000007e107c723c */ /* 0x040fe20000001808 */
[----:B------:R-:W4:Y:S07]  /*e8c0*/  LDSM.16.MT88.4 R8, [R184+UR4+0x5900] ;  /* 0x00590004b808783b */ /* 0x000f2e0008004200 */
[C---:B-1----:R-:W-:Y:S01]  /*e8d0*/  HMMA.16816.F32 R100, R16.reuse, R24, R100 ;  /* 0x000000181064723c */ /* 0x042fe20000001864 */
[----:B------:R-:W1:Y:S07]  /*e8e0*/  LDSM.16.MT88.4 R12, [R14+0x5900] ;  /* 0x005900000e0c783b */ /* 0x000e6e0000004200 */
[C---:B------:R-:W-:Y:S08]  /*e8f0*/  HMMA.16816.F32 R104, R16.reuse, R26, R104 ;  /* 0x0000001a1068723c */ /* 0x040ff00000001868 */
[C---:B--2---:R-:W-:Y:S08]  /*e900*/  HMMA.16816.F32 R108, R16.reuse, R28, R108 ;  /* 0x0000001c106c723c */ /* 0x044ff0000000186c */
[C---:B------:R-:W-:Y:S08]  /*e910*/  HMMA.16816.F32 R112, R16.reuse, R30, R112 ;  /* 0x0000001e1070723c */ /* 0x040ff00000001870 */
[C---:B---3--:R-:W-:Y:S08]  /*e920*/  HMMA.16816.F32 R116, R16.reuse, R32, R116 ;  /* 0x000000201074723c */ /* 0x048ff00000001874 */
        /* <DEDUP_REMOVED lines=12> */
[C---:B------:R-:W-:Y:S08]  /*e9f0*/  HMMA.16816.F32 R80, R16.reuse, R6, R80 ;  /* 0x000000061050723c */ /* 0x040ff00000001850 */
[C---:B------:R-:W-:Y:S08]  /*ea00*/  HMMA.16816.F32 R84, R16.reuse, R8, R84 ;  /* 0x000000081054723c */ /* 0x040ff00000001854 */
        /* <DEDUP_REMOVED lines=56> */
.L_x_2444:
        /* <DEDUP_REMOVED lines=10> */
.L_x_2434:
[----:B-1----:R-:W1:Y:S01]  /*ee30*/  SHFL.BFLY PT, R4, R207, 0x2, 0x1f ;  /* 0x0c401f00cf047f89 */ /* 0x002e6200000e0000 */
[----:B------:R-:W-:-:S02]  /*ee40*/  MOV R6, RZ ;  /* 0x000000ff00067202 */ /* 0x000fc40000000f00 */
[----:B------:R-:W-:Y:S01]  /*ee50*/  MOV R5, RZ ;  /* 0x000000ff00057202 */ /* 0x000fe20000000f00 */
[----:B------:R-:W2:Y:S01]  /*ee60*/  SHFL.BFLY PT, R3, R208, 0x2, 0x1f ;  /* 0x0c401f00d0037f89 */ /* 0x000ea200000e0000 */
        /* <DEDUP_REMOVED lines=13> */
[----:B------:R-:W2:Y:S01]  /*ef40*/  @P1 MUFU.LG2 R4, R4 ;  /* 0x0000000400041308 */ /* 0x000ea20000000c00 */
[----:B------:R-:W-:Y:S02]  /*ef50*/  @P0 FMUL.FTZ R11, R11, c[0x0][0x2d0] ;  /* 0x0000b4000b0b0a20 */ /* 0x000fe40000410000 */
[----:B-1----:R-:W-:-:S05]  /*ef60*/  FMUL.FTZ R128, R6, R128 ;  /* 0x0000008006807220 */ /* 0x002fca0000410000 */
[----:B------:R-:W1:Y:S01]  /*ef70*/  @P0 MUFU.RCP R5, R3 ;  /* 0x0000000300050308 */ /* 0x000e620000001000 */
        /* <DEDUP_REMOVED lines=47> */
[----:B------:R3:W4:Y:S01]  /*f270*/  @P0 MUFU.LG2 R6, R3 ;  /* 0x0000000300060308 */ /* 0x0007220000000c00 */
[----:B--2---:R-:W-:-:S02]  /*f280*/  @P1 FMUL.FTZ R9, R4, 0.69314718246459960938 ;  /* 0x3f31721804091820 */ /* 0x004fc40000410000 */
[----:B------:R-:W-:Y:S02]  /*f290*/  @P1 FMUL.FTZ R4, R8, c[0x0][0x2d0] ;  /* 0x0000b40008041a20 */ /* 0x000fe40000410000 */
[C---:B-1----:R-:W-:Y:S02]  /*f2a0*/  FMUL.FTZ R130, R5.reuse, R130 ;  /* 0x0000008205827220 */ /* 0x042fe40000410000 */
[C---:B------:R-:W-:Y:S02]  /*f2b0*/  FMUL.FTZ R131, R5.reuse, R131 ;  /* 0x0000008305837220 */ /* 0x040fe40000410000 */
[C---:B------:R-:W-:Y:S02]  /*f2c0*/  FMUL.FTZ R126, R5.reuse, R126 ;  /* 0x0000007e057e7220 */ /* 0x040fe40000410000 */
[C---:B------:R-:W-:Y:S02]  /*f2d0*/  FMUL.FTZ R127, R5.reuse, R127 ;  /* 0x0000007f057f7220 */ /* 0x040fe40000410000 */
[----:B------:R-:W-:-:S02]  /*f2e0*/  FMUL.FTZ R102, R5, R102 ;  /* 0x0000006605667220 */ /* 0x000fc40000410000 */
[C---:B------:R-:W-:Y:S01]  /*f2f0*/  FMUL.FTZ R103, R5.reuse, R103 ;  /* 0x0000006705677220 */ /* 0x040fe20000410000 */
[----:B---3--:R-:W-:Y:S01]  /*f300*/  MOV R3, 0xff800000 ;  /* 0xff80000000037802 */ /* 0x008fe20000000f00 */
[----:B----4-:R-:W-:Y:S02]  /*f310*/  @P0 FMUL.FTZ R6, R6, 0.69314718246459960938 ;  /* 0x3f31721806060820 */ /* 0x010fe40000410000 */
        /* <DEDUP_REMOVED lines=44> */
.L_x_2400:
[----:B------:R-:W-:Y:S01]  /*f5e0*/  USHF.R.S32.HI UR6, URZ, 0x1f, UR7 ;  /* 0x0000001f3f067899 */ /* 0x000fe20008011407 */
[----:B------:R-:W-:Y:S05]  /*f5f0*/  @P2 BRA `(.L_x_2446) ;  /* 0x0000157000002947 */ /* 0x000fea0003800000 */
[----:B------:R-:W1:Y:S01]  /*f600*/  S2R R0, SR_TID.X ;  /* 0x0000000000007919 */ /* 0x000e620000002100 */
[----:B------:R-:W-:Y:S01]  /*f610*/  IMAD.MOV.U32 R10, RZ, RZ, c[0x0][0x4e8] ;  /* 0x00013a00ff0a7624 */ /* 0x000fe200078e00ff */
[----:B------:R-:W-:Y:S01]  /*f620*/  ULDC.64 UR4, c[0x0][0x490] ;  /* 0x0001240000047ab9 */ /* 0x000fe20000000a00 */
[----:B------:R-:W-:Y:S01]  /*f630*/  F2FP.PACK_AB R128, R129, R128 ;  /* 0x000000808180723e */ /* 0x000fe200000000ff */
[----:B------:R-:W2:Y:S01]  /*f640*/  S2R R22, SR_CTAID.Z ;  /* 0x0000000000167919 */ /* 0x000ea20000002700 */
[----:B------:R-:W-:Y:S01]  /*f650*/  UIMAD UR8, UR6, UR4, URZ ;  /* 0x00000004060872a4 */ /* 0x000fe2000f8e023f */
[C---:B------:R-:W-:Y:S01]  /*f660*/  ISETP.NE.AND P3, PT, R10.reuse, 0x1, PT ;  /* 0x000000010a00780c */ /* 0x040fe20003f65270 */
[----:B------:R-:W-:Y:S01]  /*f670*/  UIMAD.WIDE.U32 UR10, UR7, UR4, URZ ;  /* 0x00000004070a72a5 */ /* 0x000fe2000f8e003f */
[----:B------:R-:W-:Y:S01]  /*f680*/  IMAD R10, R10, c[0x0][0x388], RZ ;  /* 0x0000e2000a0a7a24 */ /* 0x000fe200078e02ff */
[----:B------:R-:W-:Y:S01]  /*f690*/  UIMAD UR8, UR7, UR5, UR8 ;  /* 0x00000005070872a4 */ /* 0x000fe2000f8e0208 */
[----:B------:R-:W-:Y:S01]  /*f6a0*/  F2FP.PACK_AB R130, R131, R130 ;  /* 0x000000828382723e */ /* 0x000fe200000000ff */
[----:B------:R-:W-:Y:S01]  /*f6b0*/  BSSY B0, `(.L_x_2447) ;  /* 0x0000103000007945 */ /* 0x000fe20003800000 */
        /* <DEDUP_REMOVED lines=12> */
[----:B-1----:R-:W-:Y:S01]  /*f780*/  SHF.R.S32.HI R9, RZ, 0x1f, R0 ;  /* 0x0000001fff097819 */ /* 0x002fe20000011400 */
[----:B------:R-:W-:Y:S01]  /*f790*/  IMAD.U32 R26, RZ, RZ, UR14 ;  /* 0x0000000eff1a7e24 */ /* 0x000fe2000f8e00ff */
[----:B------:R-:W-:Y:S01]  /*f7a0*/  F2FP.PACK_AB R102, R103, R102 ;  /* 0x000000666766723e */ /* 0x000fe200000000ff */
[----:B------:R-:W-:Y:S01]  /*f7b0*/  IMAD.U32 R25, RZ, RZ, UR8 ;  /* 0x00000008ff197e24 */ /* 0x000fe2000f8e00ff */
[----:B------:R-:W-:Y:S01]  /*f7c0*/  LEA.HI R11, R9, R0, RZ, 0x2 ;  /* 0x00000000090b7211 */ /* 0x000fe200078f10ff */
[----:B------:R-:W-:Y:S01]  /*f7d0*/  IMAD.U32 R27, RZ, RZ, UR5 ;  /* 0x00000005ff1b7e24 */ /* 0x000fe2000f8e00ff */
[----:B--2---:R-:W-:Y:S01]  /*f7e0*/  SHF.R.S32.HI R15, RZ, 0x1f, R22 ;  /* 0x0000001fff0f7819 */ /* 0x004fe20000011416 */
[----:B------:R-:W-:Y:S01]  /*f7f0*/  IMAD.WIDE.U32 R24, R22, c[0x0][0x498], R24 ;  /* 0x0001260016187a25 */ /* 0x000fe200078e0018 */
[----:B------:R-:W-:-:S02]  /*f800*/  SHF.R.S32.HI R20, RZ, 0x2, R11 ;  /* 0x00000002ff147819 */ /* 0x000fc4000001140b */
[----:B------:R-:W-:Y:S02]  /*f810*/  SHF.R.S32.HI R13, RZ, 0x1f, R11 ;  /* 0x0000001fff0d7819 */ /* 0x000fe4000001140b */
[----:B------:R-:W-:Y:S02]  /*f820*/  LOP3.LUT R11, R11, 0xfffffffc, RZ, 0xc0, !PT ;  /* 0xfffffffc0b0b7812 */ /* 0x000fe400078ec0ff */
[----:B------:R-:W-:Y:S01]  /*f830*/  LEA.HI R4, R13, R20, RZ, 0x3 ;  /* 0x000000140d047211 */ /* 0x000fe200078f18ff */
[----:B------:R-:W-:Y:S01]  /*f840*/  IMAD R13, R15, c[0x0][0x498], RZ ;  /* 0x000126000f0d7a24 */ /* 0x000fe200078e02ff */
[-C--:B------:R-:W-:Y:S01]  /*f850*/  LEA.HI R18, R9, R0.reuse, RZ, 0x5 ;  /* 0x0000000009127211 */ /* 0x080fe200078f28ff */
[----:B------:R-:W-:Y:S01]  /*f860*/  IMAD.IADD R8, R0, 0x1, -R11 ;  /* 0x0000000100087824 */ /* 0x000fe200078e0a0b */
[----:B------:R-:W-:Y:S01]  /*f870*/  LOP3.LUT R11, R4, 0xfffffff8, RZ, 0xc0, !PT ;  /* 0xfffffff8040b7812 */ /* 0x000fe200078ec0ff */
[----:B------:R-:W-:Y:S01]  /*f880*/  IMAD R15, R15, c[0x0][0x3f0], RZ ;  /* 0x0000fc000f0f7a24 */ /* 0x000fe200078e02ff */
[CC--:B------:R-:W-:Y:S01]  /*f890*/  LEA.HI R6, R9.reuse, R0.reuse, RZ, 0x3 ;  /* 0x0000000009067211 */ /* 0x0c0fe200078f18ff */
[----:B------:R-:W-:Y:S01]  /*f8a0*/  IMAD R13, R22, c[0x0][0x49c], R13 ;  /* 0x00012700160d7a24 */ /* 0x000fe200078e020d */
[----:B------:R-:W-:Y:S01]  /*f8b0*/  LEA.HI R2, R9, R0, RZ, 0x6 ;  /* 0x0000000009027211 */ /* 0x000fe200078f30ff */
[----:B------:R-:W-:Y:S01]  /*f8c0*/  IMAD.IADD R20, R20, 0x1, -R11 ;  /* 0x0000000114147824 */ /* 0x000fe200078e0a0b */
[----:B------:R-:W-:Y:S01]  /*f8d0*/  LOP3.LUT R9, R18, 0xffffffe0, RZ, 0xc0, !PT ;  /* 0xffffffe012097812 */ /* 0x000fe200078ec0ff */
[----:B------:R-:W1:Y:S01]  /*f8e0*/  S2R R11, SR_CTAID.X ;  /* 0x00000000000b7919 */ /* 0x000e620000002500 */
[----:B------:R-:W-:Y:S01]  /*f8f0*/  LOP3.LUT R21, R6, 0xfffffff8, RZ, 0xc0, !PT ;  /* 0xfffffff806157812 */ /* 0x000fe200078ec0ff */
[----:B------:R-:W-:Y:S01]  /*f900*/  IMAD R12, R22, c[0x0][0x3f4], R15 ;  /* 0x0000fd00160c7a24 */ /* 0x000fe200078e020f */
[----:B------:R-:W-:Y:S01]  /*f910*/  SHF.R.S32.HI R6, RZ, 0x3, R6 ;  /* 0x00000003ff067819 */ /* 0x000fe20000011406 */
[C---:B------:R-:W-:Y:S01]  /*f920*/  IMAD.IADD R9, R0.reuse, 0x1, -R9 ;  /* 0x0000000100097824 */ /* 0x040fe200078e0a09 */
[--C-:B------:R-:W-:Y:S01]  /*f930*/  SHF.R.S32.HI R17, RZ, 0x5, R18.reuse ;  /* 0x00000005ff117819 */ /* 0x100fe20000011412 */
[----:B------:R-:W-:Y:S01]  /*f940*/  IMAD.IADD R21, R0, 0x1, -R21 ;  /* 0x0000000100157824 */ /* 0x000fe200078e0a15 */
[----:B------:R-:W-:Y:S01]  /*f950*/  SHF.R.S32.HI R18, RZ, 0x1f, R18 ;  /* 0x0000001fff127819 */ /* 0x000fe20000011412 */
[----:B------:R-:W-:Y:S01]  /*f960*/  IMAD.SHL.U32 R15, R6, 0x40, RZ ;  /* 0x00000040060f7824 */ /* 0x000fe200078e00ff */
[----:B------:R-:W-:Y:S01]  /*f970*/  SHF.R.S32.HI R0, RZ, 0x1f, R9 ;  /* 0x0000001fff007819 */ /* 0x000fe20000011409 */
[C---:B------:R-:W-:Y:S01]  /*f980*/  IMAD.SHL.U32 R4, R21.reuse, 0x8, RZ ;  /* 0x0000000815047824 */ /* 0x040fe200078e00ff */
[----:B------:R-:W-:Y:S01]  /*f990*/  LEA.HI R18, R18, R17, RZ, 0x3 ;  /* 0x0000001112127211 */ /* 0x000fe200078f18ff */
[----:B------:R-:W-:Y:S01]  /*f9a0*/  IMAD R16, R21, 0x20, R6 ;  /* 0x0000002015107824 */ /* 0x000fe200078e0206 */
[----:B------:R-:W-:Y:S01]  /*f9b0*/  LOP3.LUT R15, R15, 0x1c0, RZ, 0xc0, !PT ;  /* 0x000001c00f0f7812 */ /* 0x000fe200078ec0ff */
[----:B------:R-:W-:Y:S01]  /*f9c0*/  IMAD R14, R17, 0x200, R8 ;  /* 0x00000200110e7824 */ /* 0x000fe200078e0208 */
[----:B------:R-:W-:Y:S01]  /*f9d0*/  LOP3.LUT R18, R18, 0xffffff8, RZ, 0xc0, !PT ;  /* 0x0ffffff812127812 */ /* 0x000fe200078ec0ff */
[----:B------:R-:W-:Y:S01]  /*f9e0*/  IMAD.WIDE.U32 R22, R22, c[0x0][0x3f0], R26 ;  /* 0x0000fc0016167a25 */ /* 0x000fe200078e001a */
[----:B------:R-:W-:-:S02]  /*f9f0*/  LOP3.LUT P0, RZ, R9, 0x3, RZ, 0xc0, !PT ;  /* 0x0000000309ff7812 */ /* 0x000fc4000780c0ff */
[----:B------:R-:W-:Y:S01]  /*fa00*/  LEA.HI R19, R8, R8, RZ, 0x1 ;  /* 0x0000000808137211 */ /* 0x000fe200078f08ff */
[----:B------:R-:W-:Y:S01]  /*fa10*/  IMAD.IADD R18, R17, 0x1, -R18 ;  /* 0x0000000111127824 */ /* 0x000fe200078e0a12 */
[----:B------:R-:W-:Y:S01]  /*fa20*/  LEA.HI R9, R0, R9, RZ, 0x2 ;  /* 0x0000000900097211 */ /* 0x000fe200078f10ff */
[----:B------:R-:W-:Y:S01]  /*fa30*/  IMAD.IADD R23, R23, 0x1, R12 ;  /* 0x0000000117177824 */ /* 0x000fe200078e020c */
[----:B------:R-:W-:Y:S01]  /*fa40*/  SHF.R.U32.HI R0, RZ, 0x3, R15 ;  /* 0x00000003ff007819 */ /* 0x000fe2000001160f */
[----:B-1----:R-:W-:Y:S01]  /*fa50*/  IMAD R17, R11, 0x80, R16 ;  /* 0x000000800b117824 */ /* 0x002fe200078e0210 */
[----:B------:R-:W-:Y:S02]  /*fa60*/  LOP3.LUT R15, R15, 0x38, R4, 0xf8, !PT ;  /* 0x000000380f0f7812 */ /* 0x000fe400078ef804 */
[----:B------:R-:W-:Y:S01]  /*fa70*/  LOP3.LUT R19, R19, 0x1ffffffe, RZ, 0xc0, !PT ;  /* 0x1ffffffe13137812 */ /* 0x000fe200078ec0ff */
[----:B------:R-:W-:Y:S01]  /*fa80*/  IMAD.MOV.U32 R16, RZ, RZ, R17 ;  /* 0x000000ffff107224 */ /* 0x000fe200078e0011 */
[----:B------:R-:W-:Y:S01]  /*fa90*/  LOP3.LUT R0, R15, R0, RZ, 0x3c, !PT ;  /* 0x000000000f007212 */ /* 0x000fe200078e3cff */
[----:B------:R-:W-:Y:S01]  /*faa0*/  @P3 IMAD.HI.U32 R15, R17, c[0x0][0x4ec], RZ ;  /* 0x00013b00110f3a27 */ /* 0x000fe200078e00ff */
[----:B------:R-:W-:-:S02]  /*fab0*/  SHF.R.S32.HI R9, RZ, 0x2, R9 ;  /* 0x00000002ff097819 */ /* 0x000fc40000011409 */
[----:B------:R-:W-:Y:S01]  /*fac0*/  R2P PR, R20, 0x6 ;  /* 0x0000000614007804 */ /* 0x000fe20000000000 */
[----:B------:R-:W-:Y:S01]  /*fad0*/  IMAD.IADD R8, R8, 0x1, -R19 ;  /* 0x0000000108087824 */ /* 0x000fe200078e0a13 */
[C---:B------:R-:W-:Y:S01]  /*fae0*/  LOP3.LUT R19, R20.reuse, 0x1, RZ, 0xc0, !PT ;  /* 0x0000000114137812 */ /* 0x040fe200078ec0ff */
[----:B------:R-:W-:Y:S01]  /*faf0*/  IMAD.SHL.U32 R20, R20, 0x40, RZ ;  /* 0x0000004014147824 */ /* 0x000fe200078e00ff */
[----:B------:R-:W-:Y:S01]  /*fb00*/  @P3 SHF.R.U32.HI R16, RZ, c[0x0][0x4f0], R15 ;  /* 0x00013c00ff103a19 */ /* 0x000fe2000001160f */
[----:B------:R-:W-:Y:S01]  /*fb10*/  IMAD R9, R18, 0x10, R9 ;  /* 0x0000001012097824 */ /* 0x000fe200078e0209 */
[----:B------:R-:W-:Y:S01]  /*fb20*/  ISETP.NE.U32.AND P4, PT, R19, 0x1, PT ;  /* 0x000000011300780c */ /* 0x000fe20003f85070 */
[----:B------:R-:W-:Y:S01]  /*fb30*/  IMAD.SHL.U32 R15, R2, 0x8, RZ ;  /* 0x00000008020f7824 */ /* 0x000fe200078e00ff */
[----:B------:R-:W-:Y:S01]  /*fb40*/  LOP3.LUT R20, R20, 0x1c0, RZ, 0xc0, !PT ;  /* 0x000001c014147812 */ /* 0x000fe200078ec0ff */
[----:B------:R-:W-:Y:S01]  /*fb50*/  IMAD R8, R8, 0x8, R9 ;  /* 0x0000000808087824 */ /* 0x000fe200078e0209 */
[----:B------:R-:W-:Y:S01]  /*fb60*/  F2FP.PACK_AB R104, R105, R104 ;  /* 0x000000686968723e */ /* 0x000fe200000000ff */
[----:B------:R-:W-:Y:S01]  /*fb70*/  IMAD.MOV R2, RZ, RZ, -R16 ;  /* 0x000000ffff027224 */ /* 0x000fe200078e0a10 */
[----:B------:R-:W-:Y:S01]  /*fb80*/  LOP3.LUT R15, R0, 0x7ffffe00, R15, 0xf8, !PT ;  /* 0x7ffffe00000f7812 */ /* 0x000fe200078ef80f */
[C---:B------:R-:W-:Y:S01]  /*fb90*/  IMAD R8, R11.reuse, 0x80, R8 ;  /* 0x000000800b087824 */ /* 0x040fe200078e0208 */
[----:B------:R-:W-:Y:S01]  /*fba0*/  LEA.HI R19, R20, R20, RZ, 0x1d ;  /* 0x0000001414137211 */ /* 0x000fe200078fe8ff */
[----:B------:R-:W-:Y:S01]  /*fbb0*/  IMAD R2, R2, c[0x0][0x4e8], R17 ;  /* 0x00013a0002027a24 */ /* 0x000fe200078e0211 */
[----:B------:R-:W-:Y:S01]  /*fbc0*/  SHF.R.S32.HI R0, RZ, 0x1f, R16 ;  /* 0x0000001fff007819 */ /* 0x000fe20000011410 */
[----:B------:R-:W-:Y:S01]  /*fbd0*/  IMAD R9, R11, 0x80, R9 ;  /* 0x000000800b097824 */ /* 0x000fe200078e0209 */
[----:B------:R-:W-:Y:S01]  /*fbe0*/  F2FP.PACK_AB R106, R107, R106 ;  /* 0x0000006a6b6a723e */ /* 0x000fe200000000ff */
[----:B------:R-:W-:Y:S01]  /*fbf0*/  IMAD.U32 R14, R14, 0x2, R19 ;  /* 0x000000020e0e7824 */ /* 0x000fe200078e0013 */
[----:B------:R-:W-:Y:S01]  /*fc00*/  F2FP.PACK_AB R108, R109, R108 ;  /* 0x0000006c6d6c723e */ /* 0x000fe200000000ff */
[----:B------:R-:W-:Y:S01]  /*fc10*/  IMAD R17, R0, c[0x0][0x3e0], RZ ;  /* 0x0000f80000117a24 */ /* 0x000fe200078e02ff */
[C---:B------:R-:W-:Y:S01]  /*fc20*/  ISETP.GE.OR P6, PT, R9.reuse, R10, P0 ;  /* 0x0000000a0900720c */ /* 0x040fe200007c6670 */
[----:B------:R-:W-:Y:S01]  /*fc30*/  @P3 IMAD.HI.U32 R0, R8, c[0x0][0x4ec], RZ ;  /* 0x00013b0008003a27 */ /* 0x000fe200078e00ff */
[----:B------:R-:W-:-:S02]  /*fc40*/  IADD3 R9, R9, 0x8, RZ ;  /* 0x0000000809097810 */ /* 0x000fc40007ffe0ff */
[----:B------:R-:W-:Y:S01]  /*fc50*/  F2FP.PACK_AB R110, R111, R110 ;  /* 0x0000006e6f6e723e */ /* 0x000fe200000000ff */
[----:B------:R-:W-:Y:S01]  /*fc60*/  IMAD.SHL.U32 R21, R14, 0x2, RZ ;  /* 0x000000020e157824 */ /* 0x000fe200078e00ff */
[----:B------:R-:W-:Y:S01]  /*fc70*/  ISETP.GE.OR P5, PT, R9, R10, P0 ;  /* 0x0000000a0900720c */ /* 0x000fe200007a6670 */
[----:B------:R-:W-:Y:S01]  /*fc80*/  IMAD.MOV.U32 R19, RZ, RZ, R8 ;  /* 0x000000ffff137224 */ /* 0x000fe200078e0008 */
[----:B------:R-:W-:Y:S01]  /*fc90*/  @P3 SHF.R.U32.HI R19, RZ, c[0x0][0x4f0], R0 ;  /* 0x00013c00ff133a19 */ /* 0x000fe20000011600 */
[C---:B------:R-:W-:Y:S01]  /*fca0*/  IMAD.WIDE.U32 R22, R16.reuse, c[0x0][0x3e0], R22 ;  /* 0x0000f80010167a25 */ /* 0x040fe200078e0016 */
[----:B------:R-:W-:Y:S01]  /*fcb0*/  IADD3 R12, R21, 0x80, RZ ;  /* 0x00000080150c7810 */ /* 0x000fe20007ffe0ff */
[----:B------:R-:W-:Y:S01]  /*fcc0*/  BAR.SYNC.DEFER_BLOCKING 0x1, 0x100 ;  /* 0x0044000000007b1d */ /* 0x000fe20000010000 */
[----:B------:R-:W-:Y:S01]  /*fcd0*/  SHF.R.S32.HI R0, RZ, 0x1f, R19 ;  /* 0x0000001fff007819 */ /* 0x000fe20000011413 */
[----:B------:R-:W-:Y:S01]  /*fce0*/  IMAD R17, R16, c[0x0][0x3e4], R17 ;  /* 0x0000f90010117a24 */ /* 0x000fe200078e0211 */
[----:B------:R-:W-:Y:S01]  /*fcf0*/  IADD3 R16, P0, R19, R24, RZ ;  /* 0x0000001813107210 */ /* 0x000fe20007f1e0ff */
[----:B------:R-:W-:Y:S01]  /*fd00*/  IMAD R11, R11, 0x80, R6 ;  /* 0x000000800b0b7824 */ /* 0x000fe200078e0206 */
[----:B------:R-:W-:Y:S01]  /*fd10*/  IADD3 R9, R21, 0x70, RZ ;  /* 0x0000007015097810 */ /* 0x000fe20007ffe0ff */
[----:B------:R-:W-:Y:S01]  /*fd20*/  IMAD.IADD R23, R23, 0x1, R17 ;  /* 0x0000000117177824 */ /* 0x000fe200078e0211 */
[----:B------:R-:W-:-:S02]  /*fd30*/  @P4 IADD3 R9, R12, 0x10, RZ ;  /* 0x000000100c094810 */ /* 0x000fc40007ffe0ff */
[----:B------:R-:W-:Y:S01]  /*fd40*/  IADD3.X R17, R0, R25, R13, P0, !PT ;  /* 0x0000001900117210 */ /* 0x000fe200007fe40d */
[----:B------:R-:W-:Y:S01]  /*fd50*/  IMAD.MOV.U32 R0, RZ, RZ, 0x20 ;  /* 0x00000020ff007424 */ /* 0x000fe200078e00ff */
[----:B------:R-:W-:Y:S01]  /*fd60*/  SHF.R.S32.HI R12, RZ, 0x1f, R2 ;  /* 0x0000001fff0c7819 */ /* 0x000fe20000011402 */
[----:B------:R-:W-:Y:S01]  /*fd70*/  IMAD.MOV R13, RZ, RZ, -R19 ;  /* 0x000000ffff0d7224 */ /* 0x000fe200078e0a13 */
[----:B------:R-:W-:Y:S02]  /*fd80*/  F2FP.PACK_AB R112, R113, R112 ;  /* 0x000000707170723e */ /* 0x000fe400000000ff */
[----:B------:R-:W-:Y:S01]  /*fd90*/  SEL R0, R0, 0xffffffe0, !P1 ;  /* 0xffffffe000007807 */ /* 0x000fe20004800000 */
[----:B------:R-:W-:Y:S01]  /*fda0*/  IMAD R19, R12, c[0x0][0x3d8], RZ ;  /* 0x0000f6000c137a24 */ /* 0x000fe200078e02ff */
[----:B------:R-:W-:Y:S01]  /*fdb0*/  F2FP.PACK_AB R114, R115, R114 ;  /* 0x000000727372723e */ /* 0x000fe200000000ff */
[----:B------:R-:W-:Y:S01]  /*fdc0*/  IMAD R25, R13, c[0x0][0x4e8], R8 ;  /* 0x00013a000d197a24 */ /* 0x000fe200078e0208 */
[----:B------:R-:W-:Y:S01]  /*fdd0*/  F2FP.PACK_AB R116, R117, R116 ;  /* 0x000000747574723e */ /* 0x000fe200000000ff */
[C---:B------:R-:W-:Y:S01]  /*fde0*/  IMAD R12, R2.reuse, c[0x0][0x3dc], R19 ;  /* 0x0000f700020c7a24 */ /* 0x040fe200078e0213 */
[----:B------:R-:W-:Y:S01]  /*fdf0*/  F2FP.PACK_AB R118, R119, R118 ;  /* 0x000000767776723e */ /* 0x000fe200000000ff */
[----:B------:R-:W-:Y:S01]  /*fe00*/  IMAD.WIDE.U32 R18, R2, c[0x0][0x3d8], R22 ;  /* 0x0000f60002127a25 */ /* 0x000fe200078e0016 */
[----:B------:R-:W-:Y:S01]  /*fe10*/  F2FP.PACK_AB R120, R121, R120 ;  /* 0x000000787978723e */ /* 0x000fe200000000ff */
[----:B------:R-:W-:Y:S01]  /*fe20*/  STS [R21+0x80], R128 ;  /* 0x0000808015007388 */ /* 0x000fe20000000800 */
[----:B------:R-:W-:Y:S01]  /*fe30*/  F2FP.PACK_AB R122, R123, R122 ;  /* 0x0000007a7b7a723e */ /* 0x000fe200000000ff */
[----:B------:R-:W-:Y:S01]  /*fe40*/  IMAD.MOV.U32 R8, RZ, RZ, 0x40 ;  /* 0x00000040ff087424 */ /* 0x000fe200078e00ff */
[----:B------:R-:W-:Y:S01]  /*fe50*/  F2FP.PACK_AB R36, R37, R36 ;  /* 0x000000242524723e */ /* 0x000fe200000000ff */
[----:B------:R-:W-:Y:S01]  /*fe60*/  IMAD.IADD R13, R21, 0x1, R0 ;  /* 0x00000001150d7824 */ /* 0x000fe200078e0200 */
[----:B------:R-:W-:Y:S01]  /*fe70*/  STS [R21+0x480], R130 ;  /* 0x0004808215007388 */ /* 0x000fe20000000800 */
[----:B------:R-:W-:Y:S01]  /*fe80*/  IMAD.IADD R23, R0, 0x1, R9 ;  /* 0x0000000100177824 */ /* 0x000fe200078e0209 */
[----:B------:R-:W-:Y:S01]  /*fe90*/  SHF.R.S32.HI R0, RZ, 0x1f, R25 ;  /* 0x0000001fff007819 */ /* 0x000fe20000011419 */
[----:B------:R-:W-:Y:S01]  /*fea0*/  IMAD.WIDE.U32 R16, R25, c[0x0][0x488], R16 ;  /* 0x0001220019107a25 */ /* 0x000fe200078e0010 */
[----:B------:R-:W-:Y:S01]  /*feb0*/  SEL R8, R8, 0xffffffc0, !P2 ;  /* 0xffffffc008087807 */ /* 0x000fe20005000000 */
[----:B------:R-:W-:Y:S01]  /*fec0*/  STS [R9], R124 ;  /* 0x0000007c09007388 */ /* 0x000fe20000000800 */
        /* <DEDUP_REMOVED lines=45> */
[----:B------:R-:W-:Y:S01]  /*101a0*/  LEA R2, P0, R16, c[0x0][0x450], 0x2 ;  /* 0x0001140010027a11 */ /* 0x000fe200078010ff */
        /* <DEDUP_REMOVED lines=53> */
[----:B-1----:R-:W-:-:S03]  /*10500*/  IMAD.IADD R3, R19, 0x1, R12 ;  /* 0x0000000113037824 */ /* 0x002fc600078e020c */
[----:B------:R1:W1:Y:S02]  /*10510*/  LDS.128 R36, [R9+0x6080] ;  /* 0x0060800009247984 */ /* 0x0002640000000c00 */
[----:B------:R-:W-:Y:S02]  /*10520*/  LEA.HI.X R2, R18, c[0x0][0x384], R3, 0x1, P0 ;  /* 0x0000e10012027a11 */ /* 0x000fe400000f0c03 */
[----:B------:R1:W1:Y:S01]  /*10530*/  LDS.128 R32, [R9+0x7080] ;  /* 0x0070800009207984 */ /* 0x0002620000000c00 */
[----:B------:R-:W-:-:S03]  /*10540*/  ISETP.GE.AND P0, PT, R11, R10, PT ;  /* 0x0000000a0b00720c */ /* 0x000fc60003f06270 */
[----:B------:R1:W1:Y:S04]  /*10550*/  LDS.128 R28, [R9+0x9080] ;  /* 0x00908000091c7984 */ /* 0x0002680000000c00 */
[----:B------:R1:W1:Y:S04]  /*10560*/  LDS.128 R24, [R9+0xa080] ;  /* 0x00a0800009187984 */ /* 0x0002680000000c00 */
[----:B------:R1:W1:Y:S04]  /*10570*/  LDS.128 R20, [R9+0xb080] ;  /* 0x00b0800009147984 */ /* 0x0002680000000c00 */
[----:B------:R1:W1:Y:S01]  /*10580*/  SHFL.IDX PT, R61, R2, RZ, 0x181f ;  /* 0x00181fff023d7589 */ /* 0x00026200000e0000 */
[----:B------:R-:W-:Y:S05]  /*10590*/  @P0 BRA `(.L_x_2448) ;  /* 0x0000014000000947 */ /* 0x000fea0003800000 */
[----:B---3--:R-:W3:Y:S01]  /*105a0*/  LDS.128 R56, [R9+0x80] ;  /* 0x0000800009387984 */ /* 0x008ee20000000c00 */
[----:B------:R-:W-:-:S02]  /*105b0*/  IADD3 R8, R4, 0x40, RZ ;  /* 0x0000004004087810 */ /* 0x000fc40007ffe0ff */
[----:B------:R-:W-:Y:S01]  /*105c0*/  IADD3 R6, R4, 0x80, RZ ;  /* 0x0000008004067810 */ /* 0x000fe20007ffe0ff */
[----:B------:R-:W4:Y:S01]  /*105d0*/  LDS.128 R16, [R9+0x4080] ;  /* 0x0040800009107984 */ /* 0x000f220000000c00 */
[----:B------:R-:W-:Y:S02]  /*105e0*/  ISETP.GE.AND P1, PT, R8, c[0x0][0x3c8], PT ;  /* 0x0000f20008007a0c */ /* 0x000fe40003f26270 */
[----:B------:R-:W-:Y:S01]  /*105f0*/  ISETP.GE.AND P0, PT, R6, c[0x0][0x3c8], PT ;  /* 0x0000f20006007a0c */ /* 0x000fe20003f06270 */
[----:B------:R2:W1:Y:S01]  /*10600*/  LDS.128 R12, [R9+0x8080] ;  /* 0x00808000090c7984 */ /* 0x0004620000000c00 */
[----:B------:R-:W-:-:S09]  /*10610*/  ISETP.GE.AND P2, PT, R4, c[0x0][0x3c8], PT ;  /* 0x0000f20004007a0c */ /* 0x000fd20003f46270 */
[----:B------:R-:W-:Y:S02]  /*10620*/  @!P1 SHF.R.S32.HI R5, RZ, 0x1f, R8 ;  /* 0x0000001fff059819 */ /* 0x000fe40000011408 */
[----:B------:R-:W-:Y:S02]  /*10630*/  @!P0 SHF.R.S32.HI R3, RZ, 0x1f, R6 ;  /* 0x0000001fff038819 */ /* 0x000fe40000011406 */
[----:B------:R-:W-:Y:S02]  /*10640*/  @!P1 LEA.HI R5, R5, R8, RZ, 0x3 ;  /* 0x0000000805059211 */ /* 0x000fe400078f18ff */
[----:B------:R-:W-:Y:S01]  /*10650*/  @!P0 LEA.HI R3, R3, R6, RZ, 0x3 ;  /* 0x0000000603038211 */ /* 0x000fe200078f18ff */
[----:B-12---:R-:W-:Y:S01]  /*10660*/  @!P2 IMAD.WIDE R6, R4, 0x2, R60 ;  /* 0x000000020406a825 */ /* 0x006fe200078e023c */
[----:B------:R-:W-:Y:S02]  /*10670*/  @!P1 LOP3.LUT R5, R5, 0xfffffff8, RZ, 0xc0, !PT ;  /* 0xfffffff805059812 */ /* 0x000fe400078ec0ff */
[----:B------:R-:W-:-:S03]  /*10680*/  @!P0 LOP3.LUT R3, R3, 0xfffffff8, RZ, 0xc0, !PT ;  /* 0xfffffff803038812 */ /* 0x000fc600078ec0ff */
[----:B------:R-:W-:-:S04]  /*10690*/  @!P1 IMAD.WIDE R8, R5, 0x2, R60 ;  /* 0x0000000205089825 */ /* 0x000fc800078e023c */
[----:B------:R-:W-:Y:S01]  /*106a0*/  @!P0 IMAD.WIDE R60, R3, 0x2, R60 ;  /* 0x00000002033c8825 */ /* 0x000fe200078e023c */
[----:B---3--:R1:W-:Y:S04]  /*106b0*/  @!P2 ST.E.128 [R6.64], R56 ;  /* 0x000000380600a985 */ /* 0x0083e8000c101d0c */
[----:B----4-:R1:W-:Y:S04]  /*106c0*/  @!P1 ST.E.128 [R8.64], R16 ;  /* 0x0000001008009985 */ /* 0x0103e8000c101d0c */
[----:B------:R1:W-:Y:S02]  /*106d0*/  @!P0 ST.E.128 [R60.64], R12 ;  /* 0x0000000c3c008985 */ /* 0x0003e4000c101d0c */
.L_x_2448:
[----:B---3--:R-:W-:Y:S05]  /*106e0*/  BSYNC B0 ;  /* 0x0000000000007941 */ /* 0x008fea0003800000 */
.L_x_2447:
[----:B------:R-:W-:Y:S01]  /*106f0*/  IADD3 R3, R11, 0x20, RZ ;  /* 0x000000200b037810 */ /* 0x000fe20007ffe0ff */
[----:B-1----:R1:W3:Y:S01]  /*10700*/  SHFL.IDX PT, R13, R2, 0x1, 0x181f ;  /* 0x00381f00020d7f89 */ /* 0x0022e200000e0000 */
        /* <DEDUP_REMOVED lines=13> */
[----:B--234-:R-:W-:Y:S01]  /*107e0*/  @!P2 IMAD.WIDE R6, R4, 0x2, R12 ;  /* 0x000000020406a825 */ /* 0x01cfe200078e020c */
[----:B------:R-:W-:Y:S02]  /*107f0*/  @!P1 LOP3.LUT R5, R5, 0xfffffff8, RZ, 0xc0, !PT ;  /* 0xfffffff805059812 */ /* 0x000fe400078ec0ff */
[----:B------:R-:W-:-:S02]  /*10800*/  @!P0 LOP3.LUT R3, R3, 0xfffffff8, RZ, 0xc0, !PT ;  /* 0xfffffff803038812 */ /* 0x000fc400078ec0ff */
[----:B------:R2:W-:Y:S01]  /*10810*/  @!P2 ST.E.128 [R6.64], R52 ;  /* 0x000000340600a985 */ /* 0x0005e2000c101d0c */
[----:B------:R-:W-:-:S04]  /*10820*/  @!P1 IMAD.WIDE R8, R5, 0x2, R12 ;  /* 0x0000000205089825 */ /* 0x000fc800078e020c */
[----:B------:R-:W-:Y:S01]  /*10830*/  @!P0 IMAD.WIDE R12, R3, 0x2, R12 ;  /* 0x00000002030c8825 */ /* 0x000fe200078e020c */
[----:B------:R2:W-:Y:S04]  /*10840*/  @!P1 ST.E.128 [R8.64], R40 ;  /* 0x0000002808009985 */ /* 0x0005e8000c101d0c */
[----:B------:R2:W-:Y:S02]  /*10850*/  @!P0 ST.E.128 [R12.64], R28 ;  /* 0x0000001c0c008985 */ /* 0x0005e4000c101d0c */
.L_x_2450:
[----:B------:R-:W-:Y:S05]  /*10860*/  BSYNC B0 ;  /* 0x0000000000007941 */ /* 0x000fea0003800000 */
.L_x_2449:
[----:B------:R-:W-:Y:S01]  /*10870*/  IADD3 R3, R11, 0x40, RZ ;  /* 0x000000400b037810 */ /* 0x000fe20007ffe0ff */
[----:B--23--:R2:W3:Y:S01]  /*10880*/  SHFL.IDX PT, R13, R2, 0x2, 0x181f ;  /* 0x00581f00020d7f89 */ /* 0x00c4e200000e0000 */
        /* <DEDUP_REMOVED lines=21> */
.L_x_2452:
[----:B------:R-:W-:Y:S05]  /*109e0*/  BSYNC B0 ;  /* 0x0000000000007941 */ /* 0x000fea0003800000 */
.L_x_2451:
        /* <DEDUP_REMOVED lines=24> */
.L_x_2446:
        /* <DEDUP_REMOVED lines=42> */
.L_x_2454:
[----:B------:R-:W-:Y:S05]  /*10e10*/  BSYNC B0 ;  /* 0x0000000000007941 */ /* 0x000fea0003800000 */
.L_x_2453:
        /* <DEDUP_REMOVED lines=64> */
.L_x_2456:
[----:B------:R-:W-:Y:S05]  /*11220*/  BSYNC B0 ;  /* 0x0000000000007941 */ /* 0x000fea0003800000 */
.L_x_2455:
        /* <DEDUP_REMOVED lines=21> */
.L_x_2458:
[----:B------:R-:W-:Y:S05]  /*11380*/  BSYNC B0 ;  /* 0x0000000000007941 */ /* 0x000fea0003800000 */
.L_x_2457:
        /* <DEDUP_REMOVED lines=21> */
.L_x_2460:
[----:B------:R-:W-:Y:S05]  /*114e0*/  BSYNC B0 ;  /* 0x0000000000007941 */ /* 0x000fea0003800000 */
.L_x_2459:
        /* <DEDUP_REMOVED lines=22> */
.L_x_2461:
        /* <DEDUP_REMOVED lines=11> */
.L_x_3024:


//--------------------- .text._ZN7cutlass13device_kernelIN5flash19enable_sm80_to_sm89INS1_16FlashAttnFwdSm80INS1_25CollectiveMainloopFwdSm80ILi8ELi2ELb0EN4cute5tupleIJNS5_1CILi128EEENS7_ILi64EEENS7_ILi192EEEEEELi192ENS_6half_tEfNS_4arch4Sm80ELb0ELb1ELb0ELb1ELb1ELb0ELb1ELb0EEENS1_21CollectiveEpilogueFwdINS6_IJS8_SA_S9_EEENS6_IJNS7_ILi1EEESI_SI_EEESC_SE_Li256ELb1ELb1ELb0ELb0EEENS1_19SingleTileSchedulerILb1ELb0ELb1ELi128EEEEEEEEEvNT_6ParamsE --------------------------
	.section	.text._ZN7cutlass13device_kernelIN5flash19enable_sm80_to_sm89INS1_16FlashAttnFwdSm80INS1_25CollectiveMainloopFwdSm80ILi8ELi2ELb0EN4cute5tupleIJNS5_1CILi128EEENS7_ILi64EEENS7_ILi192EEEEEELi192ENS_6half_tEfNS_4arch4Sm80ELb0ELb1ELb0ELb1ELb1ELb0ELb1ELb0EEENS1_21CollectiveEpilogueFwdINS6_IJS8_SA_S9_EEENS6_IJNS7_ILi1EEESI_SI_EEESC_SE_Li256ELb1ELb1ELb0ELb0EEENS1_19SingleTileSchedulerILb1ELb0ELb1ELi128EEEEEEEEEvNT_6ParamsE,"ax",@progbits
	.sectioninfo	@"SHI_REGISTERS=234"
	.align	128
.text._ZN7cutlass13device_kernelIN5flash19enable_sm80_to_sm89INS1_16FlashAttnFwdSm80INS1_25CollectiveMainloopFwdSm80ILi8ELi2ELb0EN4cute5tupleIJNS5_1CILi128EEENS7_ILi64EEENS7_ILi192EEEEEELi192ENS_6half_tEfNS_4arch4Sm80ELb0ELb1ELb0ELb1ELb1ELb0ELb1ELb0EEENS1_21CollectiveEpilogueFwdINS6_IJS8_SA_S9_EEENS6_IJNS7_ILi1EEESI_SI_EEESC_SE_Li256ELb1ELb1ELb0ELb0EEENS1_19SingleTileSchedulerILb1ELb0ELb1ELi128EEEEEEEEEvNT_6ParamsE:
        .type           _ZN7cutlass13device_kernelIN5flash19enable_sm80_to_sm89INS1_16FlashAttnFwdSm80INS1_25CollectiveMainloopFwdSm80ILi8ELi2ELb0EN4cute5tupleIJNS5_1CILi128EEENS7_ILi64EEENS7_ILi192EEEEEELi192ENS_6half_tEfNS_4arch4Sm80ELb0ELb1ELb0ELb1ELb1ELb0ELb1ELb0EEENS1_21CollectiveEpilogueFwdINS6_IJS8_SA_S9_EEENS6_IJNS7_ILi1EEESI_SI_EEESC_SE_Li256ELb1ELb1ELb0ELb0EEENS1_19SingleTileSchedulerILb1ELb0ELb1ELi128EEEEEEEEEvNT_6ParamsE,@function
        .size           _ZN7cutlass13device_kernelIN5flash19enable_sm80_to_sm89INS1_16FlashAttnFwdSm80INS1_25CollectiveMainloopFwdSm80ILi8ELi2ELb0EN4cute5tupleIJNS5_1CILi128EEENS7_ILi64EEENS7_ILi192EEEEEELi192ENS_6half_tEfNS_4arch4Sm80ELb0ELb1ELb0ELb1ELb1ELb0ELb1ELb0EEENS1_21CollectiveEpilogueFwdINS6_IJS8_SA_S9_EEENS6_IJNS7_ILi1EEESI_SI_EEESC_SE_Li256ELb1ELb1ELb0ELb0EEENS1_19SingleTileSchedulerILb1ELb0ELb1ELi128EEEEEEEEEvNT_6ParamsE,(.L_x_3025 - _ZN7cutlass13device_kernelIN5flash19enable_sm80_to_sm89INS1_16FlashAttnFwdSm80INS1_25CollectiveMainloopFwdSm80ILi8ELi2ELb0EN4cute5tupleIJNS5_1CILi128EEENS7_ILi64EEENS7_ILi192EEEEEELi192ENS_6half_tEfNS_4arch4Sm80ELb0ELb1ELb0ELb1ELb1ELb0ELb1ELb0EEENS1_21CollectiveEpilogueFwdINS6_IJS8_SA_S9_EEENS6_IJNS7_ILi1EEESI_SI_EEESC_SE_Li256ELb1ELb1ELb0ELb0EEENS1_19SingleTileSchedulerILb1ELb0ELb1ELi128EEEEEEEEEvNT_6ParamsE)
        .other          _ZN7cutlass13device_kernelIN5flash19enable_sm80_to_sm89INS1_16FlashAttnFwdSm80INS1_25CollectiveMainloopFwdSm80ILi8ELi2ELb0EN4cute5tupleIJNS5_1CILi128EEENS7_ILi64EEENS7_ILi192EEEEEELi192ENS_6half_tEfNS_4arch4Sm80ELb0ELb1ELb0ELb1ELb1ELb0ELb1ELb0EEENS1_21CollectiveEpilogueFwdINS6_IJS8_SA_S9_EEENS6_IJNS7_ILi1EEESI_SI_EEESC_SE_Li256ELb1ELb1ELb0ELb0EEENS1_19SingleTileSchedulerILb1ELb0ELb1ELi128EEEEEEEEEvNT_6ParamsE,@"STO_CUDA_ENTRY STV_DEFAULT"
_ZN7cutlass13device_kernelIN5flash19enable_sm80_to_sm89INS1_16FlashAttnFwdSm80INS1_25CollectiveMainloopFwdSm80ILi8ELi2ELb0EN4cute5tupleIJNS5_1CILi128EEENS7_ILi64EEENS7_ILi192EEEEEELi192ENS_6half_tEfNS_4arch4Sm80ELb0ELb1ELb0ELb1ELb1ELb0ELb1ELb0EEENS1_21CollectiveEpilogueFwdINS6_IJS8_SA_S9_EEENS6_IJNS7_ILi1EEESI_SI_EEESC_SE_Li256ELb1ELb1ELb0ELb0EEENS1_19SingleTileSchedulerILb1ELb0ELb1ELi128EEEEEEEEEvNT_6ParamsE:
        /* <DEDUP_REMOVED lines=20> */
.L_x_2463:
        /* <DEDUP_REMOVED lines=13> */
.L_x_2465:
[----:B------:R-:W-:Y:S02]  /*0210*/  ULDC UR5, c[0x0][0x54c] ;  /* 0x0001530000057ab9 */ /* 0x000fe40000000800 */
.L_x_2464:
[----:B------:R-:W-:Y:S02]  /*0220*/  ULDC UR4, c[0x0][0x548] ;  /* 0x0001520000047ab9 */ /* 0x000fe40000000800 */
[----:B------:R-:W-:-:S02]  /*0230*/  USHF.L.U32 UR7, UR6, 0x7, URZ ;  /* 0x0000000706077899 */ /* 0x000fc4000800063f */
[----:B------:R-:W-:-:S04]  /*0240*/  UIMAD UR4, UR5, UR4, URZ ;  /* 0x00000004050472a4 */ /* 0x000fc8000f8e023f */
[----:B------:R-:W-:-:S04]  /*0250*/  UISETP.GE.AND UP0, UPT, UR7, UR4, UPT ;  /* 0x000000040700728c */ /* 0x000fc8000bf06270 */
[----:B------:R-:W-:Y:S01]  /*0260*/  USEL UR11, UR11, 0xffffffff, !UP0 ;  /* 0xffffffff0b0b7887 */ /* 0x000fe2000c000000 */
[----:B------:R-:W-:Y:S05]  /*0270*/  BRA `(.L_x_2466) ;  /* 0x000001b000007947 */ /* 0x000fea0003800000 */
.L_x_2462:
        /* <DEDUP_REMOVED lines=8> */
.L_x_2467:
        /* <DEDUP_REMOVED lines=13> */
.L_x_2469:
[----:B------:R-:W-:Y:S02]  /*03d0*/  ULDC UR5, c[0x0][0x54c] ;  /* 0x0001530000057ab9 */ /* 0x000fe40000000800 */
.L_x_2468:
[----:B------:R-:W-:Y:S02]  /*03e0*/  ULDC UR4, c[0x0][0x548] ;  /* 0x0001520000047ab9 */ /* 0x000fe40000000800 */
[----:B------:R-:W-:-:S02]  /*03f0*/  USHF.L.U32 UR7, UR6, 0x7, URZ ;  /* 0x0000000706077899 */ /* 0x000fc4000800063f */
[----:B------:R-:W-:-:S04]  /*0400*/  UIMAD UR4, UR5, UR4, URZ ;  /* 0x00000004050472a4 */ /* 0x000fc8000f8e023f */
[----:B------:R-:W-:-:S04]  /*0410*/  UISETP.GE.AND UP0, UPT, UR7, UR4, UPT ;  /* 0x000000040700728c */ /* 0x000fc8000bf06270 */
[----:B------:R-:W-:-:S06]  /*0420*/  USEL UR11, UR11, 0xffffffff, !UP0 ;  /* 0xffffffff0b0b7887 */ /* 0x000fcc000c000000 */
.L_x_2466:
        /* <DEDUP_REMOVED lines=44> */
.L_x_2470:
        /* <DEDUP_REMOVED lines=9> */
.L_x_2471:
        /* <DEDUP_REMOVED lines=10> */
.L_x_2472:
        /* <DEDUP_REMOVED lines=24> */
.L_x_2474:
[----:B------:R-:W-:-:S13]  /*09a0*/  ISETP.NE.AND P0, PT, R193, 0x1, PT ;  /* 0x00000001c100780c */ /* 0x000fda0003f05270 */
[----:B------:R-:W-:-:S05]  /*09b0*/  @P0 IMAD.HI.U32 R2, R0, c[0x0][0x330], RZ ;  /* 0x0000cc0000020a27 */ /* 0x000fca00078e00ff */
[----:B------:R-:W-:-:S05]  /*09c0*/  @P0 SHF.R.U32.HI R0, RZ, c[0x0][0x334], R2 ;  /* 0x0000cd00ff000a19 */ /* 0x000fca0000011602 */
.L_x_2475:
[----:B------:R-:W-:-:S05]  /*09d0*/  IMAD R0, R0, R193, c[0x0][0x32c] ;  /* 0x0000cb0000007624 */ /* 0x000fca00078e02c1 */
[----:B------:R-:W-:Y:S02]  /*09e0*/  IMNMX R7, R7, R0, PT ;  /* 0x0000000007077217 */ /* 0x000fe40003800200 */
.L_x_2473:
        /* <DEDUP_REMOVED lines=25> */
.L_x_2477:
[----:B------:R-:W-:-:S13]  /*0b80*/  ISETP.NE.AND P0, PT, R193, 0x1, PT ;  /* 0x00000001c100780c */ /* 0x000fda0003f05270 */
[----:B------:R-:W-:-:S05]  /*0b90*/  @P0 IMAD.HI.U32 R0, R2, c[0x0][0x330], RZ ;  /* 0x0000cc0002000a27 */ /* 0x000fca00078e00ff */
[----:B------:R-:W-:-:S05]  /*0ba0*/  @P0 SHF.R.U32.HI R2, RZ, c[0x0][0x334], R0 ;  /* 0x0000cd00ff020a19 */ /* 0x000fca0000011600 */
.L_x_2478:
[----:B------:R-:W-:-:S05]  /*0bb0*/  IMAD R2, R2, c[0x0][0x32c], RZ ;  /* 0x0000cb0002027a24 */ /* 0x000fca00078e02ff */
[----:B------:R-:W-:-:S04]  /*0bc0*/  IMNMX R3, R3, R2, !PT ;  /* 0x0000000203037217 */ /* 0x000fc80007800200 */
.L_x_2476:
        /* <DEDUP_REMOVED lines=82> */
[C---:B------:R-:W-:Y:S01]  /*10f0*/  IMAD R198, R208.reuse, 0x20, R19 ;  /* 0x00000020d0c67824 */ /* 0x040fe200078e0213 */
        /* <DEDUP_REMOVED lines=12> */
[----:B------:R-:W-:Y:S01]  /*11c0*/  LOP3.LUT R6, R187, 0x8, R6, 0xf8, !PT ;  /* 0x00000008bb067812 */ /* 0x000fe200078ef806 */
        /* <DEDUP_REMOVED lines=9> */
[----:B------:R-:W-:Y:S01]  /*1260*/  SHF.R.U32.HI R187, RZ, 0x3, R187 ;  /* 0x00000003ffbb7819 */ /* 0x000fe200000116bb */
[----:B------:R-:W-:Y:S01]  /*1270*/  IMAD.IADD R7, R5, 0x1, -R2 ;  /* 0x0000000105077824 */ /* 0x000fe200078e0a02 */
[----:B------:R-:W-:Y:S01]  /*1280*/  SHF.R.S32.HI R2, RZ, 0x1f, R3 ;  /* 0x0000001fff027819 */ /* 0x000fe20000011403 */
[----:B------:R-:W-:Y:S01]  /*1290*/  UIADD3 UR5, UR13, UR5, URZ ;  /* 0x000000050d057290 */ /* 0x000fe2000fffe03f */
[----:B------:R-:W-:Y:S01]  /*12a0*/  LOP3.LUT R14, R14, 0xfffffffe, RZ, 0xc0, !PT ;  /* 0xfffffffe0e0e7812 */ /* 0x000fe200078ec0ff */
[----:B------:R-:W-:Y:S01]  /*12b0*/  IMAD.U32 R21, RZ, RZ, UR13 ;  /* 0x0000000dff157e24 */ /* 0x000fe2000f8e00ff */
[----:B------:R-:W-:Y:S01]  /*12c0*/  SHF.R.S32.HI R10, RZ, 0x1f, R7 ;  /* 0x0000001fff0a7819 */ /* 0x000fe20000011407 */
[----:B------:R-:W-:Y:S01]  /*12d0*/  IMAD.U32 R20, RZ, RZ, UR12 ;  /* 0x0000000cff147e24 */ /* 0x000fe2000f8e00ff */
[----:B------:R-:W-:Y:S01]  /*12e0*/  LOP3.LUT R197, R197, 0x1c0, RZ, 0xc0, !PT ;  /* 0x000001c0c5c57812 */ /* 0x000fe200078ec0ff */
[----:B------:R-:W-:Y:S01]  /*12f0*/  IMAD.U32 R21, RZ, RZ, UR5 ;  /* 0x00000005ff157e24 */ /* 0x000fe2000f8e00ff */
[----:B------:R-:W-:Y:S01]  /*1300*/  LEA.HI R10, R10, R7, RZ, 0x3 ;  /* 0x000000070a0a7211 */ /* 0x000fe200078f18ff */
[----:B------:R-:W-:Y:S01]  /*1310*/  IMAD R2, R2, c[0x0][0x1b0], RZ ;  /* 0x00006c0002027a24 */ /* 0x000fe200078e02ff */
[----:B------:R-:W-:Y:S01]  /*1320*/  LOP3.LUT R187, R6, R187, RZ, 0x3c, !PT ;  /* 0x000000bb06bb7212 */ /* 0x000fe200078e3cff */
[C---:B------:R-:W-:Y:S01]  /*1330*/  IMAD.WIDE.U32 R20, R3.reuse, c[0x0][0x1b0], R20 ;  /* 0x00006c0003147a25 */ /* 0x040fe200078e0014 */
[----:B------:R-:W-:Y:S01]  /*1340*/  SHF.R.U32.HI R16, RZ, 0x3, R197 ;  /* 0x00000003ff107819 */ /* 0x000fe200000116c5 */
[----:B------:R-:W-:Y:S01]  /*1350*/  BSSY B0, `(.L_x_2480) ;  /* 0x0000046000007945 */ /* 0x000fe20003800000 */
[----:B------:R-:W-:Y:S01]  /*1360*/  LEA.HI R18, R8, R5, RZ, 0x6 ;  /* 0x0000000508127211 */ /* 0x000fe200078f30ff */
[----:B------:R-:W-:Y:S01]  /*1370*/  IMAD R9, R3, c[0x0][0x1b4], R2 ;  /* 0x00006d0003097a24 */ /* 0x000fe200078e0202 */
[----:B------:R-:W-:Y:S01]  /*1380*/  LOP3.LUT R2, R10, 0xfffffff8, RZ, 0xc0, !PT ;  /* 0xfffffff80a027812 */ /* 0x000fe200078ec0ff */
[----:B------:R-:W-:Y:S01]  /*1390*/  IMAD.MOV R3, RZ, RZ, -R3 ;  /* 0x000000ffff037224 */ /* 0x000fe200078e0a03 */
[----:B------:R-:W-:Y:S01]  /*13a0*/  LOP3.LUT P1, RZ, R208, 0x4, RZ, 0xc0, !PT ;  /* 0x00000004d0ff7812 */ /* 0x000fe2000782c0ff */
[----:B------:R-:W-:-:S02]  /*13b0*/  IMAD.IADD R14, R11, 0x1, -R14 ;  /* 0x000000010b0e7824 */ /* 0x000fc400078e0a0e */
[----:B------:R-:W-:Y:S02]  /*13c0*/  IMAD R12, R3, c[0x0][0x2c4], R12 ;  /* 0x0000b100030c7a24 */ /* 0x000fe400078e020c */
[----:B------:R-:W-:Y:S02]  /*13d0*/  IMAD.IADD R2, R7, 0x1, -R2 ;  /* 0x0000000107027824 */ /* 0x000fe400078e0a02 */
        /* <DEDUP_REMOVED lines=14> */
[----:B------:R-:W-:Y:S01]  /*14c0*/  LOP3.LUT R10, R10, 0xfffffe00, RZ, 0xc0, !PT ;  /* 0xfffffe000a0a7812 */ /* 0x000fe200078ec0ff */
[----:B------:R-:W-:Y:S01]  /*14d0*/  IMAD.IADD R7, R13, 0x1, R3 ;  /* 0x000000010d077824 */ /* 0x000fe200078e0203 */
[----:B------:R-:W-:Y:S01]  /*14e0*/  LOP3.LUT R3, R4, R9, RZ, 0x3c, !PT ;  /* 0x0000000904037212 */ /* 0x000fe200078e3cff */
[----:B------:R-:W-:Y:S01]  /*14f0*/  IMAD R9, R200, c[0x0][0x2c4], RZ ;  /* 0x0000b100c8097a24 */ /* 0x000fe200078e02ff */
[----:B------:R-:W-:Y:S01]  /*1500*/  LEA R13, P0, R12, c[0x0][0x160], 0x1 ;  /* 0x000058000c0d7a11 */ /* 0x000fe200078008ff */
[----:B------:R-:W-:Y:S01]  /*1510*/  IMAD.SHL.U32 R188, R208, 0x8, RZ ;  /* 0x00000008d0bc7824 */ /* 0x000fe200078e00ff */
[----:B------:R-:W-:Y:S01]  /*1520*/  SEL R186, R186, 0xfffffff0, !P4 ;  /* 0xfffffff0baba7807 */ /* 0x000fe20006000000 */
[----:B------:R-:W-:Y:S01]  /*1530*/  IMAD.MOV.U32 R4, RZ, RZ, 0x20 ;  /* 0x00000020ff047424 */ /* 0x000fe200078e00ff */
[----:B------:R-:W-:Y:S01]  /*1540*/  LEA.HI.X R12, R12, c[0x0][0x164], R7, 0x1, P0 ;  /* 0x000059000c0c7a11 */ /* 0x000fe200000f0c07 */
[----:B------:R-:W-:Y:S01]  /*1550*/  IMAD.SHL.U32 R18, R18, 0x8, RZ ;  /* 0x0000000812127824 */ /* 0x000fe200078e00ff */
[----:B------:R-:W-:Y:S01]  /*1560*/  LEA.HI R7, R8, R5, RZ, 0x5 ;  /* 0x0000000508077211 */ /* 0x000fe200078f28ff */
[----:B------:R1:W3:Y:S01]  /*1570*/  SHFL.IDX PT, R20, R13, RZ, 0x181f ;  /* 0x00181fff0d147589 */ /* 0x0002e200000e0000 */
[----:B------:R-:W-:Y:S01]  /*1580*/  LOP3.LUT P0, RZ, R208, 0x2, RZ, 0xc0, !PT ;  /* 0x00000002d0ff7812 */ /* 0x000fe2000780c0ff */
[----:B------:R-:W-:Y:S01]  /*1590*/  IMAD R187, R14, 0x200, R187 ;  /* 0x000002000ebb7824 */ /* 0x000fe200078e02bb */
[----:B------:R-:W-:Y:S01]  /*15a0*/  SHF.R.S32.HI R6, RZ, 0x5, R7 ;  /* 0x00000005ff067819 */ /* 0x000fe20000011407 */
[----:B------:R1:W4:Y:S01]  /*15b0*/  SHFL.IDX PT, R21, R12, RZ, 0x181f ;  /* 0x00181fff0c157589 */ /* 0x00032200000e0000 */
[----:B------:R-:W-:-:S02]  /*15c0*/  LOP3.LUT R197, R197, 0x38, R188, 0xf8, !PT ;  /* 0x00000038c5c57812 */ /* 0x000fc400078ef8bc */
[C---:B------:R-:W-:Y:S02]  /*15d0*/  IADD3 R17, R188.reuse, 0x40, RZ ;  /* 0x00000040bc117810 */ /* 0x040fe40007ffe0ff */
[----:B------:R-:W-:Y:S02]  /*15e0*/  LOP3.LUT R197, R197, R16, RZ, 0x3c, !PT ;  /* 0x00000010c5c57212 */ /* 0x000fe400078e3cff */
[C---:B------:R-:W-:Y:S02]  /*15f0*/  IADD3 R16, R188.reuse, 0x80, RZ ;  /* 0x00000080bc107810 */ /* 0x040fe40007ffe0ff */
        /* <DEDUP_REMOVED lines=27> */
.L_x_2481:
[----:B-1-34-:R-:W-:Y:S05]  /*17b0*/  BSYNC B0 ;  /* 0x0000000000007941 */ /* 0x01afea0003800000 */
.L_x_2480:
        /* <DEDUP_REMOVED lines=20> */
.L_x_2483:
[----:B------:R-:W-:Y:S05]  /*1900*/  BSYNC B0 ;  /* 0x0000000000007941 */ /* 0x000fea0003800000 */
.L_x_2482:
        /* <DEDUP_REMOVED lines=20> */
.L_x_2485:
[----:B------:R-:W-:Y:S05]  /*1a50*/  BSYNC B0 ;  /* 0x0000000000007941 */ /* 0x000fea0003800000 */
.L_x_2484:
[----:B---3--:R-:W-:Y:S01]  /*1a60*/  SHFL.IDX PT, R14, R13, 0x3, 0x181f ;  /* 0x00781f000d0e7f89 */ /* 0x008fe200000e0000 */
[----:B------:R-:W-:Y:S01]  /*1a70*/  IADD3 R2, R2, 0x60, RZ ;  /* 0x0000006002027810 */ /* 0x000fe20007ffe0ff */
[----:B------:R-:W-:Y:S01]  /*1a80*/  IMAD.MOV.U32 R192, RZ, RZ, c[0x0][0x2b8] ;  /* 0x0000ae00ffc07624 */ /* 0x000fe200078e00ff */
[----:B------:R-:W-:Y:S01]  /*1a90*/  SHF.R.S32.HI R206, RZ, 0x1f, R17 ;  /* 0x0000001fffce7819 */ /* 0x000fe20000011411 */
[----:B------:R-:W3:Y:S01]  /*1aa0*/  SHFL.IDX PT, R15, R12, 0x3, 0x181f ;  /* 0x00781f000c0f7f89 */ /* 0x000ee200000e0000 */
        /* <DEDUP_REMOVED lines=21> */
[----:B---3--:R-:W-:-:S04]  /*1c00*/  @!P2 IMAD.WIDE R10, R188, 0x2, R14 ;  /* 0x00000002bc0aa825 */ /* 0x008fc800078e020e */
        /* <DEDUP_REMOVED lines=9> */
[----:B------:R-:W-:Y:S01]  /*1ca0*/  IMAD.MOV.U32 R2, RZ, RZ, R196 ;  /* 0x000000ffff027224 */ /* 0x000fe200078e00c4 */
[----:B------:R-:W0:Y:S01]  /*1cb0*/  LDGDEPBAR ;  /* 0x00000000000079af */ /* 0x000e220000000000 */
[----:B-1----:R-:W-:-:S05]  /*1cc0*/  @P5 IMAD.HI.U32 R10, R196, c[0x0][0x2bc], RZ ;  /* 0x0000af00c40a5a27 */ /* 0x002fca00078e00ff */
[----:B------:R-:W-:-:S04]  /*1cd0*/  @P5 SHF.R.U32.HI R2, RZ, c[0x0][0x2c0], R10 ;  /* 0x0000b000ff025a19 */ /* 0x000fc8000001160a */
[----:B--2---:R-:W-:-:S04]  /*1ce0*/  @!P0 IADD3 R12, P3, R2, UR12, RZ ;  /* 0x0000000c020c8c10 */ /* 0x004fc8000ff7e0ff */
[----:B------:R-:W-:Y:S02]  /*1cf0*/  @!P0 LEA.HI.X.SX32 R11, R2, UR8, 0x1, P3 ;  /* 0x00000008020b8c11 */ /* 0x000fe400098f0eff */
[----:B------:R-:W-:-:S04]  /*1d00*/  @!P0 LEA R10, P3, R12, c[0x0][0x2a0], 0x2 ;  /* 0x0000a8000c0a8a11 */ /* 0x000fc800078610ff */
[----:B------:R-:W-:Y:S01]  /*1d10*/  @!P0 LEA.HI.X R11, R12, c[0x0][0x2a4], R11, 0x2, P3 ;  /* 0x0000a9000c0b8a11 */ /* 0x000fe200018f140b */
[----:B------:R-:W-:Y:S06]  /*1d20*/  BAR.SYNC.DEFER_BLOCKING 0x0 ;  /* 0x0000000000007b1d */ /* 0x000fec0000010000 */
[----:B------:R1:W2:Y:S01]  /*1d30*/  @!P0 LDG.E R195, [R10.64] ;  /* 0x0000000e0ac38981 */ /* 0x0002a2000c1e1900 */
        /* <DEDUP_REMOVED lines=9> */
[----:B------:R-:W-:Y:S01]  /*1dd0*/  IMAD.WIDE R26, R206, 0x2, RZ ;  /* 0x00000002ce1a7825 */ /* 0x000fe200078e02ff */
[----:B------:R-:W-:Y:S01]  /*1de0*/  UIADD3 UR9, UR17, UR9, URZ ;  /* 0x0000000911097290 */ /* 0x000fe2000fffe03f */
[----:B------:R-:W-:Y:S01]  /*1df0*/  SHF.R.S32.HI R15, RZ, 0x1f, R196 ;  /* 0x0000001fff0f7819 */ /* 0x000fe200000114c4 */
[----:B------:R-:W-:Y:S01]  /*1e00*/  UIMAD UR18, UR18, UR4, URZ ;  /* 0x00000004121272a4 */ /* 0x000fe2000f8e023f */
[----:B------:R-:W-:Y:S01]  /*1e10*/  IMAD.WIDE.U32 R12, R196, c[0x0][0x208], RZ ;  /* 0x00008200c40c7a25 */ /* 0x000fe200078e00ff */
[----:B------:R-:W-:Y:S01]  /*1e20*/  UIMAD.WIDE.U32 UR22, UR10, UR4, URZ ;  /* 0x000000040a1672a5 */ /* 0x000fe2000f8e003f */
[----:B------:R-:W-:Y:S01]  /*1e30*/  ISETP.GE.AND P6, PT, R16, c[0x0][0x1d4], PT ;  /* 0x0000750010007a0c */ /* 0x000fe20003fc6270 */
[----:B------:R-:W-:Y:S01]  /*1e40*/  UIMAD UR18, UR10, UR5, UR18 ;  /* 0x000000050a1272a4 */ /* 0x000fe2000f8e0212 */
[C---:B----4-:R-:W-:Y:S01]  /*1e50*/  IMAD R21, R15.reuse, c[0x0][0x208], RZ ;  /* 0x000082000f157a24 */ /* 0x050fe200078e02ff */
        /* <DEDUP_REMOVED lines=11> */
[----:B-1----:R-:W-:-:S04]  /*1f10*/  IMAD.WIDE.U32 R10, R196, c[0x0][0x1e0], RZ ;  /* 0x00007800c40a7a25 */ /* 0x002fc800078e00ff */
[----:B------:R-:W-:Y:S02]  /*1f20*/  IMAD.IADD R11, R11, 0x1, R15 ;  /* 0x000000010b0b7824 */ /* 0x000fe400078e020f */
[----:B------:R-:W-:Y:S01]  /*1f30*/  IMAD.WIDE R24, R205, 0x2, RZ ;  /* 0x00000002cd187825 */ /* 0x000fe200078e02ff */
[----:B--2---:R-:W-:-:S03]  /*1f40*/  SHF.R.S32.HI R2, RZ, 0x1f, R195 ;  /* 0x0000001fff027819 */ /* 0x004fc600000114c3 */
[----:B------:R-:W-:-:S04]  /*1f50*/  IMAD.WIDE.U32 R20, R195, c[0x0][0x218], R20 ;  /* 0x00008600c3147a25 */ /* 0x000fc800078e0014 */
[----:B---3--:R-:W-:Y:S01]  /*1f60*/  IMAD R22, R2, c[0x0][0x218], RZ ;  /* 0x0000860002167a24 */ /* 0x008fe200078e02ff */
        /* <DEDUP_REMOVED lines=21> */
[----:B------:R-:W-:Y:S02]  /*20c0*/  IADD3 R26, P3, R26, R12, RZ ;  /* 0x0000000c1a1a7210 */ /* 0x000fe40007f7e0ff */
[----:B---3--:R-:W-:Y:S02]  /*20d0*/  IADD3 R22, P2, R14, R28, RZ ;  /* 0x0000001c0e167210 */ /* 0x008fe40007f5e0ff */
[----:B------:R-:W-:Y:S01]  /*20e0*/  IADD3 R28, P0, R28, R12, RZ ;  /* 0x0000000c1c1c7210 */ /* 0x000fe20007f1e0ff */
[----:B----4-:R-:W-:Y:S01]  /*20f0*/  IMAD.X R27, R27, 0x1, R13, P3 ;  /* 0x000000011b1b7824 */ /* 0x010fe200018e060d */
        /* <DEDUP_REMOVED lines=40> */
[----:B--2---:R-:W-:-:S09]  /*2380*/  P2R R21, PR, RZ, 0x8 ;  /* 0x00000008ff157803 */ /* 0x004fd20000000000 */
        /* <DEDUP_REMOVED lines=10> */
[----:B-1----:R-:W-:-:S04]  /*2430*/  @!P2 IADD3 R12, P0, R2, UR12, RZ ;  /* 0x0000000c020cac10 */ /* 0x002fc8000ff1e0ff */
        /* <DEDUP_REMOVED lines=15> */
[----:B------:R-:W-:Y:S02]  /*2530*/  SHF.L.U64.HI R9, R205, 0x1, R132 ;  /* 0x00000001cd097819 */ /* 0x000fe40000010284 */
[----:B--2---:R-:W-:Y:S01]  /*2540*/  SHF.R.S32.HI R2, RZ, 0x1f, R195 ;  /* 0x0000001fff027819 */ /* 0x004fe200000114c3 */
[----:B------:R-:W-:Y:S01]  /*2550*/  IMAD.WIDE.U32 R10, R195, c[0x0][0x1f0], R12 ;  /* 0x00007c00c30a7a25 */ /* 0x000fe200078e000c */
[----:B------:R-:W-:Y:S02]  /*2560*/  SEL R13, RZ, 0x10, P5 ;  /* 0x00000010ff0d7807 */ /* 0x000fe40002800000 */
[----:B------:R-:W-:Y:S01]  /*2570*/  SHF.L.U64.HI R12, R206, 0x1, R133 ;  /* 0x00000001ce0c7819 */ /* 0x000fe20000010285 */
[----:B------:R-:W-:Y:S01]  /*2580*/  IMAD R2, R2, c[0x0][0x1f0], RZ ;  /* 0x00007c0002027a24 */ /* 0x000fe200078e02ff */
[----:B------:R-:W-:Y:S02]  /*2590*/  IADD3 R16, P0, R10, UR22, RZ ;  /* 0x000000160a107c10 */ /* 0x000fe4000ff1e0ff */
[----:B------:R-:W-:Y:S01]  /*25a0*/  IADD3 R25, -R13, 0x10, RZ ;  /* 0x000000100d197810 */ /* 0x000fe20007ffe1ff */
[----:B------:R-:W-:Y:S01]  /*25b0*/  IMAD R2, R195, c[0x0][0x1f4], R2 ;  /* 0x00007d00c3027a24 */ /* 0x000fe200078e0202 */
[----:B------:R-:W-:-:S02]  /*25c0*/  SEL R10, RZ, 0x10, P4 ;  /* 0x00000010ff0a7807 */ /* 0x000fc40002000000 */
[----:B------:R-:W-:Y:S02]  /*25d0*/  LOP3.LUT R25, R25, 0xf, RZ, 0xc0, !PT ;  /* 0x0000000f19197812 */ /* 0x000fe400078ec0ff */
[----:B------:R-:W-:Y:S01]  /*25e0*/  IADD3.X R11, R11, UR18, R2, P0, !PT ;  /* 0x000000120b0b7c10 */ /* 0x000fe200087fe402 */
[----:B------:R-:W-:Y:S01]  /*25f0*/  IMAD.SHL.U32 R2, R205, 0x2, RZ ;  /* 0x00000002cd027824 */ /* 0x000fe200078e00ff */
[----:B------:R-:W-:Y:S02]  /*2600*/  LEA R17, P0, R16, c[0x0][0x1c8], 0x1 ;  /* 0x0000720010117a11 */ /* 0x000fe400078008ff */
[----:B------:R-:W-:Y:S02]  /*2610*/  IADD3 R22, -R10, 0x10, RZ ;  /* 0x000000100a167810 */ /* 0x000fe40007ffe1ff */
[----:B------:R-:W-:Y:S01]  /*2620*/  LEA.HI.X R16, R16, c[0x0][0x1cc], R11, 0x1, P0 ;  /* 0x0000730010107a11 */ /* 0x000fe200000f0c0b */
[----:B------:R-:W1:Y:S01]  /*2630*/  SHFL.IDX PT, R18, R17, 0x1, 0x181f ;  /* 0x00381f0011127f89 */ /* 0x000e6200000e0000 */
[----:B------:R-:W-:Y:S01]  /*2640*/  IMAD.SHL.U32 R11, R206, 0x2, RZ ;  /* 0x00000002ce0b7824 */ /* 0x000fe200078e00ff */
[----:B------:R-:W-:-:S02]  /*2650*/  LOP3.LUT R22, R22, 0xf, RZ, 0xc0, !PT ;  /* 0x0000000f16167812 */ /* 0x000fc400078ec0ff */
        /* <DEDUP_REMOVED lines=24> */
.L_x_2486:
        /* <DEDUP_REMOVED lines=15> */
[----:B------:R3:W4:Y:S04]  /*28d0*/  LDSM.16.M88.4 R40, [R187+0xc100] ;  /* 0x00c10000bb28783b */ /* 0x0007280000000200 */
[----:B-1----:R3:W1:Y:S04]  /*28e0*/  LDSM.16.M88.4 R32, [R187+0xc900] ;  /* 0x00c90000bb20783b */ /* 0x0026680000000200 */
        /* <DEDUP_REMOVED lines=60> */
.L_x_2487:
[----:B------:R-:W-:Y:S01]  /*2cb0*/  IMAD.MOV.U32 R0, RZ, RZ, 0x40 ;  /* 0x00000040ff007424 */ /* 0x000fe200078e00ff */
[----:B------:R-:W-:Y:S01]  /*2cc0*/  LOP3.LUT R84, R7, 0xffffffe0, RZ, 0xc0, !PT ;  /* 0xffffffe007547812 */ /* 0x000fe200078ec0ff */
[C---:B-12---:R-:W-:Y:S01]  /*2cd0*/  HMMA.16816.F32 R36, R48.reuse, R32, RZ ;  /* 0x000000203024723c */ /* 0x046fe200000018ff */
[----:B------:R-:W-:Y:S01]  /*2ce0*/  SHF.R.S32.HI R9, RZ, 0x1f, R6 ;  /* 0x0000001fff097819 */ /* 0x000fe20000011406 */
[----:B------:R-:W-:Y:S01]  /*2cf0*/  IMAD R183, R4, 0x2, R189 ;  /* 0x0000000204b77824 */ /* 0x000fe200078e02bd */
[----:B------:R-:W-:Y:S01]  /*2d00*/  SEL R135, R0, 0xffffffc0, !P1 ;  /* 0xffffffc000877807 */ /* 0x000fe20004800000 */
[----:B------:R-:W-:Y:S01]  /*2d10*/  IMAD.IADD R84, R5, 0x1, -R84 ;  /* 0x0000000105547824 */ /* 0x000fe200078e0a54 */
[----:B------:R-:W-:Y:S01]  /*2d20*/  LEA.HI R0, R8, R5, RZ, 0x2 ;  /* 0x0000000508007211 */ /* 0x000fe200078f10ff */
[----:B------:R-:W-:Y:S01]  /*2d30*/  IMAD R182, R4, 0x2, R185 ;  /* 0x0000000204b67824 */ /* 0x000fe200078e02b9 */
[----:B------:R-:W-:Y:S01]  /*2d40*/  LEA.HI R9, R9, R6, RZ, 0x3 ;  /* 0x0000000609097211 */ /* 0x000fe200078f18ff */
[C---:B------:R-:W-:Y:S01]  /*2d50*/  HMMA.16816.F32 R32, R48.reuse, R34, RZ ;  /* 0x000000223020723c */ /* 0x040fe200000018ff */
[----:B------:R-:W-:Y:S01]  /*2d60*/  LOP3.LUT R0, R0, 0xfffffffc, RZ, 0xc0, !PT ;  /* 0xfffffffc00007812 */ /* 0x000fe200078ec0ff */
[----:B------:R-:W-:Y:S01]  /*2d70*/  LDSM.16.M88.4 R64, [R183] ;  /* 0x00000000b740783b */ /* 0x000fe20000000200 */
[----:B------:R-:W-:Y:S01]  /*2d80*/  SHF.R.S32.HI R7, RZ, 0x1f, R84 ;  /* 0x0000001fff077819 */ /* 0x000fe20000011454 */
[----:B------:R-:W-:Y:S01]  /*2d90*/  ULDC UR19, c[0x0][0x324] ;  /* 0x0000c90000137ab9 */ /* 0x000fe20000000800 */
[----:B------:R-:W-:Y:S01]  /*2da0*/  LOP3.LUT R9, R9, 0xffffff8, RZ, 0xc0, !PT ;  /* 0x0ffffff809097812 */ /* 0x000fe200078ec0ff */
[----:B------:R-:W-:Y:S01]  /*2db0*/  IMAD.IADD R5, R5, 0x1, -R0 ;  /* 0x0000000105057824 */ /* 0x000fe200078e0a00 */
[----:B------:R-:W-:Y:S01]  /*2dc0*/  LEA.HI R7, R7, R84, RZ, 0x2 ;  /* 0x0000005407077211 */ /* 0x000fe200078f10ff */
[C---:B----4-:R-:W-:Y:S01]  /*2dd0*/  HMMA.16816.F32 R44, R48.reuse, R40, RZ ;  /* 0x00000028302c723c */ /* 0x050fe200000018ff */
[----:B------:R-:W-:Y:S01]  /*2de0*/  PLOP3.LUT P0, PT, PT, PT, UP1, 0x80, 0x0 ;  /* 0x000000000000781c */ /* 0x000fe20003f0f018 */
[----:B------:R-:W-:Y:S01]  /*2df0*/  IMAD.IADD R9, R6, 0x1, -R9 ;  /* 0x0000000106097824 */ /* 0x000fe200078e0a09 */
[----:B------:R-:W-:Y:S01]  /*2e00*/  LEA.HI R0, R5, R5, RZ, 0x1 ;  /* 0x0000000505007211 */ /* 0x000fe200078f08ff */
[----:B------:R-:W-:Y:S01]  /*2e10*/  ULOP3.LUT UR19, URZ, UR19, URZ, 0x33, !UPT ;  /* 0x000000133f137292 */ /* 0x000fe2000f8e333f */
[C---:B------:R-:W-:Y:S01]  /*2e20*/  LEA.HI.SX32 R6, R7.reuse, UR7, 0x1e ;  /* 0x0000000707067c11 */ /* 0x040fe2000f8ff2ff */
[----:B------:R-:W0:Y:S01]  /*2e30*/  LDGDEPBAR ;  /* 0x00000000000079af */ /* 0x000e220000000000 */
[----:B------:R-:W-:Y:S01]  /*2e40*/  LOP3.LUT R0, R0, 0x1ffffffe, RZ, 0xc0, !PT ;  /* 0x1ffffffe00007812 */ /* 0x000fe200078ec0ff */
[----:B------:R-:W-:Y:S01]  /*2e50*/  HMMA.16816.F32 R40, R48, R42, RZ ;  /* 0x0000002a3028723c */ /* 0x000fe200000018ff */
[----:B------:R-:W-:Y:S01]  /*2e60*/  LOP3.LUT R7, R7, 0x7ffffffc, RZ, 0xc0, !PT ;  /* 0x7ffffffc07077812 */ /* 0x000fe200078ec0ff */
[----:B------:R-:W-:Y:S01]  /*2e70*/  IMAD R6, R9, 0x10, R6 ;  /* 0x0000001009067824 */ /* 0x000fe200078e0206 */
[----:B------:R-:W-:Y:S01]  /*2e80*/  ISETP.GE.AND P3, PT, R193, 0x1, PT ;  /* 0x00000001c100780c */ /* 0x000fe20003f66270 */
[----:B------:R-:W-:-:S02]  /*2e90*/  IMAD.IADD R201, R5, 0x1, -R0 ;  /* 0x0000000105c97824 */ /* 0x000fc400078e0a00 */
[----:B------:R-:W-:Y:S01]  /*2ea0*/  IMAD.IADD R202, R84, 0x1, -R7 ;  /* 0x0000000154ca7824 */ /* 0x000fe200078e0a07 */
[----:B------:R-:W-:Y:S01]  /*2eb0*/  IADD3 R7, R191, 0x1, -R144 ;  /* 0x00000001bf077810 */ /* 0x000fe20007ffe890 */
[----:B------:R-:W-:Y:S01]  /*2ec0*/  IMAD R201, R201, 0x8, R6 ;  /* 0x00000008c9c97824 */ /* 0x000fe200078e0206 */
[C---:B------:R-:W-:Y:S01]  /*2ed0*/  HMMA.16816.F32 R28, R48.reuse, R24, RZ ;  /* 0x00000018301c723c */ /* 0x040fe200000018ff */
[----:B------:R-:W-:Y:S02]  /*2ee0*/  IMAD.IADD R6, R187, 0x1, R135 ;  /* 0x00000001bb067824 */ /* 0x000fe400078e0287 */
[----:B------:R-:W-:Y:S01]  /*2ef0*/  @P0 IMAD.HI.U32 R5, R201, c[0x0][0x2c8], RZ ;  /* 0x0000b200c9050a27 */ /* 0x000fe200078e00ff */
[----:B------:R-:W-:Y:S02]  /*2f00*/  PLOP3.LUT P0, PT, PT, PT, UP1, 0x80, 0x0 ;  /* 0x000000000000781c */ /* 0x000fe40003f0f018 */
[----:B------:R-:W1:Y:S01]  /*2f10*/  LDSM.16.M88.4 R12, [R6+0xc900] ;  /* 0x00c90000060c783b */ /* 0x000e620000000200 */
[----:B------:R-:W-:Y:S01]  /*2f20*/  IMAD.MOV.U32 R0, RZ, RZ, R201 ;  /* 0x000000ffff007224 */ /* 0x000fe200078e00c9 */
[C---:B------:R-:W-:Y:S01]  /*2f30*/  HMMA.16816.F32 R24, R48.reuse, R26, RZ ;  /* 0x0000001a3018723c */ /* 0x040fe200000018ff */
[----:B------:R-:W-:Y:S01]  /*2f40*/  IMAD.SHL.U32 R202, R202, 0x2, RZ ;  /* 0x00000002caca7824 */ /* 0x000fe200078e00ff */
[----:B------:R-:W2:Y:S04]  /*2f50*/  LDSM.16.M88.4 R16, [R6+0xc100] ;  /* 0x00c100000610783b */ /* 0x000ea80000000200 */
[----:B------:R-:W4:Y:S01]  /*2f60*/  LDSM.16.M88.4 R8, [R6+0xd100] ;  /* 0x00d100000608783b */ /* 0x000f220000000200 */
[----:B------:R-:W-:Y:S01]  /*2f70*/  IADD3 R7, -R200, R7, -R202 ;  /* 0x00000007c8077210 */ /* 0x000fe20007ffe9ca */
[C---:B------:R-:W-:Y:S01]  /*2f80*/  HMMA.16816.F32 R72, R48.reuse, R60, RZ ;  /* 0x0000003c3048723c */ /* 0x040fe200000018ff */
[----:B------:R-:W-:Y:S01]  /*2f90*/  @P0 SHF.R.U32.HI R0, RZ, c[0x0][0x2cc], R5 ;  /* 0x0000b300ff000a19 */ /* 0x000fe20000011605 */
[----:B------:R-:W-:Y:S01]  /*2fa0*/  IMAD.IADD R5, R135, 0x1, R2 ;  /* 0x0000000187057824 */ /* 0x000fe200078e0202 */
[----:B------:R-:W5:Y:S05]  /*2fb0*/  LDSM.16.M88.4 R76, [R6+0xd900] ;  /* 0x00d90000064c783b */ /* 0x000f6a0000000200 */
[----:B------:R-:W-:Y:S01]  /*2fc0*/  HMMA.16816.F32 R48, R48, R62, RZ ;  /* 0x0000003e3030723c */ /* 0x000fe200000018ff */
[----:B------:R-:W-:Y:S07]  /*2fd0*/  LDSM.16.M88.4 R60, [R5+0xc100] ;  /* 0x00c10000053c783b */ /* 0x000fee0000000200 */
[C---:B------:R-:W-:Y:S08]  /*2fe0*/  HMMA.16816.F32 R36, R68.reuse, R20, R36 ;  /* 0x000000144424723c */ /* 0x040ff00000001824 */
[C---:B------:R-:W-:Y:S01]  /*2ff0*/  HMMA.16816.F32 R32, R68.reuse, R22, R32 ;  /* 0x000000164420723c */ /* 0x040fe20000001820 */
[----:B------:R-:W-:Y:S07]  /*3000*/  LDSM.16.M88.4 R20, [R182] ;  /* 0x00000000b614783b */ /* 0x000fee0000000200 */
[C---:B------:R-:W-:Y:S08]  /*3010*/  HMMA.16816.F32 R44, R68.reuse, R56, R44 ;  /* 0x00000038442c723c */ /* 0x040ff0000000182c */
[C---:B------:R-:W-:Y:S01]  /*3020*/  HMMA.16816.F32 R40, R68.reuse, R58, R40 ;  /* 0x0000003a4428723c */ /* 0x040fe20000001828 */
[----:B------:R-:W3:Y:S07]  /*3030*/  LDSM.16.M88.4 R56, [R5+0xc900] ;  /* 0x00c900000538783b */ /* 0x000eee0000000200 */
[C---:B------:R-:W-:Y:S08]  /*3040*/  HMMA.16816.F32 R28, R68.reuse, R52, R28 ;  /* 0x00000034441c723c */ /* 0x040ff0000000181c */
[C---:B------:R-:W-:Y:S01]  /*3050*/  HMMA.16816.F32 R24, R68.reuse, R54, R24 ;  /* 0x000000364418723c */ /* 0x040fe20000001818 */
[----:B------:R-:W3:Y:S07]  /*3060*/  LDSM.16.M88.4 R52, [R5+0xd100] ;  /* 0x00d100000534783b */ /* 0x000eee0000000200 */
[C---:B------:R-:W-:Y:S08]  /*3070*/  HMMA.16816.F32 R72, R68.reuse, R80, R72 ;  /* 0x000000504448723c */ /* 0x040ff00000001848 */
[----:B------:R-:W-:Y:S01]  /*3080*/  HMMA.16816.F32 R68, R68, R82, R48 ;  /* 0x000000524444723c */ /* 0x000fe20000001830 */
[----:B------:R-:W3:Y:S04]  /*3090*/  LDSM.16.M88.4 R48, [R5+0xd900] ;  /* 0x00d900000530783b */ /* 0x000ee80000000200 */
[----:B------:R-:W-:Y:S03]  /*30a0*/  LDSM.16.M88.4 R80, [R189+0x4000] ;  /* 0x00400000bd50783b */ /* 0x000fe60000000200 */
[C---:B-1----:R-:W-:Y:S08]  /*30b0*/  HMMA.16816.F32 R36, R64.reuse, R12, R36 ;  /* 0x0000000c4024723c */ /* 0x042ff00000001824 */
[C---:B------:R-:W-:Y:S01]  /*30c0*/  HMMA.16816.F32 R32, R64.reuse, R14, R32 ;  /* 0x0000000e4020723c */ /* 0x040fe20000001820 */
[----:B------:R-:W1:Y:S07]  /*30d0*/  LDSM.16.M88.4 R12, [R187+0xe900] ;  /* 0x00e90000bb0c783b */ /* 0x000e6e0000000200 */
[C---:B--2---:R-:W-:Y:S08]  /*30e0*/  HMMA.16816.F32 R44, R64.reuse, R16, R44 ;  /* 0x00000010402c723c */ /* 0x044ff0000000182c */
[C---:B------:R-:W-:Y:S01]  /*30f0*/  HMMA.16816.F32 R40, R64.reuse, R18, R40 ;  /* 0x000000124028723c */ /* 0x040fe20000001828 */
[----:B------:R-:W2:Y:S07]  /*3100*/  LDSM.16.M88.4 R16, [R187+0xe100] ;  /* 0x00e10000bb10783b */ /* 0x000eae0000000200 */
[C---:B----4-:R-:W-:Y:S08]  /*3110*/  HMMA.16816.F32 R28, R64.reuse, R8, R28 ;  /* 0x00000008401c723c */ /* 0x050ff0000000181c */
[C---:B------:R-:W-:Y:S01]  /*3120*/  HMMA.16816.F32 R24, R64.reuse, R10, R24 ;  /* 0x0000000a4018723c */ /* 0x040fe20000001818 */
[----:B------:R-:W4:Y:S07]  /*3130*/  LDSM.16.M88.4 R8, [R187+0xf100] ;  /* 0x00f10000bb08783b */ /* 0x000f2e0000000200 */
[C---:B-----5:R-:W-:Y:S08]  /*3140*/  HMMA.16816.F32 R72, R64.reuse, R76, R72 ;  /* 0x0000004c4048723c */ /* 0x060ff00000001848 */
[----:B------:R-:W-:Y:S01]  /*3150*/  HMMA.16816.F32 R68, R64, R78, R68 ;  /* 0x0000004e4044723c */ /* 0x000fe20000001844 */
[----:B------:R-:W5:Y:S04]  /*3160*/  LDSM.16.M88.4 R76, [R187+0xf900] ;  /* 0x00f90000bb4c783b */ /* 0x000f680000000200 */
[----:B------:R-:W-:Y:S03]  /*3170*/  LDSM.16.M88.4 R64, [R185+0x4000] ;  /* 0x00400000b940783b */ /* 0x000fe60000000200 */
[C---:B---3--:R-:W-:Y:S08]  /*3180*/  HMMA.16816.F32 R36, R20.reuse, R56, R36 ;  /* 0x000000381424723c */ /* 0x048ff00000001824 */
[C---:B------:R-:W-:Y:S01]  /*3190*/  HMMA.16816.F32 R32, R20.reuse, R58, R32 ;  /* 0x0000003a1420723c */ /* 0x040fe20000001820 */
[----:B------:R-:W3:Y:S07]  /*31a0*/  LDSM.16.M88.4 R56, [R2+0xe900] ;  /* 0x00e900000238783b */ /* 0x000eee0000000200 */
[C---:B------:R-:W-:Y:S08]  /*31b0*/  HMMA.16816.F32 R44, R20.reuse, R60, R44 ;  /* 0x0000003c142c723c */ /* 0x040ff0000000182c */
[C---:B------:R-:W-:Y:S01]  /*31c0*/  HMMA.16816.F32 R40, R20.reuse, R62, R40 ;  /* 0x0000003e1428723c */ /* 0x040fe20000001828 */
[----:B------:R-:W2:Y:S07]  /*31d0*/  LDSM.16.M88.4 R60, [R2+0xe100] ;  /* 0x00e10000023c783b */ /* 0x000eae0000000200 */
        /* <DEDUP_REMOVED lines=12> */
[----:B------:R-:W-:Y:S07]  /*32a0*/  LDSM.16.M88.4 R16, [R6+0xe100] ;  /* 0x00e100000610783b */ /* 0x000fee0000000200 */
[C---:B----4-:R-:W-:Y:S08]  /*32b0*/  HMMA.16816.F32 R28, R80.reuse, R8, R28 ;  /* 0x00000008501c723c */ /* 0x050ff0000000181c */
[C---:B------:R-:W-:Y:S01]  /*32c0*/  HMMA.16816.F32 R24, R80.reuse, R10, R24 ;  /* 0x0000000a5018723c */ /* 0x040fe20000001818 */
[----:B------:R-:W2:Y:S07]  /*32d0*/  LDSM.16.M88.4 R8, [R6+0xf100] ;  /* 0x00f100000608783b */ /* 0x000eae0000000200 */
[C---:B-----5:R-:W-:Y:S08]  /*32e0*/  HMMA.16816.F32 R72, R80.reuse, R76, R72 ;  /* 0x0000004c5048723c */ /* 0x060ff00000001848 */
[----:B------:R-:W-:Y:S01]  /*32f0*/  HMMA.16816.F32 R68, R80, R78, R68 ;  /* 0x0000004e5044723c */ /* 0x000fe20000001844 */
[----:B------:R-:W-:Y:S07]  /*3300*/  LDSM.16.M88.4 R76, [R5+0x11900] ;  /* 0x01190000054c783b */ /* 0x000fee0000000200 */
[C---:B---3--:R-:W-:Y:S08]  /*3310*/  HMMA.16816.F32 R36, R64.reuse, R56, R36 ;  /* 0x000000384024723c */ /* 0x048ff00000001824 */
[C---:B------:R-:W-:Y:S01]  /*3320*/  HMMA.16816.F32 R32, R64.reuse, R58, R32 ;  /* 0x0000003a4020723c */ /* 0x040fe20000001820 */
[----:B------:R-:W3:Y:S07]  /*3330*/  LDSM.16.M88.4 R56, [R6+0xf900] ;  /* 0x00f900000638783b */ /* 0x000eee0000000200 */
[C---:B------:R-:W-:Y:S08]  /*3340*/  HMMA.16816.F32 R44, R64.reuse, R60, R44 ;  /* 0x0000003c402c723c */ /* 0x040ff0000000182c */
[C---:B------:R-:W-:Y:S08]  /*3350*/  HMMA.16816.F32 R40, R64.reuse, R62, R40 ;  /* 0x0000003e4028723c */ /* 0x040ff00000001828 */
[C---:B------:R-:W-:Y:S08]  /*3360*/  HMMA.16816.F32 R28, R64.reuse, R52, R28 ;  /* 0x00000034401c723c */ /* 0x040ff0000000181c */
[C---:B------:R-:W-:Y:S01]  /*3370*/  HMMA.16816.F32 R60, R64.reuse, R54, R24 ;  /* 0x00000036403c723c */ /* 0x040fe20000001818 */
[----:B------:R-:W-:Y:S04]  /*3380*/  LDSM.16.M88.4 R52, [R182+0x4000] ;  /* 0x00400000b634783b */ /* 0x000fe80000000200 */
[----:B------:R-:W4:Y:S03]  /*3390*/  LDSM.16.M88.4 R24, [R5+0xe100] ;  /* 0x00e100000518783b */ /* 0x000f260000000200 */
[C---:B------:R-:W-:Y:S08]  /*33a0*/  HMMA.16816.F32 R72, R64.reuse, R48, R72 ;  /* 0x000000304048723c */ /* 0x040ff00000001848 */
[----:B------:R-:W-:Y:S01]  /*33b0*/  HMMA.16816.F32 R68, R64, R50, R68 ;  /* 0x000000324044723c */ /* 0x000fe20000001844 */
[----:B------:R-:W-:Y:S07]  /*33c0*/  LDSM.16.M88.4 R48, [R187+0x10100] ;  /* 0x01010000bb30783b */ /* 0x000fee0000000200 */
        /* <DEDUP_REMOVED lines=8> */
[----:B------:R-:W5:Y:S07]  /*3450*/  LDSM.16.M88.4 R16, [R5+0xf900] ;  /* 0x00f900000510783b */ /* 0x000f6e0000000200 */
[C---:B---3--:R-:W-:Y:S08]  /*3460*/  HMMA.16816.F32 R72, R20.reuse, R56, R72 ;  /* 0x000000381448723c */ /* 0x048ff00000001848 */
[----:B------:R-:W-:Y:S01]  /*3470*/  HMMA.16816.F32 R68, R20, R58, R68 ;  /* 0x0000003a1444723c */ /* 0x000fe20000001844 */
[----:B------:R-:W3:Y:S04]  /*3480*/  LDSM.16.M88.4 R56, [R189+0x8000] ;  /* 0x00800000bd38783b */ /* 0x000ee80000000200 */
[----:B------:R-:W3:Y:S03]  /*3490*/  LDSM.16.M88.4 R20, [R187+0x10900] ;  /* 0x01090000bb14783b */ /* 0x000ee60000000200 */
[C---:B----4-:R-:W-:Y:S08]  /*34a0*/  HMMA.16816.F32 R44, R52.reuse, R24, R44 ;  /* 0x00000018342c723c */ /* 0x050ff0000000182c */
[C---:B------:R-:W-:Y:S01]  /*34b0*/  HMMA.16816.F32 R40, R52.reuse, R26, R40 ;  /* 0x0000001a3428723c */ /* 0x040fe20000001828 */
[----:B------:R-:W4:Y:S07]  /*34c0*/  LDSM.16.M88.4 R24, [R187+0x11100] ;  /* 0x01110000bb18783b */ /* 0x000f2e0000000200 */
[C---:B-1----:R-:W-:Y:S08]  /*34d0*/  HMMA.16816.F32 R36, R52.reuse, R12, R36 ;  /* 0x0000000c3424723c */ /* 0x042ff00000001824 */
[C---:B------:R-:W-:Y:S01]  /*34e0*/  HMMA.16816.F32 R32, R52.reuse, R14, R32 ;  /* 0x0000000e3420723c */ /* 0x040fe20000001820 */
[----:B------:R-:W1:Y:S07]  /*34f0*/  LDSM.16.M88.4 R12, [R187+0x11900] ;  /* 0x01190000bb0c783b */ /* 0x000e6e0000000200 */
[C---:B--2---:R-:W-:Y:S08]  /*3500*/  HMMA.16816.F32 R28, R52.reuse, R8, R28 ;  /* 0x00000008341c723c */ /* 0x044ff0000000181c */
[C---:B------:R-:W-:Y:S01]  /*3510*/  HMMA.16816.F32 R64, R52.reuse, R10, R60 ;  /* 0x0000000a3440723c */ /* 0x040fe2000000183c */
[----:B------:R-:W-:Y:S04]  /*3520*/  LDSM.16.M88.4 R60, [R185+0x8000] ;  /* 0x00800000b93c783b */ /* 0x000fe80000000200 */
[----:B------:R-:W2:Y:S03]  /*3530*/  LDSM.16.M88.4 R8, [R2+0x10100] ;  /* 0x010100000208783b */ /* 0x000ea60000000200 */
[C---:B-----5:R-:W-:Y:S08]  /*3540*/  HMMA.16816.F32 R72, R52.reuse, R16, R72 ;  /* 0x000000103448723c */ /* 0x060ff00000001848 */
[----:B------:R-:W-:Y:S01]  /*3550*/  HMMA.16816.F32 R68, R52, R18, R68 ;  /* 0x000000123444723c */ /* 0x000fe20000001844 */
[----:B------:R-:W-:Y:S04]  /*3560*/  LDSM.16.M88.4 R16, [R2+0x11100] ;  /* 0x011100000210783b */ /* 0x000fe80000000200 */
[----:B------:R-:W-:Y:S03]  /*3570*/  LDSM.16.M88.4 R52, [R183+0x8000] ;  /* 0x00800000b734783b */ /* 0x000fe60000000200 */
[C---:B---3--:R-:W-:Y:S08]  /*3580*/  HMMA.16816.F32 R44, R56.reuse, R48, R44 ;  /* 0x00000030382c723c */ /* 0x048ff0000000182c */
[C---:B------:R-:W-:Y:S01]  /*3590*/  HMMA.16816.F32 R40, R56.reuse, R50, R40 ;  /* 0x000000323828723c */ /* 0x040fe20000001828 */
[----:B------:R-:W-:Y:S07]  /*35a0*/  LDSM.16.M88.4 R48, [R2+0x11900] ;  /* 0x011900000230783b */ /* 0x000fee0000000200 */
[C---:B------:R-:W-:Y:S08]  /*35b0*/  HMMA.16816.F32 R36, R56.reuse, R20, R36 ;  /* 0x000000143824723c */ /* 0x040ff00000001824 */
[C---:B------:R-:W-:Y:S01]  /*35c0*/  HMMA.16816.F32 R32, R56.reuse, R22, R32 ;  /* 0x000000163820723c */ /* 0x040fe20000001820 */
[----:B------:R-:W3:Y:S04]  /*35d0*/  LDSM.16.M88.4 R20, [R2+0x10900] ;  /* 0x010900000214783b */ /* 0x000ee80000000200 */
[----:B------:R-:W-:Y:S03]  /*35e0*/  SHFL.IDX PT, R2, R0, RZ, 0x1c1f ;  /* 0x001c1fff00027589 */ /* 0x000fe600000e0000 */
[C---:B----4-:R-:W-:Y:S08]  /*35f0*/  HMMA.16816.F32 R28, R56.reuse, R24, R28 ;  /* 0x00000018381c723c */ /* 0x050ff0000000181c */
        /* <DEDUP_REMOVED lines=8> */
[----:B------:R-:W2:Y:S07]  /*3680*/  LDSM.16.M88.4 R8, [R6+0x11900] ;  /* 0x011900000608783b */ /* 0x000eae0000000200 */
[C---:B---3--:R-:W-:Y:S08]  /*3690*/  HMMA.16816.F32 R36, R60.reuse, R20, R36 ;  /* 0x000000143c24723c */ /* 0x048ff00000001824 */
        /* <DEDUP_REMOVED lines=8> */
[----:B------:R3:W2:Y:S03]  /*3720*/  LDSM.16.M88.4 R48, [R5+0x10100] ;  /* 0x010100000530783b */ /* 0x0006a60000000200 */
[C---:B----4-:R-:W-:Y:S08]  /*3730*/  HMMA.16816.F32 R44, R52.reuse, R24, R44 ;  /* 0x00000018342c723c */ /* 0x050ff0000000182c */
[C---:B------:R-:W-:Y:S08]  /*3740*/  HMMA.16816.F32 R40, R52.reuse, R26, R40 ;  /* 0x0000001a3428723c */ /* 0x040ff00000001828 */
[----:B-1----:R-:W-:Y:S01]  /*3750*/  HMMA.16816.F32 R36, R52, R56, R36 ;  /* 0x000000383424723c */ /* 0x002fe20000001824 */
[----:B---3--:R-:W-:-:S07]  /*3760*/  IADD3 R5, -R202, R191, -R144 ;  /* 0x000000bfca057210 */ /* 0x008fce0007ffe990 */
[C---:B------:R-:W-:Y:S08]  /*3770*/  HMMA.16816.F32 R32, R52.reuse, R58, R32 ;  /* 0x0000003a3420723c */ /* 0x040ff00000001820 */
[C---:B-----5:R-:W-:Y:S08]  /*3780*/  HMMA.16816.F32 R28, R52.reuse, R12, R28 ;  /* 0x0000000c341c723c */ /* 0x060ff0000000181c */
[C---:B------:R-:W-:Y:S08]  /*3790*/  HMMA.16816.F32 R64, R52.reuse, R14, R64 ;  /* 0x0000000e3440723c */ /* 0x040ff00000001840 */
[C---:B--2---:R-:W-:Y:S07]  /*37a0*/  HMMA.16816.F32 R72, R52.reuse, R8, R72 ;  /* 0x000000083448723c */ /* 0x044fee0000001848 */
[C---:B------:R-:W-:Y:S01]  /*37b0*/  IADD3 R9, R7.reuse, c[0x0][0x328], RZ ;  /* 0x0000ca0007097a10 */ /* 0x040fe20007ffe0ff */
[----:B------:R-:W-:Y:S01]  /*37c0*/  HMMA.16816.F32 R68, R52, R10, R68 ;  /* 0x0000000a3444723c */ /* 0x000fe20000001844 */
[----:B------:R-:W-:-:S03]  /*37d0*/  IADD3 R7, R7, UR19, RZ ;  /* 0x0000001307077c10 */ /* 0x000fc6000fffe0ff */
[----:B------:R-:W-:-:S03]  /*37e0*/  IMAD.IADD R6, R9, 0x1, R2 ;  /* 0x0000000109067824 */ /* 0x000fc600078e0202 */
[----:B------:R-:W-:Y:S01]  /*37f0*/  IMAD.IADD R11, R7, 0x1, R2 ;  /* 0x00000001070b7824 */ /* 0x000fe200078e0202 */
[----:B------:R-:W-:Y:S01]  /*3800*/  HMMA.16816.F32 R44, R60, R48, R44 ;  /* 0x000000303c2c723c */ /* 0x000fe2000000182c */
[----:B------:R-:W-:-:S07]  /*3810*/  IMNMX R13, R6, R5, PT ;  /* 0x00000005060d7217 */ /* 0x000fce0003800200 */
[C---:B------:R-:W-:Y:S08]  /*3820*/  HMMA.16816.F32 R40, R60.reuse, R50, R40 ;  /* 0x000000323c28723c */ /* 0x040ff00000001828 */
[C---:B------:R-:W-:Y:S08]  /*3830*/  HMMA.16816.F32 R36, R60.reuse, R20, R36 ;  /* 0x000000143c24723c */ /* 0x040ff00000001824 */
[C---:B------:R-:W-:Y:S08]  /*3840*/  HMMA.16816.F32 R32, R60.reuse, R22, R32 ;  /* 0x000000163c20723c */ /* 0x040ff00000001820 */
[C---:B------:R-:W-:Y:S08]  /*3850*/  HMMA.16816.F32 R28, R60.reuse, R16, R28 ;  /* 0x000000103c1c723c */ /* 0x040ff0000000181c */
[C---:B------:R-:W-:Y:S08]  /*3860*/  HMMA.16816.F32 R64, R60.reuse, R18, R64 ;  /* 0x000000123c40723c */ /* 0x040ff00000001840 */
[C---:B------:R-:W-:Y:S08]  /*3870*/  HMMA.16816.F32 R72, R60.reuse, R76, R72 ;  /* 0x0000004c3c48723c */ /* 0x040ff00000001848 */
[----:B------:R-:W-:Y:S01]  /*3880*/  HMMA.16816.F32 R68, R60, R78, R68 ;  /* 0x0000004e3c44723c */ /* 0x000fe20000001844 */
[----:B------:R-:W-:Y:S07]  /*3890*/  @!P3 BRA `(.L_x_2488) ;  /* 0x000001500000b947 */ /* 0x000fee0003800000 */
        /* <DEDUP_REMOVED lines=11> */
.L_x_2490:
[----:B------:R-:W-:-:S04]  /*3950*/  MOV R2, 0x1 ;  /* 0x0000000100027802 */ /* 0x000fc80000000f00 */
[----:B------:R-:W-:-:S13]  /*3960*/  ISETP.NE.AND P0, PT, R2, c[0x0][0x32c], PT ;  /* 0x0000cb0002007a0c */ /* 0x000fda0003f05270 */
[----:B------:R-:W-:-:S05]  /*3970*/  @P0 IMAD.HI.U32 R2, R15, c[0x0][0x330], RZ ;  /* 0x0000cc000f020a27 */ /* 0x000fca00078e00ff */
[----:B------:R-:W-:Y:S02]  /*3980*/  @P0 SHF.R.U32.HI R15, RZ, c[0x0][0x334], R2 ;  /* 0x0000cd00ff0f0a19 */ /* 0x000fe40000011602 */
.L_x_2491:
[----:B------:R-:W-:Y:S05]  /*3990*/  BSYNC B0 ;  /* 0x0000000000007941 */ /* 0x000fea0003800000 */
.L_x_2489:
[----:B------:R-:W-:-:S04]  /*39a0*/  IMAD R15, R15, c[0x0][0x32c], -R144 ;  /* 0x0000cb000f0f7a24 */ /* 0x000fc800078e0a90 */
[----:B------:R-:W-:-:S05]  /*39b0*/  IMAD.IADD R6, R15, 0x1, -R202 ;  /* 0x000000010f067824 */ /* 0x000fca00078e0aca */
[----:B------:R-:W-:Y:S02]  /*39c0*/  IADD3 R2, R6, c[0x0][0x32c], RZ ;  /* 0x0000cb0006027a10 */ /* 0x000fe40007ffe0ff */
[----:B------:R-:W-:Y:S02]  /*39d0*/  IMNMX R11, R11, R6, !PT ;  /* 0x000000060b0b7217 */ /* 0x000fe40007800200 */
[----:B------:R-:W-:Y:S02]  /*39e0*/  IMNMX R13, R13, R2, PT ;  /* 0x000000020d0d7217 */ /* 0x000fe40003800200 */
.L_x_2488:
        /* <DEDUP_REMOVED lines=65> */
.L_x_2494:
[----:B------:R-:W-:-:S04]  /*3e00*/  MOV R0, 0x1 ;  /* 0x0000000100007802 */ /* 0x000fc80000000f00 */
[----:B------:R-:W-:-:S13]  /*3e10*/  ISETP.NE.AND P0, PT, R0, c[0x0][0x32c], PT ;  /* 0x0000cb0000007a0c */ /* 0x000fda0003f05270 */
[----:B------:R-:W-:-:S05]  /*3e20*/  @P0 IMAD.HI.U32 R0, R5, c[0x0][0x330], RZ ;  /* 0x0000cc0005000a27 */ /* 0x000fca00078e00ff */
[----:B------:R-:W-:Y:S02]  /*3e30*/  @P0 SHF.R.U32.HI R5, RZ, c[0x0][0x334], R0 ;  /* 0x0000cd00ff050a19 */ /* 0x000fe40000011600 */
.L_x_2495:
[----:B------:R-:W-:Y:S05]  /*3e40*/  BSYNC B0 ;  /* 0x0000000000007941 */ /* 0x000fea0003800000 */
.L_x_2493:
[----:B------:R-:W-:-:S04]  /*3e50*/  IMAD R5, R5, c[0x0][0x32c], -R144 ;  /* 0x0000cb0005057a24 */ /* 0x000fc800078e0a90 */
[----:B------:R-:W-:-:S05]  /*3e60*/  IMAD.IADD R0, R5, 0x1, -R202 ;  /* 0x0000000105007824 */ /* 0x000fca00078e0aca */
[----:B------:R-:W-:Y:S02]  /*3e70*/  IADD3 R5, R0, c[0x0][0x32c], RZ ;  /* 0x0000cb0000057a10 */ /* 0x000fe40007ffe0ff */
[----:B------:R-:W-:Y:S02]  /*3e80*/  IMNMX R7, R7, R0, !PT ;  /* 0x0000000007077217 */ /* 0x000fe40007800200 */
[----:B------:R-:W-:Y:S02]  /*3e90*/  IMNMX R2, R2, R5, PT ;  /* 0x0000000502027217 */ /* 0x000fe40003800200 */
.L_x_2492:
[----:B------:R-:W-:Y:S01]  /*3ea0*/  ISETP.GT.AND P0, PT, R7, 0x8, P1 ;  /* 0x000000080700780c */ /* 0x000fe20000f04270 */
        /* <DEDUP_REMOVED lines=38> */
[----:B------:R-:W-:-:S04]  /*4110*/  ISETP.GT.AND P0, PT, R7, 0x21, P1 ;  /* 0x000000210700780c */ /* 0x000fc80000f04270 */
[----:B------:R-:W-:-:S04]  /*4120*/  ISETP.LT.OR P0, PT, R2, 0x22, P0 ;  /* 0x000000220200780c */ /* 0x000fc80000701670 */
[----:B------:R-:W-:Y:S02]  /*4130*/  FSEL R173, R31, -INF , !P0 ;  /* 0xff8000001fad7808 */ /* 0x000fe40004000000 */
[----:B------:R-:W-:Y:S01]  /*4140*/  ISETP.GT.AND P0, PT, R7, 0x28, P1 ;  /* 0x000000280700780c */ /* 0x000fe20000f04270 */
[----:B------:R-:W-:Y:S03]  /*4150*/  LDSM.16.MT88.4 R28, [R163+0x900] ;  /* 0x00090000a31c783b */ /* 0x000fe60000004200 */
[----:B------:R-:W-:-:S04]  /*4160*/  ISETP.LT.OR P0, PT, R2, 0x29, P0 ;  /* 0x000000290200780c */ /* 0x000fc80000701670 */
        /* <DEDUP_REMOVED lines=39> */
[----:B------:R-:W-:Y:S02]  /*43e0*/  ISETP.LT.OR P0, PT, R2, 0x3a, P0 ;  /* 0x0000003a0200780c */ /* 0x000fe40000701670 */
        /* <DEDUP_REMOVED lines=9> */
[----:B------:R-:W-:Y:S02]  /*4480*/  FSEL R169, R71, -INF , !P0 ;  /* 0xff80000047a97808 */ /* 0x000fe40004000000 */
[----:B------:R-:W-:Y:S02]  /*4490*/  FMNMX.FTZ R7, R142, R7, !PT ;  /* 0x000000078e077209 */ /* 0x000fe40007810000 */
[----:B------:R-:W-:Y:S02]  /*44a0*/  FMNMX.FTZ R16, R141, R16, !PT ;  /* 0x000000108d107209 */ /* 0x000fe40007810000 */
[----:B------:R-:W-:-:S02]  /*44b0*/  FMNMX.FTZ R0, R140, R7, !PT ;  /* 0x000000078c007209 */ /* 0x000fc40007810000 */
[----:B------:R-:W-:-:S03]  /*44c0*/  FMNMX.FTZ R16, R169, R16, !PT ;  /* 0x00000010a9107209 */ /* 0x000fc60007810000 */
[----:B------:R-:W1:Y:S02]  /*44d0*/  SHFL.BFLY PT, R7, R0, 0x2, 0x1f ;  /* 0x0c401f0000077f89 */ /* 0x000e6400000e0000 */
        /* <DEDUP_REMOVED lines=18> */
[----:B------:R-:W-:Y:S01]  /*4600*/  MUFU.EX2 R159, R159 ;  /* 0x0000009f009f7308 */ /* 0x000fe20000000800 */
[--C-:B------:R-:W-:Y:S01]  /*4610*/  FFMA.FTZ R167, R172, c[0x0][0x2d0], -R179.reuse ;  /* 0x0000b400aca77a23 */ /* 0x100fe200000108b3 */
[----:B------:R-:W1:Y:S01]  /*4620*/  SHFL.BFLY PT, R0, R7, 0x1, 0x1f ;  /* 0x0c201f0007007f89 */ /* 0x000e6200000e0000 */
[----:B------:R-:W-:-:S02]  /*4630*/  FFMA.FTZ R165, R170, c[0x0][0x2d0], -R179 ;  /* 0x0000b400aaa57a23 */ /* 0x000fc400000108b3 */
[--C-:B------:R-:W-:Y:S01]  /*4640*/  FFMA.FTZ R164, R164, c[0x0][0x2d0], -R179.reuse ;  /* 0x0000b400a4a47a23 */ /* 0x100fe200000108b3 */
[----:B------:R-:W-:Y:S01]  /*4650*/  LDSM.16.MT88.4 R32, [R180+0x900] ;  /* 0x00090000b420783b */ /* 0x000fe20000004200 */
[--C-:B------:R-:W-:Y:S01]  /*4660*/  FFMA.FTZ R166, R166, c[0x0][0x2d0], -R179.reuse ;  /* 0x0000b400a6a67a23 */ /* 0x100fe200000108b3 */
[----:B------:R-:W2:Y:S01]  /*4670*/  MUFU.EX2 R158, R158 ;  /* 0x0000009e009e7308 */ /* 0x000ea20000000800 */
[----:B------:R-:W-:-:S07]  /*4680*/  FFMA.FTZ R176, R176, c[0x0][0x2d0], -R179 ;  /* 0x0000b400b0b07a23 */ /* 0x000fce00000108b3 */
[----:B------:R-:W3:Y:S01]  /*4690*/  MUFU.EX2 R153, R153 ;  /* 0x0000009900997308 */ /* 0x000ee20000000800 */
[----:B--2---:R-:W-:-:S07]  /*46a0*/  F2FP.PACK_AB R96, R158, R159 ;  /* 0x0000009f9e60723e */ /* 0x004fce00000000ff */
[----:B------:R-:W-:Y:S01]  /*46b0*/  MUFU.EX2 R157, R157 ;  /* 0x0000009d009d7308 */ /* 0x000fe20000000800 */
[----:B-1----:R-:W-:Y:S01]  /*46c0*/  FMNMX.FTZ R0, R7, R0, !PT ;  /* 0x0000000007007209 */ /* 0x002fe20007810000 */
[----:B------:R-:W-:-:S03]  /*46d0*/  FADD.FTZ R159, R159, R158 ;  /* 0x0000009e9f9f7221 */ /* 0x000fc60000010000 */
        /* <DEDUP_REMOVED lines=9> */
[----:B------:R-:W1:Y:S01]  /*4770*/  LDSM.16.MT88.4 R40, [R181+0x2100] ;  /* 0x00210000b528783b */ /* 0x000e620000004200 */
[--C-:B------:R-:W-:Y:S02]  /*4780*/  FFMA.FTZ R161, R46, c[0x0][0x2d0], -R168.reuse ;  /* 0x0000b4002ea17a23 */ /* 0x100fe400000108a8 */
[--C-:B------:R-:W-:Y:S02]  /*4790*/  FFMA.FTZ R160, R47, c[0x0][0x2d0], -R168.reuse ;  /* 0x0000b4002fa07a23 */ /* 0x100fe400000108a8 */
[--C-:B------:R-:W-:Y:S02]  /*47a0*/  FFMA.FTZ R162, R5, c[0x0][0x2d0], -R168.reuse ;  /* 0x0000b40005a27a23 */ /* 0x100fe400000108a8 */
[----:B------:R-:W2:Y:S01]  /*47b0*/  LDSM.16.MT88.4 R4, [R4+0x4100] ;  /* 0x004100000404783b */ /* 0x000ea20000004200 */
[----:B------:R-:W-:Y:S01]  /*47c0*/  MUFU.EX2 R161, R161 ;  /* 0x000000a100a17308 */ /* 0x000fe20000000800 */
[----:B------:R-:W-:-:S02]  /*47d0*/  FFMA.FTZ R150, R11, c[0x0][0x2d0], -R168 ;  /* 0x0000b4000b967a23 */ /* 0x000fc400000108a8 */
[--C-:B------:R-:W-:Y:S02]  /*47e0*/  FFMA.FTZ R3, R9, c[0x0][0x2d0], -R168.reuse ;  /* 0x0000b40009037a23 */ /* 0x100fe400000108a8 */
[----:B------:R-:W3:Y:S01]  /*47f0*/  LDSM.16.MT88.4 R8, [R181+0x2900] ;  /* 0x00290000b508783b */ /* 0x000ee20000004200 */
[--C-:B------:R-:W-:Y:S02]  /*4800*/  FFMA.FTZ R154, R15, c[0x0][0x2d0], -R168.reuse ;  /* 0x0000b4000f9a7a23 */ /* 0x100fe400000108a8 */
[----:B------:R-:W4:Y:S01]  /*4810*/  MUFU.EX2 R160, R160 ;  /* 0x000000a000a07308 */ /* 0x000f220000000800 */
[--C-:B------:R-:W-:Y:S02]  /*4820*/  FFMA.FTZ R149, R13, c[0x0][0x2d0], -R168.reuse ;  /* 0x0000b4000d957a23 */ /* 0x100fe400000108a8 */
[----:B------:R-:W5:Y:S01]  /*4830*/  LDSM.16.MT88.4 R12, [R163+0x2900] ;  /* 0x00290000a30c783b */ /* 0x000f620000004200 */
        /* <DEDUP_REMOVED lines=8> */
[----:B----4-:R-:W-:Y:S01]  /*48c0*/  F2FP.PACK_AB R97, R160, R161 ;  /* 0x000000a1a061723e */ /* 0x010fe200000000ff */
[----:B------:R-:W-:-:S02]  /*48d0*/  FFMA.FTZ R179, R140, c[0x0][0x2d0], -R179 ;  /* 0x0000b4008cb37a23 */ /* 0x000fc400000108b3 */
[--C-:B------:R-:W-:Y:S02]  /*48e0*/  FFMA.FTZ R175, R175, c[0x0][0x2d0], -R168.reuse ;  /* 0x0000b400afaf7a23 */ /* 0x100fe400000108a8 */
[--C-:B------:R-:W-:Y:S02]  /*48f0*/  FFMA.FTZ R178, R143, c[0x0][0x2d0], -R168.reuse ;  /* 0x0000b4008fb27a23 */ /* 0x100fe400000108a8 */
[----:B------:R-:W-:Y:S01]  /*4900*/  MUFU.EX2 R148, R148 ;  /* 0x0000009400947308 */ /* 0x000fe20000000800 */
[--C-:B------:R-:W-:Y:S02]  /*4910*/  FFMA.FTZ R204, R141, c[0x0][0x2d0], -R168.reuse ;  /* 0x0000b4008dcc7a23 */ /* 0x100fe400000108a8 */
[----:B------:R-:W-:Y:S01]  /*4920*/  FFMA.FTZ R169, R169, c[0x0][0x2d0], -R168 ;  /* 0x0000b400a9a97a23 */ /* 0x000fe200000108a8 */
[----:B------:R-:W-:Y:S01]  /*4930*/  LDSM.16.MT88.4 R140, [R171+0x3900] ;  /* 0x00390000ab8c783b */ /* 0x000fe20000004200 */
[----:B------:R-:W-:Y:S01]  /*4940*/  FADD.FTZ R161, R161, R160 ;  /* 0x000000a0a1a17221 */ /* 0x000fe20000010000 */
[----:B-1----:R-:W-:-:S02]  /*4950*/  F2FP.PACK_AB R99, R155, R162 ;  /* 0x000000a29b63723e */ /* 0x002fc400000000ff */
[----:B------:R-:W-:Y:S01]  /*4960*/  MUFU.EX2 R154, R154 ;  /* 0x0000009a009a7308 */ /* 0x000fe20000000800 */
[----:B------:R-:W-:-:S04]  /*4970*/  FADD.FTZ R162, R162, R161 ;  /* 0x000000a1a2a27221 */ /* 0x000fc80000010000 */
[----:B------:R-:W-:Y:S01]  /*4980*/  FADD.FTZ R155, R155, R162 ;  /* 0x000000a29b9b7221 */ /* 0x000fe20000010000 */
[C---:B------:R-:W-:Y:S02]  /*4990*/  HMMA.16816.F32 R36, R96.reuse, R40, RZ ;  /* 0x000000286024723c */ /* 0x040fe400000018ff */
[----:B------:R-:W1:Y:S06]  /*49a0*/  MUFU.EX2 R149, R149 ;  /* 0x0000009500957308 */ /* 0x000e6c0000000800 */
        /* <DEDUP_REMOVED lines=39> */
[C---:B--2---:R-:W-:Y:S07]  /*4c20*/  HMMA.16816.F32 R92, R96.reuse, R4, RZ ;  /* 0x00000004605c723c */ /* 0x044fee00000018ff */
        /* <DEDUP_REMOVED lines=8> */
[----:B----4-:R-:W-:Y:S01]  /*4cb0*/  F2FP.PACK_AB R7, R3, R150 ;  /* 0x000000960307723e */ /* 0x010fe200000000ff */
        /* <DEDUP_REMOVED lines=197> */
.L_x_2496:
        /* <DEDUP_REMOVED lines=18> */
.L_x_2498:
[----:B------:R-:W-:-:S04]  /*5a30*/  MOV R5, 0x1 ;  /* 0x0000000100057802 */ /* 0x000fc80000000f00 */
[----:B------:R-:W-:-:S13]  /*5a40*/  ISETP.NE.AND P0, PT, R5, c[0x0][0x32c], PT ;  /* 0x0000cb0005007a0c */ /* 0x000fda0003f05270 */
[----:B------:R-:W-:-:S05]  /*5a50*/  @P0 IMAD.HI.U32 R5, R3, c[0x0][0x330], RZ ;  /* 0x0000cc0003050a27 */ /* 0x000fca00078e00ff */
[----:B------:R-:W-:Y:S02]  /*5a60*/  @P0 SHF.R.U32.HI R3, RZ, c[0x0][0x334], R5 ;  /* 0x0000cd00ff030a19 */ /* 0x000fe40000011605 */
.L_x_2499:
[----:B-1----:R-:W-:-:S05]  /*5a70*/  MOV R6, c[0x0][0x32c] ;  /* 0x0000cb0000067a02 */ /* 0x002fca0000000f00 */
[----:B------:R-:W-:-:S05]  /*5a80*/  IMAD R3, R3, R6, c[0x0][0x32c] ;  /* 0x0000cb0003037624 */ /* 0x000fca00078e0206 */
[----:B------:R-:W-:-:S04]  /*5a90*/  IMNMX R4, R4, R3, PT ;  /* 0x0000000304047217 */ /* 0x000fc80003800200 */
.L_x_2497:
        /* <DEDUP_REMOVED lines=23> */
.L_x_2511:
        /* <DEDUP_REMOVED lines=30> */
[----:B------:R-:W-:Y:S02]  /*5df0*/  IADD3 R5, P0, R8, UR16, RZ ;  /* 0x0000001008057c10 */ /* 0x000fe4000ff1e0ff */
[----:B------:R-:W-:Y:S02]  /*5e00*/  IADD3 R8, -R212, 0x10, RZ ;  /* 0x00000010d4087810 */ /* 0x000fe40007ffe1ff */
[----:B------:R-:W-:Y:S02]  /*5e10*/  IADD3.X R6, R9, UR9, R6, P0, !PT ;  /* 0x0000000909067c10 */ /* 0x000fe400087fe406 */
[C---:B------:R-:W-:Y:S02]  /*5e20*/  LEA R4, P0, R5.reuse, c[0x0][0x1f8], 0x1 ;  /* 0x00007e0005047a11 */ /* 0x040fe400078008ff */
[----:B------:R-:W-:Y:S02]  /*5e30*/  LOP3.LUT R8, R8, 0xf, RZ, 0xc0, !PT ;  /* 0x0000000f08087812 */ /* 0x000fe400078ec0ff */
[----:B------:R-:W-:Y:S02]  /*5e40*/  LEA.HI.X R2, R5, c[0x0][0x1fc], R6, 0x1, P0 ;  /* 0x00007f0005027a11 */ /* 0x000fe400000f0c06 */
[----:B------:R-:W5:Y:S04]  /*5e50*/  SHFL.IDX PT, R6, R4, 0x1, 0x181f ;  /* 0x00381f0004067f89 */ /* 0x000f6800000e0000 */
[----:B------:R-:W4:Y:S04]  /*5e60*/  SHFL.IDX PT, R10, R2, 0x1, 0x181f ;  /* 0x00381f00020a7f89 */ /* 0x000f2800000e0000 */
[----:B------:R-:W3:Y:S04]  /*5e70*/  SHFL.IDX PT, R5, R4, RZ, 0x181f ;  /* 0x00181fff04057589 */ /* 0x000ee800000e0000 */
[----:B------:R-:W2:Y:S01]  /*5e80*/  SHFL.IDX PT, R2, R2, RZ, 0x181f ;  /* 0x00181fff02027589 */ /* 0x000ea200000e0000 */
[----:B-----5:R-:W-:Y:S04]  /*5e90*/  IADD3 R12, P1, P0, R13, R6, R216 ;  /* 0x000000060d0c7210 */ /* 0x020fe8000783e0d8 */
[----:B----4-:R-:W-:Y:S02]  /*5ea0*/  IADD3.X R13, RZ, R10, R217, P1, P0 ;  /* 0x0000000aff0d7210 */ /* 0x010fe40000fe04d9 */
[----:B------:R-:W-:Y:S04]  /*5eb0*/  IADD3 R8, P1, P0, R8, R6, R213 ;  /* 0x0000000608087210 */ /* 0x000fe8000783e0d5 */
[----:B------:R-:W-:Y:S02]  /*5ec0*/  IADD3.X R9, RZ, R10, R214, P1, P0 ;  /* 0x0000000aff097210 */ /* 0x000fe40000fe04d6 */
[----:B------:R-:W-:Y:S04]  /*5ed0*/  IADD3 R6, P1, P0, R7, R6, R210 ;  /* 0x0000000607067210 */ /* 0x000fe8000783e0d2 */
[----:B------:R-:W-:Y:S02]  /*5ee0*/  IADD3.X R7, RZ, R10, R211, P1, P0 ;  /* 0x0000000aff077210 */ /* 0x000fe40000fe04d3 */
[C---:B---3--:R-:W-:Y:S05]  /*5ef0*/  IADD3 R16, P0, R5.reuse, R216, RZ ;  /* 0x000000d805107210 */ /* 0x048fea0007f1e0ff */
[C---:B--2---:R-:W-:Y:S01]  /*5f00*/  IMAD.X R17, R2.reuse, 0x1, R217, P0 ;  /* 0x0000000102117824 */ /* 0x044fe200000e06d9 */
        /* <DEDUP_REMOVED lines=17> */
.L_x_2501:
[C---:B--23--:R-:W-:Y:S01]  /*6020*/  HMMA.16816.F32 R4, R136.reuse, R140, RZ ;  /* 0x0000008c8804723c */ /* 0x04cfe200000018ff */
[----:B------:R-:W0:Y:S01]  /*6030*/  LDGDEPBAR ;  /* 0x00000000000079af */ /* 0x000e220000000000 */
[----:B------:R-:W-:Y:S01]  /*6040*/  PLOP3.LUT P0, PT, PT, PT, UP1, 0x80, 0x0 ;  /* 0x000000000000781c */ /* 0x000fe20003f0f018 */
[----:B------:R-:W-:Y:S01]  /*6050*/  UIADD3 UR7, UR20, 0x1, URZ ;  /* 0x0000000114077890 */ /* 0x000fe2000fffe03f */
[C---:B------:R-:W-:Y:S01]  /*6060*/  IMAD.IADD R2, R135.reuse, 0x1, R134 ;  /* 0x0000000187027824 */ /* 0x040fe200078e0286 */
[----:B------:R-:W-:Y:S01]  /*6070*/  IADD3 R134, R184, R134, R135 ;  /* 0x00000086b8867210 */ /* 0x000fe20007ffe087 */
[----:B------:R-:W-:Y:S01]  /*6080*/  IMAD.IADD R133, R135, 0x1, R0 ;  /* 0x0000000187857824 */ /* 0x000fe200078e0200 */
[----:B------:R-:W-:Y:S01]  /*6090*/  ISETP.GE.AND P3, PT, R193, 0x1, PT ;  /* 0x00000001c100780c */ /* 0x000fe20003f66270 */
[C---:B------:R-:W-:Y:S01]  /*60a0*/  HMMA.16816.F32 R8, R136.reuse, R142, RZ ;  /* 0x0000008e8808723c */ /* 0x040fe200000018ff */
[----:B------:R-:W-:Y:S01]  /*60b0*/  LDSM.16.M88.4 R140, [R2+0xc100] ;  /* 0x00c10000028c783b */ /* 0x000fe20000000200 */
[----:B------:R-:W-:Y:S04]  /*60c0*/  UISETP.GE.AND UP0, UPT, UR20, 0x1, UPT ;  /* 0x000000011400788c */ /* 0x000fe8000bf06270 */
[----:B------:R-:W-:Y:S01]  /*60d0*/  USEL UR20, UR7, URZ, !UP0 ;  /* 0x0000003f07147287 */ /* 0x000fe2000c000000 */
[----:B------:R-:W-:Y:S01]  /*60e0*/  LDSM.16.M88.4 R176, [R134+0x11100] ;  /* 0x0111000086b0783b */ /* 0x000fe20000000200 */
[C---:B----4-:R-:W-:Y:S01]  /*60f0*/  HMMA.16816.F32 R12, R136.reuse, R144, RZ ;  /* 0x00000090880c723c */ /* 0x050fe200000018ff */
[----:B------:R-:W-:Y:S01]  /*6100*/  @P0 IMAD.HI.U32 R219, R201, c[0x0][0x2c8], RZ ;  /* 0x0000b200c9db0a27 */ /* 0x000fe200078e00ff */
[----:B------:R-:W-:Y:S06]  /*6110*/  PLOP3.LUT P0, PT, PT, PT, UP1, 0x80, 0x0 ;  /* 0x000000000000781c */ /* 0x000fec0003f0f018 */
[C---:B------:R-:W-:Y:S01]  /*6120*/  HMMA.16816.F32 R16, R136.reuse, R146, RZ ;  /* 0x000000928810723c */ /* 0x040fe200000018ff */
[----:B------:R-:W-:Y:S07]  /*6130*/  LDSM.16.M88.4 R144, [R2+0xc900] ;  /* 0x00c900000290783b */ /* 0x000fee0000000200 */
[C---:B-1----:R-:W-:Y:S08]  /*6140*/  HMMA.16816.F32 R20, R136.reuse, R148, RZ ;  /* 0x000000948814723c */ /* 0x042ff000000018ff */
[C---:B------:R-:W-:Y:S01]  /*6150*/  HMMA.16816.F32 R24, R136.reuse, R150, RZ ;  /* 0x000000968818723c */ /* 0x040fe200000018ff */
[----:B------:R-:W-:Y:S07]  /*6160*/  LDSM.16.M88.4 R148, [R2+0xd100] ;  /* 0x00d100000294783b */ /* 0x000fee0000000200 */
[C---:B------:R-:W-:Y:S08]  /*6170*/  HMMA.16816.F32 R28, R136.reuse, R152, RZ ;  /* 0x00000098881c723c */ /* 0x040ff000000018ff */
[----:B------:R-:W-:Y:S01]  /*6180*/  HMMA.16816.F32 R32, R136, R154, RZ ;  /* 0x0000009a8820723c */ /* 0x000fe200000018ff */
[----:B------:R-:W1:Y:S06]  /*6190*/  LDSM.16.M88.4 R136, [R183] ;  /* 0x00000000b788783b */ /* 0x000e6c0000000200 */
[----:B------:R-:W2:Y:S01]  /*61a0*/  LDSM.16.M88.4 R152, [R2+0xd900] ;  /* 0x00d900000298783b */ /* 0x000ea20000000200 */
        /* <DEDUP_REMOVED lines=11> */
[----:B------:R-:W3:Y:S06]  /*6260*/  LDSM.16.M88.4 R156, [R182] ;  /* 0x00000000b69c783b */ /* 0x000eec0000000200 */
[----:B------:R-:W-:Y:S01]  /*6270*/  LDSM.16.M88.4 R172, [R134+0x10900] ;  /* 0x0109000086ac783b */ /* 0x000fe20000000200 */
        /* <DEDUP_REMOVED lines=8> */
[----:B------:R-:W5:Y:S07]  /*6300*/  LDSM.16.M88.4 R148, [R133+0xd900] ;  /* 0x00d900008594783b */ /* 0x000f6e0000000200 */
[C---:B--2---:R-:W-:Y:S08]  /*6310*/  HMMA.16816.F32 R28, R136.reuse, R152, R28 ;  /* 0x00000098881c723c */ /* 0x044ff0000000181c */
[----:B------:R-:W-:Y:S01]  /*6320*/  HMMA.16816.F32 R32, R136, R154, R32 ;  /* 0x0000009a8820723c */ /* 0x000fe20000001820 */
[----:B------:R-:W-:Y:S06]  /*6330*/  LDSM.16.M88.4 R136, [R189+0x4000] ;  /* 0x00400000bd88783b */ /* 0x000fec0000000200 */
[----:B------:R-:W2:Y:S01]  /*6340*/  LDSM.16.M88.4 R152, [R187+UR4+0xe100] ;  /* 0x00e10004bb98783b */ /* 0x000ea20008000200 */
[C---:B---3--:R-:W-:Y:S08]  /*6350*/  HMMA.16816.F32 R4, R156.reuse, R160, R4 ;  /* 0x000000a09c04723c */ /* 0x048ff00000001804 */
[C---:B------:R-:W-:Y:S01]  /*6360*/  HMMA.16816.F32 R8, R156.reuse, R162, R8 ;  /* 0x000000a29c08723c */ /* 0x040fe20000001808 */
[----:B------:R-:W-:Y:S07]  /*6370*/  LDSM.16.M88.4 R160, [R187+UR4+0xf100] ;  /* 0x00f10004bba0783b */ /* 0x000fee0008000200 */
[C---:B-1----:R-:W-:Y:S08]  /*6380*/  HMMA.16816.F32 R12, R156.reuse, R140, R12 ;  /* 0x0000008c9c0c723c */ /* 0x042ff0000000180c */
[C---:B------:R-:W-:Y:S01]  /*6390*/  HMMA.16816.F32 R16, R156.reuse, R142, R16 ;  /* 0x0000008e9c10723c */ /* 0x040fe20000001810 */
[----:B------:R-:W1:Y:S07]  /*63a0*/  LDSM.16.M88.4 R140, [R187+UR4+0xe900] ;  /* 0x00e90004bb8c783b */ /* 0x000e6e0008000200 */
[C---:B----4-:R-:W-:Y:S08]  /*63b0*/  HMMA.16816.F32 R20, R156.reuse, R144, R20 ;  /* 0x000000909c14723c */ /* 0x050ff00000001814 */
[C---:B------:R-:W-:Y:S01]  /*63c0*/  HMMA.16816.F32 R24, R156.reuse, R146, R24 ;  /* 0x000000929c18723c */ /* 0x040fe20000001818 */
[----:B------:R-:W3:Y:S07]  /*63d0*/  LDSM.16.M88.4 R144, [R187+UR4+0xf900] ;  /* 0x00f90004bb90783b */ /* 0x000eee0008000200 */
[C---:B-----5:R-:W-:Y:S08]  /*63e0*/  HMMA.16816.F32 R28, R156.reuse, R148, R28 ;  /* 0x000000949c1c723c */ /* 0x060ff0000000181c */
[----:B------:R-:W-:Y:S01]  /*63f0*/  HMMA.16816.F32 R32, R156, R150, R32 ;  /* 0x000000969c20723c */ /* 0x000fe20000001820 */
[----:B------:R-:W4:Y:S06]  /*6400*/  LDSM.16.M88.4 R148, [R0+0xe900] ;  /* 0x00e900000094783b */ /* 0x000f2c0000000200 */
[----:B------:R-:W-:Y:S01]  /*6410*/  LDSM.16.M88.4 R156, [R2+0xf900] ;  /* 0x00f90000029c783b */ /* 0x000fe20000000200 */
[C---:B--2---:R-:W-:Y:S08]  /*6420*/  HMMA.16816.F32 R4, R136.reuse, R152, R4 ;  /* 0x000000988804723c */ /* 0x044ff00000001804 */
        /* <DEDUP_REMOVED lines=8> */
[C---:B---3--:R-:W-:Y:S08]  /*64b0*/  HMMA.16816.F32 R28, R136.reuse, R144, R28 ;  /* 0x00000090881c723c */ /* 0x048ff0000000181c */
[----:B------:R-:W-:Y:S01]  /*64c0*/  HMMA.16816.F32 R32, R136, R146, R32 ;  /* 0x000000928820723c */ /* 0x000fe20000001820 */
[----:B------:R-:W-:Y:S06]  /*64d0*/  LDSM.16.M88.4 R136, [R183+0x4000] ;  /* 0x00400000b788783b */ /* 0x000fec0000000200 */
[----:B------:R-:W2:Y:S01]  /*64e0*/  LDSM.16.M88.4 R144, [R2+0xe100] ;  /* 0x00e100000290783b */ /* 0x000ea20000000200 */
[C---:B------:R-:W-:Y:S08]  /*64f0*/  HMMA.16816.F32 R4, R164.reuse, R168, R4 ;  /* 0x000000a8a404723c */ /* 0x040ff00000001804 */
[C---:B------:R-:W-:Y:S01]  /*6500*/  HMMA.16816.F32 R8, R164.reuse, R170, R8 ;  /* 0x000000aaa408723c */ /* 0x040fe20000001808 */
[----:B------:R-:W-:Y:S07]  /*6510*/  LDSM.16.M88.4 R168, [R134+0xf900] ;  /* 0x00f9000086a8783b */ /* 0x000fee0000000200 */
[C---:B----4-:R-:W-:Y:S08]  /*6520*/  HMMA.16816.F32 R12, R164.reuse, R148, R12 ;  /* 0x00000094a40c723c */ /* 0x050ff0000000180c */
[C---:B------:R-:W-:Y:S01]  /*6530*/  HMMA.16816.F32 R16, R164.reuse, R150, R16 ;  /* 0x00000096a410723c */ /* 0x040fe20000001810 */
[----:B------:R-:W3:Y:S07]  /*6540*/  LDSM.16.M88.4 R148, [R2+0xe900] ;  /* 0x00e900000294783b */ /* 0x000eee0000000200 */
[C---:B-1----:R-:W-:Y:S08]  /*6550*/  HMMA.16816.F32 R20, R164.reuse, R140, R20 ;  /* 0x0000008ca414723c */ /* 0x042ff00000001814 */
[C---:B------:R-:W-:Y:S01]  /*6560*/  HMMA.16816.F32 R24, R164.reuse, R142, R24 ;  /* 0x0000008ea418723c */ /* 0x040fe20000001818 */
[----:B------:R-:W1:Y:S07]  /*6570*/  LDSM.16.M88.4 R140, [R2+0xf100] ;  /* 0x00f10000028c783b */ /* 0x000e6e0000000200 */
[C---:B------:R-:W-:Y:S08]  /*6580*/  HMMA.16816.F32 R28, R164.reuse, R152, R28 ;  /* 0x00000098a41c723c */ /* 0x040ff0000000181c */
[----:B------:R-:W-:Y:S01]  /*6590*/  HMMA.16816.F32 R32, R164, R154, R32 ;  /* 0x0000009aa420723c */ /* 0x000fe20000001820 */
[----:B------:R-:W4:Y:S06]  /*65a0*/  LDSM.16.M88.4 R152, [R182+0x4000] ;  /* 0x00400000b698783b */ /* 0x000f2c0000000200 */
[----:B------:R-:W-:Y:S01]  /*65b0*/  LDSM.16.M88.4 R164, [R134+0xf100] ;  /* 0x00f1000086a4783b */ /* 0x000fe20000000200 */
[C---:B--2---:R-:W-:Y:S08]  /*65c0*/  HMMA.16816.F32 R4, R136.reuse, R144, R4 ;  /* 0x000000908804723c */ /* 0x044ff00000001804 */
[C---:B------:R-:W-:Y:S01]  /*65d0*/  HMMA.16816.F32 R8, R136.reuse, R146, R8 ;  /* 0x000000928808723c */ /* 0x040fe20000001808 */
[----:B------:R-:W2:Y:S07]  /*65e0*/  LDSM.16.M88.4 R144, [R134+0xe900] ;  /* 0x00e900008690783b */ /* 0x000eae0000000200 */
[C---:B---3--:R-:W-:Y:S08]  /*65f0*/  HMMA.16816.F32 R12, R136.reuse, R148, R12 ;  /* 0x00000094880c723c */ /* 0x048ff0000000180c */
[C---:B------:R-:W-:Y:S01]  /*6600*/  HMMA.16816.F32 R16, R136.reuse, R150, R16 ;  /* 0x000000968810723c */ /* 0x040fe20000001810 */
[----:B------:R-:W-:Y:S07]  /*6610*/  LDSM.16.M88.4 R148, [R187+UR4+0x10100] ;  /* 0x01010004bb94783b */ /* 0x000fee0008000200 */
[C---:B-1----:R-:W-:Y:S08]  /*6620*/  HMMA.16816.F32 R20, R136.reuse, R140, R20 ;  /* 0x0000008c8814723c */ /* 0x042ff00000001814 */
[C---:B------:R-:W-:Y:S01]  /*6630*/  HMMA.16816.F32 R24, R136.reuse, R142, R24 ;  /* 0x0000008e8818723c */ /* 0x040fe20000001818 */
[----:B------:R-:W1:Y:S07]  /*6640*/  LDSM.16.M88.4 R140, [R189+0x8000] ;  /* 0x00800000bd8c783b */ /* 0x000e6e0000000200 */
[C---:B------:R-:W-:Y:S08]  /*6650*/  HMMA.16816.F32 R28, R136.reuse, R156, R28 ;  /* 0x0000009c881c723c */ /* 0x040ff0000000181c */
[----:B------:R-:W-:Y:S01]  /*6660*/  HMMA.16816.F32 R32, R136, R158, R32 ;  /* 0x0000009e8820723c */ /* 0x000fe20000001820 */
[----:B------:R-:W3:Y:S06]  /*6670*/  LDSM.16.M88.4 R136, [R187+UR4+0x10900] ;  /* 0x01090004bb88783b */ /* 0x000eec0008000200 */
[----:B------:R-:W-:Y:S01]  /*6680*/  LDSM.16.M88.4 R156, [R187+UR4+0x11900] ;  /* 0x01190004bb9c783b */ /* 0x000fe20008000200 */
        /* <DEDUP_REMOVED lines=8> */
[----:B------:R-:W4:Y:S07]  /*6710*/  LDSM.16.M88.4 R164, [R0+0x10100] ;  /* 0x0101000000a4783b */ /* 0x000f2e0000000200 */
[C---:B------:R-:W-:Y:S08]  /*6720*/  HMMA.16816.F32 R28, R152.reuse, R168, R28 ;  /* 0x000000a8981c723c */ /* 0x040ff0000000181c */
[----:B------:R-:W-:Y:S01]  /*6730*/  HMMA.16816.F32 R32, R152, R170, R32 ;  /* 0x000000aa9820723c */ /* 0x000fe20000001820 */
[----:B------:R-:W5:Y:S06]  /*6740*/  LDSM.16.M88.4 R152, [R0+0x10900] ;  /* 0x010900000098783b */ /* 0x000f6c0000000200 */
[----:B------:R-:W-:Y:S01]  /*6750*/  LDSM.16.M88.4 R168, [R133+0x10100] ;  /* 0x0101000085a8783b */ /* 0x000fe20000000200 */
[C---:B-1----:R-:W-:Y:S08]  /*6760*/  HMMA.16816.F32 R4, R140.reuse, R148, R4 ;  /* 0x000000948c04723c */ /* 0x042ff00000001804 */
[C---:B------:R-:W-:Y:S01]  /*6770*/  HMMA.16816.F32 R8, R140.reuse, R150, R8 ;  /* 0x000000968c08723c */ /* 0x040fe20000001808 */
[----:B------:R-:W1:Y:S07]  /*6780*/  LDSM.16.M88.4 R148, [R0+0x11100] ;  /* 0x011100000094783b */ /* 0x000e6e0000000200 */
        /* <DEDUP_REMOVED lines=8> */
[----:B------:R-:W2:Y:S06]  /*6810*/  LDSM.16.M88.4 R140, [R183+0x8000] ;  /* 0x00800000b78c783b */ /* 0x000eac0000000200 */
[----:B------:R-:W2:Y:S01]  /*6820*/  LDSM.16.M88.4 R156, [R2+0x10900] ;  /* 0x01090000029c783b */ /* 0x000ea20000000200 */
[C---:B----4-:R-:W-:Y:S08]  /*6830*/  HMMA.16816.F32 R4, R160.reuse, R164, R4 ;  /* 0x000000a4a004723c */ /* 0x050ff00000001804 */
[C---:B------:R-:W-:Y:S01]  /*6840*/  HMMA.16816.F32 R8, R160.reuse, R166, R8 ;  /* 0x000000a6a008723c */ /* 0x040fe20000001808 */
[----:B------:R-:W-:Y:S07]  /*6850*/  LDSM.16.M88.4 R164, [R2+0x11900] ;  /* 0x0119000002a4783b */ /* 0x000fee0000000200 */
[C---:B-----5:R-:W-:Y:S08]  /*6860*/  HMMA.16816.F32 R12, R160.reuse, R152, R12 ;  /* 0x00000098a00c723c */ /* 0x060ff0000000180c */
[C---:B------:R-:W-:Y:S01]  /*6870*/  HMMA.16816.F32 R16, R160.reuse, R154, R16 ;  /* 0x0000009aa010723c */ /* 0x040fe20000001810 */
[----:B------:R-:W4:Y:S07]  /*6880*/  LDSM.16.M88.4 R152, [R2+0x11100] ;  /* 0x011100000298783b */ /* 0x000f2e0000000200 */
[C---:B-1----:R-:W-:Y:S08]  /*6890*/  HMMA.16816.F32 R20, R160.reuse, R148, R20 ;  /* 0x00000094a014723c */ /* 0x042ff00000001814 */
[C---:B------:R-:W-:Y:S01]  /*68a0*/  HMMA.16816.F32 R24, R160.reuse, R150, R24 ;  /* 0x00000096a018723c */ /* 0x040fe20000001818 */
[----:B------:R-:W1:Y:S07]  /*68b0*/  LDSM.16.M88.4 R148, [R182+0x8000] ;  /* 0x00800000b694783b */ /* 0x000e6e0000000200 */
[C---:B---3--:R-:W-:Y:S08]  /*68c0*/  HMMA.16816.F32 R28, R160.reuse, R136, R28 ;  /* 0x00000088a01c723c */ /* 0x048ff0000000181c */
[----:B------:R-:W-:Y:S01]  /*68d0*/  HMMA.16816.F32 R32, R160, R138, R32 ;  /* 0x0000008aa020723c */ /* 0x000fe20000001820 */
[----:B------:R-:W3:Y:S07]  /*68e0*/  LDSM.16.M88.4 R136, [R134+0x11900] ;  /* 0x011900008688783b */ /* 0x000eee0000000200 */
[C---:B--2---:R-:W-:Y:S08]  /*68f0*/  HMMA.16816.F32 R4, R140.reuse, R144, R4 ;  /* 0x000000908c04723c */ /* 0x044ff00000001804 */
[C---:B------:R-:W-:Y:S08]  /*6900*/  HMMA.16816.F32 R8, R140.reuse, R146, R8 ;  /* 0x000000928c08723c */ /* 0x040ff00000001808 */
[C---:B------:R-:W-:Y:S08]  /*6910*/  HMMA.16816.F32 R12, R140.reuse, R156, R12 ;  /* 0x0000009c8c0c723c */ /* 0x040ff0000000180c */
[C---:B------:R-:W-:Y:S08]  /*6920*/  HMMA.16816.F32 R16, R140.reuse, R158, R16 ;  /* 0x0000009e8c10723c */ /* 0x040ff00000001810 */
[C---:B----4-:R-:W-:Y:S08]  /*6930*/  HMMA.16816.F32 R20, R140.reuse, R152, R20 ;  /* 0x000000988c14723c */ /* 0x050ff00000001814 */
[C---:B------:R-:W-:Y:S08]  /*6940*/  HMMA.16816.F32 R24, R140.reuse, R154, R24 ;  /* 0x0000009a8c18723c */ /* 0x040ff00000001818 */
[C---:B------:R-:W-:Y:S08]  /*6950*/  HMMA.16816.F32 R28, R140.reuse, R164, R28 ;  /* 0x000000a48c1c723c */ /* 0x040ff0000000181c */
[----:B------:R-:W-:Y:S08]  /*6960*/  HMMA.16816.F32 R32, R140, R166, R32 ;  /* 0x000000a68c20723c */ /* 0x000ff00000001820 */
[C---:B-1----:R-:W-:Y:S08]  /*6970*/  HMMA.16816.F32 R4, R148.reuse, R168, R4 ;  /* 0x000000a89404723c */ /* 0x042ff00000001804 */
[C---:B------:R-:W-:Y:S08]  /*6980*/  HMMA.16816.F32 R8, R148.reuse, R170, R8 ;  /* 0x000000aa9408723c */ /* 0x040ff00000001808 */
[C---:B------:R-:W-:Y:S08]  /*6990*/  HMMA.16816.F32 R12, R148.reuse, R172, R12 ;  /* 0x000000ac940c723c */ /* 0x040ff0000000180c */
[C---:B------:R-:W-:Y:S08]  /*69a0*/  HMMA.16816.F32 R16, R148.reuse, R174, R16 ;  /* 0x000000ae9410723c */ /* 0x040ff00000001810 */
[C---:B------:R-:W-:Y:S07]  /*69b0*/  HMMA.16816.F32 R20, R148.reuse, R176, R20 ;  /* 0x000000b09414723c */ /* 0x040fee0000001814 */
[----:B------:R-:W-:Y:S01]  /*69c0*/  IMAD.MOV.U32 R176, RZ, RZ, R201 ;  /* 0x000000ffffb07224 */ /* 0x000fe200078e00c9 */
[C---:B------:R-:W-:Y:S04]  /*69d0*/  HMMA.16816.F32 R24, R148.reuse, R178, R24 ;  /* 0x000000b29418723c */ /* 0x040fe80000001818 */
[----:B------:R-:W-:Y:S01]  /*69e0*/  @P0 SHF.R.U32.HI R176, RZ, c[0x0][0x2cc], R219 ;  /* 0x0000b300ffb00a19 */ /* 0x000fe200000116db */
[----:B------:R-:W-:Y:S03]  /*69f0*/  IMAD.SHL.U32 R177, R209, 0x40, RZ ;  /* 0x00000040d1b17824 */ /* 0x000fe600078e00ff */
[C---:B---3--:R-:W-:Y:S01]  /*6a00*/  HMMA.16816.F32 R28, R148.reuse, R136, R28 ;  /* 0x00000088941c723c */ /* 0x048fe2000000181c */
[----:B------:R-:W1:Y:S03]  /*6a10*/  SHFL.IDX PT, R179, R176, RZ, 0x1c1f ;  /* 0x001c1fffb0b37589 */ /* 0x000e6600000e0000 */
[----:B------:R-:W-:Y:S04]  /*6a20*/  IADD3 R178, -R202, 0x1, -R177 ;  /* 0x00000001cab27810 */ /* 0x000fe80007ffe9b1 */
[----:B------:R-:W-:Y:S04]  /*6a30*/  HMMA.16816.F32 R32, R148, R138, R32 ;  /* 0x0000008a9420723c */ /* 0x000fe80000001820 */
[----:B------:R-:W-:Y:S04]  /*6a40*/  IADD3 R178, -R200, R178, R191 ;  /* 0x000000b2c8b27210 */ /* 0x000fe80007ffe1bf */
[C---:B------:R-:W-:Y:S04]  /*6a50*/  IADD3 R219, R178.reuse, c[0x0][0x328], RZ ;  /* 0x0000ca00b2db7a10 */ /* 0x040fe80007ffe0ff */
[----:B------:R-:W-:Y:S01]  /*6a60*/  IADD3 R178, R178, UR19, RZ ;  /* 0x00000013b2b27c10 */ /* 0x000fe2000fffe0ff */
[--C-:B-1----:R-:W-:Y:S04]  /*6a70*/  IMAD.IADD R221, R219, 0x1, R179.reuse ;  /* 0x00000001dbdd7824 */ /* 0x102fe800078e02b3 */
[----:B------:R-:W-:Y:S01]  /*6a80*/  IMAD.IADD R220, R178, 0x1, R179 ;  /* 0x00000001b2dc7824 */ /* 0x000fe200078e02b3 */
        /* <DEDUP_REMOVED lines=14> */
.L_x_2504:
[----:B------:R-:W-:Y:S04]  /*6b70*/  MOV R0, 0x1 ;  /* 0x0000000100007802 */ /* 0x000fe80000000f00 */
[----:B------:R-:W-:Y:S11]  /*6b80*/  ISETP.NE.AND P0, PT, R0, c[0x0][0x32c], PT ;  /* 0x0000cb0000007a0c */ /* 0x000ff60003f05270 */
[----:B------:R-:W-:Y:S02]  /*6b90*/  @!UPT UIADD3 URZ, URZ, URZ, URZ ;  /* 0x0000003f3f3ff290 */ /* 0x000fe4000fffe03f */
[----:B------:R-:W-:Y:S05]  /*6ba0*/  @P0 IMAD.HI.U32 R0, R2, c[0x0][0x330], RZ ;  /* 0x0000cc0002000a27 */ /* 0x000fea00078e00ff */
[----:B------:R-:W-:Y:S02]  /*6bb0*/  @P0 SHF.R.U32.HI R2, RZ, c[0x0][0x334], R0 ;  /* 0x0000cd00ff020a19 */ /* 0x000fe40000011600 */
.L_x_2505:
[----:B------:R-:W-:Y:S05]  /*6bc0*/  BSYNC B0 ;  /* 0x0000000000007941 */ /* 0x000fea0003800000 */
.L_x_2503:
[----:B------:R-:W-:Y:S04]  /*6bd0*/  IMAD R133, R2, c[0x0][0x32c], -R177 ;  /* 0x0000cb0002857a24 */ /* 0x000fe800078e0ab1 */
[----:B------:R-:W-:Y:S05]  /*6be0*/  IMAD.IADD R133, R133, 0x1, -R202 ;  /* 0x0000000185857824 */ /* 0x000fea00078e0aca */
[----:B------:R-:W-:Y:S02]  /*6bf0*/  IADD3 R0, R133, c[0x0][0x32c], RZ ;  /* 0x0000cb0085007a10 */ /* 0x000fe40007ffe0ff */
[----:B------:R-:W-:Y:S02]  /*6c00*/  IMNMX R220, R220, R133, !PT ;  /* 0x00000085dcdc7217 */ /* 0x000fe40007800200 */
[----:B------:R-:W-:Y:S02]  /*6c10*/  IMNMX R221, R221, R0, PT ;  /* 0x00000000dddd7217 */ /* 0x000fe40003800200 */
.L_x_2502:
        /* <DEDUP_REMOVED lines=66> */
.L_x_2508:
[----:B------:R-:W-:Y:S04]  /*7040*/  MOV R0, 0x1 ;  /* 0x0000000100007802 */ /* 0x000fe80000000f00 */
[----:B------:R-:W-:Y:S11]  /*7050*/  ISETP.NE.AND P0, PT, R0, c[0x0][0x32c], PT ;  /* 0x0000cb0000007a0c */ /* 0x000ff60003f05270 */
[----:B------:R-:W-:Y:S02]  /*7060*/  @!UPT UIADD3 URZ, URZ, URZ, URZ ;  /* 0x0000003f3f3ff290 */ /* 0x000fe4000fffe03f */
[----:B------:R-:W-:Y:S05]  /*7070*/  @P0 IMAD.HI.U32 R0, R2, c[0x0][0x330], RZ ;  /* 0x0000cc0002000a27 */ /* 0x000fea00078e00ff */
[----:B------:R-:W-:Y:S02]  /*7080*/  @P0 SHF.R.U32.HI R2, RZ, c[0x0][0x334], R0 ;  /* 0x0000cd00ff020a19 */ /* 0x000fe40000011600 */
.L_x_2509:
[----:B------:R-:W-:Y:S05]  /*7090*/  BSYNC B0 ;  /* 0x0000000000007941 */ /* 0x000fea0003800000 */
.L_x_2507:
[----:B------:R-:W-:Y:S04]  /*70a0*/  IMAD R13, R2, c[0x0][0x32c], -R177 ;  /* 0x0000cb00020d7a24 */ /* 0x000fe800078e0ab1 */
[----:B------:R-:W-:Y:S05]  /*70b0*/  IMAD.IADD R13, R13, 0x1, -R202 ;  /* 0x000000010d0d7824 */ /* 0x000fea00078e0aca */
[----:B------:R-:W-:Y:S02]  /*70c0*/  IADD3 R0, R13, c[0x0][0x32c], RZ ;  /* 0x0000cb000d007a10 */ /* 0x000fe40007ffe0ff */
[----:B------:R-:W-:Y:S02]  /*70d0*/  IMNMX R178, R178, R13, !PT ;  /* 0x0000000db2b27217 */ /* 0x000fe40007800200 */
[----:B------:R-:W-:Y:S02]  /*70e0*/  IMNMX R219, R219, R0, PT ;  /* 0x00000000dbdb7217 */ /* 0x000fe40003800200 */
.L_x_2506:
[----:B------:R-:W-:Y:S01]  /*70f0*/  ISETP.GT.AND P0, PT, R178, RZ, P1 ;  /* 0x000000ffb200720c */ /* 0x000fe20000f04270 */
[----:B------:R-:W-:Y:S04]  /*7100*/  DEPBAR.LE SB0, 0x2 ;  /* 0x000080800000791a */ /* 0x000fe80000000000 */
[----:B------:R-:W-:Y:S01]  /*7110*/  BAR.SYNC.DEFER_BLOCKING 0x0 ;  /* 0x0000000000007b1d */ /* 0x000fe20000010000 */
        /* <DEDUP_REMOVED lines=71> */
[C---:B------:R-:W-:Y:S02]  /*7590*/  ISETP.LT.OR P0, PT, R219.reuse, 0x39, P0 ;  /* 0x00000039db00780c */ /* 0x040fe40000701670 */
[----:B------:R-:W-:Y:S02]  /*75a0*/  FMNMX.FTZ R13, R150, R13, !PT ;  /* 0x0000000d960d7209 */ /* 0x000fe40007810000 */
[----:B------:R-:W-:Y:S01]  /*75b0*/  FSEL R146, R34, -INF , !P0 ;  /* 0xff80000022927808 */ /* 0x000fe20004000000 */
[----:B------:R-:W1:Y:S01]  /*75c0*/  SHFL.BFLY PT, R4, R7, 0x2, 0x1f ;  /* 0x0c401f0007047f89 */ /* 0x000e6200000e0000 */
[----:B------:R-:W-:Y:S02]  /*75d0*/  ISETP.GT.AND P0, PT, R178, 0x39, P1 ;  /* 0x00000039b200780c */ /* 0x000fe40000f04270 */
[----:B------:R-:W-:Y:S02]  /*75e0*/  FMNMX.FTZ R13, R148, R13, !PT ;  /* 0x0000000d940d7209 */ /* 0x000fe40007810000 */
[----:B------:R-:W-:Y:S02]  /*75f0*/  ISETP.LT.OR P0, PT, R219, 0x3a, P0 ;  /* 0x0000003adb00780c */ /* 0x000fe40000701670 */
[----:B------:R-:W-:Y:S02]  /*7600*/  FMNMX.FTZ R15, R146, R13, !PT ;  /* 0x0000000d920f7209 */ /* 0x000fe40007810000 */
[----:B------:R-:W-:Y:S02]  /*7610*/  FSEL R144, R35, -INF , !P0 ;  /* 0xff80000023907808 */ /* 0x000fe40004000000 */
[----:B------:R-:W-:Y:S02]  /*7620*/  IADD3 R17, R180, UR4, RZ ;  /* 0x00000004b4117c10 */ /* 0x000fe4000fffe0ff */
[----:B------:R-:W-:Y:S02]  /*7630*/  FMNMX.FTZ R11, R144, R15, !PT ;  /* 0x0000000f900b7209 */ /* 0x000fe40007810000 */
[----:B------:R-:W-:Y:S03]  /*7640*/  IADD3 R134, R186, R17, RZ ;  /* 0x00000011ba867210 */ /* 0x000fe60007ffe0ff */
[----:B------:R-:W2:Y:S01]  /*7650*/  SHFL.BFLY PT, R0, R11, 0x2, 0x1f ;  /* 0x0c401f000b007f89 */ /* 0x000ea200000e0000 */
[----:B-1----:R-:W-:Y:S07]  /*7660*/  FMNMX.FTZ R4, R7, R4, !PT ;  /* 0x0000000407047209 */ /* 0x002fee0007810000 */
[----:B------:R-:W1:Y:S01]  /*7670*/  SHFL.BFLY PT, R13, R4, 0x1, 0x1f ;  /* 0x0c201f00040d7f89 */ /* 0x000e6200000e0000 */
[----:B--2---:R-:W-:Y:S07]  /*7680*/  FMNMX.FTZ R7, R11, R0, !PT ;  /* 0x000000000b077209 */ /* 0x004fee0007810000 */
[----:B------:R-:W2:Y:S01]  /*7690*/  SHFL.BFLY PT, R0, R7, 0x1, 0x1f ;  /* 0x0c201f0007007f89 */ /* 0x000ea200000e0000 */
[----:B-1----:R-:W-:Y:S04]  /*76a0*/  FMNMX.FTZ R2, R4, R13, !PT ;  /* 0x0000000d04027209 */ /* 0x002fe80007810000 */
[C---:B------:R-:W-:Y:S01]  /*76b0*/  FSETP.NEU.FTZ.AND P0, PT, R2.reuse, -INF , PT ;  /* 0xff8000000200780b */ /* 0x040fe20003f1d000 */
[----:B------:R-:W-:Y:S05]  /*76c0*/  FMUL.FTZ R152, R2, c[0x0][0x2d0] ;  /* 0x0000b40002987a20 */ /* 0x000fea0000410000 */
[----:B------:R-:W-:Y:S05]  /*76d0*/  FSEL R152, R152, RZ, P0 ;  /* 0x000000ff98987208 */ /* 0x000fea0000000000 */
[--C-:B------:R-:W-:Y:S01]  /*76e0*/  FFMA.FTZ R160, R5, c[0x0][0x2d0], -R152.reuse ;  /* 0x0000b40005a07a23 */ /* 0x100fe20000010898 */
[----:B------:R-:W-:Y:S01]  /*76f0*/  FSEL R5, R2, RZ, P0 ;  /* 0x000000ff02057208 */ /* 0x000fe20000000000 */
[--C-:B------:R-:W-:Y:S01]  /*7700*/  FFMA.FTZ R162, R137, c[0x0][0x2d0], -R152.reuse ;  /* 0x0000b40089a27a23 */ /* 0x100fe20000010898 */
[----:B--2---:R-:W-:Y:S01]  /*7710*/  FMNMX.FTZ R0, R7, R0, !PT ;  /* 0x0000000007007209 */ /* 0x004fe20007810000 */
[----:B------:R-:W-:Y:S02]  /*7720*/  FFMA.FTZ R161, R133, c[0x0][0x2d0], -R152 ;  /* 0x0000b40085a17a23 */ /* 0x000fe40000010898 */
[----:B------:R-:W-:Y:S01]  /*7730*/  FADD.FTZ R4, -R5, R132 ;  /* 0x0000008405047221 */ /* 0x000fe20000010100 */
[C---:B------:R-:W-:Y:S01]  /*7740*/  FSETP.NEU.FTZ.AND P0, PT, R0.reuse, -INF , PT ;  /* 0xff8000000000780b */ /* 0x040fe20003f1d000 */
[----:B------:R-:W-:Y:S01]  /*7750*/  FMUL.FTZ R145, R0, c[0x0][0x2d0] ;  /* 0x0000b40000917a20 */ /* 0x000fe20000410000 */
[----:B------:R-:W-:Y:S01]  /*7760*/  MUFU.EX2 R162, R162 ;  /* 0x000000a200a27308 */ /* 0x000fe20000000800 */
[----:B------:R-:W-:Y:S01]  /*7770*/  FMUL.FTZ R132, R4, c[0x0][0x2d0] ;  /* 0x0000b40004847a20 */ /* 0x000fe20000410000 */
[----:B------:R-:W-:Y:S01]  /*7780*/  FSEL R4, R0, RZ, P0 ;  /* 0x000000ff00047208 */ /* 0x000fe20000000000 */
[--C-:B------:R-:W-:Y:S01]  /*7790*/  FFMA.FTZ R163, R9, c[0x0][0x2d0], -R152.reuse ;  /* 0x0000b40009a37a23 */ /* 0x100fe20000010898 */
[----:B------:R-:W-:Y:S01]  /*77a0*/  FSEL R145, R145, RZ, P0 ;  /* 0x000000ff91917208 */ /* 0x000fe20000000000 */
[--C-:B------:R-:W-:Y:S01]  /*77b0*/  FFMA.FTZ R170, R143, c[0x0][0x2d0], -R152.reuse ;  /* 0x0000b4008faa7a23 */ /* 0x100fe20000010898 */
[----:B------:R-:W-:Y:S01]  /*77c0*/  IADD3 R5, R181, UR4, RZ ;  /* 0x00000004b5057c10 */ /* 0x000fe2000fffe0ff */
[----:B------:R-:W-:Y:S02]  /*77d0*/  FADD.FTZ R4, -R4, R3 ;  /* 0x0000000304047221 */ /* 0x000fe40000010100 */
[--C-:B------:R-:W-:Y:S01]  /*77e0*/  FFMA.FTZ R166, R12, c[0x0][0x2d0], -R145.reuse ;  /* 0x0000b4000ca67a23 */ /* 0x100fe20000010891 */
[----:B------:R-:W1:Y:S01]  /*77f0*/  MUFU.EX2 R132, R132 ;  /* 0x0000008400847308 */ /* 0x000e620000000800 */
[----:B------:R-:W2:Y:S01]  /*7800*/  LDSM.16.MT88.4 R12, [R181+UR4+0x100] ;  /* 0x00010004b50c783b */ /* 0x000ea20008004200 */
[--C-:B------:R-:W-:Y:S01]  /*7810*/  FFMA.FTZ R165, R8, c[0x0][0x2d0], -R145.reuse ;  /* 0x0000b40008a57a23 */ /* 0x100fe20000010891 */
[----:B------:R-:W-:Y:S01]  /*7820*/  IADD3 R133, R186, R5, RZ ;  /* 0x00000005ba857210 */ /* 0x000fe20007ffe0ff */
[--C-:B------:R-:W-:Y:S02]  /*7830*/  FFMA.FTZ R164, R10, c[0x0][0x2d0], -R145.reuse ;  /* 0x0000b4000aa47a23 */ /* 0x100fe40000010891 */
[--C-:B------:R-:W-:Y:S02]  /*7840*/  FFMA.FTZ R167, R6, c[0x0][0x2d0], -R145.reuse ;  /* 0x0000b40006a77a23 */ /* 0x100fe40000010891 */
[----:B------:R-:W-:Y:S01]  /*7850*/  FMUL.FTZ R3, R4, c[0x0][0x2d0] ;  /* 0x0000b40004037a20 */ /* 0x000fe20000410000 */
[----:B------:R-:W3:Y:S01]  /*7860*/  LDSM.16.MT88.4 R20, [R133+0x100] ;  /* 0x000100008514783b */ /* 0x000ee20000004200 */
[----:B------:R-:W4:Y:S01]  /*7870*/  MUFU.EX2 R161, R161 ;  /* 0x000000a100a17308 */ /* 0x000f220000000800 */
[--C-:B------:R-:W-:Y:S02]  /*7880*/  FFMA.FTZ R175, R140, c[0x0][0x2d0], -R145.reuse ;  /* 0x0000b4008caf7a23 */ /* 0x100fe40000010891 */
[--C-:B------:R-:W-:Y:S02]  /*7890*/  FFMA.FTZ R219, R157, c[0x0][0x2d0], -R152.reuse ;  /* 0x0000b4009ddb7a23 */ /* 0x100fe40000010898 */
[--C-:B------:R-:W-:Y:S02]  /*78a0*/  FFMA.FTZ R220, R155, c[0x0][0x2d0], -R152.reuse ;  /* 0x0000b4009bdc7a23 */ /* 0x100fe40000010898 */
[--C-:B------:R-:W-:Y:S02]  /*78b0*/  FFMA.FTZ R221, R158, c[0x0][0x2d0], -R145.reuse ;  /* 0x0000b4009edd7a23 */ /* 0x100fe40000010891 */
[--C-:B------:R-:W-:Y:S01]  /*78c0*/  FFMA.FTZ R222, R156, c[0x0][0x2d0], -R145.reuse ;  /* 0x0000b4009cde7a23 */ /* 0x100fe20000010891 */
[----:B------:R-:W5:Y:S01]  /*78d0*/  MUFU.EX2 R3, R3 ;  /* 0x0000000300037308 */ /* 0x000f620000000800 */
[--C-:B------:R-:W-:Y:S02]  /*78e0*/  FFMA.FTZ R223, R154, c[0x0][0x2d0], -R145.reuse ;  /* 0x0000b4009adf7a23 */ /* 0x100fe40000010891 */
[--C-:B------:R-:W-:Y:S02]  /*78f0*/  FFMA.FTZ R224, R153, c[0x0][0x2d0], -R152.reuse ;  /* 0x0000b40099e07a23 */ /* 0x100fe40000010898 */
[C---:B-1----:R-:W-:Y:S02]  /*7900*/  FMUL.FTZ R4, R132.reuse, R128 ;  /* 0x0000008084047220 */ /* 0x042fe40000410000 */
[C---:B------:R-:W-:Y:S02]  /*7910*/  FMUL.FTZ R5, R132.reuse, R129 ;  /* 0x0000008184057220 */ /* 0x040fe40000410000 */
[C---:B------:R-:W-:Y:S01]  /*7920*/  FMUL.FTZ R8, R132.reuse, R124 ;  /* 0x0000007c84087220 */ /* 0x040fe20000410000 */
[----:B------:R-:W-:Y:S01]  /*7930*/  MUFU.EX2 R160, R160 ;  /* 0x000000a000a07308 */ /* 0x000fe20000000800 */
[C---:B------:R-:W-:Y:S02]  /*7940*/  FMUL.FTZ R9, R132.reuse, R125 ;  /* 0x0000007d84097220 */ /* 0x040fe40000410000 */
[C---:B------:R-:W-:Y:S01]  /*7950*/  FMUL.FTZ R16, R132.reuse, R104 ;  /* 0x0000006884107220 */ /* 0x040fe20000410000 */
[----:B----4-:R-:W-:Y:S01]  /*7960*/  F2FP.PACK_AB R136, R161, R162 ;  /* 0x000000a2a188723e */ /* 0x010fe200000000ff */
[C---:B------:R-:W-:Y:S02]  /*7970*/  FMUL.FTZ R17, R132.reuse, R105 ;  /* 0x0000006984117220 */ /* 0x040fe40000410000 */
[C---:B------:R-:W-:Y:S02]  /*7980*/  FMUL.FTZ R24, R132.reuse, R112 ;  /* 0x0000007084187220 */ /* 0x040fe40000410000 */
[C---:B------:R-:W-:Y:S01]  /*7990*/  FMUL.FTZ R25, R132.reuse, R113 ;  /* 0x0000007184197220 */ /* 0x040fe20000410000 */
[----:B------:R-:W1:Y:S01]  /*79a0*/  MUFU.EX2 R163, R163 ;  /* 0x000000a300a37308 */ /* 0x000e620000000800 */
[C---:B------:R-:W-:Y:S02]  /*79b0*/  FMUL.FTZ R32, R132.reuse, R120 ;  /* 0x0000007884207220 */ /* 0x040fe40000410000 */
[----:B------:R-:W-:Y:S02]  /*79c0*/  FMUL.FTZ R33, R132, R121 ;  /* 0x0000007984217220 */ /* 0x000fe40000410000 */
        /* <DEDUP_REMOVED lines=14> */
[----:B------:R-:W-:Y:S02]  /*7ab0*/  FMUL.FTZ R35, R3, R123 ;  /* 0x0000007b03237220 */ /* 0x000fe40000410000 */
[--C-:B------:R-:W-:Y:S03]  /*7ac0*/  FFMA.FTZ R225, R151, c[0x0][0x2d0], -R152.reuse ;  /* 0x0000b40097e17a23 */ /* 0x100fe60000010898 */
[----:B------:R-:W-:Y:S01]  /*7ad0*/  LDSM.16.MT88.4 R112, [R181+UR4+0x900] ;  /* 0x00090004b570783b */ /* 0x000fe20008004200 */
[----:B------:R-:W-:Y:S01]  /*7ae0*/  MUFU.EX2 R164, R164 ;  /* 0x000000a400a47308 */ /* 0x000fe20000000800 */
[--C-:B------:R-:W-:Y:S02]  /*7af0*/  FFMA.FTZ R226, R149, c[0x0][0x2d0], -R152.reuse ;  /* 0x0000b40095e27a23 */ /* 0x100fe40000010898 */
[--C-:B------:R-:W-:Y:S02]  /*7b00*/  FFMA.FTZ R228, R150, c[0x0][0x2d0], -R145.reuse ;  /* 0x0000b40096e47a23 */ /* 0x100fe40000010891 */
[--C-:B------:R-:W-:Y:S02]  /*7b10*/  FFMA.FTZ R229, R148, c[0x0][0x2d0], -R145.reuse ;  /* 0x0000b40094e57a23 */ /* 0x100fe40000010891 */
[----:B------:R-:W-:Y:S01]  /*7b20*/  LDSM.16.MT88.4 R120, [R134+0x900] ;  /* 0x000900008678783b */ /* 0x000fe20000004200 */
[--C-:B------:R-:W-:Y:S02]  /*7b30*/  FFMA.FTZ R230, R146, c[0x0][0x2d0], -R145.reuse ;  /* 0x0000b40092e67a23 */ /* 0x100fe40000010891 */
[----:B------:R-:W1:Y:S01]  /*7b40*/  MUFU.EX2 R167, R167 ;  /* 0x000000a700a77308 */ /* 0x000e620000000800 */
[C---:B------:R-:W-:Y:S02]  /*7b50*/  FMUL.FTZ R36, R132.reuse, R36 ;  /* 0x0000002484247220 */ /* 0x040fe40000410000 */
[C---:B------:R-:W-:Y:S01]  /*7b60*/  FMUL.FTZ R37, R132.reuse, R37 ;  /* 0x0000002584257220 */ /* 0x040fe20000410000 */
[----:B----4-:R-:W-:Y:S01]  /*7b70*/  F2FP.PACK_AB R137, R165, R166 ;  /* 0x000000a6a589723e */ /* 0x010fe200000000ff */
[----:B------:R-:W-:Y:S01]  /*7b80*/  LDSM.16.MT88.4 R124, [R181+UR4+0x2900] ;  /* 0x00290004b57c783b */ /* 0x000fe20008004200 */
[C---:B------:R-:W-:Y:S02]  /*7b90*/  FMUL.FTZ R38, R3.reuse, R38 ;  /* 0x0000002603267220 */ /* 0x040fe40000410000 */
[C---:B------:R-:W-:Y:S02]  /*7ba0*/  FMUL.FTZ R39, R3.reuse, R39 ;  /* 0x0000002703277220 */ /* 0x040fe40000410000 */
[C---:B------:R-:W-:Y:S01]  /*7bb0*/  FMUL.FTZ R40, R132.reuse, R40 ;  /* 0x0000002884287220 */ /* 0x040fe20000410000 */
[----:B------:R-:W-:Y:S01]  /*7bc0*/  MUFU.EX2 R170, R170 ;  /* 0x000000aa00aa7308 */ /* 0x000fe20000000800 */
[C---:B------:R-:W-:Y:S01]  /*7bd0*/  FMUL.FTZ R41, R132.reuse, R41 ;  /* 0x0000002984297220 */ /* 0x040fe20000410000 */
[----:B------:R-:W-:Y:S01]  /*7be0*/  LDSM.16.MT88.4 R148, [R180+UR4+0x3900] ;  /* 0x00390004b494783b */ /* 0x000fe20008004200 */
        /* <DEDUP_REMOVED lines=35> */
[----:B------:R-:W2:Y:S01]  /*7e20*/  LDSM.16.MT88.4 R108, [R133+0x2100] ;  /* 0x00210000856c783b */ /* 0x000ea20000004200 */
        /* <DEDUP_REMOVED lines=14> */
[----:B------:R-:W-:Y:S01]  /*7f10*/  LDSM.16.MT88.4 R116, [R180+UR4+0x900] ;  /* 0x00090004b474783b */ /* 0x000fe20008004200 */
        /* <DEDUP_REMOVED lines=8> */
[----:B------:R-:W1:Y:S03]  /*7fa0*/  LDSM.16.MT88.4 R100, [R180+UR4+0x2100] ;  /* 0x00210004b464783b */ /* 0x000e660008004200 */
[C---:B------:R-:W-:Y:S01]  /*7fb0*/  FMUL.FTZ R67, R3.reuse, R67 ;  /* 0x0000004303437220 */ /* 0x040fe20000410000 */
[----:B------:R-:W-:Y:S01]  /*7fc0*/  MUFU.EX2 R229, R229 ;  /* 0x000000e500e57308 */ /* 0x000fe20000000800 */
[C---:B------:R-:W-:Y:S02]  /*7fd0*/  FMUL.FTZ R68, R132.reuse, R68 ;  /* 0x0000004484447220 */ /* 0x040fe40000410000 */
[C---:B------:R-:W-:Y:S04]  /*7fe0*/  HMMA.16816.F32 R36, R136.reuse, R104, R36 ;  /* 0x000000688824723c */ /* 0x040fe80000001824 */
[C---:B------:R-:W-:Y:S02]  /*7ff0*/  FMUL.FTZ R69, R132.reuse, R69 ;  /* 0x0000004584457220 */ /* 0x040fe40000410000 */
[C---:B------:R-:W-:Y:S01]  /*8000*/  FMUL.FTZ R70, R3.reuse, R70 ;  /* 0x0000004603467220 */ /* 0x040fe20000410000 */
[----:B------:R-:W-:Y:S01]  /*8010*/  MUFU.EX2 R230, R230 ;  /* 0x000000e600e67308 */ /* 0x000fe20000000800 */
[C---:B------:R-:W-:Y:S01]  /*8020*/  HMMA.16816.F32 R40, R136.reuse, R106, R40 ;  /* 0x0000006a8828723c */ /* 0x040fe20000001828 */
[----:B------:R-:W3:Y:S03]  /*8030*/  LDSM.16.MT88.4 R104, [R134+0x2100] ;  /* 0x002100008668783b */ /* 0x000ee60000004200 */
        /* <DEDUP_REMOVED lines=9> */
[----:B------:R-:W-:Y:S01]  /*80d0*/  FMUL.FTZ R85, R132, R85 ;  /* 0x0000005584557220 */ /* 0x000fe20000410000 */
[C---:B-1----:R-:W-:Y:S03]  /*80e0*/  HMMA.16816.F32 R52, R136.reuse, R100, R52 ;  /* 0x000000648834723c */ /* 0x042fe60000001834 */
[C---:B------:R-:W-:Y:S02]  /*80f0*/  FMUL.FTZ R86, R3.reuse, R86 ;  /* 0x0000005603567220 */ /* 0x040fe40000410000 */
[----:B------:R-:W-:Y:S02]  /*8100*/  FMUL.FTZ R87, R3, R87 ;  /* 0x0000005703577220 */ /* 0x000fe40000410000 */
[--C-:B------:R-:W-:Y:S01]  /*8110*/  FFMA.FTZ R168, R171, c[0x0][0x2d0], -R152.reuse ;  /* 0x0000b400aba87a23 */ /* 0x100fe20000010898 */
[C---:B------:R-:W-:Y:S01]  /*8120*/  HMMA.16816.F32 R56, R136.reuse, R102, R56 ;  /* 0x000000668838723c */ /* 0x040fe20000001838 */
[----:B------:R-:W1:Y:S03]  /*8130*/  LDSM.16.MT88.4 R100, [R133+0x4100] ;  /* 0x004100008564783b */ /* 0x000e660000004200 */
[--C-:B------:R-:W-:Y:S01]  /*8140*/  FFMA.FTZ R171, R141, c[0x0][0x2d0], -R152.reuse ;  /* 0x0000b4008dab7a23 */ /* 0x100fe20000010898 */
[----:B------:R-:W-:Y:S01]  /*8150*/  MUFU.EX2 R168, R168 ;  /* 0x000000a800a87308 */ /* 0x000fe20000000800 */
[--C-:B------:R-:W-:Y:S02]  /*8160*/  FFMA.FTZ R169, R169, c[0x0][0x2d0], -R152.reuse ;  /* 0x0000b400a9a97a23 */ /* 0x100fe40000010898 */
[C---:B---3--:R-:W-:Y:S04]  /*8170*/  HMMA.16816.F32 R60, R136.reuse, R104, R60 ;  /* 0x00000068883c723c */ /* 0x048fe8000000183c */
[--C-:B------:R-:W-:Y:S02]  /*8180*/  FFMA.FTZ R173, R174, c[0x0][0x2d0], -R145.reuse ;  /* 0x0000b400aead7a23 */ /* 0x100fe40000010891 */
[--C-:B------:R-:W-:Y:S01]  /*8190*/  FFMA.FTZ R174, R142, c[0x0][0x2d0], -R145.reuse ;  /* 0x0000b4008eae7a23 */ /* 0x100fe20000010891 */
[----:B------:R-:W3:Y:S01]  /*81a0*/  MUFU.EX2 R169, R169 ;  /* 0x000000a900a97308 */ /* 0x000ee20000000800 */
[C---:B------:R-:W-:Y:S01]  /*81b0*/  HMMA.16816.F32 R64, R136.reuse, R106, R64 ;  /* 0x0000006a8840723c */ /* 0x040fe20000001840 */
[----:B------:R-:W4:Y:S03]  /*81c0*/  LDSM.16.MT88.4 R104, [R180+UR4+0x4100] ;  /* 0x00410004b468783b */ /* 0x000f260008004200 */
[--C-:B------:R-:W-:Y:S02]  /*81d0*/  FFMA.FTZ R172, R172, c[0x0][0x2d0], -R145.reuse ;  /* 0x0000b400acac7a23 */ /* 0x100fe40000010891 */
[C---:B------:R-:W-:Y:S02]  /*81e0*/  FMUL.FTZ R88, R132.reuse, R88 ;  /* 0x0000005884587220 */ /* 0x040fe40000410000 */
[C---:B--2---:R-:W-:Y:S01]  /*81f0*/  HMMA.16816.F32 R68, R136.reuse, R108, R68 ;  /* 0x0000006c8844723c */ /* 0x044fe20000001844 */
[----:B------:R-:W-:Y:S01]  /*8200*/  LDSM.16.MT88.4 R140, [R180+UR4+0x2900] ;  /* 0x00290004b48c783b */ /* 0x000fe20008004200 */
[----:B------:R-:W-:Y:S02]  /*8210*/  MUFU.EX2 R171, R171 ;  /* 0x000000ab00ab7308 */ /* 0x000fe40000000800 */
[C---:B------:R-:W-:Y:S02]  /*8220*/  FMUL.FTZ R89, R132.reuse, R89 ;  /* 0x0000005984597220 */ /* 0x040fe40000410000 */
[C---:B------:R-:W-:Y:S02]  /*8230*/  FMUL.FTZ R90, R3.reuse, R90 ;  /* 0x0000005a035a7220 */ /* 0x040fe40000410000 */
[C---:B------:R-:W-:Y:S01]  /*8240*/  HMMA.16816.F32 R72, R136.reuse, R110, R72 ;  /* 0x0000006e8848723c */ /* 0x040fe20000001848 */
[----:B------:R-:W2:Y:S03]  /*8250*/  LDSM.16.MT88.4 R108, [R134+0x4100] ;  /* 0x00410000866c783b */ /* 0x000ea60000004200 */
[C---:B------:R-:W-:Y:S01]  /*8260*/  FMUL.FTZ R76, R132.reuse, R76 ;  /* 0x0000004c844c7220 */ /* 0x040fe20000410000 */
[----:B------:R-:W-:Y:S01]  /*8270*/  MUFU.EX2 R173, R173 ;  /* 0x000000ad00ad7308 */ /* 0x000fe20000000800 */
[C---:B------:R-:W-:Y:S02]  /*8280*/  FMUL.FTZ R77, R132.reuse, R77 ;  /* 0x0000004d844d7220 */ /* 0x040fe40000410000 */
[C---:B------:R-:W-:Y:S04]  /*8290*/  FMUL.FTZ R78, R3.reuse, R78 ;  /* 0x0000004e034e7220 */ /* 0x040fe80000410000 */
[C---:B------:R-:W-:Y:S02]  /*82a0*/  FMUL.FTZ R79, R3.reuse, R79 ;  /* 0x0000004f034f7220 */ /* 0x040fe40000410000 */
[C---:B------:R-:W-:Y:S01]  /*82b0*/  FMUL.FTZ R91, R3.reuse, R91 ;  /* 0x0000005b035b7220 */ /* 0x040fe20000410000 */
[----:B------:R-:W5:Y:S01]  /*82c0*/  MUFU.EX2 R172, R172 ;  /* 0x000000ac00ac7308 */ /* 0x000f620000000800 */
[C---:B------:R-:W-:Y:S02]  /*82d0*/  FMUL.FTZ R92, R132.reuse, R92 ;  /* 0x0000005c845c7220 */ /* 0x040fe40000410000 */
[C---:B------:R-:W-:Y:S01]  /*82e0*/  FMUL.FTZ R93, R132.reuse, R93 ;  /* 0x0000005d845d7220 */ /* 0x040fe20000410000 */
[C---:B-1----:R-:W-:Y:S03]  /*82f0*/  HMMA.16816.F32 R76, R136.reuse, R100, R76 ;  /* 0x00000064884c723c */ /* 0x042fe6000000184c */
[C---:B------:R-:W-:Y:S02]  /*8300*/  FMUL.FTZ R80, R132.reuse, R80 ;  /* 0x0000005084507220 */ /* 0x040fe40000410000 */
[C---:B------:R-:W-:Y:S01]  /*8310*/  FMUL.FTZ R81, R132.reuse, R81 ;  /* 0x0000005184517220 */ /* 0x040fe20000410000 */
[----:B------:R-:W1:Y:S01]  /*8320*/  MUFU.EX2 R174, R174 ;  /* 0x000000ae00ae7308 */ /* 0x000e620000000800 */
[----:B------:R-:W-:Y:S01]  /*8330*/  FMUL.FTZ R82, R3, R82 ;  /* 0x0000005203527220 */ /* 0x000fe20000410000 */
[----:B---3--:R-:W-:Y:S01]  /*8340*/  F2FP.PACK_AB R100, R169, R168 ;  /* 0x000000a8a964723e */ /* 0x008fe200000000ff */
[C---:B------:R-:W-:Y:S03]  /*8350*/  FMUL.FTZ R83, R3.reuse, R83 ;  /* 0x0000005303537220 */ /* 0x040fe60000410000 */
[C---:B------:R-:W-:Y:S02]  /*8360*/  FMUL.FTZ R94, R3.reuse, R94 ;  /* 0x0000005e035e7220 */ /* 0x040fe40000410000 */
[C---:B------:R-:W-:Y:S02]  /*8370*/  FMUL.FTZ R95, R3.reuse, R95 ;  /* 0x0000005f035f7220 */ /* 0x040fe40000410000 */
[C---:B------:R-:W-:Y:S03]  /*8380*/  HMMA.16816.F32 R80, R136.reuse, R102, R80 ;  /* 0x000000668850723c */ /* 0x040fe60000001850 */
[----:B------:R-:W-:Y:S01]  /*8390*/  FMUL.FTZ R96, R132, R96 ;  /* 0x0000006084607220 */ /* 0x000fe20000410000 */
[----:B-----5:R-:W-:Y:S01]  /*83a0*/  F2FP.PACK_AB R101, R172, R173 ;  /* 0x000000adac65723e */ /* 0x020fe200000000ff */
[----:B------:R-:W-:Y:S02]  /*83b0*/  FMUL.FTZ R97, R132, R97 ;  /* 0x0000006184617220 */ /* 0x000fe40000410000 */
[C---:B------:R-:W-:Y:S01]  /*83c0*/  FMUL.FTZ R98, R3.reuse, R98 ;  /* 0x0000006203627220 */ /* 0x040fe20000410000 */
[C---:B----4-:R-:W-:Y:S04]  /*83d0*/  HMMA.16816.F32 R84, R136.reuse, R104, R84 ;  /* 0x000000688854723c */ /* 0x050fe80000001854 */
[----:B------:R-:W-:Y:S01]  /*83e0*/  FMUL.FTZ R99, R3, R99 ;  /* 0x0000006303637220 */ /* 0x000fe20000410000 */
[----:B------:R-:W-:Y:S01]  /*83f0*/  F2FP.PACK_AB R102, R171, R170 ;  /* 0x000000aaab66723e */ /* 0x000fe200000000ff */
[--C-:B------:R-:W-:Y:S01]  /*8400*/  FFMA.FTZ R178, R179, c[0x0][0x2d0], -R152.reuse ;  /* 0x0000b400b3b27a23 */ /* 0x100fe20000010898 */
[----:B-1----:R-:W-:Y:S01]  /*8410*/  F2FP.PACK_AB R103, R175, R174 ;  /* 0x000000aeaf67723e */ /* 0x002fe200000000ff */
[C---:B------:R-:W-:Y:S01]  /*8420*/  HMMA.16816.F32 R88, R136.reuse, R106, R88 ;  /* 0x0000006a8858723c */ /* 0x040fe20000001858 */
[----:B------:R-:W1:Y:S03]  /*8430*/  LDSM.16.MT88.4 R104, [R133+0x900] ;  /* 0x000900008568783b */ /* 0x000e660000004200 */
[--C-:B------:R-:W-:Y:S01]  /*8440*/  FFMA.FTZ R179, R159, c[0x0][0x2d0], -R152.reuse ;  /* 0x0000b4009fb37a23 */ /* 0x100fe20000010898 */
[----:B------:R-:W-:Y:S01]  /*8450*/  MUFU.EX2 R178, R178 ;  /* 0x000000b200b27308 */ /* 0x000fe20000000800 */
[----:B------:R-:W-:Y:S02]  /*8460*/  FFMA.FTZ R152, R147, c[0x0][0x2d0], -R152 ;  /* 0x0000b40093987a23 */ /* 0x000fe40000010898 */
[C---:B--2---:R-:W-:Y:S01]  /*8470*/  HMMA.16816.F32 R92, R136.reuse, R108, R92 ;  /* 0x0000006c885c723c */ /* 0x044fe2000000185c */
[----:B------:R-:W-:Y:S03]  /*8480*/  LDSM.16.MT88.4 R156, [R181+UR4+0x5900] ;  /* 0x00590004b59c783b */ /* 0x000fe60008004200 */
[--C-:B------:R-:W-:Y:S02]  /*8490*/  FFMA.FTZ R176, R176, c[0x0][0x2d0], -R145.reuse ;  /* 0x0000b400b0b07a23 */ /* 0x100fe40000010891 */
[----:B------:R-:W-:Y:S01]  /*84a0*/  FFMA.FTZ R145, R144, c[0x0][0x2d0], -R145 ;  /* 0x0000b40090917a23 */ /* 0x000fe20000010891 */
[----:B------:R-:W2:Y:S01]  /*84b0*/  MUFU.EX2 R227, R152 ;  /* 0x0000009800e37308 */ /* 0x000ea20000000800 */
[----:B------:R-:W-:Y:S01]  /*84c0*/  HMMA.16816.F32 R96, R136, R110, R96 ;  /* 0x0000006e8860723c */ /* 0x000fe20000001860 */
[----:B------:R-:W3:Y:S03]  /*84d0*/  LDSM.16.MT88.4 R108, [R134+0x2900] ;  /* 0x00290000866c783b */ /* 0x000ee60000004200 */
[----:B------:R-:W-:Y:S02]  /*84e0*/  FFMA.FTZ R162, R132, R203, R162 ;  /* 0x000000cb84a27223 */ /* 0x000fe400000100a2 */
[----:B------:R-:W-:Y:S01]  /*84f0*/  FFMA.FTZ R166, R3, R204, R166 ;  /* 0x000000cc03a67223 */ /* 0x000fe200000100a6 */
[----:B------:R-:W-:Y:S01]  /*8500*/  F2FP.PACK_AB R136, R225, R224 ;  /* 0x000000e0e188723e */ /* 0x000fe200000000ff */
[C---:B------:R-:W-:Y:S01]  /*8510*/  HMMA.16816.F32 R4, R100.reuse, R112, R4 ;  /* 0x000000706404723c */ /* 0x040fe20000001804 */
[----:B------:R-:W4:Y:S04]  /*8520*/  MUFU.EX2 R231, R145 ;  /* 0x0000009100e77308 */ /* 0x000f280000000800 */
[----:B------:R-:W-:Y:S01]  /*8530*/  F2FP.PACK_AB R137, R229, R228 ;  /* 0x000000e4e589723e */ /* 0x000fe200000000ff */
[----:B------:R-:W-:Y:S02]  /*8540*/  FADD.FTZ R161, R161, R162 ;  /* 0x000000a2a1a17221 */ /* 0x000fe40000010000 */
[C---:B------:R-:W-:Y:S01]  /*8550*/  HMMA.16816.F32 R8, R100.reuse, R114, R8 ;  /* 0x000000726408723c */ /* 0x040fe20000001808 */
[----:B------:R-:W-:Y:S02]  /*8560*/  LDSM.16.MT88.4 R112, [R133+0x4900] ;  /* 0x004900008570783b */ /* 0x000fe40000004200 */
[----:B------:R-:W5:Y:S01]  /*8570*/  MUFU.EX2 R179, R179 ;  /* 0x000000b300b37308 */ /* 0x000f620000000800 */
[----:B------:R-:W-:Y:S02]  /*8580*/  FADD.FTZ R160, R160, R161 ;  /* 0x000000a1a0a07221 */ /* 0x000fe40000010000 */
[----:B------:R-:W-:Y:S01]  /*8590*/  FADD.FTZ R165, R165, R166 ;  /* 0x000000a6a5a57221 */ /* 0x000fe20000010000 */
[----:B--2---:R-:W-:Y:S01]  /*85a0*/  F2FP.PACK_AB R138, R227, R226 ;  /* 0x000000e2e38a723e */ /* 0x004fe200000000ff */
[----:B------:R-:W-:Y:S01]  /*85b0*/  FADD.FTZ R163, R163, R160 ;  /* 0x000000a0a3a37221 */ /* 0x000fe20000010000 */
[C---:B-1----:R-:W-:Y:S01]  /*85c0*/  HMMA.16816.F32 R12, R100.reuse, R104, R12 ;  /* 0x00000068640c723c */ /* 0x042fe2000000180c */
[----:B------:R-:W-:Y:S02]  /*85d0*/  LDSM.16.MT88.4 R152, [R134+0x3900] ;  /* 0x003900008698783b */ /* 0x000fe40000004200 */
[----:B------:R-:W-:Y:S01]  /*85e0*/  FADD.FTZ R164, R164, R165 ;  /* 0x000000a5a4a47221 */ /* 0x000fe20000010000 */
[----:B------:R-:W1:Y:S01]  /*85f0*/  MUFU.EX2 R176, R176 ;  /* 0x000000b000b07308 */ /* 0x000e620000000800 */
[----:B------:R-:W-:Y:S02]  /*8600*/  FADD.FTZ R168, R168, R163 ;  /* 0x000000a3a8a87221 */ /* 0x000fe40000010000 */
[----:B------:R-:W-:Y:S01]  /*8610*/  FADD.FTZ R164, R167, R164 ;  /* 0x000000a4a7a47221 */ /* 0x000fe20000010000 */
[C---:B------:R-:W-:Y:S01]  /*8620*/  HMMA.16816.F32 R16, R100.reuse, R106, R16 ;  /* 0x0000006a6410723c */ /* 0x040fe20000001810 */
[----:B------:R-:W2:Y:S03]  /*8630*/  LDSM.16.MT88.4 R104, [R181+UR4+0x4900] ;  /* 0x00490004b568783b */ /* 0x000ea60008004200 */
[----:B----4-:R-:W-:Y:S01]  /*8640*/  F2FP.PACK_AB R139, R231, R230 ;  /* 0x000000e6e78b723e */ /* 0x010fe200000000ff */
[----:B------:R-:W-:Y:S02]  /*8650*/  FADD.FTZ R169, R169, R168 ;  /* 0x000000a8a9a97221 */ /* 0x000fe40000010000 */
[----:B------:R-:W-:Y:S01]  /*8660*/  FADD.FTZ R173, R173, R164 ;  /* 0x000000a4adad7221 */ /* 0x000fe20000010000 */
[C---:B------:R-:W-:Y:S01]  /*8670*/  HMMA.16816.F32 R20, R100.reuse, R116, R20 ;  /* 0x000000746414723c */ /* 0x040fe20000001814 */
[----:B------:R-:W-:Y:S03]  /*8680*/  LDSM.16.MT88.4 R144, [R133+0x3900] ;  /* 0x003900008590783b */ /* 0x000fe60000004200 */
        /* <DEDUP_REMOVED lines=17> */
[----:B------:R-:W-:Y:S07]  /*87a0*/  LDSM.16.MT88.4 R140, [R181+UR4+0x3900] ;  /* 0x00390004b58c783b */ /* 0x000fee0008004200 */
[C---:B---3--:R-:W-:Y:S08]  /*87b0*/  HMMA.16816.F32 R60, R100.reuse, R108, R60 ;  /* 0x0000006c643c723c */ /* 0x048ff0000000183c */
        /* <DEDUP_REMOVED lines=13> */
[----:B------:R-:W3:Y:S06]  /*8890*/  LDSM.16.MT88.4 R116, [R133+0x3100] ;  /* 0x003100008574783b */ /* 0x000eec0000004200 */
[----:B-----5:R-:W-:Y:S02]  /*88a0*/  F2FP.PACK_AB R100, R179, R178 ;  /* 0x000000b2b364723e */ /* 0x020fe400000000ff */
[----:B------:R-:W-:Y:S03]  /*88b0*/  F2FP.PACK_AB R102, R220, R219 ;  /* 0x000000dbdc66723e */ /* 0x000fe600000000ff */
[----:B-1----:R-:W-:Y:S01]  /*88c0*/  F2FP.PACK_AB R101, R221, R176 ;  /* 0x000000b0dd65723e */ /* 0x002fe200000000ff */
[----:B------:R-:W-:Y:S01]  /*88d0*/  FADD.FTZ R176, R176, R175 ;  /* 0x000000afb0b07221 */ /* 0x000fe20000010000 */
[----:B------:R-:W-:Y:S03]  /*88e0*/  F2FP.PACK_AB R103, R223, R222 ;  /* 0x000000dedf67723e */ /* 0x000fe600000000ff */
[----:B------:R-:W-:Y:S04]  /*88f0*/  FADD.FTZ R221, R221, R176 ;  /* 0x000000b0dddd7221 */ /* 0x000fe80000010000 */
[C---:B--2---:R-:W-:Y:S03]  /*8900*/  HMMA.16816.F32 R4, R100.reuse, R104, R4 ;  /* 0x000000686404723c */ /* 0x044fe60000001804 */
[----:B------:R-:W-:Y:S04]  /*8910*/  FADD.FTZ R222, R222, R221 ;  /* 0x000000dddede7221 */ /* 0x000fe80000010000 */
[----:B------:R-:W-:Y:S01]  /*8920*/  FADD.FTZ R223, R223, R222 ;  /* 0x000000dedfdf7221 */ /* 0x000fe20000010000 */
        /* <DEDUP_REMOVED lines=8> */
[C---:B----4-:R-:W-:Y:S04]  /*89b0*/  HMMA.16816.F32 R20, R100.reuse, R112, R20 ;  /* 0x000000706414723c */ /* 0x050fe80000001814 */
        /* <DEDUP_REMOVED lines=23> */
[----:B------:R-:W4:Y:S07]  /*8b30*/  LDSM.16.MT88.4 R116, [R180+UR4+0x1900] ;  /* 0x00190004b474783b */ /* 0x000f2e0008004200 */
[C---:B-1----:R-:W-:Y:S08]  /*8b40*/  HMMA.16816.F32 R84, R100.reuse, R104, R84 ;  /* 0x000000686454723c */ /* 0x042ff00000001854 */
[C---:B------:R-:W-:Y:S08]  /*8b50*/  HMMA.16816.F32 R88, R100.reuse, R106, R88 ;  /* 0x0000006a6458723c */ /* 0x040ff00000001858 */
[C---:B--2---:R-:W-:Y:S08]  /*8b60*/  HMMA.16816.F32 R92, R100.reuse, R112, R92 ;  /* 0x00000070645c723c */ /* 0x044ff0000000185c */
        /* <DEDUP_REMOVED lines=30> */
[C---:B---3--:R-:W-:Y:S04]  /*8d50*/  HMMA.16816.F32 R92, R136.reuse, R12, R92 ;  /* 0x0000000c885c723c */ /* 0x048fe8000000185c */
[----:B------:R-:W-:Y:S01]  /*8d60*/  FADD.FTZ R224, R224, R3 ;  /* 0x00000003e0e07221 */ /* 0x000fe20000010000 */
[----:B------:R-:W-:Y:S03]  /*8d70*/  IADD3 R3, R209, -0x2, RZ ;  /* 0xfffffffed1037810 */ /* 0x000fe60007ffe0ff */
[----:B------:R-:W-:Y:S03]  /*8d80*/  HMMA.16816.F32 R96, R136, R14, R96 ;  /* 0x0000000e8860723c */ /* 0x000fe60000001860 */
[----:B------:R-:W-:Y:S01]  /*8d90*/  ISETP.GE.AND P0, PT, R3, R190, PT ;  /* 0x000000be0300720c */ /* 0x000fe20003f06270 */
[----:B------:R-:W-:Y:S04]  /*8da0*/  FADD.FTZ R225, R225, R224 ;  /* 0x000000e0e1e17221 */ /* 0x000fe80000010000 */
[----:B------:R-:W-:Y:S04]  /*8db0*/  FADD.FTZ R226, R226, R225 ;  /* 0x000000e1e2e27221 */ /* 0x000fe80000010000 */
[----:B------:R-:W-:Y:S04]  /*8dc0*/  FADD.FTZ R203, R227, R226 ;  /* 0x000000e2e3cb7221 */ /* 0x000fe80000010000 */
[----:B------:R-:W-:-:S05]  /*8dd0*/  @!P0 BRA `(.L_x_2510) ;  /* 0x000003f000008947 */ /* 0x000fca0003800000 */
        /* <DEDUP_REMOVED lines=63> */
.L_x_2510:
        /* <DEDUP_REMOVED lines=9> */
.L_x_2500:
        /* <DEDUP_REMOVED lines=19> */
.L_x_2513:
[----:B------:R-:W-:-:S04]  /*9390*/  MOV R3, 0x1 ;  /* 0x0000000100037802 */ /* 0x000fc80000000f00 */
[----:B------:R-:W-:-:S13]  /*93a0*/  ISETP.NE.AND P0, PT, R3, c[0x0][0x32c], PT ;  /* 0x0000cb0003007a0c */ /* 0x000fda0003f05270 */
[----:B------:R-:W-:-:S05]  /*93b0*/  @P0 IMAD.HI.U32 R3, R5, c[0x0][0x330], RZ ;  /* 0x0000cc0005030a27 */ /* 0x000fca00078e00ff */
[----:B------:R-:W-:-:S05]  /*93c0*/  @P0 SHF.R.U32.HI R5, RZ, c[0x0][0x334], R3 ;  /* 0x0000cd00ff050a19 */ /* 0x000fca0000011603 */
.L_x_2514:
[----:B------:R-:W-:-:S05]  /*93d0*/  IMAD R5, R5, c[0x0][0x32c], RZ ;  /* 0x0000cb0005057a24 */ /* 0x000fca00078e02ff */
[----:B------:R-:W-:-:S04]  /*93e0*/  IMNMX R4, R4, R5, !PT ;  /* 0x0000000504047217 */ /* 0x000fc80007800200 */
.L_x_2512:
[----:B------:R-:W-:-:S04]  /*93f0*/  IADD3 R4, R4, 0x3f, RZ ;  /* 0x0000003f04047810 */ /* 0x000fc80007ffe0ff */
[----:B------:R-:W-:-:S04]  /*9400*/  SHF.R.S32.HI R3, RZ, 0x1f, R4 ;  /* 0x0000001fff037819 */ /* 0x000fc80000011404 */
[----:B------:R-:W-:-:S04]  /*9410*/  LEA.HI R3, R3, R4, RZ, 0x6 ;  /* 0x0000000403037211 */ /* 0x000fc800078f30ff */
[----:B------:R-:W-:-:S04]  /*9420*/  SHF.R.S32.HI R3, RZ, 0x6, R3 ;  /* 0x00000006ff037819 */ /* 0x000fc80000011403 */
[----:B------:R-:W-:-:S04]  /*9430*/  IMNMX R214, R190, R3, !PT ;  /* 0x00000003bed67217 */ /* 0x000fc80007800200 */
[----:B------:R-:W-:-:S13]  /*9440*/  ISETP.GE.AND P0, PT, R209, R214, PT ;  /* 0x000000d6d100720c */ /* 0x000fda0003f06270 */
[----:B------:R-:W-:Y:S05]  /*9450*/  @!P0 BRA `(.L_x_2515) ;  /* 0x00002cb000008947 */ /* 0x000fea0003800000 */
[----:B------:R-:W-:Y:S01]  /*9460*/  IMAD.MOV.U32 R3, RZ, RZ, R0 ;  /* 0x000000ffff037224 */ /* 0x000fe200078e0000 */
[----:B------:R-:W-:Y:S01]  /*9470*/  LOP3.LUT P0, RZ, R208, 0x2, RZ, 0xc0, !PT ;  /* 0x00000002d0ff7812 */ /* 0x000fe2000780c0ff */
[----:B------:R-:W-:Y:S01]  /*9480*/  IMAD.MOV.U32 R184, RZ, RZ, 0x20 ;  /* 0x00000020ffb87424 */ /* 0x000fe200078e00ff */
        /* <DEDUP_REMOVED lines=13> */
.L_x_2518:
        /* <DEDUP_REMOVED lines=65> */
.L_x_2516:
[C---:B--234-:R-:W-:Y:S01]  /*9970*/  HMMA.16816.F32 R4, R136.reuse, R140, RZ ;  /* 0x0000008c8804723c */ /* 0x05cfe200000018ff */
        /* <DEDUP_REMOVED lines=9> */
[C---:B-1----:R-:W-:Y:S01]  /*9a10*/  HMMA.16816.F32 R12, R136.reuse, R16, RZ ;  /* 0x00000010880c723c */ /* 0x042fe200000018ff */
[----:B------:R-:W-:Y:S07]  /*9a20*/  LDSM.16.M88.4 R164, [R0+0xd900] ;  /* 0x00d9000000a4783b */ /* 0x000fee0000000200 */
[C---:B------:R-:W-:Y:S01]  /*9a30*/  HMMA.16816.F32 R16, R136.reuse, R18, RZ ;  /* 0x000000128810723c */ /* 0x040fe200000018ff */
[----:B------:R-:W-:Y:S07]  /*9a40*/  LDSM.16.M88.4 R168, [R172+0xc100] ;  /* 0x00c10000aca8783b */ /* 0x000fee0000000200 */
[C---:B------:R-:W-:Y:S08]  /*9a50*/  HMMA.16816.F32 R20, R136.reuse, R24, RZ ;  /* 0x000000188814723c */ /* 0x040ff000000018ff */
        /* <DEDUP_REMOVED lines=383> */
[----:B------:R-:W-:Y:S02]  /*b250*/  LDSM.16.MT88.4 R128, [R133+0x4900] ;  /* 0x004900008580783b */ /* 0x000fe40000004200 */
        /* <DEDUP_REMOVED lines=33> */
[----:B------:R-:W-:Y:S07]  /*b470*/  LDSM.16.MT88.4 R144, [R181+UR4+0x5900] ;  /* 0x00590004b590783b */ /* 0x000fee0008004200 */
        /* <DEDUP_REMOVED lines=36> */
[----:B------:R-:W-:Y:S07]  /*b6c0*/  LDSM.16.MT88.4 R136, [R180+UR4+0x3900] ;  /* 0x00390004b488783b */ /* 0x000fee0008004200 */
[C---:B----4-:R-:W-:Y:S01]  /*b6d0*/  HMMA.16816.F32 R92, R12.reuse, R20, R92 ;  /* 0x000000140c5c723c */ /* 0x050fe2000000185c */
[----:B------:R-:W4:Y:S07]  /*b6e0*/  MUFU.EX2 R218, R165 ;  /* 0x000000a500da7308 */ /* 0x000f2e0000000800 */
[----:B------:R-:W-:Y:S01]  /*b6f0*/  HMMA.16816.F32 R96, R12, R22, R96 ;  /* 0x000000160c60723c */ /* 0x000fe20000001860 */
[----:B------:R-:W4:Y:S02]  /*b700*/  LDSM.16.MT88.4 R20, [R133+0x3100] ;  /* 0x003100008514783b */ /* 0x000f240000004200 */
        /* <DEDUP_REMOVED lines=11> */
[----:B------:R-:W-:Y:S05]  /*b7c0*/  FADD.FTZ R153, R153, R152 ;  /* 0x0000009899997221 */ /* 0x000fea0000010000 */
[C---:B------:R-:W-:Y:S01]  /*b7d0*/  HMMA.16816.F32 R8, R12.reuse, R18, R8 ;  /* 0x000000120c08723c */ /* 0x040fe20000001808 */
[----:B------:R-:W1:Y:S07]  /*b7e0*/  LDSM.16.MT88.4 R16, [R180+UR4+0x3100] ;  /* 0x00310004b410783b */ /* 0x000e6e0008004200 */
        /* <DEDUP_REMOVED lines=8> */
[----:B------:R-:W2:Y:S07]  /*b870*/  LDSM.16.MT88.4 R24, [R134+0x3100] ;  /* 0x003100008618783b */ /* 0x000eae0000004200 */
[C---:B------:R-:W-:Y:S08]  /*b880*/  HMMA.16816.F32 R36, R12.reuse, R128, R36 ;  /* 0x000000800c24723c */ /* 0x040ff00000001824 */
[C---:B------:R-:W-:Y:S08]  /*b890*/  HMMA.16816.F32 R40, R12.reuse, R130, R40 ;  /* 0x000000820c28723c */ /* 0x040ff00000001828 */
[C---:B----4-:R-:W-:Y:S08]  /*b8a0*/  HMMA.16816.F32 R44, R12.reuse, R20, R44 ;  /* 0x000000140c2c723c */ /* 0x050ff0000000182c */
[C---:B------:R-:W-:Y:S01]  /*b8b0*/  HMMA.16816.F32 R48, R12.reuse, R22, R48 ;  /* 0x000000160c30723c */ /* 0x040fe20000001830 */
[----:B------:R-:W3:Y:S07]  /*b8c0*/  LDSM.16.MT88.4 R20, [R133+0x5100] ;  /* 0x005100008514783b */ /* 0x000eee0000004200 */
[C---:B-1----:R-:W-:Y:S08]  /*b8d0*/  HMMA.16816.F32 R52, R12.reuse, R16, R52 ;  /* 0x000000100c34723c */ /* 0x042ff00000001834 */
[C---:B------:R-:W-:Y:S01]  /*b8e0*/  HMMA.16816.F32 R56, R12.reuse, R18, R56 ;  /* 0x000000120c38723c */ /* 0x040fe20000001838 */
[----:B------:R-:W1:Y:S07]  /*b8f0*/  LDSM.16.MT88.4 R16, [R180+UR4+0x5100] ;  /* 0x00510004b410783b */ /* 0x000e6e0008004200 */
[C---:B--2---:R-:W-:Y:S08]  /*b900*/  HMMA.16816.F32 R60, R12.reuse, R24, R60 ;  /* 0x000000180c3c723c */ /* 0x044ff0000000183c */
[C---:B------:R-:W-:Y:S01]  /*b910*/  HMMA.16816.F32 R64, R12.reuse, R26, R64 ;  /* 0x0000001a0c40723c */ /* 0x040fe20000001840 */
[----:B------:R-:W2:Y:S07]  /*b920*/  LDSM.16.MT88.4 R24, [R134+0x5100] ;  /* 0x005100008618783b */ /* 0x000eae0000004200 */
[C---:B------:R-:W-:Y:S08]  /*b930*/  HMMA.16816.F32 R68, R12.reuse, R124, R68 ;  /* 0x0000007c0c44723c */ /* 0x040ff00000001844 */
[C---:B------:R-:W-:Y:S01]  /*b940*/  HMMA.16816.F32 R72, R12.reuse, R126, R72 ;  /* 0x0000007e0c48723c */ /* 0x040fe20000001848 */
[----:B------:R-:W4:Y:S07]  /*b950*/  LDSM.16.MT88.4 R124, [R181+UR4+0x1900] ;  /* 0x00190004b57c783b */ /* 0x000f2e0008004200 */
[C---:B---3--:R-:W-:Y:S08]  /*b960*/  HMMA.16816.F32 R76, R12.reuse, R20, R76 ;  /* 0x000000140c4c723c */ /* 0x048ff0000000184c */
[C---:B------:R-:W-:Y:S01]  /*b970*/  HMMA.16816.F32 R80, R12.reuse, R22, R80 ;  /* 0x000000160c50723c */ /* 0x040fe20000001850 */
[----:B------:R-:W3:Y:S07]  /*b980*/  LDSM.16.MT88.4 R20, [R133+0x1900] ;  /* 0x001900008514783b */ /* 0x000eee0000004200 */
[C---:B-1----:R-:W-:Y:S08]  /*b990*/  HMMA.16816.F32 R84, R12.reuse, R16, R84 ;  /* 0x000000100c54723c */ /* 0x042ff00000001854 */
[C---:B------:R-:W-:Y:S01]  /*b9a0*/  HMMA.16816.F32 R88, R12.reuse, R18, R88 ;  /* 0x000000120c58723c */ /* 0x040fe20000001858 */
[----:B------:R-:W1:Y:S07]  /*b9b0*/  LDSM.16.MT88.4 R16, [R181+UR4+0x3900] ;  /* 0x00390004b510783b */ /* 0x000e6e0008004200 */
[C---:B--2---:R-:W-:Y:S08]  /*b9c0*/  HMMA.16816.F32 R92, R12.reuse, R24, R92 ;  /* 0x000000180c5c723c */ /* 0x044ff0000000185c */
[----:B------:R-:W-:Y:S01]  /*b9d0*/  HMMA.16816.F32 R96, R12, R26, R96 ;  /* 0x0000001a0c60723c */ /* 0x000fe20000001860 */
[----:B------:R-:W2:Y:S06]  /*b9e0*/  LDSM.16.MT88.4 R24, [R133+0x3900] ;  /* 0x003900008518783b */ /* 0x000eac0000004200 */
[C---:B------:R-:W-:Y:S01]  /*b9f0*/  F2FP.PACK_AB R12, R175.reuse, R174 ;  /* 0x000000aeaf0c723e */ /* 0x040fe200000000ff */
[----:B------:R-:W-:Y:S01]  /*ba00*/  FADD.FTZ R174, R174, R153 ;  /* 0x00000099aeae7221 */ /* 0x000fe20000010000 */
[----:B------:R-:W-:Y:S03]  /*ba10*/  F2FP.PACK_AB R13, R216, R215 ;  /* 0x000000d7d80d723e */ /* 0x000fe600000000ff */
[----:B------:R-:W-:Y:S01]  /*ba20*/  F2FP.PACK_AB R14, R218, R217 ;  /* 0x000000d9da0e723e */ /* 0x000fe200000000ff */
[----:B------:R-:W-:Y:S01]  /*ba30*/  FADD.FTZ R174, R175, R174 ;  /* 0x000000aeafae7221 */ /* 0x000fe20000010000 */
[----:B------:R-:W-:Y:S03]  /*ba40*/  F2FP.PACK_AB R15, R164, R219 ;  /* 0x000000dba40f723e */ /* 0x000fe600000000ff */
[----:B------:R-:W-:Y:S04]  /*ba50*/  FADD.FTZ R203, R217, R174 ;  /* 0x000000aed9cb7221 */ /* 0x000fe80000010000 */
[C---:B----4-:R-:W-:Y:S03]  /*ba60*/  HMMA.16816.F32 R128, R12.reuse, R124, R4 ;  /* 0x0000007c0c80723c */ /* 0x050fe60000001804 */
[----:B------:R-:W-:Y:S05]  /*ba70*/  FADD.FTZ R203, R218, R203 ;  /* 0x000000cbdacb7221 */ /* 0x000fea0000010000 */
[C---:B------:R-:W-:Y:S01]  /*ba80*/  HMMA.16816.F32 R124, R12.reuse, R126, R8 ;  /* 0x0000007e0c7c723c */ /* 0x040fe20000001808 */
[----:B------:R-:W4:Y:S07]  /*ba90*/  LDSM.16.MT88.4 R8, [R133+0x5900] ;  /* 0x005900008508783b */ /* 0x000f2e0000004200 */
[C---:B---3--:R-:W-:Y:S08]  /*baa0*/  HMMA.16816.F32 R100, R12.reuse, R20, R100 ;  /* 0x000000140c64723c */ /* 0x048ff00000001864 */
        /* <DEDUP_REMOVED lines=17> */
[C---:B----4-:R-:W-:Y:S07]  /*bbc0*/  HMMA.16816.F32 R76, R12.reuse, R8, R76 ;  /* 0x000000080c4c723c */ /* 0x050fee000000184c */
[----:B------:R-:W-:Y:S01]  /*bbd0*/  FADD.FTZ R8, R154, R151 ;  /* 0x000000979a087221 */ /* 0x000fe20000010000 */
[C---:B------:R-:W-:Y:S04]  /*bbe0*/  HMMA.16816.F32 R80, R12.reuse, R10, R80 ;  /* 0x0000000a0c50723c */ /* 0x040fe80000001850 */
[----:B------:R-:W-:Y:S04]  /*bbf0*/  FADD.FTZ R8, R155, R8 ;  /* 0x000000089b087221 */ /* 0x000fe80000010000 */
[C---:B-1----:R-:W-:Y:S04]  /*bc00*/  HMMA.16816.F32 R84, R12.reuse, R16, R84 ;  /* 0x000000100c54723c */ /* 0x042fe80000001854 */
[----:B------:R-:W-:Y:S04]  /*bc10*/  FADD.FTZ R215, R215, R8 ;  /* 0x00000008d7d77221 */ /* 0x000fe80000010000 */
[C---:B------:R-:W-:Y:S04]  /*bc20*/  HMMA.16816.F32 R88, R12.reuse, R18, R88 ;  /* 0x000000120c58723c */ /* 0x040fe80000001858 */
[----:B------:R-:W-:Y:S04]  /*bc30*/  FADD.FTZ R216, R216, R215 ;  /* 0x000000d7d8d87221 */ /* 0x000fe80000010000 */
[C---:B------:R-:W-:Y:S04]  /*bc40*/  HMMA.16816.F32 R92, R12.reuse, R20, R92 ;  /* 0x000000140c5c723c */ /* 0x040fe8000000185c */
[----:B------:R-:W-:Y:S04]  /*bc50*/  FADD.FTZ R219, R219, R216 ;  /* 0x000000d8dbdb7221 */ /* 0x000fe80000010000 */
[----:B------:R-:W-:Y:S04]  /*bc60*/  HMMA.16816.F32 R96, R12, R22, R96 ;  /* 0x000000160c60723c */ /* 0x000fe80000001860 */
[----:B------:R-:W-:Y:S04]  /*bc70*/  FADD.FTZ R204, R164, R219 ;  /* 0x000000dba4cc7221 */ /* 0x000fe80000010000 */
        /* <DEDUP_REMOVED lines=64> */
.L_x_2517:
        /* <DEDUP_REMOVED lines=9> */
.L_x_2515:
[----:B------:R-:W-:-:S13]  /*c110*/  ISETP.GE.AND P0, PT, R209, R190, PT ;  /* 0x000000bed100720c */ /* 0x000fda0003f06270 */
[----:B------:R-:W-:Y:S05]  /*c120*/  @!P0 BRA `(.L_x_2519) ;  /* 0x000035e000008947 */ /* 0x000fea0003800000 */
[----:B------:R-:W-:Y:S01]  /*c130*/  SHF.R.S32.HI R207, RZ, 0x1f, R188 ;  /* 0x0000001fffcf7819 */ /* 0x000fe200000114bc */
[----:B------:R-:W-:Y:S01]  /*c140*/  IMAD.MOV.U32 R3, RZ, RZ, R0 ;  /* 0x000000ffff037224 */ /* 0x000fe200078e0000 */
[----:B------:R-:W-:Y:S01]  /*c150*/  SHF.R.S32.HI R5, RZ, 0x1f, R206 ;  /* 0x0000001fff057819 */ /* 0x000fe200000114ce */
[C---:B------:R-:W-:Y:S01]  /*c160*/  IMAD.SHL.U32 R210, R188.reuse, 0x2, RZ ;  /* 0x00000002bcd27824 */ /* 0x040fe200078e00ff */
[----:B------:R-:W-:Y:S01]  /*c170*/  SHF.L.U64.HI R207, R188, 0x1, R207 ;  /* 0x00000001bccf7819 */ /* 0x000fe200000102cf */
[----:B------:R-:W-:Y:S01]  /*c180*/  IMAD.MOV.U32 R188, RZ, RZ, 0x40 ;  /* 0x00000040ffbc7424 */ /* 0x000fe200078e00ff */
[----:B------:R-:W-:Y:S01]  /*c190*/  SHF.R.S32.HI R0, RZ, 0x1f, R205 ;  /* 0x0000001fff007819 */ /* 0x000fe200000114cd */
[----:B------:R-:W-:Y:S01]  /*c1a0*/  IMAD.SHL.U32 R211, R206, 0x2, RZ ;  /* 0x00000002ced37824 */ /* 0x000fe200078e00ff */
[----:B------:R-:W-:Y:S01]  /*c1b0*/  LOP3.LUT P0, RZ, R208, 0x4, RZ, 0xc0, !PT ;  /* 0x00000004d0ff7812 */ /* 0x000fe2000780c0ff */
[----:B------:R-:W-:Y:S01]  /*c1c0*/  IMAD.MOV.U32 R132, RZ, RZ, R2 ;  /* 0x000000ffff847224 */ /* 0x000fe200078e0002 */
[----:B------:R-:W-:-:S02]  /*c1d0*/  SHF.L.U64.HI R208, R206, 0x1, R5 ;  /* 0x00000001ced07819 */ /* 0x000fc40000010205 */
[C---:B------:R-:W-:Y:S01]  /*c1e0*/  SHF.L.U64.HI R206, R205.reuse, 0x1, R0 ;  /* 0x00000001cdce7819 */ /* 0x040fe20000010200 */
[----:B------:R-:W-:Y:S01]  /*c1f0*/  IMAD.SHL.U32 R205, R205, 0x2, RZ ;  /* 0x00000002cdcd7824 */ /* 0x000fe200078e00ff */
[----:B------:R-:W-:Y:S02]  /*c200*/  SEL R188, R188, 0xffffffc0, !P0 ;  /* 0xffffffc0bcbc7807 */ /* 0x000fe40004000000 */
.L_x_2530:
        /* <DEDUP_REMOVED lines=18> */
[C---:B------:R-:W-:Y:S01]  /*c330*/  IMAD.WIDE.U32 R6, R196.reuse, c[0x0][0x208], RZ ;  /* 0x00008200c4067a25 */ /* 0x040fe200078e00ff */
[----:B------:R-:W-:Y:S03]  /*c340*/  SHF.R.S32.HI R5, RZ, 0x1f, R195 ;  /* 0x0000001fff057819 */ /* 0x000fe600000114c3 */
[----:B------:R-:W-:Y:S02]  /*c350*/  IMAD R9, R9, c[0x0][0x208], RZ ;  /* 0x0000820009097a24 */ /* 0x000fe400078e02ff */
[----:B------:R-:W-:Y:S02]  /*c360*/  IMAD R5, R5, c[0x0][0x218], RZ ;  /* 0x0000860005057a24 */ /* 0x000fe400078e02ff */
        /* <DEDUP_REMOVED lines=8> */
[----:B------:R-:W5:Y:S04]  /*c3f0*/  SHFL.IDX PT, R10, R4, RZ, 0x181f ;  /* 0x00181fff040a7589 */ /* 0x000f6800000e0000 */
[----:B------:R-:W2:Y:S04]  /*c400*/  SHFL.IDX PT, R5, R2, RZ, 0x181f ;  /* 0x00181fff02057589 */ /* 0x000ea800000e0000 */
[----:B------:R-:W-:Y:S04]  /*c410*/  SHFL.IDX PT, R7, R2, 0x1, 0x181f ;  /* 0x00381f0002077f89 */ /* 0x000fe800000e0000 */
[----:B------:R-:W4:Y:S01]  /*c420*/  SHFL.IDX PT, R0, R4, 0x1, 0x181f ;  /* 0x00381f0004007f89 */ /* 0x000f2200000e0000 */
[C---:B-----5:R-:W-:Y:S05]  /*c430*/  IADD3 R14, P0, R10.reuse, R210, RZ ;  /* 0x000000d20a0e7210 */ /* 0x060fea0007f1e0ff */
[C---:B--2---:R-:W-:Y:S01]  /*c440*/  IMAD.X R15, R5.reuse, 0x1, R207, P0 ;  /* 0x00000001050f7824 */ /* 0x044fe200000e06cf */
[C---:B------:R-:W-:Y:S04]  /*c450*/  IADD3 R12, P0, R10.reuse, R211, RZ ;  /* 0x000000d30a0c7210 */ /* 0x040fe80007f1e0ff */
[C---:B------:R-:W-:Y:S02]  /*c460*/  IADD3.X R13, R5.reuse, R208, RZ, P0, !PT ;  /* 0x000000d0050d7210 */ /* 0x040fe400007fe4ff */
[----:B------:R-:W-:Y:S05]  /*c470*/  IADD3 R10, P0, R10, R205, RZ ;  /* 0x000000cd0a0a7210 */ /* 0x000fea0007f1e0ff */
[----:B------:R-:W-:Y:S01]  /*c480*/  IMAD.X R11, R5, 0x1, R206, P0 ;  /* 0x00000001050b7824 */ /* 0x000fe200000e06ce */
[C---:B----4-:R-:W-:Y:S01]  /*c490*/  IADD3 R8, P0, R0.reuse, R210, RZ ;  /* 0x000000d200087210 */ /* 0x050fe20007f1e0ff */
[----:B------:R-:W-:Y:S03]  /*c4a0*/  IMAD.U32 R5, RZ, RZ, UR20 ;  /* 0x00000014ff057e24 */ /* 0x000fe6000f8e00ff */
[----:B------:R-:W-:Y:S01]  /*c4b0*/  IADD3.X R9, R7, R207, RZ, P0, !PT ;  /* 0x000000cf07097210 */ /* 0x000fe200007fe4ff */
[----:B------:R-:W-:Y:S01]  /*c4c0*/  IMAD R2, R5, 0x6000, R194 ;  /* 0x0000600005027824 */ /* 0x000fe200078e02c2 */
[C---:B------:R-:W-:Y:S04]  /*c4d0*/  IADD3 R4, P0, R0.reuse, R211, RZ ;  /* 0x000000d300047210 */ /* 0x040fe80007f1e0ff */
[----:B------:R2:W-:Y:S01]  /*c4e0*/  LDGSTS.E.BYPASS.LTC128B.128 [R2], [R14.64], !P5 ;  /* 0x000000000e027fae */ /* 0x0005e2000e901d4e */
[C---:B------:R-:W-:Y:S01]  /*c4f0*/  IMAD.X R5, R7.reuse, 0x1, R208, P0 ;  /* 0x0000000107057824 */ /* 0x040fe200000e06d0 */
[----:B------:R-:W-:Y:S02]  /*c500*/  IADD3 R6, P0, R0, R205, RZ ;  /* 0x000000cd00067210 */ /* 0x000fe40007f1e0ff */
[----:B------:R2:W-:Y:S02]  /*c510*/  LDGSTS.E.BYPASS.LTC128B.128 [R2+0x2000], [R12.64], !P4 ;  /* 0x020000000c027fae */ /* 0x0005e4000e101d4e */
[----:B------:R-:W-:Y:S02]  /*c520*/  IADD3.X R7, R7, R206, RZ, P0, !PT ;  /* 0x000000ce07077210 */ /* 0x000fe400007fe4ff */
[----:B------:R2:W-:Y:S04]  /*c530*/  LDGSTS.E.BYPASS.LTC128B.128 [R2+0x4000], [R10.64], !P6 ;  /* 0x040000000a027fae */ /* 0x0005e8000f101d4e */
[----:B------:R2:W-:Y:S04]  /*c540*/  LDGSTS.E.BYPASS.LTC128B.128 [R2+0x1000], [R8.64], !P5 ;  /* 0x0100000008027fae */ /* 0x0005e8000e901d4e */
[----:B------:R2:W-:Y:S04]  /*c550*/  LDGSTS.E.BYPASS.LTC128B.128 [R2+0x3000], [R4.64], !P4 ;  /* 0x0300000004027fae */ /* 0x0005e8000e101d4e */
[----:B------:R2:W-:Y:S02]  /*c560*/  LDGSTS.E.BYPASS.LTC128B.128 [R2+0x5000], [R6.64], !P6 ;  /* 0x0500000006027fae */ /* 0x0005e4000f101d4e */
.L_x_2520:
[C---:B--234-:R-:W-:Y:S01]  /*c570*/  HMMA.16816.F32 R4, R136.reuse, R140, RZ ;  /* 0x0000008c8804723c */ /* 0x05cfe200000018ff */
[----:B------:R-:W-:Y:S01]  /*c580*/  LDSM.16.M88.4 R168, [R182] ;  /* 0x00000000b6a8783b */ /* 0x000fe20000000200 */
[----:B------:R-:W-:Y:S01]  /*c590*/  PLOP3.LUT P0, PT, PT, PT, UP1, 0x80, 0x0 ;  /* 0x000000000000781c */ /* 0x000fe20003f0f018 */
[----:B------:R-:W-:Y:S01]  /*c5a0*/  UIADD3 UR6, UR20, 0x1, URZ ;  /* 0x0000000114067890 */ /* 0x000fe2000fffe03f */
[C---:B------:R-:W-:Y:S01]  /*c5b0*/  IMAD.IADD R0, R188.reuse, 0x1, R135 ;  /* 0x00000001bc007824 */ /* 0x040fe200078e0287 */
[C---:B------:R-:W-:Y:S01]  /*c5c0*/  IADD3 R135, R188.reuse, UR4, R187 ;  /* 0x00000004bc877c10 */ /* 0x040fe2000fffe0bb */
[----:B------:R-:W-:Y:S01]  /*c5d0*/  IMAD.IADD R2, R188, 0x1, R133 ;  /* 0x00000001bc027824 */ /* 0x000fe200078e0285 */
[----:B------:R-:W0:Y:S01]  /*c5e0*/  LDGDEPBAR ;  /* 0x00000000000079af */ /* 0x000e220000000000 */
[C---:B------:R-:W-:Y:S01]  /*c5f0*/  HMMA.16816.F32 R8, R136.reuse, R142, RZ ;  /* 0x0000008e8808723c */ /* 0x040fe200000018ff */
[----:B------:R-:W-:Y:S01]  /*c600*/  ISETP.GE.AND P3, PT, R193, 0x1, PT ;  /* 0x00000001c100780c */ /* 0x000fe20003f66270 */
[----:B------:R-:W-:Y:S02]  /*c610*/  UISETP.GE.AND UP0, UPT, UR20, 0x1, UPT ;  /* 0x000000011400788c */ /* 0x000fe4000bf06270 */
[----:B------:R-:W-:Y:S01]  /*c620*/  IMAD.IADD R134, R184, 0x1, R135 ;  /* 0x00000001b8867824 */ /* 0x000fe200078e0287 */
[----:B------:R-:W-:Y:S01]  /*c630*/  LDSM.16.M88.4 R140, [R0+0xc100] ;  /* 0x00c10000008c783b */ /* 0x000fe20000000200 */
[----:B------:R-:W-:Y:S02]  /*c640*/  USEL UR20, UR6, URZ, !UP0 ;  /* 0x0000003f06147287 */ /* 0x000fe4000c000000 */
[C---:B-1----:R-:W-:Y:S03]  /*c650*/  HMMA.16816.F32 R12, R136.reuse, R16, RZ ;  /* 0x00000010880c723c */ /* 0x042fe600000018ff */
[----:B------:R-:W-:Y:S05]  /*c660*/  LDSM.16.M88.4 R164, [R0+0xc900] ;  /* 0x00c9000000a4783b */ /* 0x000fea0000000200 */
[C---:B------:R-:W-:Y:S01]  /*c670*/  HMMA.16816.F32 R16, R136.reuse, R18, RZ ;  /* 0x000000128810723c */ /* 0x040fe200000018ff */
[----:B------:R-:W-:Y:S06]  /*c680*/  LDSM.16.M88.4 R172, [R2+0xc100] ;  /* 0x00c1000002ac783b */ /* 0x000fec0000000200 */
[----:B------:R-:W-:Y:S01]  /*c690*/  LDSM.16.M88.4 R176, [R2+0xc900] ;  /* 0x00c9000002b0783b */ /* 0x000fe20000000200 */
        /* <DEDUP_REMOVED lines=16> */
[----:B------:R-:W-:Y:S06]  /*c7a0*/  LDSM.16.M88.4 R144, [R2+0xd900] ;  /* 0x00d900000290783b */ /* 0x000fec0000000200 */
[----:B------:R-:W-:Y:S01]  /*c7b0*/  LDSM.16.M88.4 R160, [R187+UR4+0xe100] ;  /* 0x00e10004bba0783b */ /* 0x000fe20008000200 */
        /* <DEDUP_REMOVED lines=8> */
[----:B------:R-:W-:Y:S07]  /*c840*/  LDSM.16.M88.4 R148, [R187+UR4+0xf100] ;  /* 0x00f10004bb94783b */ /* 0x000fee0008000200 */
[C---:B---3--:R-:W-:Y:S08]  /*c850*/  HMMA.16816.F32 R28, R136.reuse, R152, R28 ;  /* 0x00000098881c723c */ /* 0x048ff0000000181c */
[----:B------:R-:W-:Y:S01]  /*c860*/  HMMA.16816.F32 R32, R136, R154, R32 ;  /* 0x0000009a8820723c */ /* 0x000fe20000001820 */
[----:B------:R-:W2:Y:S06]  /*c870*/  LDSM.16.M88.4 R136, [R187+UR4+0xe900] ;  /* 0x00e90004bb88783b */ /* 0x000eac0008000200 */
[----:B------:R-:W3:Y:S01]  /*c880*/  LDSM.16.M88.4 R152, [R187+UR4+0xf900] ;  /* 0x00f90004bb98783b */ /* 0x000ee20008000200 */
[C---:B------:R-:W-:Y:S08]  /*c890*/  HMMA.16816.F32 R4, R168.reuse, R172, R4 ;  /* 0x000000aca804723c */ /* 0x040ff00000001804 */
[C---:B------:R-:W-:Y:S01]  /*c8a0*/  HMMA.16816.F32 R8, R168.reuse, R174, R8 ;  /* 0x000000aea808723c */ /* 0x040fe20000001808 */
[----:B------:R-:W-:Y:S07]  /*c8b0*/  LDSM.16.M88.4 R172, [R134+0x10900] ;  /* 0x0109000086ac783b */ /* 0x000fee0000000200 */
[C---:B------:R-:W-:Y:S08]  /*c8c0*/  HMMA.16816.F32 R12, R168.reuse, R176, R12 ;  /* 0x000000b0a80c723c */ /* 0x040ff0000000180c */
[C---:B------:R-:W-:Y:S01]  /*c8d0*/  HMMA.16816.F32 R16, R168.reuse, R178, R16 ;  /* 0x000000b2a810723c */ /* 0x040fe20000001810 */
[----:B------:R-:W-:Y:S07]  /*c8e0*/  LDSM.16.M88.4 R176, [R134+0x11100] ;  /* 0x0111000086b0783b */ /* 0x000fee0000000200 */
[C---:B-1----:R-:W-:Y:S08]  /*c8f0*/  HMMA.16816.F32 R20, R168.reuse, R140, R20 ;  /* 0x0000008ca814723c */ /* 0x042ff00000001814 */
[C---:B------:R-:W-:Y:S01]  /*c900*/  HMMA.16816.F32 R24, R168.reuse, R142, R24 ;  /* 0x0000008ea818723c */ /* 0x040fe20000001818 */
[----:B------:R-:W-:Y:S07]  /*c910*/  LDSM.16.M88.4 R140, [R185+0x4000] ;  /* 0x00400000b98c783b */ /* 0x000fee0000000200 */
[C---:B------:R-:W-:Y:S08]  /*c920*/  HMMA.16816.F32 R28, R168.reuse, R144, R28 ;  /* 0x00000090a81c723c */ /* 0x040ff0000000181c */
[----:B------:R-:W-:Y:S01]  /*c930*/  HMMA.16816.F32 R32, R168, R146, R32 ;  /* 0x00000092a820723c */ /* 0x000fe20000001820 */
[----:B------:R-:W1:Y:S06]  /*c940*/  LDSM.16.M88.4 R144, [R133+0xe100] ;  /* 0x00e100008590783b */ /* 0x000e6c0000000200 */
[----:B------:R-:W-:Y:S01]  /*c950*/  LDSM.16.M88.4 R168, [R0+0xe100] ;  /* 0x00e1000000a8783b */ /* 0x000fe20000000200 */
[C---:B------:R-:W-:Y:S08]  /*c960*/  HMMA.16816.F32 R4, R156.reuse, R160, R4 ;  /* 0x000000a09c04723c */ /* 0x040ff00000001804 */
[C---:B------:R-:W-:Y:S01]  /*c970*/  HMMA.16816.F32 R8, R156.reuse, R162, R8 ;  /* 0x000000a29c08723c */ /* 0x040fe20000001808 */
[----:B------:R-:W4:Y:S07]  /*c980*/  LDSM.16.M88.4 R160, [R133+0xf100] ;  /* 0x00f1000085a0783b */ /* 0x000f2e0000000200 */
        /* <DEDUP_REMOVED lines=16> */
[C---:B----4-:R-:W-:Y:S08]  /*ca90*/  HMMA.16816.F32 R20, R140.reuse, R160, R20 ;  /* 0x000000a08c14723c */ /* 0x050ff00000001814 */
[C---:B------:R-:W-:Y:S01]  /*caa0*/  HMMA.16816.F32 R24, R140.reuse, R162, R24 ;  /* 0x000000a28c18723c */ /* 0x040fe20000001818 */
[----:B------:R-:W-:Y:S07]  /*cab0*/  LDSM.16.M88.4 R160, [R134+0xe900] ;  /* 0x00e9000086a0783b */ /* 0x000fee0000000200 */
[C---:B--2---:R-:W-:Y:S08]  /*cac0*/  HMMA.16816.F32 R28, R140.reuse, R136, R28 ;  /* 0x000000888c1c723c */ /* 0x044ff0000000181c */
[----:B------:R-:W-:Y:S01]  /*cad0*/  HMMA.16816.F32 R32, R140, R138, R32 ;  /* 0x0000008a8c20723c */ /* 0x000fe20000001820 */
[----:B------:R-:W2:Y:S06]  /*cae0*/  LDSM.16.M88.4 R136, [R0+0xf900] ;  /* 0x00f900000088783b */ /* 0x000eac0000000200 */
[----:B------:R-:W3:Y:S01]  /*caf0*/  LDSM.16.M88.4 R140, [R182+0x4000] ;  /* 0x00400000b68c783b */ /* 0x000ee20000000200 */
[C---:B-----5:R-:W-:Y:S08]  /*cb00*/  HMMA.16816.F32 R4, R148.reuse, R168, R4 ;  /* 0x000000a89404723c */ /* 0x060ff00000001804 */
[C---:B------:R-:W-:Y:S01]  /*cb10*/  HMMA.16816.F32 R8, R148.reuse, R170, R8 ;  /* 0x000000aa9408723c */ /* 0x040fe20000001808 */
[----:B------:R-:W4:Y:S07]  /*cb20*/  LDSM.16.M88.4 R168, [R134+0xf900] ;  /* 0x00f9000086a8783b */ /* 0x000f2e0000000200 */
[C---:B-1----:R-:W-:Y:S08]  /*cb30*/  HMMA.16816.F32 R12, R148.reuse, R144, R12 ;  /* 0x00000090940c723c */ /* 0x042ff0000000180c */
[C---:B------:R-:W-:Y:S01]  /*cb40*/  HMMA.16816.F32 R16, R148.reuse, R146, R16 ;  /* 0x000000929410723c */ /* 0x040fe20000001810 */
[----:B------:R-:W-:Y:S07]  /*cb50*/  LDSM.16.M88.4 R144, [R189+0x8000] ;  /* 0x00800000bd90783b */ /* 0x000fee0000000200 */
[C---:B------:R-:W-:Y:S08]  /*cb60*/  HMMA.16816.F32 R20, R148.reuse, R152, R20 ;  /* 0x000000989414723c */ /* 0x040ff00000001814 */
[C---:B------:R-:W-:Y:S01]  /*cb70*/  HMMA.16816.F32 R24, R148.reuse, R154, R24 ;  /* 0x0000009a9418723c */ /* 0x040fe20000001818 */
[----:B------:R-:W1:Y:S07]  /*cb80*/  LDSM.16.M88.4 R152, [R187+UR4+0x10100] ;  /* 0x01010004bb98783b */ /* 0x000e6e0008000200 */
[C---:B--2---:R-:W-:Y:S08]  /*cb90*/  HMMA.16816.F32 R28, R148.reuse, R136, R28 ;  /* 0x00000088941c723c */ /* 0x044ff0000000181c */
[----:B------:R-:W-:Y:S01]  /*cba0*/  HMMA.16816.F32 R32, R148, R138, R32 ;  /* 0x0000008a9420723c */ /* 0x000fe20000001820 */
[----:B------:R-:W2:Y:S06]  /*cbb0*/  LDSM.16.M88.4 R136, [R187+UR4+0x10900] ;  /* 0x01090004bb88783b */ /* 0x000eac0008000200 */
[----:B------:R-:W5:Y:S01]  /*cbc0*/  LDSM.16.M88.4 R148, [R187+UR4+0x11100] ;  /* 0x01110004bb94783b */ /* 0x000f620008000200 */
[C---:B---3--:R-:W-:Y:S08]  /*cbd0*/  HMMA.16816.F32 R4, R140.reuse, R156, R4 ;  /* 0x0000009c8c04723c */ /* 0x048ff00000001804 */
[C---:B------:R-:W-:Y:S01]  /*cbe0*/  HMMA.16816.F32 R8, R140.reuse, R158, R8 ;  /* 0x0000009e8c08723c */ /* 0x040fe20000001808 */
[----:B------:R-:W3:Y:S07]  /*cbf0*/  LDSM.16.M88.4 R156, [R187+UR4+0x11900] ;  /* 0x01190004bb9c783b */ /* 0x000eee0008000200 */
[C---:B------:R-:W-:Y:S08]  /*cc00*/  HMMA.16816.F32 R12, R140.reuse, R160, R12 ;  /* 0x000000a08c0c723c */ /* 0x040ff0000000180c */
[C---:B------:R-:W-:Y:S01]  /*cc10*/  HMMA.16816.F32 R16, R140.reuse, R162, R16 ;  /* 0x000000a28c10723c */ /* 0x040fe20000001810 */
[----:B------:R-:W-:Y:S07]  /*cc20*/  LDSM.16.M88.4 R160, [R185+0x8000] ;  /* 0x00800000b9a0783b */ /* 0x000fee0000000200 */
[C---:B------:R-:W-:Y:S08]  /*cc30*/  HMMA.16816.F32 R20, R140.reuse, R164, R20 ;  /* 0x000000a48c14723c */ /* 0x040ff00000001814 */
[C---:B------:R-:W-:Y:S01]  /*cc40*/  HMMA.16816.F32 R24, R140.reuse, R166, R24 ;  /* 0x000000a68c18723c */ /* 0x040fe20000001818 */
[----:B------:R-:W3:Y:S07]  /*cc50*/  LDSM.16.M88.4 R164, [R133+0x10100] ;  /* 0x0101000085a4783b */ /* 0x000eee0000000200 */
[C---:B----4-:R-:W-:Y:S08]  /*cc60*/  HMMA.16816.F32 R28, R140.reuse, R168, R28 ;  /* 0x000000a88c1c723c */ /* 0x050ff0000000181c */
[----:B------:R-:W-:Y:S01]  /*cc70*/  HMMA.16816.F32 R32, R140, R170, R32 ;  /* 0x000000aa8c20723c */ /* 0x000fe20000001820 */
[----:B------:R-:W4:Y:S06]  /*cc80*/  LDSM.16.M88.4 R140, [R133+0x10900] ;  /* 0x01090000858c783b */ /* 0x000f2c0000000200 */
[----:B------:R3:W-:Y:S01]  /*cc90*/  LDSM.16.M88.4 R168, [R2+0x10100] ;  /* 0x0101000002a8783b */ /* 0x0007e20000000200 */
[C---:B-1----:R-:W-:Y:S08]  /*cca0*/  HMMA.16816.F32 R4, R144.reuse, R152, R4 ;  /* 0x000000989004723c */ /* 0x042ff00000001804 */
[C---:B------:R-:W-:Y:S01]  /*ccb0*/  HMMA.16816.F32 R8, R144.reuse, R154, R8 ;  /* 0x0000009a9008723c */ /* 0x040fe20000001808 */
[----:B------:R-:W1:Y:S07]  /*ccc0*/  LDSM.16.M88.4 R152, [R133+0x11100] ;  /* 0x011100008598783b */ /* 0x000e6e0000000200 */
[C---:B--2---:R-:W-:Y:S04]  /*ccd0*/  HMMA.16816.F32 R12, R144.reuse, R136, R12 ;  /* 0x00000088900c723c */ /* 0x044fe8000000180c */
[----:B---3--:R-:W-:Y:S01]  /*cce0*/  @P0 IMAD.HI.U32 R2, R201, c[0x0][0x2c8], RZ ;  /* 0x0000b200c9020a27 */ /* 0x008fe200078e00ff */
[----:B------:R-:W-:Y:S03]  /*ccf0*/  PLOP3.LUT P0, PT, PT, PT, UP1, 0x80, 0x0 ;  /* 0x000000000000781c */ /* 0x000fe60003f0f018 */
[C---:B------:R-:W-:Y:S01]  /*cd00*/  HMMA.16816.F32 R16, R144.reuse, R138, R16 ;  /* 0x0000008a9010723c */ /* 0x040fe20000001810 */
[----:B------:R-:W2:Y:S07]  /*cd10*/  LDSM.16.M88.4 R136, [R133+0x11900] ;  /* 0x011900008588783b */ /* 0x000eae0000000200 */
[C---:B-----5:R-:W-:Y:S08]  /*cd20*/  HMMA.16816.F32 R20, R144.reuse, R148, R20 ;  /* 0x000000949014723c */ /* 0x060ff00000001814 */
[C---:B------:R-:W-:Y:S01]  /*cd30*/  HMMA.16816.F32 R24, R144.reuse, R150, R24 ;  /* 0x000000969018723c */ /* 0x040fe20000001818 */
[----:B------:R-:W-:Y:S07]  /*cd40*/  LDSM.16.M88.4 R148, [R0+0x10100] ;  /* 0x010100000094783b */ /* 0x000fee0000000200 */
[C---:B------:R-:W-:Y:S08]  /*cd50*/  HMMA.16816.F32 R28, R144.reuse, R156, R28 ;  /* 0x0000009c901c723c */ /* 0x040ff0000000181c */
[----:B------:R-:W-:Y:S01]  /*cd60*/  HMMA.16816.F32 R32, R144, R158, R32 ;  /* 0x0000009e9020723c */ /* 0x000fe20000001820 */
[----:B------:R-:W3:Y:S06]  /*cd70*/  LDSM.16.M88.4 R144, [R183+0x8000] ;  /* 0x00800000b790783b */ /* 0x000eec0000000200 */
[----:B------:R-:W5:Y:S01]  /*cd80*/  LDSM.16.M88.4 R156, [R0+0x10900] ;  /* 0x01090000009c783b */ /* 0x000f620000000200 */
[C---:B------:R-:W-:Y:S08]  /*cd90*/  HMMA.16816.F32 R4, R160.reuse, R164, R4 ;  /* 0x000000a4a004723c */ /* 0x040ff00000001804 */
[C---:B------:R-:W-:Y:S01]  /*cda0*/  HMMA.16816.F32 R8, R160.reuse, R166, R8 ;  /* 0x000000a6a008723c */ /* 0x040fe20000001808 */
[----:B------:R-:W-:Y:S07]  /*cdb0*/  LDSM.16.M88.4 R164, [R0+0x11900] ;  /* 0x0119000000a4783b */ /* 0x000fee0000000200 */
[C---:B----4-:R-:W-:Y:S08]  /*cdc0*/  HMMA.16816.F32 R12, R160.reuse, R140, R12 ;  /* 0x0000008ca00c723c */ /* 0x050ff0000000180c */
[C---:B------:R-:W-:Y:S01]  /*cdd0*/  HMMA.16816.F32 R16, R160.reuse, R142, R16 ;  /* 0x0000008ea010723c */ /* 0x040fe20000001810 */
[----:B------:R4:W5:Y:S07]  /*cde0*/  LDSM.16.M88.4 R140, [R0+0x11100] ;  /* 0x01110000008c783b */ /* 0x00096e0000000200 */
[C---:B-1----:R-:W-:Y:S08]  /*cdf0*/  HMMA.16816.F32 R20, R160.reuse, R152, R20 ;  /* 0x00000098a014723c */ /* 0x042ff00000001814 */
[C---:B------:R-:W-:Y:S01]  /*ce00*/  HMMA.16816.F32 R24, R160.reuse, R154, R24 ;  /* 0x0000009aa018723c */ /* 0x040fe20000001818 */
[----:B------:R-:W-:Y:S07]  /*ce10*/  LDSM.16.M88.4 R152, [R182+0x8000] ;  /* 0x00800000b698783b */ /* 0x000fee0000000200 */
[C---:B--2---:R-:W-:Y:S04]  /*ce20*/  HMMA.16816.F32 R28, R160.reuse, R136, R28 ;  /* 0x00000088a01c723c */ /* 0x044fe8000000181c */
[----:B----4-:R-:W-:Y:S01]  /*ce30*/  IMAD.MOV.U32 R0, RZ, RZ, R201 ;  /* 0x000000ffff007224 */ /* 0x010fe200078e00c9 */
[----:B------:R-:W-:Y:S03]  /*ce40*/  @P0 SHF.R.U32.HI R0, RZ, c[0x0][0x2cc], R2 ;  /* 0x0000b300ff000a19 */ /* 0x000fe60000011602 */
[----:B------:R-:W-:Y:S01]  /*ce50*/  HMMA.16816.F32 R32, R160, R138, R32 ;  /* 0x0000008aa020723c */ /* 0x000fe20000001820 */
[----:B------:R1:W-:Y:S06]  /*ce60*/  LDSM.16.M88.4 R136, [R134+0x11900] ;  /* 0x011900008688783b */ /* 0x0003ec0000000200 */
[----:B------:R-:W2:Y:S01]  /*ce70*/  SHFL.IDX PT, R133, R0, RZ, 0x1c1f ;  /* 0x001c1fff00857589 */ /* 0x000ea200000e0000 */
[C---:B---3--:R-:W-:Y:S07]  /*ce80*/  HMMA.16816.F32 R4, R144.reuse, R148, R4 ;  /* 0x000000949004723c */ /* 0x048fee0000001804 */
[----:B------:R-:W-:Y:S01]  /*ce90*/  IMAD.SHL.U32 R149, R209, 0x40, RZ ;  /* 0x00000040d1957824 */ /* 0x000fe200078e00ff */
[C---:B------:R-:W-:Y:S04]  /*cea0*/  HMMA.16816.F32 R8, R144.reuse, R150, R8 ;  /* 0x000000969008723c */ /* 0x040fe80000001808 */
[----:B------:R-:W-:Y:S04]  /*ceb0*/  IADD3 R2, -R202, 0x1, -R149 ;  /* 0x00000001ca027810 */ /* 0x000fe80007ffe995 */
[C---:B-----5:R-:W-:Y:S04]  /*cec0*/  HMMA.16816.F32 R12, R144.reuse, R156, R12 ;  /* 0x0000009c900c723c */ /* 0x060fe8000000180c */
[----:B------:R-:W-:Y:S04]  /*ced0*/  IADD3 R2, -R200, R2, R191 ;  /* 0x00000002c8027210 */ /* 0x000fe80007ffe1bf */
[C---:B------:R-:W-:Y:S04]  /*cee0*/  HMMA.16816.F32 R16, R144.reuse, R158, R16 ;  /* 0x0000009e9010723c */ /* 0x040fe80000001810 */
[C---:B-1----:R-:W-:Y:S02]  /*cef0*/  IADD3 R134, R2.reuse, c[0x0][0x328], RZ ;  /* 0x0000ca0002867a10 */ /* 0x042fe40007ffe0ff */
[----:B------:R-:W-:Y:S02]  /*cf00*/  IADD3 R2, R2, UR19, RZ ;  /* 0x0000001302027c10 */ /* 0x000fe4000fffe0ff */
[C---:B------:R-:W-:Y:S08]  /*cf10*/  HMMA.16816.F32 R20, R144.reuse, R140, R20 ;  /* 0x0000008c9014723c */ /* 0x040ff00000001814 */
[C---:B------:R-:W-:Y:S07]  /*cf20*/  HMMA.16816.F32 R24, R144.reuse, R142, R24 ;  /* 0x0000008e9018723c */ /* 0x040fee0000001818 */
[--C-:B--2---:R-:W-:Y:S01]  /*cf30*/  IMAD.IADD R143, R134, 0x1, R133.reuse ;  /* 0x00000001868f7824 */ /* 0x104fe200078e0285 */
[C---:B------:R-:W-:Y:S04]  /*cf40*/  HMMA.16816.F32 R28, R144.reuse, R164, R28 ;  /* 0x000000a4901c723c */ /* 0x040fe8000000181c */
[----:B------:R-:W-:Y:S04]  /*cf50*/  IMAD.IADD R142, R2, 0x1, R133 ;  /* 0x00000001028e7824 */ /* 0x000fe800078e0285 */
[----:B------:R-:W-:Y:S08]  /*cf60*/  HMMA.16816.F32 R32, R144, R166, R32 ;  /* 0x000000a69020723c */ /* 0x000ff00000001820 */
[C---:B------:R-:W-:Y:S08]  /*cf70*/  HMMA.16816.F32 R4, R152.reuse, R168, R4 ;  /* 0x000000a89804723c */ /* 0x040ff00000001804 */
        /* <DEDUP_REMOVED lines=21> */
.L_x_2523:
[----:B------:R-:W-:Y:S04]  /*d0d0*/  MOV R133, 0x1 ;  /* 0x0000000100857802 */ /* 0x000fe80000000f00 */
[----:B------:R-:W-:Y:S11]  /*d0e0*/  ISETP.NE.AND P0, PT, R133, c[0x0][0x32c], PT ;  /* 0x0000cb0085007a0c */ /* 0x000ff60003f05270 */
[----:B------:R-:W-:Y:S02]  /*d0f0*/  @!UPT UIADD3 URZ, URZ, URZ, URZ ;  /* 0x0000003f3f3ff290 */ /* 0x000fe4000fffe03f */
[----:B------:R-:W-:Y:S05]  /*d100*/  @P0 IMAD.HI.U32 R133, R136, c[0x0][0x330], RZ ;  /* 0x0000cc0088850a27 */ /* 0x000fea00078e00ff */
[----:B------:R-:W-:Y:S02]  /*d110*/  @P0 SHF.R.U32.HI R136, RZ, c[0x0][0x334], R133 ;  /* 0x0000cd00ff880a19 */ /* 0x000fe40000011685 */
.L_x_2524:
[----:B------:R-:W-:Y:S05]  /*d120*/  BSYNC B0 ;  /* 0x0000000000007941 */ /* 0x000fea0003800000 */
.L_x_2522:
[----:B------:R-:W-:Y:S04]  /*d130*/  IMAD R133, R136, c[0x0][0x32c], -R149 ;  /* 0x0000cb0088857a24 */ /* 0x000fe800078e0a95 */
[----:B------:R-:W-:Y:S05]  /*d140*/  IMAD.IADD R133, R133, 0x1, -R202 ;  /* 0x0000000185857824 */ /* 0x000fea00078e0aca */
[----:B------:R-:W-:Y:S02]  /*d150*/  IADD3 R136, R133, c[0x0][0x32c], RZ ;  /* 0x0000cb0085887a10 */ /* 0x000fe40007ffe0ff */
[----:B------:R-:W-:Y:S02]  /*d160*/  IMNMX R142, R142, R133, !PT ;  /* 0x000000858e8e7217 */ /* 0x000fe40007800200 */
[----:B------:R-:W-:Y:S02]  /*d170*/  IMNMX R143, R143, R136, PT ;  /* 0x000000888f8f7217 */ /* 0x000fe40003800200 */
.L_x_2521:
        /* <DEDUP_REMOVED lines=19> */
[----:B------:R-:W-:Y:S01]  /*d2b0*/  ISETP.GT.AND P0, PT, R142, 0x18, P1 ;  /* 0x000000188e00780c */ /* 0x000fe20000f04270 */
[----:B------:R-:W1:Y:S03]  /*d2c0*/  SHFL.IDX PT, R13, R0, 0x1, 0x1c1f ;  /* 0x003c1f00000d7f89 */ /* 0x000e6600000e0000 */
[C---:B------:R-:W-:Y:S04]  /*d2d0*/  ISETP.LT.OR P0, PT, R143.reuse, 0x19, P0 ;  /* 0x000000198f00780c */ /* 0x040fe80000701670 */
[----:B------:R-:W-:Y:S02]  /*d2e0*/  FSEL R135, R16, -INF , !P0 ;  /* 0xff80000010877808 */ /* 0x000fe40004000000 */
[C---:B------:R-:W-:Y:S04]  /*d2f0*/  ISETP.GT.AND P0, PT, R142.reuse, 0x19, P1 ;  /* 0x000000198e00780c */ /* 0x040fe80000f04270 */
[----:B------:R-:W-:Y:S04]  /*d300*/  ISETP.LT.OR P0, PT, R143, 0x1a, P0 ;  /* 0x0000001a8f00780c */ /* 0x000fe80000701670 */
[----:B------:R-:W-:Y:S02]  /*d310*/  FSEL R133, R17, -INF , !P0 ;  /* 0xff80000011857808 */ /* 0x000fe40004000000 */
[----:B------:R-:W-:Y:S04]  /*d320*/  ISETP.GT.AND P0, PT, R142, 0x20, P1 ;  /* 0x000000208e00780c */ /* 0x000fe80000f04270 */
[C---:B------:R-:W-:Y:S01]  /*d330*/  ISETP.LT.OR P0, PT, R143.reuse, 0x21, P0 ;  /* 0x000000218f00780c */ /* 0x040fe20000701670 */
[--C-:B-1----:R-:W-:Y:S02]  /*d340*/  IMAD.IADD R4, R134, 0x1, R13.reuse ;  /* 0x0000000186047824 */ /* 0x102fe400078e020d */
[----:B------:R-:W-:Y:S01]  /*d350*/  IMAD.IADD R2, R2, 0x1, R13 ;  /* 0x0000000102027824 */ /* 0x000fe200078e020d */
        /* <DEDUP_REMOVED lines=36> */
.L_x_2527:
[----:B------:R-:W-:Y:S04]  /*d5a0*/  MOV R0, 0x1 ;  /* 0x0000000100007802 */ /* 0x000fe80000000f00 */
[----:B------:R-:W-:Y:S11]  /*d5b0*/  ISETP.NE.AND P0, PT, R0, c[0x0][0x32c], PT ;  /* 0x0000cb0000007a0c */ /* 0x000ff60003f05270 */
[----:B------:R-:W-:Y:S02]  /*d5c0*/  @!UPT UIADD3 URZ, URZ, URZ, URZ ;  /* 0x0000003f3f3ff290 */ /* 0x000fe4000fffe03f */
[----:B------:R-:W-:Y:S05]  /*d5d0*/  @P0 IMAD.HI.U32 R0, R8, c[0x0][0x330], RZ ;  /* 0x0000cc0008000a27 */ /* 0x000fea00078e00ff */
[----:B------:R-:W-:Y:S02]  /*d5e0*/  @P0 SHF.R.U32.HI R8, RZ, c[0x0][0x334], R0 ;  /* 0x0000cd00ff080a19 */ /* 0x000fe40000011600 */
.L_x_2528:
[----:B------:R-:W-:Y:S05]  /*d5f0*/  BSYNC B0 ;  /* 0x0000000000007941 */ /* 0x000fea0003800000 */
.L_x_2526:
[----:B------:R-:W-:Y:S04]  /*d600*/  IMAD R17, R8, c[0x0][0x32c], -R149 ;  /* 0x0000cb0008117a24 */ /* 0x000fe800078e0a95 */
[----:B------:R-:W-:Y:S05]  /*d610*/  IMAD.IADD R17, R17, 0x1, -R202 ;  /* 0x0000000111117824 */ /* 0x000fea00078e0aca */
[----:B------:R-:W-:Y:S02]  /*d620*/  IADD3 R13, R17, c[0x0][0x32c], RZ ;  /* 0x0000cb00110d7a10 */ /* 0x000fe40007ffe0ff */
[----:B------:R-:W-:Y:S02]  /*d630*/  IMNMX R2, R2, R17, !PT ;  /* 0x0000001102027217 */ /* 0x000fe40007800200 */
[----:B------:R-:W-:Y:S02]  /*d640*/  IMNMX R4, R4, R13, PT ;  /* 0x0000000d04047217 */ /* 0x000fe40003800200 */
.L_x_2525:
        /* <DEDUP_REMOVED lines=83> */
[----:B------:R-:W-:Y:S04]  /*db80*/  FSEL R140, R35, -INF , !P0 ;  /* 0xff800000238c7808 */ /* 0x000fe80004000000 */
[----:B------:R-:W-:Y:S02]  /*db90*/  FMNMX.FTZ R11, R140, R15, !PT ;  /* 0x0000000f8c0b7209 */ /* 0x000fe40007810000 */
[----:B------:R-:W-:Y:S04]  /*dba0*/  IADD3 R15, R180, UR4, RZ ;  /* 0x00000004b40f7c10 */ /* 0x000fe8000fffe0ff */
[----:B------:R-:W-:Y:S02]  /*dbb0*/  IADD3 R14, R186, R15, RZ ;  /* 0x0000000fba0e7210 */ /* 0x000fe40007ffe0ff */
[----:B-1----:R-:W-:Y:S02]  /*dbc0*/  FMNMX.FTZ R4, R7, R0, !PT ;  /* 0x0000000007047209 */ /* 0x002fe40007810000 */
[----:B------:R-:W1:Y:S08]  /*dbd0*/  SHFL.BFLY PT, R0, R11, 0x2, 0x1f ;  /* 0x0c401f000b007f89 */ /* 0x000e7000000e0000 */
[----:B------:R-:W2:Y:S01]  /*dbe0*/  SHFL.BFLY PT, R13, R4, 0x1, 0x1f ;  /* 0x0c201f00040d7f89 */ /* 0x000ea200000e0000 */
[----:B-1----:R-:W-:Y:S07]  /*dbf0*/  FMNMX.FTZ R7, R11, R0, !PT ;  /* 0x000000000b077209 */ /* 0x002fee0007810000 */
[----:B------:R-:W1:Y:S01]  /*dc00*/  SHFL.BFLY PT, R0, R7, 0x1, 0x1f ;  /* 0x0c201f0007007f89 */ /* 0x000e6200000e0000 */
[----:B--2---:R-:W-:Y:S04]  /*dc10*/  FMNMX.FTZ R2, R4, R13, !PT ;  /* 0x0000000d04027209 */ /* 0x004fe80007810000 */
[C---:B------:R-:W-:Y:S01]  /*dc20*/  FSETP.NEU.FTZ.AND P0, PT, R2.reuse, -INF , PT ;  /* 0xff8000000200780b */ /* 0x040fe20003f1d000 */
[----:B------:R-:W-:Y:S05]  /*dc30*/  FMUL.FTZ R156, R2, c[0x0][0x2d0] ;  /* 0x0000b400029c7a20 */ /* 0x000fea0000410000 */
[----:B------:R-:W-:Y:S05]  /*dc40*/  FSEL R156, R156, RZ, P0 ;  /* 0x000000ff9c9c7208 */ /* 0x000fea0000000000 */
[--C-:B------:R-:W-:Y:S01]  /*dc50*/  FFMA.FTZ R148, R5, c[0x0][0x2d0], -R156.reuse ;  /* 0x0000b40005947a23 */ /* 0x100fe2000001089c */
[----:B------:R-:W-:Y:S01]  /*dc60*/  FSEL R5, R2, RZ, P0 ;  /* 0x000000ff02057208 */ /* 0x000fe20000000000 */
[--C-:B------:R-:W-:Y:S02]  /*dc70*/  FFMA.FTZ R150, R141, c[0x0][0x2d0], -R156.reuse ;  /* 0x0000b4008d967a23 */ /* 0x100fe4000001089c */
[----:B------:R-:W-:Y:S01]  /*dc80*/  FFMA.FTZ R151, R151, c[0x0][0x2d0], -R156 ;  /* 0x0000b40097977a23 */ /* 0x000fe2000001089c */
[----:B-1----:R-:W-:Y:S01]  /*dc90*/  FMNMX.FTZ R0, R7, R0, !PT ;  /* 0x0000000007007209 */ /* 0x002fe20007810000 */
[----:B------:R-:W-:Y:S01]  /*dca0*/  FADD.FTZ R4, -R5, R132 ;  /* 0x0000008405047221 */ /* 0x000fe20000010100 */
[----:B------:R-:W-:Y:S01]  /*dcb0*/  IADD3 R5, R181, UR4, RZ ;  /* 0x00000004b5057c10 */ /* 0x000fe2000fffe0ff */
[--C-:B------:R-:W-:Y:S01]  /*dcc0*/  FFMA.FTZ R153, R9, c[0x0][0x2d0], -R156.reuse ;  /* 0x0000b40009997a23 */ /* 0x100fe2000001089c */
        /* <DEDUP_REMOVED lines=8> */
[----:B------:R-:W-:Y:S01]  /*dd50*/  IADD3 R13, R186, R5, RZ ;  /* 0x00000005ba0d7210 */ /* 0x000fe20007ffe0ff */
[----:B------:R-:W-:Y:S02]  /*dd60*/  FADD.FTZ R4, -R4, R3 ;  /* 0x0000000304047221 */ /* 0x000fe40000010100 */
[--C-:B------:R-:W-:Y:S01]  /*dd70*/  FFMA.FTZ R155, R16, c[0x0][0x2d0], -R141.reuse ;  /* 0x0000b400109b7a23 */ /* 0x100fe2000001088d */
[----:B------:R-:W1:Y:S01]  /*dd80*/  MUFU.EX2 R12, R12 ;  /* 0x0000000c000c7308 */ /* 0x000e620000000800 */
[--C-:B------:R-:W-:Y:S01]  /*dd90*/  FFMA.FTZ R154, R8, c[0x0][0x2d0], -R141.reuse ;  /* 0x0000b400089a7a23 */ /* 0x100fe2000001088d */
[----:B------:R-:W2:Y:S01]  /*dda0*/  LDSM.16.MT88.4 R24, [R13+0x100] ;  /* 0x000100000d18783b */ /* 0x000ea20000004200 */
[--C-:B------:R-:W-:Y:S02]  /*ddb0*/  FFMA.FTZ R152, R10, c[0x0][0x2d0], -R141.reuse ;  /* 0x0000b4000a987a23 */ /* 0x100fe4000001088d */
[--C-:B------:R-:W-:Y:S02]  /*ddc0*/  FFMA.FTZ R157, R6, c[0x0][0x2d0], -R141.reuse ;  /* 0x0000b400069d7a23 */ /* 0x100fe4000001088d */
[----:B------:R-:W-:Y:S02]  /*ddd0*/  FMUL.FTZ R3, R4, c[0x0][0x2d0] ;  /* 0x0000b40004037a20 */ /* 0x000fe40000410000 */
[--C-:B------:R-:W-:Y:S01]  /*dde0*/  FFMA.FTZ R160, R135, c[0x0][0x2d0], -R156.reuse ;  /* 0x0000b40087a07a23 */ /* 0x100fe2000001089c */
[----:B------:R-:W3:Y:S01]  /*ddf0*/  MUFU.EX2 R150, R150 ;  /* 0x0000009600967308 */ /* 0x000ee20000000800 */
[--C-:B------:R-:W-:Y:S02]  /*de00*/  FFMA.FTZ R161, R133, c[0x0][0x2d0], -R156.reuse ;  /* 0x0000b40085a17a23 */ /* 0x100fe4000001089c */
[--C-:B------:R-:W-:Y:S02]  /*de10*/  FFMA.FTZ R163, R138, c[0x0][0x2d0], -R141.reuse ;  /* 0x0000b4008aa37a23 */ /* 0x100fe4000001088d */
[--C-:B------:R-:W-:Y:S02]  /*de20*/  FFMA.FTZ R162, R136, c[0x0][0x2d0], -R141.reuse ;  /* 0x0000b40088a27a23 */ /* 0x100fe4000001088d */
[----:B------:R-:W-:Y:S01]  /*de30*/  LDSM.16.MT88.4 R136, [R180+UR4+0x2900] ;  /* 0x00290004b488783b */ /* 0x000fe20008004200 */
[--C-:B------:R-:W-:Y:S02]  /*de40*/  FFMA.FTZ R164, R134, c[0x0][0x2d0], -R141.reuse ;  /* 0x0000b40086a47a23 */ /* 0x100fe4000001088d */
[----:B------:R-:W4:Y:S01]  /*de50*/  MUFU.EX2 R3, R3 ;  /* 0x0000000300037308 */ /* 0x000f220000000800 */
[--C-:B------:R-:W-:Y:S02]  /*de60*/  FFMA.FTZ R165, R32, c[0x0][0x2d0], -R141.reuse ;  /* 0x0000b40020a57a23 */ /* 0x100fe4000001088d */
[--C-:B------:R-:W-:Y:S02]  /*de70*/  FFMA.FTZ R177, R146, c[0x0][0x2d0], -R141.reuse ;  /* 0x0000b40092b17a23 */ /* 0x100fe4000001088d */
[C---:B-1----:R-:W-:Y:S01]  /*de80*/  FMUL.FTZ R4, R12.reuse, R128 ;  /* 0x000000800c047220 */ /* 0x042fe20000410000 */
[----:B------:R-:W-:Y:S01]  /*de90*/  LDSM.16.MT88.4 R32, [R180+UR4+0x900] ;  /* 0x00090004b420783b */ /* 0x000fe20008004200 */
[C---:B------:R-:W-:Y:S02]  /*dea0*/  FMUL.FTZ R5, R12.reuse, R129 ;  /* 0x000000810c057220 */ /* 0x040fe40000410000 */
[C---:B------:R-:W-:Y:S01]  /*deb0*/  FMUL.FTZ R8, R12.reuse, R124 ;  /* 0x0000007c0c087220 */ /* 0x040fe20000410000 */
[----:B------:R-:W-:Y:S01]  /*dec0*/  MUFU.EX2 R148, R148 ;  /* 0x0000009400947308 */ /* 0x000fe20000000800 */
[C---:B------:R-:W-:Y:S02]  /*ded0*/  FMUL.FTZ R9, R12.reuse, R125 ;  /* 0x0000007d0c097220 */ /* 0x040fe40000410000 */
[----:B------:R-:W-:Y:S01]  /*dee0*/  FMUL.FTZ R100, R12, R100 ;  /* 0x000000640c647220 */ /* 0x000fe20000410000 */
[----:B---3--:R-:W-:Y:S01]  /*def0*/  F2FP.PACK_AB R16, R150, R151 ;  /* 0x000000979610723e */ /* 0x008fe200000000ff */
[C---:B------:R-:W-:Y:S01]  /*df00*/  FMUL.FTZ R101, R12.reuse, R101 ;  /* 0x000000650c657220 */ /* 0x040fe20000410000 */
[----:B------:R-:W-:Y:S01]  /*df10*/  LDSM.16.MT88.4 R132, [R13+0x2900] ;  /* 0x002900000d84783b */ /* 0x000fe20000004200 */
[C---:B------:R-:W-:Y:S02]  /*df20*/  FMUL.FTZ R104, R12.reuse, R104 ;  /* 0x000000680c687220 */ /* 0x040fe40000410000 */
[C---:B------:R-:W-:Y:S01]  /*df30*/  FMUL.FTZ R105, R12.reuse, R105 ;  /* 0x000000690c697220 */ /* 0x040fe20000410000 */
[----:B------:R-:W1:Y:S01]  /*df40*/  MUFU.EX2 R153, R153 ;  /* 0x0000009900997308 */ /* 0x000e620000000800 */
[C---:B------:R-:W-:Y:S02]  /*df50*/  FMUL.FTZ R108, R12.reuse, R108 ;  /* 0x0000006c0c6c7220 */ /* 0x040fe40000410000 */
[----:B------:R-:W-:Y:S02]  /*df60*/  FMUL.FTZ R109, R12, R109 ;  /* 0x0000006d0c6d7220 */ /* 0x000fe40000410000 */
[C---:B----4-:R-:W-:Y:S02]  /*df70*/  FMUL.FTZ R6, R3.reuse, R130 ;  /* 0x0000008203067220 */ /* 0x050fe40000410000 */
        /* <DEDUP_REMOVED lines=9> */
[----:B------:R-:W3:Y:S01]  /*e010*/  MUFU.EX2 R154, R154 ;  /* 0x0000009a009a7308 */ /* 0x000ee20000000800 */
[C---:B------:R-:W-:Y:S01]  /*e020*/  FMUL.FTZ R110, R3.reuse, R110 ;  /* 0x0000006e036e7220 */ /* 0x040fe20000410000 */
[----:B------:R-:W-:Y:S01]  /*e030*/  LDSM.16.MT88.4 R124, [R14+0x900] ;  /* 0x000900000e7c783b */ /* 0x000fe20000004200 */
[----:B------:R-:W-:Y:S01]  /*e040*/  FMUL.FTZ R111, R3, R111 ;  /* 0x0000006f036f7220 */ /* 0x000fe20000410000 */
[----:B-1----:R-:W-:Y:S01]  /*e050*/  F2FP.PACK_AB R18, R153, R148 ;  /* 0x000000949912723e */ /* 0x002fe200000000ff */
        /* <DEDUP_REMOVED lines=12> */
[----:B---3--:R-:W-:Y:S01]  /*e120*/  F2FP.PACK_AB R17, R154, R155 ;  /* 0x0000009b9a11723e */ /* 0x008fe200000000ff */
        /* <DEDUP_REMOVED lines=9> */
[----:B------:R-:W3:Y:S01]  /*e1c0*/  MUFU.EX2 R158, R158 ;  /* 0x0000009e009e7308 */ /* 0x000ee20000000800 */
[C---:B------:R-:W-:Y:S02]  /*e1d0*/  FMUL.FTZ R40, R12.reuse, R40 ;  /* 0x000000280c287220 */ /* 0x040fe40000410000 */
[C---:B------:R-:W-:Y:S01]  /*e1e0*/  FMUL.FTZ R41, R12.reuse, R41 ;  /* 0x000000290c297220 */ /* 0x040fe20000410000 */
[----:B-1----:R-:W-:Y:S01]  /*e1f0*/  F2FP.PACK_AB R19, R157, R152 ;  /* 0x000000989d13723e */ /* 0x002fe200000000ff */
        /* <DEDUP_REMOVED lines=8> */
[----:B------:R-:W1:Y:S01]  /*e280*/  LDSM.16.MT88.4 R20, [R14+0x100] ;  /* 0x000100000e14783b */ /* 0x000e620000004200 */
[----:B------:R-:W4:Y:S02]  /*e290*/  MUFU.EX2 R161, R161 ;  /* 0x000000a100a17308 */ /* 0x000f240000000800 */
[C---:B------:R-:W-:Y:S02]  /*e2a0*/  FMUL.FTZ R47, R3.reuse, R47 ;  /* 0x0000002f032f7220 */ /* 0x040fe40000410000 */
[C---:B------:R-:W-:Y:S02]  /*e2b0*/  FMUL.FTZ R48, R12.reuse, R48 ;  /* 0x000000300c307220 */ /* 0x040fe40000410000 */
[C---:B--2---:R-:W-:Y:S04]  /*e2c0*/  HMMA.16816.F32 R100, R16.reuse, R24, R100 ;  /* 0x000000181064723c */ /* 0x044fe80000001864 */
[C---:B------:R-:W-:Y:S01]  /*e2d0*/  FMUL.FTZ R49, R12.reuse, R49 ;  /* 0x000000310c317220 */ /* 0x040fe20000410000 */
[----:B------:R-:W-:Y:S01]  /*e2e0*/  MUFU.EX2 R163, R163 ;  /* 0x000000a300a37308 */ /* 0x000fe20000000800 */
[C---:B------:R-:W-:Y:S02]  /*e2f0*/  FMUL.FTZ R50, R3.reuse, R50 ;  /* 0x0000003203327220 */ /* 0x040fe40000410000 */
[C---:B------:R-:W-:Y:S01]  /*e300*/  HMMA.16816.F32 R104, R16.reuse, R26, R104 ;  /* 0x0000001a1068723c */ /* 0x040fe20000001868 */
[----:B------:R-:W2:Y:S03]  /*e310*/  LDSM.16.MT88.4 R24, [R181+UR4+0x2100] ;  /* 0x00210004b518783b */ /* 0x000ea60008004200 */
[C---:B------:R-:W-:Y:S02]  /*e320*/  FMUL.FTZ R51, R3.reuse, R51 ;  /* 0x0000003303337220 */ /* 0x040fe40000410000 */
[C---:B------:R-:W-:Y:S01]  /*e330*/  FMUL.FTZ R52, R12.reuse, R52 ;  /* 0x000000340c347220 */ /* 0x040fe20000410000 */
[----:B------:R-:W5:Y:S01]  /*e340*/  MUFU.EX2 R162, R162 ;  /* 0x000000a200a27308 */ /* 0x000f620000000800 */
[C---:B------:R-:W-:Y:S04]  /*e350*/  HMMA.16816.F32 R108, R16.reuse, R28, R108 ;  /* 0x0000001c106c723c */ /* 0x040fe8000000186c */
[C---:B------:R-:W-:Y:S02]  /*e360*/  FMUL.FTZ R53, R12.reuse, R53 ;  /* 0x000000350c357220 */ /* 0x040fe40000410000 */
[C---:B------:R-:W-:Y:S02]  /*e370*/  FMUL.FTZ R54, R3.reuse, R54 ;  /* 0x0000003603367220 */ /* 0x040fe40000410000 */
[C---:B------:R-:W-:Y:S01]  /*e380*/  HMMA.16816.F32 R112, R16.reuse, R30, R112 ;  /* 0x0000001e1070723c */ /* 0x040fe20000001870 */
[----:B------:R-:W3:Y:S01]  /*e390*/  LDSM.16.MT88.4 R28, [R13+0x2100] ;  /* 0x002100000d1c783b */ /* 0x000ee20000004200 */
        /* <DEDUP_REMOVED lines=10> */
[----:B------:R-:W1:Y:S03]  /*e440*/  LDSM.16.MT88.4 R20, [R180+UR4+0x2100] ;  /* 0x00210004b414783b */ /* 0x000e660008004200 */
[C---:B------:R-:W-:Y:S02]  /*e450*/  FMUL.FTZ R61, R12.reuse, R61 ;  /* 0x0000003d0c3d7220 */ /* 0x040fe40000410000 */
[C---:B------:R-:W-:Y:S01]  /*e460*/  FMUL.FTZ R62, R3.reuse, R62 ;  /* 0x0000003e033e7220 */ /* 0x040fe20000410000 */
[----:B------:R-:W-:Y:S01]  /*e470*/  MUFU.EX2 R177, R177 ;  /* 0x000000b100b17308 */ /* 0x000fe20000000800 */
[C---:B--2---:R-:W-:Y:S04]  /*e480*/  HMMA.16816.F32 R36, R16.reuse, R24, R36 ;  /* 0x000000181024723c */ /* 0x044fe80000001824 */
[C---:B------:R-:W-:Y:S02]  /*e490*/  FMUL.FTZ R63, R3.reuse, R63 ;  /* 0x0000003f033f7220 */ /* 0x040fe40000410000 */
[C---:B------:R-:W-:Y:S02]  /*e4a0*/  FMUL.FTZ R64, R12.reuse, R64 ;  /* 0x000000400c407220 */ /* 0x040fe40000410000 */
[C---:B------:R-:W-:Y:S01]  /*e4b0*/  HMMA.16816.F32 R40, R16.reuse, R26, R40 ;  /* 0x0000001a1028723c */ /* 0x040fe20000001828 */
[----:B------:R-:W2:Y:S01]  /*e4c0*/  LDSM.16.MT88.4 R24, [R14+0x2100] ;  /* 0x002100000e18783b */ /* 0x000ea20000004200 */
[----:B------:R-:W-:Y:S02]  /*e4d0*/  MUFU.EX2 R178, R178 ;  /* 0x000000b200b27308 */ /* 0x000fe40000000800 */
        /* <DEDUP_REMOVED lines=38> */
[----:B------:R-:W1:Y:S03]  /*e740*/  LDSM.16.MT88.4 R20, [R181+UR4+0x900] ;  /* 0x00090004b514783b */ /* 0x000e660008004200 */
[C---:B------:R-:W-:Y:S02]  /*e750*/  FMUL.FTZ R89, R12.reuse, R89 ;  /* 0x000000590c597220 */ /* 0x040fe40000410000 */
[C---:B------:R-:W-:Y:S02]  /*e760*/  FMUL.FTZ R90, R3.reuse, R90 ;  /* 0x0000005a035a7220 */ /* 0x040fe40000410000 */
[C---:B--2---:R-:W-:Y:S04]  /*e770*/  HMMA.16816.F32 R84, R16.reuse, R24, R84 ;  /* 0x000000181054723c */ /* 0x044fe80000001854 */
        /* <DEDUP_REMOVED lines=9> */
[C---:B---3--:R-:W-:Y:S03]  /*e810*/  HMMA.16816.F32 R92, R16.reuse, R28, R92 ;  /* 0x0000001c105c723c */ /* 0x048fe6000000185c */
[C---:B------:R-:W-:Y:S02]  /*e820*/  FMUL.FTZ R98, R3.reuse, R98 ;  /* 0x0000006203627220 */ /* 0x040fe40000410000 */
[----:B------:R-:W-:Y:S02]  /*e830*/  FMUL.FTZ R99, R3, R99 ;  /* 0x0000006303637220 */ /* 0x000fe40000410000 */
[--C-:B------:R-:W-:Y:S02]  /*e840*/  FFMA.FTZ R173, R173, c[0x0][0x2d0], -R156.reuse ;  /* 0x0000b400adad7a23 */ /* 0x100fe4000001089c */
[--C-:B------:R-:W-:Y:S03]  /*e850*/  FFMA.FTZ R174, R171, c[0x0][0x2d0], -R156.reuse ;  /* 0x0000b400abae7a23 */ /* 0x100fe6000001089c */
[----:B------:R-:W-:Y:S01]  /*e860*/  HMMA.16816.F32 R96, R16, R30, R96 ;  /* 0x0000001e1060723c */ /* 0x000fe20000001860 */
[----:B------:R-:W3:Y:S01]  /*e870*/  LDSM.16.MT88.4 R28, [R14+0x2900] ;  /* 0x002900000e1c783b */ /* 0x000ee20000004200 */
[----:B------:R-:W-:Y:S01]  /*e880*/  MUFU.EX2 R173, R173 ;  /* 0x000000ad00ad7308 */ /* 0x000fe20000000800 */
[--C-:B------:R-:W-:Y:S02]  /*e890*/  FFMA.FTZ R169, R169, c[0x0][0x2d0], -R156.reuse ;  /* 0x0000b400a9a97a23 */ /* 0x100fe4000001089c */
[--C-:B------:R-:W-:Y:S02]  /*e8a0*/  FFMA.FTZ R176, R167, c[0x0][0x2d0], -R156.reuse ;  /* 0x0000b400a7b07a23 */ /* 0x100fe4000001089c */
[----:B------:R-:W-:Y:S01]  /*e8b0*/  F2FP.PACK_AB R16, R158, R15 ;  /* 0x0000000f9e10723e */ /* 0x000fe200000000ff */
[--C-:B------:R-:W-:Y:S01]  /*e8c0*/  FFMA.FTZ R167, R172, c[0x0][0x2d0], -R141.reuse ;  /* 0x0000b400aca77a23 */ /* 0x100fe2000001088d */
[----:B----4-:R-:W-:Y:S03]  /*e8d0*/  F2FP.PACK_AB R18, R161, R160 ;  /* 0x000000a0a112723e */ /* 0x010fe600000000ff */
[----:B-----5:R-:W-:Y:S01]  /*e8e0*/  F2FP.PACK_AB R17, R162, R163 ;  /* 0x000000a3a211723e */ /* 0x020fe200000000ff */
[--C-:B------:R-:W-:Y:S01]  /*e8f0*/  FFMA.FTZ R172, R145, c[0x0][0x2d0], -R156.reuse ;  /* 0x0000b40091ac7a23 */ /* 0x100fe2000001089c */
[----:B------:R-:W-:Y:S01]  /*e900*/  F2FP.PACK_AB R19, R165, R164 ;  /* 0x000000a4a513723e */ /* 0x000fe200000000ff */
[--C-:B------:R-:W-:Y:S01]  /*e910*/  FFMA.FTZ R170, R170, c[0x0][0x2d0], -R141.reuse ;  /* 0x0000b400aaaa7a23 */ /* 0x100fe2000001088d */
[----:B------:R-:W4:Y:S01]  /*e920*/  MUFU.EX2 R174, R174 ;  /* 0x000000ae00ae7308 */ /* 0x000f220000000800 */
[--C-:B------:R-:W-:Y:S02]  /*e930*/  FFMA.FTZ R168, R168, c[0x0][0x2d0], -R141.reuse ;  /* 0x0000b400a8a87a23 */ /* 0x100fe4000001088d */
[--C-:B------:R-:W-:Y:S02]  /*e940*/  FFMA.FTZ R171, R166, c[0x0][0x2d0], -R141.reuse ;  /* 0x0000b400a6ab7a23 */ /* 0x100fe4000001088d */
[C---:B-1----:R-:W-:Y:S03]  /*e950*/  HMMA.16816.F32 R4, R16.reuse, R20, R4 ;  /* 0x000000141004723c */ /* 0x042fe60000001804 */
[--C-:B------:R-:W-:Y:S02]  /*e960*/  FFMA.FTZ R166, R147, c[0x0][0x2d0], -R156.reuse ;  /* 0x0000b40093a67a23 */ /* 0x100fe4000001089c */
[----:B------:R-:W-:Y:S01]  /*e970*/  LDSM.16.MT88.4 R144, [R181+UR4+0x5900] ;  /* 0x00590004b590783b */ /* 0x000fe20008004200 */
[----:B------:R-:W-:Y:S01]  /*e980*/  FFMA.FTZ R141, R140, c[0x0][0x2d0], -R141 ;  /* 0x0000b4008c8d7a23 */ /* 0x000fe2000001088d */
[----:B------:R-:W-:Y:S01]  /*e990*/  MUFU.EX2 R169, R169 ;  /* 0x000000a900a97308 */ /* 0x000fe20000000800 */
[C---:B------:R-:W-:Y:S04]  /*e9a0*/  HMMA.16816.F32 R8, R16.reuse, R22, R8 ;  /* 0x000000161008723c */ /* 0x040fe80000001808 */
[--C-:B------:R-:W-:Y:S01]  /*e9b0*/  FFMA.FTZ R159, R159, c[0x0][0x2d0], -R156.reuse ;  /* 0x0000b4009f9f7a23 */ /* 0x100fe2000001089c */
[----:B------:R-:W1:Y:S01]  /*e9c0*/  LDSM.16.MT88.4 R20, [R181+UR4+0x4900] ;  /* 0x00490004b514783b */ /* 0x000e620008004200 */
[----:B------:R-:W-:Y:S02]  /*e9d0*/  FFMA.FTZ R156, R143, c[0x0][0x2d0], -R156 ;  /* 0x0000b4008f9c7a23 */ /* 0x000fe4000001089c */
[C---:B--2---:R-:W-:Y:S01]  /*e9e0*/  HMMA.16816.F32 R100, R16.reuse, R24, R100 ;  /* 0x000000181064723c */ /* 0x044fe20000001864 */
[----:B------:R-:W-:Y:S03]  /*e9f0*/  MUFU.EX2 R179, R141 ;  /* 0x0000008d00b37308 */ /* 0x000fe60000000800 */
[----:B------:R-:W-:Y:S02]  /*ea00*/  FFMA.FTZ R151, R12, R203, R151 ;  /* 0x000000cb0c977223 */ /* 0x000fe40000010097 */
[----:B------:R-:W-:Y:S02]  /*ea10*/  FFMA.FTZ R155, R3, R204, R155 ;  /* 0x000000cc039b7223 */ /* 0x000fe4000001009b */
[C---:B------:R-:W-:Y:S01]  /*ea20*/  HMMA.16816.F32 R104, R16.reuse, R26, R104 ;  /* 0x0000001a1068723c */ /* 0x040fe20000001868 */
[----:B------:R-:W2:Y:S02]  /*ea30*/  LDSM.16.MT88.4 R24, [R13+0x4900] ;  /* 0x004900000d18783b */ /* 0x000ea40000004200 */
[----:B------:R-:W-:Y:S01]  /*ea40*/  MUFU.EX2 R175, R156 ;  /* 0x0000009c00af7308 */ /* 0x000fe20000000800 */
[----:B------:R-:W-:Y:S02]  /*ea50*/  FADD.FTZ R151, R150, R151 ;  /* 0x0000009796977221 */ /* 0x000fe40000010000 */
[----:B------:R-:W-:Y:S02]  /*ea60*/  FADD.FTZ R155, R154, R155 ;  /* 0x0000009b9a9b7221 */ /* 0x000fe40000010000 */
[C---:B------:R-:W-:Y:S04]  /*ea70*/  HMMA.16816.F32 R108, R16.reuse, R32, R108 ;  /* 0x00000020106c723c */ /* 0x040fe8000000186c */
[----:B------:R-:W-:Y:S01]  /*ea80*/  FADD.FTZ R152, R152, R155 ;  /* 0x0000009b98987221 */ /* 0x000fe20000010000 */
[----:B------:R5:W-:Y:S03]  /*ea90*/  MUFU.EX2 R156, R142 ;  /* 0x0000008e009c7308 */ /* 0x000be60000000800 */
[C---:B------:R-:W-:Y:S01]  /*eaa0*/  HMMA.16816.F32 R112, R16.reuse, R34, R112 ;  /* 0x000000221070723c */ /* 0x040fe20000001870 */
[----:B------:R-:W-:Y:S03]  /*eab0*/  LDSM.16.MT88.4 R32, [R14+0x4900] ;  /* 0x004900000e20783b */ /* 0x000fe60000004200 */
        /* <DEDUP_REMOVED lines=9> */
[----:B-----5:R-:W-:Y:S03]  /*eb50*/  LDSM.16.MT88.4 R140, [R14+0x3900] ;  /* 0x003900000e8c783b */ /* 0x020fe60000004200 */
[----:B------:R-:W5:Y:S01]  /*eb60*/  MUFU.EX2 R170, R170 ;  /* 0x000000aa00aa7308 */ /* 0x000f620000000800 */
[----:B------:R-:W-:Y:S03]  /*eb70*/  FADD.FTZ R164, R164, R163 ;  /* 0x000000a3a4a47221 */ /* 0x000fe60000010000 */
[C---:B------:R-:W-:Y:S01]  /*eb80*/  HMMA.16816.F32 R40, R16.reuse, R130, R40 ;  /* 0x000000821028723c */ /* 0x040fe20000001828 */
[----:B------:R-:W-:Y:S03]  /*eb90*/  LDSM.16.MT88.4 R128, [R14+0x1100] ;  /* 0x001100000e80783b */ /* 0x000fe60000004200 */
[----:B------:R-:W-:Y:S02]  /*eba0*/  FADD.FTZ R164, R165, R164 ;  /* 0x000000a4a5a47221 */ /* 0x000fe40000010000 */
[----:B------:R-:W-:Y:S02]  /*ebb0*/  MUFU.EX2 R168, R168 ;  /* 0x000000a800a87308 */ /* 0x000fe40000000800 */
[C---:B------:R-:W-:Y:S08]  /*ebc0*/  HMMA.16816.F32 R44, R16.reuse, R132, R44 ;  /* 0x00000084102c723c */ /* 0x040ff0000000182c */
[C---:B------:R-:W-:Y:S01]  /*ebd0*/  HMMA.16816.F32 R48, R16.reuse, R134, R48 ;  /* 0x000000861030723c */ /* 0x040fe20000001830 */
[----:B------:R-:W-:Y:S01]  /*ebe0*/  LDSM.16.MT88.4 R132, [R14+0x1900] ;  /* 0x001900000e84783b */ /* 0x000fe20000004200 */
[----:B------:R-:W1:Y:S06]  /*ebf0*/  MUFU.EX2 R171, R171 ;  /* 0x000000ab00ab7308 */ /* 0x000e6c0000000800 */
[C---:B------:R-:W-:Y:S04]  /*ec00*/  HMMA.16816.F32 R52, R16.reuse, R136, R52 ;  /* 0x000000881034723c */ /* 0x040fe80000001834 */
[----:B------:R-:W-:Y:S04]  /*ec10*/  MUFU.EX2 R159, R159 ;  /* 0x0000009f009f7308 */ /* 0x000fe80000000800 */
[C---:B------:R-:W-:Y:S01]  /*ec20*/  HMMA.16816.F32 R56, R16.reuse, R138, R56 ;  /* 0x0000008a1038723c */ /* 0x040fe20000001838 */
[----:B------:R-:W-:Y:S05]  /*ec30*/  LDSM.16.MT88.4 R136, [R180+UR4+0x3900] ;  /* 0x00390004b488783b */ /* 0x000fea0008004200 */
[----:B------:R-:W2:Y:S02]  /*ec40*/  MUFU.EX2 R166, R166 ;  /* 0x000000a600a67308 */ /* 0x000ea40000000800 */
[C---:B---3--:R-:W-:Y:S08]  /*ec50*/  HMMA.16816.F32 R60, R16.reuse, R28, R60 ;  /* 0x0000001c103c723c */ /* 0x048ff0000000183c */
[C---:B------:R-:W-:Y:S01]  /*ec60*/  HMMA.16816.F32 R64, R16.reuse, R30, R64 ;  /* 0x0000001e1040723c */ /* 0x040fe20000001840 */
[----:B------:R-:W3:Y:S01]  /*ec70*/  LDSM.16.MT88.4 R28, [R180+UR4+0x4900] ;  /* 0x00490004b41c783b */ /* 0x000ee20008004200 */
[----:B------:R-:W3:Y:S06]  /*ec80*/  MUFU.EX2 R172, R172 ;  /* 0x000000ac00ac7308 */ /* 0x000eec0000000800 */
[C---:B-1----:R-:W-:Y:S08]  /*ec90*/  HMMA.16816.F32 R68, R16.reuse, R20, R68 ;  /* 0x000000141044723c */ /* 0x042ff00000001844 */
[C---:B------:R-:W-:Y:S01]  /*eca0*/  HMMA.16816.F32 R72, R16.reuse, R22, R72 ;  /* 0x000000161048723c */ /* 0x040fe20000001848 */
[----:B------:R-:W1:Y:S07]  /*ecb0*/  LDSM.16.MT88.4 R20, [R181+UR4+0x1100] ;  /* 0x00110004b514783b */ /* 0x000e6e0008004200 */
[C---:B--2---:R-:W-:Y:S08]  /*ecc0*/  HMMA.16816.F32 R76, R16.reuse, R24, R76 ;  /* 0x00000018104c723c */ /* 0x044ff0000000184c */
[C---:B------:R-:W-:Y:S01]  /*ecd0*/  HMMA.16816.F32 R80, R16.reuse, R26, R80 ;  /* 0x0000001a1050723c */ /* 0x040fe20000001850 */
[----:B------:R-:W2:Y:S07]  /*ece0*/  LDSM.16.MT88.4 R24, [R180+UR4+0x1100] ;  /* 0x00110004b418783b */ /* 0x000eae0008004200 */
[C---:B---3--:R-:W-:Y:S08]  /*ecf0*/  HMMA.16816.F32 R84, R16.reuse, R28, R84 ;  /* 0x0000001c1054723c */ /* 0x048ff00000001854 */
[C---:B------:R-:W-:Y:S01]  /*ed00*/  HMMA.16816.F32 R88, R16.reuse, R30, R88 ;  /* 0x0000001e1058723c */ /* 0x040fe20000001858 */
[----:B------:R-:W3:Y:S07]  /*ed10*/  LDSM.16.MT88.4 R28, [R181+UR4+0x3100] ;  /* 0x00310004b51c783b */ /* 0x000eee0008004200 */
[C---:B------:R-:W-:Y:S08]  /*ed20*/  HMMA.16816.F32 R92, R16.reuse, R32, R92 ;  /* 0x00000020105c723c */ /* 0x040ff0000000185c */
[----:B------:R-:W-:Y:S01]  /*ed30*/  HMMA.16816.F32 R96, R16, R34, R96 ;  /* 0x000000221060723c */ /* 0x000fe20000001860 */
[----:B------:R-:W2:Y:S06]  /*ed40*/  LDSM.16.MT88.4 R32, [R13+0x3100] ;  /* 0x003100000d20783b */ /* 0x000eac0000004200 */
[----:B----4-:R-:W-:Y:S02]  /*ed50*/  F2FP.PACK_AB R16, R174, R173 ;  /* 0x000000adae10723e */ /* 0x010fe400000000ff */
[----:B------:R-:W-:Y:S03]  /*ed60*/  F2FP.PACK_AB R18, R176, R169 ;  /* 0x000000a9b012723e */ /* 0x000fe600000000ff */
[C---:B-----5:R-:W-:Y:S01]  /*ed70*/  F2FP.PACK_AB R17, R170.reuse, R167 ;  /* 0x000000a7aa11723e */ /* 0x060fe200000000ff */
[----:B------:R-:W-:Y:S01]  /*ed80*/  FADD.FTZ R167, R167, R164 ;  /* 0x000000a4a7a77221 */ /* 0x000fe20000010000 */
[C---:B------:R-:W-:Y:S03]  /*ed90*/  F2FP.PACK_AB R19, R171.reuse, R168 ;  /* 0x000000a8ab13723e */ /* 0x040fe600000000ff */
[----:B------:R-:W-:Y:S04]  /*eda0*/  FADD.FTZ R167, R170, R167 ;  /* 0x000000a7aaa77221 */ /* 0x000fe80000010000 */
[C---:B-1----:R-:W-:Y:S03]  /*edb0*/  HMMA.16816.F32 R4, R16.reuse, R20, R4 ;  /* 0x000000141004723c */ /* 0x042fe60000001804 */
[----:B------:R-:W-:Y:S04]  /*edc0*/  FADD.FTZ R168, R168, R167 ;  /* 0x000000a7a8a87221 */ /* 0x000fe80000010000 */
[----:B------:R-:W-:Y:S01]  /*edd0*/  FADD.FTZ R168, R171, R168 ;  /* 0x000000a8aba87221 */ /* 0x000fe20000010000 */
[C---:B------:R-:W-:Y:S01]  /*ede0*/  HMMA.16816.F32 R8, R16.reuse, R22, R8 ;  /* 0x000000161008723c */ /* 0x040fe20000001808 */
[----:B------:R-:W1:Y:S07]  /*edf0*/  LDSM.16.MT88.4 R20, [R180+UR4+0x3100] ;  /* 0x00310004b414783b */ /* 0x000e6e0008004200 */
[C---:B------:R-:W-:Y:S08]  /*ee00*/  HMMA.16816.F32 R100, R16.reuse, R124, R100 ;  /* 0x0000007c1064723c */ /* 0x040ff00000001864 */
[C---:B------:R-:W-:Y:S01]  /*ee10*/  HMMA.16816.F32 R104, R16.reuse, R126, R104 ;  /* 0x0000007e1068723c */ /* 0x040fe20000001868 */
[----:B------:R-:W-:Y:S07]  /*ee20*/  LDSM.16.MT88.4 R124, [R181+UR4+0x1900] ;  /* 0x00190004b57c783b */ /* 0x000fee0008004200 */
[C---:B--2---:R-:W-:Y:S08]  /*ee30*/  HMMA.16816.F32 R108, R16.reuse, R24, R108 ;  /* 0x00000018106c723c */ /* 0x044ff0000000186c */
        /* <DEDUP_REMOVED lines=23> */
[C---:B------:R-:W-:Y:S01]  /*efb0*/  HMMA.16816.F32 R88, R16.reuse, R22, R88 ;  /* 0x000000161058723c */ /* 0x040fe20000001858 */
[----:B------:R-:W1:Y:S07]  /*efc0*/  LDSM.16.MT88.4 R20, [R181+UR4+0x3900] ;  /* 0x00390004b514783b */ /* 0x000e6e0008004200 */
[C---:B--2---:R-:W-:Y:S08]  /*efd0*/  HMMA.16816.F32 R92, R16.reuse, R24, R92 ;  /* 0x00000018105c723c */ /* 0x044ff0000000185c */
[----:B------:R-:W-:Y:S01]  /*efe0*/  HMMA.16816.F32 R96, R16, R26, R96 ;  /* 0x0000001a1060723c */ /* 0x000fe20000001860 */
[----:B------:R-:W2:Y:S06]  /*eff0*/  LDSM.16.MT88.4 R24, [R13+0x3900] ;  /* 0x003900000d18783b */ /* 0x000eac0000004200 */
[----:B------:R-:W-:Y:S02]  /*f000*/  F2FP.PACK_AB R16, R166, R159 ;  /* 0x0000009fa610723e */ /* 0x000fe400000000ff */
[----:B------:R-:W-:Y:S03]  /*f010*/  F2FP.PACK_AB R18, R175, R172 ;  /* 0x000000acaf12723e */ /* 0x000fe600000000ff */
[C---:B------:R-:W-:Y:S01]  /*f020*/  F2FP.PACK_AB R17, R178.reuse, R177 ;  /* 0x000000b1b211723e */ /* 0x040fe200000000ff */
[----:B------:R-:W-:Y:S01]  /*f030*/  FADD.FTZ R177, R177, R168 ;  /* 0x000000a8b1b17221 */ /* 0x000fe20000010000 */
[C---:B------:R-:W-:Y:S03]  /*f040*/  F2FP.PACK_AB R19, R179.reuse, R156 ;  /* 0x0000009cb313723e */ /* 0x040fe600000000ff */
[----:B------:R-:W-:Y:S04]  /*f050*/  FADD.FTZ R177, R178, R177 ;  /* 0x000000b1b2b17221 */ /* 0x000fe80000010000 */
[C---:B------:R-:W-:Y:S01]  /*f060*/  HMMA.16816.F32 R128, R16.reuse, R124, R4 ;  /* 0x0000007c1080723c */ /* 0x040fe20000001804 */
[----:B------:R-:W5:Y:S02]  /*f070*/  LDSM.16.MT88.4 R4, [R13+0x5900] ;  /* 0x005900000d04783b */ /* 0x000f640000004200 */
[----:B------:R-:W-:Y:S04]  /*f080*/  FADD.FTZ R156, R156, R177 ;  /* 0x000000b19c9c7221 */ /* 0x000fe80000010000 */
[----:B------:R-:W-:Y:S01]  /*f090*/  FADD.FTZ R204, R179, R156 ;  /* 0x0000009cb3cc7221 */ /* 0x000fe20000010000 */
[C---:B------:R-:W-:Y:S01]  /*f0a0*/  HMMA.16816.F32 R124, R16.reuse, R126, R8 ;  /* 0x0000007e107c723c */ /* 0x040fe20000001808 */
[----:B------:R-:W1:Y:S07]  /*f0b0*/  LDSM.16.MT88.4 R8, [R180+UR4+0x5900] ;  /* 0x00590004b408783b */ /* 0x000e6e0008004200 */
[C---:B---3--:R-:W-:Y:S08]  /*f0c0*/  HMMA.16816.F32 R100, R16.reuse, R28, R100 ;  /* 0x0000001c1064723c */ /* 0x048ff00000001864 */
[C---:B------:R-:W-:Y:S08]  /*f0d0*/  HMMA.16816.F32 R104, R16.reuse, R30, R104 ;  /* 0x0000001e1068723c */ /* 0x040ff00000001868 */
[C---:B----4-:R-:W-:Y:S08]  /*f0e0*/  HMMA.16816.F32 R108, R16.reuse, R32, R108 ;  /* 0x00000020106c723c */ /* 0x050ff0000000186c */
        /* <DEDUP_REMOVED lines=14> */
[C---:B-----5:R-:W-:Y:S07]  /*f1d0*/  HMMA.16816.F32 R76, R16.reuse, R4, R76 ;  /* 0x00000004104c723c */ /* 0x060fee000000184c */
[----:B------:R-:W-:Y:S01]  /*f1e0*/  FADD.FTZ R4, R148, R151 ;  /* 0x0000009794047221 */ /* 0x000fe20000010000 */
[C---:B------:R-:W-:Y:S04]  /*f1f0*/  HMMA.16816.F32 R80, R16.reuse, R6, R80 ;  /* 0x000000061050723c */ /* 0x040fe80000001850 */
[----:B------:R-:W-:Y:S04]  /*f200*/  FADD.FTZ R4, R153, R4 ;  /* 0x0000000499047221 */ /* 0x000fe80000010000 */
[C---:B------:R-:W-:Y:S04]  /*f210*/  HMMA.16816.F32 R84, R16.reuse, R8, R84 ;  /* 0x000000081054723c */ /* 0x040fe80000001854 */
[----:B------:R-:W-:Y:S04]  /*f220*/  FADD.FTZ R3, R15, R4 ;  /* 0x000000040f037221 */ /* 0x000fe80000010000 */
[C---:B------:R-:W-:Y:S04]  /*f230*/  HMMA.16816.F32 R88, R16.reuse, R10, R88 ;  /* 0x0000000a1058723c */ /* 0x040fe80000001858 */
[----:B------:R-:W-:Y:S04]  /*f240*/  FADD.FTZ R3, R158, R3 ;  /* 0x000000039e037221 */ /* 0x000fe80000010000 */
[----:B------:R-:W-:Y:S01]  /*f250*/  FADD.FTZ R4, R160, R3 ;  /* 0x00000003a0047221 */ /* 0x000fe20000010000 */
[----:B------:R-:W-:Y:S01]  /*f260*/  IADD3 R3, R209, -0x2, RZ ;  /* 0xfffffffed1037810 */ /* 0x000fe20007ffe0ff */
[C---:B-1----:R-:W-:Y:S03]  /*f270*/  HMMA.16816.F32 R92, R16.reuse, R20, R92 ;  /* 0x00000014105c723c */ /* 0x042fe6000000185c */
[----:B------:R-:W-:Y:S01]  /*f280*/  FADD.FTZ R4, R161, R4 ;  /* 0x00000004a1047221 */ /* 0x000fe20000010000 */
[----:B------:R-:W-:Y:S03]  /*f290*/  ISETP.GE.AND P0, PT, R3, R190, PT ;  /* 0x000000be0300720c */ /* 0x000fe60003f06270 */
        /* <DEDUP_REMOVED lines=24> */
[----:B------:R1:W2:Y:S04]  /*f420*/  @!P2 LDG.E R195, [R4.64] ;  /* 0x0000000e04c3a981 */ /* 0x0002a8000c1e1900 */
        /* <DEDUP_REMOVED lines=16> */
[----:B------:R-:W3:Y:S04]  /*f530*/  SHFL.IDX PT, R6, R16, 0x1, 0x181f ;  /* 0x00381f0010067f89 */ /* 0x000ee800000e0000 */
[----:B------:R-:W4:Y:S01]  /*f540*/  SHFL.IDX PT, R3, R7, 0x1, 0x181f ;  /* 0x00381f0007037f89 */ /* 0x000f2200000e0000 */
[CC--:B-1----:R-:W-:Y:S05]  /*f550*/  IADD3 R12, P0, R8.reuse, R210.reuse, RZ ;  /* 0x000000d2080c7210 */ /* 0x0c2fea0007f1e0ff */
[C-C-:B--2---:R-:W-:Y:S01]  /*f560*/  IMAD.X R13, R5.reuse, 0x1, R207.reuse, P0 ;  /* 0x00000001050d7824 */ /* 0x144fe200000e06cf */
[C---:B------:R-:W-:Y:S05]  /*f570*/  IADD3 R10, P0, R8.reuse, R211, RZ ;  /* 0x000000d3080a7210 */ /* 0x040fea0007f1e0ff */
[C---:B------:R-:W-:Y:S01]  /*f580*/  IMAD.X R11, R5.reuse, 0x1, R208, P0 ;  /* 0x00000001050b7824 */ /* 0x040fe200000e06d0 */
[----:B------:R-:W-:Y:S05]  /*f590*/  IADD3 R8, P0, R8, R205, RZ ;  /* 0x000000cd08087210 */ /* 0x000fea0007f1e0ff */
[--C-:B------:R-:W-:Y:S01]  /*f5a0*/  IMAD.X R9, R5, 0x1, R206.reuse, P0 ;  /* 0x0000000105097824 */ /* 0x100fe200000e06ce */
[----:B---3--:R-:W-:Y:S01]  /*f5b0*/  IADD3 R14, P0, R6, R210, RZ ;  /* 0x000000d2060e7210 */ /* 0x008fe20007f1e0ff */
[----:B------:R-:W-:Y:S04]  /*f5c0*/  IMAD.SHL.U32 R5, R4, 0x2, RZ ;  /* 0x0000000204057824 */ /* 0x000fe800078e00ff */
[C---:B----4-:R-:W-:Y:S01]  /*f5d0*/  IMAD.X R15, R3.reuse, 0x1, R207, P0 ;  /* 0x00000001030f7824 */ /* 0x050fe200000e06cf */
[----:B------:R1:W-:Y:S01]  /*f5e0*/  LDGSTS.E.BYPASS.LTC128B.128 [R5+0xc100], [R12.64], !P5 ;  /* 0x0c1000000c057fae */ /* 0x0003e2000e901d4e */
[C---:B------:R-:W-:Y:S03]  /*f5f0*/  IADD3 R16, P0, R6.reuse, R211, RZ ;  /* 0x000000d306107210 */ /* 0x040fe60007f1e0ff */
[----:B------:R1:W-:Y:S01]  /*f600*/  LDGSTS.E.BYPASS.LTC128B.128 [R5+0xe100], [R10.64], !P4 ;  /* 0x0e1000000a057fae */ /* 0x0003e2000e101d4e */
[C---:B------:R-:W-:Y:S02]  /*f610*/  IADD3.X R17, R3.reuse, R208, RZ, P0, !PT ;  /* 0x000000d003117210 */ /* 0x040fe400007fe4ff */
[----:B------:R-:W-:Y:S01]  /*f620*/  IADD3 R6, P0, R6, R205, RZ ;  /* 0x000000cd06067210 */ /* 0x000fe20007f1e0ff */
[----:B------:R1:W-:Y:S04]  /*f630*/  LDGSTS.E.BYPASS.LTC128B.128 [R5+0x10100], [R8.64], !P6 ;  /* 0x1010000008057fae */ /* 0x0003e8000f101d4e */
[----:B------:R1:W-:Y:S01]  /*f640*/  LDGSTS.E.BYPASS.LTC128B.128 [R5+0xd100], [R14.64], !P5 ;  /* 0x0d1000000e057fae */ /* 0x0003e2000e901d4e */
[----:B------:R-:W-:Y:S03]  /*f650*/  IMAD.X R7, R3, 0x1, R206, P0 ;  /* 0x0000000103077824 */ /* 0x000fe600000e06ce */
[----:B------:R1:W-:Y:S04]  /*f660*/  LDGSTS.E.BYPASS.LTC128B.128 [R5+0xf100], [R16.64], !P4 ;  /* 0x0f10000010057fae */ /* 0x0003e8000e101d4e */
[----:B------:R1:W-:Y:S02]  /*f670*/  LDGSTS.E.BYPASS.LTC128B.128 [R5+0x11100], [R6.64], !P6 ;  /* 0x1110000006057fae */ /* 0x0003e4000f101d4e */
.L_x_2529:
        /* <DEDUP_REMOVED lines=9> */
.L_x_2519:
        /* <DEDUP_REMOVED lines=122> */
.L_x_2479:
        /* <DEDUP_REMOVED lines=165> */
.L_x_2532:
        /* <DEDUP_REMOVED lines=146> */
.L_x_2534:
[----:B--2---:R-:W-:Y:S05]  /*11220*/  BSYNC B0 ;  /* 0x0000000000007941 */ /* 0x004fea0003800000 */
.L_x_2533:
        /* <DEDUP_REMOVED lines=23> */
.L_x_2536:
[----:B------:R-:W-:Y:S05]  /*113a0*/  BSYNC B0 ;  /* 0x0000000000007941 */ /* 0x000fea0003800000 */
.L_x_2535:
        /* <DEDUP_REMOVED lines=23> */
.L_x_2538:
[----:B------:R-:W-:Y:S05]  /*11520*/  BSYNC B0 ;  /* 0x0000000000007941 */ /* 0x000fea0003800000 */
.L_x_2537:
        /* <DEDUP_REMOVED lines=24> */
.L_x_2531:
        /* <DEDUP_REMOVED lines=31> */
.L_x_2539:
        /* <DEDUP_REMOVED lines=43> */
.L_x_2541:
[----:B------:R-:W-:Y:S05]  /*11b50*/  BSYNC B0 ;  /* 0x0000000000007941 */ /* 0x000fea0003800000 */
.L_x_2540:
        /* <DEDUP_REMOVED lines=70> */
.L_x_2543:
[----:B------:R-:W-:Y:S05]  /*11fc0*/  BSYNC B0 ;  /* 0x0000000000007941 */ /* 0x000fea0003800000 */
.L_x_2542:
        /* <DEDUP_REMOVED lines=21> */
.L_x_2545:
[----:B------:R-:W-:Y:S05]  /*12120*/  BSYNC B0 ;  /* 0x0000000000007941 */ /* 0x000fea0003800000 */
.L_x_2544:
        /* <DEDUP_REMOVED lines=21> */
.L_x_2547:
[----:B------:R-:W-:Y:S05]  /*12280*/  BSYNC B0 ;  /* 0x0000000000007941 */ /* 0x000fea0003800000 */
.L_x_2546:
        /* <DEDUP_REMOVED lines=22> */
.L_x_2548:
        /* <DEDUP_REMOVED lines=9> */
.L_x_3025:


//--------------------- .text._ZN7cutlass13device_kernelIN5flash19enable_sm80_to_sm89INS1_16FlashAttnFwdSm80INS1_25CollectiveMainloopFwdSm80ILi8ELi2ELb0EN4cute5tupleIJNS5_1CILi128EEENS7_ILi64EEENS7_ILi192EEEEEELi192ENS_6half_tEfNS_4arch4Sm80ELb0ELb1ELb0ELb1ELb1ELb1ELb1ELb0EEENS1_21CollectiveEpilogueFwdINS6_IJS8_SA_S9_EEENS6_IJNS7_ILi1EEESI_SI_EEESC_SE_Li256ELb1ELb1ELb0ELb0EEENS1_19SingleTileSchedulerILb1ELb0ELb1ELi128EEEEEEEEEvNT_6ParamsE --------------------------
	.section	.text._ZN7cutlass13device_kernelIN5flash19enable_sm80_to_sm89INS1_16FlashAttnFwdSm80INS1_25CollectiveMainloopFwdSm80ILi8ELi2ELb0EN4cute5tupleIJNS5_1CILi128EEENS7_ILi64EEENS7_ILi192EEEEEELi192ENS_6half_tEfNS_4arch4Sm80ELb0ELb1ELb0ELb1ELb1ELb1ELb1ELb0EEENS1_21CollectiveEpilogueFwdINS6_IJS8_SA_S9_EEENS6_IJNS7_ILi1EEESI_SI_EEESC_SE_Li256ELb1ELb1ELb0ELb0EEENS1_19SingleTileSchedulerILb1ELb0ELb1ELi128EEEEEEEEEvNT_6ParamsE,"ax",@progbits
	.sectioninfo	@"SHI_REGISTERS=229"
	.align	128
.text._ZN7cutlass13device_kernelIN5flash19enable_sm80_to_sm89INS1_16FlashAttnFwdSm80INS1_25CollectiveMainloopFwdSm80ILi8ELi2ELb0EN4cute5tupleIJNS5_1CILi128EEENS7_ILi64EEENS7_ILi192EEEEEELi192ENS_6half_tEfNS_4arch4Sm80ELb0ELb1ELb0ELb1ELb1ELb1ELb1ELb0EEENS1_21CollectiveEpilogueFwdINS6_IJS8_SA_S9_EEENS6_IJNS7_ILi1EEESI_SI_EEESC_SE_Li256ELb1ELb1ELb0ELb0EEENS1_19SingleTileSchedulerILb1ELb0ELb1ELi128EEEEEEEEEvNT_6ParamsE:
        .type           _ZN7cutlass13device_kernelIN5flash19enable_sm80_to_sm89INS1_16FlashAttnFwdSm80INS1_25CollectiveMainloopFwdSm80ILi8ELi2ELb0EN4cute5tupleIJNS5_1CILi128EEENS7_ILi64EEENS7_ILi192EEEEEELi192ENS_6half_tEfNS_4arch4Sm80ELb0ELb1ELb0ELb1ELb1ELb1ELb1ELb0EEENS1_21CollectiveEpilogueFwdINS6_IJS8_SA_S9_EEENS6_IJNS7_ILi1EEESI_SI_EEESC_SE_Li256ELb1ELb1ELb0ELb0EEENS1_19SingleTileSchedulerILb1ELb0ELb1ELi128EEEEEEEEEvNT_6ParamsE,@function
        .size           _ZN7cutlass13device_kernelIN5flash19enable_sm80_to_sm89INS1_16FlashAttnFwdSm80INS1_25CollectiveMainloopFwdSm80ILi8ELi2ELb0EN4cute5tupleIJNS5_1CILi128EEENS7_ILi64EEENS7_ILi192EEEEEELi192ENS_6half_tEfNS_4arch4Sm80ELb0ELb1ELb0ELb1ELb1ELb1ELb1ELb0EEENS1_21CollectiveEpilogueFwdINS6_IJS8_SA_S9_EEENS6_IJNS7_ILi1EEESI_SI_EEESC_SE_Li256ELb1ELb1ELb0ELb0EEENS1_19SingleTileSchedulerILb1ELb0ELb1ELi128EEEEEEEEEvNT_6ParamsE,(.L_x_3026 - _ZN7cutlass13device_kernelIN5flash19enable_sm80_to_sm89INS1_16FlashAttnFwdSm80INS1_25CollectiveMainloopFwdSm80ILi8ELi2ELb0EN4cute5tupleIJNS5_1CILi128EEENS7_ILi64EEENS7_ILi192EEEEEELi192ENS_6half_tEfNS_4arch4Sm80ELb0ELb1ELb0ELb1ELb1ELb1ELb1ELb0EEENS1_21CollectiveEpilogueFwdINS6_IJS8_SA_S9_EEENS6_IJNS7_ILi1EEESI_SI_EEESC_SE_Li256ELb1ELb1ELb0ELb0EEENS1_19SingleTileSchedulerILb1ELb0ELb1ELi128EEEEEEEEEvNT_6ParamsE)
        .other          _ZN7cutlass13device_kernelIN5flash19enable_sm80_to_sm89INS1_16FlashAttnFwdSm80INS1_25CollectiveMainloopFwdSm80ILi8ELi2ELb0EN4cute5tupleIJNS5_1CILi128EEENS7_ILi64EEENS7_ILi192EEEEEELi192ENS_6half_tEfNS_4arch4Sm80ELb0ELb1ELb0ELb1ELb1ELb1ELb1ELb0EEENS1_21CollectiveEpilogueFwdINS6_IJS8_SA_S9_EEENS6_IJNS7_ILi1EEESI_SI_EEESC_SE_Li256ELb1ELb1ELb0ELb0EEENS1_19SingleTileSchedulerILb1ELb0ELb1ELi128EEEEEEEEEvNT_6ParamsE,@"STO_CUDA_ENTRY STV_DEFAULT"
_ZN7cutlass13device_kernelIN5flash19enable_sm80_to_sm89INS1_16FlashAttnFwdSm80INS1_25CollectiveMainloopFwdSm80ILi8ELi2ELb0EN4cute5tupleIJNS5_1CILi128EEENS7_ILi64EEENS7_ILi192EEEEEELi192ENS_6half_tEfNS_4arch4Sm80ELb0ELb1ELb0ELb1ELb1ELb1ELb1ELb0EEENS1_21CollectiveEpilogueFwdINS6_IJS8_SA_S9_EEENS6_IJNS7_ILi1EEESI_SI_EEESC_SE_Li256ELb1ELb1ELb0ELb0EEENS1_19SingleTileSchedulerILb1ELb0ELb1ELi128EEEEEEEEEvNT_6ParamsE:
        /* <DEDUP_REMOVED lines=20> */
.L_x_2550:
        /* <DEDUP_REMOVED lines=13> */
.L_x_2552:
[----:B------:R-:W-:Y:S02]  /*0210*/  ULDC UR5, c[0x0][0x54c] ;  /* 0x0001530000057ab9 */ /* 0x000fe40000000800 */
.L_x_2551:
[----:B------:R-:W-:Y:S02]  /*0220*/  ULDC UR4, c[0x0][0x548] ;  /* 0x0001520000047ab9 */ /* 0x000fe40000000800 */
[----:B------:R-:W-:-:S02]  /*0230*/  USHF.L.U32 UR15, UR12, 0x7, URZ ;  /* 0x000000070c0f7899 */ /* 0x000fc4000800063f */
[----:B------:R-:W-:-:S04]  /*0240*/  UIMAD UR4, UR5, UR4, URZ ;  /* 0x00000004050472a4 */ /* 0x000fc8000f8e023f */
[----:B------:R-:W-:-:S04]  /*0250*/  UISETP.GE.AND UP0, UPT, UR15, UR4, UPT ;  /* 0x000000040f00728c */ /* 0x000fc8000bf06270 */
[----:B------:R-:W-:Y:S01]  /*0260*/  USEL UR9, UR9, 0xffffffff, !UP0 ;  /* 0xffffffff09097887 */ /* 0x000fe2000c000000 */
[----:B------:R-:W-:Y:S05]  /*0270*/  BRA `(.L_x_2553) ;  /* 0x000001b000007947 */ /* 0x000fea0003800000 */
.L_x_2549:
        /* <DEDUP_REMOVED lines=8> */
.L_x_2554:
        /* <DEDUP_REMOVED lines=13> */
.L_x_2556:
[----:B------:R-:W-:Y:S02]  /*03d0*/  ULDC UR5, c[0x0][0x54c] ;  /* 0x0001530000057ab9 */ /* 0x000fe40000000800 */
.L_x_2555:
[----:B------:R-:W-:Y:S02]  /*03e0*/  ULDC UR4, c[0x0][0x548] ;  /* 0x0001520000047ab9 */ /* 0x000fe40000000800 */
[----:B------:R-:W-:-:S02]  /*03f0*/  USHF.L.U32 UR15, UR12, 0x7, URZ ;  /* 0x000000070c0f7899 */ /* 0x000fc4000800063f */
[----:B------:R-:W-:-:S04]  /*0400*/  UIMAD UR4, UR5, UR4, URZ ;  /* 0x00000004050472a4 */ /* 0x000fc8000f8e023f */
[----:B------:R-:W-:-:S04]  /*0410*/  UISETP.GE.AND UP0, UPT, UR15, UR4, UPT ;  /* 0x000000040f00728c */ /* 0x000fc8000bf06270 */
[----:B------:R-:W-:-:S06]  /*0420*/  USEL UR9, UR9, 0xffffffff, !UP0 ;  /* 0xffffffff09097887 */ /* 0x000fcc000c000000 */
.L_x_2553:
        /* <DEDUP_REMOVED lines=61> */
.L_x_2557:
[----:B------:R-:W-:-:S04]  /*0800*/  ISETP.NE.U32.AND P1, PT, RZ, c[0x0][0x368], PT ;  /* 0x0000da00ff007a0c */ /* 0x000fc80003f25070 */
[----:B------:R-:W-:-:S13]  /*0810*/  ISETP.NE.AND.EX P1, PT, RZ, c[0x0][0x36c], PT, P1 ;  /* 0x0000db00ff007a0c */ /* 0x000fda0003f25310 */
[----:B------:R-:W-:Y:S05]  /*0820*/  @!P1 BRA `(.L_x_2558) ;  /* 0x0000006000009947 */ /* 0x000fea0003800000 */
[----:B------:R-:W-:Y:S02]  /*0830*/  ULDC.64 UR4, c[0x0][0x368] ;  /* 0x0000da0000047ab9 */ /* 0x000fe40000000a00 */
[----:B------:R-:W-:-:S06]  /*0840*/  UIMAD.WIDE UR4, UR9, UR6, UR4 ;  /* 0x00000006090472a5 */ /* 0x000fcc000f8e0204 */
[----:B---3--:R-:W-:Y:S02]  /*0850*/  MOV R2, UR4 ;  /* 0x0000000400027c02 */ /* 0x008fe40008000f00 */
[----:B------:R-:W-:-:S05]  /*0860*/  MOV R3, UR5 ;  /* 0x0000000500037c02 */ /* 0x000fca0008000f00 */
[----:B------:R2:W5:Y:S01]  /*0870*/  LDG.E R9, [R2.64] ;  /* 0x0000000a02097981 */ /* 0x000562000c1e1900 */
[----:B------:R-:W-:Y:S05]  /*0880*/  BRA `(.L_x_2559) ;  /* 0x0000004000007947 */ /* 0x000fea0003800000 */
.L_x_2558:
[----:B------:R-:W-:Y:S05]  /*0890*/  @!P4 BRA `(.L_x_2559) ;  /* 0x000000300000c947 */ /* 0x000fea0003800000 */
[----:B------:R-:W2:Y:S04]  /*08a0*/  LDG.E R9, [R2.64] ;  /* 0x0000000a02097981 */ /* 0x000ea8000c1e1900 */
[----:B---3--:R-:W2:Y:S02]  /*08b0*/  LDG.E R4, [R2.64+0x4] ;  /* 0x0000040a02047981 */ /* 0x008ea4000c1e1900 */
[----:B--2---:R-:W-:Y:S02]  /*08c0*/  IADD3 R9, -R9, R4, RZ ;  /* 0x0000000409097210 */ /* 0x004fe40007ffe1ff */
.L_x_2559:
[----:B---3--:R-:W3:Y:S01]  /*08d0*/  @P0 LDG.E R4, [R10.64] ;  /* 0x0000000a0a040981 */ /* 0x008ee2000c1e1900 */
[----:B------:R-:W-:-:S03]  /*08e0*/  ULDC.64 UR4, c[0x0][0x378] ;  /* 0x0000de0000047ab9 */ /* 0x000fc60000000a00 */
[----:B--2---:R-:W2:Y:S01]  /*08f0*/  @P0 LDG.E R3, [R10.64+0x4] ;  /* 0x0000040a0a030981 */ /* 0x004ea2000c1e1900 */
        /* <DEDUP_REMOVED lines=10> */
[----:B------:R-:W-:Y:S01]  /*09a0*/  IMAD.MOV.U32 R191, RZ, RZ, c[0x0][0x32c] ;  /* 0x0000cb00ffbf7624 */ /* 0x000fe200078e00ff */
[----:B------:R-:W-:Y:S01]  /*09b0*/  UISETP.NE.AND UP2, UPT, UR4, 0x1, UPT ;  /* 0x000000010400788c */ /* 0x000fe2000bf45270 */
[----:B------:R-:W-:Y:S01]  /*09c0*/  IMAD.IADD R2, R9, 0x1, -R192 ;  /* 0x0000000109027824 */ /* 0x000fe200078e0ac0 */
[----:B------:R-:W-:Y:S01]  /*09d0*/  LOP3.LUT R84, R84, 0xffffff7f, RZ, 0xc0, !PT ;  /* 0xffffff7f54547812 */ /* 0x000fe200078ec0ff */
[----:B------:R-:W-:Y:S01]  /*09e0*/  ULDC.64 UR4, c[0x0][0x2c8] ;  /* 0x0000b20000047ab9 */ /* 0x000fe20000000a00 */
[----:B------:R-:W-:-:S07]  /*09f0*/  ISETP.GE.AND P2, PT, R191, 0x1, PT ;  /* 0x00000001bf00780c */ /* 0x000fce0003f46270 */
[----:B------:R-:W-:-:S06]  /*0a00*/  @UP2 UIADD3 UR13, UR15, 0x7f, URZ ;  /* 0x0000007f0f0d2890 */ /* 0x000fcc000fffe03f */
[----:B------:R-:W-:Y:S01]  /*0a10*/  @P2 LOP3.LUT R84, R84, 0x80, RZ, 0xfc, !PT ;  /* 0x0000008054542812 */ /* 0x000fe200078efcff */
[----:B---3--:R-:W3:Y:S08]  /*0a20*/  @P0 R2UR UR7, R4 ;  /* 0x00000000040703c2 */ /* 0x008ef000000e0000 */
[----:B--2---:R-:W3:Y:S02]  /*0a30*/  @P0 R2UR UR18, R3 ;  /* 0x00000000031203c2 */ /* 0x004ee400000e0000 */
[----:B---3--:R-:W-:-:S02]  /*0a40*/  @UP1 UIADD3 UR17, -UR7, UR18, URZ ;  /* 0x0000001207111290 */ /* 0x008fc4000fffe13f */
[----:B------:R-:W-:Y:S02]  /*0a50*/  UIMAD.WIDE.U32 UR18, UR13, UR4, URZ ;  /* 0x000000040d1272a5 */ /* 0x000fe4000f8e003f */
[----:B------:R-:W-:Y:S02]  /*0a60*/  UIADD3 UR4, UR15, 0x7f, URZ ;  /* 0x0000007f0f047890 */ /* 0x000fe4000fffe03f */
[----:B------:R-:W-:Y:S01]  /*0a70*/  IADD3 R190, R2, UR17, RZ ;  /* 0x0000001102be7c10 */ /* 0x000fe2000fffe0ff */
[----:B------:R-:W-:-:S03]  /*0a80*/  @UP2 USHF.R.U32.HI UR4, URZ, UR5, UR19 ;  /* 0x000000053f042299 */ /* 0x000fc60008011613 */
[----:B------:R-:W-:-:S04]  /*0a90*/  IADD3 R87, R190, 0x1, -R193 ;  /* 0x00000001be577810 */ /* 0x000fc80007ffe8c1 */
[----:B------:R-:W-:-:S04]  /*0aa0*/  IADD3 R4, R87, UR4, RZ ;  /* 0x0000000457047c10 */ /* 0x000fc8000fffe0ff */
[----:B------:R-:W-:Y:S01]  /*0ab0*/  IADD3 R5, R4, c[0x0][0x328], RZ ;  /* 0x0000ca0004057a10 */ /* 0x000fe20007ffe0ff */
[----:B------:R-:W-:Y:S05]  /*0ac0*/  @!P2 BRA `(.L_x_2560) ;  /* 0x000000e00000a947 */ /* 0x000fea0003800000 */
[C---:B----4-:R-:W-:Y:S02]  /*0ad0*/  ISETP.GT.AND P0, PT, R4.reuse, RZ, PT ;  /* 0x000000ff0400720c */ /* 0x050fe40003f04270 */
        /* <DEDUP_REMOVED lines=8> */
.L_x_2561:
[----:B------:R-:W-:-:S13]  /*0b60*/  ISETP.NE.AND P0, PT, R191, 0x1, PT ;  /* 0x00000001bf00780c */ /* 0x000fda0003f05270 */
[----:B------:R-:W-:-:S05]  /*0b70*/  @P0 IMAD.HI.U32 R3, R6, c[0x0][0x330], RZ ;  /* 0x0000cc0006030a27 */ /* 0x000fca00078e00ff */
[----:B------:R-:W-:-:S05]  /*0b80*/  @P0 SHF.R.U32.HI R6, RZ, c[0x0][0x334], R3 ;  /* 0x0000cd00ff060a19 */ /* 0x000fca0000011603 */
.L_x_2562:
[----:B------:R-:W-:-:S05]  /*0b90*/  IMAD R6, R6, R191, c[0x0][0x32c] ;  /* 0x0000cb0006067624 */ /* 0x000fca00078e02bf */
[----:B------:R-:W-:Y:S02]  /*0ba0*/  IMNMX R5, R5, R6, PT ;  /* 0x0000000605057217 */ /* 0x000fe40003800200 */
.L_x_2560:
[----:B----4-:R-:W-:Y:S01]  /*0bb0*/  ULDC.64 UR4, c[0x0][0x2c8] ;  /* 0x0000b20000047ab9 */ /* 0x010fe20000000a00 */
        /* <DEDUP_REMOVED lines=20> */
.L_x_2564:
[----:B------:R-:W-:-:S13]  /*0d00*/  ISETP.NE.AND P0, PT, R191, 0x1, PT ;  /* 0x00000001bf00780c */ /* 0x000fda0003f05270 */
[----:B------:R-:W-:-:S05]  /*0d10*/  @P0 IMAD.HI.U32 R3, R4, c[0x0][0x330], RZ ;  /* 0x0000cc0004030a27 */ /* 0x000fca00078e00ff */
[----:B------:R-:W-:-:S05]  /*0d20*/  @P0 SHF.R.U32.HI R4, RZ, c[0x0][0x334], R3 ;  /* 0x0000cd00ff040a19 */ /* 0x000fca0000011603 */
.L_x_2565:
[----:B------:R-:W-:-:S05]  /*0d30*/  IMAD R3, R4, c[0x0][0x32c], RZ ;  /* 0x0000cb0004037a24 */ /* 0x000fca00078e02ff */
[----:B------:R-:W-:Y:S02]  /*0d40*/  IMNMX R6, R6, R3, !PT ;  /* 0x0000000306067217 */ /* 0x000fe40007800200 */
.L_x_2563:
        /* <DEDUP_REMOVED lines=43> */
[----:B------:R-:W-:Y:S01]  /*1000*/  USEL UR18, UR13, URZ, !UP1 ;  /* 0x0000003f0d127287 */ /* 0x000fe2000c800000 */
[----:B------:R-:W-:Y:S01]  /*1010*/  IMAD.MOV.U32 R92, RZ, RZ, c[0x0][0x238] ;  /* 0x00008e00ff5c7624 */ /* 0x000fe200078e00ff */
[----:B------:R-:W-:Y:S01]  /*1020*/  UIMAD UR20, UR8, UR5, UR4 ;  /* 0x00000005081472a4 */ /* 0x000fe2000f8e0204 */
[----:B------:R-:W-:Y:S01]  /*1030*/  IMAD.IADD R14, R82, 0x1, -R15 ;  /* 0x00000001520e7824 */ /* 0x000fe200078e0a0f */
[----:B------:R-:W-:Y:S01]  /*1040*/  LEA.HI.X.SX32 R2, R13, R2, 0x1, P0 ;  /* 0x000000020d027211 */ /* 0x000fe200000f0eff */
[----:B------:R-:W-:Y:S01]  /*1050*/  ULDC.64 UR4, c[0x0][0x248] ;  /* 0x0000920000047ab9 */ /* 0x000fe20000000a00 */
[----:B------:R-:W-:Y:S01]  /*1060*/  IMAD.MOV.U32 R99, RZ, RZ, 0x6 ;  /* 0x00000006ff637424 */ /* 0x000fe200078e00ff */
[----:B------:R-:W-:Y:S01]  /*1070*/  UIMAD UR4, UR18, UR4, URZ ;  /* 0x00000004120472a4 */ /* 0x000fe2000f8e023f */
[----:B------:R-:W-:Y:S01]  /*1080*/  IMAD.SHL.U32 R14, R14, 0x8, RZ ;  /* 0x000000080e0e7824 */ /* 0x000fe200078e00ff */
[----:B------:R-:W-:Y:S01]  /*1090*/  UIMAD UR6, UR14, UR6, URZ ;  /* 0x000000060e0672a4 */ /* 0x000fe2000f8e023f */
[C---:B------:R-:W-:Y:S01]  /*10a0*/  IMAD R0, R2.reuse, c[0x0][0x238], RZ ;  /* 0x00008e0002007a24 */ /* 0x040fe200078e02ff */
[----:B------:R-:W-:Y:S01]  /*10b0*/  UIMAD UR4, UR19, UR5, UR4 ;  /* 0x00000005130472a4 */ /* 0x000fe2000f8e0204 */
[----:B------:R-:W-:Y:S01]  /*10c0*/  IMAD R2, R2, c[0x0][0x258], RZ ;  /* 0x0000960002027a24 */ /* 0x000fe200078e02ff */
[----:B------:R-:W-:Y:S01]  /*10d0*/  SHF.R.S32.HI R15, RZ, 0x1f, R14 ;  /* 0x0000001fff0f7819 */ /* 0x000fe2000001140e */
[C---:B------:R-:W-:Y:S01]  /*10e0*/  IMAD R19, R3.reuse, c[0x0][0x23c], R0 ;  /* 0x00008f0003137a24 */ /* 0x040fe200078e0200 */
[----:B------:R-:W-:Y:S01]  /*10f0*/  SHF.L.U64.HI R89, R92, R99, c[0x0][0x23c] ;  /* 0x00008f005c597619 */ /* 0x000fe20000010263 */
[----:B------:R-:W-:Y:S01]  /*1100*/  IMAD.U32 R0, RZ, RZ, UR8 ;  /* 0x00000008ff007e24 */ /* 0x000fe2000f8e00ff */
[----:B------:R-:W-:Y:S01]  /*1110*/  UIMAD UR6, UR8, UR7, UR6 ;  /* 0x00000007080672a4 */ /* 0x000fe2000f8e0206 */
[----:B------:R-:W-:Y:S01]  /*1120*/  IMAD R2, R3, c[0x0][0x25c], R2 ;  /* 0x0000970003027a24 */ /* 0x000fe200078e0202 */
[----:B------:R-:W-:Y:S01]  /*1130*/  LEA.HI R10, R7, R82, RZ, 0x6 ;  /* 0x00000052070a7211 */ /* 0x000fe200078f30ff */
[----:B------:R-:W-:Y:S01]  /*1140*/  IMAD.U32 R146, RZ, RZ, UR19 ;  /* 0x00000013ff927e24 */ /* 0x000fe2000f8e00ff */
[----:B------:R-:W-:Y:S01]  /*1150*/  LOP3.LUT R84, R84, 0xfffffffe, RZ, 0xc0, !PT ;  /* 0xfffffffe54547812 */ /* 0x000fe200078ec0ff */
[----:B--2---:R-:W-:-:S04]  /*1160*/  IMAD.WIDE.U32 R16, R3, c[0x0][0x238], R14 ;  /* 0x00008e0003107a25 */ /* 0x004fc800078e000e */
[----:B------:R-:W-:Y:S02]  /*1170*/  IMAD.IADD R17, R17, 0x1, R19 ;  /* 0x0000000111117824 */ /* 0x000fe400078e0213 */
[----:B------:R-:W-:-:S04]  /*1180*/  IMAD.WIDE.U32 R18, R3, c[0x0][0x258], R14 ;  /* 0x0000960003127a25 */ /* 0x000fc800078e000e */
[----:B------:R-:W-:-:S04]  /*1190*/  IMAD.WIDE.U32 R148, R0, c[0x0][0x240], R16 ;  /* 0x0000900000947a25 */ /* 0x000fc800078e0010 */
[----:B------:R-:W-:Y:S01]  /*11a0*/  IMAD.IADD R19, R19, 0x1, R2 ;  /* 0x0000000113137824 */ /* 0x000fe200078e0202 */
[----:B------:R-:W-:Y:S01]  /*11b0*/  IADD3 R149, R149, UR20, RZ ;  /* 0x0000001495957c10 */ /* 0x000fe2000fffe0ff */
[C---:B------:R-:W-:Y:S01]  /*11c0*/  IMAD.SHL.U32 R3, R13.reuse, 0x40, RZ ;  /* 0x000000400d037824 */ /* 0x040fe200078e00ff */
[----:B------:R-:W-:Y:S01]  /*11d0*/  IADD3 R13, -R13, UR17, RZ ;  /* 0x000000110d0d7c10 */ /* 0x000fe2000fffe1ff */
[----:B------:R-:W-:Y:S01]  /*11e0*/  IMAD.WIDE.U32 R20, R20, c[0x0][0x260], R18 ;  /* 0x0000980014147a25 */ /* 0x000fe200078e0012 */
[----:B------:R-:W-:Y:S02]  /*11f0*/  IADD3 R18, R4, -0x1, RZ ;  /* 0xffffffff04127810 */ /* 0x000fe40007ffe0ff */
[----:B------:R-:W-:Y:S01]  /*1200*/  LOP3.LUT R3, R3, 0x1c0, RZ, 0xc0, !PT ;  /* 0x000001c003037812 */ /* 0x000fe200078ec0ff */
[----:B------:R-:W-:Y:S01]  /*1210*/  IMAD.WIDE.U32 R148, R146, c[0x0][0x248], R148 ;  /* 0x0000920092947a25 */ /* 0x000fe200078e0094 */
[----:B------:R-:W-:Y:S02]  /*1220*/  SHF.R.S32.HI R15, RZ, 0x1f, R18 ;  /* 0x0000001fff0f7819 */ /* 0x000fe40000011412 */
[----:B------:R-:W-:Y:S01]  /*1230*/  IADD3 R21, R21, UR6, RZ ;  /* 0x0000000615157c10 */ /* 0x000fe2000fffe0ff */
[----:B------:R-:W-:Y:S01]  /*1240*/  IMAD R0, R18, -0x40, R13 ;  /* 0xffffffc012007824 */ /* 0x000fe200078e020d */
[----:B------:R-:W-:Y:S01]  /*1250*/  IADD3 R153, R149, UR4, RZ ;  /* 0x0000000495997c10 */ /* 0x000fe2000fffe0ff */
[----:B------:R-:W-:Y:S01]  /*1260*/  IMAD.SHL.U32 R91, R92, 0x40, RZ ;  /* 0x000000405c5b7824 */ /* 0x000fe200078e00ff */
[----:B------:R-:W-:Y:S01]  /*1270*/  ULDC.64 UR4, c[0x0][0x268] ;  /* 0x00009a0000047ab9 */ /* 0x000fe20000000a00 */
[----:B------:R-:W-:Y:S01]  /*1280*/  IMAD R6, R89, R18, RZ ;  /* 0x0000001259067224 */ /* 0x000fe200078e02ff */
[C---:B------:R-:W-:Y:S01]  /*1290*/  ISETP.GE.AND P1, PT, R0.reuse, 0x21, PT ;  /* 0x000000210000780c */ /* 0x040fe20003f26270 */
[----:B------:R-:W-:Y:S01]  /*12a0*/  IMAD.MOV.U32 R152, RZ, RZ, R148 ;  /* 0x000000ffff987224 */ /* 0x000fe200078e0094 */
[----:B------:R-:W-:Y:S01]  /*12b0*/  ISETP.GE.AND P2, PT, R0, 0x1, PT ;  /* 0x000000010000780c */ /* 0x000fe20003f46270 */
[-C--:B------:R-:W-:Y:S01]  /*12c0*/  IMAD R13, R15, R91.reuse, R6 ;  /* 0x0000005b0f0d7224 */ /* 0x080fe200078e0206 */
[----:B------:R-:W-:Y:S01]  /*12d0*/  UIMAD UR4, UR18, UR4, URZ ;  /* 0x00000004120472a4 */ /* 0x000fe2000f8e023f */
[----:B------:R-:W-:Y:S01]  /*12e0*/  IMAD.WIDE.U32 R16, R18, R91, R152 ;  /* 0x0000005b12107225 */ /* 0x000fe200078e0098 */
[----:B------:R-:W-:-:S02]  /*12f0*/  LOP3.LUT R6, R3, 0x38, R14, 0xf8, !PT ;  /* 0x0000003803067812 */ /* 0x000fc400078ef80e */
[----:B------:R-:W-:Y:S01]  /*1300*/  SHF.R.U32.HI R3, RZ, 0x3, R3 ;  /* 0x00000003ff037819 */ /* 0x000fe20000011603 */
[----:B------:R-:W-:Y:S01]  /*1310*/  IMAD.IADD R13, R17, 0x1, R13 ;  /* 0x00000001110d7824 */ /* 0x000fe200078e020d */
[----:B------:R-:W-:Y:S01]  /*1320*/  UIMAD UR4, UR19, UR5, UR4 ;  /* 0x00000005130472a4 */ /* 0x000fe2000f8e0204 */
[----:B------:R-:W-:Y:S01]  /*1330*/  IMAD.SHL.U32 R93, R92, 0x20, RZ ;  /* 0x000000205c5d7824 */ /* 0x000fe200078e00ff */
[----:B------:R-:W-:Y:S01]  /*1340*/  LOP3.LUT R3, R6, R3, RZ, 0x3c, !PT ;  /* 0x0000000306037212 */ /* 0x000fe200078e3cff */
[----:B------:R-:W-:Y:S01]  /*1350*/  IMAD.MOV.U32 R17, RZ, RZ, 0x5 ;  /* 0x00000005ff117424 */ /* 0x000fe200078e00ff */
[----:B------:R-:W-:Y:S01]  /*1360*/  IADD3 R6, R14, 0x40, RZ ;  /* 0x000000400e067810 */ /* 0x000fe20007ffe0ff */
[----:B------:R-:W-:Y:S01]  /*1370*/  IMAD.MOV.U32 R2, RZ, RZ, c[0x0][0x258] ;  /* 0x00009600ff027624 */ /* 0x000fe200078e00ff */
[----:B------:R-:W-:Y:S01]  /*1380*/  @P1 IADD3 R19, P3, R93, R16, RZ ;  /* 0x000000105d131210 */ /* 0x000fe20007f7e0ff */
[----:B------:R-:W-:Y:S01]  /*1390*/  IMAD.WIDE.U32 R146, R146, c[0x0][0x268], R20 ;  /* 0x00009a0092927a25 */ /* 0x000fe200078e0014 */
[----:B------:R-:W-:-:S02]  /*13a0*/  SHF.L.U64.HI R92, R92, R17, c[0x0][0x23c] ;  /* 0x00008f005c5c7619 */ /* 0x000fc40000010211 */
[----:B------:R-:W-:Y:S01]  /*13b0*/  SHF.L.U64.HI R88, R2, R99, c[0x0][0x25c] ;  /* 0x0000970002587619 */ /* 0x000fe20000010263 */
[----:B------:R-:W-:Y:S01]  /*13c0*/  IMAD.SHL.U32 R10, R10, 0x8, RZ ;  /* 0x000000080a0a7824 */ /* 0x000fe200078e00ff */
[----:B------:R-:W-:Y:S01]  /*13d0*/  @P2 LEA R26, P0, R16, c[0x0][0x220], 0x1 ;  /* 0x00008800101a2a11 */ /* 0x000fe200078008ff */
[--C-:B------:R-:W-:Y:S01]  /*13e0*/  @P1 IMAD.X R0, R92, 0x1, R13.reuse, P3 ;  /* 0x000000015c001824 */ /* 0x100fe200018e060d */
[----:B------:R-:W-:Y:S01]  /*13f0*/  @P1 LEA R22, P3, R19, c[0x0][0x220], 0x1 ;  /* 0x0000880013161a11 */ /* 0x000fe200078608ff */
[----:B------:R-:W-:Y:S01]  /*1400*/  IMAD.SHL.U32 R90, R2, 0x40, RZ ;  /* 0x00000040025a7824 */ /* 0x000fe200078e00ff */
[----:B------:R-:W-:Y:S01]  /*1410*/  IADD3 R151, R147, UR4, RZ ;  /* 0x0000000493977c10 */ /* 0x000fe2000fffe0ff */
[----:B------:R-:W-:Y:S01]  /*1420*/  IMAD R8, R88, R18, RZ ;  /* 0x0000001258087224 */ /* 0x000fe200078e02ff */
[----:B------:R-:W-:Y:S01]  /*1430*/  @P1 LEA.HI.X R23, R19, c[0x0][0x224], R0, 0x1, P3 ;  /* 0x0000890013171a11 */ /* 0x000fe200018f0c00 */
[----:B------:R-:W-:Y:S01]  /*1440*/  IMAD.MOV.U32 R150, RZ, RZ, R146 ;  /* 0x000000ffff967224 */ /* 0x000fe200078e0092 */
[----:B------:R-:W-:Y:S01]  /*1450*/  IADD3 R0, R14, 0x80, RZ ;  /* 0x000000800e007810 */ /* 0x000fe20007ffe0ff */
[-C--:B------:R-:W-:Y:S01]  /*1460*/  IMAD R15, R15, R90.reuse, R8 ;  /* 0x0000005a0f0f7224 */ /* 0x080fe200078e0208 */
[----:B------:R-:W-:Y:S01]  /*1470*/  ISETP.GE.AND P6, PT, R6, c[0x0][0x1d4], PT ;  /* 0x0000750006007a0c */ /* 0x000fe20003fc6270 */
[----:B------:R-:W-:Y:S01]  /*1480*/  IMAD.SHL.U32 R103, R2, 0x20, RZ ;  /* 0x0000002002677824 */ /* 0x000fe200078e00ff */
[----:B------:R-:W-:Y:S01]  /*1490*/  @P2 LEA.HI.X R27, R16, c[0x0][0x224], R13, 0x1, P0 ;  /* 0x00008900101b2a11 */ /* 0x000fe200000f0c0d */
[----:B------:R-:W-:Y:S01]  /*14a0*/  IMAD.WIDE.U32 R12, R18, R90, R150 ;  /* 0x0000005a120c7225 */ /* 0x000fe200078e0096 */
[----:B------:R-:W-:Y:S01]  /*14b0*/  ISETP.GE.AND P5, PT, R0, c[0x0][0x1d4], PT ;  /* 0x0000750000007a0c */ /* 0x000fe20003fa6270 */
[----:B------:R-:W-:Y:S01]  /*14c0*/  ULDC.64 UR4, c[0x0][0x210] ;  /* 0x0000840000047ab9 */ /* 0x000fe20000000a00 */
[----:B------:R-:W-:Y:S01]  /*14d0*/  LOP3.LUT R10, R3, 0xfffffe00, R10, 0xf8, !PT ;  /* 0xfffffe00030a7812 */ /* 0x000fe200078ef80a */
[----:B------:R-:W-:Y:S01]  /*14e0*/  IMAD.IADD R15, R13, 0x1, R15 ;  /* 0x000000010d0f7824 */ /* 0x000fe200078e020f */
[----:B------:R-:W-:Y:S01]  /*14f0*/  ISETP.GT.AND P0, PT, R18, R11, PT ;  /* 0x0000000b1200720c */ /* 0x000fe20003f04270 */
[----:B------:R-:W-:Y:S01]  /*1500*/  IMAD.IADD R94, R94, 0x1, R9 ;  /* 0x000000015e5e7824 */ /* 0x000fe200078e0209 */
[----:B------:R-:W-:Y:S01]  /*1510*/  @P2 LEA R20, P3, R12, c[0x0][0x250], 0x1 ;  /* 0x000094000c142a11 */ /* 0x000fe200078608ff */
[C---:B------:R-:W-:Y:S01]  /*1520*/  @P2 IMAD.SHL.U32 R13, R10.reuse, 0x2, RZ ;  /* 0x000000020a0d2824 */ /* 0x040fe200078e00ff */
[----:B------:R-:W-:Y:S01]  /*1530*/  LEA.HI R3, R7, R82, RZ, 0x2 ;  /* 0x0000005207037211 */ /* 0x000fe200078f10ff */
[----:B------:R-:W-:Y:S01]  /*1540*/  @P1 IMAD.SHL.U32 R8, R10, 0x2, RZ ;  /* 0x000000020a081824 */ /* 0x000fe200078e00ff */
[----:B------:R-:W-:Y:S01]  /*1550*/  @P2 LEA.HI.X R21, R12, c[0x0][0x254], R15, 0x1, P3 ;  /* 0x000095000c152a11 */ /* 0x000fe200018f0c0f */
[----:B------:R-:W-:Y:S01]  /*1560*/  @P2 IMAD.SHL.U32 R6, R10, 0x2, RZ ;  /* 0x000000020a062824 */ /* 0x000fe200078e00ff */
[----:B------:R-:W-:Y:S01]  /*1570*/  SHF.L.U64.HI R96, R2, R17, c[0x0][0x25c] ;  /* 0x0000970002607619 */ /* 0x000fe20000010211 */
[----:B------:R-:W-:Y:S01]  /*1580*/  IMAD.MOV.U32 R127, RZ, RZ, 0x1 ;  /* 0x00000001ff7f7424 */ /* 0x000fe200078e00ff */
[--C-:B------:R-:W-:Y:S01]  /*1590*/  SHF.R.S32.HI R121, RZ, 0x2, R3.reuse ;  /* 0x00000002ff797819 */ /* 0x100fe20000011403 */
[----:B------:R-:W-:Y:S01]  /*15a0*/  UIMAD UR7, UR14, UR4, URZ ;  /* 0x000000040e0772a4 */ /* 0x000fe2000f8e023f */
[----:B------:R-:W-:Y:S01]  /*15b0*/  SHF.R.S32.HI R116, RZ, 0x1f, R3 ;  /* 0x0000001fff747819 */ /* 0x000fe20000011403 */
[----:B------:R-:W-:Y:S01]  /*15c0*/  IMAD.MOV.U32 R122, RZ, RZ, c[0x0][0x27c] ;  /* 0x00009f00ff7a7624 */ /* 0x000fe200078e00ff */
[----:B------:R-:W-:Y:S01]  /*15d0*/  @P0 IADD3 R16, R4, -0x2, RZ ;  /* 0xfffffffe04100810 */ /* 0x000fe20007ffe0ff */
[----:B------:R-:W-:Y:S01]  /*15e0*/  UIMAD.WIDE.U32 UR18, UR8, UR4, URZ ;  /* 0x00000004081272a5 */ /* 0x000fe2000f8e003f */
[----:B------:R-:W-:Y:S01]  /*15f0*/  LEA.HI R116, R116, R121, RZ, 0x3 ;  /* 0x0000007974747211 */ /* 0x000fe200078f18ff */
[----:B------:R-:W-:Y:S01]  /*1600*/  UIMAD UR7, UR8, UR5, UR7 ;  /* 0x00000005080772a4 */ /* 0x000fe2000f8e0207 */
[----:B------:R-:W-:Y:S01]  /*1610*/  @P0 SHF.R.S32.HI R0, RZ, 0x1f, R16 ;  /* 0x0000001fff000819 */ /* 0x000fe20000011410 */
[----:B------:R-:W-:Y:S01]  /*1620*/  @P0 IMAD R4, R89, R16, RZ ;  /* 0x0000001059040224 */ /* 0x000fe200078e02ff */
[----:B------:R-:W-:Y:S01]  /*1630*/  LOP3.LUT R116, R116, 0xfffffff8, RZ, 0xc0, !PT ;  /* 0xfffffff874747812 */ /* 0x000fe200078ec0ff */
[----:B------:R-:W-:Y:S01]  /*1640*/  @P0 IMAD.WIDE.U32 R16, R16, R91, R152 ;  /* 0x0000005b10100225 */ /* 0x000fe200078e0098 */
[----:B------:R-:W-:-:S02]  /*1650*/  ULDC.64 UR4, c[0x0][0x1e8] ;  /* 0x00007a0000047ab9 */ /* 0x000fc40000000a00 */
[----:B------:R-:W-:Y:S01]  /*1660*/  UIMAD UR20, UR14, UR4, URZ ;  /* 0x000000040e1472a4 */ /* 0x000fe2000f8e023f */
[----:B------:R-:W-:Y:S01]  /*1670*/  @P0 IMAD R4, R0, R91, R4 ;  /* 0x0000005b00040224 */ /* 0x000fe200078e0204 */
[----:B------:R-:W-:Y:S01]  /*1680*/  UIMAD.WIDE.U32 UR22, UR8, UR4, URZ ;  /* 0x00000004081672a5 */ /* 0x000fe2000f8e003f */
[----:B------:R-:W-:Y:S01]  /*1690*/  IMAD.IADD R116, R121, 0x1, -R116 ;  /* 0x0000000179747824 */ /* 0x000fe200078e0a74 */
[----:B------:R-:W-:Y:S01]  /*16a0*/  UIMAD UR20, UR8, UR5, UR20 ;  /* 0x00000005081472a4 */ /* 0x000fe2000f8e0214 */
[----:B------:R-:W-:Y:S01]  /*16b0*/  @P0 IMAD.IADD R4, R17, 0x1, R4 ;  /* 0x0000000111040824 */ /* 0x000fe200078e0204 */
[----:B------:R-:W-:Y:S01]  /*16c0*/  UIADD3 UR7, UR19, UR7, URZ ;  /* 0x0000000713077290 */ /* 0x000fe2000fffe03f */
[----:B------:R-:W-:Y:S01]  /*16d0*/  IMAD.SHL.U32 R117, R116, 0x40, RZ ;  /* 0x0000004074757824 */ /* 0x000fe200078e00ff */
[----:B------:R-:W-:Y:S01]  /*16e0*/  ULDC.64 UR4, c[0x0][0x2b0] ;  /* 0x0000ac0000047ab9 */ /* 0x000fe20000000a00 */
[----:B------:R-:W-:Y:S01]  /*16f0*/  IMAD.MOV.U32 R104, RZ, RZ, c[0x0][0x27c] ;  /* 0x00009f00ff687624 */ /* 0x000fe200078e00ff */
[----:B------:R-:W-:Y:S01]  /*1700*/  UIADD3 UR20, UR23, UR20, URZ ;  /* 0x0000001417147290 */ /* 0x000fe2000fffe03f */
[----:B------:R-:W-:Y:S01]  /*1710*/  IMAD.MOV.U32 R53, RZ, RZ, RZ ;  /* 0x000000ffff357224 */ /* 0x000fe200078e00ff */
[----:B------:R-:W-:Y:S01]  /*1720*/  LOP3.LUT R117, R117, 0x1c0, RZ, 0xc0, !PT ;  /* 0x000001c075757812 */ /* 0x000fe200078ec0ff */
[----:B------:R-:W-:-:S02]  /*1730*/  IMAD.MOV.U32 R67, RZ, RZ, 0x1 ;  /* 0x00000001ff437424 */ /* 0x000fc400078e00ff */
[----:B------:R-:W-:Y:S01]  /*1740*/  IMAD.SHL.U32 R104, R104, 0x2, RZ ;  /* 0x0000000268687824 */ /* 0x000fe200078e00ff */
[----:B------:R-:W-:Y:S01]  /*1750*/  SHF.R.U32.HI R105, RZ, 0x3, R117 ;  /* 0x00000003ff697819 */ /* 0x000fe20000011675 */
[----:B---3--:R2:W3:Y:S01]  /*1760*/  @P4 R2UR UR6, R5 ;  /* 0x00000000050643c2 */ /* 0x0084e200000e0000 */
[----:B------:R-:W-:-:S13]  /*1770*/  ISETP.GE.AND P4, PT, R14, c[0x0][0x1d4], PT ;  /* 0x000075000e007a0c */ /* 0x000fda0003f86270 */
[----:B------:R-:W-:Y:S01]  /*1780*/  @!PT LDS RZ, [RZ] ;  /* 0x00000000fffff984 */ /* 0x000fe20000000800 */
[----:B------:R-:W-:Y:S01]  /*1790*/  @!PT LDS RZ, [RZ] ;  /* 0x00000000fffff984 */ /* 0x000fe20000000800 */
[----:B------:R-:W-:Y:S01]  /*17a0*/  @!PT LDS RZ, [RZ] ;  /* 0x00000000fffff984 */ /* 0x000fe20000000800 */
[----:B------:R4:W-:Y:S01]  /*17b0*/  @P2 LDGSTS.E.BYPASS.LTC128B.128 [R13+0xc100], [R26.64], !P4 ;  /* 0x0c1000001a0d2fae */ /* 0x0009e2000e101d4a */
[----:B------:R-:W-:-:S03]  /*17c0*/  @P4 LOP3.LUT R84, R84, 0x1, RZ, 0xfc, !PT ;  /* 0x0000000154544812 */ /* 0x000fc600078efcff */
[----:B------:R4:W-:Y:S01]  /*17d0*/  @P2 LDGSTS.E.BYPASS.LTC128B.128 [R13+0xe100], [R26.64+0x80], !P6 ;  /* 0x0e1000801a0d2fae */ /* 0x0009e2000f101d4a */
[----:B------:R-:W-:-:S03]  /*17e0*/  LOP3.LUT R84, R84, 0xfffffffb, RZ, 0xc0, !PT ;  /* 0xfffffffb54547812 */ /* 0x000fc600078ec0ff */
[----:B------:R4:W-:Y:S01]  /*17f0*/  @P2 LDGSTS.E.BYPASS.LTC128B.128 [R13+0x10100], [R26.64+0x100], !P5 ;  /* 0x101001001a0d2fae */ /* 0x0009e2000e901d4a */
[----:B--2---:R-:W-:Y:S01]  /*1800*/  LOP3.LUT R5, R3, 0xfffffffc, RZ, 0xc0, !PT ;  /* 0xfffffffc03057812 */ /* 0x004fe200078ec0ff */
[----:B---3--:R-:W-:Y:S02]  /*1810*/  @UP0 USHF.R.S32.HI UR25, URZ, 0x1f, UR6 ;  /* 0x0000001f3f190899 */ /* 0x008fe40008011406 */
[----:B------:R2:W-:Y:S01]  /*1820*/  @P1 LDGSTS.E.BYPASS.LTC128B.128 [R8+0xd100], [R22.64], !P4 ;  /* 0x0d10000016081fae */ /* 0x0005e2000e101d4a */
[----:B------:R-:W-:Y:S01]  /*1830*/  @UP0 UMOV UR24, UR6 ;  /* 0x0000000600180c82 */ /* 0x000fe20008000000 */
[----:B------:R-:W-:Y:S01]  /*1840*/  IMAD.IADD R0, R82, 0x1, -R5 ;  /* 0x0000000152007824 */ /* 0x000fe200078e0a05 */
[--C-:B------:R-:W-:Y:S01]  /*1850*/  SHF.R.S32.HI R5, RZ, 0x1f, R121.reuse ;  /* 0x0000001fff057819 */ /* 0x100fe20000011479 */
[----:B------:R2:W-:Y:S01]  /*1860*/  @P1 LDGSTS.E.BYPASS.LTC128B.128 [R8+0xf100], [R22.64+0x80], !P6 ;  /* 0x0f10008016081fae */ /* 0x0005e2000f101d4a */
[----:B------:R-:W-:Y:S01]  /*1870*/  @!UP0 UMOV UR25, UR13 ;  /* 0x0000000d00198c82 */ /* 0x000fe20008000000 */
[----:B------:R-:W-:Y:S01]  /*1880*/  IMAD.SHL.U32 R24, R0, 0x8, RZ ;  /* 0x0000000800187824 */ /* 0x000fe200078e00ff */
[----:B------:R-:W-:Y:S01]  /*1890*/  UIMAD UR6, UR25, UR4, URZ ;  /* 0x00000004190672a4 */ /* 0x000fe2000f8e023f */
[----:B------:R2:W-:Y:S01]  /*18a0*/  @P1 LDGSTS.E.BYPASS.LTC128B.128 [R8+0x11100], [R22.64+0x100], !P5 ;  /* 0x1110010016081fae */ /* 0x0005e2000e901d4a */
[C---:B------:R-:W-:Y:S01]  /*18b0*/  IMAD R154, R5.reuse, c[0x0][0x280], RZ ;  /* 0x0000a000059a7a24 */ /* 0x040fe200078e02ff */
[----:B------:R-:W-:Y:S01]  /*18c0*/  @!UP0 UMOV UR24, UR9 ;  /* 0x0000000900188c82 */ /* 0x000fe20008000000 */
[----:B------:R-:W-:Y:S01]  /*18d0*/  ISETP.GE.AND P3, PT, R24, c[0x0][0x27c], PT ;  /* 0x00009f0018007a0c */ /* 0x000fe20003f66270 */
[----:B------:R-:W0:Y:S01]  /*18e0*/  LDGDEPBAR ;  /* 0x00000000000079af */ /* 0x000e220000000000 */
[----:B------:R-:W-:Y:S01]  /*18f0*/  IMAD R156, R5, c[0x0][0x290], RZ ;  /* 0x0000a400059c7a24 */ /* 0x000fe200078e02ff */
[----:B------:R-:W-:Y:S01]  /*1900*/  SHF.R.S32.HI R25, RZ, 0x1f, R24 ;  /* 0x0000001fff197819 */ /* 0x000fe20000011418 */
[C---:B------:R-:W-:Y:S01]  /*1910*/  IMAD R154, R121.reuse, c[0x0][0x284], R154 ;  /* 0x0000a100799a7a24 */ /* 0x040fe200078e029a */
[----:B------:R-:W-:Y:S01]  /*1920*/  BAR.SYNC.DEFER_BLOCKING 0x0 ;  /* 0x0000000000007b1d */ /* 0x000fe20000010000 */
[----:B------:R-:W-:Y:S01]  /*1930*/  SEL R9, RZ, c[0x0][0x27c], !P3 ;  /* 0x00009f00ff097a07 */ /* 0x000fe20005800000 */
[----:B------:R-:W-:Y:S01]  /*1940*/  IMAD R115, R0, 0x40, R121 ;  /* 0x0000004000737824 */ /* 0x000fe200078e0279 */
[C---:B------:R-:W-:Y:S01]  /*1950*/  IADD3 R119, R24.reuse, 0x80, RZ ;  /* 0x0000008018777810 */ /* 0x040fe20007ffe0ff */
[----:B------:R-:W-:Y:S01]  /*1960*/  IMAD.WIDE.U32 R158, R121, c[0x0][0x280], R24 ;  /* 0x0000a000799e7a25 */ /* 0x000fe200078e0018 */
[C---:B------:R-:W-:Y:S01]  /*1970*/  IADD3 R120, R24.reuse, 0x60, RZ ;  /* 0x0000006018787810 */ /* 0x040fe20007ffe0ff */
[----:B------:R-:W-:Y:S01]  /*1980*/  UIMAD.WIDE.U32 UR26, UR24, UR4, URZ ;  /* 0x00000004181a72a5 */ /* 0x000fe2000f8e003f */
[C---:B------:R-:W-:Y:S01]  /*1990*/  IADD3 R118, R24.reuse, 0xa0, RZ ;  /* 0x000000a018767810 */ /* 0x040fe20007ffe0ff */
[----:B------:R-:W-:Y:S01]  /*19a0*/  IMAD.IADD R9, R24, 0x1, R9 ;  /* 0x0000000118097824 */ /* 0x000fe200078e0209 */
[----:B------:R-:W-:Y:S01]  /*19b0*/  @P3 LOP3.LUT R84, R84, 0x4, RZ, 0xfc, !PT ;  /* 0x0000000454543812 */ /* 0x000fe200078efcff */
[----:B------:R-:W-:Y:S01]  /*19c0*/  IMAD.IADD R159, R159, 0x1, R154 ;  /* 0x000000019f9f7824 */ /* 0x000fe200078e029a */
[----:B------:R-:W-:Y:S01]  /*19d0*/  SHF.R.S32.HI R111, RZ, 0x1f, R120 ;  /* 0x0000001fff6f7819 */ /* 0x000fe20000011478 */
[C---:B------:R-:W-:Y:S01]  /*19e0*/  IMAD R156, R121.reuse, c[0x0][0x294], R156 ;  /* 0x0000a500799c7a24 */ /* 0x040fe200078e029c */
[----:B------:R-:W-:Y:S01]  /*19f0*/  LOP3.LUT R84, R84, 0xfffffffd, RZ, 0xc0, !PT ;  /* 0xfffffffd54547812 */ /* 0x000fe200078ec0ff */
[----:B------:R-:W-:Y:S01]  /*1a00*/  IMAD.WIDE.U32 R160, R121, c[0x0][0x290], R24 ;  /* 0x0000a40079a07a25 */ /* 0x000fe200078e0018 */
[----:B------:R-:W-:Y:S01]  /*1a10*/  SHF.R.S32.HI R107, RZ, 0x1f, R118 ;  /* 0x0000001fff6b7819 */ /* 0x000fe20000011476 */
[----:B------:R-:W-:Y:S01]  /*1a20*/  UIMAD UR5, UR24, UR5, UR6 ;  /* 0x00000005180572a4 */ /* 0x000fe2000f8e0206 */
[----:B------:R-:W-:Y:S01]  /*1a30*/  LEA.HI R111, R111, R120, RZ, 0x3 ;  /* 0x000000786f6f7211 */ /* 0x000fe200078f18ff */
[----:B------:R-:W-:Y:S01]  /*1a40*/  IMAD.IADD R161, R161, 0x1, R156 ;  /* 0x00000001a1a17824 */ /* 0x000fe200078e029c */
[----:B------:R-:W-:Y:S01]  /*1a50*/  LEA.HI R107, R107, R118, RZ, 0x3 ;  /* 0x000000766b6b7211 */ /* 0x000fe200078f18ff */
[----:B--2---:R-:W-:Y:S01]  /*1a60*/  IMAD.SHL.U32 R22, R0, 0x4, RZ ;  /* 0x0000000400167824 */ /* 0x004fe200078e00ff */
[----:B------:R-:W-:Y:S01]  /*1a70*/  SHF.R.S32.HI R0, RZ, 0x1f, R119 ;  /* 0x0000001fff007819 */ /* 0x000fe20000011477 */
[----:B-----5:R-:W-:Y:S01]  /*1a80*/  IMAD.WIDE.U32 R158, R83, c[0x0][0x280], R158 ;  /* 0x0000a000539e7a25 */ /* 0x020fe200078e009e */
[----:B------:R-:W-:Y:S01]  /*1a90*/  LOP3.LUT R111, R111, 0xfffffff8, RZ, 0xc0, !PT ;  /* 0xfffffff86f6f7812 */ /* 0x000fe200078ec0ff */
[----:B------:R-:W-:Y:S01]  /*1aa0*/  @!PT LDS RZ, [RZ] ;  /* 0x00000000fffff984 */ /* 0x000fe20000000800 */
[----:B------:R-:W-:Y:S01]  /*1ab0*/  @!PT LDS RZ, [RZ] ;  /* 0x00000000fffff984 */ /* 0x000fe20000000800 */
[----:B------:R-:W-:Y:S01]  /*1ac0*/  @!PT LDS RZ, [RZ] ;  /* 0x00000000fffff984 */ /* 0x000fe20000000800 */
[----:B------:R2:W-:Y:S01]  /*1ad0*/  @P2 LDGSTS.E.BYPASS.LTC128B.128 [R6+0x100], [R20.64], !P4 ;  /* 0x0010000014062fae */ /* 0x0005e2000e101d4a */
[----:B------:R-:W-:Y:S01]  /*1ae0*/  SHF.R.S32.HI R23, RZ, 0x1f, R22 ;  /* 0x0000001fff177819 */ /* 0x000fe20000011416 */
[----:B------:R-:W-:Y:S01]  /*1af0*/  IMAD.WIDE.U32 R160, R83, c[0x0][0x290], R160 ;  /* 0x0000a40053a07a25 */ /* 0x000fe200078e00a0 */
[----:B------:R-:W-:Y:S01]  /*1b00*/  IADD3 R19, R22, 0x40, RZ ;  /* 0x0000004016137810 */ /* 0x000fe20007ffe0ff */
[----:B------:R2:W-:Y:S01]  /*1b10*/  @P2 LDGSTS.E.BYPASS.LTC128B.128 [R6+0x2100], [R20.64+0x80], !P6 ;  /* 0x0210008014062fae */ /* 0x0005e2000f101d4a */
[----:B------:R-:W-:Y:S01]  /*1b20*/  LEA.HI R109, R0, R119, RZ, 0x3 ;  /* 0x00000077006d7211 */ /* 0x000fe200078f18ff */
[----:B----4-:R-:W-:Y:S01]  /*1b30*/  IMAD.WIDE.U32 R26, R121, c[0x0][0x290], R22 ;  /* 0x0000a400791a7a25 */ /* 0x010fe200078e0016 */
[----:B------:R-:W-:Y:S01]  /*1b40*/  LOP3.LUT R0, R117, 0x18, R24, 0xf8, !PT ;  /* 0x0000001875007812 */ /* 0x000fe200078ef818 */
[----:B------:R2:W-:Y:S01]  /*1b50*/  @P2 LDGSTS.E.BYPASS.LTC128B.128 [R6+0x4100], [R20.64+0x100], !P5 ;  /* 0x0410010014062fae */ /* 0x0005e2000e901d4a */
[----:B------:R-:W-:Y:S01]  /*1b60*/  @P1 IADD3 R13, P2, R103, R12, RZ ;  /* 0x0000000c670d1210 */ /* 0x000fe20007f5e0ff */
[----:B------:R-:W-:Y:S01]  /*1b70*/  IMAD.IADD R157, R156, 0x1, R27 ;  /* 0x000000019c9d7824 */ /* 0x000fe200078e021b */
[----:B------:R-:W-:Y:S01]  /*1b80*/  LOP3.LUT R0, R0, R105, RZ, 0x3c, !PT ;  /* 0x0000006900007212 */ /* 0x000fe200078e3cff */
[----:B------:R-:W-:Y:S01]  /*1b90*/  IMAD.MOV.U32 R156, RZ, RZ, R26 ;  /* 0x000000ffff9c7224 */ /* 0x000fe200078e001a */
[----:B------:R-:W-:Y:S01]  /*1ba0*/  LOP3.LUT R109, R109, 0xfffffff8, RZ, 0xc0, !PT ;  /* 0xfffffff86d6d7812 */ /* 0x000fe200078ec0ff */
[----:B------:R-:W-:Y:S01]  /*1bb0*/  @P1 IMAD.X R2, R96, 0x1, R15, P2 ;  /* 0x0000000160021824 */ /* 0x000fe200010e060f */
[----:B------:R-:W-:Y:S01]  /*1bc0*/  @P1 LEA R28, P2, R13, c[0x0][0x250], 0x1 ;  /* 0x000094000d1c1a11 */ /* 0x000fe200078408ff */
[----:B------:R-:W-:Y:S01]  /*1bd0*/  IMAD.WIDE.U32 R156, R83, c[0x0][0x290], R156 ;  /* 0x0000a400539c7a25 */ /* 0x000fe200078e009c */
[----:B------:R-:W-:Y:S01]  /*1be0*/  LOP3.LUT R107, R107, 0xfffffff8, RZ, 0xc0, !PT ;  /* 0xfffffff86b6b7812 */ /* 0x000fe200078ec0ff */
[----:B------:R-:W-:Y:S01]  /*1bf0*/  ULDC.U8 UR4, c[0x0][0x298] ;  /* 0x0000a60000047ab9 */ /* 0x000fe20000000000 */
[----:B------:R-:W-:Y:S01]  /*1c00*/  @P1 LEA.HI.X R29, R13, c[0x0][0x254], R2, 0x1, P2 ;  /* 0x000095000d1d1a11 */ /* 0x000fe200010f0c02 */
[----:B------:R-:W-:Y:S01]  /*1c10*/  @P1 IMAD.SHL.U32 R2, R10, 0x2, RZ ;  /* 0x000000020a021824 */ /* 0x000fe200078e00ff */
[----:B------:R-:W-:Y:S01]  /*1c20*/  @P0 LEA R14, P2, R16, c[0x0][0x220], 0x1 ;  /* 0x00008800100e0a11 */ /* 0x000fe200078408ff */
[----:B------:R-:W-:Y:S01]  /*1c30*/  UIADD3 UR5, UR27, UR5, URZ ;  /* 0x000000051b057290 */ /* 0x000fe2000fffe03f */
[----:B------:R-:W-:-:S02]  /*1c40*/  SHF.R.S32.HI R102, RZ, 0x1f, R111 ;  /* 0x0000001fff667819 */ /* 0x000fc4000001146f */
[----:B------:R-:W-:Y:S01]  /*1c50*/  @P0 LEA.HI.X R15, R16, c[0x0][0x224], R4, 0x1, P2 ;  /* 0x00008900100f0a11 */ /* 0x000fe200010f0c04 */
[----:B------:R-:W-:Y:S01]  /*1c60*/  IMAD.WIDE.U32 R4, R121, c[0x0][0x280], R22 ;  /* 0x0000a00079047a25 */ /* 0x000fe200078e0016 */
[----:B------:R3:W-:Y:S01]  /*1c70*/  @P1 LDGSTS.E.BYPASS.LTC128B.128 [R2+0x1100], [R28.64], !P4 ;  /* 0x011000001c021fae */ /* 0x0007e2000e101d4a */
[----:B------:R-:W-:Y:S02]  /*1c80*/  SHF.R.S32.HI R100, RZ, 0x1f, R109 ;  /* 0x0000001fff647819 */ /* 0x000fe4000001146d */
[----:B------:R-:W-:Y:S01]  /*1c90*/  IMAD.IADD R155, R154, 0x1, R5 ;  /* 0x000000019a9b7824 */ /* 0x000fe200078e0205 */
[----:B------:R3:W-:Y:S01]  /*1ca0*/  @P1 LDGSTS.E.BYPASS.LTC128B.128 [R2+0x3100], [R28.64+0x80], !P6 ;  /* 0x031000801c021fae */ /* 0x0007e2000f101d4a */
[C---:B------:R-:W-:Y:S01]  /*1cb0*/  IMAD.IADD R16, R22.reuse, 0x1, R19 ;  /* 0x0000000116107824 */ /* 0x040fe200078e0213 */
[----:B------:R-:W-:Y:S01]  /*1cc0*/  SHF.R.S32.HI R98, RZ, 0x1f, R107 ;  /* 0x0000001fff627819 */ /* 0x000fe2000001146b */
[----:B------:R-:W-:Y:S01]  /*1cd0*/  IMAD.MOV.U32 R154, RZ, RZ, R4 ;  /* 0x000000ffff9a7224 */ /* 0x000fe200078e0004 */
[C---:B--2---:R-:W-:Y:S01]  /*1ce0*/  IADD3 R20, R22.reuse, 0x20, RZ ;  /* 0x0000002016147810 */ /* 0x044fe20007ffe0ff */
[----:B------:R3:W-:Y:S01]  /*1cf0*/  @P1 LDGSTS.E.BYPASS.LTC128B.128 [R2+0x5100], [R28.64+0x100], !P5 ;  /* 0x051001001c021fae */ /* 0x0007e2000e901d4a */
[----:B------:R-:W-:Y:S01]  /*1d00*/  @P0 LEA R12, P1, R93, R14, 0x1 ;  /* 0x0000000e5d0c0211 */ /* 0x000fe200078208ff */
[----:B------:R-:W-:Y:S01]  /*1d10*/  IMAD.WIDE.U32 R154, R83, c[0x0][0x280], R154 ;  /* 0x0000a000539a7a25 */ /* 0x000fe200078e009a */
[----:B------:R-:W-:Y:S01]  /*1d20*/  SHF.R.S32.HI R6, RZ, 0x1f, R9 ;  /* 0x0000001fff067819 */ /* 0x000fe20000011409 */
[----:B------:R-:W0:Y:S01]  /*1d30*/  LDGDEPBAR ;  /* 0x00000000000079af */ /* 0x000e220000000000 */
[----:B------:R-:W-:Y:S01]  /*1d40*/  @P0 LEA.HI.X R13, R93, R15, R92, 0x1, P1 ;  /* 0x0000000f5d0d0211 */ /* 0x000fe200008f0c5c */
[----:B------:R-:W-:Y:S01]  /*1d50*/  IMAD.IADD R17, R22, 0x1, R20 ;  /* 0x0000000116117824 */ /* 0x000fe200078e0214 */
[----:B------:R-:W-:-:S02]  /*1d60*/  ISETP.GE.AND P1, PT, R16, c[0x0][0x27c], PT ;  /* 0x00009f0010007a0c */ /* 0x000fc40003f26270 */
[CC--:B------:R-:W-:Y:S02]  /*1d70*/  LEA.HI R4, R6.reuse, R9.reuse, RZ, 0x3 ;  /* 0x0000000906047211 */ /* 0x0c0fe400078f18ff */
[----:B------:R-:W-:Y:S02]  /*1d80*/  ISETP.GE.AND P2, PT, R17, c[0x0][0x27c], PT ;  /* 0x00009f0011007a0c */ /* 0x000fe40003f46270 */
[----:B------:R-:W-:Y:S02]  /*1d90*/  SEL R3, RZ, c[0x0][0x27c], !P1 ;  /* 0x00009f00ff037a07 */ /* 0x000fe40004800000 */
[----:B------:R-:W-:Y:S02]  /*1da0*/  SEL R8, RZ, c[0x0][0x27c], !P2 ;  /* 0x00009f00ff087a07 */ /* 0x000fe40005000000 */
[----:B------:R-:W-:Y:S02]  /*1db0*/  LEA.HI R6, R6, R9, RZ, 0x6 ;  /* 0x0000000906067211 */ /* 0x000fe400078f30ff */
[----:B------:R-:W-:Y:S01]  /*1dc0*/  LOP3.LUT R110, R117, 0x38, R4, 0xf8, !PT ;  /* 0x00000038756e7812 */ /* 0x000fe200078ef804 */
[--C-:B------:R-:W-:Y:S01]  /*1dd0*/  IMAD.IADD R8, R8, 0x1, R17.reuse ;  /* 0x0000000108087824 */ /* 0x100fe200078e0211 */
[----:B------:R-:W-:Y:S01]  /*1de0*/  SHF.R.S32.HI R114, RZ, 0x1f, R17 ;  /* 0x0000001fff727819 */ /* 0x000fe20000011411 */
[----:B------:R-:W-:Y:S01]  /*1df0*/  IMAD.SHL.U32 R6, R6, 0x40, RZ ;  /* 0x0000004006067824 */ /* 0x000fe200078e00ff */
[----:B------:R-:W-:-:S02]  /*1e00*/  LOP3.LUT R110, R110, R105, RZ, 0x3c, !PT ;  /* 0x000000696e6e7212 */ /* 0x000fc400078e3cff */
[----:B------:R-:W-:Y:S02]  /*1e10*/  SHF.R.S32.HI R5, RZ, 0x1f, R8 ;  /* 0x0000001fff057819 */ /* 0x000fe40000011408 */
[----:B------:R-:W-:Y:S02]  /*1e20*/  @P2 LOP3.LUT R84, R84, 0x2, RZ, 0xfc, !PT ;  /* 0x0000000254542812 */ /* 0x000fe400078efcff */
[CC--:B---3--:R-:W-:Y:S02]  /*1e30*/  LEA.HI R2, R5.reuse, R8.reuse, RZ, 0x3 ;  /* 0x0000000805027211 */ /* 0x0c8fe400078f18ff */
[----:B------:R-:W-:Y:S01]  /*1e40*/  LEA.HI R5, R5, R8, RZ, 0x6 ;  /* 0x0000000805057211 */ /* 0x000fe200078f30ff */
[----:B------:R-:W-:Y:S01]  /*1e50*/  @P0 IMAD.SHL.U32 R8, R10, 0x2, RZ ;  /* 0x000000020a080824 */ /* 0x000fe200078e00ff */
[----:B------:R-:W-:Y:S02]  /*1e60*/  LOP3.LUT R84, R84, 0xfffffff7, RZ, 0xc0, !PT ;  /* 0xfffffff754547812 */ /* 0x000fe400078ec0ff */
[----:B------:R-:W-:Y:S01]  /*1e70*/  LOP3.LUT R6, R6, 0xfffff000, RZ, 0xc0, !PT ;  /* 0xfffff00006067812 */ /* 0x000fe200078ec0ff */
[----:B------:R-:W-:Y:S01]  /*1e80*/  IMAD.SHL.U32 R5, R5, 0x40, RZ ;  /* 0x0000004005057824 */ /* 0x000fe200078e00ff */
[----:B------:R2:W-:Y:S01]  /*1e90*/  @P0 LDGSTS.E.BYPASS.LTC128B.128 [R8+0x12100], [R14.64], !P4 ;  /* 0x121000000e080fae */ /* 0x0005e2000e101d4a */
[----:B------:R-:W-:-:S02]  /*1ea0*/  @P1 LOP3.LUT R84, R84, 0x8, RZ, 0xfc, !PT ;  /* 0x0000000854541812 */ /* 0x000fc400078efcff */
[----:B------:R-:W-:Y:S01]  /*1eb0*/  ISETP.NE.AND P1, PT, R127, c[0x0][0x2b8], PT ;  /* 0x0000ae007f007a0c */ /* 0x000fe20003f25270 */
[----:B------:R2:W-:Y:S01]  /*1ec0*/  @P0 LDGSTS.E.BYPASS.LTC128B.128 [R8+0x14100], [R14.64+0x80], !P6 ;  /* 0x141000800e080fae */ /* 0x0005e2000f101d4a */
[----:B------:R-:W-:Y:S02]  /*1ed0*/  LOP3.LUT R84, R84, 0xffffffef, RZ, 0xc0, !PT ;  /* 0xffffffef54547812 */ /* 0x000fe400078ec0ff */
[----:B------:R-:W-:Y:S01]  /*1ee0*/  SHF.R.S32.HI R113, RZ, 0x1f, R16 ;  /* 0x0000001fff717819 */ /* 0x000fe20000011410 */
[----:B------:R2:W-:Y:S01]  /*1ef0*/  @P0 LDGSTS.E.BYPASS.LTC128B.128 [R8+0x16100], [R14.64+0x100], !P5 ;  /* 0x161001000e080fae */ /* 0x0005e2000e901d4a */
[----:B------:R-:W-:Y:S02]  /*1f00*/  LOP3.LUT R129, R4, 0xfffffff8, RZ, 0xc0, !PT ;  /* 0xfffffff804817812 */ /* 0x000fe400078ec0ff */
[----:B------:R-:W-:Y:S01]  /*1f10*/  LOP3.LUT R131, R2, 0xfffffff8, RZ, 0xc0, !PT ;  /* 0xfffffff802837812 */ /* 0x000fe200078ec0ff */
[----:B------:R3:W-:Y:S01]  /*1f20*/  @P0 LDGSTS.E.BYPASS.LTC128B.128 [R8+0x13100], [R12.64], !P4 ;  /* 0x131000000c080fae */ /* 0x0007e2000e101d4a */
[----:B------:R-:W-:-:S02]  /*1f30*/  LOP3.LUT R108, R117, 0x38, R2, 0xf8, !PT ;  /* 0x00000038756c7812 */ /* 0x000fc400078ef802 */
[----:B------:R-:W-:Y:S01]  /*1f40*/  LEA.HI R114, R114, R17, RZ, 0x3 ;  /* 0x0000001172727211 */ /* 0x000fe200078f18ff */
[----:B------:R3:W-:Y:S01]  /*1f50*/  @P0 LDGSTS.E.BYPASS.LTC128B.128 [R8+0x15100], [R12.64+0x80], !P6 ;  /* 0x151000800c080fae */ /* 0x0007e2000f101d4a */
[----:B------:R-:W-:Y:S02]  /*1f60*/  LEA.HI R113, R113, R16, RZ, 0x3 ;  /* 0x0000001071717211 */ /* 0x000fe400078f18ff */
[----:B------:R-:W-:Y:S01]  /*1f70*/  SHF.R.S32.HI R128, RZ, 0x1f, R129 ;  /* 0x0000001fff807819 */ /* 0x000fe20000011481 */
[----:B------:R3:W-:Y:S01]  /*1f80*/  @P0 LDGSTS.E.BYPASS.LTC128B.128 [R8+0x17100], [R12.64+0x100], !P5 ;  /* 0x171001000c080fae */ /* 0x0007e2000e901d4a */
[----:B------:R-:W-:Y:S02]  /*1f90*/  LOP3.LUT P0, RZ, R116, 0x4, RZ, 0xc0, !PT ;  /* 0x0000000474ff7812 */ /* 0x000fe4000780c0ff */
[----:B------:R-:W-:Y:S01]  /*1fa0*/  SHF.R.S32.HI R130, RZ, 0x1f, R131 ;  /* 0x0000001fff827819 */ /* 0x000fe20000011483 */
[----:B------:R-:W0:Y:S01]  /*1fb0*/  LDGDEPBAR ;  /* 0x00000000000079af */ /* 0x000e220000000000 */
[----:B------:R-:W-:-:S02]  /*1fc0*/  LOP3.LUT R5, R5, 0xfffff000, RZ, 0xc0, !PT ;  /* 0xfffff00005057812 */ /* 0x000fc400078ec0ff */
[----:B------:R-:W-:Y:S02]  /*1fd0*/  LOP3.LUT R108, R108, R105, RZ, 0x3c, !PT ;  /* 0x000000696c6c7212 */ /* 0x000fe400078e3cff */
[----:B------:R-:W-:Y:S02]  /*1fe0*/  LOP3.LUT R114, R114, 0xfffffff8, RZ, 0xc0, !PT ;  /* 0xfffffff872727812 */ /* 0x000fe400078ec0ff */
[----:B------:R-:W-:Y:S02]  /*1ff0*/  LOP3.LUT R113, R113, 0xfffffff8, RZ, 0xc0, !PT ;  /* 0xfffffff871717812 */ /* 0x000fe400078ec0ff */
[C---:B------:R-:W-:Y:S01]  /*2000*/  SHF.L.U64.HI R128, R129.reuse, 0x1, R128 ;  /* 0x0000000181807819 */ /* 0x040fe20000010280 */
[----:B------:R-:W-:Y:S01]  /*2010*/  IMAD.SHL.U32 R129, R129, 0x2, RZ ;  /* 0x0000000281817824 */ /* 0x000fe200078e00ff */
[----:B--2---:R-:W-:Y:S01]  /*2020*/  LEA.HI R15, R7, R82, RZ, 0x5 ;  /* 0x00000052070f7211 */ /* 0x004fe200078f28ff */
[----:B------:R-:W-:Y:S01]  /*2030*/  IMAD.MOV.U32 R14, RZ, RZ, c[0x0][0x290] ;  /* 0x0000a400ff0e7624 */ /* 0x000fe200078e00ff */
[----:B------:R-:W-:-:S02]  /*2040*/  @P0 LOP3.LUT R84, R84, 0x10, RZ, 0xfc, !PT ;  /* 0x0000001054540812 */ /* 0x000fc400078efcff */
[----:B------:R-:W-:Y:S01]  /*2050*/  ISETP.GE.AND P0, PT, R122, 0x1, PT ;  /* 0x000000017a00780c */ /* 0x000fe20003f06270 */
[----:B------:R-:W-:Y:S01]  /*2060*/  IMAD.SHL.U32 R15, R15, 0x10, RZ ;  /* 0x000000100f0f7824 */ /* 0x000fe200078e00ff */
[----:B------:R-:W-:Y:S01]  /*2070*/  LOP3.LUT R84, R84, 0xffffffbf, RZ, 0xc0, !PT ;  /* 0xffffffbf54547812 */ /* 0x000fe200078ec0ff */
[C---:B------:R-:W-:Y:S01]  /*2080*/  IMAD.SHL.U32 R97, R14.reuse, 0x40, RZ ;  /* 0x000000400e617824 */ /* 0x040fe200078e00ff */
[----:B------:R-:W-:Y:S02]  /*2090*/  SHF.L.U64.HI R95, R14, R99, c[0x0][0x294] ;  /* 0x0000a5000e5f7619 */ /* 0x000fe40000010263 */
[----:B------:R-:W-:Y:S01]  /*20a0*/  LOP3.LUT R15, R15, 0xfffffe00, RZ, 0xc0, !PT ;  /* 0xfffffe000f0f7812 */ /* 0x000fe200078ec0ff */
[----:B---3--:R-:W-:Y:S01]  /*20b0*/  IMAD.IADD R8, R3, 0x1, R16 ;  /* 0x0000000103087824 */ /* 0x008fe200078e0210 */
[----:B------:R-:W-:Y:S01]  /*20c0*/  LOP3.LUT R84, R84, 0xffffffdf, RZ, 0xc0, !PT ;  /* 0xffffffdf54547812 */ /* 0x000fe200078ec0ff */
[----:B------:R-:W-:Y:S01]  /*20d0*/  IMAD.MOV.U32 R12, RZ, RZ, c[0x0][0x280] ;  /* 0x0000a000ff0c7624 */ /* 0x000fe200078e00ff */
[--C-:B------:R-:W-:Y:S01]  /*20e0*/  IADD3 R110, R110, R6, R15.reuse ;  /* 0x000000066e6e7210 */ /* 0x100fe20007ffe00f */
[----:B------:R-:W-:Y:S01]  /*20f0*/  IMAD.IADD R0, R0, 0x1, R15 ;  /* 0x0000000100007824 */ /* 0x000fe200078e020f */
[----:B------:R-:W-:Y:S01]  /*2100*/  SHF.R.S32.HI R3, RZ, 0x1f, R8 ;  /* 0x0000001fff037819 */ /* 0x000fe20000011408 */
[----:B------:R-:W-:Y:S01]  /*2110*/  IMAD.SHL.U32 R101, R12, 0x40, RZ ;  /* 0x000000400c657824 */ /* 0x000fe200078e00ff */
[----:B------:R-:W-:-:S02]  /*2120*/  SHF.R.S32.HI R6, RZ, 0x1f, R83 ;  /* 0x0000001fff067819 */ /* 0x000fc40000011453 */
[CC--:B------:R-:W-:Y:S02]  /*2130*/  LEA.HI R136, R3.reuse, R8.reuse, RZ, 0x3 ;  /* 0x0000000803887211 */ /* 0x0c0fe400078f18ff */
[----:B------:R-:W-:Y:S01]  /*2140*/  LEA.HI R3, R3, R8, RZ, 0x6 ;  /* 0x0000000803037211 */ /* 0x000fe200078f30ff */
[C---:B------:R-:W-:Y:S01]  /*2150*/  IMAD R8, R6.reuse, c[0x0][0x290], RZ ;  /* 0x0000a40006087a24 */ /* 0x040fe200078e02ff */
[----:B------:R-:W-:Y:S01]  /*2160*/  LOP3.LUT R106, R117, 0x38, R136, 0xf8, !PT ;  /* 0x00000038756a7812 */ /* 0x000fe200078ef888 */
[----:B------:R-:W-:Y:S01]  /*2170*/  IMAD R6, R6, c[0x0][0x280], RZ ;  /* 0x0000a00006067a24 */ /* 0x000fe200078e02ff */
[----:B------:R-:W-:Y:S01]  /*2180*/  LOP3.LUT R133, R136, 0xfffffff8, RZ, 0xc0, !PT ;  /* 0xfffffff888857812 */ /* 0x000fe200078ec0ff */
[----:B------:R-:W-:Y:S01]  /*2190*/  IMAD.SHL.U32 R3, R3, 0x40, RZ ;  /* 0x0000004003037824 */ /* 0x000fe200078e00ff */
[----:B------:R-:W-:Y:S01]  /*21a0*/  LOP3.LUT R106, R106, R105, RZ, 0x3c, !PT ;  /* 0x000000696a6a7212 */ /* 0x000fe200078e3cff */
[----:B------:R-:W-:Y:S01]  /*21b0*/  IMAD R123, R83, c[0x0][0x284], R6 ;  /* 0x0000a100537b7a24 */ /* 0x000fe200078e0206 */
[----:B------:R-:W-:-:S02]  /*21c0*/  SHF.R.S32.HI R132, RZ, 0x1f, R133 ;  /* 0x0000001fff847819 */ /* 0x000fc40000011485 */
[----:B------:R-:W-:Y:S01]  /*21d0*/  LOP3.LUT R3, R3, 0xfffff000, RZ, 0xc0, !PT ;  /* 0xfffff00003037812 */ /* 0x000fe200078ec0ff */
[----:B------:R-:W-:Y:S01]  /*21e0*/  IMAD.IADD R125, R159, 0x1, R123 ;  /* 0x000000019f7d7824 */ /* 0x000fe200078e027b */
[----:B------:R-:W-:Y:S01]  /*21f0*/  @P1 LOP3.LUT R84, R84, 0x20, RZ, 0xfc, !PT ;  /* 0x0000002054541812 */ /* 0x000fe200078efcff */
[----:B------:R-:W-:Y:S01]  /*2200*/  IMAD.IADD R123, R123, 0x1, R155 ;  /* 0x000000017b7b7824 */ /* 0x000fe200078e029b */
[----:B------:R-:W-:Y:S01]  /*2210*/  IADD3 R106, R106, R3, R15 ;  /* 0x000000036a6a7210 */ /* 0x000fe20007ffe00f */
[----:B------:R-:W-:Y:S01]  /*2220*/  IMAD R3, R83, c[0x0][0x294], R8 ;  /* 0x0000a50053037a24 */ /* 0x000fe200078e0208 */
[----:B------:R-:W-:Y:S02]  /*2230*/  SHF.L.U64.HI R99, R12, R99, c[0x0][0x284] ;  /* 0x0000a1000c637619 */ /* 0x000fe40000010263 */
[----:B------:R-:W-:Y:S01]  /*2240*/  SHF.L.U64.HI R130, R131, 0x1, R130 ;  /* 0x0000000183827819 */ /* 0x000fe20000010282 */
[----:B------:R-:W-:Y:S01]  /*2250*/  IMAD.IADD R126, R161, 0x1, R3 ;  /* 0x00000001a17e7824 */ /* 0x000fe200078e0203 */
[----:B------:R-:W-:Y:S01]  /*2260*/  SHF.L.U64.HI R132, R133, 0x1, R132 ;  /* 0x0000000185847819 */ /* 0x000fe20000010284 */
[----:B------:R-:W-:Y:S01]  /*2270*/  IMAD.IADD R124, R3, 0x1, R157 ;  /* 0x00000001037c7824 */ /* 0x000fe200078e029d */
[----:B------:R-:W-:Y:S01]  /*2280*/  IADD3 R108, R108, R5, R15 ;  /* 0x000000056c6c7210 */ /* 0x000fe20007ffe00f */
[----:B------:R-:W-:Y:S01]  /*2290*/  IMAD.SHL.U32 R131, R131, 0x2, RZ ;  /* 0x0000000283837824 */ /* 0x000fe200078e00ff */
[C---:B------:R-:W-:Y:S01]  /*22a0*/  IADD3 R14, R22.reuse, 0x50, RZ ;  /* 0x00000050160e7810 */ /* 0x040fe20007ffe0ff */
[----:B------:R-:W-:Y:S01]  /*22b0*/  IMAD.SHL.U32 R133, R133, 0x2, RZ ;  /* 0x0000000285857824 */ /* 0x000fe200078e00ff */
[----:B------:R-:W-:-:S02]  /*22c0*/  IADD3 R13, R22, 0x10, RZ ;  /* 0x00000010160d7810 */ /* 0x000fc40007ffe0ff */
[----:B------:R-:W-:Y:S02]  /*22d0*/  IADD3 R12, R22, 0x30, RZ ;  /* 0x00000030160c7810 */ /* 0x000fe40007ffe0ff */
[----:B------:R-:W-:Y:S02]  /*22e0*/  SHF.R.S32.HI R112, RZ, 0x3, R4 ;  /* 0x00000003ff707819 */ /* 0x000fe40000011404 */
[----:B------:R-:W-:Y:S02]  /*22f0*/  SHF.R.S32.HI R135, RZ, 0x1f, R114 ;  /* 0x0000001fff877819 */ /* 0x000fe40000011472 */
[----:B------:R-:W-:Y:S02]  /*2300*/  SHF.R.S32.HI R134, RZ, 0x1f, R113 ;  /* 0x0000001fff867819 */ /* 0x000fe40000011471 */
[----:B------:R-:W-:Y:S02]  /*2310*/  SHF.R.S32.HI R137, RZ, 0x3, R2 ;  /* 0x00000003ff897819 */ /* 0x000fe40000011402 */
[----:B------:R-:W-:-:S02]  /*2320*/  SHF.R.S32.HI R136, RZ, 0x3, R136 ;  /* 0x00000003ff887819 */ /* 0x000fc40000011488 */
[----:B------:R-:W-:Y:S02]  /*2330*/  @P0 LOP3.LUT R84, R84, 0x40, RZ, 0xfc, !PT ;  /* 0x0000004054540812 */ /* 0x000fe400078efcff */
.L_x_2591:
        /* <DEDUP_REMOVED lines=19> */
[C---:B--2---:R-:W-:Y:S04]  /*2470*/  @!P0 IADD3 R5, P1, R3.reuse, UR26, RZ ;  /* 0x0000001a03058c10 */ /* 0x044fe8000ff3e0ff */
        /* <DEDUP_REMOVED lines=8> */
[----:B--2---:R-:W-:Y:S01]  /*2500*/  IMAD.WIDE.U32 R6, R138, c[0x0][0x1e0], RZ ;  /* 0x000078008a067a25 */ /* 0x004fe200078e00ff */
        /* <DEDUP_REMOVED lines=84> */
.L_x_2571:
[----:B------:R-:W-:Y:S05]  /*2a50*/  BSYNC B0 ;  /* 0x0000000000007941 */ /* 0x000fea0003800000 */
.L_x_2570:
[----:B------:R3:W4:Y:S04]  /*2a60*/  SHFL.IDX PT, R73, R4, RZ, 0x1c1f ;  /* 0x001c1fff04497589 */ /* 0x00072800000e0000 */
[----:B------:R-:W2:Y:S01]  /*2a70*/  SHFL.IDX PT, R66, R66, RZ, 0x1c1f ;  /* 0x001c1fff42427589 */ /* 0x000ea200000e0000 */
[----:B------:R-:W-:-:S05]  /*2a80*/  @P1 BRA `(.L_x_2572) ;  /* 0x0000386000001947 */ /* 0x000fca0003800000 */
[----:B------:R-:W-:Y:S01]  /*2a90*/  ISETP.GE.AND P0, PT, R24, c[0x0][0x1d4], PT ;  /* 0x0000750018007a0c */ /* 0x000fe20003f06270 */
[----:B-----5:R-:W-:Y:S01]  /*2aa0*/  IMAD.MOV.U32 R29, RZ, RZ, R58 ;  /* 0x000000ffff1d7224 */ /* 0x020fe200078e003a */
[----:B------:R-:W-:Y:S01]  /*2ab0*/  MOV R28, R59 ;  /* 0x0000003b001c7202 */ /* 0x000fe20000000f00 */
[----:B--2---:R-:W-:Y:S01]  /*2ac0*/  IMAD.MOV.U32 R3, RZ, RZ, R26 ;  /* 0x000000ffff037224 */ /* 0x004fe200078e001a */
        /* <DEDUP_REMOVED lines=86> */
.L_x_2574:
[----:B------:R-:W-:Y:S05]  /*3030*/  BSYNC B0 ;  /* 0x0000000000007941 */ /* 0x000fea0003800000 */
.L_x_2573:
        /* <DEDUP_REMOVED lines=58> */
.L_x_2576:
[----:B------:R-:W-:Y:S05]  /*33e0*/  BSYNC B0 ;  /* 0x0000000000007941 */ /* 0x000fea0003800000 */
.L_x_2575:
        /* <DEDUP_REMOVED lines=58> */
.L_x_2578:
[----:B------:R-:W-:Y:S05]  /*3790*/  BSYNC B0 ;  /* 0x0000000000007941 */ /* 0x000fea0003800000 */
.L_x_2577:
        /* <DEDUP_REMOVED lines=58> */
.L_x_2580:
[----:B------:R-:W-:Y:S05]  /*3b40*/  BSYNC B0 ;  /* 0x0000000000007941 */ /* 0x000fea0003800000 */
.L_x_2579:
        /* <DEDUP_REMOVED lines=58> */
.L_x_2582:
[----:B------:R-:W-:Y:S05]  /*3ef0*/  BSYNC B0 ;  /* 0x0000000000007941 */ /* 0x000fea0003800000 */
.L_x_2581:
        /* <DEDUP_REMOVED lines=58> */
.L_x_2569:
        /* <DEDUP_REMOVED lines=47> */
.L_x_2584:
[----:B------:R-:W-:Y:S05]  /*4590*/  BSYNC B0 ;  /* 0x0000000000007941 */ /* 0x000fea0003800000 */
.L_x_2583:
[----:B------:R3:W4:Y:S04]  /*45a0*/  SHFL.IDX PT, R163, R4, RZ, 0x1c1f ;  /* 0x001c1fff04a37589 */ /* 0x00072800000e0000 */
[----:B------:R3:W2:Y:S01]  /*45b0*/  SHFL.IDX PT, R162, R66, RZ, 0x1c1f ;  /* 0x001c1fff42a27589 */ /* 0x0006a200000e0000 */
[----:B------:R-:W-:-:S05]  /*45c0*/  @P1 BRA `(.L_x_2572) ;  /* 0x00001d2000001947 */ /* 0x000fca0003800000 */
[----:B------:R-:W-:Y:S01]  /*45d0*/  ISETP.GE.AND P0, PT, R24, c[0x0][0x1d4], PT ;  /* 0x0000750018007a0c */ /* 0x000fe20003f06270 */
[----:B--2--5:R-:W-:Y:S01]  /*45e0*/  IMAD.MOV.U32 R9, RZ, RZ, R70 ;  /* 0x000000ffff097224 */ /* 0x024fe200078e0046 */
        /* <DEDUP_REMOVED lines=54> */
[----:B------:R-:W-:Y:S02]  /*4950*/  LOP3.LUT R169, R169, 0x7ffff000, RZ, 0xc0, !PT ;  /* 0x7ffff000a9a97812 */ /* 0x000fe400078ec0ff */
[----:B------:R-:W-:Y:S01]  /*4960*/  LOP3.LUT R168, R168, R105, RZ, 0x3c, !PT ;  /* 0x00000069a8a87212 */ /* 0x000fe200078e3cff */
        /* <DEDUP_REMOVED lines=16> */
[----:B------:R-:W2:Y:S02]  /*4a70*/  LDS.128 R76, [R166+0xc100] ;  /* 0x00c10000a64c7984 */ /* 0x000ea40000000c00 */
[----:B--2---:R-:W-:Y:S01]  /*4a80*/  @!P0 IMAD.MOV.U32 R54, RZ, RZ, R76 ;  /* 0x000000ffff368224 */ /* 0x004fe200078e004c */
        /* <DEDUP_REMOVED lines=83> */
.L_x_2586:
[----:B------:R-:W-:Y:S05]  /*4fc0*/  BSYNC B0 ;  /* 0x0000000000007941 */ /* 0x000fea0003800000 */
.L_x_2585:
        /* <DEDUP_REMOVED lines=11> */
[----:B--2---:R-:W-:Y:S01]  /*5080*/  LEA.HI.SX32 R76, R58, R137, 0x1c ;  /* 0x000000893a4c7211 */ /* 0x004fe200078fe2ff */
        /* <DEDUP_REMOVED lines=28> */
[----:B------:R-:W2:Y:S02]  /*5250*/  LDS.128 R60, [R59+0xc100] ;  /* 0x00c100003b3c7984 */ /* 0x000ea40000000c00 */
[----:B--2---:R-:W-:Y:S01]  /*5260*/  @!P0 IMAD.MOV.U32 R48, RZ, RZ, R60 ;  /* 0x000000ffff308224 */ /* 0x004fe200078e003c */
        /* <DEDUP_REMOVED lines=84> */
.L_x_2588:
[----:B------:R-:W-:Y:S05]  /*57b0*/  BSYNC B0 ;  /* 0x0000000000007941 */ /* 0x000fea0003800000 */
.L_x_2587:
[----:B------:R-:W-:Y:S11]  /*57c0*/  ISETP.GE.AND P0, PT, R16, c[0x0][0x1d4], PT ;  /* 0x0000750010007a0c */ /* 0x000ff60003f06270 */
[----:B------:R-:W-:Y:S02]  /*57d0*/  @!UPT UIADD3 URZ, URZ, URZ, URZ ;  /* 0x0000003f3f3ff290 */ /* 0x000fe4000fffe03f */
[----:B------:R-:W-:-:S05]  /*57e0*/  @P0 BRA `(.L_x_2572) ;  /* 0x00000b0000000947 */ /* 0x000fca0003800000 */
[----:B------:R-:W-:Y:S02]  /*57f0*/  LOP3.LUT P1, RZ, R84, 0x8, RZ, 0xc0, !PT ;  /* 0x0000000854ff7812 */ /* 0x000fe4000782c0ff */
[----:B------:R-:W-:Y:S02]  /*5800*/  IADD3 R54, P0, R162, R133, RZ ;  /* 0x00000085a2367210 */ /* 0x000fe40007f1e0ff */
[----:B------:R-:W-:Y:S02]  /*5810*/  SEL R52, R104, R165, !P1 ;  /* 0x000000a568347207 */ /* 0x000fe40004800000 */
[----:B----4-:R-:W-:Y:S02]  /*5820*/  IADD3.X R55, R163, R132, RZ, P0, !PT ;  /* 0x00000084a3377210 */ /* 0x010fe400007fe4ff */
[----:B------:R-:W-:Y:S02]  /*5830*/  SHF.R.S32.HI R51, RZ, 0x1f, R52 ;  /* 0x0000001fff337819 */ /* 0x000fe40000011434 */
[----:B------:R-:W-:Y:S02]  /*5840*/  ISETP.GE.AND P0, PT, R16, c[0x0][0x27c], PT ;  /* 0x00009f0010007a0c */ /* 0x000fe40003f06270 */
[----:B------:R-:W-:Y:S04]  /*5850*/  LEA.HI R51, R51, R52, RZ, 0x4 ;  /* 0x0000003433337211 */ /* 0x000fe800078f20ff */
[----:B------:R-:W-:Y:S04]  /*5860*/  LEA.HI.SX32 R52, R51, R136, 0x1c ;  /* 0x0000008833347211 */ /* 0x000fe800078fe2ff */
[----:B--2---:R-:W-:Y:S01]  /*5870*/  SHF.R.S32.HI R61, RZ, 0x1f, R52 ;  /* 0x0000001fff3d7819 */ /* 0x004fe20000011434 */
        /* <DEDUP_REMOVED lines=20> */
[----:B------:R-:W2:Y:S01]  /*59c0*/  LDS.128 R32, [R60+0xc100] ;  /* 0x00c100003c207984 */ /* 0x000ea20000000c00 */
        /* <DEDUP_REMOVED lines=9> */
[----:B--2---:R-:W-:Y:S05]  /*5a60*/  @!P0 IMAD.MOV.U32 R38, RZ, RZ, R32 ;  /* 0x000000ffff268224 */ /* 0x004fea00078e0020 */
        /* <DEDUP_REMOVED lines=86> */
.L_x_2568:
[----:B--2---:R-:W-:Y:S01]  /*5fd0*/  IMAD.WIDE.U32 R6, R138, c[0x0][0x1e0], RZ ;  /* 0x000078008a067a25 */ /* 0x004fe200078e00ff */
        /* <DEDUP_REMOVED lines=14> */
[----:B------:R-:W2:Y:S01]  /*60c0*/  SHFL.IDX PT, R2, R2, RZ, 0x1c1f ;  /* 0x001c1fff02027589 */ /* 0x000ea200000e0000 */
        /* <DEDUP_REMOVED lines=8> */
[CC--:B--2---:R-:W-:Y:S04]  /*6150*/  @!P2 LEA R32, P0, R24.reuse, R2.reuse, 0x1 ;  /* 0x000000021820a211 */ /* 0x0c4fe800078008ff */
        /* <DEDUP_REMOVED lines=8> */
[----:B------:R-:W2:Y:S04]  /*61e0*/  @!P1 LDS.128 R4, [R141+0xc000] ;  /* 0x00c000008d049984 */ /* 0x000ea80000000c00 */
[----:B--2---:R-:W-:Y:S01]  /*61f0*/  @!P1 ST.E.128 [R42.64], R4 ;  /* 0x000000042a009985 */ /* 0x004fe2000c101d0a */
[----:B------:R-:W-:Y:S03]  /*6200*/  ISETP.GE.AND P1, PT, R119, c[0x0][0x1d4], PT ;  /* 0x0000750077007a0c */ /* 0x000fe60003f26270 */
[----:B------:R-:W2:Y:S10]  /*6210*/  @!P4 LDS.128 R36, [R142+0xe000] ;  /* 0x00e000008e24c984 */ /* 0x000eb40000000c00 */
[CC--:B------:R-:W-:Y:S04]  /*6220*/  @!P1 LEA R8, P0, R109.reuse, R2.reuse, 0x1 ;  /* 0x000000026d089211 */ /* 0x0c0fe800078008ff */
[-C--:B------:R-:W-:Y:S02]  /*6230*/  @!P1 LEA.HI.X R9, R109, R3.reuse, R100, 0x1, P0 ;  /* 0x000000036d099211 */ /* 0x080fe400000f0c64 */
        /* <DEDUP_REMOVED lines=11> */
.L_x_2572:
[----:B------:R-:W-:Y:S05]  /*62f0*/  BSYNC B1 ;  /* 0x0000000000017941 */ /* 0x000fea0003800000 */
.L_x_2567:
[----:B------:R-:W-:Y:S01]  /*6300*/  ISETP.GT.AND P0, PT, R18, R11, PT ;  /* 0x0000000b1200720c */ /* 0x000fe20003f04270 */
[----:B------:R-:W-:Y:S01]  /*6310*/  BSSY B0, `(.L_x_2589) ;  /* 0x000004d000007945 */ /* 0x000fe20003800000 */
[C---:B------:R-:W-:Y:S02]  /*6320*/  ISETP.GE.AND P1, PT, R67.reuse, 0x1, PT ;  /* 0x000000014300780c */ /* 0x040fe40003f26270 */
[C---:B--23--:R-:W-:Y:S02]  /*6330*/  IADD3 R3, R67.reuse, 0x1, RZ ;  /* 0x0000000143037810 */ /* 0x04cfe40007ffe0ff */
        /* <DEDUP_REMOVED lines=56> */
[----:B--2---:R-:W-:Y:S04]  /*66c0*/  @!P2 ST.E.128 [R38.64], R4 ;  /* 0x000000042600a985 */ /* 0x004fe8000c101d0a */
[----:B------:R-:W2:Y:S04]  /*66d0*/  @!P1 LDS.128 R32, [R141] ;  /* 0x000000008d209984 */ /* 0x000ea80000000c00 */
        /* <DEDUP_REMOVED lines=16> */
.L_x_2590:
[----:B--234-:R-:W-:Y:S05]  /*67e0*/  BSYNC B0 ;  /* 0x0000000000007941 */ /* 0x01cfea0003800000 */
.L_x_2589:
        /* <DEDUP_REMOVED lines=34> */
.L_x_2566:
        /* <DEDUP_REMOVED lines=18> */
.L_x_2593:
[----:B------:R-:W-:-:S04]  /*6b30*/  MOV R0, 0x1 ;  /* 0x0000000100007802 */ /* 0x000fc80000000f00 */
[----:B------:R-:W-:-:S13]  /*6b40*/  ISETP.NE.AND P0, PT, R0, c[0x0][0x32c], PT ;  /* 0x0000cb0000007a0c */ /* 0x000fda0003f05270 */
[----:B------:R-:W-:-:S05]  /*6b50*/  @P0 IMAD.HI.U32 R0, R3, c[0x0][0x330], RZ ;  /* 0x0000cc0003000a27 */ /* 0x000fca00078e00ff */
[----:B------:R-:W-:Y:S02]  /*6b60*/  @P0 SHF.R.U32.HI R3, RZ, c[0x0][0x334], R0 ;  /* 0x0000cd00ff030a19 */ /* 0x000fe40000011600 */
.L_x_2594:
[----:B------:R-:W-:-:S05]  /*6b70*/  MOV R0, c[0x0][0x32c] ;  /* 0x0000cb0000007a02 */ /* 0x000fca0000000f00 */
[----:B------:R-:W-:-:S05]  /*6b80*/  IMAD R3, R3, R0, c[0x0][0x32c] ;  /* 0x0000cb0003037624 */ /* 0x000fca00078e0200 */
[----:B------:R-:W-:-:S03]  /*6b90*/  IMNMX R2, R2, R3, PT ;  /* 0x0000000302027217 */ /* 0x000fc60003800200 */
.L_x_2592:
        /* <DEDUP_REMOVED lines=21> */
.L_x_2596:
[----:B------:R-:W-:-:S04]  /*6cf0*/  MOV R0, c[0x0][0x32c] ;  /* 0x0000cb0000007a02 */ /* 0x000fc80000000f00 */
[----:B------:R-:W-:-:S13]  /*6d00*/  ISETP.NE.AND P0, PT, R0, 0x1, PT ;  /* 0x000000010000780c */ /* 0x000fda0003f05270 */
[----:B------:R-:W-:-:S05]  /*6d10*/  @P0 IMAD.HI.U32 R0, R2, c[0x0][0x330], RZ ;  /* 0x0000cc0002000a27 */ /* 0x000fca00078e00ff */
[----:B------:R-:W-:-:S05]  /*6d20*/  @P0 SHF.R.U32.HI R2, RZ, c[0x0][0x334], R0 ;  /* 0x0000cd00ff020a19 */ /* 0x000fca0000011600 */
.L_x_2597:
[----:B------:R-:W-:-:S05]  /*6d30*/  IMAD R3, R2, c[0x0][0x32c], RZ ;  /* 0x0000cb0002037a24 */ /* 0x000fca00078e02ff */
[----:B------:R-:W-:-:S04]  /*6d40*/  IMNMX R194, R194, R3, !PT ;  /* 0x00000003c2c27217 */ /* 0x000fc80007800200 */
.L_x_2595:
[----:B------:R-:W-:Y:S01]  /*6d50*/  SHF.R.S32.HI R3, RZ, 0x1f, R194 ;  /* 0x0000001fff037819 */ /* 0x000fe200000114c2 */
[----:B------:R-:W-:Y:S01]  /*6d60*/  CS2R R98, SRZ ;  /* 0x0000000000627805 */ /* 0x000fe2000001ff00 */
[----:B------:R-:W-:Y:S01]  /*6d70*/  PLOP3.LUT P2, PT, PT, PT, PT, 0x80, 0x0 ;  /* 0x000000000000781c */ /* 0x000fe20003f4f070 */
[----:B--2---:R-:W-:Y:S01]  /*6d80*/  IMAD.MOV.U32 R5, RZ, RZ, RZ ;  /* 0x000000ffff057224 */ /* 0x004fe200078e00ff */
        /* <DEDUP_REMOVED lines=170> */
[----:B------:R-:W-:Y:S02]  /*7830*/  ISETP.GE.AND P4, PT, R200, c[0x0][0x198], PT ;  /* 0x00006600c8007a0c */ /* 0x000fe40003f86270 */
[----:B------:R-:W-:Y:S01]  /*7840*/  SEL R4, R4, 0xffffffe0, !P5 ;  /* 0xffffffe004047807 */ /* 0x000fe20006800000 */
        /* <DEDUP_REMOVED lines=21> */
.L_x_2600:
[----:B---34-:R-:W-:Y:S05]  /*79a0*/  BSYNC B0 ;  /* 0x0000000000007941 */ /* 0x018fea0003800000 */
.L_x_2599:
        /* <DEDUP_REMOVED lines=20> */
.L_x_2602:
[----:B------:R-:W-:Y:S05]  /*7af0*/  BSYNC B0 ;  /* 0x0000000000007941 */ /* 0x000fea0003800000 */
.L_x_2601:
        /* <DEDUP_REMOVED lines=20> */
.L_x_2604:
[----:B------:R-:W-:Y:S05]  /*7c40*/  BSYNC B0 ;  /* 0x0000000000007941 */ /* 0x000fea0003800000 */
.L_x_2603:
        /* <DEDUP_REMOVED lines=218> */
.L_x_2605:
[----:B------:R-:W-:Y:S01]  /*89f0*/  ISETP.LT.AND P0, PT, RZ, c[0x0][0x27c], PT ;  /* 0x00009f00ff007a0c */ /* 0x000fe20003f01270 */
[----:B------:R-:W0:-:S12]  /*8a00*/  LDGDEPBAR ;  /* 0x00000000000079af */ /* 0x000e180000000000 */
[----:B------:R-:W-:Y:S05]  /*8a10*/  @P0 BRA `(.L_x_2606) ;  /* 0x0000002000000947 */ /* 0x000fea0003800000 */
[----:B------:R-:W-:-:S04]  /*8a20*/  DEPBAR.LE SB0, 0x3 ;  /* 0x000080c00000791a */ /* 0x000fc80000000000 */
[----:B------:R-:W-:Y:S05]  /*8a30*/  BRA `(.L_x_2607) ;  /* 0x00006e6000007947 */ /* 0x000fea0003800000 */
.L_x_2606:
        /* <DEDUP_REMOVED lines=125> */
.L_x_2610:
[----:B--2---:R-:W-:Y:S05]  /*9210*/  BSYNC B0 ;  /* 0x0000000000007941 */ /* 0x004fea0003800000 */
.L_x_2609:
        /* <DEDUP_REMOVED lines=117> */
.L_x_2612:
[----:B-123--:R-:W-:Y:S05]  /*9970*/  BSYNC B0 ;  /* 0x0000000000007941 */ /* 0x00efea0003800000 */
.L_x_2611:
        /* <DEDUP_REMOVED lines=108> */
.L_x_2616:
[----:B------:R-:W-:Y:S05]  /*a040*/  BSYNC B0 ;  /* 0x0000000000007941 */ /* 0x000fea0003800000 */
.L_x_2615:
        /* <DEDUP_REMOVED lines=46> */
.L_x_2618:
[----:B------:R-:W-:Y:S05]  /*a330*/  BSYNC B0 ;  /* 0x0000000000007941 */ /* 0x000fea0003800000 */
.L_x_2617:
        /* <DEDUP_REMOVED lines=46> */
.L_x_2620:
[----:B------:R-:W-:Y:S05]  /*a620*/  BSYNC B0 ;  /* 0x0000000000007941 */ /* 0x000fea0003800000 */
.L_x_2619:
        /* <DEDUP_REMOVED lines=46> */
.L_x_2622:
[----:B------:R-:W-:Y:S05]  /*a910*/  BSYNC B0 ;  /* 0x0000000000007941 */ /* 0x000fea0003800000 */
.L_x_2621:
        /* <DEDUP_REMOVED lines=46> */
.L_x_2624:
[----:B------:R-:W-:Y:S05]  /*ac00*/  BSYNC B0 ;  /* 0x0000000000007941 */ /* 0x000fea0003800000 */
.L_x_2623:
        /* <DEDUP_REMOVED lines=45> */
.L_x_2614:
[----:B------:R-:W-:Y:S05]  /*aee0*/  BSYNC B1 ;  /* 0x0000000000017941 */ /* 0x000fea0003800000 */
.L_x_2613:
        /* <DEDUP_REMOVED lines=48> */
.L_x_2627:
[----:B------:R-:W-:Y:S05]  /*b1f0*/  BSYNC B0 ;  /* 0x0000000000007941 */ /* 0x000fea0003800000 */
.L_x_2626:
        /* <DEDUP_REMOVED lines=46> */
.L_x_2629:
[----:B------:R-:W-:Y:S05]  /*b4e0*/  BSYNC B0 ;  /* 0x0000000000007941 */ /* 0x000fea0003800000 */
.L_x_2628:
        /* <DEDUP_REMOVED lines=46> */
.L_x_2631:
[----:B------:R-:W-:Y:S05]  /*b7d0*/  BSYNC B0 ;  /* 0x0000000000007941 */ /* 0x000fea0003800000 */
.L_x_2630:
        /* <DEDUP_REMOVED lines=46> */
.L_x_2633:
[----:B------:R-:W-:Y:S05]  /*bac0*/  BSYNC B0 ;  /* 0x0000000000007941 */ /* 0x000fea0003800000 */
.L_x_2632:
        /* <DEDUP_REMOVED lines=46> */
.L_x_2635:
[----:B------:R-:W-:Y:S05]  /*bdb0*/  BSYNC B0 ;  /* 0x0000000000007941 */ /* 0x000fea0003800000 */
.L_x_2634:
        /* <DEDUP_REMOVED lines=46> */
.L_x_2608:
        /* <DEDUP_REMOVED lines=75> */
.L_x_2637:
[----:B--2---:R-:W-:Y:S05]  /*c550*/  BSYNC B0 ;  /* 0x0000000000007941 */ /* 0x004fea0003800000 */
.L_x_2636:
        /* <DEDUP_REMOVED lines=90> */
.L_x_2639:
[----:B-12-4-:R-:W-:Y:S05]  /*cb00*/  BSYNC B0 ;  /* 0x0000000000007941 */ /* 0x016fea0003800000 */
.L_x_2638:
        /* <DEDUP_REMOVED lines=154> */
.L_x_2643:
[----:B------:R-:W-:Y:S05]  /*d4b0*/  BSYNC B0 ;  /* 0x0000000000007941 */ /* 0x000fea0003800000 */
.L_x_2642:
        /* <DEDUP_REMOVED lines=114> */
.L_x_2645:
[----:B------:R-:W-:Y:S05]  /*dbe0*/  BSYNC B0 ;  /* 0x0000000000007941 */ /* 0x000fea0003800000 */
.L_x_2644:
        /* <DEDUP_REMOVED lines=113> */
.L_x_2641:
[----:B------:R-:W-:Y:S05]  /*e300*/  BSYNC B1 ;  /* 0x0000000000017941 */ /* 0x000fea0003800000 */
.L_x_2640:
        /* <DEDUP_REMOVED lines=111> */
.L_x_2647:
[----:B------:R-:W-:Y:S05]  /*ea00*/  BSYNC B0 ;  /* 0x0000000000007941 */ /* 0x000fea0003800000 */
.L_x_2646:
        /* <DEDUP_REMOVED lines=116> */
.L_x_2649:
[----:B------:R-:W-:Y:S05]  /*f150*/  BSYNC B0 ;  /* 0x0000000000007941 */ /* 0x000fea0003800000 */
.L_x_2648:
        /* <DEDUP_REMOVED lines=115> */
.L_x_2625:
[----:B------:R-:W-:Y:S05]  /*f890*/  BSYNC B2 ;  /* 0x0000000000027941 */ /* 0x000fea0003800000 */
.L_x_2607:
[----:B------:R-:W-:-:S04]  /*f8a0*/  DEPBAR.LE SB0, 0x2 ;  /* 0x000080800000791a */ /* 0x000fc80000000000 */
[----:B------:R-:W-:Y:S01]  /*f8b0*/  IMAD.MOV.U32 R184, RZ, RZ, 0x20 ;  /* 0x00000020ffb87424 */ /* 0x000fe200078e00ff */
[----:B------:R-:W-:Y:S01]  /*f8c0*/  BAR.SYNC.DEFER_BLOCKING 0x0 ;  /* 0x0000000000007b1d */ /* 0x000fe20000010000 */
[----:B------:R-:W-:Y:S01]  /*f8d0*/  LOP3.LUT P0, RZ, R132, 0x2, RZ, 0xc0, !PT ;  /* 0x0000000284ff7812 */ /* 0x000fe2000780c0ff */
[----:B------:R-:W-:Y:S01]  /*f8e0*/  IMAD.SHL.U32 R187, R5, 0x2, RZ ;  /* 0x0000000205bb7824 */ /* 0x000fe200078e00ff */
[----:B------:R-:W-:Y:S01]  /*f8f0*/  SHF.L.U32 R186, R2, 0x1, RZ ;  /* 0x0000000102ba7819 */ /* 0x000fe200000006ff */
[----:B------:R-:W-:Y:S01]  /*f900*/  IMAD.SHL.U32 R48, R0, 0x2, RZ ;  /* 0x0000000200307824 */ /* 0x000fe200078e00ff */
[----:B------:R-:W-:Y:S02]  /*f910*/  SEL R184, R184, 0xffffffe0, !P0 ;  /* 0xffffffe0b8b87807 */ /* 0x000fe40004000000 */
[----:B------:R-:W-:-:S03]  /*f920*/  LEA R189, R0, 0x18100, 0x1 ;  /* 0x0001810000bd7811 */ /* 0x000fc600078e08ff */
[----:B------:R-:W-:Y:S01]  /*f930*/  IMAD.IADD R2, R187, 0x1, R184 ;  /* 0x00000001bb027824 */ /* 0x000fe200078e02b8 */
[----:B------:R-:W-:Y:S01]  /*f940*/  IADD3 R185, R189, R186, RZ ;  /* 0x000000babdb97210 */ /* 0x000fe20007ffe0ff */
[----:B------:R-:W3:Y:S04]  /*f950*/  LDSM.16.M88.4 R48, [R48+0x18100] ;  /* 0x018100003030783b */ /* 0x000ee80000000200 */
[----:B------:R4:W1:Y:S04]  /*f960*/  LDSM.16.M88.4 R40, [R187+0xc100] ;  /* 0x00c10000bb28783b */ /* 0x0008680000000200 */
[----:B--2---:R4:W2:Y:S04]  /*f970*/  LDSM.16.M88.4 R32, [R187+0xc900] ;  /* 0x00c90000bb20783b */ /* 0x0048a80000000200 */
[----:B-1----:R4:W1:Y:S04]  /*f980*/  LDSM.16.M88.4 R24, [R187+0xd100] ;  /* 0x00d10000bb18783b */ /* 0x0028680000000200 */
        /* <DEDUP_REMOVED lines=24> */
[----:B------:R-:W-:-:S02]  /*fb10*/  SHF.L.U64.HI R5, R206, 0x1, R209 ;  /* 0x00000001ce057819 */ /* 0x000fc400000102d1 */
[----:B------:R-:W-:Y:S02]  /*fb20*/  ISETP.GE.AND P6, PT, R200, c[0x0][0x1d4], PT ;  /* 0x00007500c8007a0c */ /* 0x000fe40003fc6270 */
[----:B------:R-:W-:Y:S02]  /*fb30*/  IADD3 R14, P0, R8, UR18, RZ ;  /* 0x00000012080e7c10 */ /* 0x000fe4000ff1e0ff */
[----:B------:R-:W-:Y:S02]  /*fb40*/  SEL R8, RZ, 0x10, P4 ;  /* 0x00000010ff087807 */ /* 0x000fe40002000000 */
[----:B------:R-:W-:Y:S01]  /*fb50*/  IADD3.X R9, R9, UR7, R0, P0, !PT ;  /* 0x0000000709097c10 */ /* 0x000fe200087fe400 */
[----:B------:R-:W-:Y:S01]  /*fb60*/  IMAD.SHL.U32 R0, R206, 0x2, RZ ;  /* 0x00000002ce007824 */ /* 0x000fe200078e00ff */
[----:B------:R-:W-:Y:S02]  /*fb70*/  LEA R15, P0, R14, c[0x0][0x1f8], 0x1 ;  /* 0x00007e000e0f7a11 */ /* 0x000fe400078008ff */
[----:B------:R-:W-:-:S02]  /*fb80*/  IADD3 R28, -R8, 0x10, RZ ;  /* 0x00000010081c7810 */ /* 0x000fc40007ffe1ff */
[----:B------:R-:W-:Y:S01]  /*fb90*/  LEA.HI.X R14, R14, c[0x0][0x1fc], R9, 0x1, P0 ;  /* 0x00007f000e0e7a11 */ /* 0x000fe200000f0c09 */
[----:B------:R-:W4:Y:S01]  /*fba0*/  SHFL.IDX PT, R16, R15, 0x1, 0x181f ;  /* 0x00381f000f107f89 */ /* 0x000f2200000e0000 */
[----:B------:R-:W-:Y:S01]  /*fbb0*/  IMAD.SHL.U32 R9, R188, 0x2, RZ ;  /* 0x00000002bc097824 */ /* 0x000fe200078e00ff */
[----:B------:R-:W-:Y:S02]  /*fbc0*/  LOP3.LUT R28, R28, 0xf, RZ, 0xc0, !PT ;  /* 0x0000000f1c1c7812 */ /* 0x000fe400078ec0ff */
[----:B------:R-:W3:Y:S04]  /*fbd0*/  SHFL.IDX PT, R18, R14, 0x1, 0x181f ;  /* 0x00381f000e127f89 */ /* 0x000ee800000e0000 */
[----:B------:R-:W2:Y:S04]  /*fbe0*/  SHFL.IDX PT, R15, R15, RZ, 0x181f ;  /* 0x00181fff0f0f7589 */ /* 0x000ea800000e0000 */
[----:B------:R-:W1:Y:S01]  /*fbf0*/  SHFL.IDX PT, R14, R14, RZ, 0x181f ;  /* 0x00181fff0e0e7589 */ /* 0x000e6200000e0000 */
[----:B----4-:R-:W-:-:S04]  /*fc00*/  IADD3 R30, P2, P0, R31, R16, R12 ;  /* 0x000000101f1e7210 */ /* 0x010fc8000785e00c */
[----:B---3--:R-:W-:Y:S02]  /*fc10*/  IADD3.X R31, RZ, R18, R13, P2, P0 ;  /* 0x00000012ff1f7210 */ /* 0x008fe400017e040d */
[----:B------:R-:W-:-:S04]  /*fc20*/  IADD3 R28, P2, P0, R28, R16, R9 ;  /* 0x000000101c1c7210 */ /* 0x000fc8000785e009 */
[----:B------:R-:W-:Y:S02]  /*fc30*/  IADD3.X R29, RZ, R18, R10, P2, P0 ;  /* 0x00000012ff1d7210 */ /* 0x000fe400017e040a */
[----:B------:R-:W-:-:S04]  /*fc40*/  IADD3 R16, P2, P0, R17, R16, R0 ;  /* 0x0000001011107210 */ /* 0x000fc8000785e000 */
[----:B------:R-:W-:Y:S02]  /*fc50*/  IADD3.X R17, RZ, R18, R5, P2, P0 ;  /* 0x00000012ff117210 */ /* 0x000fe400017e0405 */
[----:B--2---:R-:W-:-:S05]  /*fc60*/  IADD3 R12, P0, R15, R12, RZ ;  /* 0x0000000c0f0c7210 */ /* 0x004fca0007f1e0ff */
        /* <DEDUP_REMOVED lines=14> */
.L_x_2650:
[----:B------:R-:W-:Y:S01]  /*fd50*/  LOP3.LUT R5, R7, 0xffffffe0, RZ, 0xc0, !PT ;  /* 0xffffffe007057812 */ /* 0x000fe200078ec0ff */
[----:B------:R-:W-:Y:S01]  /*fd60*/  IMAD.MOV.U32 R0, RZ, RZ, 0x40 ;  /* 0x00000040ff007424 */ /* 0x000fe200078e00ff */
[----:B------:R-:W-:Y:S01]  /*fd70*/  LEA.HI R7, R45, R82, RZ, 0x2 ;  /* 0x000000522d077211 */ /* 0x000fe200078f10ff */
[C---:B-123--:R-:W-:Y:S01]  /*fd80*/  HMMA.16816.F32 R36, R48.reuse, R32, RZ ;  /* 0x000000203024723c */ /* 0x04efe200000018ff */
[----:B------:R-:W-:Y:S01]  /*fd90*/  SHF.R.S32.HI R9, RZ, 0x1f, R6 ;  /* 0x0000001fff097819 */ /* 0x000fe20000011406 */
[----:B------:R-:W-:Y:S01]  /*fda0*/  IMAD.IADD R5, R82, 0x1, -R5 ;  /* 0x0000000152057824 */ /* 0x000fe200078e0a05 */
[----:B------:R-:W-:Y:S01]  /*fdb0*/  LOP3.LUT R7, R7, 0xfffffffc, RZ, 0xc0, !PT ;  /* 0xfffffffc07077812 */ /* 0x000fe200078ec0ff */
[----:B------:R-:W-:Y:S01]  /*fdc0*/  IMAD R183, R4, 0x2, R189 ;  /* 0x0000000204b77824 */ /* 0x000fe200078e02bd */
[----:B------:R-:W-:Y:S01]  /*fdd0*/  SEL R135, R0, 0xffffffc0, !P1 ;  /* 0xffffffc000877807 */ /* 0x000fe20004800000 */
[----:B------:R-:W-:Y:S01]  /*fde0*/  IMAD R182, R4, 0x2, R185 ;  /* 0x0000000204b67824 */ /* 0x000fe200078e02b9 */
[----:B------:R-:W-:Y:S01]  /*fdf0*/  LEA.HI R0, R9, R6, RZ, 0x3 ;  /* 0x0000000609007211 */ /* 0x000fe200078f18ff */
[----:B------:R-:W-:Y:S01]  /*fe00*/  IMAD.IADD R82, R82, 0x1, -R7 ;  /* 0x0000000152527824 */ /* 0x000fe200078e0a07 */
[----:B------:R-:W-:Y:S01]  /*fe10*/  SHF.R.S32.HI R8, RZ, 0x1f, R5 ;  /* 0x0000001fff087819 */ /* 0x000fe20000011405 */
[C---:B------:R-:W-:Y:S01]  /*fe20*/  HMMA.16816.F32 R32, R48.reuse, R34, RZ ;  /* 0x000000223020723c */ /* 0x040fe200000018ff */
[----:B------:R-:W-:Y:S01]  /*fe30*/  LOP3.LUT R9, R0, 0xffffff8, RZ, 0xc0, !PT ;  /* 0x0ffffff800097812 */ /* 0x000fe200078ec0ff */
[----:B------:R-:W-:Y:S01]  /*fe40*/  LDSM.16.M88.4 R64, [R183] ;  /* 0x00000000b740783b */ /* 0x000fe20000000200 */
[----:B------:R-:W-:Y:S01]  /*fe50*/  LEA.HI R7, R8, R5, RZ, 0x2 ;  /* 0x0000000508077211 */ /* 0x000fe200078f10ff */
[----:B------:R-:W-:Y:S01]  /*fe60*/  IMAD.IADD R88, R135, 0x1, R2 ;  /* 0x0000000187587824 */ /* 0x000fe200078e0202 */
[----:B------:R-:W-:Y:S01]  /*fe70*/  LEA.HI R0, R82, R82, RZ, 0x1 ;  /* 0x0000005252007211 */ /* 0x000fe200078f08ff */
[----:B------:R-:W-:Y:S01]  /*fe80*/  IMAD.IADD R9, R6, 0x1, -R9 ;  /* 0x0000000106097824 */ /* 0x000fe200078e0a09 */
[----:B------:R-:W-:Y:S01]  /*fe90*/  LEA.HI.SX32 R6, R7, UR15, 0x1e ;  /* 0x0000000f07067c11 */ /* 0x000fe2000f8ff2ff */
[C---:B------:R-:W-:Y:S01]  /*fea0*/  HMMA.16816.F32 R44, R48.reuse, R40, RZ ;  /* 0x00000028302c723c */ /* 0x040fe200000018ff */
[----:B------:R-:W-:Y:S01]  /*feb0*/  LOP3.LUT R11, R0, 0x1ffffffe, RZ, 0xc0, !PT ;  /* 0x1ffffffe000b7812 */ /* 0x000fe200078ec0ff */
[----:B------:R-:W-:Y:S01]  /*fec0*/  ULDC UR4, c[0x0][0x324] ;  /* 0x0000c90000047ab9 */ /* 0x000fe20000000800 */
[----:B------:R-:W-:Y:S01]  /*fed0*/  PLOP3.LUT P0, PT, PT, PT, UP2, 0x80, 0x0 ;  /* 0x000000000000781c */ /* 0x000fe20003f0f028 */
[----:B------:R-:W-:Y:S01]  /*fee0*/  IMAD R6, R9, 0x10, R6 ;  /* 0x0000001009067824 */ /* 0x000fe200078e0206 */
[----:B------:R-:W-:Y:S01]  /*fef0*/  ISETP.GE.AND P2, PT, R191, 0x1, PT ;  /* 0x00000001bf00780c */ /* 0x000fe20003f46270 */
[----:B------:R-:W-:Y:S01]  /*ff00*/  IMAD.IADD R11, R82, 0x1, -R11 ;  /* 0x00000001520b7824 */ /* 0x000fe200078e0a0b */
[----:B------:R-:W-:Y:S01]  /*ff10*/  ULOP3.LUT UR4, URZ, UR4, URZ, 0x33, !UPT ;  /* 0x000000043f047292 */ /* 0x000fe2000f8e333f */
[----:B------:R-:W-:Y:S01]  /*ff20*/  HMMA.16816.F32 R40, R48, R42, RZ ;  /* 0x0000002a3028723c */ /* 0x000fe200000018ff */
[----:B-----5:R-:W-:Y:S01]  /*ff30*/  LDSM.16.M88.4 R80, [R189+0x4000] ;  /* 0x00400000bd50783b */ /* 0x020fe20000000200 */
[----:B------:R-:W-:-:S03]  /*ff40*/  IMAD R202, R11, 0x8, R6 ;  /* 0x000000080bca7824 */ /* 0x000fc600078e0206 */
[----:B------:R-:W0:Y:S01]  /*ff50*/  LDGDEPBAR ;  /* 0x00000000000079af */ /* 0x000e220000000000 */
[----:B------:R-:W-:Y:S02]  /*ff60*/  IMAD.MOV.U32 R0, RZ, RZ, R202 ;  /* 0x000000ffff007224 */ /* 0x000fe400078e00ca */
[----:B------:R-:W-:Y:S01]  /*ff70*/  @P0 IMAD.HI.U32 R6, R202, c[0x0][0x2c8], RZ ;  /* 0x0000b200ca060a27 */ /* 0x000fe200078e00ff */
[----:B------:R-:W-:Y:S01]  /*ff80*/  PLOP3.LUT P0, PT, PT, PT, UP2, 0x80, 0x0 ;  /* 0x000000000000781c */ /* 0x000fe20003f0f028 */
[C---:B------:R-:W-:Y:S08]  /*ff90*/  HMMA.16816.F32 R28, R48.reuse, R24, RZ ;  /* 0x00000018301c723c */ /* 0x040ff000000018ff */
[----:B------:R-:W-:Y:S04]  /*ffa0*/  HMMA.16816.F32 R24, R48, R26, RZ ;  /* 0x0000001a3018723c */ /* 0x000fe800000018ff */
[----:B------:R-:W-:Y:S01]  /*ffb0*/  @P0 SHF.R.U32.HI R0, RZ, c[0x0][0x2cc], R6 ;  /* 0x0000b300ff000a19 */ /* 0x000fe20000011606 */
[----:B------:R-:W-:-:S03]  /*ffc0*/  IMAD.IADD R6, R187, 0x1, R135 ;  /* 0x00000001bb067824 */ /* 0x000fc600078e0287 */
[C---:B------:R-:W-:Y:S02]  /*ffd0*/  HMMA.16816.F32 R72, R48.reuse, R60, RZ ;  /* 0x0000003c3048723c */ /* 0x040fe400000018ff */
[----:B------:R-:W1:Y:S04]  /*ffe0*/  LDSM.16.M88.4 R12, [R6+0xc900] ;  /* 0x00c90000060c783b */ /* 0x000e680000000200 */
[----:B------:R-:W2:Y:S02]  /*fff0*/  LDSM.16.M88.4 R16, [R6+0xc100] ;  /* 0x00c100000610783b */ /* 0x000ea40000000200 */
[----:B------:R-:W-:Y:S02]  /*10000*/  HMMA.16816.F32 R48, R48, R62, RZ ;  /* 0x0000003e3030723c */ /* 0x000fe400000018ff */
[----:B------:R-:W3:Y:S04]  /*10010*/  LDSM.16.M88.4 R8, [R6+0xd100] ;  /* 0x00d100000608783b */ /* 0x000ee80000000200 */
[----:B------:R-:W4:Y:S02]  /*10020*/  LDSM.16.M88.4 R76, [R6+0xd900] ;  /* 0x00d90000064c783b */ /* 0x000f240000000200 */
[C---:B------:R-:W-:Y:S02]  /*10030*/  HMMA.16816.F32 R36, R68.reuse, R20, R36 ;  /* 0x000000144424723c */ /* 0x040fe40000001824 */
[----:B------:R-:W-:Y:S06]  /*10040*/  LDSM.16.M88.4 R60, [R88+0xc100] ;  /* 0x00c10000583c783b */ /* 0x000fec0000000200 */
[C---:B------:R-:W-:Y:S01]  /*10050*/  HMMA.16816.F32 R32, R68.reuse, R22, R32 ;  /* 0x000000164420723c */ /* 0x040fe20000001820 */
[----:B------:R-:W-:Y:S07]  /*10060*/  LDSM.16.M88.4 R20, [R182] ;  /* 0x00000000b614783b */ /* 0x000fee0000000200 */
        /* <DEDUP_REMOVED lines=8> */
[----:B------:R-:W4:Y:S07]  /*100f0*/  LDSM.16.M88.4 R48, [R88+0xd900] ;  /* 0x00d900005830783b */ /* 0x000f2e0000000200 */
[C---:B-1----:R-:W-:Y:S08]  /*10100*/  HMMA.16816.F32 R36, R64.reuse, R12, R36 ;  /* 0x0000000c4024723c */ /* 0x042ff00000001824 */
[C---:B------:R-:W-:Y:S01]  /*10110*/  HMMA.16816.F32 R32, R64.reuse, R14, R32 ;  /* 0x0000000e4020723c */ /* 0x040fe20000001820 */
[----:B------:R-:W1:Y:S07]  /*10120*/  LDSM.16.M88.4 R12, [R187+0xe900] ;  /* 0x00e90000bb0c783b */ /* 0x000e6e0000000200 */
[C---:B--2---:R-:W-:Y:S08]  /*10130*/  HMMA.16816.F32 R44, R64.reuse, R16, R44 ;  /* 0x00000010402c723c */ /* 0x044ff0000000182c */
[C---:B------:R-:W-:Y:S01]  /*10140*/  HMMA.16816.F32 R40, R64.reuse, R18, R40 ;  /* 0x000000124028723c */ /* 0x040fe20000001828 */
[----:B------:R-:W2:Y:S07]  /*10150*/  LDSM.16.M88.4 R16, [R187+0xe100] ;  /* 0x00e10000bb10783b */ /* 0x000eae0000000200 */
[C---:B---3--:R-:W-:Y:S08]  /*10160*/  HMMA.16816.F32 R28, R64.reuse, R8, R28 ;  /* 0x00000008401c723c */ /* 0x048ff0000000181c */
[C---:B------:R-:W-:Y:S01]  /*10170*/  HMMA.16816.F32 R24, R64.reuse, R10, R24 ;  /* 0x0000000a4018723c */ /* 0x040fe20000001818 */
[----:B------:R-:W3:Y:S07]  /*10180*/  LDSM.16.M88.4 R8, [R187+0xf100] ;  /* 0x00f10000bb08783b */ /* 0x000eee0000000200 */
[C---:B----4-:R-:W-:Y:S08]  /*10190*/  HMMA.16816.F32 R72, R64.reuse, R76, R72 ;  /* 0x0000004c4048723c */ /* 0x050ff00000001848 */
[----:B------:R-:W-:Y:S01]  /*101a0*/  HMMA.16816.F32 R68, R64, R78, R68 ;  /* 0x0000004e4044723c */ /* 0x000fe20000001844 */
[----:B------:R-:W4:Y:S04]  /*101b0*/  LDSM.16.M88.4 R76, [R187+0xf900] ;  /* 0x00f90000bb4c783b */ /* 0x000f280000000200 */
[----:B------:R-:W-:Y:S03]  /*101c0*/  LDSM.16.M88.4 R64, [R185+0x4000] ;  /* 0x00400000b940783b */ /* 0x000fe60000000200 */
[C---:B------:R-:W-:Y:S08]  /*101d0*/  HMMA.16816.F32 R36, R20.reuse, R56, R36 ;  /* 0x000000381424723c */ /* 0x040ff00000001824 */
[C---:B------:R-:W-:Y:S01]  /*101e0*/  HMMA.16816.F32 R32, R20.reuse, R58, R32 ;  /* 0x0000003a1420723c */ /* 0x040fe20000001820 */
[----:B------:R-:W1:Y:S07]  /*101f0*/  LDSM.16.M88.4 R56, [R2+0xe900] ;  /* 0x00e900000238783b */ /* 0x000e6e0000000200 */
        /* <DEDUP_REMOVED lines=8> */
[----:B------:R-:W4:Y:S04]  /*10280*/  LDSM.16.M88.4 R48, [R2+0xf900] ;  /* 0x00f900000230783b */ /* 0x000f280000000200 */
[----:B------:R-:W-:Y:S03]  /*10290*/  LDSM.16.M88.4 R20, [R183+0x4000] ;  /* 0x00400000b714783b */ /* 0x000fe60000000200 */
[C---:B-1----:R-:W-:Y:S08]  /*102a0*/  HMMA.16816.F32 R36, R80.reuse, R12, R36 ;  /* 0x0000000c5024723c */ /* 0x042ff00000001824 */
[C---:B------:R-:W-:Y:S01]  /*102b0*/  HMMA.16816.F32 R32, R80.reuse, R14, R32 ;  /* 0x0000000e5020723c */ /* 0x040fe20000001820 */
[----:B------:R-:W1:Y:S07]  /*102c0*/  LDSM.16.M88.4 R12, [R6+0xe900] ;  /* 0x00e90000060c783b */ /* 0x000e6e0000000200 */
[C---:B--2---:R-:W-:Y:S08]  /*102d0*/  HMMA.16816.F32 R44, R80.reuse, R16, R44 ;  /* 0x00000010502c723c */ /* 0x044ff0000000182c */
[C---:B------:R-:W-:Y:S01]  /*102e0*/  HMMA.16816.F32 R40, R80.reuse, R18, R40 ;  /* 0x000000125028723c */ /* 0x040fe20000001828 */
[----:B------:R-:W-:Y:S07]  /*102f0*/  LDSM.16.M88.4 R16, [R6+0xe100] ;  /* 0x00e100000610783b */ /* 0x000fee0000000200 */
[C---:B---3--:R-:W-:Y:S08]  /*10300*/  HMMA.16816.F32 R28, R80.reuse, R8, R28 ;  /* 0x00000008501c723c */ /* 0x048ff0000000181c */
[C---:B------:R-:W-:Y:S01]  /*10310*/  HMMA.16816.F32 R24, R80.reuse, R10, R24 ;  /* 0x0000000a5018723c */ /* 0x040fe20000001818 */
[----:B------:R-:W2:Y:S07]  /*10320*/  LDSM.16.M88.4 R8, [R6+0xf100] ;  /* 0x00f100000608783b */ /* 0x000eae0000000200 */
[C---:B----4-:R-:W-:Y:S08]  /*10330*/  HMMA.16816.F32 R72, R80.reuse, R76, R72 ;  /* 0x0000004c5048723c */ /* 0x050ff00000001848 */
[----:B------:R-:W-:Y:S01]  /*10340*/  HMMA.16816.F32 R68, R80, R78, R68 ;  /* 0x0000004e5044723c */ /* 0x000fe20000001844 */
[----:B------:R-:W-:Y:S07]  /*10350*/  LDSM.16.M88.4 R76, [R88+0x11900] ;  /* 0x01190000584c783b */ /* 0x000fee0000000200 */
[C---:B------:R-:W-:Y:S08]  /*10360*/  HMMA.16816.F32 R36, R64.reuse, R56, R36 ;  /* 0x000000384024723c */ /* 0x040ff00000001824 */
        /* <DEDUP_REMOVED lines=19> */
[----:B------:R-:W2:Y:S07]  /*104a0*/  LDSM.16.M88.4 R16, [R88+0xf900] ;  /* 0x00f900005810783b */ /* 0x000eae0000000200 */
        /* <DEDUP_REMOVED lines=14> */
[C---:B------:R-:W-:Y:S08]  /*10590*/  HMMA.16816.F32 R72, R52.reuse, R16, R72 ;  /* 0x000000103448723c */ /* 0x040ff00000001848 */
        /* <DEDUP_REMOVED lines=16> */
[----:B------:R-:W1:Y:S03]  /*106a0*/  LDSM.16.M88.4 R12, [R6+0x11100] ;  /* 0x01110000060c783b */ /* 0x000e660000000200 */
[C---:B--2---:R-:W-:Y:S08]  /*106b0*/  HMMA.16816.F32 R44, R60.reuse, R8, R44 ;  /* 0x000000083c2c723c */ /* 0x044ff0000000182c */
[C---:B------:R-:W-:Y:S01]  /*106c0*/  HMMA.16816.F32 R40, R60.reuse, R10, R40 ;  /* 0x0000000a3c28723c */ /* 0x040fe20000001828 */
[----:B------:R2:W1:Y:S07]  /*106d0*/  LDSM.16.M88.4 R8, [R6+0x11900] ;  /* 0x011900000608783b */ /* 0x00046e0000000200 */
[C---:B---3--:R-:W-:Y:S08]  /*106e0*/  HMMA.16816.F32 R36, R60.reuse, R20, R36 ;  /* 0x000000143c24723c */ /* 0x048ff00000001824 */
[C---:B------:R-:W-:Y:S01]  /*106f0*/  HMMA.16816.F32 R32, R60.reuse, R22, R32 ;  /* 0x000000163c20723c */ /* 0x040fe20000001820 */
[----:B------:R-:W-:Y:S07]  /*10700*/  LDSM.16.M88.4 R20, [R88+0x10900] ;  /* 0x010900005814783b */ /* 0x000fee0000000200 */
[----:B------:R-:W-:Y:S01]  /*10710*/  HMMA.16816.F32 R28, R60, R16, R28 ;  /* 0x000000103c1c723c */ /* 0x000fe2000000181c */
[----:B--2---:R-:W-:-:S05]  /*10720*/  LOP3.LUT R6, R7, 0x7ffffffc, RZ, 0xc0, !PT ;  /* 0x7ffffffc07067812 */ /* 0x004fca00078ec0ff */
[----:B------:R-:W-:Y:S01]  /*10730*/  IMAD.IADD R203, R5, 0x1, -R6 ;  /* 0x0000000105cb7824 */ /* 0x000fe200078e0a06 */
[----:B------:R-:W-:Y:S01]  /*10740*/  IADD3 R6, R190, 0x1, -R145 ;  /* 0x00000001be067810 */ /* 0x000fe20007ffe891 */
[----:B------:R-:W-:Y:S01]  /*10750*/  HMMA.16816.F32 R64, R60, R18, R64 ;  /* 0x000000123c40723c */ /* 0x000fe20000001840 */
[----:B------:R-:W-:Y:S01]  /*10760*/  LDSM.16.M88.4 R16, [R88+0x11100] ;  /* 0x011100005810783b */ /* 0x000fe20000000200 */
[----:B------:R-:W-:-:S05]  /*10770*/  IMAD.SHL.U32 R203, R203, 0x2, RZ ;  /* 0x00000002cbcb7824 */ /* 0x000fca00078e00ff */
[----:B------:R-:W-:Y:S01]  /*10780*/  IADD3 R7, -R193, R6, -R203 ;  /* 0x00000006c1077210 */ /* 0x000fe20007ffe9cb */
[----:B------:R-:W-:Y:S01]  /*10790*/  HMMA.16816.F32 R72, R60, R48, R72 ;  /* 0x000000303c48723c */ /* 0x000fe20000001848 */
[----:B------:R-:W-:-:S07]  /*107a0*/  IADD3 R5, -R203, R190, -R145 ;  /* 0x000000becb057210 */ /* 0x000fce0007ffe991 */
[----:B------:R-:W-:Y:S01]  /*107b0*/  HMMA.16816.F32 R68, R60, R50, R68 ;  /* 0x000000323c44723c */ /* 0x000fe20000001844 */
[----:B------:R-:W-:Y:S04]  /*107c0*/  LDSM.16.M88.4 R60, [R182+0x8000] ;  /* 0x00800000b63c783b */ /* 0x000fe80000000200 */
[----:B------:R-:W2:Y:S03]  /*107d0*/  LDSM.16.M88.4 R48, [R88+0x10100] ;  /* 0x010100005830783b */ /* 0x000ea60000000200 */
[C---:B----4-:R-:W-:Y:S08]  /*107e0*/  HMMA.16816.F32 R44, R52.reuse, R24, R44 ;  /* 0x00000018342c723c */ /* 0x050ff0000000182c */
[C---:B------:R-:W-:Y:S08]  /*107f0*/  HMMA.16816.F32 R40, R52.reuse, R26, R40 ;  /* 0x0000001a3428723c */ /* 0x040ff00000001828 */
[C---:B-1----:R-:W-:Y:S08]  /*10800*/  HMMA.16816.F32 R36, R52.reuse, R56, R36 ;  /* 0x000000383424723c */ /* 0x042ff00000001824 */
[C---:B------:R-:W-:Y:S08]  /*10810*/  HMMA.16816.F32 R32, R52.reuse, R58, R32 ;  /* 0x0000003a3420723c */ /* 0x040ff00000001820 */
[C---:B------:R-:W-:Y:S08]  /*10820*/  HMMA.16816.F32 R28, R52.reuse, R12, R28 ;  /* 0x0000000c341c723c */ /* 0x040ff0000000181c */
[C---:B------:R-:W-:Y:S08]  /*10830*/  HMMA.16816.F32 R64, R52.reuse, R14, R64 ;  /* 0x0000000e3440723c */ /* 0x040ff00000001840 */
[C---:B------:R-:W-:Y:S07]  /*10840*/  HMMA.16816.F32 R72, R52.reuse, R8, R72 ;  /* 0x000000083448723c */ /* 0x040fee0000001848 */
[C---:B------:R-:W-:Y:S01]  /*10850*/  IADD3 R9, R7.reuse, c[0x0][0x328], RZ ;  /* 0x0000ca0007097a10 */ /* 0x040fe20007ffe0ff */
[----:B------:R-:W-:Y:S01]  /*10860*/  HMMA.16816.F32 R68, R52, R10, R68 ;  /* 0x0000000a3444723c */ /* 0x000fe20000001844 */
[----:B------:R-:W-:-:S03]  /*10870*/  IADD3 R7, R7, UR4, RZ ;  /* 0x0000000407077c10 */ /* 0x000fc6000fffe0ff */
[----:B------:R-:W-:-:S03]  /*10880*/  IMAD.IADD R6, R9, 0x1, R2 ;  /* 0x0000000109067824 */ /* 0x000fc600078e0202 */
[----:B------:R-:W-:Y:S01]  /*10890*/  IMAD.IADD R11, R7, 0x1, R2 ;  /* 0x00000001070b7824 */ /* 0x000fe200078e0202 */
[----:B--2---:R-:W-:Y:S01]  /*108a0*/  HMMA.16816.F32 R44, R60, R48, R44 ;  /* 0x000000303c2c723c */ /* 0x004fe2000000182c */
        /* <DEDUP_REMOVED lines=20> */
.L_x_2653:
[----:B------:R-:W-:-:S04]  /*109f0*/  MOV R2, 0x1 ;  /* 0x0000000100027802 */ /* 0x000fc80000000f00 */
[----:B------:R-:W-:-:S13]  /*10a00*/  ISETP.NE.AND P0, PT, R2, c[0x0][0x32c], PT ;  /* 0x0000cb0002007a0c */ /* 0x000fda0003f05270 */
[----:B------:R-:W-:-:S05]  /*10a10*/  @P0 IMAD.HI.U32 R2, R6, c[0x0][0x330], RZ ;  /* 0x0000cc0006020a27 */ /* 0x000fca00078e00ff */
[----:B------:R-:W-:Y:S02]  /*10a20*/  @P0 SHF.R.U32.HI R6, RZ, c[0x0][0x334], R2 ;  /* 0x0000cd00ff060a19 */ /* 0x000fe40000011602 */
.L_x_2654:
[----:B------:R-:W-:Y:S05]  /*10a30*/  BSYNC B0 ;  /* 0x0000000000007941 */ /* 0x000fea0003800000 */
.L_x_2652:
[----:B------:R-:W-:-:S04]  /*10a40*/  IMAD R6, R6, c[0x0][0x32c], -R145 ;  /* 0x0000cb0006067a24 */ /* 0x000fc800078e0a91 */
[----:B------:R-:W-:-:S05]  /*10a50*/  IMAD.IADD R6, R6, 0x1, -R203 ;  /* 0x0000000106067824 */ /* 0x000fca00078e0acb */
[----:B------:R-:W-:Y:S02]  /*10a60*/  IADD3 R2, R6, c[0x0][0x32c], RZ ;  /* 0x0000cb0006027a10 */ /* 0x000fe40007ffe0ff */
[----:B------:R-:W-:Y:S02]  /*10a70*/  IMNMX R11, R11, R6, !PT ;  /* 0x000000060b0b7217 */ /* 0x000fe40007800200 */
[----:B------:R-:W-:Y:S02]  /*10a80*/  IMNMX R13, R13, R2, PT ;  /* 0x000000020d0d7217 */ /* 0x000fe40003800200 */
.L_x_2651:
        /* <DEDUP_REMOVED lines=65> */
.L_x_2657:
[----:B------:R-:W-:-:S04]  /*10ea0*/  MOV R0, 0x1 ;  /* 0x0000000100007802 */ /* 0x000fc80000000f00 */
[----:B------:R-:W-:-:S13]  /*10eb0*/  ISETP.NE.AND P0, PT, R0, c[0x0][0x32c], PT ;  /* 0x0000cb0000007a0c */ /* 0x000fda0003f05270 */
[----:B------:R-:W-:-:S05]  /*10ec0*/  @P0 IMAD.HI.U32 R0, R16, c[0x0][0x330], RZ ;  /* 0x0000cc0010000a27 */ /* 0x000fca00078e00ff */
[----:B------:R-:W-:Y:S02]  /*10ed0*/  @P0 SHF.R.U32.HI R16, RZ, c[0x0][0x334], R0 ;  /* 0x0000cd00ff100a19 */ /* 0x000fe40000011600 */
.L_x_2658:
[----:B------:R-:W-:Y:S05]  /*10ee0*/  BSYNC B0 ;  /* 0x0000000000007941 */ /* 0x000fea0003800000 */
.L_x_2656:
[----:B------:R-:W-:-:S04]  /*10ef0*/  IMAD R0, R16, c[0x0][0x32c], -R145 ;  /* 0x0000cb0010007a24 */ /* 0x000fc800078e0a91 */
[----:B------:R-:W-:-:S05]  /*10f00*/  IMAD.IADD R0, R0, 0x1, -R203 ;  /* 0x0000000100007824 */ /* 0x000fca00078e0acb */
[----:B------:R-:W-:Y:S02]  /*10f10*/  IADD3 R5, R0, c[0x0][0x32c], RZ ;  /* 0x0000cb0000057a10 */ /* 0x000fe40007ffe0ff */
[----:B------:R-:W-:Y:S02]  /*10f20*/  IMNMX R7, R7, R0, !PT ;  /* 0x0000000007077217 */ /* 0x000fe40007800200 */
[----:B------:R-:W-:Y:S02]  /*10f30*/  IMNMX R2, R2, R5, PT ;  /* 0x0000000502027217 */ /* 0x000fe40003800200 */
.L_x_2655:
        /* <DEDUP_REMOVED lines=134> */
[----:B---3--:R-:W-:Y:S01]  /*117a0*/  F2FP.PACK_AB R98, R150, R155 ;  /* 0x0000009b9662723e */ /* 0x008fe200000000ff */
        /* <DEDUP_REMOVED lines=289> */
.L_x_2659:
        /* <DEDUP_REMOVED lines=20> */
.L_x_2661:
[----:B------:R-:W-:-:S04]  /*12b00*/  MOV R3, 0x1 ;  /* 0x0000000100037802 */ /* 0x000fc80000000f00 */
[----:B------:R-:W-:-:S13]  /*12b10*/  ISETP.NE.AND P0, PT, R3, c[0x0][0x32c], PT ;  /* 0x0000cb0003007a0c */ /* 0x000fda0003f05270 */
[----:B------:R-:W-:-:S05]  /*12b20*/  @P0 IMAD.HI.U32 R3, R4, c[0x0][0x330], RZ ;  /* 0x0000cc0004030a27 */ /* 0x000fca00078e00ff */
[----:B------:R-:W-:Y:S02]  /*12b30*/  @P0 SHF.R.U32.HI R4, RZ, c[0x0][0x334], R3 ;  /* 0x0000cd00ff040a19 */ /* 0x000fe40000011603 */
.L_x_2662:
[----:B------:R-:W-:-:S05]  /*12b40*/  MOV R3, c[0x0][0x32c] ;  /* 0x0000cb0000037a02 */ /* 0x000fca0000000f00 */
[----:B------:R-:W-:-:S05]  /*12b50*/  IMAD R4, R4, R3, c[0x0][0x32c] ;  /* 0x0000cb0004047624 */ /* 0x000fca00078e0203 */
[----:B------:R-:W-:-:S04]  /*12b60*/  IMNMX R5, R5, R4, PT ;  /* 0x0000000405057217 */ /* 0x000fc80003800200 */
.L_x_2660:
        /* <DEDUP_REMOVED lines=18> */
.L_x_2674:
        /* <DEDUP_REMOVED lines=8> */
[----:B------:R2:W1:Y:S04]  /*12d10*/  LDSM.16.M88.4 R144, [R187+UR4+0xc900] ;  /* 0x00c90004bb90783b */ /* 0x0004680008000200 */
        /* <DEDUP_REMOVED lines=9> */
[----:B-1----:R-:W-:Y:S01]  /*12db0*/  IMAD.WIDE.U32 R6, R198, c[0x0][0x208], RZ ;  /* 0x00008200c6067a25 */ /* 0x002fe200078e00ff */
[----:B------:R-:W-:Y:S02]  /*12dc0*/  SHF.R.S32.HI R4, RZ, 0x1f, R197 ;  /* 0x0000001fff047819 */ /* 0x000fe400000114c5 */
[----:B------:R-:W-:Y:S01]  /*12dd0*/  SHF.L.U64.HI R8, R210, 0x1, R207 ;  /* 0x00000001d2087819 */ /* 0x000fe200000102cf */
[----:B------:R-:W-:Y:S01]  /*12de0*/  IMAD R5, R5, c[0x0][0x208], RZ ;  /* 0x0000820005057a24 */ /* 0x000fe200078e02ff */
[----:B------:R-:W-:Y:S01]  /*12df0*/  IADD3 R13, -R208, 0x10, RZ ;  /* 0x00000010d00d7810 */ /* 0x000fe20007ffe1ff */
[----:B------:R-:W-:Y:S01]  /*12e00*/  IMAD R4, R4, c[0x0][0x218], RZ ;  /* 0x0000860004047a24 */ /* 0x000fe200078e02ff */
[----:B------:R-:W-:Y:S01]  /*12e10*/  SHF.L.U64.HI R9, R206, 0x1, R209 ;  /* 0x00000001ce097819 */ /* 0x000fe200000102d1 */
[----:B------:R-:W-:Y:S01]  /*12e20*/  IMAD R5, R198, c[0x0][0x20c], R5 ;  /* 0x00008300c6057a24 */ /* 0x000fe200078e0205 */
[----:B------:R-:W-:Y:S01]  /*12e30*/  LOP3.LUT R13, R13, 0xf, RZ, 0xc0, !PT ;  /* 0x0000000f0d0d7812 */ /* 0x000fe200078ec0ff */
[----:B------:R-:W-:Y:S01]  /*12e40*/  IMAD R4, R197, c[0x0][0x21c], R4 ;  /* 0x00008700c5047a24 */ /* 0x000fe200078e0204 */
[----:B------:R-:W-:Y:S01]  /*12e50*/  ISETP.GE.AND P2, PT, R200, c[0x0][0x1d4], PT ;  /* 0x00007500c8007a0c */ /* 0x000fe20003f46270 */
[----:B------:R-:W-:Y:S01]  /*12e60*/  IMAD.IADD R7, R7, 0x1, R5 ;  /* 0x0000000107077824 */ /* 0x000fe200078e0205 */
[----:B------:R-:W-:Y:S03]  /*12e70*/  SHF.L.U64.HI R5, R188, 0x1, R211 ;  /* 0x00000001bc057819 */ /* 0x000fe600000102d3 */
[----:B------:R-:W-:Y:S05]  /*12e80*/  IMAD.WIDE.U32 R6, R197, c[0x0][0x218], R6 ;  /* 0x00008600c5067a25 */ /* 0x000fea00078e0006 */
[----:B------:R-:W-:Y:S02]  /*12e90*/  IADD3 R2, P0, R6, UR18, RZ ;  /* 0x0000001206027c10 */ /* 0x000fe4000ff1e0ff */
[----:B------:R-:W-:Y:S02]  /*12ea0*/  SEL R6, RZ, 0x10, P5 ;  /* 0x00000010ff067807 */ /* 0x000fe40002800000 */
[----:B------:R-:W-:Y:S01]  /*12eb0*/  IADD3.X R7, R7, UR7, R4, P0, !PT ;  /* 0x0000000707077c10 */ /* 0x000fe200087fe404 */
[----:B------:R-:W-:Y:S01]  /*12ec0*/  IMAD.SHL.U32 R4, R188, 0x2, RZ ;  /* 0x00000002bc047824 */ /* 0x000fe200078e00ff */
[----:B------:R-:W-:Y:S02]  /*12ed0*/  LEA R11, P0, R2, c[0x0][0x1f8], 0x1 ;  /* 0x00007e00020b7a11 */ /* 0x000fe400078008ff */
[----:B------:R-:W-:Y:S02]  /*12ee0*/  IADD3 R18, -R6, 0x10, RZ ;  /* 0x0000001006127810 */ /* 0x000fe40007ffe1ff */
[----:B------:R-:W-:Y:S01]  /*12ef0*/  LEA.HI.X R10, R2, c[0x0][0x1fc], R7, 0x1, P0 ;  /* 0x00007f00020a7a11 */ /* 0x000fe200000f0c07 */
[----:B------:R-:W1:Y:S01]  /*12f00*/  SHFL.IDX PT, R12, R11, 0x1, 0x181f ;  /* 0x00381f000b0c7f89 */ /* 0x000e6200000e0000 */
[----:B------:R-:W-:Y:S01]  /*12f10*/  SEL R2, RZ, 0x10, P4 ;  /* 0x00000010ff027807 */ /* 0x000fe20002000000 */
[----:B------:R-:W-:Y:S01]  /*12f20*/  IMAD.SHL.U32 R7, R210, 0x2, RZ ;  /* 0x00000002d2077824 */ /* 0x000fe200078e00ff */
[----:B------:R-:W-:Y:S01]  /*12f30*/  LOP3.LUT R18, R18, 0xf, RZ, 0xc0, !PT ;  /* 0x0000000f12127812 */ /* 0x000fe200078ec0ff */
[----:B------:R-:W5:Y:S01]  /*12f40*/  SHFL.IDX PT, R14, R10, 0x1, 0x181f ;  /* 0x00381f000a0e7f89 */ /* 0x000f6200000e0000 */
[----:B------:R-:W-:Y:S03]  /*12f50*/  IADD3 R17, -R2, 0x10, RZ ;  /* 0x0000001002117810 */ /* 0x000fe60007ffe1ff */
[----:B------:R-:W2:Y:S01]  /*12f60*/  SHFL.IDX PT, R11, R11, RZ, 0x181f ;  /* 0x00181fff0b0b7589 */ /* 0x000ea200000e0000 */
[----:B------:R-:W-:Y:S03]  /*12f70*/  LOP3.LUT R17, R17, 0xf, RZ, 0xc0, !PT ;  /* 0x0000000f11117812 */ /* 0x000fe600078ec0ff */
[----:B------:R-:W4:Y:S01]  /*12f80*/  SHFL.IDX PT, R10, R10, RZ, 0x181f ;  /* 0x00181fff0a0a7589 */ /* 0x000f2200000e0000 */
[----:B-1----:R-:W-:Y:S04]  /*12f90*/  IADD3 R18, P1, P0, R18, R12, R7 ;  /* 0x0000000c12127210 */ /* 0x002fe8000783e007 */
[----:B-----5:R-:W-:Y:S02]  /*12fa0*/  IADD3.X R19, RZ, R14, R8, P1, P0 ;  /* 0x0000000eff137210 */ /* 0x020fe40000fe0408 */
[----:B------:R-:W-:Y:S04]  /*12fb0*/  IADD3 R16, P1, P0, R17, R12, R4 ;  /* 0x0000000c11107210 */ /* 0x000fe8000783e004 */
[----:B------:R-:W-:Y:S02]  /*12fc0*/  IADD3.X R17, RZ, R14, R5, P1, P0 ;  /* 0x0000000eff117210 */ /* 0x000fe40000fe0405 */
[----:B------:R-:W-:Y:S04]  /*12fd0*/  IADD3 R12, P1, P0, R13, R12, R212 ;  /* 0x0000000c0d0c7210 */ /* 0x000fe8000783e0d4 */
[----:B------:R-:W-:Y:S02]  /*12fe0*/  IADD3.X R13, RZ, R14, R9, P1, P0 ;  /* 0x0000000eff0d7210 */ /* 0x000fe40000fe0409 */
[C---:B--2---:R-:W-:Y:S05]  /*12ff0*/  IADD3 R14, P0, R11.reuse, R7, RZ ;  /* 0x000000070b0e7210 */ /* 0x044fea0007f1e0ff */
[C---:B----4-:R-:W-:Y:S01]  /*13000*/  IMAD.X R15, R10.reuse, 0x1, R8, P0 ;  /* 0x000000010a0f7824 */ /* 0x050fe200000e0608 */
        /* <DEDUP_REMOVED lines=17> */
.L_x_2664:
[C---:B-1-34-:R-:W-:Y:S01]  /*13120*/  HMMA.16816.F32 R4, R136.reuse, R140, RZ ;  /* 0x0000008c8804723c */ /* 0x05afe200000018ff */
        /* <DEDUP_REMOVED lines=20> */
[----:B------:R-:W1:Y:S06]  /*13270*/  LDSM.16.M88.4 R136, [R183] ;  /* 0x00000000b788783b */ /* 0x000e6c0000000200 */
[----:B------:R-:W3:Y:S01]  /*13280*/  LDSM.16.M88.4 R152, [R2+0xd900] ;  /* 0x00d900000298783b */ /* 0x000ee20000000200 */
        /* <DEDUP_REMOVED lines=11> */
[----:B------:R-:W4:Y:S06]  /*13340*/  LDSM.16.M88.4 R156, [R182] ;  /* 0x00000000b69c783b */ /* 0x000f2c0000000200 */
[----:B------:R-:W-:Y:S01]  /*13350*/  LDSM.16.M88.4 R172, [R134+0x10900] ;  /* 0x0109000086ac783b */ /* 0x000fe20000000200 */
[C---:B-1----:R-:W-:Y:S08]  /*13360*/  HMMA.16816.F32 R4, R136.reuse, R140, R4 ;  /* 0x0000008c8804723c */ /* 0x042ff00000001804 */
[C---:B------:R-:W-:Y:S01]  /*13370*/  HMMA.16816.F32 R8, R136.reuse, R142, R8 ;  /* 0x0000008e8808723c */ /* 0x040fe20000001808 */
[----:B------:R-:W1:Y:S07]  /*13380*/  LDSM.16.M88.4 R140, [R133+0xc900] ;  /* 0x00c90000858c783b */ /* 0x000e6e0000000200 */
        /* <DEDUP_REMOVED lines=8> */
[----:B------:R-:W-:Y:S06]  /*13410*/  LDSM.16.M88.4 R136, [R189+0x4000] ;  /* 0x00400000bd88783b */ /* 0x000fec0000000200 */
[----:B------:R-:W3:Y:S01]  /*13420*/  LDSM.16.M88.4 R152, [R187+UR4+0xe100] ;  /* 0x00e10004bb98783b */ /* 0x000ee20008000200 */
[C---:B----4-:R-:W-:Y:S08]  /*13430*/  HMMA.16816.F32 R4, R156.reuse, R160, R4 ;  /* 0x000000a09c04723c */ /* 0x050ff00000001804 */
[C---:B------:R-:W-:Y:S01]  /*13440*/  HMMA.16816.F32 R8, R156.reuse, R162, R8 ;  /* 0x000000a29c08723c */ /* 0x040fe20000001808 */
[----:B------:R-:W-:Y:S07]  /*13450*/  LDSM.16.M88.4 R160, [R187+UR4+0xf100] ;  /* 0x00f10004bba0783b */ /* 0x000fee0008000200 */
[C---:B-1----:R-:W-:Y:S08]  /*13460*/  HMMA.16816.F32 R12, R156.reuse, R140, R12 ;  /* 0x0000008c9c0c723c */ /* 0x042ff0000000180c */
[C---:B------:R-:W-:Y:S01]  /*13470*/  HMMA.16816.F32 R16, R156.reuse, R142, R16 ;  /* 0x0000008e9c10723c */ /* 0x040fe20000001810 */
[----:B------:R-:W1:Y:S07]  /*13480*/  LDSM.16.M88.4 R140, [R187+UR4+0xe900] ;  /* 0x00e90004bb8c783b */ /* 0x000e6e0008000200 */
[C---:B-----5:R-:W-:Y:S08]  /*13490*/  HMMA.16816.F32 R20, R156.reuse, R144, R20 ;  /* 0x000000909c14723c */ /* 0x060ff00000001814 */
[C---:B------:R-:W-:Y:S01]  /*134a0*/  HMMA.16816.F32 R24, R156.reuse, R146, R24 ;  /* 0x000000929c18723c */ /* 0x040fe20000001818 */
[----:B------:R-:W4:Y:S07]  /*134b0*/  LDSM.16.M88.4 R144, [R187+UR4+0xf900] ;  /* 0x00f90004bb90783b */ /* 0x000f2e0008000200 */
[C---:B--2---:R-:W-:Y:S08]  /*134c0*/  HMMA.16816.F32 R28, R156.reuse, R148, R28 ;  /* 0x000000949c1c723c */ /* 0x044ff0000000181c */
[----:B------:R-:W-:Y:S01]  /*134d0*/  HMMA.16816.F32 R32, R156, R150, R32 ;  /* 0x000000969c20723c */ /* 0x000fe20000001820 */
[----:B------:R-:W2:Y:S06]  /*134e0*/  LDSM.16.M88.4 R148, [R0+0xe900] ;  /* 0x00e900000094783b */ /* 0x000eac0000000200 */
[----:B------:R-:W-:Y:S01]  /*134f0*/  LDSM.16.M88.4 R156, [R2+0xf900] ;  /* 0x00f90000029c783b */ /* 0x000fe20000000200 */
[C---:B---3--:R-:W-:Y:S08]  /*13500*/  HMMA.16816.F32 R4, R136.reuse, R152, R4 ;  /* 0x000000988804723c */ /* 0x048ff00000001804 */
        /* <DEDUP_REMOVED lines=8> */
[C---:B----4-:R-:W-:Y:S08]  /*13590*/  HMMA.16816.F32 R28, R136.reuse, R144, R28 ;  /* 0x00000090881c723c */ /* 0x050ff0000000181c */
[----:B------:R-:W-:Y:S01]  /*135a0*/  HMMA.16816.F32 R32, R136, R146, R32 ;  /* 0x000000928820723c */ /* 0x000fe20000001820 */
[----:B------:R-:W-:Y:S06]  /*135b0*/  LDSM.16.M88.4 R136, [R183+0x4000] ;  /* 0x00400000b788783b */ /* 0x000fec0000000200 */
[----:B------:R-:W3:Y:S01]  /*135c0*/  LDSM.16.M88.4 R144, [R2+0xe100] ;  /* 0x00e100000290783b */ /* 0x000ee20000000200 */
[C---:B------:R-:W-:Y:S08]  /*135d0*/  HMMA.16816.F32 R4, R164.reuse, R168, R4 ;  /* 0x000000a8a404723c */ /* 0x040ff00000001804 */
[C---:B------:R-:W-:Y:S01]  /*135e0*/  HMMA.16816.F32 R8, R164.reuse, R170, R8 ;  /* 0x000000aaa408723c */ /* 0x040fe20000001808 */
[----:B------:R-:W-:Y:S07]  /*135f0*/  LDSM.16.M88.4 R168, [R134+0xf900] ;  /* 0x00f9000086a8783b */ /* 0x000fee0000000200 */
[C---:B--2---:R-:W-:Y:S08]  /*13600*/  HMMA.16816.F32 R12, R164.reuse, R148, R12 ;  /* 0x00000094a40c723c */ /* 0x044ff0000000180c */
[C---:B------:R-:W-:Y:S01]  /*13610*/  HMMA.16816.F32 R16, R164.reuse, R150, R16 ;  /* 0x00000096a410723c */ /* 0x040fe20000001810 */
[----:B------:R-:W2:Y:S07]  /*13620*/  LDSM.16.M88.4 R148, [R2+0xe900] ;  /* 0x00e900000294783b */ /* 0x000eae0000000200 */
[C---:B-1----:R-:W-:Y:S08]  /*13630*/  HMMA.16816.F32 R20, R164.reuse, R140, R20 ;  /* 0x0000008ca414723c */ /* 0x042ff00000001814 */
[C---:B------:R-:W-:Y:S01]  /*13640*/  HMMA.16816.F32 R24, R164.reuse, R142, R24 ;  /* 0x0000008ea418723c */ /* 0x040fe20000001818 */
[----:B------:R-:W1:Y:S07]  /*13650*/  LDSM.16.M88.4 R140, [R2+0xf100] ;  /* 0x00f10000028c783b */ /* 0x000e6e0000000200 */
[C---:B------:R-:W-:Y:S08]  /*13660*/  HMMA.16816.F32 R28, R164.reuse, R152, R28 ;  /* 0x00000098a41c723c */ /* 0x040ff0000000181c */
[----:B------:R-:W-:Y:S01]  /*13670*/  HMMA.16816.F32 R32, R164, R154, R32 ;  /* 0x0000009aa420723c */ /* 0x000fe20000001820 */
[----:B------:R-:W4:Y:S06]  /*13680*/  LDSM.16.M88.4 R152, [R182+0x4000] ;  /* 0x00400000b698783b */ /* 0x000f2c0000000200 */
[----:B------:R-:W-:Y:S01]  /*13690*/  LDSM.16.M88.4 R164, [R134+0xf100] ;  /* 0x00f1000086a4783b */ /* 0x000fe20000000200 */
[C---:B---3--:R-:W-:Y:S08]  /*136a0*/  HMMA.16816.F32 R4, R136.reuse, R144, R4 ;  /* 0x000000908804723c */ /* 0x048ff00000001804 */
[C---:B------:R-:W-:Y:S01]  /*136b0*/  HMMA.16816.F32 R8, R136.reuse, R146, R8 ;  /* 0x000000928808723c */ /* 0x040fe20000001808 */
[----:B------:R-:W3:Y:S07]  /*136c0*/  LDSM.16.M88.4 R144, [R134+0xe900] ;  /* 0x00e900008690783b */ /* 0x000eee0000000200 */
[C---:B--2---:R-:W-:Y:S08]  /*136d0*/  HMMA.16816.F32 R12, R136.reuse, R148, R12 ;  /* 0x00000094880c723c */ /* 0x044ff0000000180c */
[C---:B------:R-:W-:Y:S01]  /*136e0*/  HMMA.16816.F32 R16, R136.reuse, R150, R16 ;  /* 0x000000968810723c */ /* 0x040fe20000001810 */
[----:B------:R-:W-:Y:S07]  /*136f0*/  LDSM.16.M88.4 R148, [R187+UR4+0x10100] ;  /* 0x01010004bb94783b */ /* 0x000fee0008000200 */
[C---:B-1----:R-:W-:Y:S08]  /*13700*/  HMMA.16816.F32 R20, R136.reuse, R140, R20 ;  /* 0x0000008c8814723c */ /* 0x042ff00000001814 */
[C---:B------:R-:W-:Y:S01]  /*13710*/  HMMA.16816.F32 R24, R136.reuse, R142, R24 ;  /* 0x0000008e8818723c */ /* 0x040fe20000001818 */
[----:B------:R-:W1:Y:S07]  /*13720*/  LDSM.16.M88.4 R140, [R189+0x8000] ;  /* 0x00800000bd8c783b */ /* 0x000e6e0000000200 */
[C---:B------:R-:W-:Y:S08]  /*13730*/  HMMA.16816.F32 R28, R136.reuse, R156, R28 ;  /* 0x0000009c881c723c */ /* 0x040ff0000000181c */
[----:B------:R-:W-:Y:S01]  /*13740*/  HMMA.16816.F32 R32, R136, R158, R32 ;  /* 0x0000009e8820723c */ /* 0x000fe20000001820 */
[----:B------:R-:W2:Y:S06]  /*13750*/  LDSM.16.M88.4 R136, [R187+UR4+0x10900] ;  /* 0x01090004bb88783b */ /* 0x000eac0008000200 */
[----:B------:R-:W-:Y:S01]  /*13760*/  LDSM.16.M88.4 R156, [R187+UR4+0x11900] ;  /* 0x01190004bb9c783b */ /* 0x000fe20008000200 */
[C---:B----4-:R-:W-:Y:S08]  /*13770*/  HMMA.16816.F32 R4, R152.reuse, R160, R4 ;  /* 0x000000a09804723c */ /* 0x050ff00000001804 */
[C---:B------:R-:W-:Y:S01]  /*13780*/  HMMA.16816.F32 R8, R152.reuse, R162, R8 ;  /* 0x000000a29808723c */ /* 0x040fe20000001808 */
[----:B------:R-:W-:Y:S07]  /*13790*/  LDSM.16.M88.4 R160, [R185+0x8000] ;  /* 0x00800000b9a0783b */ /* 0x000fee0000000200 */
[C---:B---3--:R-:W-:Y:S08]  /*137a0*/  HMMA.16816.F32 R12, R152.reuse, R144, R12 ;  /* 0x00000090980c723c */ /* 0x048ff0000000180c */
[C---:B------:R-:W-:Y:S01]  /*137b0*/  HMMA.16816.F32 R16, R152.reuse, R146, R16 ;  /* 0x000000929810723c */ /* 0x040fe20000001810 */
[----:B------:R-:W3:Y:S07]  /*137c0*/  LDSM.16.M88.4 R144, [R187+UR4+0x11100] ;  /* 0x01110004bb90783b */ /* 0x000eee0008000200 */
[C---:B------:R-:W-:Y:S08]  /*137d0*/  HMMA.16816.F32 R20, R152.reuse, R164, R20 ;  /* 0x000000a49814723c */ /* 0x040ff00000001814 */
[C---:B------:R-:W-:Y:S01]  /*137e0*/  HMMA.16816.F32 R24, R152.reuse, R166, R24 ;  /* 0x000000a69818723c */ /* 0x040fe20000001818 */
[----:B------:R-:W4:Y:S07]  /*137f0*/  LDSM.16.M88.4 R164, [R0+0x10100] ;  /* 0x0101000000a4783b */ /* 0x000f2e0000000200 */
[C---:B------:R-:W-:Y:S08]  /*13800*/  HMMA.16816.F32 R28, R152.reuse, R168, R28 ;  /* 0x000000a8981c723c */ /* 0x040ff0000000181c */
[----:B------:R-:W-:Y:S01]  /*13810*/  HMMA.16816.F32 R32, R152, R170, R32 ;  /* 0x000000aa9820723c */ /* 0x000fe20000001820 */
[----:B------:R-:W5:Y:S06]  /*13820*/  LDSM.16.M88.4 R152, [R0+0x10900] ;  /* 0x010900000098783b */ /* 0x000f6c0000000200 */
        /* <DEDUP_REMOVED lines=8> */
[----:B------:R2:W3:Y:S07]  /*138b0*/  LDSM.16.M88.4 R136, [R0+0x11900] ;  /* 0x011900000088783b */ /* 0x0004ee0000000200 */
[C---:B------:R-:W-:Y:S08]  /*138c0*/  HMMA.16816.F32 R20, R140.reuse, R144, R20 ;  /* 0x000000908c14723c */ /* 0x040ff00000001814 */
[C---:B------:R-:W-:Y:S01]  /*138d0*/  HMMA.16816.F32 R24, R140.reuse, R146, R24 ;  /* 0x000000928c18723c */ /* 0x040fe20000001818 */
[----:B------:R-:W-:Y:S07]  /*138e0*/  LDSM.16.M88.4 R144, [R2+0x10100] ;  /* 0x010100000290783b */ /* 0x000fee0000000200 */
[C---:B------:R-:W-:Y:S04]  /*138f0*/  HMMA.16816.F32 R28, R140.reuse, R156, R28 ;  /* 0x0000009c8c1c723c */ /* 0x040fe8000000181c */
[----:B--2---:R-:W-:Y:S01]  /*13900*/  IMAD.MOV.U32 R0, RZ, RZ, R202 ;  /* 0x000000ffff007224 */ /* 0x004fe200078e00ca */
[----:B------:R-:W-:Y:S03]  /*13910*/  @P0 SHF.R.U32.HI R0, RZ, c[0x0][0x2cc], R133 ;  /* 0x0000b300ff000a19 */ /* 0x000fe60000011685 */
[----:B------:R-:W-:Y:S01]  /*13920*/  HMMA.16816.F32 R32, R140, R158, R32 ;  /* 0x0000009e8c20723c */ /* 0x000fe20000001820 */
[----:B------:R-:W2:Y:S06]  /*13930*/  LDSM.16.M88.4 R140, [R183+0x8000] ;  /* 0x00800000b78c783b */ /* 0x000eac0000000200 */
[----:B------:R-:W2:Y:S01]  /*13940*/  LDSM.16.M88.4 R156, [R2+0x10900] ;  /* 0x01090000029c783b */ /* 0x000ea20000000200 */
[C---:B----4-:R-:W-:Y:S05]  /*13950*/  HMMA.16816.F32 R4, R160.reuse, R164, R4 ;  /* 0x000000a4a004723c */ /* 0x050fea0000001804 */
[----:B------:R-:W-:Y:S03]  /*13960*/  SHFL.IDX PT, R133, R0, RZ, 0x1c1f ;  /* 0x001c1fff00857589 */ /* 0x000fe600000e0000 */
[C---:B------:R-:W-:Y:S03]  /*13970*/  HMMA.16816.F32 R8, R160.reuse, R166, R8 ;  /* 0x000000a6a008723c */ /* 0x040fe60000001808 */
[----:B------:R-:W-:Y:S05]  /*13980*/  LDSM.16.M88.4 R164, [R2+0x11900] ;  /* 0x0119000002a4783b */ /* 0x000fea0000000200 */
        /* <DEDUP_REMOVED lines=16> */
[----:B------:R-:W-:Y:S07]  /*13a90*/  HMMA.16816.F32 R32, R140, R166, R32 ;  /* 0x000000a68c20723c */ /* 0x000fee0000001820 */
[----:B------:R-:W-:Y:S01]  /*13aa0*/  IMAD.SHL.U32 R166, R213, 0x40, RZ ;  /* 0x00000040d5a67824 */ /* 0x000fe200078e00ff */
[C---:B-1----:R-:W-:Y:S05]  /*13ab0*/  HMMA.16816.F32 R4, R148.reuse, R168, R4 ;  /* 0x000000a89404723c */ /* 0x042fea0000001804 */
[----:B------:R-:W-:Y:S03]  /*13ac0*/  IADD3 R164, -R203, 0x1, -R166 ;  /* 0x00000001cba47810 */ /* 0x000fe60007ffe9a6 */
[C---:B------:R-:W-:Y:S04]  /*13ad0*/  HMMA.16816.F32 R8, R148.reuse, R170, R8 ;  /* 0x000000aa9408723c */ /* 0x040fe80000001808 */
[----:B------:R-:W-:Y:S04]  /*13ae0*/  IADD3 R164, -R193, R164, R190 ;  /* 0x000000a4c1a47210 */ /* 0x000fe80007ffe1be */
[C---:B------:R-:W-:Y:S04]  /*13af0*/  HMMA.16816.F32 R12, R148.reuse, R172, R12 ;  /* 0x000000ac940c723c */ /* 0x040fe8000000180c */
[C---:B------:R-:W-:Y:S02]  /*13b00*/  IADD3 R165, R164.reuse, c[0x0][0x328], RZ ;  /* 0x0000ca00a4a57a10 */ /* 0x040fe40007ffe0ff */
[----:B------:R-:W-:Y:S02]  /*13b10*/  IADD3 R164, R164, UR13, RZ ;  /* 0x0000000da4a47c10 */ /* 0x000fe4000fffe0ff */
[C---:B------:R-:W-:Y:S04]  /*13b20*/  HMMA.16816.F32 R16, R148.reuse, R174, R16 ;  /* 0x000000ae9410723c */ /* 0x040fe80000001810 */
[--C-:B------:R-:W-:Y:S02]  /*13b30*/  IMAD.IADD R168, R165, 0x1, R133.reuse ;  /* 0x00000001a5a87824 */ /* 0x100fe400078e0285 */
[----:B------:R-:W-:Y:S02]  /*13b40*/  IMAD.IADD R167, R164, 0x1, R133 ;  /* 0x00000001a4a77824 */ /* 0x000fe400078e0285 */
[C---:B------:R-:W-:Y:S08]  /*13b50*/  HMMA.16816.F32 R20, R148.reuse, R176, R20 ;  /* 0x000000b09414723c */ /* 0x040ff00000001814 */
[C---:B------:R-:W-:Y:S08]  /*13b60*/  HMMA.16816.F32 R24, R148.reuse, R178, R24 ;  /* 0x000000b29418723c */ /* 0x040ff00000001818 */
[C---:B---3--:R-:W-:Y:S08]  /*13b70*/  HMMA.16816.F32 R28, R148.reuse, R136, R28 ;  /* 0x00000088941c723c */ /* 0x048ff0000000181c */
        /* <DEDUP_REMOVED lines=15> */
.L_x_2667:
[----:B------:R-:W-:Y:S04]  /*13c70*/  MOV R2, 0x1 ;  /* 0x0000000100027802 */ /* 0x000fe80000000f00 */
[----:B------:R-:W-:Y:S11]  /*13c80*/  ISETP.NE.AND P0, PT, R2, c[0x0][0x32c], PT ;  /* 0x0000cb0002007a0c */ /* 0x000ff60003f05270 */
[----:B------:R-:W-:Y:S02]  /*13c90*/  @!UPT UIADD3 URZ, URZ, URZ, URZ ;  /* 0x0000003f3f3ff290 */ /* 0x000fe4000fffe03f */
[----:B------:R-:W-:Y:S05]  /*13ca0*/  @P0 IMAD.HI.U32 R2, R133, c[0x0][0x330], RZ ;  /* 0x0000cc0085020a27 */ /* 0x000fea00078e00ff */
[----:B------:R-:W-:Y:S02]  /*13cb0*/  @P0 SHF.R.U32.HI R133, RZ, c[0x0][0x334], R2 ;  /* 0x0000cd00ff850a19 */ /* 0x000fe40000011602 */
.L_x_2668:
[----:B------:R-:W-:Y:S05]  /*13cc0*/  BSYNC B0 ;  /* 0x0000000000007941 */ /* 0x000fea0003800000 */
.L_x_2666:
[----:B------:R-:W-:Y:S04]  /*13cd0*/  IMAD R2, R133, c[0x0][0x32c], -R166 ;  /* 0x0000cb0085027a24 */ /* 0x000fe800078e0aa6 */
[----:B------:R-:W-:Y:S05]  /*13ce0*/  IMAD.IADD R2, R2, 0x1, -R203 ;  /* 0x0000000102027824 */ /* 0x000fea00078e0acb */
[----:B------:R-:W-:Y:S02]  /*13cf0*/  IADD3 R133, R2, c[0x0][0x32c], RZ ;  /* 0x0000cb0002857a10 */ /* 0x000fe40007ffe0ff */
[----:B------:R-:W-:Y:S02]  /*13d00*/  IMNMX R167, R167, R2, !PT ;  /* 0x00000002a7a77217 */ /* 0x000fe40007800200 */
[----:B------:R-:W-:Y:S02]  /*13d10*/  IMNMX R168, R168, R133, PT ;  /* 0x00000085a8a87217 */ /* 0x000fe40003800200 */
.L_x_2665:
        /* <DEDUP_REMOVED lines=66> */
.L_x_2671:
[----:B------:R-:W-:Y:S04]  /*14140*/  MOV R0, 0x1 ;  /* 0x0000000100007802 */ /* 0x000fe80000000f00 */
[----:B------:R-:W-:Y:S11]  /*14150*/  ISETP.NE.AND P0, PT, R0, c[0x0][0x32c], PT ;  /* 0x0000cb0000007a0c */ /* 0x000ff60003f05270 */
[----:B------:R-:W-:Y:S02]  /*14160*/  @!UPT UIADD3 URZ, URZ, URZ, URZ ;  /* 0x0000003f3f3ff290 */ /* 0x000fe4000fffe03f */
[----:B------:R-:W-:Y:S05]  /*14170*/  @P0 IMAD.HI.U32 R0, R13, c[0x0][0x330], RZ ;  /* 0x0000cc000d000a27 */ /* 0x000fea00078e00ff */
[----:B------:R-:W-:Y:S02]  /*14180*/  @P0 SHF.R.U32.HI R13, RZ, c[0x0][0x334], R0 ;  /* 0x0000cd00ff0d0a19 */ /* 0x000fe40000011600 */
.L_x_2672:
[----:B------:R-:W-:Y:S05]  /*14190*/  BSYNC B0 ;  /* 0x0000000000007941 */ /* 0x000fea0003800000 */
.L_x_2670:
[----:B------:R-:W-:Y:S04]  /*141a0*/  IMAD R166, R13, c[0x0][0x32c], -R166 ;  /* 0x0000cb000da67a24 */ /* 0x000fe800078e0aa6 */
[----:B------:R-:W-:Y:S05]  /*141b0*/  IMAD.IADD R13, R166, 0x1, -R203 ;  /* 0x00000001a60d7824 */ /* 0x000fea00078e0acb */
[----:B------:R-:W-:Y:S02]  /*141c0*/  IADD3 R0, R13, c[0x0][0x32c], RZ ;  /* 0x0000cb000d007a10 */ /* 0x000fe40007ffe0ff */
[----:B------:R-:W-:Y:S02]  /*141d0*/  IMNMX R164, R164, R13, !PT ;  /* 0x0000000da4a47217 */ /* 0x000fe40007800200 */
[----:B------:R-:W-:Y:S02]  /*141e0*/  IMNMX R165, R165, R0, PT ;  /* 0x00000000a5a57217 */ /* 0x000fe40003800200 */
.L_x_2669:
        /* <DEDUP_REMOVED lines=128> */
[----:B------:R-:W-:Y:S01]  /*149f0*/  LDSM.16.MT88.4 R156, [R181+UR4+0x5900] ;  /* 0x00590004b59c783b */ /* 0x000fe20008004200 */
[C---:B-1----:R-:W-:Y:S02]  /*14a00*/  FMUL.FTZ R4, R132.reuse, R128 ;  /* 0x0000008084047220 */ /* 0x042fe40000410000 */
[C---:B------:R-:W-:Y:S02]  /*14a10*/  FMUL.FTZ R5, R132.reuse, R129 ;  /* 0x0000008184057220 */ /* 0x040fe40000410000 */
[C---:B------:R-:W-:Y:S02]  /*14a20*/  FMUL.FTZ R8, R132.reuse, R124 ;  /* 0x0000007c84087220 */ /* 0x040fe40000410000 */
        /* <DEDUP_REMOVED lines=34> */
[--C-:B------:R-:W-:Y:S02]  /*14c50*/  FFMA.FTZ R224, R148, c[0x0][0x2d0], -R145.reuse ;  /* 0x0000b40094e07a23 */ /* 0x100fe40000010891 */
[--C-:B------:R-:W-:Y:S01]  /*14c60*/  FFMA.FTZ R225, R146, c[0x0][0x2d0], -R145.reuse ;  /* 0x0000b40092e17a23 */ /* 0x100fe20000010891 */
        /* <DEDUP_REMOVED lines=11> */
[----:B------:R-:W-:Y:S01]  /*14d20*/  FMUL.FTZ R43, R3, R43 ;  /* 0x0000002b032b7220 */ /* 0x000fe20000410000 */
        /* <DEDUP_REMOVED lines=67> */
[C---:B--2---:R-:W-:Y:S01]  /*15160*/  HMMA.16816.F32 R44, R136.reuse, R108, R44 ;  /* 0x0000006c882c723c */ /* 0x044fe2000000182c */
[----:B------:R-:W-:Y:S03]  /*15170*/  MUFU.EX2 R225, R225 ;  /* 0x000000e100e17308 */ /* 0x000fe60000000800 */
[C---:B------:R-:W-:Y:S02]  /*15180*/  FMUL.FTZ R71, R3.reuse, R71 ;  /* 0x0000004703477220 */ /* 0x040fe40000410000 */
[C---:B------:R-:W-:Y:S02]  /*15190*/  FMUL.FTZ R72, R132.reuse, R72 ;  /* 0x0000004884487220 */ /* 0x040fe40000410000 */
[C---:B------:R-:W-:Y:S01]  /*151a0*/  HMMA.16816.F32 R48, R136.reuse, R110, R48 ;  /* 0x0000006e8830723c */ /* 0x040fe20000001830 */
[----:B------:R-:W2:Y:S03]  /*151b0*/  LDSM.16.MT88.4 R108, [R181+UR4+0x4100] ;  /* 0x00410004b56c783b */ /* 0x000ea60008004200 */
[C---:B------:R-:W-:Y:S02]  /*151c0*/  FMUL.FTZ R73, R132.reuse, R73 ;  /* 0x0000004984497220 */ /* 0x040fe40000410000 */
[C---:B------:R-:W-:Y:S02]  /*151d0*/  FMUL.FTZ R74, R3.reuse, R74 ;  /* 0x0000004a034a7220 */ /* 0x040fe40000410000 */
[C---:B------:R-:W-:Y:S01]  /*151e0*/  FMUL.FTZ R75, R3.reuse, R75 ;  /* 0x0000004b034b7220 */ /* 0x040fe20000410000 */
[C---:B-1----:R-:W-:Y:S03]  /*151f0*/  HMMA.16816.F32 R52, R136.reuse, R100, R52 ;  /* 0x000000648834723c */ /* 0x042fe60000001834 */
[C---:B------:R-:W-:Y:S02]  /*15200*/  FMUL.FTZ R84, R132.reuse, R84 ;  /* 0x0000005484547220 */ /* 0x040fe40000410000 */
[----:B------:R-:W-:Y:S02]  /*15210*/  FMUL.FTZ R85, R132, R85 ;  /* 0x0000005584557220 */ /* 0x000fe40000410000 */
[C---:B------:R-:W-:Y:S01]  /*15220*/  FMUL.FTZ R86, R3.reuse, R86 ;  /* 0x0000005603567220 */ /* 0x040fe20000410000 */
[C---:B------:R-:W-:Y:S01]  /*15230*/  HMMA.16816.F32 R56, R136.reuse, R102, R56 ;  /* 0x000000668838723c */ /* 0x040fe20000001838 */
[----:B------:R-:W1:Y:S03]  /*15240*/  LDSM.16.MT88.4 R100, [R133+0x4100] ;  /* 0x004100008564783b */ /* 0x000e660000004200 */
        /* <DEDUP_REMOVED lines=9> */
[--C-:B------:R-:W-:Y:S01]  /*152e0*/  FFMA.FTZ R174, R142, c[0x0][0x2d0], -R145.reuse ;  /* 0x0000b4008eae7a23 */ /* 0x100fe20000010891 */
[----:B------:R-:W4:Y:S01]  /*152f0*/  MUFU.EX2 R169, R169 ;  /* 0x000000a900a97308 */ /* 0x000f220000000800 */
[C---:B--2---:R-:W-:Y:S01]  /*15300*/  HMMA.16816.F32 R68, R136.reuse, R108, R68 ;  /* 0x0000006c8844723c */ /* 0x044fe20000001844 */
[----:B------:R-:W-:Y:S03]  /*15310*/  LDSM.16.MT88.4 R140, [R180+UR4+0x2900] ;  /* 0x00290004b48c783b */ /* 0x000fe60008004200 */
[--C-:B------:R-:W-:Y:S02]  /*15320*/  FFMA.FTZ R172, R172, c[0x0][0x2d0], -R145.reuse ;  /* 0x0000b400acac7a23 */ /* 0x100fe40000010891 */
[C---:B------:R-:W-:Y:S02]  /*15330*/  FMUL.FTZ R88, R132.reuse, R88 ;  /* 0x0000005884587220 */ /* 0x040fe40000410000 */
[C---:B------:R-:W-:Y:S01]  /*15340*/  HMMA.16816.F32 R72, R136.reuse, R110, R72 ;  /* 0x0000006e8848723c */ /* 0x040fe20000001848 */
[----:B------:R-:W2:Y:S01]  /*15350*/  LDSM.16.MT88.4 R108, [R134+0x4100] ;  /* 0x00410000866c783b */ /* 0x000ea20000004200 */
[----:B------:R-:W5:Y:S02]  /*15360*/  MUFU.EX2 R171, R171 ;  /* 0x000000ab00ab7308 */ /* 0x000f640000000800 */
[C---:B------:R-:W-:Y:S02]  /*15370*/  FMUL.FTZ R76, R132.reuse, R76 ;  /* 0x0000004c844c7220 */ /* 0x040fe40000410000 */
[C---:B------:R-:W-:Y:S02]  /*15380*/  FMUL.FTZ R77, R132.reuse, R77 ;  /* 0x0000004d844d7220 */ /* 0x040fe40000410000 */
[C---:B------:R-:W-:Y:S04]  /*15390*/  FMUL.FTZ R78, R3.reuse, R78 ;  /* 0x0000004e034e7220 */ /* 0x040fe80000410000 */
[C---:B------:R-:W-:Y:S01]  /*153a0*/  FMUL.FTZ R79, R3.reuse, R79 ;  /* 0x0000004f034f7220 */ /* 0x040fe20000410000 */
[----:B------:R-:W-:Y:S01]  /*153b0*/  MUFU.EX2 R173, R173 ;  /* 0x000000ad00ad7308 */ /* 0x000fe20000000800 */
[C---:B------:R-:W-:Y:S02]  /*153c0*/  FMUL.FTZ R89, R132.reuse, R89 ;  /* 0x0000005984597220 */ /* 0x040fe40000410000 */
[C---:B------:R-:W-:Y:S02]  /*153d0*/  FMUL.FTZ R90, R3.reuse, R90 ;  /* 0x0000005a035a7220 */ /* 0x040fe40000410000 */
[C---:B------:R-:W-:Y:S01]  /*153e0*/  FMUL.FTZ R91, R3.reuse, R91 ;  /* 0x0000005b035b7220 */ /* 0x040fe20000410000 */
[C---:B-1----:R-:W-:Y:S03]  /*153f0*/  HMMA.16816.F32 R76, R136.reuse, R100, R76 ;  /* 0x00000064884c723c */ /* 0x042fe6000000184c */
[C---:B------:R-:W-:Y:S01]  /*15400*/  FMUL.FTZ R80, R132.reuse, R80 ;  /* 0x0000005084507220 */ /* 0x040fe20000410000 */
[----:B------:R-:W1:Y:S01]  /*15410*/  MUFU.EX2 R172, R172 ;  /* 0x000000ac00ac7308 */ /* 0x000e620000000800 */
[C---:B------:R-:W-:Y:S02]  /*15420*/  FMUL.FTZ R81, R132.reuse, R81 ;  /* 0x0000005184517220 */ /* 0x040fe40000410000 */
[----:B------:R-:W-:Y:S01]  /*15430*/  FMUL.FTZ R82, R3, R82 ;  /* 0x0000005203527220 */ /* 0x000fe20000410000 */
[----:B----4-:R-:W-:Y:S01]  /*15440*/  F2FP.PACK_AB R100, R169, R168 ;  /* 0x000000a8a964723e */ /* 0x010fe200000000ff */
[C---:B------:R-:W-:Y:S03]  /*15450*/  FMUL.FTZ R83, R3.reuse, R83 ;  /* 0x0000005303537220 */ /* 0x040fe60000410000 */
[C---:B------:R-:W-:Y:S02]  /*15460*/  FMUL.FTZ R92, R132.reuse, R92 ;  /* 0x0000005c845c7220 */ /* 0x040fe40000410000 */
[C---:B------:R-:W-:Y:S01]  /*15470*/  FMUL.FTZ R93, R132.reuse, R93 ;  /* 0x0000005d845d7220 */ /* 0x040fe20000410000 */
[----:B------:R-:W4:Y:S01]  /*15480*/  MUFU.EX2 R174, R174 ;  /* 0x000000ae00ae7308 */ /* 0x000f220000000800 */
[C---:B------:R-:W-:Y:S03]  /*15490*/  HMMA.16816.F32 R80, R136.reuse, R102, R80 ;  /* 0x000000668850723c */ /* 0x040fe60000001850 */
[C---:B------:R-:W-:Y:S02]  /*154a0*/  FMUL.FTZ R94, R3.reuse, R94 ;  /* 0x0000005e035e7220 */ /* 0x040fe40000410000 */
[----:B------:R-:W-:Y:S02]  /*154b0*/  FMUL.FTZ R95, R3, R95 ;  /* 0x0000005f035f7220 */ /* 0x000fe40000410000 */
[C---:B------:R-:W-:Y:S01]  /*154c0*/  FMUL.FTZ R96, R132.reuse, R96 ;  /* 0x0000006084607220 */ /* 0x040fe20000410000 */
[C---:B---3--:R-:W-:Y:S04]  /*154d0*/  HMMA.16816.F32 R84, R136.reuse, R104, R84 ;  /* 0x000000688854723c */ /* 0x048fe80000001854 */
[----:B------:R-:W-:Y:S01]  /*154e0*/  FMUL.FTZ R97, R132, R97 ;  /* 0x0000006184617220 */ /* 0x000fe20000410000 */
[----:B-----5:R-:W-:Y:S01]  /*154f0*/  F2FP.PACK_AB R102, R171, R170 ;  /* 0x000000aaab66723e */ /* 0x020fe200000000ff */
[C---:B------:R-:W-:Y:S01]  /*15500*/  FMUL.FTZ R98, R3.reuse, R98 ;  /* 0x0000006203627220 */ /* 0x040fe20000410000 */
[----:B-1----:R-:W-:Y:S01]  /*15510*/  F2FP.PACK_AB R101, R172, R173 ;  /* 0x000000adac65723e */ /* 0x002fe200000000ff */
[C---:B------:R-:W-:Y:S01]  /*15520*/  HMMA.16816.F32 R88, R136.reuse, R106, R88 ;  /* 0x0000006a8858723c */ /* 0x040fe20000001858 */
[----:B------:R-:W1:Y:S03]  /*15530*/  LDSM.16.MT88.4 R104, [R133+0x900] ;  /* 0x000900008568783b */ /* 0x000e660000004200 */
[----:B------:R-:W-:Y:S02]  /*15540*/  FMUL.FTZ R99, R3, R99 ;  /* 0x0000006303637220 */ /* 0x000fe40000410000 */
[--C-:B------:R-:W-:Y:S01]  /*15550*/  FFMA.FTZ R177, R177, c[0x0][0x2d0], -R152.reuse ;  /* 0x0000b400b1b17a23 */ /* 0x100fe20000010898 */
[----:B----4-:R-:W-:Y:S01]  /*15560*/  F2FP.PACK_AB R103, R175, R174 ;  /* 0x000000aeaf67723e */ /* 0x010fe200000000ff */
[C---:B--2---:R-:W-:Y:S04]  /*15570*/  HMMA.16816.F32 R92, R136.reuse, R108, R92 ;  /* 0x0000006c885c723c */ /* 0x044fe8000000185c */
[----:B------:R-:W-:Y:S01]  /*15580*/  FFMA.FTZ R152, R147, c[0x0][0x2d0], -R152 ;  /* 0x0000b40093987a23 */ /* 0x000fe20000010898 */
[----:B------:R-:W-:Y:S01]  /*15590*/  MUFU.EX2 R177, R177 ;  /* 0x000000b100b17308 */ /* 0x000fe20000000800 */
[--C-:B------:R-:W-:Y:S02]  /*155a0*/  FFMA.FTZ R176, R176, c[0x0][0x2d0], -R145.reuse ;  /* 0x0000b400b0b07a23 */ /* 0x100fe40000010891 */
[----:B------:R-:W-:Y:S01]  /*155b0*/  HMMA.16816.F32 R96, R136, R110, R96 ;  /* 0x0000006e8860723c */ /* 0x000fe20000001860 */
[----:B------:R-:W2:Y:S03]  /*155c0*/  LDSM.16.MT88.4 R108, [R134+0x2900] ;  /* 0x00290000866c783b */ /* 0x000ea60000004200 */
[----:B------:R-:W-:Y:S02]  /*155d0*/  FFMA.FTZ R145, R144, c[0x0][0x2d0], -R145 ;  /* 0x0000b40090917a23 */ /* 0x000fe40000010891 */
[----:B------:R-:W-:Y:S01]  /*155e0*/  FFMA.FTZ R162, R132, R205, R162 ;  /* 0x000000cd84a27223 */ /* 0x000fe200000100a2 */
[----:B------:R3:W4:Y:S01]  /*155f0*/  MUFU.EX2 R222, R152 ;  /* 0x0000009800de7308 */ /* 0x0007220000000800 */
[C---:B------:R-:W-:Y:S05]  /*15600*/  HMMA.16816.F32 R4, R100.reuse, R112, R4 ;  /* 0x000000706404723c */ /* 0x040fea0000001804 */
[----:B------:R-:W-:Y:S01]  /*15610*/  F2FP.PACK_AB R136, R220, R219 ;  /* 0x000000dbdc88723e */ /* 0x000fe200000000ff */
[----:B------:R-:W-:Y:S01]  /*15620*/  FFMA.FTZ R166, R3, R204, R166 ;  /* 0x000000cc03a67223 */ /* 0x000fe200000100a6 */
[----:B------:R-:W-:Y:S01]  /*15630*/  F2FP.PACK_AB R137, R224, R223 ;  /* 0x000000dfe089723e */ /* 0x000fe200000000ff */
[C---:B------:R-:W-:Y:S01]  /*15640*/  HMMA.16816.F32 R8, R100.reuse, R114, R8 ;  /* 0x000000726408723c */ /* 0x040fe20000001808 */
[----:B------:R-:W-:Y:S01]  /*15650*/  LDSM.16.MT88.4 R112, [R133+0x4900] ;  /* 0x004900008570783b */ /* 0x000fe20000004200 */
[----:B------:R-:W5:Y:S02]  /*15660*/  MUFU.EX2 R226, R145 ;  /* 0x0000009100e27308 */ /* 0x000f640000000800 */
[----:B------:R-:W-:Y:S01]  /*15670*/  IADD3 R3, R213, -0x2, RZ ;  /* 0xfffffffed5037810 */ /* 0x000fe20007ffe0ff */
[----:B------:R-:W-:Y:S02]  /*15680*/  FADD.FTZ R161, R161, R162 ;  /* 0x000000a2a1a17221 */ /* 0x000fe40000010000 */
[----:B------:R-:W-:Y:S01]  /*15690*/  FADD.FTZ R165, R165, R166 ;  /* 0x000000a6a5a57221 */ /* 0x000fe20000010000 */
[----:B------:R-:W-:Y:S01]  /*156a0*/  ISETP.GE.AND P0, PT, R3, R194, PT ;  /* 0x000000c20300720c */ /* 0x000fe20003f06270 */
[C---:B-1----:R-:W-:Y:S03]  /*156b0*/  HMMA.16816.F32 R12, R100.reuse, R104, R12 ;  /* 0x00000068640c723c */ /* 0x042fe6000000180c */
[----:B------:R-:W1:Y:S01]  /*156c0*/  MUFU.EX2 R176, R176 ;  /* 0x000000b000b07308 */ /* 0x000e620000000800 */
[----:B------:R-:W-:Y:S01]  /*156d0*/  FADD.FTZ R160, R160, R161 ;  /* 0x000000a1a0a07221 */ /* 0x000fe20000010000 */
[----:B---3--:R-:W-:Y:S01]  /*156e0*/  LDSM.16.MT88.4 R152, [R134+0x3900] ;  /* 0x003900008698783b */ /* 0x008fe20000004200 */
[----:B----4-:R-:W-:Y:S02]  /*156f0*/  F2FP.PACK_AB R138, R222, R221 ;  /* 0x000000ddde8a723e */ /* 0x010fe400000000ff */
[C---:B------:R-:W-:Y:S04]  /*15700*/  HMMA.16816.F32 R16, R100.reuse, R106, R16 ;  /* 0x0000006a6410723c */ /* 0x040fe80000001810 */
[----:B------:R-:W-:Y:S01]  /*15710*/  FADD.FTZ R164, R164, R165 ;  /* 0x000000a5a4a47221 */ /* 0x000fe20000010000 */
[----:B------:R-:W3:Y:S01]  /*15720*/  LDSM.16.MT88.4 R104, [R181+UR4+0x4900] ;  /* 0x00490004b568783b */ /* 0x000ee20008004200 */
[----:B------:R-:W-:Y:S02]  /*15730*/  FADD.FTZ R163, R163, R160 ;  /* 0x000000a0a3a37221 */ /* 0x000fe40000010000 */
[C---:B------:R-:W-:Y:S04]  /*15740*/  HMMA.16816.F32 R20, R100.reuse, R116, R20 ;  /* 0x000000746414723c */ /* 0x040fe80000001814 */
[----:B-----5:R-:W-:Y:S01]  /*15750*/  F2FP.PACK_AB R139, R226, R225 ;  /* 0x000000e1e28b723e */ /* 0x020fe200000000ff */
[----:B------:R-:W-:Y:S01]  /*15760*/  FADD.FTZ R164, R167, R164 ;  /* 0x000000a4a7a47221 */ /* 0x000fe20000010000 */
[----:B------:R-:W-:Y:S01]  /*15770*/  LDSM.16.MT88.4 R144, [R133+0x3900] ;  /* 0x003900008590783b */ /* 0x000fe20000004200 */
[----:B------:R-:W-:Y:S01]  /*15780*/  FADD.FTZ R168, R168, R163 ;  /* 0x000000a3a8a87221 */ /* 0x000fe20000010000 */
[C---:B------:R-:W-:Y:S04]  /*15790*/  HMMA.16816.F32 R24, R100.reuse, R118, R24 ;  /* 0x000000766418723c */ /* 0x040fe80000001818 */
[----:B------:R-:W-:Y:S02]  /*157a0*/  FADD.FTZ R173, R173, R164 ;  /* 0x000000a4adad7221 */ /* 0x000fe40000010000 */
[----:B------:R-:W-:Y:S01]  /*157b0*/  LDSM.16.MT88.4 R116, [R134+0x4900] ;  /* 0x004900008674783b */ /* 0x000fe20000004200 */
[----:B------:R-:W-:Y:S01]  /*157c0*/  FADD.FTZ R169, R169, R168 ;  /* 0x000000a8a9a97221 */ /* 0x000fe20000010000 */
[C---:B------:R-:W-:Y:S04]  /*157d0*/  HMMA.16816.F32 R28, R100.reuse, R120, R28 ;  /* 0x00000078641c723c */ /* 0x040fe8000000181c */
[----:B------:R-:W-:Y:S04]  /*157e0*/  FADD.FTZ R173, R172, R173 ;  /* 0x000000adacad7221 */ /* 0x000fe80000010000 */
        /* <DEDUP_REMOVED lines=8> */
[C---:B------:R-:W-:Y:S08]  /*15870*/  HMMA.16816.F32 R48, R100.reuse, R130, R48 ;  /* 0x000000826430723c */ /* 0x040ff00000001830 */
[C---:B------:R-:W-:Y:S08]  /*15880*/  HMMA.16816.F32 R52, R100.reuse, R140, R52 ;  /* 0x0000008c6434723c */ /* 0x040ff00000001834 */
[C---:B------:R-:W-:Y:S01]  /*15890*/  HMMA.16816.F32 R56, R100.reuse, R142, R56 ;  /* 0x0000008e6438723c */ /* 0x040fe20000001838 */
[----:B------:R-:W-:Y:S07]  /*158a0*/  LDSM.16.MT88.4 R140, [R181+UR4+0x3900] ;  /* 0x00390004b58c783b */ /* 0x000fee0008004200 */
[C---:B--2---:R-:W-:Y:S08]  /*158b0*/  HMMA.16816.F32 R60, R100.reuse, R108, R60 ;  /* 0x0000006c643c723c */ /* 0x044ff0000000183c */
[C---:B------:R-:W-:Y:S01]  /*158c0*/  HMMA.16816.F32 R64, R100.reuse, R110, R64 ;  /* 0x0000006e6440723c */ /* 0x040fe20000001840 */
[----:B------:R-:W2:Y:S07]  /*158d0*/  LDSM.16.MT88.4 R108, [R180+UR4+0x4900] ;  /* 0x00490004b46c783b */ /* 0x000eae0008004200 */
[C---:B---3--:R-:W-:Y:S08]  /*158e0*/  HMMA.16816.F32 R68, R100.reuse, R104, R68 ;  /* 0x000000686444723c */ /* 0x048ff00000001844 */
[C---:B------:R-:W-:Y:S01]  /*158f0*/  HMMA.16816.F32 R72, R100.reuse, R106, R72 ;  /* 0x0000006a6448723c */ /* 0x040fe20000001848 */
[----:B------:R-:W3:Y:S07]  /*15900*/  LDSM.16.MT88.4 R104, [R181+UR4+0x1100] ;  /* 0x00110004b568783b */ /* 0x000eee0008004200 */
[C---:B------:R-:W-:Y:S08]  /*15910*/  HMMA.16816.F32 R76, R100.reuse, R112, R76 ;  /* 0x00000070644c723c */ /* 0x040ff0000000184c */
[C---:B------:R-:W-:Y:S01]  /*15920*/  HMMA.16816.F32 R80, R100.reuse, R114, R80 ;  /* 0x000000726450723c */ /* 0x040fe20000001850 */
[----:B------:R-:W4:Y:S07]  /*15930*/  LDSM.16.MT88.4 R112, [R180+UR4+0x1100] ;  /* 0x00110004b470783b */ /* 0x000f2e0008004200 */
[C---:B--2---:R-:W-:Y:S08]  /*15940*/  HMMA.16816.F32 R84, R100.reuse, R108, R84 ;  /* 0x0000006c6454723c */ /* 0x044ff00000001854 */
[C---:B------:R-:W-:Y:S01]  /*15950*/  HMMA.16816.F32 R88, R100.reuse, R110, R88 ;  /* 0x0000006e6458723c */ /* 0x040fe20000001858 */
[----:B------:R-:W2:Y:S07]  /*15960*/  LDSM.16.MT88.4 R108, [R181+UR4+0x3100] ;  /* 0x00310004b56c783b */ /* 0x000eae0008004200 */
[C---:B------:R-:W-:Y:S08]  /*15970*/  HMMA.16816.F32 R92, R100.reuse, R116, R92 ;  /* 0x00000074645c723c */ /* 0x040ff0000000185c */
[----:B------:R-:W-:Y:S01]  /*15980*/  HMMA.16816.F32 R96, R100, R118, R96 ;  /* 0x000000766460723c */ /* 0x000fe20000001860 */
[----:B------:R-:W5:Y:S06]  /*15990*/  LDSM.16.MT88.4 R116, [R133+0x3100] ;  /* 0x003100008574783b */ /* 0x000f6c0000004200 */
[----:B------:R-:W-:Y:S02]  /*159a0*/  F2FP.PACK_AB R100, R178, R177 ;  /* 0x000000b1b264723e */ /* 0x000fe400000000ff */
[----:B------:R-:W-:Y:S03]  /*159b0*/  F2FP.PACK_AB R102, R216, R179 ;  /* 0x000000b3d866723e */ /* 0x000fe600000000ff */
[C---:B-1----:R-:W-:Y:S01]  /*159c0*/  F2FP.PACK_AB R101, R215.reuse, R176 ;  /* 0x000000b0d765723e */ /* 0x042fe200000000ff */
[----:B------:R-:W-:Y:S01]  /*159d0*/  FADD.FTZ R176, R176, R175 ;  /* 0x000000afb0b07221 */ /* 0x000fe20000010000 */
[C---:B------:R-:W-:Y:S03]  /*159e0*/  F2FP.PACK_AB R103, R218.reuse, R217 ;  /* 0x000000d9da67723e */ /* 0x040fe600000000ff */
[----:B------:R-:W-:Y:S04]  /*159f0*/  FADD.FTZ R176, R215, R176 ;  /* 0x000000b0d7b07221 */ /* 0x000fe80000010000 */
[C---:B---3--:R-:W-:Y:S03]  /*15a00*/  HMMA.16816.F32 R4, R100.reuse, R104, R4 ;  /* 0x000000686404723c */ /* 0x048fe60000001804 */
        /* <DEDUP_REMOVED lines=20> */
[C---:B-----5:R-:W-:Y:S08]  /*15b50*/  HMMA.16816.F32 R44, R100.reuse, R116, R44 ;  /* 0x00000074642c723c */ /* 0x060ff0000000182c */
        /* <DEDUP_REMOVED lines=13> */
[----:B------:R-:W4:Y:S07]  /*15c30*/  LDSM.16.MT88.4 R116, [R180+UR4+0x1900] ;  /* 0x00190004b474783b */ /* 0x000f2e0008004200 */
        /* <DEDUP_REMOVED lines=114> */
.L_x_2673:
        /* <DEDUP_REMOVED lines=9> */
.L_x_2663:
        /* <DEDUP_REMOVED lines=18> */
.L_x_2676:
[----:B------:R-:W-:-:S04]  /*16510*/  MOV R3, 0x1 ;  /* 0x0000000100037802 */ /* 0x000fc80000000f00 */
[----:B------:R-:W-:-:S13]  /*16520*/  ISETP.NE.AND P0, PT, R3, c[0x0][0x32c], PT ;  /* 0x0000cb0003007a0c */ /* 0x000fda0003f05270 */
[----:B------:R-:W-:-:S05]  /*16530*/  @P0 IMAD.HI.U32 R3, R5, c[0x0][0x330], RZ ;  /* 0x0000cc0005030a27 */ /* 0x000fca00078e00ff */
[----:B------:R-:W-:-:S05]  /*16540*/  @P0 SHF.R.U32.HI R5, RZ, c[0x0][0x334], R3 ;  /* 0x0000cd00ff050a19 */ /* 0x000fca0000011603 */
.L_x_2677:
[----:B------:R-:W-:-:S05]  /*16550*/  IMAD R5, R5, c[0x0][0x32c], RZ ;  /* 0x0000cb0005057a24 */ /* 0x000fca00078e02ff */
[----:B------:R-:W-:-:S04]  /*16560*/  IMNMX R4, R4, R5, !PT ;  /* 0x0000000504047217 */ /* 0x000fc80007800200 */
.L_x_2675:
        /* <DEDUP_REMOVED lines=25> */
.L_x_2681:
        /* <DEDUP_REMOVED lines=38> */
[----:B------:R-:W4:Y:S04]  /*16960*/  SHFL.IDX PT, R5, R4, 0x1, 0x181f ;  /* 0x00381f0004057f89 */ /* 0x000f2800000e0000 */
[----:B------:R-:W3:Y:S04]  /*16970*/  SHFL.IDX PT, R0, R0, RZ, 0x181f ;  /* 0x00181fff00007589 */ /* 0x000ee800000e0000 */
[----:B------:R-:W2:Y:S01]  /*16980*/  SHFL.IDX PT, R7, R4, RZ, 0x181f ;  /* 0x00181fff04077589 */ /* 0x000ea200000e0000 */
[-C--:B-----5:R-:W-:Y:S04]  /*16990*/  IADD3 R14, P1, P0, R14, R8.reuse, R215 ;  /* 0x000000080e0e7210 */ /* 0x0a0fe8000783e0d7 */
[-C--:B----4-:R-:W-:Y:S02]  /*169a0*/  IADD3.X R15, RZ, R5.reuse, R216, P1, P0 ;  /* 0x00000005ff0f7210 */ /* 0x090fe40000fe04d8 */
[-C--:B------:R-:W-:Y:S04]  /*169b0*/  IADD3 R10, P1, P0, R10, R8.reuse, R179 ;  /* 0x000000080a0a7210 */ /* 0x080fe8000783e0b3 */
[-C--:B------:R-:W-:Y:S02]  /*169c0*/  IADD3.X R11, RZ, R5.reuse, R212, P1, P0 ;  /* 0x00000005ff0b7210 */ /* 0x080fe40000fe04d4 */
[----:B------:R-:W-:Y:S04]  /*169d0*/  IADD3 R8, P1, P0, R9, R8, R176 ;  /* 0x0000000809087210 */ /* 0x000fe8000783e0b0 */
[--C-:B------:R-:W-:Y:S01]  /*169e0*/  IADD3.X R9, RZ, R5, R177.reuse, P1, P0 ;  /* 0x00000005ff097210 */ /* 0x100fe20000fe04b1 */
[----:B------:R-:W-:Y:S01]  /*169f0*/  IMAD.U32 R5, RZ, RZ, UR15 ;  /* 0x0000000fff057e24 */ /* 0x000fe2000f8e00ff */
[C---:B---3--:R-:W-:Y:S03]  /*16a00*/  IADD3 R22, P0, R0.reuse, R215, RZ ;  /* 0x000000d700167210 */ /* 0x048fe60007f1e0ff */
[----:B------:R-:W-:Y:S02]  /*16a10*/  IMAD R13, R5, 0x6000, R196 ;  /* 0x00006000050d7824 */ /* 0x000fe400078e02c4 */
[C---:B--2---:R-:W-:Y:S01]  /*16a20*/  IMAD.X R23, R7.reuse, 0x1, R216, P0 ;  /* 0x0000000107177824 */ /* 0x044fe200000e06d8 */
[C---:B------:R-:W-:Y:S04]  /*16a30*/  IADD3 R20, P0, R0.reuse, R179, RZ ;  /* 0x000000b300147210 */ /* 0x040fe80007f1e0ff */
[----:B------:R2:W-:Y:S01]  /*16a40*/  LDGSTS.E.BYPASS.LTC128B.128 [R13], [R22.64], !P5 ;  /* 0x00000000160d7fae */ /* 0x0005e2000e901d4a */
[C---:B------:R-:W-:Y:S01]  /*16a50*/  IMAD.X R21, R7.reuse, 0x1, R212, P0 ;  /* 0x0000000107157824 */ /* 0x040fe200000e06d4 */
[----:B------:R-:W-:Y:S04]  /*16a60*/  IADD3 R6, P0, R0, R176, RZ ;  /* 0x000000b000067210 */ /* 0x000fe80007f1e0ff */
[----:B------:R2:W-:Y:S01]  /*16a70*/  LDGSTS.E.BYPASS.LTC128B.128 [R13+0x2000], [R20.64], !P4 ;  /* 0x02000000140d7fae */ /* 0x0005e2000e101d4a */
[----:B------:R-:W-:Y:S01]  /*16a80*/  IMAD.X R7, R7, 0x1, R177, P0 ;  /* 0x0000000107077824 */ /* 0x000fe200000e06b1 */
[----:B------:R-:W-:Y:S04]  /*16a90*/  ISETP.NE.U32.AND P0, PT, R214, RZ, PT ;  /* 0x000000ffd600720c */ /* 0x000fe80003f05070 */
[----:B------:R2:W-:Y:S09]  /*16aa0*/  LDGSTS.E.BYPASS.LTC128B.128 [R13+0x4000], [R6.64], !P2 ;  /* 0x04000000060d7fae */ /* 0x0005f2000d101d4a */
[----:B------:R2:W-:Y:S01]  /*16ab0*/  LDGSTS.E.BYPASS.LTC128B.128.ZFILL [R13+0x1000], [R14.64], P0 ;  /* 0x010000000e0d7fae */ /* 0x0005e20008141d4a */
[----:B------:R-:W-:Y:S11]  /*16ac0*/  ISETP.NE.U32.AND P0, PT, R178, RZ, PT ;  /* 0x000000ffb200720c */ /* 0x000ff60003f05070 */
[----:B------:R-:W-:Y:S02]  /*16ad0*/  @!UPT UIADD3 URZ, URZ, URZ, URZ ;  /* 0x0000003f3f3ff290 */ /* 0x000fe4000fffe03f */
[----:B------:R2:W-:Y:S01]  /*16ae0*/  LDGSTS.E.BYPASS.LTC128B.128.ZFILL [R13+0x3000], [R10.64], P0 ;  /* 0x030000000a0d7fae */ /* 0x0005e20008141d4a */
[----:B------:R-:W-:Y:S11]  /*16af0*/  ISETP.NE.U32.AND P0, PT, R208, RZ, PT ;  /* 0x000000ffd000720c */ /* 0x000ff60003f05070 */
[----:B------:R-:W-:Y:S02]  /*16b00*/  @!UPT UIADD3 URZ, URZ, URZ, URZ ;  /* 0x0000003f3f3ff290 */ /* 0x000fe4000fffe03f */
[----:B------:R2:W-:Y:S02]  /*16b10*/  LDGSTS.E.BYPASS.LTC128B.128.ZFILL [R13+0x5000], [R8.64], P0 ;  /* 0x05000000080d7fae */ /* 0x0005e40008141d4a */
.L_x_2679:
        /* <DEDUP_REMOVED lines=570> */
[----:B------:R-:W-:Y:S01]  /*18ec0*/  IMAD.MOV.U32 R3, RZ, RZ, R198 ;  /* 0x000000ffff037224 */ /* 0x000fe200078e00c6 */
[----:B------:R-:W-:Y:S01]  /*18ed0*/  IADD3 R9, -R208, 0x10, RZ ;  /* 0x00000010d0097810 */ /* 0x000fe20007ffe1ff */
[----:B------:R-:W-:Y:S03]  /*18ee0*/  @P1 IMAD.HI.U32 R6, R198, c[0x0][0x2bc], RZ ;  /* 0x0000af00c6061a27 */ /* 0x000fe600078e00ff */
[----:B------:R-:W-:Y:S02]  /*18ef0*/  LOP3.LUT R9, R9, 0xf, RZ, 0xc0, !PT ;  /* 0x0000000f09097812 */ /* 0x000fe400078ec0ff */
        /* <DEDUP_REMOVED lines=22> */
[----:B------:R-:W-:Y:S03]  /*19060*/  IMAD.U32 R4, RZ, RZ, UR15 ;  /* 0x0000000fff047e24 */ /* 0x000fe6000f8e00ff */
[----:B------:R-:W2:Y:S01]  /*19070*/  SHFL.IDX PT, R3, R5, 0x1, 0x181f ;  /* 0x00381f0005037f89 */ /* 0x000ea200000e0000 */
[----:B------:R-:W-:Y:S03]  /*19080*/  IMAD R4, R4, 0x3000, R199 ;  /* 0x0000300004047824 */ /* 0x000fe600078e02c7 */
[----:B------:R-:W3:Y:S01]  /*19090*/  SHFL.IDX PT, R6, R18, RZ, 0x181f ;  /* 0x00181fff12067589 */ /* 0x000ee200000e0000 */
[-C--:B-1----:R-:W-:Y:S04]  /*190a0*/  IADD3 R12, P1, P0, R12, R8.reuse, R215 ;  /* 0x000000080c0c7210 */ /* 0x082fe8000783e0d7 */
[-C--:B--2---:R-:W-:Y:S02]  /*190b0*/  IADD3.X R13, RZ, R3.reuse, R216, P1, P0 ;  /* 0x00000003ff0d7210 */ /* 0x084fe40000fe04d8 */
[-C--:B------:R-:W-:Y:S04]  /*190c0*/  IADD3 R10, P1, P0, R10, R8.reuse, R179 ;  /* 0x000000080a0a7210 */ /* 0x080fe8000783e0b3 */
[-C--:B------:R-:W-:Y:S02]  /*190d0*/  IADD3.X R11, RZ, R3.reuse, R212, P1, P0 ;  /* 0x00000003ff0b7210 */ /* 0x080fe40000fe04d4 */
[----:B------:R-:W-:Y:S04]  /*190e0*/  IADD3 R8, P1, P0, R9, R8, R176 ;  /* 0x0000000809087210 */ /* 0x000fe8000783e0b0 */
[--C-:B------:R-:W-:Y:S02]  /*190f0*/  IADD3.X R9, RZ, R3, R177.reuse, P1, P0 ;  /* 0x00000003ff097210 */ /* 0x100fe40000fe04b1 */
        /* <DEDUP_REMOVED lines=19> */
.L_x_2680:
        /* <DEDUP_REMOVED lines=9> */
.L_x_2678:
[----:B------:R-:W-:-:S13]  /*192c0*/  ISETP.GE.AND P0, PT, R213, R194, PT ;  /* 0x000000c2d500720c */ /* 0x000fda0003f06270 */
[----:B------:R-:W-:Y:S05]  /*192d0*/  @!P0 BRA `(.L_x_2682) ;  /* 0x0000365000008947 */ /* 0x000fea0003800000 */
[----:B------:R-:W2:Y:S01]  /*192e0*/  S2R R4, SR_TID.X ;  /* 0x0000000000047919 */ /* 0x000ea20000002100 */
[C---:B------:R-:W-:Y:S01]  /*192f0*/  SHF.L.U64.HI R211, R188.reuse, 0x1, R211 ;  /* 0x00000001bcd37819 */ /* 0x040fe200000102d3 */
[----:B------:R-:W-:Y:S01]  /*19300*/  IMAD.SHL.U32 R208, R188, 0x2, RZ ;  /* 0x00000002bcd07824 */ /* 0x000fe200078e00ff */
[----:B------:R-:W-:Y:S01]  /*19310*/  SHF.L.U64.HI R207, R210, 0x1, R207 ;  /* 0x00000001d2cf7819 */ /* 0x000fe200000102cf */
[----:B------:R-:W-:Y:S01]  /*19320*/  IMAD.MOV.U32 R188, RZ, RZ, 0x40 ;  /* 0x00000040ffbc7424 */ /* 0x000fe200078e00ff */
[----:B------:R-:W-:Y:S01]  /*19330*/  SHF.L.U64.HI R209, R206, 0x1, R209 ;  /* 0x00000001ced17819 */ /* 0x000fe200000102d1 */
[----:B------:R-:W-:Y:S01]  /*19340*/  IMAD.SHL.U32 R210, R210, 0x2, RZ ;  /* 0x00000002d2d27824 */ /* 0x000fe200078e00ff */
[----:B------:R-:W-:Y:S01]  /*19350*/  ULDC UR12, c[0x0][0x324] ;  /* 0x0000c900000c7ab9 */ /* 0x000fe20000000800 */
[----:B------:R-:W-:Y:S01]  /*19360*/  IMAD.SHL.U32 R206, R206, 0x2, RZ ;  /* 0x00000002cece7824 */ /* 0x000fe200078e00ff */
[----:B------:R-:W-:Y:S01]  /*19370*/  ULOP3.LUT UR12, URZ, UR12, URZ, 0x33, !UPT ;  /* 0x0000000c3f0c7292 */ /* 0x000fe2000f8e333f */
[----:B------:R-:W-:Y:S01]  /*19380*/  IMAD.MOV.U32 R132, RZ, RZ, R2 ;  /* 0x000000ffff847224 */ /* 0x000fe200078e0002 */
[----:B--2---:R-:W-:-:S04]  /*19390*/  SHF.R.S32.HI R3, RZ, 0x1f, R4 ;  /* 0x0000001fff037819 */ /* 0x004fc80000011404 */
[----:B------:R-:W-:-:S04]  /*193a0*/  LEA.HI R3, R3, R4, RZ, 0x3 ;  /* 0x0000000403037211 */ /* 0x000fc800078f18ff */
[----:B------:R-:W-:-:S05]  /*193b0*/  LOP3.LUT R3, R3, 0xfffffff8, RZ, 0xc0, !PT ;  /* 0xfffffff803037812 */ /* 0x000fca00078ec0ff */
[----:B------:R-:W-:-:S05]  /*193c0*/  IMAD.IADD R3, R4, 0x1, -R3 ;  /* 0x0000000104037824 */ /* 0x000fca00078e0a03 */
[----:B------:R-:W-:Y:S01]  /*193d0*/  LOP3.LUT P0, RZ, R3, 0x4, RZ, 0xc0, !PT ;  /* 0x0000000403ff7812 */ /* 0x000fe2000780c0ff */
[----:B------:R-:W-:-:S03]  /*193e0*/  IMAD.MOV.U32 R3, RZ, RZ, R0 ;  /* 0x000000ffff037224 */ /* 0x000fc600078e0000 */
[----:B------:R-:W-:Y:S02]  /*193f0*/  SEL R188, R188, 0xffffffc0, !P0 ;  /* 0xffffffc0bcbc7807 */ /* 0x000fe40004000000 */
.L_x_2693:
        /* <DEDUP_REMOVED lines=40> */
[----:B------:R-:W-:Y:S05]  /*19680*/  IADD3 R10, P0, R11, R206, RZ ;  /* 0x000000ce0b0a7210 */ /* 0x000fea0007f1e0ff */
        /* <DEDUP_REMOVED lines=14> */
.L_x_2683:
[C---:B--23--:R-:W-:Y:S01]  /*19770*/  HMMA.16816.F32 R4, R136.reuse, R140, RZ ;  /* 0x0000008c8804723c */ /* 0x04cfe200000018ff */
        /* <DEDUP_REMOVED lines=13> */
[C---:B----4-:R-:W-:Y:S03]  /*19850*/  HMMA.16816.F32 R12, R136.reuse, R16, RZ ;  /* 0x00000010880c723c */ /* 0x050fe600000018ff */
[----:B------:R-:W-:Y:S05]  /*19860*/  LDSM.16.M88.4 R164, [R0+0xc900] ;  /* 0x00c9000000a4783b */ /* 0x000fea0000000200 */
[C---:B------:R-:W-:Y:S01]  /*19870*/  HMMA.16816.F32 R16, R136.reuse, R18, RZ ;  /* 0x000000128810723c */ /* 0x040fe200000018ff */
[----:B------:R-:W-:Y:S06]  /*19880*/  LDSM.16.M88.4 R172, [R2+0xc100] ;  /* 0x00c1000002ac783b */ /* 0x000fec0000000200 */
[----:B------:R-:W-:Y:S01]  /*19890*/  LDSM.16.M88.4 R176, [R2+0xc900] ;  /* 0x00c9000002b0783b */ /* 0x000fe20000000200 */
        /* <DEDUP_REMOVED lines=119> */
[----:B------:R-:W1:Y:S07]  /*1a010*/  LDSM.16.M88.4 R152, [R182+0x8000] ;  /* 0x00800000b698783b */ /* 0x000e6e0000000200 */
[C---:B--2---:R-:W-:Y:S04]  /*1a020*/  HMMA.16816.F32 R28, R160.reuse, R136, R28 ;  /* 0x00000088a01c723c */ /* 0x044fe8000000181c */
[----:B----4-:R-:W-:Y:S01]  /*1a030*/  IMAD.MOV.U32 R0, RZ, RZ, R202 ;  /* 0x000000ffff007224 */ /* 0x010fe200078e00ca */
[----:B------:R-:W-:Y:S03]  /*1a040*/  @P0 SHF.R.U32.HI R0, RZ, c[0x0][0x2cc], R2 ;  /* 0x0000b300ff000a19 */ /* 0x000fe60000011602 */
[----:B------:R-:W-:Y:S01]  /*1a050*/  HMMA.16816.F32 R32, R160, R138, R32 ;  /* 0x0000008aa020723c */ /* 0x000fe20000001820 */
[----:B------:R2:W-:Y:S06]  /*1a060*/  LDSM.16.M88.4 R136, [R134+0x11900] ;  /* 0x011900008688783b */ /* 0x0005ec0000000200 */
[----:B------:R-:W4:Y:S01]  /*1a070*/  SHFL.IDX PT, R133, R0, RZ, 0x1c1f ;  /* 0x001c1fff00857589 */ /* 0x000f2200000e0000 */
[C---:B---3--:R-:W-:Y:S08]  /*1a080*/  HMMA.16816.F32 R4, R144.reuse, R148, R4 ;  /* 0x000000949004723c */ /* 0x048ff00000001804 */
[C---:B------:R-:W-:Y:S08]  /*1a090*/  HMMA.16816.F32 R8, R144.reuse, R150, R8 ;  /* 0x000000969008723c */ /* 0x040ff00000001808 */
[C---:B-----5:R-:W-:Y:S08]  /*1a0a0*/  HMMA.16816.F32 R12, R144.reuse, R156, R12 ;  /* 0x0000009c900c723c */ /* 0x060ff0000000180c */
[C---:B------:R-:W-:Y:S08]  /*1a0b0*/  HMMA.16816.F32 R16, R144.reuse, R158, R16 ;  /* 0x0000009e9010723c */ /* 0x040ff00000001810 */
[C---:B------:R-:W-:Y:S08]  /*1a0c0*/  HMMA.16816.F32 R20, R144.reuse, R140, R20 ;  /* 0x0000008c9014723c */ /* 0x040ff00000001814 */
[C---:B------:R-:W-:Y:S07]  /*1a0d0*/  HMMA.16816.F32 R24, R144.reuse, R142, R24 ;  /* 0x0000008e9018723c */ /* 0x040fee0000001818 */
[----:B------:R-:W-:Y:S01]  /*1a0e0*/  IMAD.SHL.U32 R142, R213, 0x40, RZ ;  /* 0x00000040d58e7824 */ /* 0x000fe200078e00ff */
[C---:B------:R-:W-:Y:S04]  /*1a0f0*/  HMMA.16816.F32 R28, R144.reuse, R164, R28 ;  /* 0x000000a4901c723c */ /* 0x040fe8000000181c */
[----:B------:R-:W-:Y:S04]  /*1a100*/  IADD3 R2, -R203, 0x1, -R142 ;  /* 0x00000001cb027810 */ /* 0x000fe80007ffe98e */
[----:B------:R-:W-:Y:S04]  /*1a110*/  HMMA.16816.F32 R32, R144, R166, R32 ;  /* 0x000000a69020723c */ /* 0x000fe80000001820 */
[----:B------:R-:W-:Y:S04]  /*1a120*/  IADD3 R2, -R193, R2, R190 ;  /* 0x00000002c1027210 */ /* 0x000fe80007ffe1be */
[C---:B-1----:R-:W-:Y:S05]  /*1a130*/  HMMA.16816.F32 R4, R152.reuse, R168, R4 ;  /* 0x000000a89804723c */ /* 0x042fea0000001804 */
[C---:B--2---:R-:W-:Y:S02]  /*1a140*/  IADD3 R134, R2.reuse, c[0x0][0x328], RZ ;  /* 0x0000ca0002867a10 */ /* 0x044fe40007ffe0ff */
[----:B------:R-:W-:Y:S01]  /*1a150*/  IADD3 R2, R2, UR12, RZ ;  /* 0x0000000c02027c10 */ /* 0x000fe2000fffe0ff */
[C---:B------:R-:W-:Y:S04]  /*1a160*/  HMMA.16816.F32 R8, R152.reuse, R170, R8 ;  /* 0x000000aa9808723c */ /* 0x040fe80000001808 */
[--C-:B----4-:R-:W-:Y:S02]  /*1a170*/  IMAD.IADD R144, R134, 0x1, R133.reuse ;  /* 0x0000000186907824 */ /* 0x110fe400078e0285 */
[----:B------:R-:W-:Y:S02]  /*1a180*/  IMAD.IADD R143, R2, 0x1, R133 ;  /* 0x00000001028f7824 */ /* 0x000fe400078e0285 */
        /* <DEDUP_REMOVED lines=20> */
.L_x_2686:
[----:B------:R-:W-:Y:S04]  /*1a2d0*/  MOV R133, 0x1 ;  /* 0x0000000100857802 */ /* 0x000fe80000000f00 */
[----:B------:R-:W-:Y:S11]  /*1a2e0*/  ISETP.NE.AND P0, PT, R133, c[0x0][0x32c], PT ;  /* 0x0000cb0085007a0c */ /* 0x000ff60003f05270 */
[----:B------:R-:W-:Y:S02]  /*1a2f0*/  @!UPT UIADD3 URZ, URZ, URZ, URZ ;  /* 0x0000003f3f3ff290 */ /* 0x000fe4000fffe03f */
[----:B------:R-:W-:Y:S05]  /*1a300*/  @P0 IMAD.HI.U32 R133, R135, c[0x0][0x330], RZ ;  /* 0x0000cc0087850a27 */ /* 0x000fea00078e00ff */
[----:B------:R-:W-:Y:S02]  /*1a310*/  @P0 SHF.R.U32.HI R135, RZ, c[0x0][0x334], R133 ;  /* 0x0000cd00ff870a19 */ /* 0x000fe40000011685 */
.L_x_2687:
[----:B------:R-:W-:Y:S05]  /*1a320*/  BSYNC B0 ;  /* 0x0000000000007941 */ /* 0x000fea0003800000 */
.L_x_2685:
[----:B------:R-:W-:Y:S04]  /*1a330*/  IMAD R136, R135, c[0x0][0x32c], -R142 ;  /* 0x0000cb0087887a24 */ /* 0x000fe800078e0a8e */
[----:B------:R-:W-:Y:S05]  /*1a340*/  IMAD.IADD R136, R136, 0x1, -R203 ;  /* 0x0000000188887824 */ /* 0x000fea00078e0acb */
[----:B------:R-:W-:Y:S02]  /*1a350*/  IADD3 R133, R136, c[0x0][0x32c], RZ ;  /* 0x0000cb0088857a10 */ /* 0x000fe40007ffe0ff */
[----:B------:R-:W-:Y:S02]  /*1a360*/  IMNMX R143, R143, R136, !PT ;  /* 0x000000888f8f7217 */ /* 0x000fe40007800200 */
[----:B------:R-:W-:Y:S02]  /*1a370*/  IMNMX R144, R144, R133, PT ;  /* 0x0000008590907217 */ /* 0x000fe40003800200 */
.L_x_2684:
[----:B------:R-:W-:Y:S04]  /*1a380*/  ISETP.GT.AND P1, PT, R213, -0x1, PT ;  /* 0xffffffffd500780c */ /* 0x000fe80003f24270 */
[C---:B------:R-:W-:Y:S04]  /*1a390*/  ISETP.GT.AND P0, PT, R143.reuse, RZ, P1 ;  /* 0x000000ff8f00720c */ /* 0x040fe80000f04270 */
        /* <DEDUP_REMOVED lines=17> */
[C---:B------:R-:W-:Y:S01]  /*1a4b0*/  ISETP.GT.AND P0, PT, R143.reuse, 0x18, P1 ;  /* 0x000000188f00780c */ /* 0x040fe20000f04270 */
[----:B------:R-:W1:Y:S03]  /*1a4c0*/  SHFL.IDX PT, R13, R0, 0x1, 0x1c1f ;  /* 0x003c1f00000d7f89 */ /* 0x000e6600000e0000 */
[----:B------:R-:W-:Y:S04]  /*1a4d0*/  ISETP.LT.OR P0, PT, R144, 0x19, P0 ;  /* 0x000000199000780c */ /* 0x000fe80000701670 */
[----:B------:R-:W-:Y:S02]  /*1a4e0*/  FSEL R135, R16, -INF , !P0 ;  /* 0xff80000010877808 */ /* 0x000fe40004000000 */
[----:B------:R-:W-:Y:S04]  /*1a4f0*/  ISETP.GT.AND P0, PT, R143, 0x19, P1 ;  /* 0x000000198f00780c */ /* 0x000fe80000f04270 */
[C---:B------:R-:W-:Y:S04]  /*1a500*/  ISETP.LT.OR P0, PT, R144.reuse, 0x1a, P0 ;  /* 0x0000001a9000780c */ /* 0x040fe80000701670 */
[----:B------:R-:W-:Y:S02]  /*1a510*/  FSEL R133, R17, -INF , !P0 ;  /* 0xff80000011857808 */ /* 0x000fe40004000000 */
[C---:B------:R-:W-:Y:S04]  /*1a520*/  ISETP.GT.AND P0, PT, R143.reuse, 0x20, P1 ;  /* 0x000000208f00780c */ /* 0x040fe80000f04270 */
[----:B------:R-:W-:Y:S01]  /*1a530*/  ISETP.LT.OR P0, PT, R144, 0x21, P0 ;  /* 0x000000219000780c */ /* 0x000fe20000701670 */
[--C-:B-1----:R-:W-:Y:S02]  /*1a540*/  IMAD.IADD R4, R134, 0x1, R13.reuse ;  /* 0x0000000186047824 */ /* 0x102fe400078e020d */
[----:B------:R-:W-:Y:S01]  /*1a550*/  IMAD.IADD R2, R2, 0x1, R13 ;  /* 0x0000000102027824 */ /* 0x000fe200078e020d */
        /* <DEDUP_REMOVED lines=36> */
.L_x_2690:
[----:B------:R-:W-:Y:S04]  /*1a7a0*/  MOV R0, 0x1 ;  /* 0x0000000100007802 */ /* 0x000fe80000000f00 */
[----:B------:R-:W-:Y:S11]  /*1a7b0*/  ISETP.NE.AND P0, PT, R0, c[0x0][0x32c], PT ;  /* 0x0000cb0000007a0c */ /* 0x000ff60003f05270 */
[----:B------:R-:W-:Y:S02]  /*1a7c0*/  @!UPT UIADD3 URZ, URZ, URZ, URZ ;  /* 0x0000003f3f3ff290 */ /* 0x000fe4000fffe03f */
[----:B------:R-:W-:Y:S05]  /*1a7d0*/  @P0 IMAD.HI.U32 R0, R13, c[0x0][0x330], RZ ;  /* 0x0000cc000d000a27 */ /* 0x000fea00078e00ff */
[----:B------:R-:W-:Y:S02]  /*1a7e0*/  @P0 SHF.R.U32.HI R13, RZ, c[0x0][0x334], R0 ;  /* 0x0000cd00ff0d0a19 */ /* 0x000fe40000011600 */
.L_x_2691:
[----:B------:R-:W-:Y:S05]  /*1a7f0*/  BSYNC B0 ;  /* 0x0000000000007941 */ /* 0x000fea0003800000 */
.L_x_2689:
[----:B------:R-:W-:Y:S04]  /*1a800*/  IMAD R142, R13, c[0x0][0x32c], -R142 ;  /* 0x0000cb000d8e7a24 */ /* 0x000fe800078e0a8e */
[----:B------:R-:W-:Y:S05]  /*1a810*/  IMAD.IADD R17, R142, 0x1, -R203 ;  /* 0x000000018e117824 */ /* 0x000fea00078e0acb */
[----:B------:R-:W-:Y:S02]  /*1a820*/  IADD3 R13, R17, c[0x0][0x32c], RZ ;  /* 0x0000cb00110d7a10 */ /* 0x000fe40007ffe0ff */
[----:B------:R-:W-:Y:S02]  /*1a830*/  IMNMX R2, R2, R17, !PT ;  /* 0x0000001102027217 */ /* 0x000fe40007800200 */
[----:B------:R-:W-:Y:S02]  /*1a840*/  IMNMX R4, R4, R13, PT ;  /* 0x0000000d04047217 */ /* 0x000fe40003800200 */
.L_x_2688:
        /* <DEDUP_REMOVED lines=137> */
[C---:B------:R-:W-:Y:S01]  /*1b0e0*/  FMUL.FTZ R100, R12.reuse, R100 ;  /* 0x000000640c647220 */ /* 0x040fe20000410000 */
        /* <DEDUP_REMOVED lines=178> */
[----:B------:R-:W-:Y:S01]  /*1bc10*/  FFMA.FTZ R154, R3, R204, R154 ;  /* 0x000000cc039a7223 */ /* 0x000fe2000001009a */
[----:B------:R-:W-:Y:S01]  /*1bc20*/  IADD3 R3, R213, -0x2, RZ ;  /* 0xfffffffed5037810 */ /* 0x000fe20007ffe0ff */
[C---:B------:R-:W-:Y:S01]  /*1bc30*/  HMMA.16816.F32 R104, R16.reuse, R26, R104 ;  /* 0x0000001a1068723c */ /* 0x040fe20000001868 */
[----:B------:R-:W2:Y:S02]  /*1bc40*/  LDSM.16.MT88.4 R24, [R13+0x4900] ;  /* 0x004900000d18783b */ /* 0x000ea40000004200 */
[----:B------:R-:W-:Y:S01]  /*1bc50*/  MUFU.EX2 R173, R156 ;  /* 0x0000009c00ad7308 */ /* 0x000fe20000000800 */
[----:B------:R-:W-:Y:S01]  /*1bc60*/  FADD.FTZ R149, R149, R150 ;  /* 0x0000009695957221 */ /* 0x000fe20000010000 */
[----:B------:R-:W-:Y:S01]  /*1bc70*/  ISETP.GE.AND P0, PT, R3, R194, PT ;  /* 0x000000c20300720c */ /* 0x000fe20003f06270 */
        /* <DEDUP_REMOVED lines=180> */
[----:B------:R-:W-:Y:S01]  /*1c7c0*/  IADD3 R10, P0, R11, R206, RZ ;  /* 0x000000ce0b0a7210 */ /* 0x000fe20007f1e0ff */
        /* <DEDUP_REMOVED lines=13> */
.L_x_2692:
        /* <DEDUP_REMOVED lines=9> */
.L_x_2682:
        /* <DEDUP_REMOVED lines=122> */
.L_x_2598:
[----:B------:R-:W-:Y:S01]  /*1d0d0*/  USHF.R.S32.HI UR12, URZ, 0x1f, UR8 ;  /* 0x0000001f3f0c7899 */ /* 0x000fe20008011408 */
[----:B------:R-:W-:Y:S05]  /*1d0e0*/  @P2 BRA `(.L_x_2694) ;  /* 0x000017e000002947 */ /* 0x000fea0003800000 */
[----:B------:R-:W2:Y:S01]  /*1d0f0*/  S2R R0, SR_TID.X ;  /* 0x0000000000007919 */ /* 0x000ea20000002100 */
        /* <DEDUP_REMOVED lines=20> */
[----:B--2---:R-:W-:Y:S02]  /*1d240*/  SHF.R.S32.HI R13, RZ, 0x1f, R0 ;  /* 0x0000001fff0d7819 */ /* 0x004fe40000011400 */
        /* <DEDUP_REMOVED lines=130> */
[----:B-1----:R-:W-:Y:S02]  /*1da70*/  UMOV UR16, URZ ;  /* 0x0000003f00107c82 */ /* 0x002fe40008000000 */
        /* <DEDUP_REMOVED lines=10> */
.L_x_2695:
        /* <DEDUP_REMOVED lines=146> */
.L_x_2697:
[----:B--2---:R-:W-:Y:S05]  /*1e440*/  BSYNC B0 ;  /* 0x0000000000007941 */ /* 0x004fea0003800000 */
.L_x_2696:
        /* <DEDUP_REMOVED lines=23> */
.L_x_2699:
[----:B------:R-:W-:Y:S05]  /*1e5c0*/  BSYNC B0 ;  /* 0x0000000000007941 */ /* 0x000fea0003800000 */
.L_x_2698:
        /* <DEDUP_REMOVED lines=23> */
.L_x_2701:
[----:B------:R-:W-:Y:S05]  /*1e740*/  BSYNC B0 ;  /* 0x0000000000007941 */ /* 0x000fea0003800000 */
.L_x_2700:
        /* <DEDUP_REMOVED lines=24> */
.L_x_2694:
        /* <DEDUP_REMOVED lines=31> */
.L_x_2702:
        /* <DEDUP_REMOVED lines=17> */
[----:B-1----:R-:W-:Y:S02]  /*1ebd0*/  UMOV UR16, UR14 ;  /* 0x0000000e00107c82 */ /* 0x002fe40008000000 */
        /* <DEDUP_REMOVED lines=25> */
.L_x_2704:
[----:B------:R-:W-:Y:S05]  /*1ed70*/  BSYNC B0 ;  /* 0x0000000000007941 */ /* 0x000fea0003800000 */
.L_x_2703:
        /* <DEDUP_REMOVED lines=70> */
.L_x_2706:
[----:B------:R-:W-:Y:S05]  /*1f1e0*/  BSYNC B0 ;  /* 0x0000000000007941 */ /* 0x000fea0003800000 */
.L_x_2705:
        /* <DEDUP_REMOVED lines=21> */
.L_x_2708:
[----:B------:R-:W-:Y:S05]  /*1f340*/  BSYNC B0 ;  /* 0x0000000000007941 */ /* 0x000fea0003800000 */
.L_x_2707:
        /* <DEDUP_REMOVED lines=21> */
.L_x_2710:
[----:B------:R-:W-:Y:S05]  /*1f4a0*/  BSYNC B0 ;  /* 0x0000000000007941 */ /* 0x000fea0003800000 */
.L_x_2709:
        /* <DEDUP_REMOVED lines=22> */
.L_x_2711:
        /* <DEDUP_REMOVED lines=15> */
.L_x_3026:


//--------------------- .text._ZN7cutlass13device_kernelIN5flash19enable_sm80_to_sm89INS1_16FlashAttnFwdSm80INS1_25CollectiveMainloopFwdSm80ILi8ELi2ELb0EN4cute5tupleIJNS5_1CILi128EEENS7_ILi64EEENS7_ILi192EEEEEELi192ENS_6half_tEfNS_4arch4Sm80ELb1ELb0ELb0ELb0ELb1ELb0ELb1ELb0EEENS1_21CollectiveEpilogueFwdINS6_IJS8_SA_S9_EEENS6_IJNS7_ILi1EEESI_SI_EEESC_SE_Li256ELb0ELb1ELb0ELb0EEENS1_30DynamicPersistentTileSchedulerILi256ELi256ELb0ELb1ELb0EEEEEEEEEvNT_6ParamsE --------------------------
	.section	.text._ZN7cutlass13device_kernelIN5flash19enable_sm80_to_sm89INS1_16FlashAttnFwdSm80INS1_25CollectiveMainloopFwdSm80ILi8ELi2ELb0EN4cute5tupleIJNS5_1CILi128EEENS7_ILi64EEENS7_ILi192EEEEEELi192ENS_6half_tEfNS_4arch4Sm80ELb1ELb0ELb0ELb0ELb1ELb0ELb1ELb0EEENS1_21CollectiveEpilogueFwdINS6_IJS8_SA_S9_EEENS6_IJNS7_ILi1EEESI_SI_EEESC_SE_Li256ELb0ELb1ELb0ELb0EEENS1_30DynamicPersistentTileSchedulerILi256ELi256ELb0ELb1ELb0EEEEEEEEEvNT_6ParamsE,"ax",@progbits
	.sectioninfo	@"SHI_REGISTERS=255"
	.align	128
.text._ZN7cutlass13device_kernelIN5flash19enable_sm80_to_sm89INS1_16FlashAttnFwdSm80INS1_25CollectiveMainloopFwdSm80ILi8ELi2ELb0EN4cute5tupleIJNS5_1CILi128EEENS7_ILi64EEENS7_ILi192EEEEEELi192ENS_6half_tEfNS_4arch4Sm80ELb1ELb0ELb0ELb0ELb1ELb0ELb1ELb0EEENS1_21CollectiveEpilogueFwdINS6_IJS8_SA_S9_EEENS6_IJNS7_ILi1EEESI_SI_EEESC_SE_Li256ELb0ELb1ELb0ELb0EEENS1_30DynamicPersistentTileSchedulerILi256ELi256ELb0ELb1ELb0EEEEEEEEEvNT_6ParamsE:
        .type           _ZN7cutlass13device_kernelIN5flash19enable_sm80_to_sm89INS1_16FlashAttnFwdSm80INS1_25CollectiveMainloopFwdSm80ILi8ELi2ELb0EN4cute5tupleIJNS5_1CILi128EEENS7_ILi64EEENS7_ILi192EEEEEELi192ENS_6half_tEfNS_4arch4Sm80ELb1ELb0ELb0ELb0ELb1ELb0ELb1ELb0EEENS1_21CollectiveEpilogueFwdINS6_IJS8_SA_S9_EEENS6_IJNS7_ILi1EEESI_SI_EEESC_SE_Li256ELb0ELb1ELb0ELb0EEENS1_30DynamicPersistentTileSchedulerILi256ELi256ELb0ELb1ELb0EEEEEEEEEvNT_6ParamsE,@function
        .size           _ZN7cutlass13device_kernelIN5flash19enable_sm80_to_sm89INS1_16FlashAttnFwdSm80INS1_25CollectiveMainloopFwdSm80ILi8ELi2ELb0EN4cute5tupleIJNS5_1CILi128EEENS7_ILi64EEENS7_ILi192EEEEEELi192ENS_6half_tEfNS_4arch4Sm80ELb1ELb0ELb0ELb0ELb1ELb0ELb1ELb0EEENS1_21CollectiveEpilogueFwdINS6_IJS8_SA_S9_EEENS6_IJNS7_ILi1EEESI_SI_EEESC_SE_Li256ELb0ELb1ELb0ELb0EEENS1_30DynamicPersistentTileSchedulerILi256ELi256ELb0ELb1ELb0EEEEEEEEEvNT_6ParamsE,(.L_x_3027 - _ZN7cutlass13device_kernelIN5flash19enable_sm80_to_sm89INS1_16FlashAttnFwdSm80INS1_25CollectiveMainloopFwdSm80ILi8ELi2ELb0EN4cute5tupleIJNS5_1CILi128EEENS7_ILi64EEENS7_ILi192EEEEEELi192ENS_6half_tEfNS_4arch4Sm80ELb1ELb0ELb0ELb0ELb1ELb0ELb1ELb0EEENS1_21CollectiveEpilogueFwdINS6_IJS8_SA_S9_EEENS6_IJNS7_ILi1EEESI_SI_EEESC_SE_Li256ELb0ELb1ELb0ELb0EEENS1_30DynamicPersistentTileSchedulerILi256ELi256ELb0ELb1ELb0EEEEEEEEEvNT_6ParamsE)
        .other          _ZN7cutlass13device_kernelIN5flash19enable_sm80_to_sm89INS1_16FlashAttnFwdSm80INS1_25CollectiveMainloopFwdSm80ILi8ELi2ELb0EN4cute5tupleIJNS5_1CILi128EEENS7_ILi64EEENS7_ILi192EEEEEELi192ENS_6half_tEfNS_4arch4Sm80ELb1ELb0ELb0ELb0ELb1ELb0ELb1ELb0EEENS1_21CollectiveEpilogueFwdINS6_IJS8_SA_S9_EEENS6_IJNS7_ILi1EEESI_SI_EEESC_SE_Li256ELb0ELb1ELb0ELb0EEENS1_30DynamicPersistentTileSchedulerILi256ELi256ELb0ELb1ELb0EEEEEEEEEvNT_6ParamsE,@"STO_CUDA_ENTRY STV_DEFAULT"
_ZN7cutlass13device_kernelIN5flash19enable_sm80_to_sm89INS1_16FlashAttnFwdSm80INS1_25CollectiveMainloopFwdSm80ILi8ELi2ELb0EN4cute5tupleIJNS5_1CILi128EEENS7_ILi64EEENS7_ILi192EEEEEELi192ENS_6half_tEfNS_4arch4Sm80ELb1ELb0ELb0ELb0ELb1ELb0ELb1ELb0EEENS1_21CollectiveEpilogueFwdINS6_IJS8_SA_S9_EEENS6_IJNS7_ILi1EEESI_SI_EEESC_SE_Li256ELb0ELb1ELb0ELb0EEENS1_30DynamicPersistentTileSchedulerILi256ELi256ELb0ELb1ELb0EEEEEEEEEvNT_6ParamsE:
        /* <DEDUP_REMOVED lines=72> */
[----:B------:R-:W-:Y:S01]  /*0480*/  LOP3.LUT R13, R13, 0x7ffffe00, R8, 0xf8, !PT ;  /* 0x7ffffe000d0d7812 */ /* 0x000fe200078ef808 */
[----:B------:R-:W-:Y:S01]  /*0490*/  IMAD.SHL.U32 R4, R6, 0x400, RZ ;  /* 0x0000040006047824 */ /* 0x000fe200078e00ff */
[----:B------:R-:W-:Y:S01]  /*04a0*/  LOP3.LUT R2, R2, 0x1ffffffe, RZ, 0xc0, !PT ;  /* 0x1ffffffe02027812 */ /* 0x000fe200078ec0ff */
[----:B------:R-:W-:Y:S01]  /*04b0*/  STL [R1+0x30], R18 ;  /* 0x0000301201007387 */ /* 0x000fe20000100800 */
[----:B------:R-:W-:Y:S01]  /*04c0*/  LOP3.LUT R8, R7, R5, RZ, 0x3c, !PT ;  /* 0x0000000507087212 */ /* 0x000fe200078e3cff */
[----:B------:R-:W-:Y:S01]  /*04d0*/  IMAD.SHL.U32 R7, R11, 0x40, RZ ;  /* 0x000000400b077824 */ /* 0x000fe200078e00ff */
[----:B------:R-:W-:Y:S01]  /*04e0*/  LOP3.LUT R6, R3, 0x1c0, RZ, 0xc0, !PT ;  /* 0x000001c003067812 */ /* 0x000fe200078ec0ff */
[C---:B------:R-:W-:Y:S01]  /*04f0*/  IMAD R5, R0.reuse, 0x2, R4 ;  /* 0x0000000200057824 */ /* 0x040fe200078e0204 */
[----:B------:R-:W-:Y:S01]  /*0500*/  R2P PR, R9, 0x6 ;  /* 0x0000000609007804 */ /* 0x000fe20000000000 */
[----:B------:R-:W-:Y:S01]  /*0510*/  IMAD.IADD R9, R0, 0x1, -R2 ;  /* 0x0000000100097824 */ /* 0x000fe200078e0a02 */
[----:B------:R-:W-:Y:S01]  /*0520*/  LEA.HI R2, R6, R6, RZ, 0x1d ;  /* 0x0000000606027211 */ /* 0x000fe200078fe8ff */
[----:B------:R-:W-:Y:S01]  /*0530*/  IMAD R0, R14, 0x200, R15 ;  /* 0x000002000e007824 */ /* 0x000fe200078e020f */
[----:B------:R-:W-:Y:S01]  /*0540*/  LOP3.LUT R3, R7, 0xfffffe00, RZ, 0xc0, !PT ;  /* 0xfffffe0007037812 */ /* 0x000fe200078ec0ff */
[----:B------:R-:W-:Y:S01]  /*0550*/  STL [R1], R17 ;  /* 0x0000001101007387 */ /* 0x000fe20000100800 */
[----:B------:R-:W-:Y:S01]  /*0560*/  SHF.R.S32.HI R6, RZ, 0x1f, R195 ;  /* 0x0000001fff067819 */ /* 0x000fe200000114c3 */
[----:B------:R-:W-:Y:S01]  /*0570*/  IMAD.IADD R7, R5, 0x1, R2 ;  /* 0x0000000105077824 */ /* 0x000fe200078e0202 */
[----:B------:R-:W-:Y:S01]  /*0580*/  IADD3 R2, R8, R3, R4 ;  /* 0x0000000308027210 */ /* 0x000fe20007ffe004 */
[----:B------:R-:W-:Y:S01]  /*0590*/  IMAD.SHL.U32 R220, R13, 0x2, RZ ;  /* 0x000000020ddc7824 */ /* 0x000fe200078e00ff */
[----:B------:R-:W-:-:S02]  /*05a0*/  LEA.HI R4, R16, R20, RZ, 0x7 ;  /* 0x0000001410047211 */ /* 0x000fc400078f38ff */
[C---:B------:R-:W-:Y:S02]  /*05b0*/  IADD3 R212, R195.reuse, 0x40, RZ ;  /* 0x00000040c3d47810 */ /* 0x040fe40007ffe0ff */
[----:B------:R-:W-:Y:S02]  /*05c0*/  SHF.R.S32.HI R4, RZ, 0x7, R4 ;  /* 0x00000007ff047819 */ /* 0x000fe40000011404 */
[----:B------:R-:W-:Y:S02]  /*05d0*/  LOP3.LUT R4, R12, 0x7ffffffc, RZ, 0xc0, !PT ;  /* 0x7ffffffc0c047812 */ /* 0x000fe400078ec0ff */
[----:B------:R-:W-:Y:S02]  /*05e0*/  IADD3 R213, R195, 0x80, RZ ;  /* 0x00000080c3d57810 */ /* 0x000fe40007ffe0ff */
[C---:B------:R-:W-:Y:S01]  /*05f0*/  LOP3.LUT P0, RZ, R10.reuse, 0x2, RZ, 0xc0, !PT ;  /* 0x000000020aff7812 */ /* 0x040fe2000780c0ff */
[----:B------:R-:W-:Y:S01]  /*0600*/  IMAD.IADD R6, R19, 0x1, -R4 ;  /* 0x0000000113067824 */ /* 0x000fe200078e0a04 */
[----:B------:R-:W-:-:S02]  /*0610*/  LOP3.LUT P4, RZ, R10, 0x4, RZ, 0xc0, !PT ;  /* 0x000000040aff7812 */ /* 0x000fc4000788c0ff */
[----:B------:R-:W-:Y:S01]  /*0620*/  LOP3.LUT R3, R8, R3, RZ, 0xfc, !PT ;  /* 0x0000000308037212 */ /* 0x000fe200078efcff */
[----:B------:R-:W-:Y:S01]  /*0630*/  IMAD.MOV.U32 R8, RZ, RZ, 0x40 ;  /* 0x00000040ff087424 */ /* 0x000fe200078e00ff */
[----:B------:R-:W-:Y:S01]  /*0640*/  SHF.R.S32.HI R5, RZ, 0x1f, R212 ;  /* 0x0000001fff057819 */ /* 0x000fe200000114d4 */
[----:B------:R-:W-:Y:S01]  /*0650*/  IMAD.SHL.U32 R251, R6, 0x2, RZ ;  /* 0x0000000206fb7824 */ /* 0x000fe200078e00ff */
[----:B------:R-:W-:Y:S01]  /*0660*/  SHF.R.S32.HI R10, RZ, 0x1f, R213 ;  /* 0x0000001fff0a7819 */ /* 0x000fe200000114d5 */
[----:B------:R-:W-:Y:S01]  /*0670*/  IMAD R6, R9, 0x8, R18 ;  /* 0x0000000809067824 */ /* 0x000fe200078e0212 */
[----:B------:R-:W-:Y:S02]  /*0680*/  SEL R5, R189, 0xffffffe0, !P1 ;  /* 0xffffffe0bd057807 */ /* 0x000fe40004800000 */
[----:B------:R-:W-:Y:S02]  /*0690*/  LEA R10, R7, 0x80, 0x1 ;  /* 0x00000080070a7811 */ /* 0x000fe400078e08ff */
[----:B------:R-:W-:Y:S01]  /*06a0*/  SEL R4, R8, 0xffffffc0, !P2 ;  /* 0xffffffc008047807 */ /* 0x000fe20005000000 */
[----:B------:R1:W-:Y:S01]  /*06b0*/  STL [R1+0x28], R6 ;  /* 0x0000280601007387 */ /* 0x0003e20000100800 */
[----:B------:R-:W-:Y:S01]  /*06c0*/  LEA R190, R0, 0xc100, 0x1 ;  /* 0x0000c10000be7811 */ /* 0x000fe200078e08ff */
[----:B------:R-:W-:Y:S01]  /*06d0*/  IMAD.IADD R7, R10, 0x1, R5 ;  /* 0x000000010a077824 */ /* 0x000fe200078e0205 */
[----:B------:R-:W-:Y:S01]  /*06e0*/  SEL R0, R8, 0xffffffc0, !P4 ;  /* 0xffffffc008007807 */ /* 0x000fe20006000000 */
[----:B------:R-:W-:Y:S01]  /*06f0*/  STL [R1+0x4], R10 ;  /* 0x0000040a01007387 */ /* 0x000fe20000100800 */
[----:B------:R-:W-:Y:S01]  /*0700*/  IMAD.IADD R8, R10, 0x1, R4 ;  /* 0x000000010a087824 */ /* 0x000fe200078e0204 */
[----:B------:R-:W-:-:S02]  /*0710*/  LEA R183, R2, 0x18100, 0x1 ;  /* 0x0001810002b77811 */ /* 0x000fc400078e08ff */
[----:B------:R2:W-:Y:S01]  /*0720*/  STL [R1+0x10], R7 ;  /* 0x0000100701007387 */ /* 0x0005e20000100800 */
[----:B------:R-:W-:Y:S02]  /*0730*/  SEL R189, R189, 0xffffffe0, !P0 ;  /* 0xffffffe0bdbd7807 */ /* 0x000fe40004000000 */
[----:B------:R-:W-:Y:S01]  /*0740*/  LEA R191, R3, 0x100, 0x1 ;  /* 0x0000010003bf7811 */ /* 0x000fe200078e08ff */
[----:B------:R-:W-:Y:S01]  /*0750*/  STL [R1+0x20], R8 ;  /* 0x0000200801007387 */ /* 0x000fe20000100800 */
[C-C-:B------:R-:W-:Y:S01]  /*0760*/  IMAD.IADD R186, R183.reuse, 0x1, R0.reuse ;  /* 0x00000001b7ba7824 */ /* 0x140fe200078e0200 */
[C---:B------:R-:W-:Y:S01]  /*0770*/  IADD3 R232, R220.reuse, 0xc100, RZ ;  /* 0x0000c100dce87810 */ /* 0x040fe20007ffe0ff */
[----:B------:R-:W-:Y:S01]  /*0780*/  IMAD.IADD R184, R183, 0x1, R189 ;  /* 0x00000001b7b87824 */ /* 0x000fe200078e02bd */
[----:B------:R-:W-:Y:S01]  /*0790*/  IADD3 R231, R220, 0x100, RZ ;  /* 0x00000100dce77810 */ /* 0x000fe20007ffe0ff */
[----:B------:R-:W-:Y:S02]  /*07a0*/  IMAD.IADD R192, R0, 0x1, R191 ;  /* 0x0000000100c07824 */ /* 0x000fe400078e02bf */
[----:B------:R-:W-:Y:S01]  /*07b0*/  IMAD.IADD R185, R184, 0x1, R0 ;  /* 0x00000001b8b97824 */ /* 0x000fe200078e0200 */
        /* <DEDUP_REMOVED lines=15> */
.L_x_2792:
[----:B------:R-:W3:Y:S01]  /*08b0*/  LDL R4, [R1] ;  /* 0x0000000001047983 */ /* 0x000ee20000100800 */
        /* <DEDUP_REMOVED lines=18> */
.L_x_2713:
[----:B------:R-:W-:-:S04]  /*09e0*/  MOV R0, c[0x0][0x554] ;  /* 0x0001550000007a02 */ /* 0x000fc80000000f00 */
[----:B------:R-:W-:Y:S02]  /*09f0*/  ISETP.NE.AND P0, PT, R0, 0x1, PT ;  /* 0x000000010000780c */ /* 0x000fe40003f05270 */
[----:B------:R-:W-:-:S11]  /*0a00*/  MOV R0, R2 ;  /* 0x0000000200007202 */ /* 0x000fd60000000f00 */
[----:B------:R-:W-:-:S05]  /*0a10*/  @P0 IMAD.HI.U32 R4, R2, c[0x0][0x558], RZ ;  /* 0x0001560002040a27 */ /* 0x000fca00078e00ff */
[----:B------:R-:W-:-:S05]  /*0a20*/  @P0 SHF.R.U32.HI R0, RZ, c[0x0][0x55c], R4 ;  /* 0x00015700ff000a19 */ /* 0x000fca0000011604 */
[----:B------:R-:W-:Y:S02]  /*0a30*/  IMAD R4, R0, c[0x0][0x554], RZ ;  /* 0x0001550000047a24 */ /* 0x000fe400078e02ff */
.L_x_2714:
[----:B------:R-:W-:Y:S05]  /*0a40*/  BSYNC B0 ;  /* 0x0000000000007941 */ /* 0x000fea0003800000 */
.L_x_2712:
        /* <DEDUP_REMOVED lines=142> */
.L_x_2793:
[----:B------:R-:W-:Y:S05]  /*1330*/  BRA.DIV ~URZ, `(.L_x_2717) ;  /* 0x0000c9627f007947 */ /* 0x000fea000b800000 */
[----:B------:R3:W4:Y:S02]  /*1340*/  SHFL.IDX PT, R0, R11, RZ, 0x181f ;  /* 0x00181fff0b007589 */ /* 0x00072400000e0000 */
.L_x_2794:
        /* <DEDUP_REMOVED lines=21> */
.L_x_2719:
[----:B------:R-:W-:Y:S05]  /*14a0*/  BSYNC B0 ;  /* 0x0000000000007941 */ /* 0x000fea0003800000 */
.L_x_2718:
[----:B------:R-:W-:Y:S05]  /*14b0*/  BRA.DIV ~URZ, `(.L_x_2720) ;  /* 0x0000c8527f007947 */ /* 0x000fea000b800000 */
[----:B--2---:R2:W1:Y:S04]  /*14c0*/  SHFL.IDX PT, R8, R9, 0x1, 0x181f ;  /* 0x00381f0009087f89 */ /* 0x00446800000e0000 */
[----:B----4-:R2:W4:Y:S02]  /*14d0*/  SHFL.IDX PT, R0, R11, 0x1, 0x181f ;  /* 0x00381f000b007f89 */ /* 0x01052400000e0000 */
.L_x_2795:
        /* <DEDUP_REMOVED lines=19> */
.L_x_2722:
[----:B------:R-:W-:Y:S05]  /*1610*/  BSYNC B0 ;  /* 0x0000000000007941 */ /* 0x000fea0003800000 */
.L_x_2721:
[----:B------:R-:W-:Y:S05]  /*1620*/  BRA.DIV ~URZ, `(.L_x_2723) ;  /* 0x0000c7b27f007947 */ /* 0x000fea000b800000 */
[----:B-1----:R1:W2:Y:S02]  /*1630*/  SHFL.IDX PT, R8, R9, 0x2, 0x181f ;  /* 0x00581f0009087f89 */ /* 0x0022a400000e0000 */
.L_x_2796:
[----:B------:R-:W-:Y:S05]  /*1640*/  BRA.DIV ~URZ, `(.L_x_2724) ;  /* 0x0000c8027f007947 */ /* 0x000fea000b800000 */
[----:B----4-:R4:W1:Y:S02]  /*1650*/  SHFL.IDX PT, R0, R11, 0x2, 0x181f ;  /* 0x00581f000b007f89 */ /* 0x01086400000e0000 */
.L_x_2797:
        /* <DEDUP_REMOVED lines=19> */
.L_x_2726:
[----:B------:R-:W-:Y:S05]  /*1790*/  BSYNC B0 ;  /* 0x0000000000007941 */ /* 0x000fea0003800000 */
.L_x_2725:
[----:B------:R-:W-:Y:S05]  /*17a0*/  BRA.DIV ~URZ, `(.L_x_2727) ;  /* 0x0000c7127f007947 */ /* 0x000fea000b800000 */
[----:B--2---:R2:W3:Y:S04]  /*17b0*/  SHFL.IDX PT, R8, R9, 0x3, 0x181f ;  /* 0x00781f0009087f89 */ /* 0x0044e800000e0000 */
[----:B-1----:R2:W1:Y:S02]  /*17c0*/  SHFL.IDX PT, R0, R11, 0x3, 0x181f ;  /* 0x00781f000b007f89 */ /* 0x00246400000e0000 */
.L_x_2798:
[----:B------:R-:W-:Y:S01]  /*17d0*/  IADD3 R2, R10, 0x60, RZ ;  /* 0x000000600a027810 */ /* 0x000fe20007ffe0ff */
[----:B-----5:R-:W-:Y:S01]  /*17e0*/  IMAD.WIDE.U32 R224, R12, c[0x0][0x2b0], RZ ;  /* 0x0000ac000ce07a25 */ /* 0x020fe200078e00ff */
[----:B------:R-:W-:-:S02]  /*17f0*/  SHF.R.S32.HI R18, RZ, 0x1f, R195 ;  /* 0x0000001fff127819 */ /* 0x000fc400000114c3 */
[----:B------:R-:W-:Y:S02]  /*1800*/  ISETP.GE.AND P2, PT, R2, R13, PT ;  /* 0x0000000d0200720c */ /* 0x000fe40003f46270 */
[----:B------:R-:W-:Y:S02]  /*1810*/  SHF.R.S32.HI R16, RZ, 0x1f, R212 ;  /* 0x0000001fff107819 */ /* 0x000fe400000114d4 */
[----:B------:R-:W-:-:S09]  /*1820*/  SHF.R.S32.HI R20, RZ, 0x1f, R213 ;  /* 0x0000001fff147819 */ /* 0x000fd200000114d5 */
[CC--:B-1----:R-:W-:Y:S02]  /*1830*/  @!P2 LEA R6, P0, R195.reuse, R0.reuse, 0x1 ;  /* 0x00000000c306a211 */ /* 0x0c2fe400078008ff */
        /* <DEDUP_REMOVED lines=48> */
[----:B-1----:R-:W-:Y:S01]  /*1b40*/  LEA R5, R206, 0xffffffc0, 0x6 ;  /* 0xffffffc0ce057811 */ /* 0x002fe200078e30ff */
        /* <DEDUP_REMOVED lines=9> */
[----:B--234-:R-:W-:Y:S01]  /*1be0*/  SHF.R.S32.HI R11, RZ, 0x1f, R193 ;  /* 0x0000001fff0b7819 */ /* 0x01cfe200000114c1 */
        /* <DEDUP_REMOVED lines=11> */
[----:B------:R-:W-:Y:S01]  /*1ca0*/  IMAD R5, R194, c[0x0][0x20c], R4 ;  /* 0x00008300c2057a24 */ /* 0x000fe200078e0204 */
        /* <DEDUP_REMOVED lines=16> */
[C---:B-1----:R-:W-:Y:S02]  /*1db0*/  @P6 LEA R4, P1, R213.reuse, R0, 0x1 ;  /* 0x00000000d5046211 */ /* 0x042fe400078208ff */
        /* <DEDUP_REMOVED lines=86> */
.L_x_2799:
        /* <DEDUP_REMOVED lines=8> */
[----:B------:R-:W-:Y:S01]  /*23a0*/  IMAD.X R5, R8, 0x1, R16, P5 ;  /* 0x0000000108057824 */ /* 0x000fe200028e0610 */
        /* <DEDUP_REMOVED lines=11> */
.L_x_2800:
        /* <DEDUP_REMOVED lines=21> */
.L_x_2729:
[----:B------:R-:W-:Y:S05]  /*25b0*/  BSYNC B0 ;  /* 0x0000000000007941 */ /* 0x000fea0003800000 */
.L_x_2728:
        /* <DEDUP_REMOVED lines=10> */
[----:B---3--:R2:W3:Y:S04]  /*2660*/  LDSM.16.M88.4 R8, [R183] ;  /* 0x00000000b708783b */ /* 0x0084e80000000200 */
[----:B------:R2:W4:Y:S04]  /*2670*/  LDSM.16.M88.4 R40, [R190] ;  /* 0x00000000be28783b */ /* 0x0005280000000200 */
[----:B------:R2:W1:Y:S04]  /*2680*/  LDSM.16.M88.4 R32, [R190+0x800] ;  /* 0x00080000be20783b */ /* 0x0004680000000200 */
[----:B------:R2:W1:Y:S04]  /*2690*/  LDSM.16.M88.4 R48, [R190+0x1000] ;  /* 0x00100000be30783b */ /* 0x0004680000000200 */
[----:B------:R2:W1:Y:S04]  /*26a0*/  LDSM.16.M88.4 R52, [R190+0x1800] ;  /* 0x00180000be34783b */ /* 0x0004680000000200 */
[----:B-1----:R2:W1:Y:S04]  /*26b0*/  LDSM.16.M88.4 R4, [R184] ;  /* 0x00000000b804783b */ /* 0x0024680000000200 */
        /* <DEDUP_REMOVED lines=28> */
[----:B------:R2:W4:Y:S02]  /*2880*/  SHFL.IDX PT, R12, R13, RZ, 0x181f ;  /* 0x00181fff0d0c7589 */ /* 0x00052400000e0000 */
.L_x_2801:
        /* <DEDUP_REMOVED lines=8> */
[C---:B----4-:R-:W-:Y:S01]  /*2910*/  IMAD.X R15, R12.reuse, 0x1, R22, P0 ;  /* 0x000000010c0f7824 */ /* 0x050fe200000e0616 */
        /* <DEDUP_REMOVED lines=8> */
[----:B------:R-:W2:Y:S04]  /*29a0*/  SHFL.IDX PT, R0, R21, 0x1, 0x181f ;  /* 0x00381f0015007f89 */ /* 0x000ea800000e0000 */
[----:B------:R4:W-:Y:S04]  /*29b0*/  LDGSTS.E.BYPASS.LTC128B.128 [R220+0xa100], [R16.64], !P0 ;  /* 0x0a10000010dc7fae */ /* 0x0009e8000c101d46 */
[----:B------:R5:W3:Y:S02]  /*29c0*/  SHFL.IDX PT, R12, R13, 0x1, 0x181f ;  /* 0x00381f000d0c7f89 */ /* 0x000ae400000e0000 */
[----:B--2--5:R-:W-:-:S02]  /*29d0*/  SEL R13, RZ, 0x10, P0 ;  /* 0x00000010ff0d7807 */ /* 0x024fc40000000000 */
.L_x_2802:
[----:B----4-:R-:W-:Y:S02]  /*29e0*/  IADD3 R2, -R19, 0x10, RZ ;  /* 0x0000001013027810 */ /* 0x010fe40007ffe1ff */
[----:B------:R-:W-:-:S02]  /*29f0*/  IADD3 R3, -R18, 0x10, RZ ;  /* 0x0000001012037810 */ /* 0x000fc40007ffe1ff */
[----:B------:R-:W-:Y:S02]  /*2a00*/  LOP3.LUT R2, R2, 0xf, RZ, 0xc0, !PT ;  /* 0x0000000f02027812 */ /* 0x000fe400078ec0ff */
[----:B------:R-:W-:Y:S02]  /*2a10*/  IADD3 R14, -R13, 0x10, RZ ;  /* 0x000000100d0e7810 */ /* 0x000fe40007ffe1ff */
[----:B------:R-:W-:Y:S02]  /*2a20*/  LOP3.LUT R3, R3, 0xf, RZ, 0xc0, !PT ;  /* 0x0000000f03037812 */ /* 0x000fe400078ec0ff */
[-C--:B------:R-:W-:Y:S02]  /*2a30*/  IADD3 R16, P1, P0, R2, R0.reuse, R25 ;  /* 0x0000000002107210 */ /* 0x080fe4000783e019 */
[----:B------:R-:W-:Y:S02]  /*2a40*/  LOP3.LUT R2, R14, 0xf, RZ, 0xc0, !PT ;  /* 0x0000000f0e027812 */ /* 0x000fe400078ec0ff */
[----:B------:R-:W-:-:S02]  /*2a50*/  IADD3 R14, P6, P5, R3, R0, R26 ;  /* 0x00000000030e7210 */ /* 0x000fc40007dde01a */
[----:B---3--:R-:W-:Y:S02]  /*2a60*/  IADD3.X R17, RZ, R12, R22, P1, P0 ;  /* 0x0000000cff117210 */ /* 0x008fe40000fe0416 */
        /* <DEDUP_REMOVED lines=12> */
.L_x_2733:
[----:B------:R-:W-:Y:S05]  /*2b30*/  BSYNC B0 ;  /* 0x0000000000007941 */ /* 0x000fea0003800000 */
.L_x_2732:
[----:B--2---:R-:W2:Y:S01]  /*2b40*/  LDL R3, [R1+0x28] ;  /* 0x0000280001037983 */ /* 0x004ea20000100800 */
[----:B------:R-:W-:Y:S01]  /*2b50*/  IMAD.MOV.U32 R0, RZ, RZ, 0x40 ;  /* 0x00000040ff007424 */ /* 0x000fe200078e00ff */
[----:B------:R-:W-:-:S02]  /*2b60*/  LOP3.LUT P0, RZ, R216, 0x4, RZ, 0xc0, !PT ;  /* 0x00000004d8ff7812 */ /* 0x000fc4000780c0ff */
[----:B------:R-:W0:Y:S01]  /*2b70*/  LDGDEPBAR ;  /* 0x00000000000079af */ /* 0x000e220000000000 */
[----:B------:R-:W-:Y:S01]  /*2b80*/  WARPSYNC 0xffffffff ;  /* 0xffffffff00007948 */ /* 0x000fe20003800000 */
[C---:B---34-:R-:W-:Y:S01]  /*2b90*/  HMMA.16816.F32 R44, R8.reuse, R40, RZ ;  /* 0x00000028082c723c */ /* 0x058fe200000018ff */
[----:B------:R-:W-:Y:S01]  /*2ba0*/  SEL R187, R0, 0xffffffc0, !P0 ;  /* 0xffffffc000bb7807 */ /* 0x000fe20004000000 */
[----:B------:R-:W-:Y:S03]  /*2bb0*/  LDSM.16.M88.4 R16, [R186] ;  /* 0x00000000ba10783b */ /* 0x000fe60000000200 */
[----:B------:R-:W-:Y:S01]  /*2bc0*/  IADD3 R0, R187, R190, R188 ;  /* 0x000000bebb007210 */ /* 0x000fe20007ffe0bc */
[----:B------:R-:W-:Y:S01]  /*2bd0*/  IMAD.IADD R2, R190, 0x1, R187 ;  /* 0x00000001be027824 */ /* 0x000fe200078e02bb */
[----:B------:R-:W-:Y:S01]  /*2be0*/  LDSM.16.M88.4 R88, [R190+0x2000] ;  /* 0x00200000be58783b */ /* 0x000fe20000000200 */
[C---:B------:R-:W-:Y:S03]  /*2bf0*/  HMMA.16816.F32 R40, R8.reuse, R42, RZ ;  /* 0x0000002a0828723c */ /* 0x040fe600000018ff */
[----:B------:R-:W3:Y:S04]  /*2c00*/  LDSM.16.M88.4 R68, [R2] ;  /* 0x000000000244783b */ /* 0x000ee80000000200 */
[----:B------:R-:W4:Y:S01]  /*2c10*/  LDSM.16.M88.4 R80, [R2+0x1000] ;  /* 0x001000000250783b */ /* 0x000f220000000200 */
[C---:B------:R-:W-:Y:S03]  /*2c20*/  HMMA.16816.F32 R36, R8.reuse, R32, RZ ;  /* 0x000000200824723c */ /* 0x040fe600000018ff */
[----:B------:R-:W5:Y:S04]  /*2c30*/  LDSM.16.M88.4 R76, [R2+0x800] ;  /* 0x00080000024c783b */ /* 0x000f680000000200 */
[----:B------:R-:W-:Y:S01]  /*2c40*/  LDSM.16.M88.4 R92, [R0+0x800] ;  /* 0x00080000005c783b */ /* 0x000fe20000000200 */
[C---:B------:R-:W-:Y:S03]  /*2c50*/  HMMA.16816.F32 R32, R8.reuse, R34, RZ ;  /* 0x000000220820723c */ /* 0x040fe600000018ff */
[----:B------:R-:W-:Y:S04]  /*2c60*/  LDSM.16.M88.4 R84, [R190+0x2800] ;  /* 0x00280000be54783b */ /* 0x000fe80000000200 */
[----:B------:R-:W-:Y:S01]  /*2c70*/  LDSM.16.M88.4 R96, [R190+0x3800] ;  /* 0x00380000be60783b */ /* 0x000fe20000000200 */
[C---:B------:R-:W-:Y:S03]  /*2c80*/  HMMA.16816.F32 R28, R8.reuse, R48, RZ ;  /* 0x00000030081c723c */ /* 0x040fe600000018ff */
[----:B------:R-:W2:Y:S05]  /*2c90*/  LDL R112, [R1+0x24] ;  /* 0x0000240001707983 */ /* 0x000eaa0000100800 */
[C---:B------:R-:W-:Y:S08]  /*2ca0*/  HMMA.16816.F32 R24, R8.reuse, R50, RZ ;  /* 0x000000320818723c */ /* 0x040ff000000018ff */
[C---:B------:R-:W-:Y:S08]  /*2cb0*/  HMMA.16816.F32 R12, R8.reuse, R52, RZ ;  /* 0x00000034080c723c */ /* 0x040ff000000018ff */
[----:B------:R-:W-:Y:S08]  /*2cc0*/  HMMA.16816.F32 R8, R8, R54, RZ ;  /* 0x000000360808723c */ /* 0x000ff000000018ff */
[C---:B-1----:R-:W-:Y:S08]  /*2cd0*/  HMMA.16816.F32 R52, R4.reuse, R56, R44 ;  /* 0x000000380434723c */ /* 0x042ff0000000182c */
[C---:B------:R-:W-:Y:S08]  /*2ce0*/  HMMA.16816.F32 R44, R4.reuse, R58, R40 ;  /* 0x0000003a042c723c */ /* 0x040ff00000001828 */
[C---:B------:R-:W-:Y:S08]  /*2cf0*/  HMMA.16816.F32 R36, R4.reuse, R60, R36 ;  /* 0x0000003c0424723c */ /* 0x040ff00000001824 */
[C---:B------:R-:W-:Y:S08]  /*2d00*/  HMMA.16816.F32 R40, R4.reuse, R62, R32 ;  /* 0x0000003e0428723c */ /* 0x040ff00000001820 */
[C---:B------:R-:W-:Y:S08]  /*2d10*/  HMMA.16816.F32 R48, R4.reuse, R64, R28 ;  /* 0x000000400430723c */ /* 0x040ff0000000181c */
[C---:B------:R-:W-:Y:S01]  /*2d20*/  HMMA.16816.F32 R60, R4.reuse, R66, R24 ;  /* 0x00000042043c723c */ /* 0x040fe20000001818 */
[----:B------:R-:W1:Y:S07]  /*2d30*/  LDSM.16.M88.4 R64, [R2+0x1800] ;  /* 0x001800000240783b */ /* 0x000e6e0000000200 */
[C---:B------:R-:W-:Y:S01]  /*2d40*/  HMMA.16816.F32 R56, R4.reuse, R72, R12 ;  /* 0x000000480438723c */ /* 0x040fe2000000180c */
[----:B------:R-:W-:Y:S07]  /*2d50*/  LDSM.16.M88.4 R12, [R185] ;  /* 0x00000000b90c783b */ /* 0x000fee0000000200 */
[----:B------:R-:W-:Y:S01]  /*2d60*/  HMMA.16816.F32 R32, R4, R74, R8 ;  /* 0x0000004a0420723c */ /* 0x000fe20000001808 */
[----:B------:R-:W1:Y:S04]  /*2d70*/  LDSM.16.M88.4 R72, [R0] ;  /* 0x000000000048783b */ /* 0x000e680000000200 */
[----:B------:R-:W-:Y:S03]  /*2d80*/  LDSM.16.M88.4 R8, [R183+0x4000] ;  /* 0x00400000b708783b */ /* 0x000fe60000000200 */
[C---:B---3--:R-:W-:Y:S01]  /*2d90*/  HMMA.16816.F32 R28, R16.reuse, R68, R52 ;  /* 0x00000044101c723c */ /* 0x048fe20000001834 */
[----:B------:R-:W3:Y:S07]  /*2da0*/  LDSM.16.M88.4 R52, [R0+0x1000] ;  /* 0x001000000034783b */ /* 0x000eee0000000200 */
[C---:B----4-:R-:W-:Y:S08]  /*2db0*/  HMMA.16816.F32 R48, R16.reuse, R80, R48 ;  /* 0x000000501030723c */ /* 0x050ff00000001830 */
[C---:B------:R-:W-:Y:S01]  /*2dc0*/  HMMA.16816.F32 R60, R16.reuse, R82, R60 ;  /* 0x00000052103c723c */ /* 0x040fe2000000183c */
[----:B------:R-:W4:Y:S07]  /*2dd0*/  LDSM.16.M88.4 R80, [R0+0x1800] ;  /* 0x001800000050783b */ /* 0x000f2e0000000200 */
[C---:B------:R-:W-:Y:S08]  /*2de0*/  HMMA.16816.F32 R24, R16.reuse, R70, R44 ;  /* 0x000000461018723c */ /* 0x040ff0000000182c */
[C---:B-----5:R-:W-:Y:S08]  /*2df0*/  HMMA.16816.F32 R40, R16.reuse, R78, R40 ;  /* 0x0000004e1028723c */ /* 0x060ff00000001828 */
[C---:B------:R-:W-:Y:S01]  /*2e00*/  HMMA.16816.F32 R4, R16.reuse, R76, R36 ;  /* 0x0000004c1004723c */ /* 0x040fe20000001824 */
[----:B------:R-:W5:Y:S07]  /*2e10*/  LDSM.16.M88.4 R76, [R190+0x3000] ;  /* 0x00300000be4c783b */ /* 0x000f6e0000000200 */
[C---:B-1----:R-:W-:Y:S08]  /*2e20*/  HMMA.16816.F32 R68, R16.reuse, R64, R56 ;  /* 0x000000401044723c */ /* 0x042ff00000001838 */
[----:B------:R-:W-:Y:S08]  /*2e30*/  HMMA.16816.F32 R64, R16, R66, R32 ;  /* 0x000000421040723c */ /* 0x000ff00000001820 */
[C---:B------:R-:W-:Y:S08]  /*2e40*/  HMMA.16816.F32 R44, R12.reuse, R74, R24 ;  /* 0x0000004a0c2c723c */ /* 0x040ff00000001818 */
[C---:B------:R-:W-:Y:S01]  /*2e50*/  HMMA.16816.F32 R56, R12.reuse, R72, R28 ;  /* 0x000000480c38723c */ /* 0x040fe2000000181c */
[----:B------:R-:W-:Y:S07]  /*2e60*/  LDSM.16.M88.4 R72, [R20+0x3000] ;  /* 0x003000001448783b */ /* 0x000fee0000000200 */
[C---:B------:R-:W-:Y:S08]  /*2e70*/  HMMA.16816.F32 R32, R12.reuse, R94, R40 ;  /* 0x0000005e0c20723c */ /* 0x040ff00000001828 */
[C---:B------:R-:W-:Y:S01]  /*2e80*/  HMMA.16816.F32 R36, R12.reuse, R92, R4 ;  /* 0x0000005c0c24723c */ /* 0x040fe20000001804 */
[----:B------:R-:W-:Y:S04]  /*2e90*/  LDSM.16.M88.4 R4, [R184+0x4000] ;  /* 0x00400000b804783b */ /* 0x000fe80000000200 */
[----:B------:R-:W1:Y:S03]  /*2ea0*/  LDSM.16.M88.4 R92, [R20+0x2000] ;  /* 0x00200000145c783b */ /* 0x000e660000000200 */
[C---:B---3--:R-:W-:Y:S08]  /*2eb0*/  HMMA.16816.F32 R28, R12.reuse, R52, R48 ;  /* 0x000000340c1c723c */ /* 0x048ff00000001830 */
[C---:B------:R-:W-:Y:S01]  /*2ec0*/  HMMA.16816.F32 R24, R12.reuse, R54, R60 ;  /* 0x000000360c18723c */ /* 0x040fe2000000183c */
[----:B------:R-:W3:Y:S07]  /*2ed0*/  LDSM.16.M88.4 R60, [R20+0x2800] ;  /* 0x00280000143c783b */ /* 0x000eee0000000200 */
[C---:B----4-:R-:W-:Y:S01]  /*2ee0*/  HMMA.16816.F32 R16, R12.reuse, R80, R68 ;  /* 0x000000500c10723c */ /* 0x050fe20000001844 */
[----:B------:R-:W-:Y:S07]  /*2ef0*/  LDSM.16.M88.4 R68, [R2+0x3000] ;  /* 0x003000000244783b */ /* 0x000fee0000000200 */
[----:B------:R-:W-:Y:S01]  /*2f00*/  HMMA.16816.F32 R64, R12, R82, R64 ;  /* 0x000000520c40723c */ /* 0x000fe20000001840 */
[----:B------:R-:W-:Y:S07]  /*2f10*/  LDSM.16.M88.4 R80, [R2+0x3800] ;  /* 0x003800000250783b */ /* 0x000fee0000000200 */
[C---:B------:R-:W-:Y:S08]  /*2f20*/  HMMA.16816.F32 R52, R8.reuse, R90, R44 ;  /* 0x0000005a0834723c */ /* 0x040ff0000000182c */
[C---:B------:R-:W-:Y:S01]  /*2f30*/  HMMA.16816.F32 R12, R8.reuse, R88, R56 ;  /* 0x00000058080c723c */ /* 0x040fe20000001838 */
[----:B------:R-:W-:Y:S07]  /*2f40*/  LDSM.16.M88.4 R88, [R190+0x5800] ;  /* 0x00580000be58783b */ /* 0x000fee0000000200 */
[C---:B------:R-:W-:Y:S01]  /*2f50*/  HMMA.16816.F32 R44, R8.reuse, R86, R32 ;  /* 0x00000056082c723c */ /* 0x040fe20000001820 */
[----:B------:R-:W4:Y:S07]  /*2f60*/  LDSM.16.M88.4 R32, [R20+0x3800] ;  /* 0x003800001420783b */ /* 0x000f2e0000000200 */
[C---:B------:R-:W-:Y:S01]  /*2f70*/  HMMA.16816.F32 R48, R8.reuse, R84, R36 ;  /* 0x000000540830723c */ /* 0x040fe20000001824 */
[----:B------:R-:W-:Y:S07]  /*2f80*/  LDSM.16.M88.4 R84, [R2+0x2800] ;  /* 0x002800000254783b */ /* 0x000fee0000000200 */
[----:B-----5:R-:W-:Y:S01]  /*2f90*/  HMMA.16816.F32 R40, R8, R76, R28 ;  /* 0x0000004c0828723c */ /* 0x020fe2000000181c */
[----:B--2---:R-:W-:-:S07]  /*2fa0*/  IMAD.IADD R217, R3, 0x1, R252 ;  /* 0x0000000103d97824 */ /* 0x004fce00078e02fc */
[C---:B------:R-:W-:Y:S01]  /*2fb0*/  HMMA.16816.F32 R36, R8.reuse, R78, R24 ;  /* 0x0000004e0824723c */ /* 0x040fe20000001818 */
[----:B------:R-:W-:Y:S07]  /*2fc0*/  LDSM.16.M88.4 R76, [R2+0x2000] ;  /* 0x00200000024c783b */ /* 0x000fee0000000200 */
[C---:B------:R-:W-:Y:S01]  /*2fd0*/  HMMA.16816.F32 R28, R8.reuse, R96, R16 ;  /* 0x00000060081c723c */ /* 0x040fe20000001810 */
[----:B------:R-:W2:Y:S07]  /*2fe0*/  LDSM.16.M88.4 R16, [R186+0x4000] ;  /* 0x00400000ba10783b */ /* 0x000eae0000000200 */
[----:B------:R-:W-:Y:S08]  /*2ff0*/  HMMA.16816.F32 R24, R8, R98, R64 ;  /* 0x000000620818723c */ /* 0x000ff00000001840 */
[C---:B-1----:R-:W-:Y:S08]  /*3000*/  HMMA.16816.F32 R12, R4.reuse, R92, R12 ;  /* 0x0000005c040c723c */ /* 0x042ff0000000180c */
[C---:B------:R-:W-:Y:S08]  /*3010*/  HMMA.16816.F32 R8, R4.reuse, R94, R52 ;  /* 0x0000005e0408723c */ /* 0x040ff00000001834 */
[C---:B---3--:R-:W-:Y:S08]  /*3020*/  HMMA.16816.F32 R56, R4.reuse, R60, R48 ;  /* 0x0000003c0438723c */ /* 0x048ff00000001830 */
[C---:B------:R-:W-:Y:S08]  /*3030*/  HMMA.16816.F32 R64, R4.reuse, R62, R44 ;  /* 0x0000003e0440723c */ /* 0x040ff0000000182c */
[C---:B------:R-:W-:Y:S08]  /*3040*/  HMMA.16816.F32 R60, R4.reuse, R72, R40 ;  /* 0x00000048043c723c */ /* 0x040ff00000001828 */
[C---:B------:R-:W-:Y:S01]  /*3050*/  HMMA.16816.F32 R52, R4.reuse, R74, R36 ;  /* 0x0000004a0434723c */ /* 0x040fe20000001824 */
[----:B------:R-:W-:Y:S07]  /*3060*/  LDSM.16.M88.4 R72, [R0+0x3000] ;  /* 0x003000000048783b */ /* 0x000fee0000000200 */
[C---:B----4-:R-:W-:Y:S01]  /*3070*/  HMMA.16816.F32 R48, R4.reuse, R32, R28 ;  /* 0x000000200430723c */ /* 0x050fe2000000181c */
[----:B------:R-:W-:Y:S07]  /*3080*/  LDSM.16.M88.4 R28, [R0+0x2000] ;  /* 0x00200000001c783b */ /* 0x000fee0000000200 */
[----:B------:R-:W-:Y:S01]  /*3090*/  HMMA.16816.F32 R44, R4, R34, R24 ;  /* 0x00000022042c723c */ /* 0x000fe20000001818 */
[----:B------:R-:W1:Y:S04]  /*30a0*/  LDSM.16.M88.4 R4, [R185+0x4000] ;  /* 0x00400000b904783b */ /* 0x000e680000000200 */
[----:B------:R-:W3:Y:S03]  /*30b0*/  LDSM.16.M88.4 R32, [R0+0x2800] ;  /* 0x002800000020783b */ /* 0x000ee60000000200 */
[C---:B--2---:R-:W-:Y:S01]  /*30c0*/  HMMA.16816.F32 R36, R16.reuse, R76, R12 ;  /* 0x0000004c1024723c */ /* 0x044fe2000000180c */
[----:B------:R-:W-:Y:S07]  /*30d0*/  LDSM.16.M88.4 R12, [R183+0x8000] ;  /* 0x00800000b70c783b */ /* 0x000fee0000000200 */
[C---:B------:R-:W-:Y:S01]  /*30e0*/  HMMA.16816.F32 R24, R16.reuse, R78, R8 ;  /* 0x0000004e1018723c */ /* 0x040fe20000001808 */
[----:B------:R-:W2:Y:S07]  /*30f0*/  LDSM.16.M88.4 R76, [R0+0x3800] ;  /* 0x00380000004c783b */ /* 0x000eae0000000200 */
[C---:B------:R-:W-:Y:S08]  /*3100*/  HMMA.16816.F32 R8, R16.reuse, R84, R56 ;  /* 0x000000541008723c */ /* 0x040ff00000001838 */
[C---:B------:R-:W-:Y:S01]  /*3110*/  HMMA.16816.F32 R40, R16.reuse, R86, R64 ;  /* 0x000000561028723c */ /* 0x040fe20000001840 */
[----:B------:R-:W4:Y:S04]  /*3120*/  LDSM.16.M88.4 R64, [R190+0x4000] ;  /* 0x00400000be40783b */ /* 0x000f280000000200 */
[----:B------:R-:W5:Y:S03]  /*3130*/  LDSM.16.M88.4 R84, [R190+0x4800] ;  /* 0x00480000be54783b */ /* 0x000f660000000200 */
[C---:B------:R-:W-:Y:S08]  /*3140*/  HMMA.16816.F32 R60, R16.reuse, R68, R60 ;  /* 0x00000044103c723c */ /* 0x040ff0000000183c */
[C---:B------:R-:W-:Y:S01]  /*3150*/  HMMA.16816.F32 R56, R16.reuse, R70, R52 ;  /* 0x000000461038723c */ /* 0x040fe20000001834 */
[----:B------:R-:W-:Y:S07]  /*3160*/  LDSM.16.M88.4 R68, [R20+0x4800] ;  /* 0x004800001444783b */ /* 0x000fee0000000200 */
[C---:B------:R-:W-:Y:S08]  /*3170*/  HMMA.16816.F32 R52, R16.reuse, R80, R48 ;  /* 0x000000501034723c */ /* 0x040ff00000001830 */
[----:B------:R-:W-:Y:S01]  /*3180*/  HMMA.16816.F32 R48, R16, R82, R44 ;  /* 0x000000521030723c */ /* 0x000fe2000000182c */
[----:B------:R-:W2:Y:S07]  /*3190*/  LDSM.16.M88.4 R80, [R190+0x5000] ;  /* 0x00500000be50783b */ /* 0x000eae0000000200 */
[C---:B-1----:R-:W-:Y:S08]  /*31a0*/  HMMA.16816.F32 R44, R4.reuse, R28, R36 ;  /* 0x0000001c042c723c */ /* 0x042ff00000001824 */
[C---:B------:R-:W-:Y:S08]  /*31b0*/  HMMA.16816.F32 R36, R4.reuse, R30, R24 ;  /* 0x0000001e0424723c */ /* 0x040ff00000001818 */
[C---:B---3--:R-:W-:Y:S01]  /*31c0*/  HMMA.16816.F32 R28, R4.reuse, R32, R8 ;  /* 0x00000020041c723c */ /* 0x048fe20000001808 */
[----:B------:R-:W-:Y:S07]  /*31d0*/  LDSM.16.M88.4 R8, [R184+0x8000] ;  /* 0x00800000b808783b */ /* 0x000fee0000000200 */
[C---:B------:R-:W-:Y:S08]  /*31e0*/  HMMA.16816.F32 R24, R4.reuse, R34, R40 ;  /* 0x000000220418723c */ /* 0x040ff00000001828 */
[C---:B------:R-:W-:Y:S01]  /*31f0*/  HMMA.16816.F32 R16, R4.reuse, R72, R60 ;  /* 0x000000480410723c */ /* 0x040fe2000000183c */
[----:B------:R-:W1:Y:S07]  /*3200*/  LDSM.16.M88.4 R60, [R20+0x4000] ;  /* 0x00400000143c783b */ /* 0x000e6e0000000200 */
[C---:B------:R-:W-:Y:S01]  /*3210*/  HMMA.16816.F32 R32, R4.reuse, R74, R56 ;  /* 0x0000004a0420723c */ /* 0x040fe20000001838 */
[----:B------:R-:W3:Y:S07]  /*3220*/  LDSM.16.M88.4 R72, [R20+0x5000] ;  /* 0x005000001448783b */ /* 0x000eee0000000200 */
[C---:B--2---:R-:W-:Y:S08]  /*3230*/  HMMA.16816.F32 R52, R4.reuse, R76, R52 ;  /* 0x0000004c0434723c */ /* 0x044ff00000001834 */
[----:B------:R-:W-:Y:S01]  /*3240*/  HMMA.16816.F32 R48, R4, R78, R48 ;  /* 0x0000004e0430723c */ /* 0x000fe20000001830 */
[----:B------:R2:W1:Y:S04]  /*3250*/  LDSM.16.M88.4 R76, [R20+0x5800] ;  /* 0x00580000144c783b */ /* 0x0004680000000200 */
[----:B------:R-:W-:Y:S03]  /*3260*/  LDSM.16.M88.4 R4, [R186+0x8000] ;  /* 0x00800000ba04783b */ /* 0x000fe60000000200 */
[C---:B----4-:R-:W-:Y:S08]  /*3270*/  HMMA.16816.F32 R40, R12.reuse, R66, R36 ;  /* 0x000000420c28723c */ /* 0x050ff00000001824 */
[C---:B-----5:R-:W-:Y:S08]  /*3280*/  HMMA.16816.F32 R36, R12.reuse, R84, R28 ;  /* 0x000000540c24723c */ /* 0x060ff0000000181c */
[C---:B------:R-:W-:Y:S08]  /*3290*/  HMMA.16816.F32 R28, R12.reuse, R86, R24 ;  /* 0x000000560c1c723c */ /* 0x040ff00000001818 */
[C---:B------:R-:W-:Y:S01]  /*32a0*/  HMMA.16816.F32 R44, R12.reuse, R64, R44 ;  /* 0x000000400c2c723c */ /* 0x040fe2000000182c */
[----:B------:R-:W-:Y:S07]  /*32b0*/  LDSM.16.M88.4 R64, [R2+0x4800] ;  /* 0x004800000240783b */ /* 0x000fee0000000200 */
[C---:B------:R-:W-:Y:S08]  /*32c0*/  HMMA.16816.F32 R24, R12.reuse, R80, R16 ;  /* 0x000000500c18723c */ /* 0x040ff00000001810 */
[C---:B--2---:R-:W-:Y:S01]  /*32d0*/  HMMA.16816.F32 R20, R12.reuse, R82, R32 ;  /* 0x000000520c14723c */ /* 0x044fe20000001820 */
[----:B------:R-:W2:Y:S04]  /*32e0*/  LDSM.16.M88.4 R80, [R2+0x4000] ;  /* 0x004000000250783b */ /* 0x000ea80000000200 */
[----:B------:R-:W4:Y:S03]  /*32f0*/  LDSM.16.M88.4 R32, [R2+0x5000] ;  /* 0x005000000220783b */ /* 0x000f260000000200 */
[C---:B------:R-:W-:Y:S08]  /*3300*/  HMMA.16816.F32 R16, R12.reuse, R88, R52 ;  /* 0x000000580c10723c */ /* 0x040ff00000001834 */
[----:B------:R-:W-:Y:S08]  /*3310*/  HMMA.16816.F32 R12, R12, R90, R48 ;  /* 0x0000005a0c0c723c */ /* 0x000ff00000001830 */
[C---:B-1----:R-:W-:Y:S08]  /*3320*/  HMMA.16816.F32 R52, R8.reuse, R62, R40 ;  /* 0x0000003e0834723c */ /* 0x042ff00000001828 */
[C---:B------:R-:W-:Y:S01]  /*3330*/  HMMA.16816.F32 R56, R8.reuse, R60, R44 ;  /* 0x0000003c0838723c */ /* 0x040fe2000000182c */
[----:B------:R-:W-:Y:S07]  /*3340*/  LDSM.16.M88.4 R60, [R0+0x4000] ;  /* 0x00400000003c783b */ /* 0x000fee0000000200 */
[C---:B------:R-:W-:Y:S08]  /*3350*/  HMMA.16816.F32 R48, R8.reuse, R68, R36 ;  /* 0x000000440830723c */ /* 0x040ff00000001824 */
[C---:B------:R-:W-:Y:S01]  /*3360*/  HMMA.16816.F32 R44, R8.reuse, R70, R28 ;  /* 0x00000046082c723c */ /* 0x040fe2000000181c */
[----:B------:R-:W-:Y:S07]  /*3370*/  LDSM.16.M88.4 R68, [R0+0x5000] ;  /* 0x005000000044783b */ /* 0x000fee0000000200 */
[C---:B---3--:R-:W-:Y:S08]  /*3380*/  HMMA.16816.F32 R40, R8.reuse, R72, R24 ;  /* 0x000000480828723c */ /* 0x048ff00000001818 */
[C---:B------:R-:W-:Y:S01]  /*3390*/  HMMA.16816.F32 R36, R8.reuse, R74, R20 ;  /* 0x0000004a0824723c */ /* 0x040fe20000001814 */
[----:B------:R1:W3:Y:S07]  /*33a0*/  LDSM.16.M88.4 R20, [R2+0x5800] ;  /* 0x005800000214783b */ /* 0x0002ee0000000200 */
[C---:B------:R-:W-:Y:S08]  /*33b0*/  HMMA.16816.F32 R28, R8.reuse, R76, R16 ;  /* 0x0000004c081c723c */ /* 0x040ff00000001810 */
[----:B------:R-:W-:Y:S01]  /*33c0*/  HMMA.16816.F32 R24, R8, R78, R12 ;  /* 0x0000004e0818723c */ /* 0x000fe2000000180c */
[----:B------:R-:W5:Y:S07]  /*33d0*/  LDSM.16.M88.4 R8, [R185+0x8000] ;  /* 0x00800000b908783b */ /* 0x000f6e0000000200 */
[----:B--2---:R-:W-:Y:S01]  /*33e0*/  HMMA.16816.F32 R12, R4, R82, R52 ;  /* 0x00000052040c723c */ /* 0x004fe20000001834 */
[----:B-1----:R-:W-:-:S07]  /*33f0*/  @P4 IMAD.HI.U32 R2, R217, c[0x0][0x2c8], RZ ;  /* 0x0000b200d9024a27 */ /* 0x002fce00078e00ff */
[C---:B------:R-:W-:Y:S01]  /*3400*/  HMMA.16816.F32 R16, R4.reuse, R80, R56 ;  /* 0x000000500410723c */ /* 0x040fe20000001838 */
[----:B------:R-:W1:Y:S07]  /*3410*/  LDSM.16.M88.4 R56, [R0+0x4800] ;  /* 0x004800000038783b */ /* 0x000e6e0000000200 */
[C---:B------:R-:W-:Y:S08]  /*3420*/  HMMA.16816.F32 R52, R4.reuse, R66, R44 ;  /* 0x000000420434723c */ /* 0x040ff0000000182c */
[C---:B----4-:R-:W-:Y:S08]  /*3430*/  HMMA.16816.F32 R44, R4.reuse, R32, R40 ;  /* 0x00000020042c723c */ /* 0x050ff00000001828 */
[C---:B------:R-:W-:Y:S08]  /*3440*/  HMMA.16816.F32 R40, R4.reuse, R34, R36 ;  /* 0x000000220428723c */ /* 0x040ff00000001824 */
[C---:B---3--:R-:W-:Y:S08]  /*3450*/  HMMA.16816.F32 R36, R4.reuse, R20, R28 ;  /* 0x000000140424723c */ /* 0x048ff0000000181c */
[----:B------:R-:W-:Y:S08]  /*3460*/  HMMA.16816.F32 R32, R4, R22, R24 ;  /* 0x000000160420723c */ /* 0x000ff00000001818 */
[----:B-----5:R-:W-:Y:S01]  /*3470*/  HMMA.16816.F32 R20, R8, R62, R12 ;  /* 0x0000003e0814723c */ /* 0x020fe2000000180c */
[----:B------:R2:W-:Y:S01]  /*3480*/  LDSM.16.M88.4 R12, [R0+0x5800] ;  /* 0x00580000000c783b */ /* 0x0005e20000000200 */
[----:B------:R-:W-:Y:S01]  /*3490*/  IMAD.MOV.U32 R3, RZ, RZ, c[0x0][0x2ac] ;  /* 0x0000ab00ff037624 */ /* 0x000fe200078e00ff */
[----:B------:R-:W-:-:S05]  /*34a0*/  DEPBAR.LE SB0, 0x2 ;  /* 0x000080800000791a */ /* 0x000fca0000000000 */
[----:B------:R-:W-:Y:S08]  /*34b0*/  HMMA.16816.F32 R48, R4, R64, R48 ;  /* 0x000000400430723c */ /* 0x000ff00000001830 */
[----:B------:R-:W-:Y:S01]  /*34c0*/  HMMA.16816.F32 R24, R8, R60, R16 ;  /* 0x0000003c0818723c */ /* 0x000fe20000001810 */
[----:B--2---:R-:W-:Y:S01]  /*34d0*/  IMAD.MOV.U32 R0, RZ, RZ, R217 ;  /* 0x000000ffff007224 */ /* 0x004fe200078e00d9 */
[----:B------:R-:W-:-:S05]  /*34e0*/  @P4 SHF.R.U32.HI R0, RZ, c[0x0][0x2cc], R2 ;  /* 0x0000b300ff004a19 */ /* 0x000fca0000011602 */
[----:B------:R-:W2:Y:S04]  /*34f0*/  SHFL.IDX PT, R4, R0, RZ, 0x1c1f ;  /* 0x001c1fff00047589 */ /* 0x000ea800000e0000 */
[----:B------:R3:W4:Y:S05]  /*3500*/  SHFL.IDX PT, R2, R0, 0x1, 0x1c1f ;  /* 0x003c1f0000027f89 */ /* 0x00072a00000e0000 */
[----:B-1----:R-:W-:Y:S01]  /*3510*/  HMMA.16816.F32 R16, R8, R56, R48 ;  /* 0x000000380810723c */ /* 0x002fe20000001830 */
[----:B---3--:R-:W-:-:S04]  /*3520*/  IMAD.MOV.U32 R0, RZ, RZ, -0x40 ;  /* 0xffffffc0ff007424 */ /* 0x008fc800078e00ff */
[----:B------:R-:W-:-:S04]  /*3530*/  IMAD R0, R206, R0, 0x41 ;  /* 0x00000041ce007424 */ /* 0x000fc800078e0200 */
[----:B------:R-:W-:-:S05]  /*3540*/  IMAD R0, R3, c[0x0][0x1d0], R0 ;  /* 0x0000740003007a24 */ /* 0x000fca00078e0200 */
[--C-:B------:R-:W-:Y:S01]  /*3550*/  IADD3 R0, R0, -c[0x0][0x168], -R251.reuse ;  /* 0x80005a0000007a10 */ /* 0x100fe20007ffe8fb */
[----:B------:R-:W-:-:S04]  /*3560*/  IMAD.IADD R3, R100, 0x1, -R251 ;  /* 0x0000000164037824 */ /* 0x000fc800078e0afb */
[C---:B--2---:R-:W-:Y:S02]  /*3570*/  IMAD.IADD R4, R0.reuse, 0x1, R4 ;  /* 0x0000000100047824 */ /* 0x044fe400078e0204 */
[----:B----4-:R-:W-:-:S03]  /*3580*/  IMAD.IADD R0, R0, 0x1, R2 ;  /* 0x0000000100007824 */ /* 0x010fc600078e0202 */
[C---:B------:R-:W-:Y:S02]  /*3590*/  IMNMX R2, R3.reuse, R4, PT ;  /* 0x0000000403027217 */ /* 0x040fe40003800200 */
[----:B------:R-:W-:Y:S01]  /*35a0*/  IMNMX R0, R3, R0, PT ;  /* 0x0000000003007217 */ /* 0x000fe20003800200 */
[C---:B------:R-:W-:Y:S01]  /*35b0*/  HMMA.16816.F32 R28, R8.reuse, R58, R52 ;  /* 0x0000003a081c723c */ /* 0x040fe20000001834 */
[C---:B------:R-:W-:Y:S02]  /*35c0*/  ISETP.GT.AND P5, PT, R2.reuse, RZ, PT ;  /* 0x000000ff0200720c */ /* 0x040fe40003fa4270 */
[----:B------:R-:W-:Y:S02]  /*35d0*/  ISETP.GT.AND P6, PT, R2, 0x1, PT ;  /* 0x000000010200780c */ /* 0x000fe40003fc4270 */
[----:B------:R-:W-:Y:S02]  /*35e0*/  ISETP.GT.AND P0, PT, R0, 0x1, PT ;  /* 0x000000010000780c */ /* 0x000fe40003f04270 */
[----:B------:R-:W-:Y:S01]  /*35f0*/  FSEL R5, R24, -INF , P5 ;  /* 0xff80000018057808 */ /* 0x000fe20002800000 */
[----:B------:R-:W-:Y:S01]  /*3600*/  HMMA.16816.F32 R44, R8, R68, R44 ;  /* 0x00000044082c723c */ /* 0x000fe2000000182c */
[----:B------:R-:W-:-:S02]  /*3610*/  ISETP.GT.AND P5, PT, R2, 0x8, PT ;  /* 0x000000080200780c */ /* 0x000fc40003fa4270 */
[----:B------:R-:W-:-:S05]  /*3620*/  FSEL R6, R25, -INF , P6 ;  /* 0xff80000019067808 */ /* 0x000fca0003000000 */
[----:B------:R-:W-:Y:S01]  /*3630*/  HMMA.16816.F32 R48, R8, R70, R40 ;  /* 0x000000460830723c */ /* 0x000fe20000001828 */
[----:B------:R-:W-:Y:S02]  /*3640*/  ISETP.GT.AND P1, PT, R0, RZ, PT ;  /* 0x000000ff0000720c */ /* 0x000fe40003f24270 */
[----:B------:R-:W-:-:S05]  /*3650*/  FSEL R7, R20, -INF , P5 ;  /* 0xff80000014077808 */ /* 0x000fca0002800000 */
[----:B------:R-:W-:Y:S01]  /*3660*/  HMMA.16816.F32 R36, R8, R12, R36 ;  /* 0x0000000c0824723c */ /* 0x000fe20000001824 */
[----:B------:R-:W-:-:S07]  /*3670*/  FMNMX.FTZ R3, R5, R6, !PT ;  /* 0x0000000605037209 */ /* 0x000fce0007810000 */
[----:B------:R-:W-:Y:S07]  /*3680*/  HMMA.16816.F32 R32, R8, R14, R32 ;  /* 0x0000000e0820723c */ /* 0x000fee0000001820 */
[----:B------:R-:W-:Y:S02]  /*3690*/  FSEL R9, R27, -INF , P0 ;  /* 0xff8000001b097808 */ /* 0x000fe40000000000 */
[----:B------:R-:W-:Y:S02]  /*36a0*/  ISETP.GT.AND P0, PT, R2, 0x9, PT ;  /* 0x000000090200780c */ /* 0x000fe40003f04270 */
[----:B------:R-:W-:Y:S01]  /*36b0*/  FSEL R10, R26, -INF , P1 ;  /* 0xff8000001a0a7808 */ /* 0x000fe20000800000 */
[----:B------:R-:W-:Y:S01]  /*36c0*/  BAR.SYNC.DEFER_BLOCKING 0x0 ;  /* 0x0000000000007b1d */ /* 0x000fe20000010000 */
[----:B------:R-:W-:-:S02]  /*36d0*/  FSEL R8, R21, -INF , P0 ;  /* 0xff80000015087808 */ /* 0x000fc40000000000 */
[----:B------:R-:W-:Y:S02]  /*36e0*/  ISETP.GT.AND P0, PT, R0, 0x8, PT ;  /* 0x000000080000780c */ /* 0x000fe40003f04270 */
[----:B------:R-:W-:Y:S02]  /*36f0*/  ISETP.GT.AND P1, PT, R2, 0x10, PT ;  /* 0x000000100200780c */ /* 0x000fe40003f24270 */
[----:B------:R-:W-:Y:S02]  /*3700*/  FMNMX.FTZ R3, R7, R3, !PT ;  /* 0x0000000307037209 */ /* 0x000fe40007810000 */
[----:B------:R-:W-:Y:S02]  /*3710*/  FSEL R11, R22, -INF , P0 ;  /* 0xff800000160b7808 */ /* 0x000fe40000000000 */
[----:B------:R-:W-:Y:S02]  /*3720*/  ISETP.GT.AND P0, PT, R0, 0x11, PT ;  /* 0x000000110000780c */ /* 0x000fe40003f04270 */
[----:B------:R-:W-:-:S02]  /*3730*/  ISETP.GT.AND P6, PT, R2, 0x11, PT ;  /* 0x000000110200780c */ /* 0x000fc40003fc4270 */
[----:B------:R-:W-:Y:S02]  /*3740*/  FSEL R41, R16, -INF , P1 ;  /* 0xff80000010297808 */ /* 0x000fe40000800000 */
[----:B------:R-:W-:Y:S02]  /*3750*/  FMNMX.FTZ R3, R8, R3, !PT ;  /* 0x0000000308037209 */ /* 0x000fe40007810000 */
[C---:B------:R-:W-:Y:S02]  /*3760*/  ISETP.GT.AND P1, PT, R0.reuse, 0x10, PT ;  /* 0x000000100000780c */ /* 0x040fe40003f24270 */
[----:B------:R-:W-:Y:S02]  /*3770*/  ISETP.GT.AND P5, PT, R0, 0x9, PT ;  /* 0x000000090000780c */ /* 0x000fe40003fa4270 */
[----:B------:R-:W-:Y:S01]  /*3780*/  FSEL R56, R19, -INF , P0 ;  /* 0xff80000013387808 */ /* 0x000fe20000000000 */
[----:B------:R-:W-:Y:S01]  /*3790*/  IMAD.IADD R176, R189, 0x1, R191 ;  /* 0x00000001bdb07824 */ /* 0x000fe200078e02bf */
[----:B------:R-:W-:Y:S01]  /*37a0*/  FSEL R40, R17, -INF , P6 ;  /* 0xff80000011287808 */ /* 0x000fe20003000000 */
[----:B------:R-:W-:Y:S01]  /*37b0*/  IMAD.IADD R148, R189, 0x1, R192 ;  /* 0x00000001bd947824 */ /* 0x000fe200078e02c0 */
[----:B------:R-:W-:Y:S01]  /*37c0*/  ISETP.GT.AND P0, PT, R2, 0x18, PT ;  /* 0x000000180200780c */ /* 0x000fe20003f04270 */
[----:B------:R-:W-:Y:S01]  /*37d0*/  LDSM.16.MT88.4 R24, [R192+0x2000] ;  /* 0x00200000c018783b */ /* 0x000fe20000004200 */
[----:B------:R-:W-:-:S02]  /*37e0*/  FMNMX.FTZ R3, R41, R3, !PT ;  /* 0x0000000329037209 */ /* 0x000fc40007810000 */
[----:B------:R-:W-:Y:S02]  /*37f0*/  FSEL R57, R18, -INF , P1 ;  /* 0xff80000012397808 */ /* 0x000fe40000800000 */
[----:B------:R-:W-:Y:S01]  /*3800*/  FSEL R12, R23, -INF , P5 ;  /* 0xff800000170c7808 */ /* 0x000fe20002800000 */
[----:B------:R-:W-:Y:S01]  /*3810*/  LDSM.16.MT88.4 R16, [R112] ;  /* 0x000000007010783b */ /* 0x000fe20000004200 */
[----:B------:R-:W-:Y:S02]  /*3820*/  ISETP.GT.AND P1, PT, R0, 0x18, PT ;  /* 0x000000180000780c */ /* 0x000fe40003f24270 */
[----:B------:R-:W-:Y:S01]  /*3830*/  ISETP.GT.AND P5, PT, R2, 0x19, PT ;  /* 0x000000190200780c */ /* 0x000fe20003fa4270 */
[----:B------:R-:W-:Y:S01]  /*3840*/  LDSM.16.MT88.4 R20, [R192] ;  /* 0x00000000c014783b */ /* 0x000fe20000004200 */
[----:B------:R-:W-:Y:S02]  /*3850*/  FSEL R42, R28, -INF , P0 ;  /* 0xff8000001c2a7808 */ /* 0x000fe40000000000 */
[----:B------:R-:W-:-:S02]  /*3860*/  FMNMX.FTZ R3, R40, R3, !PT ;  /* 0x0000000328037209 */ /* 0x000fc40007810000 */
[----:B------:R-:W-:Y:S02]  /*3870*/  FMNMX.FTZ R4, R10, R9, !PT ;  /* 0x000000090a047209 */ /* 0x000fe40007810000 */
[----:B------:R-:W-:Y:S02]  /*3880*/  ISETP.GT.AND P0, PT, R0, 0x19, PT ;  /* 0x000000190000780c */ /* 0x000fe40003f04270 */
[----:B------:R-:W-:Y:S02]  /*3890*/  FSEL R58, R30, -INF , P1 ;  /* 0xff8000001e3a7808 */ /* 0x000fe40000800000 */
[----:B------:R-:W-:Y:S02]  /*38a0*/  FSEL R43, R29, -INF , P5 ;  /* 0xff8000001d2b7808 */ /* 0x000fe40002800000 */
[----:B------:R-:W-:Y:S02]  /*38b0*/  ISETP.GT.AND P1, PT, R2, 0x20, PT ;  /* 0x000000200200780c */ /* 0x000fe40003f24270 */
[----:B------:R-:W-:-:S02]  /*38c0*/  FMNMX.FTZ R3, R42, R3, !PT ;  /* 0x000000032a037209 */ /* 0x000fc40007810000 */
[----:B------:R-:W-:Y:S02]  /*38d0*/  FMNMX.FTZ R4, R11, R4, !PT ;  /* 0x000000040b047209 */ /* 0x000fe40007810000 */
[----:B------:R-:W-:Y:S02]  /*38e0*/  FSEL R59, R31, -INF , P0 ;  /* 0xff8000001f3b7808 */ /* 0x000fe40000000000 */
[----:B------:R-:W-:Y:S01]  /*38f0*/  ISETP.GT.AND P0, PT, R2, 0x21, PT ;  /* 0x000000210200780c */ /* 0x000fe20003f04270 */
[----:B------:R-:W-:Y:S01]  /*3900*/  LDSM.16.MT88.4 R28, [R176] ;  /* 0x00000000b01c783b */ /* 0x000fe20000004200 */
[----:B------:R-:W-:Y:S02]  /*3910*/  FSEL R117, R44, -INF , P1 ;  /* 0xff8000002c757808 */ /* 0x000fe40000800000 */
[----:B------:R-:W-:Y:S02]  /*3920*/  FMNMX.FTZ R3, R43, R3, !PT ;  /* 0x000000032b037209 */ /* 0x000fe40007810000 */
[----:B------:R-:W-:-:S02]  /*3930*/  FMNMX.FTZ R4, R12, R4, !PT ;  /* 0x000000040c047209 */ /* 0x000fc40007810000 */
[C---:B------:R-:W-:Y:S02]  /*3940*/  ISETP.GT.AND P5, PT, R2.reuse, 0x28, PT ;  /* 0x000000280200780c */ /* 0x040fe40003fa4270 */
[----:B------:R-:W-:Y:S02]  /*3950*/  FSEL R116, R45, -INF , P0 ;  /* 0xff8000002d747808 */ /* 0x000fe40000000000 */
[----:B------:R-:W-:Y:S02]  /*3960*/  FMNMX.FTZ R3, R117, R3, !PT ;  /* 0x0000000375037209 */ /* 0x000fe40007810000 */
[----:B------:R-:W-:Y:S02]  /*3970*/  ISETP.GT.AND P1, PT, R2, 0x29, PT ;  /* 0x000000290200780c */ /* 0x000fe40003f24270 */
[----:B------:R-:W-:Y:S02]  /*3980*/  FMNMX.FTZ R4, R57, R4, !PT ;  /* 0x0000000439047209 */ /* 0x000fe40007810000 */
[----:B------:R-:W-:-:S02]  /*3990*/  FSEL R118, R48, -INF , P5 ;  /* 0xff80000030767808 */ /* 0x000fc40002800000 */
[----:B------:R-:W-:Y:S02]  /*39a0*/  FMNMX.FTZ R3, R116, R3, !PT ;  /* 0x0000000374037209 */ /* 0x000fe40007810000 */
[----:B------:R-:W-:Y:S02]  /*39b0*/  FSEL R132, R49, -INF , P1 ;  /* 0xff80000031847808 */ /* 0x000fe40000800000 */
[----:B------:R-:W-:Y:S02]  /*39c0*/  FMNMX.FTZ R4, R56, R4, !PT ;  /* 0x0000000438047209 */ /* 0x000fe40007810000 */
[----:B------:R-:W-:Y:S02]  /*39d0*/  ISETP.GT.AND P1, PT, R0, 0x20, PT ;  /* 0x000000200000780c */ /* 0x000fe40003f24270 */
[----:B------:R-:W-:Y:S02]  /*39e0*/  ISETP.GT.AND P0, PT, R2, 0x30, PT ;  /* 0x000000300200780c */ /* 0x000fe40003f04270 */
[----:B------:R-:W-:-:S02]  /*39f0*/  FMNMX.FTZ R3, R118, R3, !PT ;  /* 0x0000000376037209 */ /* 0x000fc40007810000 */
[----:B------:R-:W-:Y:S02]  /*3a00*/  FMNMX.FTZ R4, R58, R4, !PT ;  /* 0x000000043a047209 */ /* 0x000fe40007810000 */
[----:B------:R-:W-:Y:S02]  /*3a10*/  FSEL R119, R46, -INF , P1 ;  /* 0xff8000002e777808 */ /* 0x000fe40000800000 */
[C---:B------:R-:W-:Y:S02]  /*3a20*/  ISETP.GT.AND P6, PT, R2.reuse, 0x31, PT ;  /* 0x000000310200780c */ /* 0x040fe40003fc4270 */
[----:B------:R-:W-:Y:S02]  /*3a30*/  ISETP.GT.AND P5, PT, R2, 0x38, PT ;  /* 0x000000380200780c */ /* 0x000fe40003fa4270 */
[----:B------:R-:W-:Y:S02]  /*3a40*/  FSEL R135, R36, -INF , P0 ;  /* 0xff80000024877808 */ /* 0x000fe40000000000 */
[----:B------:R-:W-:-:S02]  /*3a50*/  ISETP.GT.AND P1, PT, R2, 0x39, PT ;  /* 0x000000390200780c */ /* 0x000fc40003f24270 */
        /* <DEDUP_REMOVED lines=8> */
[----:B------:R-:W-:Y:S02]  /*3ae0*/  FSEL R207, R32, -INF , P5 ;  /* 0xff80000020cf7808 */ /* 0x000fe40002800000 */
[----:B------:R-:W-:Y:S02]  /*3af0*/  FMNMX.FTZ R125, R134, R2, !PT ;  /* 0x00000002867d7209 */ /* 0x000fe40007810000 */
[----:B------:R-:W-:Y:S02]  /*3b00*/  ISETP.GT.AND P5, PT, R0, 0x29, PT ;  /* 0x000000290000780c */ /* 0x000fe40003fa4270 */
[----:B------:R-:W-:-:S02]  /*3b10*/  FSEL R126, R50, -INF , P0 ;  /* 0xff800000327e7808 */ /* 0x000fc40000000000 */
[----:B------:R-:W-:Y:S02]  /*3b20*/  FMNMX.FTZ R2, R127, R3, !PT ;  /* 0x000000037f027209 */ /* 0x000fe40007810000 */
[----:B------:R-:W-:Y:S02]  /*3b30*/  FSEL R209, R33, -INF , P1 ;  /* 0xff80000021d17808 */ /* 0x000fe40000800000 */
        /* <DEDUP_REMOVED lines=10> */
[----:B------:R-:W-:Y:S01]  /*3be0*/  FMNMX.FTZ R2, R208, R2, !PT ;  /* 0x00000002d0027209 */ /* 0x000fe20007810000 */
[----:B------:R-:W1:Y:S01]  /*3bf0*/  SHFL.BFLY PT, R3, R125, 0x2, 0x1f ;  /* 0x0c401f007d037f89 */ /* 0x000e6200000e0000 */
[----:B------:R-:W-:Y:S02]  /*3c00*/  ISETP.GT.AND P0, PT, R0, 0x39, PT ;  /* 0x000000390000780c */ /* 0x000fe40003f04270 */
[----:B------:R-:W-:Y:S01]  /*3c10*/  FSEL R210, R34, -INF , P1 ;  /* 0xff80000022d27808 */ /* 0x000fe20000800000 */
[----:B------:R-:W-:Y:S01]  /*3c20*/  LDSM.16.MT88.4 R36, [R148+0x2000] ;  /* 0x002000009424783b */ /* 0x000fe20000004200 */
[----:B------:R-:W-:Y:S02]  /*3c30*/  FMNMX.FTZ R0, R211, R2, !PT ;  /* 0x00000002d3007209 */ /* 0x000fe40007810000 */
[----:B------:R-:W-:Y:S02]  /*3c40*/  FSEL R215, R35, -INF , P0 ;  /* 0xff80000023d77808 */ /* 0x000fe40000000000 */
[----:B------:R-:W-:Y:S01]  /*3c50*/  FMNMX.FTZ R0, R210, R0, !PT ;  /* 0x00000000d2007209 */ /* 0x000fe20007810000 */
[----:B------:R-:W-:Y:S03]  /*3c60*/  LDSM.16.MT88.4 R32, [R191] ;  /* 0x00000000bf20783b */ /* 0x000fe60000004200 */
        /* <DEDUP_REMOVED lines=20> */
[----:B-1----:R-:W-:-:S04]  /*3db0*/  FFMA.FTZ R3, R8, c[0x0][0x2d0], -R2 ;  /* 0x0000b40008037a23 */ /* 0x002fc80000010802 */
[----:B------:R1:W2:Y:S02]  /*3dc0*/  MUFU.EX2 R246, R3 ;  /* 0x0000000300f67308 */ /* 0x0002a40000000800 */
[----:B-1----:R-:W-:-:S06]  /*3dd0*/  FFMA.FTZ R3, R10, c[0x0][0x2d0], -R0 ;  /* 0x0000b4000a037a23 */ /* 0x002fcc0000010800 */
[----:B------:R1:W-:Y:S02]  /*3de0*/  MUFU.EX2 R242, R3 ;  /* 0x0000000300f27308 */ /* 0x0003e40000000800 */
[----:B-1----:R-:W-:-:S06]  /*3df0*/  FFMA.FTZ R3, R9, c[0x0][0x2d0], -R0 ;  /* 0x0000b40009037a23 */ /* 0x002fcc0000010800 */
[----:B------:R1:W4:Y:S02]  /*3e00*/  MUFU.EX2 R241, R3 ;  /* 0x0000000300f17308 */ /* 0x0003240000000800 */
[--C-:B-1----:R-:W-:Y:S02]  /*3e10*/  FFMA.FTZ R3, R11, c[0x0][0x2d0], -R0.reuse ;  /* 0x0000b4000b037a23 */ /* 0x102fe40000010800 */
[----:B------:R-:W-:Y:S04]  /*3e20*/  LDSM.16.MT88.4 R8, [R176+0x2000] ;  /* 0x00200000b008783b */ /* 0x000fe80000004200 */
[----:B------:R1:W-:Y:S02]  /*3e30*/  MUFU.EX2 R240, R3 ;  /* 0x0000000300f07308 */ /* 0x0003e40000000800 */
[----:B-1----:R-:W-:-:S02]  /*3e40*/  FFMA.FTZ R3, R12, c[0x0][0x2d0], -R0 ;  /* 0x0000b4000c037a23 */ /* 0x002fc40000010800 */
[----:B------:R-:W1:Y:S04]  /*3e50*/  LDSM.16.MT88.4 R12, [R191+0x2000] ;  /* 0x00200000bf0c783b */ /* 0x000e680000004200 */
[----:B------:R-:W5:Y:S01]  /*3e60*/  MUFU.EX2 R243, R3 ;  /* 0x0000000300f37308 */ /* 0x000f620000000800 */
[----:B---3--:R-:W-:Y:S02]  /*3e70*/  F2FP.PACK_AB R4, R245, R247 ;  /* 0x000000f7f504723e */ /* 0x008fe400000000ff */
[----:B--2---:R-:W-:Y:S02]  /*3e80*/  F2FP.PACK_AB R6, R246, R244 ;  /* 0x000000f4f606723e */ /* 0x004fe400000000ff */
[----:B----4-:R-:W-:Y:S02]  /*3e90*/  F2FP.PACK_AB R5, R241, R242 ;  /* 0x000000f2f105723e */ /* 0x010fe400000000ff */
[----:B-----5:R-:W-:-:S07]  /*3ea0*/  F2FP.PACK_AB R7, R243, R240 ;  /* 0x000000f0f307723e */ /* 0x020fce00000000ff */
[C---:B------:R-:W-:Y:S08]  /*3eb0*/  HMMA.16816.F32 R84, R4.reuse, R16, RZ ;  /* 0x000000100454723c */ /* 0x040ff000000018ff */
[C---:B------:R-:W-:Y:S01]  /*3ec0*/  HMMA.16816.F32 R80, R4.reuse, R18, RZ ;  /* 0x000000120450723c */ /* 0x040fe200000018ff */
[----:B------:R-:W-:Y:S07]  /*3ed0*/  LDSM.16.MT88.4 R16, [R176+0x4000] ;  /* 0x00400000b010783b */ /* 0x000fee0000004200 */
[C---:B-1----:R-:W-:Y:S08]  /*3ee0*/  HMMA.16816.F32 R76, R4.reuse, R12, RZ ;  /* 0x0000000c044c723c */ /* 0x042ff000000018ff */
[C---:B------:R-:W-:Y:S01]  /*3ef0*/  HMMA.16816.F32 R72, R4.reuse, R14, RZ ;  /* 0x0000000e0448723c */ /* 0x040fe200000018ff */
[----:B------:R-:W1:Y:S07]  /*3f00*/  LDSM.16.MT88.4 R12, [R192+0x4000] ;  /* 0x00400000c00c783b */ /* 0x000e6e0000004200 */
[C---:B------:R-:W-:Y:S08]  /*3f10*/  HMMA.16816.F32 R92, R4.reuse, R20, RZ ;  /* 0x00000014045c723c */ /* 0x040ff000000018ff */
[C---:B------:R-:W-:Y:S01]  /*3f20*/  HMMA.16816.F32 R88, R4.reuse, R22, RZ ;  /* 0x000000160458723c */ /* 0x040fe200000018ff */
[----:B------:R-:W2:Y:S07]  /*3f30*/  LDSM.16.MT88.4 R20, [R191+0x4000] ;  /* 0x00400000bf14783b */ /* 0x000eae0000004200 */
[C---:B------:R-:W-:Y:S08]  /*3f40*/  HMMA.16816.F32 R64, R4.reuse, R8, RZ ;  /* 0x000000080440723c */ /* 0x040ff000000018ff */
[----:B------:R-:W-:Y:S01]  /*3f50*/  HMMA.16816.F32 R68, R4, R10, RZ ;  /* 0x0000000a0444723c */ /* 0x000fe200000018ff */
[----:B------:R2:W3:Y:S01]  /*3f60*/  LDSM.16.MT88.4 R8, [R112+0x4000] ;  /* 0x004000007008783b */ /* 0x0004e20000004200 */
[----:B------:R-:W-:-:S04]  /*3f70*/  FFMA.FTZ R3, R41, c[0x0][0x2d0], -R2 ;  /* 0x0000b40029037a23 */ /* 0x000fc80000010802 */
[----:B------:R4:W-:Y:S02]  /*3f80*/  MUFU.EX2 R237, R3 ;  /* 0x0000000300ed7308 */ /* 0x0009e40000000800 */
[----:B----4-:R-:W-:-:S06]  /*3f90*/  FFMA.FTZ R3, R40, c[0x0][0x2d0], -R2 ;  /* 0x0000b40028037a23 */ /* 0x010fcc0000010802 */
[----:B------:R4:W5:Y:S01]  /*3fa0*/  MUFU.EX2 R239, R3 ;  /* 0x0000000300ef7308 */ /* 0x0009620000000800 */
[----:B------:R-:W-:Y:S01]  /*3fb0*/  HMMA.16816.F32 R60, R4, R24, RZ ;  /* 0x00000018043c723c */ /* 0x000fe200000018ff */
[----:B----4-:R-:W-:-:S06]  /*3fc0*/  FFMA.FTZ R3, R42, c[0x0][0x2d0], -R2 ;  /* 0x0000b4002a037a23 */ /* 0x010fcc0000010802 */
[----:B------:R4:W-:Y:S01]  /*3fd0*/  MUFU.EX2 R236, R3 ;  /* 0x0000000300ec7308 */ /* 0x0009e20000000800 */
[----:B------:R-:W-:Y:S01]  /*3fe0*/  HMMA.16816.F32 R52, R4, R26, RZ ;  /* 0x0000001a0434723c */ /* 0x000fe200000018ff */
[----:B------:R-:W-:Y:S01]  /*3ff0*/  LDSM.16.MT88.4 R24, [R191+0x2800] ;  /* 0x00280000bf18783b */ /* 0x000fe20000004200 */
[----:B----4-:R-:W-:-:S06]  /*4000*/  FFMA.FTZ R3, R43, c[0x0][0x2d0], -R2 ;  /* 0x0000b4002b037a23 */ /* 0x010fcc0000010802 */
[C---:B-1----:R-:W-:Y:S01]  /*4010*/  HMMA.16816.F32 R140, R4.reuse, R12, RZ ;  /* 0x0000000c048c723c */ /* 0x042fe200000018ff */
[----:B------:R-:W1:Y:S01]  /*4020*/  LDSM.16.MT88.4 R40, [R176+0x800] ;  /* 0x00080000b028783b */ /* 0x000e620000004200 */
[----:B------:R4:W-:Y:S06]  /*4030*/  MUFU.EX2 R238, R3 ;  /* 0x0000000300ee7308 */ /* 0x0009ec0000000800 */
[----:B------:R-:W-:Y:S01]  /*4040*/  HMMA.16816.F32 R144, R4, R14, RZ ;  /* 0x0000000e0490723c */ /* 0x000fe200000018ff */
[----:B------:R-:W1:Y:S01]  /*4050*/  LDSM.16.MT88.4 R12, [R192+0x2800] ;  /* 0x00280000c00c783b */ /* 0x000e620000004200 */
[----:B----4-:R-:W-:-:S06]  /*4060*/  FFMA.FTZ R3, R57, c[0x0][0x2d0], -R0 ;  /* 0x0000b40039037a23 */ /* 0x010fcc0000010800 */
[C---:B------:R-:W-:Y:S01]  /*4070*/  HMMA.16816.F32 R128, R4.reuse, R16, RZ ;  /* 0x000000100480723c */ /* 0x040fe200000018ff */
[----:B------:R4:W-:Y:S07]  /*4080*/  MUFU.EX2 R233, R3 ;  /* 0x0000000300e97308 */ /* 0x0009ee0000000800 */
[C---:B------:R-:W-:Y:S01]  /*4090*/  HMMA.16816.F32 R136, R4.reuse, R18, RZ ;  /* 0x000000120488723c */ /* 0x040fe200000018ff */
[----:B------:R-:W1:Y:S07]  /*40a0*/  LDSM.16.MT88.4 R16, [R191+0x4800] ;  /* 0x00480000bf10783b */ /* 0x000e6e0000004200 */
[----:B------:R-:W-:Y:S01]  /*40b0*/  HMMA.16816.F32 R44, R4, R36, RZ ;  /* 0x00000024042c723c */ /* 0x000fe200000018ff */
[----:B----4-:R-:W-:-:S07]  /*40c0*/  FFMA.FTZ R3, R56, c[0x0][0x2d0], -R0 ;  /* 0x0000b40038037a23 */ /* 0x010fce0000010800 */
[C---:B------:R-:W-:Y:S01]  /*40d0*/  HMMA.16816.F32 R48, R4.reuse, R38, RZ ;  /* 0x000000260430723c */ /* 0x040fe200000018ff */
[----:B------:R-:W4:Y:S01]  /*40e0*/  LDSM.16.MT88.4 R36, [R191+0x800] ;  /* 0x00080000bf24783b */ /* 0x000f220000004200 */
[----:B------:R2:W1:Y:S06]  /*40f0*/  MUFU.EX2 R235, R3 ;  /* 0x0000000300eb7308 */ /* 0x00046c0000000800 */
[C---:B------:R-:W-:Y:S08]  /*4100*/  HMMA.16816.F32 R108, R4.reuse, R32, RZ ;  /* 0x00000020046c723c */ /* 0x040ff000000018ff */
[----:B------:R-:W-:Y:S01]  /*4110*/  HMMA.16816.F32 R104, R4, R34, RZ ;  /* 0x000000220468723c */ /* 0x000fe200000018ff */
[----:B------:R-:W1:Y:S01]  /*4120*/  LDSM.16.MT88.4 R32, [R192+0x800] ;  /* 0x00080000c020783b */ /* 0x000e620000004200 */
[----:B--2---:R-:W-:-:S06]  /*4130*/  FFMA.FTZ R3, R58, c[0x0][0x2d0], -R0 ;  /* 0x0000b4003a037a23 */ /* 0x004fcc0000010800 */
[C---:B------:R-:W-:Y:S01]  /*4140*/  HMMA.16816.F32 R96, R4.reuse, R28, RZ ;  /* 0x0000001c0460723c */ /* 0x040fe200000018ff */
[----:B------:R2:W-:Y:S07]  /*4150*/  MUFU.EX2 R219, R3 ;  /* 0x0000000300db7308 */ /* 0x0005ee0000000800 */
[C---:B------:R-:W-:Y:S01]  /*4160*/  HMMA.16816.F32 R100, R4.reuse, R30, RZ ;  /* 0x0000001e0464723c */ /* 0x040fe200000018ff */
[----:B------:R-:W1:Y:S07]  /*4170*/  LDSM.16.MT88.4 R28, [R148+0x800] ;  /* 0x00080000941c783b */ /* 0x000e6e0000004200 */
[----:B------:R-:W-:Y:S01]  /*4180*/  HMMA.16816.F32 R112, R4, R20, RZ ;  /* 0x000000140470723c */ /* 0x000fe200000018ff */
[----:B--2---:R-:W-:-:S07]  /*4190*/  FFMA.FTZ R3, R59, c[0x0][0x2d0], -R0 ;  /* 0x0000b4003b037a23 */ /* 0x004fce0000010800 */
[C---:B------:R-:W-:Y:S01]  /*41a0*/  HMMA.16816.F32 R120, R4.reuse, R22, RZ ;  /* 0x000000160478723c */ /* 0x040fe200000018ff */
[----:B------:R-:W2:Y:S07]  /*41b0*/  LDSM.16.MT88.4 R20, [R176+0x2800] ;  /* 0x00280000b014783b */ /* 0x000eae0000004200 */
[C---:B---3--:R-:W-:Y:S08]  /*41c0*/  HMMA.16816.F32 R152, R4.reuse, R8, RZ ;  /* 0x000000080498723c */ /* 0x048ff000000018ff */
[----:B------:R-:W-:Y:S01]  /*41d0*/  HMMA.16816.F32 R160, R4, R10, RZ ;  /* 0x0000000a04a0723c */ /* 0x000fe200000018ff */
[----:B------:R3:W2:Y:S01]  /*41e0*/  LDSM.16.MT88.4 R8, [R148+0x2800] ;  /* 0x002800009408783b */ /* 0x0006a20000004200 */
[----:B------:R-:W4:Y:S05]  /*41f0*/  MUFU.EX2 R234, R3 ;  /* 0x0000000300ea7308 */ /* 0x000f2a0000000800 */
[----:B-----5:R-:W-:-:S02]  /*4200*/  F2FP.PACK_AB R4, R239, R237 ;  /* 0x000000edef04723e */ /* 0x020fc400000000ff */
[----:B-1----:R-:W-:Y:S02]  /*4210*/  F2FP.PACK_AB R5, R235, R233 ;  /* 0x000000e9eb05723e */ /* 0x002fe400000000ff */
[----:B------:R-:W-:Y:S02]  /*4220*/  F2FP.PACK_AB R6, R238, R236 ;  /* 0x000000ecee06723e */ /* 0x000fe400000000ff */
[----:B----4-:R-:W-:-:S07]  /*4230*/  F2FP.PACK_AB R7, R234, R219 ;  /* 0x000000dbea07723e */ /* 0x010fce00000000ff */
[C---:B------:R-:W-:Y:S08]  /*4240*/  HMMA.16816.F32 R164, R4.reuse, R40, R96 ;  /* 0x0000002804a4723c */ /* 0x040ff00000001860 */
[----:B------:R-:W-:Y:S01]  /*4250*/  HMMA.16816.F32 R96, R4, R24, R76 ;  /* 0x000000180460723c */ /* 0x000fe2000000184c */
[----:B------:R-:W-:-:S07]  /*4260*/  FFMA.FTZ R3, R117, c[0x0][0x2d0], -R2 ;  /* 0x0000b40075037a23 */ /* 0x000fce0000010802 */
[C---:B------:R-:W-:Y:S08]  /*4270*/  HMMA.16816.F32 R76, R4.reuse, R14, R52 ;  /* 0x0000000e044c723c */ /* 0x040ff00000001834 */
[C---:B------:R-:W-:Y:S07]  /*4280*/  HMMA.16816.F32 R52, R4.reuse, R16, R112 ;  /* 0x000000100434723c */ /* 0x040fee0000001870 */
[----:B------:R-:W-:Y:S01]  /*4290*/  IMAD.IADD R115, R189, 0x1, R192 ;  /* 0x00000001bd737824 */ /* 0x000fe200078e02c0 */
[C---:B------:R-:W-:Y:S08]  /*42a0*/  HMMA.16816.F32 R168, R4.reuse, R38, R104 ;  /* 0x0000002604a8723c */ /* 0x040ff00000001868 */
[C---:B------:R-:W-:Y:S01]  /*42b0*/  HMMA.16816.F32 R156, R4.reuse, R42, R100 ;  /* 0x0000002a049c723c */ /* 0x040fe20000001864 */
[----:B------:R1:W-:Y:S07]  /*42c0*/  MUFU.EX2 R205, R3 ;  /* 0x0000000300cd7308 */ /* 0x0003ee0000000800 */
[C---:B---3--:R-:W-:Y:S08]  /*42d0*/  HMMA.16816.F32 R148, R4.reuse, R32, R92 ;  /* 0x000000200494723c */ /* 0x048ff0000000185c */
[C---:B------:R-:W-:Y:S08]  /*42e0*/  HMMA.16816.F32 R104, R4.reuse, R28, R84 ;  /* 0x0000001c0468723c */ /* 0x040ff00000001854 */
[C---:B------:R-:W-:Y:S01]  /*42f0*/  HMMA.16816.F32 R100, R4.reuse, R30, R80 ;  /* 0x0000001e0464723c */ /* 0x040fe20000001850 */
[--C-:B-1----:R-:W-:Y:S01]  /*4300*/  FFMA.FTZ R3, R116, c[0x0][0x2d0], -R2.reuse ;  /* 0x0000b40074037a23 */ /* 0x102fe20000010802 */
[----:B------:R-:W-:Y:S06]  /*4310*/  LDSM.16.MT88.4 R28, [R191+0x5000] ;  /* 0x00500000bf1c783b */ /* 0x000fec0000004200 */
[C---:B------:R-:W-:Y:S01]  /*4320*/  HMMA.16816.F32 R92, R4.reuse, R26, R72 ;  /* 0x0000001a045c723c */ /* 0x040fe20000001848 */
[----:B------:R-:W1:Y:S07]  /*4330*/  LDSM.16.MT88.4 R24, [R176+0x4800] ;  /* 0x00480000b018783b */ /* 0x000e6e0000004200 */
[C---:B--2---:R-:W-:Y:S08]  /*4340*/  HMMA.16816.F32 R84, R4.reuse, R22, R68 ;  /* 0x000000160454723c */ /* 0x044ff00000001844 */
[C---:B------:R-:W-:Y:S01]  /*4350*/  HMMA.16816.F32 R80, R4.reuse, R12, R60 ;  /* 0x0000000c0450723c */ /* 0x040fe2000000183c */
[----:B------:R2:W3:Y:S01]  /*4360*/  MUFU.EX2 R204, R3 ;  /* 0x0000000300cc7308 */ /* 0x0004e20000000800 */
[----:B------:R-:W-:Y:S06]  /*4370*/  LDSM.16.MT88.4 R12, [R192+0x4800] ;  /* 0x00480000c00c783b */ /* 0x000fec0000004200 */
[C---:B------:R-:W-:Y:S08]  /*4380*/  HMMA.16816.F32 R68, R4.reuse, R8, R44 ;  /* 0x000000080444723c */ /* 0x040ff0000000182c */
[----:B------:R-:W-:Y:S01]  /*4390*/  HMMA.16816.F32 R60, R4, R10, R48 ;  /* 0x0000000a043c723c */ /* 0x000fe20000001830 */
[----:B------:R-:W4:Y:S01]  /*43a0*/  LDSM.16.MT88.4 R8, [R115+0x4800] ;  /* 0x004800007308783b */ /* 0x000f220000004200 */
[----:B--2---:R-:W-:-:S04]  /*43b0*/  FFMA.FTZ R3, R118, c[0x0][0x2d0], -R2 ;  /* 0x0000b40076037a23 */ /* 0x004fc80000010802 */
[----:B------:R2:W-:Y:S02]  /*43c0*/  MUFU.EX2 R182, R3 ;  /* 0x0000000300b67308 */ /* 0x0005e40000000800 */
[----:B------:R-:W-:Y:S01]  /*43d0*/  HMMA.16816.F32 R56, R4, R18, R120 ;  /* 0x000000120438723c */ /* 0x000fe20000001878 */
[----:B------:R-:W5:Y:S01]  /*43e0*/  LDSM.16.MT88.4 R16, [R191+0x1000] ;  /* 0x00100000bf10783b */ /* 0x000f620000004200 */
[----:B--2---:R-:W-:-:S04]  /*43f0*/  FFMA.FTZ R3, R132, c[0x0][0x2d0], -R2 ;  /* 0x0000b40084037a23 */ /* 0x004fc80000010802 */
[----:B------:R2:W-:Y:S02]  /*4400*/  MUFU.EX2 R214, R3 ;  /* 0x0000000300d67308 */ /* 0x0005e40000000800 */
[----:B------:R-:W-:Y:S01]  /*4410*/  HMMA.16816.F32 R172, R4, R36, R108 ;  /* 0x0000002404ac723c */ /* 0x000fe2000000186c */
[----:B--2---:R-:W-:-:S05]  /*4420*/  FFMA.FTZ R3, R119, c[0x0][0x2d0], -R0 ;  /* 0x0000b40077037a23 */ /* 0x004fca0000010800 */
[----:B------:R2:W-:Y:S02]  /*4430*/  MUFU.EX2 R181, R3 ;  /* 0x0000000300b57308 */ /* 0x0005e40000000800 */
[----:B------:R-:W-:Y:S01]  /*4440*/  HMMA.16816.F32 R108, R4, R34, R88 ;  /* 0x00000022046c723c */ /* 0x000fe20000001858 */
[----:B------:R-:W3:Y:S01]  /*4450*/  LDSM.16.MT88.4 R32, [R192+0x1000] ;  /* 0x00100000c020783b */ /* 0x000ee20000004200 */
[----:B--2---:R-:W-:-:S04]  /*4460*/  FFMA.FTZ R3, R127, c[0x0][0x2d0], -R0 ;  /* 0x0000b4007f037a23 */ /* 0x004fc80000010800 */
[----:B------:R2:W1:Y:S02]  /*4470*/  MUFU.EX2 R180, R3 ;  /* 0x0000000300b47308 */ /* 0x0004640000000800 */
[----:B------:R-:W-:Y:S01]  /*4480*/  HMMA.16816.F32 R88, R4, R20, R64 ;  /* 0x000000140458723c */ /* 0x000fe20000001840 */
[----:B------:R-:W-:Y:S01]  /*4490*/  LDSM.16.MT88.4 R20, [R176+0x3000] ;  /* 0x00300000b014783b */ /* 0x000fe20000004200 */
[----:B--2---:R-:W-:-:S04]  /*44a0*/  FFMA.FTZ R3, R126, c[0x0][0x2d0], -R0 ;  /* 0x0000b4007e037a23 */ /* 0x004fc80000010800 */
[----:B------:R2:W-:Y:S02]  /*44b0*/  MUFU.EX2 R127, R3 ;  /* 0x00000003007f7308 */ /* 0x0005e40000000800 */
[C---:B-1----:R-:W-:Y:S08]  /*44c0*/  HMMA.16816.F32 R48, R4.reuse, R24, R128 ;  /* 0x000000180430723c */ /* 0x042ff00000001880 */
[----:B------:R-:W-:Y:S01]  /*44d0*/  HMMA.16816.F32 R40, R4, R26, R136 ;  /* 0x0000001a0428723c */ /* 0x000fe20000001888 */
[----:B------:R-:W1:Y:S01]  /*44e0*/  LDSM.16.MT88.4 R24, [R176+0x1000] ;  /* 0x00100000b018783b */ /* 0x000e620000004200 */
[----:B--2---:R-:W-:-:S06]  /*44f0*/  FFMA.FTZ R3, R133, c[0x0][0x2d0], -R0 ;  /* 0x0000b40085037a23 */ /* 0x004fcc0000010800 */
[C---:B----4-:R-:W-:Y:S01]  /*4500*/  HMMA.16816.F32 R72, R4.reuse, R8, R152 ;  /* 0x000000080448723c */ /* 0x050fe20000001898 */
[----:B------:R-:W2:Y:S07]  /*4510*/  MUFU.EX2 R126, R3 ;  /* 0x00000003007e7308 */ /* 0x000eae0000000800 */
[C---:B------:R-:W-:Y:S01]  /*4520*/  HMMA.16816.F32 R64, R4.reuse, R10, R160 ;  /* 0x0000000a0440723c */ /* 0x040fe200000018a0 */
[----:B------:R-:W4:Y:S07]  /*4530*/  LDSM.16.MT88.4 R8, [R191+0x3000] ;  /* 0x00300000bf08783b */ /* 0x000f2e0000004200 */
[C---:B------:R-:W-:Y:S08]  /*4540*/  HMMA.16816.F32 R36, R4.reuse, R12, R140 ;  /* 0x0000000c0424723c */ /* 0x040ff0000000188c */
[----:B------:R-:W-:Y:S01]  /*4550*/  HMMA.16816.F32 R44, R4, R14, R144 ;  /* 0x0000000e042c723c */ /* 0x000fe20000001890 */
[----:B------:R-:W-:Y:S06]  /*4560*/  LDSM.16.MT88.4 R12, [R115+0x1000] ;  /* 0x00100000730c783b */ /* 0x000fec0000004200 */
[----:B---3--:R-:W-:-:S02]  /*4570*/  F2FP.PACK_AB R4, R204, R205 ;  /* 0x000000cdcc04723e */ /* 0x008fc400000000ff */
[----:B------:R-:W-:Y:S02]  /*4580*/  F2FP.PACK_AB R5, R180, R181 ;  /* 0x000000b5b405723e */ /* 0x000fe400000000ff */
[----:B------:R-:W-:Y:S02]  /*4590*/  F2FP.PACK_AB R6, R214, R182 ;  /* 0x000000b6d606723e */ /* 0x000fe400000000ff */
[----:B--2---:R-:W-:-:S07]  /*45a0*/  F2FP.PACK_AB R7, R126, R127 ;  /* 0x0000007f7e07723e */ /* 0x004fce00000000ff */
[C---:B-----5:R-:W-:Y:S08]  /*45b0*/  HMMA.16816.F32 R128, R4.reuse, R16, R172 ;  /* 0x000000100480723c */ /* 0x060ff000000018ac */
[C---:B------:R-:W-:Y:S01]  /*45c0*/  HMMA.16816.F32 R196, R4.reuse, R18, R168 ;  /* 0x0000001204c4723c */ /* 0x040fe200000018a8 */
[----:B------:R-:W2:Y:S07]  /*45d0*/  LDSM.16.MT88.4 R16, [R192+0x3000] ;  /* 0x00300000c010783b */ /* 0x000eae0000004200 */
[C---:B------:R-:W-:Y:S07]  /*45e0*/  HMMA.16816.F32 R168, R4.reuse, R34, R108 ;  /* 0x0000002204a8723c */ /* 0x040fee000000186c */
[----:B------:R-:W-:Y:S01]  /*45f0*/  IMAD.IADD R111, R189, 0x1, R191 ;  /* 0x00000001bd6f7824 */ /* 0x000fe200078e02bf */
[C---:B-1----:R-:W-:Y:S08]  /*4600*/  HMMA.16816.F32 R200, R4.reuse, R24, R164 ;  /* 0x0000001804c8723c */ /* 0x042ff000000018a4 */
[C---:B------:R-:W-:Y:S01]  /*4610*/  HMMA.16816.F32 R176, R4.reuse, R26, R156 ;  /* 0x0000001a04b0723c */ /* 0x040fe2000000189c */
[----:B------:R-:W1:Y:S07]  /*4620*/  LDSM.16.MT88.4 R24, [R115+0x3000] ;  /* 0x003000007318783b */ /* 0x000e6e0000004200 */
[C---:B----4-:R-:W-:Y:S08]  /*4630*/  HMMA.16816.F32 R160, R4.reuse, R8, R96 ;  /* 0x0000000804a0723c */ /* 0x050ff00000001860 */
[----:B------:R-:W-:Y:S01]  /*4640*/  HMMA.16816.F32 R152, R4, R10, R92 ;  /* 0x0000000a0498723c */ /* 0x000fe2000000185c */
[----:B------:R-:W3:Y:S01]  /*4650*/  LDSM.16.MT88.4 R8, [R111+0x5000] ;  /* 0x005000006f08783b */ /* 0x000ee20000004200 */
[----:B------:R-:W-:-:S06]  /*4660*/  FFMA.FTZ R3, R135, c[0x0][0x2d0], -R2 ;  /* 0x0000b40087037a23 */ /* 0x000fcc0000010802 */
[C---:B--2---:R-:W-:Y:S01]  /*4670*/  HMMA.16816.F32 R144, R4.reuse, R16, R80 ;  /* 0x000000100490723c */ /* 0x044fe20000001850 */
[----:B------:R-:W-:Y:S07]  /*4680*/  LDSM.16.MT88.4 R80, [R111+0x5800] ;  /* 0x005800006f50783b */ /* 0x000fee0000004200 */
[C---:B------:R-:W-:Y:S01]  /*4690*/  HMMA.16816.F32 R140, R4.reuse, R18, R76 ;  /* 0x00000012048c723c */ /* 0x040fe2000000184c */
[----:B------:R-:W2:Y:S04]  /*46a0*/  LDSM.16.MT88.4 R16, [R115+0x5000] ;  /* 0x005000007310783b */ /* 0x000ea80000004200 */
[----:B------:R-:W-:Y:S03]  /*46b0*/  LDSM.16.MT88.4 R112, [R192+0x1800] ;  /* 0x00180000c070783b */ /* 0x000fe60000004200 */
[C---:B------:R-:W-:Y:S01]  /*46c0*/  HMMA.16816.F32 R116, R4.reuse, R12, R104 ;  /* 0x0000000c0474723c */ /* 0x040fe20000001868 */
[----:B------:R-:W-:Y:S07]  /*46d0*/  LDSM.16.MT88.4 R104, [R111+0x1800] ;  /* 0x001800006f68783b */ /* 0x000fee0000004200 */
[C---:B------:R-:W-:Y:S01]  /*46e0*/  HMMA.16816.F32 R164, R4.reuse, R14, R100 ;  /* 0x0000000e04a4723c */ /* 0x040fe20000001864 */
[----:B------:R-:W4:Y:S07]  /*46f0*/  LDSM.16.MT88.4 R12, [R192+0x5000] ;  /* 0x00500000c00c783b */ /* 0x000f2e0000004200 */
[C---:B------:R-:W-:Y:S08]  /*4700*/  HMMA.16816.F32 R172, R4.reuse, R32, R148 ;  /* 0x0000002004ac723c */ /* 0x040ff00000001894 */
[C---:B------:R-:W-:Y:S01]  /*4710*/  HMMA.16816.F32 R148, R4.reuse, R22, R84 ;  /* 0x000000160494723c */ /* 0x040fe20000001854 */
[----:B------:R5:W-:Y:S07]  /*4720*/  MUFU.EX2 R23, R3 ;  /* 0x0000000300177308 */ /* 0x000bee0000000800 */
[----:B------:R-:W-:Y:S01]  /*4730*/  HMMA.16816.F32 R156, R4, R20, R88 ;  /* 0x00000014049c723c */ /* 0x000fe20000001858 */
[----:B------:R-:W-:Y:S01]  /*4740*/  LDSM.16.MT88.4 R88, [R192+0x5800] ;  /* 0x00580000c058783b */ /* 0x000fe20000004200 */
[----:B-----5:R-:W-:-:S06]  /*4750*/  FFMA.FTZ R3, R134, c[0x0][0x2d0], -R2 ;  /* 0x0000b40086037a23 */ /* 0x020fcc0000010802 */
[C---:B-1----:R-:W-:Y:S01]  /*4760*/  HMMA.16816.F32 R136, R4.reuse, R24, R68 ;  /* 0x000000180488723c */ /* 0x042fe20000001844 */
[----:B------:R-:W1:Y:S01]  /*4770*/  LDSM.16.MT88.4 R132, [R191+0x1800] ;  /* 0x00180000bf84783b */ /* 0x000e620000004200 */
[----:B------:R5:W1:Y:S06]  /*4780*/  MUFU.EX2 R22, R3 ;  /* 0x0000000300167308 */ /* 0x000a6c0000000800 */
[----:B------:R-:W-:Y:S01]  /*4790*/  HMMA.16816.F32 R32, R4, R26, R60 ;  /* 0x0000001a0420723c */ /* 0x000fe2000000183c */
[--C-:B-----5:R-:W-:Y:S02]  /*47a0*/  FFMA.FTZ R3, R207, c[0x0][0x2d0], -R2.reuse ;  /* 0x0000b400cf037a23 */ /* 0x120fe40000010802 */
[----:B------:R-:W-:-:S04]  /*47b0*/  FFMA.FTZ R2, R209, c[0x0][0x2d0], -R2 ;  /* 0x0000b400d1027a23 */ /* 0x000fc80000010802 */
[----:B------:R5:W-:Y:S01]  /*47c0*/  MUFU.EX2 R20, R2 ;  /* 0x0000000200147308 */ /* 0x000be20000000800 */
[C---:B---3--:R-:W-:Y:S08]  /*47d0*/  HMMA.16816.F32 R24, R4.reuse, R10, R40 ;  /* 0x0000000a0418723c */ /* 0x048ff00000001828 */
[----:B------:R-:W-:Y:S01]  /*47e0*/  HMMA.16816.F32 R76, R4, R8, R48 ;  /* 0x00000008044c723c */ /* 0x000fe20000001830 */
[----:B------:R-:W-:Y:S01]  /*47f0*/  MUFU.EX2 R21, R3 ;  /* 0x0000000300157308 */ /* 0x000fe20000000800 */
[----:B------:R-:W-:Y:S01]  /*4800*/  IMAD.IADD R207, R189, 0x1, R192 ;  /* 0x00000001bdcf7824 */ /* 0x000fe200078e02c0 */
[----:B------:R-:W-:Y:S01]  /*4810*/  LDSM.16.MT88.4 R40, [R191+0x3800] ;  /* 0x00380000bf28783b */ /* 0x000fe20000004200 */
[----:B-----5:R-:W-:-:S04]  /*4820*/  FFMA.FTZ R2, R208, c[0x0][0x2d0], -R0 ;  /* 0x0000b400d0027a23 */ /* 0x020fc80000010800 */
[----:B------:R-:W-:Y:S01]  /*4830*/  HMMA.16816.F32 R68, R4, R28, R52 ;  /* 0x0000001c0444723c */ /* 0x000fe20000001834 */
[----:B------:R-:W3:Y:S01]  /*4840*/  LDSM.16.MT88.4 R120, [R207+0x1800] ;  /* 0x00180000cf78783b */ /* 0x000ee20000004200 */
[----:B------:R5:W-:Y:S03]  /*4850*/  MUFU.EX2 R10, R2 ;  /* 0x00000002000a7308 */ /* 0x000be60000000800 */
[----:B------:R1:W1:Y:S01]  /*4860*/  LDSM.16.MT88.4 R48, [R111+0x3800] ;  /* 0x003800006f30783b */ /* 0x0002620000004200 */
[----:B-----5:R-:W-:-:S04]  /*4870*/  FFMA.FTZ R2, R211, c[0x0][0x2d0], -R0 ;  /* 0x0000b400d3027a23 */ /* 0x020fc80000010800 */
[----:B------:R5:W1:Y:S01]  /*4880*/  MUFU.EX2 R9, R2 ;  /* 0x0000000200097308 */ /* 0x000a620000000800 */
[----:B--2---:R-:W-:Y:S01]  /*4890*/  HMMA.16816.F32 R92, R4, R16, R72 ;  /* 0x00000010045c723c */ /* 0x004fe20000001848 */
[----:B------:R-:W-:Y:S01]  /*48a0*/  LDSM.16.MT88.4 R72, [R191+0x5800] ;  /* 0x00580000bf48783b */ /* 0x000fe20000004200 */
[--C-:B-----5:R-:W-:Y:S02]  /*48b0*/  FFMA.FTZ R2, R210, c[0x0][0x2d0], -R0.reuse ;  /* 0x0000b400d2027a23 */ /* 0x120fe40000010800 */
[----:B------:R-:W-:-:S03]  /*48c0*/  FFMA.FTZ R0, R215, c[0x0][0x2d0], -R0 ;  /* 0x0000b400d7007a23 */ /* 0x000fc60000010800 */
[----:B------:R2:W-:Y:S08]  /*48d0*/  MUFU.EX2 R8, R2 ;  /* 0x0000000200087308 */ /* 0x0005f00000000800 */
[----:B------:R5:W1:Y:S01]  /*48e0*/  MUFU.EX2 R3, R0 ;  /* 0x0000000000037308 */ /* 0x000a620000000800 */
[----:B--2---:R-:W-:-:S04]  /*48f0*/  FADD.FTZ R2, R247, R245 ;  /* 0x000000f5f7027221 */ /* 0x004fc80000010000 */
[----:B------:R-:W-:Y:S02]  /*4900*/  FADD.FTZ R2, R244, R2 ;  /* 0x00000002f4027221 */ /* 0x000fe40000010000 */
[----:B-----5:R-:W-:-:S04]  /*4910*/  FADD.FTZ R0, R242, R241 ;  /* 0x000000f1f2007221 */ /* 0x020fc80000010000 */
[----:B------:R-:W-:Y:S02]  /*4920*/  FADD.FTZ R0, R240, R0 ;  /* 0x00000000f0007221 */ /* 0x000fe40000010000 */
[----:B------:R-:W-:Y:S02]  /*4930*/  FADD.FTZ R2, R246, R2 ;  /* 0x00000002f6027221 */ /* 0x000fe40000010000 */
[----:B------:R-:W-:Y:S01]  /*4940*/  FADD.FTZ R0, R243, R0 ;  /* 0x00000000f3007221 */ /* 0x000fe20000010000 */
[----:B------:R-:W-:Y:S01]  /*4950*/  HMMA.16816.F32 R28, R4, R30, R56 ;  /* 0x0000001e041c723c */ /* 0x000fe20000001838 */
[----:B------:R-:W2:Y:S01]  /*4960*/  LDSM.16.MT88.4 R56, [R192+0x3800] ;  /* 0x00380000c038783b */ /* 0x000ea20000004200 */
[----:B------:R-:W-:Y:S02]  /*4970*/  FADD.FTZ R2, R237, R2 ;  /* 0x00000002ed027221 */ /* 0x000fe40000010000 */
[----:B------:R-:W-:-:S04]  /*4980*/  FADD.FTZ R0, R233, R0 ;  /* 0x00000000e9007221 */ /* 0x000fc80000010000 */
[----:B----4-:R-:W-:Y:S01]  /*4990*/  HMMA.16816.F32 R84, R4, R12, R36 ;  /* 0x0000000c0454723c */ /* 0x010fe20000001824 */
[----:B------:R-:W-:-:S07]  /*49a0*/  FADD.FTZ R2, R239, R2 ;  /* 0x00000002ef027221 */ /* 0x000fce0000010000 */
[----:B------:R-:W-:Y:S01]  /*49b0*/  HMMA.16816.F32 R16, R4, R18, R64 ;  /* 0x000000120410723c */ /* 0x000fe20000001840 */
[----:B------:R-:W4:Y:S01]  /*49c0*/  LDSM.16.MT88.4 R64, [R207+0x3800] ;  /* 0x00380000cf40783b */ /* 0x000f220000004200 */
[----:B------:R-:W-:-:S06]  /*49d0*/  FADD.FTZ R0, R235, R0 ;  /* 0x00000000eb007221 */ /* 0x000fcc0000010000 */
[----:B------:R-:W-:Y:S01]  /*49e0*/  HMMA.16816.F32 R12, R4, R14, R44 ;  /* 0x0000000e040c723c */ /* 0x000fe2000000182c */
[----:B------:R-:W5:Y:S01]  /*49f0*/  LDSM.16.MT88.4 R4, [R207+0x5800] ;  /* 0x00580000cf04783b */ /* 0x000f620000004200 */
[----:B------:R-:W-:Y:S02]  /*4a00*/  FADD.FTZ R2, R236, R2 ;  /* 0x00000002ec027221 */ /* 0x000fe40000010000 */
[----:B------:R-:W-:Y:S02]  /*4a10*/  FADD.FTZ R0, R219, R0 ;  /* 0x00000000db007221 */ /* 0x000fe40000010000 */
[----:B------:R-:W-:Y:S02]  /*4a20*/  FADD.FTZ R2, R238, R2 ;  /* 0x00000002ee027221 */ /* 0x000fe40000010000 */
[----:B------:R-:W-:Y:S02]  /*4a30*/  FADD.FTZ R0, R234, R0 ;  /* 0x00000000ea007221 */ /* 0x000fe40000010000 */
[----:B------:R-:W-:-:S02]  /*4a40*/  FADD.FTZ R2, R205, R2 ;  /* 0x00000002cd027221 */ /* 0x000fc40000010000 */
[----:B------:R-:W-:Y:S02]  /*4a50*/  FADD.FTZ R0, R181, R0 ;  /* 0x00000000b5007221 */ /* 0x000fe40000010000 */
[----:B------:R-:W-:Y:S02]  /*4a60*/  FADD.FTZ R2, R204, R2 ;  /* 0x00000002cc027221 */ /* 0x000fe40000010000 */
[----:B------:R-:W-:Y:S02]  /*4a70*/  FADD.FTZ R0, R180, R0 ;  /* 0x00000000b4007221 */ /* 0x000fe40000010000 */
[----:B------:R-:W-:Y:S02]  /*4a80*/  FADD.FTZ R2, R182, R2 ;  /* 0x00000002b6027221 */ /* 0x000fe40000010000 */
[----:B------:R-:W-:Y:S01]  /*4a90*/  FADD.FTZ R0, R127, R0 ;  /* 0x000000007f007221 */ /* 0x000fe20000010000 */
[----:B------:R-:W-:Y:S01]  /*4aa0*/  ISETP.GE.AND P0, PT, R206, 0x3, PT ;  /* 0x00000003ce00780c */ /* 0x000fe20003f06270 */
[----:B------:R-:W-:-:S02]  /*4ab0*/  FADD.FTZ R214, R214, R2 ;  /* 0x00000002d6d67221 */ /* 0x000fc40000010000 */
[----:B------:R-:W-:Y:S01]  /*4ac0*/  FADD.FTZ R215, R126, R0 ;  /* 0x000000007ed77221 */ /* 0x000fe20000010000 */
[----:B-1----:R-:W-:Y:S01]  /*4ad0*/  F2FP.PACK_AB R96, R22, R23 ;  /* 0x000000171660723e */ /* 0x002fe200000000ff */
[----:B------:R-:W-:Y:S01]  /*4ae0*/  FADD.FTZ R214, R23, R214 ;  /* 0x000000d617d67221 */ /* 0x000fe20000010000 */
[----:B------:R-:W-:Y:S01]  /*4af0*/  F2FP.PACK_AB R97, R9, R10 ;  /* 0x0000000a0961723e */ /* 0x000fe200000000ff */
[----:B------:R-:W-:Y:S01]  /*4b00*/  FADD.FTZ R215, R10, R215 ;  /* 0x000000d70ad77221 */ /* 0x000fe20000010000 */
[----:B------:R-:W-:Y:S02]  /*4b10*/  F2FP.PACK_AB R98, R20, R21 ;  /* 0x000000151462723e */ /* 0x000fe400000000ff */
[----:B------:R-:W-:Y:S01]  /*4b20*/  F2FP.PACK_AB R99, R3, R8 ;  /* 0x000000080363723e */ /* 0x000fe200000000ff */
[----:B------:R-:W-:Y:S02]  /*4b30*/  FADD.FTZ R214, R22, R214 ;  /* 0x000000d616d67221 */ /* 0x000fe40000010000 */
[----:B------:R-:W-:Y:S01]  /*4b40*/  FADD.FTZ R215, R9, R215 ;  /* 0x000000d709d77221 */ /* 0x000fe20000010000 */
[----:B------:R-:W-:Y:S01]  /*4b50*/  BSSY B0, `(.L_x_2736) ;  /* 0x000006e000007945 */ /* 0x000fe20003800000 */
[----:B------:R-:W-:-:S02]  /*4b60*/  FADD.FTZ R214, R21, R214 ;  /* 0x000000d615d67221 */ /* 0x000fc40000010000 */
[----:B------:R-:W-:Y:S01]  /*4b70*/  HMMA.16816.F32 R128, R96, R132, R128 ;  /* 0x000000846080723c */ /* 0x000fe20000001880 */
[----:B------:R-:W-:Y:S02]  /*4b80*/  FADD.FTZ R215, R8, R215 ;  /* 0x000000d708d77221 */ /* 0x000fe40000010000 */
[----:B------:R-:W-:-:S05]  /*4b90*/  FADD.FTZ R214, R20, R214 ;  /* 0x000000d614d67221 */ /* 0x000fca0000010000 */
[----:B------:R-:W-:Y:S01]  /*4ba0*/  HMMA.16816.F32 R100, R96, R104, R200 ;  /* 0x000000686064723c */ /* 0x000fe200000018c8 */
[----:B------:R-:W-:-:S07]  /*4bb0*/  FADD.FTZ R215, R3, R215 ;  /* 0x000000d703d77221 */ /* 0x000fce0000010000 */
[C---:B------:R-:W-:Y:S08]  /*4bc0*/  HMMA.16816.F32 R108, R96.reuse, R112, R172 ;  /* 0x00000070606c723c */ /* 0x040ff000000018ac */
[C---:B---3--:R-:W-:Y:S08]  /*4bd0*/  HMMA.16816.F32 R116, R96.reuse, R120, R116 ;  /* 0x000000786074723c */ /* 0x048ff00000001874 */
[C---:B------:R-:W-:Y:S08]  /*4be0*/  HMMA.16816.F32 R36, R96.reuse, R40, R160 ;  /* 0x000000286024723c */ /* 0x040ff000000018a0 */
[C---:B------:R-:W-:Y:S08]  /*4bf0*/  HMMA.16816.F32 R44, R96.reuse, R48, R156 ;  /* 0x00000030602c723c */ /* 0x040ff0000000189c */
[C---:B--2---:R-:W-:Y:S08]  /*4c00*/  HMMA.16816.F32 R52, R96.reuse, R56, R144 ;  /* 0x000000386034723c */ /* 0x044ff00000001890 */
        /* <DEDUP_REMOVED lines=15> */
[C---:B-----5:R-:W-:Y:S08]  /*4d00*/  HMMA.16816.F32 R92, R96.reuse, R4, R92 ;  /* 0x00000004605c723c */ /* 0x060ff0000000185c */
        /* <DEDUP_REMOVED lines=16> */
[C---:B------:R-:W-:Y:S01]  /*4e10*/  IMAD.SHL.U32 R18, R213.reuse, 0x2, RZ ;  /* 0x00000002d5127824 */ /* 0x040fe200078e00ff */
        /* <DEDUP_REMOVED lines=23> */
.L_x_2803:
        /* <DEDUP_REMOVED lines=8> */
[C---:B--2---:R-:W-:Y:S01]  /*5010*/  IMAD.X R7, R4.reuse, 0x1, R13, P0 ;  /* 0x0000000104077824 */ /* 0x044fe200000e060d */
        /* <DEDUP_REMOVED lines=12> */
.L_x_2804:
        /* <DEDUP_REMOVED lines=21> */
.L_x_2737:
[----:B------:R-:W-:Y:S05]  /*5230*/  BSYNC B0 ;  /* 0x0000000000007941 */ /* 0x000fea0003800000 */
.L_x_2736:
[----:B-1----:R-:W-:Y:S01]  /*5240*/  IMAD.MOV.U32 R3, RZ, RZ, c[0x0][0x2ac] ;  /* 0x0000ab00ff037624 */ /* 0x002fe200078e00ff */
[----:B------:R-:W-:Y:S01]  /*5250*/  IADD3 R178, R206, -0x2, RZ ;  /* 0xfffffffeceb27810 */ /* 0x000fe20007ffe0ff */
[----:B------:R-:W-:Y:S01]  /*5260*/  @P4 IMAD.HI.U32 R2, R252, c[0x0][0x2c8], RZ ;  /* 0x0000b200fc024a27 */ /* 0x000fe200078e00ff */
[----:B------:R-:W0:Y:S03]  /*5270*/  LDGDEPBAR ;  /* 0x00000000000079af */ /* 0x000e260000000000 */
[----:B------:R-:W-:-:S02]  /*5280*/  IMAD R3, R3, c[0x0][0x1d0], RZ ;  /* 0x0000740003037a24 */ /* 0x000fc400078e02ff */
[----:B------:R-:W-:Y:S01]  /*5290*/  IMAD.MOV.U32 R0, RZ, RZ, R252 ;  /* 0x000000ffff007224 */ /* 0x000fe200078e00fc */
[----:B------:R-:W-:Y:S01]  /*52a0*/  @P4 SHF.R.U32.HI R0, RZ, c[0x0][0x2cc], R2 ;  /* 0x0000b300ff004a19 */ /* 0x000fe20000011602 */
[----:B------:R-:W-:Y:S02]  /*52b0*/  IMAD.MOV.U32 R210, RZ, RZ, RZ ;  /* 0x000000ffffd27224 */ /* 0x000fe400078e00ff */
[----:B------:R-:W-:Y:S01]  /*52c0*/  IMAD.MOV.U32 R182, RZ, RZ, 0x1 ;  /* 0x00000001ffb67424 */ /* 0x000fe200078e00ff */
[----:B------:R-:W-:-:S04]  /*52d0*/  IADD3 R0, R0, -c[0x0][0x168], R3 ;  /* 0x80005a0000007a10 */ /* 0x000fc80007ffe003 */
[----:B------:R-:W-:-:S04]  /*52e0*/  SHF.R.S32.HI R2, RZ, 0x1f, R0 ;  /* 0x0000001fff027819 */ /* 0x000fc80000011400 */
[----:B------:R-:W-:-:S04]  /*52f0*/  LEA.HI R0, R2, R0, RZ, 0x6 ;  /* 0x0000000002007211 */ /* 0x000fc800078f30ff */
[----:B------:R-:W-:-:S04]  /*5300*/  SHF.R.S32.HI R0, RZ, 0x6, R0 ;  /* 0x00000006ff007819 */ /* 0x000fc80000011400 */
[----:B------:R-:W-:-:S04]  /*5310*/  IMNMX R219, RZ, R0, !PT ;  /* 0x00000000ffdb7217 */ /* 0x000fc80007800200 */
[----:B------:R-:W-:-:S13]  /*5320*/  ISETP.GE.AND P0, PT, R178, R219, PT ;  /* 0x000000dbb200720c */ /* 0x000fda0003f06270 */
[----:B------:R-:W-:Y:S05]  /*5330*/  @!P0 BRA `(.L_x_2740) ;  /* 0x000033e000008947 */ /* 0x000fea0003800000 */
[----:B------:R-:W-:Y:S01]  /*5340*/  MOV R127, R124 ;  /* 0x0000007c007f7202 */ /* 0x000fe20000000f00 */
[----:B------:R-:W-:Y:S01]  /*5350*/  IMAD.MOV.U32 R201, RZ, RZ, R178 ;  /* 0x000000ffffc97224 */ /* 0x000fe200078e00b2 */
[----:B------:R-:W-:Y:S01]  /*5360*/  MOV R126, R125 ;  /* 0x0000007d007e7202 */ /* 0x000fe20000000f00 */
[----:B------:R-:W-:Y:S01]  /*5370*/  IMAD.MOV.U32 R182, RZ, RZ, 0x1 ;  /* 0x00000001ffb67424 */ /* 0x000fe200078e00ff */
[----:B------:R-:W-:Y:S02]  /*5380*/  MOV R210, RZ ;  /* 0x000000ff00d27202 */ /* 0x000fe40000000f00 */
.L_x_2749:
        /* <DEDUP_REMOVED lines=43> */
.L_x_2805:
[----:B------:R-:W-:-:S05]  /*5640*/  BRA.DIV ~URZ, `(.L_x_2744) ;  /* 0x000091c27f007947 */ /* 0x000fca000b800000 */
[----:B------:R-:W5:Y:S01]  /*5650*/  SHFL.IDX PT, R2, R21, RZ, 0x181f ;  /* 0x00181fff15027589 */ /* 0x000f6200000e0000 */
[----:B------:R-:W-:Y:S01]  /*5660*/  ISETP.GE.AND P5, PT, R195, c[0x0][0x1d4], PT ;  /* 0x00007500c3007a0c */ /* 0x000fe20003fa6270 */
[----:B------:R-:W-:Y:S01]  /*5670*/  IMAD R4, R210, 0x6000, R231 ;  /* 0x00006000d2047824 */ /* 0x000fe200078e02e7 */
[----:B------:R-:W-:Y:S02]  /*5680*/  ISETP.GE.AND P1, PT, R212, c[0x0][0x1d4], PT ;  /* 0x00007500d4007a0c */ /* 0x000fe40003f26270 */
[C---:B-----5:R-:W-:Y:S02]  /*5690*/  IADD3 R12, P0, R2.reuse, R29, RZ ;  /* 0x0000001d020c7210 */ /* 0x060fe40007f1e0ff */
[C---:B------:R-:W-:Y:S03]  /*56a0*/  IADD3 R6, P6, R2.reuse, R30, RZ ;  /* 0x0000001e02067210 */ /* 0x040fe60007fde0ff */
[----:B---3--:R-:W-:Y:S01]  /*56b0*/  IMAD.X R13, R5, 0x1, R22, P0 ;  /* 0x00000001050d7824 */ /* 0x008fe200000e0616 */
        /* <DEDUP_REMOVED lines=14> */
.L_x_2806:
        /* <DEDUP_REMOVED lines=21> */
.L_x_2742:
[----:B------:R-:W-:Y:S05]  /*58f0*/  BSYNC B0 ;  /* 0x0000000000007941 */ /* 0x000fea0003800000 */
.L_x_2741:
        /* <DEDUP_REMOVED lines=13> */
[----:B------:R-:W2:Y:S02]  /*59d0*/  LDSM.16.M88.4 R168, [R2+0x800] ;  /* 0x0008000002a8783b */ /* 0x000ea40000000200 */
[C---:B------:R-:W-:Y:S06]  /*59e0*/  HMMA.16816.F32 R16, R32.reuse, R18, RZ ;  /* 0x000000122010723c */ /* 0x040fec00000018ff */
[----:B------:R-:W3:Y:S02]  /*59f0*/  LDSM.16.M88.4 R172, [R2+0x1000] ;  /* 0x0010000002ac783b */ /* 0x000ee40000000200 */
[C---:B------:R-:W-:Y:S06]  /*5a00*/  HMMA.16816.F32 R20, R32.reuse, R24, RZ ;  /* 0x000000182014723c */ /* 0x040fec00000018ff */
[----:B------:R-:W-:Y:S02]  /*5a10*/  LDSM.16.M88.4 R176, [R180+0x1000] ;  /* 0x00100000b4b0783b */ /* 0x000fe40000000200 */
[C---:B------:R-:W-:Y:S08]  /*5a20*/  HMMA.16816.F32 R24, R32.reuse, R26, RZ ;  /* 0x0000001a2018723c */ /* 0x040ff000000018ff */
[C---:B------:R-:W-:Y:S08]  /*5a30*/  HMMA.16816.F32 R28, R32.reuse, R136, RZ ;  /* 0x00000088201c723c */ /* 0x040ff000000018ff */
[----:B------:R-:W-:Y:S01]  /*5a40*/  HMMA.16816.F32 R32, R32, R138, RZ ;  /* 0x0000008a2020723c */ /* 0x000fe200000018ff */
[----:B------:R-:W4:Y:S07]  /*5a50*/  LDSM.16.M88.4 R136, [R2+0x1800] ;  /* 0x001800000288783b */ /* 0x000f2e0000000200 */
[C---:B------:R-:W-:Y:S08]  /*5a60*/  HMMA.16816.F32 R4, R140.reuse, R144, R4 ;  /* 0x000000908c04723c */ /* 0x040ff00000001804 */
[C---:B------:R-:W-:Y:S01]  /*5a70*/  HMMA.16816.F32 R8, R140.reuse, R146, R8 ;  /* 0x000000928c08723c */ /* 0x040fe20000001808 */
[----:B------:R-:W-:Y:S07]  /*5a80*/  LDSM.16.M88.4 R144, [R185] ;  /* 0x00000000b990783b */ /* 0x000fee0000000200 */
        /* <DEDUP_REMOVED lines=15> */
[----:B------:R-:W-:Y:S07]  /*5b80*/  LDSM.16.M88.4 R168, [R2+0x2000] ;  /* 0x0020000002a8783b */ /* 0x000fee0000000200 */
[C---:B---3--:R-:W-:Y:S08]  /*5b90*/  HMMA.16816.F32 R20, R160.reuse, R172, R20 ;  /* 0x000000aca014723c */ /* 0x048ff00000001814 */
[C---:B------:R-:W-:Y:S08]  /*5ba0*/  HMMA.16816.F32 R24, R160.reuse, R174, R24 ;  /* 0x000000aea018723c */ /* 0x040ff00000001818 */
[C---:B----4-:R-:W-:Y:S08]  /*5bb0*/  HMMA.16816.F32 R28, R160.reuse, R136, R28 ;  /* 0x00000088a01c723c */ /* 0x050ff0000000181c */
[----:B------:R-:W-:Y:S01]  /*5bc0*/  HMMA.16816.F32 R32, R160, R138, R32 ;  /* 0x0000008aa020723c */ /* 0x000fe20000001820 */
[----:B------:R-:W2:Y:S07]  /*5bd0*/  LDSM.16.M88.4 R136, [R0+0x2800] ;  /* 0x002800000088783b */ /* 0x000eae0000000200 */
[C---:B-----5:R-:W-:Y:S01]  /*5be0*/  HMMA.16816.F32 R4, R144.reuse, R148, R4 ;  /* 0x000000949004723c */ /* 0x060fe20000001804 */
[----:B------:R-:W-:Y:S07]  /*5bf0*/  LDSM.16.M88.4 R160, [R124+0x2800] ;  /* 0x002800007ca0783b */ /* 0x000fee0000000200 */
[C---:B------:R-:W-:Y:S01]  /*5c00*/  HMMA.16816.F32 R8, R144.reuse, R150, R8 ;  /* 0x000000969008723c */ /* 0x040fe20000001808 */
[----:B------:R-:W3:Y:S07]  /*5c10*/  LDSM.16.M88.4 R148, [R0+0x3000] ;  /* 0x003000000094783b */ /* 0x000eee0000000200 */
[C---:B------:R-:W-:Y:S08]  /*5c20*/  HMMA.16816.F32 R12, R144.reuse, R152, R12 ;  /* 0x00000098900c723c */ /* 0x040ff0000000180c */
[C---:B------:R-:W-:Y:S01]  /*5c30*/  HMMA.16816.F32 R16, R144.reuse, R154, R16 ;  /* 0x0000009a9010723c */ /* 0x040fe20000001810 */
[----:B------:R-:W-:Y:S07]  /*5c40*/  LDSM.16.M88.4 R152, [R125+0x2000] ;  /* 0x002000007d98783b */ /* 0x000fee0000000200 */
[C---:B------:R-:W-:Y:S08]  /*5c50*/  HMMA.16816.F32 R20, R144.reuse, R176, R20 ;  /* 0x000000b09014723c */ /* 0x040ff00000001814 */
[C---:B------:R-:W-:Y:S08]  /*5c60*/  HMMA.16816.F32 R24, R144.reuse, R178, R24 ;  /* 0x000000b29018723c */ /* 0x040ff00000001818 */
[C---:B------:R-:W-:Y:S08]  /*5c70*/  HMMA.16816.F32 R28, R144.reuse, R140, R28 ;  /* 0x0000008c901c723c */ /* 0x040ff0000000181c */
[----:B------:R-:W-:Y:S01]  /*5c80*/  HMMA.16816.F32 R32, R144, R142, R32 ;  /* 0x0000008e9020723c */ /* 0x000fe20000001820 */
[----:B------:R-:W4:Y:S07]  /*5c90*/  LDSM.16.M88.4 R140, [R0+0x3800] ;  /* 0x00380000008c783b */ /* 0x000f2e0000000200 */
[C---:B-1----:R-:W-:Y:S01]  /*5ca0*/  HMMA.16816.F32 R4, R156.reuse, R164, R4 ;  /* 0x000000a49c04723c */ /* 0x042fe20000001804 */
[----:B------:R-:W1:Y:S07]  /*5cb0*/  LDSM.16.M88.4 R144, [R184+0x4000] ;  /* 0x00400000b890783b */ /* 0x000e6e0000000200 */
[C---:B------:R-:W-:Y:S01]  /*5cc0*/  HMMA.16816.F32 R8, R156.reuse, R166, R8 ;  /* 0x000000a69c08723c */ /* 0x040fe20000001808 */
[----:B------:R-:W5:Y:S07]  /*5cd0*/  LDSM.16.M88.4 R164, [R124+0x3000] ;  /* 0x003000007ca4783b */ /* 0x000f6e0000000200 */
        /* <DEDUP_REMOVED lines=16> */
[C---:B-----5:R-:W-:Y:S08]  /*5de0*/  HMMA.16816.F32 R20, R144.reuse, R164, R20 ;  /* 0x000000a49014723c */ /* 0x060ff00000001814 */
[C---:B------:R-:W-:Y:S01]  /*5df0*/  HMMA.16816.F32 R24, R144.reuse, R166, R24 ;  /* 0x000000a69018723c */ /* 0x040fe20000001818 */
[----:B------:R-:W5:Y:S07]  /*5e00*/  LDSM.16.M88.4 R164, [R180+0x2000] ;  /* 0x00200000b4a4783b */ /* 0x000f6e0000000200 */
[C---:B--2---:R-:W-:Y:S08]  /*5e10*/  HMMA.16816.F32 R28, R144.reuse, R136, R28 ;  /* 0x00000088901c723c */ /* 0x044ff0000000181c */
[----:B------:R-:W-:Y:S01]  /*5e20*/  HMMA.16816.F32 R32, R144, R138, R32 ;  /* 0x0000008a9020723c */ /* 0x000fe20000001820 */
[----:B------:R-:W2:Y:S07]  /*5e30*/  LDSM.16.M88.4 R136, [R3+0x2800] ;  /* 0x002800000388783b */ /* 0x000eae0000000200 */
[C---:B---3--:R-:W-:Y:S01]  /*5e40*/  HMMA.16816.F32 R4, R148.reuse, R168, R4 ;  /* 0x000000a89404723c */ /* 0x048fe20000001804 */
[----:B------:R-:W-:Y:S07]  /*5e50*/  LDSM.16.M88.4 R144, [R3+0x3800] ;  /* 0x003800000390783b */ /* 0x000fee0000000200 */
[C---:B------:R-:W-:Y:S01]  /*5e60*/  HMMA.16816.F32 R8, R148.reuse, R170, R8 ;  /* 0x000000aa9408723c */ /* 0x040fe20000001808 */
[----:B------:R3:W-:Y:S07]  /*5e70*/  LDSM.16.M88.4 R168, [R125+0x4000] ;  /* 0x004000007da8783b */ /* 0x0007ee0000000200 */
[C---:B----4-:R-:W-:Y:S08]  /*5e80*/  HMMA.16816.F32 R12, R148.reuse, R140, R12 ;  /* 0x0000008c940c723c */ /* 0x050ff0000000180c */
[C---:B------:R-:W-:Y:S01]  /*5e90*/  HMMA.16816.F32 R16, R148.reuse, R142, R16 ;  /* 0x0000008e9410723c */ /* 0x040fe20000001810 */
[----:B------:R-:W4:Y:S07]  /*5ea0*/  LDSM.16.M88.4 R140, [R3+0x3000] ;  /* 0x00300000038c783b */ /* 0x000f2e0000000200 */
[C---:B-1----:R-:W-:Y:S01]  /*5eb0*/  HMMA.16816.F32 R20, R148.reuse, R152, R20 ;  /* 0x000000989414723c */ /* 0x042fe20000001814 */
[----:B---3--:R-:W-:Y:S07]  /*5ec0*/  MOV R125, c[0x0][0x2ac] ;  /* 0x0000ab00007d7a02 */ /* 0x008fee0000000f00 */
[C---:B------:R-:W-:Y:S01]  /*5ed0*/  HMMA.16816.F32 R24, R148.reuse, R154, R24 ;  /* 0x0000009a9418723c */ /* 0x040fe20000001818 */
[----:B------:R-:W-:Y:S07]  /*5ee0*/  LDSM.16.M88.4 R152, [R0+0x4000] ;  /* 0x004000000098783b */ /* 0x000fee0000000200 */
[C---:B------:R-:W-:Y:S08]  /*5ef0*/  HMMA.16816.F32 R28, R148.reuse, R156, R28 ;  /* 0x0000009c941c723c */ /* 0x040ff0000000181c */
[----:B------:R-:W-:Y:S01]  /*5f00*/  HMMA.16816.F32 R32, R148, R158, R32 ;  /* 0x0000009e9420723c */ /* 0x000fe20000001820 */
[----:B------:R-:W1:Y:S07]  /*5f10*/  LDSM.16.M88.4 R148, [R183+0x8000] ;  /* 0x00800000b794783b */ /* 0x000e6e0000000200 */
[C---:B-----5:R-:W-:Y:S01]  /*5f20*/  HMMA.16816.F32 R4, R160.reuse, R164, R4 ;  /* 0x000000a4a004723c */ /* 0x060fe20000001804 */
[----:B------:R-:W3:Y:S07]  /*5f30*/  LDSM.16.M88.4 R156, [R0+0x4800] ;  /* 0x00480000009c783b */ /* 0x000eee0000000200 */
[C---:B------:R-:W-:Y:S01]  /*5f40*/  HMMA.16816.F32 R8, R160.reuse, R166, R8 ;  /* 0x000000a6a008723c */ /* 0x040fe20000001808 */
[----:B------:R-:W5:Y:S07]  /*5f50*/  LDSM.16.M88.4 R164, [R0+0x5000] ;  /* 0x0050000000a4783b */ /* 0x000f6e0000000200 */
[C---:B--2---:R-:W-:Y:S08]  /*5f60*/  HMMA.16816.F32 R12, R160.reuse, R136, R12 ;  /* 0x00000088a00c723c */ /* 0x044ff0000000180c */
[C---:B------:R-:W-:Y:S01]  /*5f70*/  HMMA.16816.F32 R16, R160.reuse, R138, R16 ;  /* 0x0000008aa010723c */ /* 0x040fe20000001810 */
[----:B------:R2:W3:Y:S07]  /*5f80*/  LDSM.16.M88.4 R136, [R0+0x5800] ;  /* 0x005800000088783b */ /* 0x0004ee0000000200 */
[C---:B----4-:R-:W-:Y:S08]  /*5f90*/  HMMA.16816.F32 R20, R160.reuse, R140, R20 ;  /* 0x0000008ca014723c */ /* 0x050ff00000001814 */
[C---:B------:R-:W-:Y:S01]  /*5fa0*/  HMMA.16816.F32 R24, R160.reuse, R142, R24 ;  /* 0x0000008ea018723c */ /* 0x040fe20000001818 */
[----:B------:R-:W4:Y:S07]  /*5fb0*/  LDSM.16.M88.4 R140, [R184+0x8000] ;  /* 0x00800000b88c783b */ /* 0x000f2e0000000200 */
[C---:B------:R-:W-:Y:S04]  /*5fc0*/  HMMA.16816.F32 R28, R160.reuse, R144, R28 ;  /* 0x00000090a01c723c */ /* 0x040fe8000000181c */
[----:B--2---:R-:W-:Y:S04]  /*5fd0*/  MOV R0, R217 ;  /* 0x000000d900007202 */ /* 0x004fe80000000f00 */
        /* <DEDUP_REMOVED lines=9> */
[C---:B-----5:R-:W-:Y:S08]  /*6070*/  HMMA.16816.F32 R20, R148.reuse, R164, R20 ;  /* 0x000000a49414723c */ /* 0x060ff00000001814 */
[C---:B------:R-:W-:Y:S01]  /*6080*/  HMMA.16816.F32 R24, R148.reuse, R166, R24 ;  /* 0x000000a69418723c */ /* 0x040fe20000001818 */
[----:B------:R-:W-:Y:S07]  /*6090*/  LDSM.16.M88.4 R164, [R2+0x5000] ;  /* 0x0050000002a4783b */ /* 0x000fee0000000200 */
[C---:B------:R-:W-:Y:S08]  /*60a0*/  HMMA.16816.F32 R28, R148.reuse, R136, R28 ;  /* 0x00000088941c723c */ /* 0x040ff0000000181c */
[----:B------:R-:W-:Y:S01]  /*60b0*/  HMMA.16816.F32 R32, R148, R138, R32 ;  /* 0x0000008a9420723c */ /* 0x000fe20000001820 */
[----:B------:R-:W-:Y:S07]  /*60c0*/  LDSM.16.M88.4 R136, [R186+0x8000] ;  /* 0x00800000ba88783b */ /* 0x000fee0000000200 */
[C---:B----4-:R-:W-:Y:S01]  /*60d0*/  HMMA.16816.F32 R4, R140.reuse, R168, R4 ;  /* 0x000000a88c04723c */ /* 0x050fe20000001804 */
[----:B------:R-:W4:Y:S07]  /*60e0*/  LDSM.16.M88.4 R148, [R2+0x4000] ;  /* 0x004000000294783b */ /* 0x000f2e0000000200 */
[C---:B------:R-:W-:Y:S01]  /*60f0*/  HMMA.16816.F32 R8, R140.reuse, R170, R8 ;  /* 0x000000aa8c08723c */ /* 0x040fe20000001808 */
[----:B------:R-:W-:Y:S07]  /*6100*/  LDSM.16.M88.4 R168, [R180+0x4000] ;  /* 0x00400000b4a8783b */ /* 0x000fee0000000200 */
[C---:B--2---:R-:W-:Y:S08]  /*6110*/  HMMA.16816.F32 R12, R140.reuse, R144, R12 ;  /* 0x000000908c0c723c */ /* 0x044ff0000000180c */
[C---:B------:R-:W-:Y:S01]  /*6120*/  HMMA.16816.F32 R16, R140.reuse, R146, R16 ;  /* 0x000000928c10723c */ /* 0x040fe20000001810 */
[----:B------:R2:W5:Y:S07]  /*6130*/  LDSM.16.M88.4 R144, [R2+0x5800] ;  /* 0x005800000290783b */ /* 0x00056e0000000200 */
[C---:B-1----:R-:W-:Y:S08]  /*6140*/  HMMA.16816.F32 R20, R140.reuse, R152, R20 ;  /* 0x000000988c14723c */ /* 0x042ff00000001814 */
[C---:B------:R-:W-:Y:S01]  /*6150*/  HMMA.16816.F32 R24, R140.reuse, R154, R24 ;  /* 0x0000009a8c18723c */ /* 0x040fe20000001818 */
[----:B------:R-:W-:Y:S07]  /*6160*/  LDSM.16.M88.4 R152, [R185+0x8000] ;  /* 0x00800000b998783b */ /* 0x000fee0000000200 */
[C---:B---3--:R-:W-:Y:S04]  /*6170*/  HMMA.16816.F32 R28, R140.reuse, R156, R28 ;  /* 0x0000009c8c1c723c */ /* 0x048fe8000000181c */
[----:B--2---:R-:W-:Y:S03]  /*6180*/  @P4 IMAD.HI.U32 R2, R217, c[0x0][0x2c8], RZ ;  /* 0x0000b200d9024a27 */ /* 0x004fe600078e00ff */
[----:B------:R-:W-:Y:S01]  /*6190*/  IADD3 R156, R191, R181, RZ ;  /* 0x000000b5bf9c7210 */ /* 0x000fe20007ffe0ff */
[----:B------:R-:W-:Y:S01]  /*61a0*/  HMMA.16816.F32 R32, R140, R158, R32 ;  /* 0x0000009e8c20723c */ /* 0x000fe20000001820 */
[----:B------:R-:W-:Y:S03]  /*61b0*/  LDSM.16.M88.4 R140, [R3+0x4800] ;  /* 0x00480000038c783b */ /* 0x000fe60000000200 */
[----:B------:R-:W-:Y:S04]  /*61c0*/  @P4 SHF.R.U32.HI R0, RZ, c[0x0][0x2cc], R2 ;  /* 0x0000b300ff004a19 */ /* 0x000fe80000011602 */
[C---:B----4-:R-:W-:Y:S01]  /*61d0*/  HMMA.16816.F32 R4, R136.reuse, R148, R4 ;  /* 0x000000948804723c */ /* 0x050fe20000001804 */
[----:B------:R-:W1:Y:S07]  /*61e0*/  SHFL.IDX PT, R2, R0, RZ, 0x1c1f ;  /* 0x001c1fff00027589 */ /* 0x000e6e00000e0000 */
[C---:B------:R-:W-:Y:S01]  /*61f0*/  HMMA.16816.F32 R8, R136.reuse, R150, R8 ;  /* 0x000000968808723c */ /* 0x040fe20000001808 */
[----:B------:R2:W3:Y:S07]  /*6200*/  SHFL.IDX PT, R124, R0, 0x1, 0x1c1f ;  /* 0x003c1f00007c7f89 */ /* 0x0004ee00000e0000 */
[C---:B------:R-:W-:Y:S08]  /*6210*/  HMMA.16816.F32 R12, R136.reuse, R160, R12 ;  /* 0x000000a0880c723c */ /* 0x040ff0000000180c */
[C---:B------:R-:W-:Y:S08]  /*6220*/  HMMA.16816.F32 R16, R136.reuse, R162, R16 ;  /* 0x000000a28810723c */ /* 0x040ff00000001810 */
[C---:B------:R-:W-:Y:S04]  /*6230*/  HMMA.16816.F32 R20, R136.reuse, R164, R20 ;  /* 0x000000a48814723c */ /* 0x040fe80000001814 */
[----:B--2---:R-:W-:Y:S04]  /*6240*/  IADD3 R0, -R251, 0x1, -R211 ;  /* 0x00000001fb007810 */ /* 0x004fe80007ffe9d3 */
[C---:B------:R-:W-:Y:S04]  /*6250*/  HMMA.16816.F32 R24, R136.reuse, R166, R24 ;  /* 0x000000a68818723c */ /* 0x040fe80000001818 */
[----:B------:R-:W-:Y:S04]  /*6260*/  IMAD R0, R125, c[0x0][0x1d0], R0 ;  /* 0x000074007d007a24 */ /* 0x000fe800078e0200 */
[C---:B-----5:R-:W-:Y:S04]  /*6270*/  HMMA.16816.F32 R28, R136.reuse, R144, R28 ;  /* 0x00000090881c723c */ /* 0x060fe8000000181c */
[----:B------:R-:W-:Y:S04]  /*6280*/  IADD3 R0, R0, -c[0x0][0x168], RZ ;  /* 0x80005a0000007a10 */ /* 0x000fe80007ffe0ff */
[----:B------:R-:W-:Y:S01]  /*6290*/  HMMA.16816.F32 R32, R136, R146, R32 ;  /* 0x000000928820723c */ /* 0x000fe20000001820 */
[----:B------:R-:W2:Y:S03]  /*62a0*/  LDSM.16.M88.4 R136, [R3+0x5000] ;  /* 0x005000000388783b */ /* 0x000ea60000000200 */
[C---:B-1----:R-:W-:Y:S02]  /*62b0*/  IADD3 R2, R0.reuse, R2, RZ ;  /* 0x0000000200027210 */ /* 0x042fe40007ffe0ff */
[----:B---3--:R-:W-:Y:S02]  /*62c0*/  IADD3 R0, R0, R124, RZ ;  /* 0x0000007c00007210 */ /* 0x008fe40007ffe0ff */
[C---:B------:R-:W-:Y:S01]  /*62d0*/  HMMA.16816.F32 R4, R152.reuse, R168, R4 ;  /* 0x000000a89804723c */ /* 0x040fe20000001804 */
[----:B------:R1:W3:Y:S01]  /*62e0*/  LDSM.16.M88.4 R144, [R3+0x5800] ;  /* 0x005800000390783b */ /* 0x0002e20000000200 */
[----:B------:R-:W-:Y:S07]  /*62f0*/  DEPBAR.LE SB0, 0x2 ;  /* 0x000080800000791a */ /* 0x000fee0000000000 */
[----:B------:R-:W-:Y:S01]  /*6300*/  BAR.SYNC.DEFER_BLOCKING 0x0 ;  /* 0x0000000000007b1d */ /* 0x000fe20000010000 */
[C---:B------:R-:W-:Y:S05]  /*6310*/  HMMA.16816.F32 R8, R152.reuse, R170, R8 ;  /* 0x000000aa9808723c */ /* 0x040fea0000001808 */
[C---:B------:R-:W-:Y:S02]  /*6320*/  ISETP.GT.AND P6, PT, R2.reuse, RZ, PT ;  /* 0x000000ff0200720c */ /* 0x040fe40003fc4270 */
[----:B------:R-:W-:Y:S01]  /*6330*/  ISETP.GT.AND P5, PT, R2, 0x1, PT ;  /* 0x000000010200780c */ /* 0x000fe20003fa4270 */
[C---:B------:R-:W-:Y:S03]  /*6340*/  HMMA.16816.F32 R12, R152.reuse, R140, R12 ;  /* 0x0000008c980c723c */ /* 0x040fe6000000180c */
[C---:B------:R-:W-:Y:S02]  /*6350*/  ISETP.GT.AND P1, PT, R0.reuse, RZ, PT ;  /* 0x000000ff0000720c */ /* 0x040fe40003f24270 */
[----:B------:R-:W-:Y:S02]  /*6360*/  ISETP.GT.AND P0, PT, R0, 0x1, PT ;  /* 0x000000010000780c */ /* 0x000fe40003f04270 */
[----:B------:R-:W-:Y:S01]  /*6370*/  FSEL R4, R4, -INF , P6 ;  /* 0xff80000004047808 */ /* 0x000fe20003000000 */
[C---:B------:R-:W-:Y:S03]  /*6380*/  HMMA.16816.F32 R16, R152.reuse, R142, R16 ;  /* 0x0000008e9810723c */ /* 0x040fe60000001810 */
[----:B------:R-:W-:Y:S02]  /*6390*/  ISETP.GT.AND P6, PT, R2, 0x8, PT ;  /* 0x000000080200780c */ /* 0x000fe40003fc4270 */
[----:B------:R-:W-:Y:S02]  /*63a0*/  FSEL R5, R5, -INF , P5 ;  /* 0xff80000005057808 */ /* 0x000fe40002800000 */
[----:B-1----:R-:W-:Y:S01]  /*63b0*/  FMNMX.FTZ R3, R4, R126, !PT ;  /* 0x0000007e04037209 */ /* 0x002fe20007810000 */
[C---:B--2---:R-:W-:Y:S03]  /*63c0*/  HMMA.16816.F32 R20, R152.reuse, R136, R20 ;  /* 0x000000889814723c */ /* 0x044fe60000001814 */
[----:B------:R-:W-:Y:S02]  /*63d0*/  ISETP.GT.AND P5, PT, R2, 0x9, PT ;  /* 0x000000090200780c */ /* 0x000fe40003fa4270 */
[----:B------:R-:W-:Y:S02]  /*63e0*/  FSEL R8, R8, -INF , P6 ;  /* 0xff80000008087808 */ /* 0x000fe40003000000 */
[----:B------:R-:W-:Y:S01]  /*63f0*/  FMNMX.FTZ R3, R5, R3, !PT ;  /* 0x0000000305037209 */ /* 0x000fe20007810000 */
[C---:B------:R-:W-:Y:S03]  /*6400*/  HMMA.16816.F32 R24, R152.reuse, R138, R24 ;  /* 0x0000008a9818723c */ /* 0x040fe60000001818 */
[----:B------:R-:W-:Y:S02]  /*6410*/  ISETP.GT.AND P6, PT, R2, 0x10, PT ;  /* 0x000000100200780c */ /* 0x000fe40003fc4270 */
[----:B------:R-:W-:Y:S02]  /*6420*/  FSEL R9, R9, -INF , P5 ;  /* 0xff80000009097808 */ /* 0x000fe40002800000 */
[----:B------:R-:W-:Y:S01]  /*6430*/  FMNMX.FTZ R3, R8, R3, !PT ;  /* 0x0000000308037209 */ /* 0x000fe20007810000 */
[C---:B---3--:R-:W-:Y:S03]  /*6440*/  HMMA.16816.F32 R28, R152.reuse, R144, R28 ;  /* 0x00000090981c723c */ /* 0x048fe6000000181c */
[----:B------:R-:W-:Y:S02]  /*6450*/  ISETP.GT.AND P5, PT, R2, 0x11, PT ;  /* 0x000000110200780c */ /* 0x000fe40003fa4270 */
[----:B------:R-:W-:Y:S02]  /*6460*/  FSEL R140, R12, -INF , P6 ;  /* 0xff8000000c8c7808 */ /* 0x000fe40003000000 */
[----:B------:R-:W-:Y:S01]  /*6470*/  FSEL R6, R6, -INF , P1 ;  /* 0xff80000006067808 */ /* 0x000fe20000800000 */
[----:B------:R-:W-:Y:S03]  /*6480*/  HMMA.16816.F32 R32, R152, R146, R32 ;  /* 0x000000929820723c */ /* 0x000fe60000001820 */
[----:B------:R-:W-:Y:S02]  /*6490*/  ISETP.GT.AND P1, PT, R0, 0x8, PT ;  /* 0x000000080000780c */ /* 0x000fe40003f24270 */
[----:B------:R-:W-:Y:S02]  /*64a0*/  FMNMX.FTZ R3, R9, R3, !PT ;  /* 0x0000000309037209 */ /* 0x000fe40007810000 */
        /* <DEDUP_REMOVED lines=9> */
[----:B------:R-:W-:Y:S02]  /*6540*/  FSEL R142, R14, -INF , P1 ;  /* 0xff8000000e8e7808 */ /* 0x000fe40000800000 */
[----:B------:R-:W-:Y:S02]  /*6550*/  FSEL R148, R16, -INF , P6 ;  /* 0xff80000010947808 */ /* 0x000fe40003000000 */
[----:B------:R-:W-:Y:S02]  /*6560*/  FMNMX.FTZ R125, R141, R125, !PT ;  /* 0x0000007d8d7d7209 */ /* 0x000fe40007810000 */
[----:B------:R-:W-:Y:S02]  /*6570*/  FSEL R11, R11, -INF , P0 ;  /* 0xff8000000b0b7808 */ /* 0x000fe40000000000 */
[----:B------:R-:W-:Y:S02]  /*6580*/  ISETP.GT.AND P0, PT, R0, 0x11, PT ;  /* 0x000000110000780c */ /* 0x000fe40003f04270 */
[----:B------:R-:W-:Y:S02]  /*6590*/  ISETP.GT.AND P5, PT, R2, 0x19, PT ;  /* 0x000000190200780c */ /* 0x000fe40003fa4270 */
[----:B------:R-:W-:Y:S02]  /*65a0*/  ISETP.GT.AND P1, PT, R0, 0x18, PT ;  /* 0x000000180000780c */ /* 0x000fe40003f24270 */
[----:B------:R-:W-:Y:S02]  /*65b0*/  FMNMX.FTZ R3, R10, R3, !PT ;  /* 0x000000030a037209 */ /* 0x000fe40007810000 */
[----:B------:R-:W-:Y:S02]  /*65c0*/  FSEL R143, R15, -INF , P0 ;  /* 0xff8000000f8f7808 */ /* 0x000fe40000000000 */
[----:B------:R-:W-:Y:S01]  /*65d0*/  FSEL R149, R17, -INF , P5 ;  /* 0xff80000011957808 */ /* 0x000fe20002800000 */
[----:B------:R-:W-:Y:S01]  /*65e0*/  LDSM.16.MT88.4 R12, [R156] ;  /* 0x000000009c0c783b */ /* 0x000fe20000004200 */
        /* <DEDUP_REMOVED lines=9> */
[----:B------:R-:W-:Y:S02]  /*6680*/  FMNMX.FTZ R3, R142, R3, !PT ;  /* 0x000000038e037209 */ /* 0x000fe40007810000 */
[----:B------:R-:W-:Y:S02]  /*6690*/  ISETP.GT.AND P6, PT, R0, 0x20, PT ;  /* 0x000000200000780c */ /* 0x000fe40003fc4270 */
[C---:B------:R-:W-:Y:S02]  /*66a0*/  ISETP.GT.AND P5, PT, R2.reuse, 0x28, PT ;  /* 0x000000280200780c */ /* 0x040fe40003fa4270 */
[----:B------:R-:W-:Y:S02]  /*66b0*/  ISETP.GT.AND P1, PT, R2, 0x29, PT ;  /* 0x000000290200780c */ /* 0x000fe40003f24270 */
[----:B------:R-:W-:Y:S02]  /*66c0*/  FSEL R152, R21, -INF , P0 ;  /* 0xff80000015987808 */ /* 0x000fe40000000000 */
[----:B------:R-:W-:Y:S02]  /*66d0*/  FMNMX.FTZ R125, R146, R125, !PT ;  /* 0x0000007d927d7209 */ /* 0x000fe40007810000 */
[----:B------:R-:W-:Y:S02]  /*66e0*/  FSEL R153, R22, -INF , P6 ;  /* 0xff80000016997808 */ /* 0x000fe40003000000 */
[----:B------:R-:W-:Y:S02]  /*66f0*/  FSEL R155, R24, -INF , P5 ;  /* 0xff800000189b7808 */ /* 0x000fe40002800000 */
[----:B------:R-:W-:Y:S02]  /*6700*/  FSEL R157, R25, -INF , P1 ;  /* 0xff800000199d7808 */ /* 0x000fe40000800000 */
[C---:B------:R-:W-:Y:S02]  /*6710*/  ISETP.GT.AND P0, PT, R2.reuse, 0x30, PT ;  /* 0x000000300200780c */ /* 0x040fe40003f04270 */
[C---:B------:R-:W-:Y:S02]  /*6720*/  ISETP.GT.AND P6, PT, R2.reuse, 0x31, PT ;  /* 0x000000310200780c */ /* 0x040fe40003fc4270 */
[C---:B------:R-:W-:Y:S02]  /*6730*/  ISETP.GT.AND P5, PT, R2.reuse, 0x38, PT ;  /* 0x000000380200780c */ /* 0x040fe40003fa4270 */
[----:B------:R-:W-:Y:S02]  /*6740*/  ISETP.GT.AND P1, PT, R2, 0x39, PT ;  /* 0x000000390200780c */ /* 0x000fe40003f24270 */
[----:B------:R-:W-:Y:S02]  /*6750*/  FMNMX.FTZ R2, R143, R3, !PT ;  /* 0x000000038f027209 */ /* 0x000fe40007810000 */
[----:B------:R-:W-:Y:S02]  /*6760*/  FMNMX.FTZ R125, R152, R125, !PT ;  /* 0x0000007d987d7209 */ /* 0x000fe40007810000 */
[----:B------:R-:W-:Y:S02]  /*6770*/  FMNMX.FTZ R2, R150, R2, !PT ;  /* 0x0000000296027209 */ /* 0x000fe40007810000 */
[----:B------:R-:W-:Y:S02]  /*6780*/  FMNMX.FTZ R125, R155, R125, !PT ;  /* 0x0000007d9b7d7209 */ /* 0x000fe40007810000 */
[----:B------:R-:W-:Y:S02]  /*6790*/  FSEL R160, R28, -INF , P0 ;  /* 0xff8000001ca07808 */ /* 0x000fe40000000000 */
[----:B------:R-:W-:Y:S02]  /*67a0*/  FMNMX.FTZ R2, R151, R2, !PT ;  /* 0x0000000297027209 */ /* 0x000fe40007810000 */
[C---:B------:R-:W-:Y:S02]  /*67b0*/  ISETP.GT.AND P0, PT, R0.reuse, 0x21, PT ;  /* 0x000000210000780c */ /* 0x040fe40003f04270 */
[----:B------:R-:W-:Y:S02]  /*67c0*/  FMNMX.FTZ R125, R157, R125, !PT ;  /* 0x0000007d9d7d7209 */ /* 0x000fe40007810000 */
[----:B------:R-:W-:Y:S02]  /*67d0*/  FSEL R147, R23, -INF , P0 ;  /* 0xff80000017937808 */ /* 0x000fe40000000000 */
[----:B------:R-:W-:Y:S02]  /*67e0*/  FMNMX.FTZ R2, R153, R2, !PT ;  /* 0x0000000299027209 */ /* 0x000fe40007810000 */
[----:B------:R-:W-:Y:S02]  /*67f0*/  ISETP.GT.AND P0, PT, R0, 0x28, PT ;  /* 0x000000280000780c */ /* 0x000fe40003f04270 */
[----:B------:R-:W-:Y:S02]  /*6800*/  FSEL R161, R29, -INF , P6 ;  /* 0xff8000001da17808 */ /* 0x000fe40003000000 */
[----:B------:R-:W-:Y:S02]  /*6810*/  FMNMX.FTZ R125, R160, R125, !PT ;  /* 0x0000007da07d7209 */ /* 0x000fe40007810000 */
[----:B------:R-:W-:Y:S02]  /*6820*/  FSEL R154, R26, -INF , P0 ;  /* 0xff8000001a9a7808 */ /* 0x000fe40000000000 */
[----:B------:R-:W-:Y:S02]  /*6830*/  FMNMX.FTZ R2, R147, R2, !PT ;  /* 0x0000000293027209 */ /* 0x000fe40007810000 */
[----:B------:R-:W-:Y:S02]  /*6840*/  FSEL R199, R33, -INF , P1 ;  /* 0xff80000021c77808 */ /* 0x000fe40000800000 */
[----:B------:R-:W-:Y:S02]  /*6850*/  ISETP.GT.AND P1, PT, R0, 0x29, PT ;  /* 0x000000290000780c */ /* 0x000fe40003f24270 */
[----:B------:R-:W-:Y:S02]  /*6860*/  FSEL R163, R32, -INF , P5 ;  /* 0xff80000020a37808 */ /* 0x000fe40002800000 */
[----:B------:R-:W-:Y:S02]  /*6870*/  FMNMX.FTZ R125, R161, R125, !PT ;  /* 0x0000007da17d7209 */ /* 0x000fe40007810000 */
[----:B------:R-:W-:Y:S02]  /*6880*/  FSEL R158, R27, -INF , P1 ;  /* 0xff8000001b9e7808 */ /* 0x000fe40000800000 */
[----:B------:R-:W-:Y:S02]  /*6890*/  FMNMX.FTZ R2, R154, R2, !PT ;  /* 0x000000029a027209 */ /* 0x000fe40007810000 */
[----:B------:R-:W-:Y:S02]  /*68a0*/  ISETP.GT.AND P1, PT, R0, 0x30, PT ;  /* 0x000000300000780c */ /* 0x000fe40003f24270 */
[----:B------:R-:W-:Y:S02]  /*68b0*/  FMNMX.FTZ R125, R163, R125, !PT ;  /* 0x0000007da37d7209 */ /* 0x000fe40007810000 */
[----:B------:R-:W-:Y:S02]  /*68c0*/  FSEL R159, R30, -INF , P1 ;  /* 0xff8000001e9f7808 */ /* 0x000fe40000800000 */
[----:B------:R-:W-:Y:S02]  /*68d0*/  FMNMX.FTZ R2, R158, R2, !PT ;  /* 0x000000029e027209 */ /* 0x000fe40007810000 */
[C---:B------:R-:W-:Y:S02]  /*68e0*/  ISETP.GT.AND P0, PT, R0.reuse, 0x31, PT ;  /* 0x000000310000780c */ /* 0x040fe40003f04270 */
[----:B------:R-:W-:Y:S02]  /*68f0*/  FMNMX.FTZ R125, R199, R125, !PT ;  /* 0x0000007dc77d7209 */ /* 0x000fe40007810000 */
[----:B------:R-:W-:Y:S02]  /*6900*/  FSEL R162, R31, -INF , P0 ;  /* 0xff8000001fa27808 */ /* 0x000fe40000000000 */
[----:B------:R-:W-:Y:S01]  /*6910*/  FMNMX.FTZ R2, R159, R2, !PT ;  /* 0x000000029f027209 */ /* 0x000fe20007810000 */
[----:B------:R-:W1:Y:S01]  /*6920*/  SHFL.BFLY PT, R3, R125, 0x2, 0x1f ;  /* 0x0c401f007d037f89 */ /* 0x000e6200000e0000 */
[C---:B------:R-:W-:Y:S02]  /*6930*/  ISETP.GT.AND P1, PT, R0.reuse, 0x38, PT ;  /* 0x000000380000780c */ /* 0x040fe40003f24270 */
[----:B------:R-:W-:Y:S02]  /*6940*/  ISETP.GT.AND P0, PT, R0, 0x39, PT ;  /* 0x000000390000780c */ /* 0x000fe40003f04270 */
[----:B------:R-:W-:Y:S02]  /*6950*/  FSEL R198, R34, -INF , P1 ;  /* 0xff80000022c67808 */ /* 0x000fe40000800000 */
[----:B------:R-:W-:Y:S02]  /*6960*/  FMNMX.FTZ R0, R162, R2, !PT ;  /* 0x00000002a2007209 */ /* 0x000fe40007810000 */
[----:B------:R-:W-:Y:S02]  /*6970*/  FSEL R200, R35, -INF , P0 ;  /* 0xff80000023c87808 */ /* 0x000fe40000000000 */
[----:B------:R-:W-:Y:S04]  /*6980*/  FMNMX.FTZ R0, R198, R0, !PT ;  /* 0x00000000c6007209 */ /* 0x000fe80007810000 */
        /* <DEDUP_REMOVED lines=10> */
[--C-:B------:R-:W-:Y:S04]  /*6a30*/  FFMA.FTZ R2, R4, c[0x0][0x2d0], -R144.reuse ;  /* 0x0000b40004027a23 */ /* 0x100fe80000010890 */
[----:B------:R1:W-:Y:S01]  /*6a40*/  MUFU.EX2 R209, R2 ;  /* 0x0000000200d17308 */ /* 0x0003e20000000800 */
[----:B--2---:R-:W-:Y:S01]  /*6a50*/  FMNMX.FTZ R124, R0, R124, !PT ;  /* 0x0000007c007c7209 */ /* 0x004fe20007810000 */
[--C-:B------:R-:W-:Y:S03]  /*6a60*/  FFMA.FTZ R0, R8, c[0x0][0x2d0], -R144.reuse ;  /* 0x0000b40008007a23 */ /* 0x100fe60000010890 */
[C---:B------:R-:W-:Y:S01]  /*6a70*/  FSETP.NEU.FTZ.AND P0, PT, R124.reuse, -INF , PT ;  /* 0xff8000007c00780b */ /* 0x040fe20003f1d000 */
[----:B------:R-:W-:Y:S04]  /*6a80*/  FMUL.FTZ R145, R124, c[0x0][0x2d0] ;  /* 0x0000b4007c917a20 */ /* 0x000fe80000410000 */
[----:B------:R2:W-:Y:S01]  /*6a90*/  MUFU.EX2 R207, R0 ;  /* 0x0000000000cf7308 */ /* 0x0005e20000000800 */
[----:B------:R-:W-:Y:S05]  /*6aa0*/  FSEL R145, R145, RZ, P0 ;  /* 0x000000ff91917208 */ /* 0x000fea0000000000 */
[--C-:B------:R-:W-:Y:S04]  /*6ab0*/  FFMA.FTZ R3, R11, c[0x0][0x2d0], -R145.reuse ;  /* 0x0000b4000b037a23 */ /* 0x100fe80000010891 */
[----:B------:R3:W-:Y:S01]  /*6ac0*/  MUFU.EX2 R202, R3 ;  /* 0x0000000300ca7308 */ /* 0x0007e20000000800 */
[--C-:B-1----:R-:W-:Y:S09]  /*6ad0*/  FFMA.FTZ R2, R5, c[0x0][0x2d0], -R144.reuse ;  /* 0x0000b40005027a23 */ /* 0x102ff20000010890 */
[----:B------:R1:W4:Y:S01]  /*6ae0*/  MUFU.EX2 R208, R2 ;  /* 0x0000000200d07308 */ /* 0x0003220000000800 */
[----:B--2---:R-:W-:Y:S09]  /*6af0*/  FFMA.FTZ R0, R9, c[0x0][0x2d0], -R144 ;  /* 0x0000b40009007a23 */ /* 0x004ff20000010890 */
[----:B------:R-:W2:Y:S01]  /*6b00*/  MUFU.EX2 R206, R0 ;  /* 0x0000000000ce7308 */ /* 0x000ea20000000800 */
[----:B---3--:R-:W-:Y:S05]  /*6b10*/  IADD3 R3, R192, R181, RZ ;  /* 0x000000b5c0037210 */ /* 0x008fea0007ffe0ff */
[----:B------:R-:W-:Y:S01]  /*6b20*/  LDSM.16.MT88.4 R28, [R3] ;  /* 0x00000000031c783b */ /* 0x000fe20000004200 */
[----:B-1----:R-:W-:Y:S02]  /*6b30*/  FSEL R2, R125, RZ, P1 ;  /* 0x000000ff7d027208 */ /* 0x002fe40000800000 */
[----:B----4-:R-:W-:Y:S02]  /*6b40*/  F2FP.PACK_AB R136, R208, R209 ;  /* 0x000000d1d088723e */ /* 0x010fe400000000ff */
[----:B------:R-:W-:Y:S01]  /*6b50*/  ISETP.GE.AND P1, PT, R210, 0x1, PT ;  /* 0x00000001d200780c */ /* 0x000fe20003f26270 */
[----:B------:R-:W-:Y:S01]  /*6b60*/  FADD.FTZ R2, -R2, R126 ;  /* 0x0000007e02027221 */ /* 0x000fe20000010100 */
[----:B------:R-:W-:Y:S03]  /*6b70*/  IADD3 R126, R189, R3, RZ ;  /* 0x00000003bd7e7210 */ /* 0x000fe60007ffe0ff */
[----:B------:R-:W-:Y:S01]  /*6b80*/  FMUL.FTZ R2, R2, c[0x0][0x2d0] ;  /* 0x0000b40002027a20 */ /* 0x000fe20000410000 */
[----:B--2---:R-:W-:Y:S01]  /*6b90*/  F2FP.PACK_AB R138, R206, R207 ;  /* 0x000000cfce8a723e */ /* 0x004fe200000000ff */
[--C-:B------:R-:W-:Y:S04]  /*6ba0*/  FFMA.FTZ R0, R6, c[0x0][0x2d0], -R145.reuse ;  /* 0x0000b40006007a23 */ /* 0x100fe80000010891 */
[----:B------:R1:W-:Y:S10]  /*6bb0*/  MUFU.EX2 R205, R0 ;  /* 0x0000000000cd7308 */ /* 0x0003f40000000800 */
[----:B------:R-:W2:Y:S01]  /*6bc0*/  MUFU.EX2 R2, R2 ;  /* 0x0000000200027308 */ /* 0x000ea20000000800 */
[--C-:B-1----:R-:W-:Y:S09]  /*6bd0*/  FFMA.FTZ R0, R7, c[0x0][0x2d0], -R145.reuse ;  /* 0x0000b40007007a23 */ /* 0x102ff20000010891 */
[----:B------:R1:W3:Y:S01]  /*6be0*/  MUFU.EX2 R204, R0 ;  /* 0x0000000000cc7308 */ /* 0x0002e20000000800 */
[C---:B--2---:R-:W-:Y:S02]  /*6bf0*/  FMUL.FTZ R4, R2.reuse, R128 ;  /* 0x0000008002047220 */ /* 0x044fe40000410000 */
[C---:B------:R-:W-:Y:S02]  /*6c00*/  FMUL.FTZ R5, R2.reuse, R129 ;  /* 0x0000008102057220 */ /* 0x040fe40000410000 */
[C---:B------:R-:W-:Y:S02]  /*6c10*/  FMUL.FTZ R8, R2.reuse, R132 ;  /* 0x0000008402087220 */ /* 0x040fe40000410000 */
[C---:B------:R-:W-:Y:S02]  /*6c20*/  FMUL.FTZ R9, R2.reuse, R133 ;  /* 0x0000008502097220 */ /* 0x040fe40000410000 */
[C---:B------:R-:W-:Y:S02]  /*6c30*/  FMUL.FTZ R16, R2.reuse, R104 ;  /* 0x0000006802107220 */ /* 0x040fe40000410000 */
[C---:B------:R-:W-:Y:S02]  /*6c40*/  FMUL.FTZ R17, R2.reuse, R105 ;  /* 0x0000006902117220 */ /* 0x040fe40000410000 */
[C---:B------:R-:W-:Y:S02]  /*6c50*/  FMUL.FTZ R24, R2.reuse, R112 ;  /* 0x0000007002187220 */ /* 0x040fe40000410000 */
[C---:B------:R-:W-:Y:S02]  /*6c60*/  FMUL.FTZ R25, R2.reuse, R113 ;  /* 0x0000007102197220 */ /* 0x040fe40000410000 */
[----:B------:R-:W-:Y:S02]  /*6c70*/  FMUL.FTZ R32, R2, R120 ;  /* 0x0000007802207220 */ /* 0x000fe40000410000 */
[----:B-1----:R-:W-:Y:S01]  /*6c80*/  FFMA.FTZ R0, R10, c[0x0][0x2d0], -R145 ;  /* 0x0000b4000a007a23 */ /* 0x002fe20000010891 */
[----:B---3--:R-:W-:Y:S01]  /*6c90*/  F2FP.PACK_AB R137, R204, R205 ;  /* 0x000000cdcc89723e */ /* 0x008fe200000000ff */
[C---:B------:R-:W-:Y:S02]  /*6ca0*/  FMUL.FTZ R33, R2.reuse, R121 ;  /* 0x0000007902217220 */ /* 0x040fe40000410000 */
[----:B------:R1:W2:Y:S01]  /*6cb0*/  MUFU.EX2 R203, R0 ;  /* 0x0000000000cb7308 */ /* 0x0002a20000000800 */
[C---:B------:R-:W-:Y:S02]  /*6cc0*/  FMUL.FTZ R36, R2.reuse, R36 ;  /* 0x0000002402247220 */ /* 0x040fe40000410000 */
        /* <DEDUP_REMOVED lines=10> */
[----:B------:R-:W-:Y:S01]  /*6d70*/  FMUL.FTZ R57, R2, R57 ;  /* 0x0000003902397220 */ /* 0x000fe20000410000 */
[----:B-1----:R-:W-:Y:S01]  /*6d80*/  FSEL R0, R124, RZ, P0 ;  /* 0x000000ff7c007208 */ /* 0x002fe20000000000 */
[----:B------:R-:W-:Y:S01]  /*6d90*/  FMUL.FTZ R60, R2, R60 ;  /* 0x0000003c023c7220 */ /* 0x000fe20000410000 */
[----:B--2---:R-:W-:Y:S01]  /*6da0*/  F2FP.PACK_AB R139, R202, R203 ;  /* 0x000000cbca8b723e */ /* 0x004fe200000000ff */
[----:B------:R-:W-:Y:S01]  /*6db0*/  FMUL.FTZ R61, R2, R61 ;  /* 0x0000003d023d7220 */ /* 0x000fe20000410000 */
[----:B------:R-:W-:Y:S01]  /*6dc0*/  ISETP.GE.AND P0, PT, R201, 0x2, PT ;  /* 0x00000002c900780c */ /* 0x000fe20003f06270 */
[----:B------:R-:W-:Y:S01]  /*6dd0*/  FADD.FTZ R0, -R0, R127 ;  /* 0x0000007f00007221 */ /* 0x000fe20000010100 */
[----:B------:R-:W-:Y:S01]  /*6de0*/  IADD3 R127, R189, R156, RZ ;  /* 0x0000009cbd7f7210 */ /* 0x000fe20007ffe0ff */
[----:B------:R-:W-:Y:S02]  /*6df0*/  FMUL.FTZ R64, R2, R64 ;  /* 0x0000004002407220 */ /* 0x000fe40000410000 */
[----:B------:R-:W-:Y:S02]  /*6e00*/  FMUL.FTZ R0, R0, c[0x0][0x2d0] ;  /* 0x0000b40000007a20 */ /* 0x000fe40000410000 */
[----:B------:R-:W1:Y:S01]  /*6e10*/  LDSM.16.MT88.4 R20, [R127] ;  /* 0x000000007f14783b */ /* 0x000e620000004200 */
[C---:B------:R-:W-:Y:S02]  /*6e20*/  FMUL.FTZ R65, R2.reuse, R65 ;  /* 0x0000004102417220 */ /* 0x040fe40000410000 */
[C---:B------:R-:W-:Y:S01]  /*6e30*/  FMUL.FTZ R68, R2.reuse, R68 ;  /* 0x0000004402447220 */ /* 0x040fe20000410000 */
[----:B------:R-:W2:Y:S01]  /*6e40*/  MUFU.EX2 R0, R0 ;  /* 0x0000000000007308 */ /* 0x000ea20000000800 */
        /* <DEDUP_REMOVED lines=14> */
[----:B------:R-:W-:Y:S01]  /*6f30*/  LDSM.16.MT88.4 R128, [R156+0x2800] ;  /* 0x002800009c80783b */ /* 0x000fe20000004200 */
[C---:B------:R-:W-:Y:S02]  /*6f40*/  FMUL.FTZ R10, R0.reuse, R134 ;  /* 0x00000086000a7220 */ /* 0x040fe40000410000 */
[C---:B------:R-:W-:Y:S02]  /*6f50*/  FMUL.FTZ R11, R0.reuse, R135 ;  /* 0x00000087000b7220 */ /* 0x040fe40000410000 */
[C---:B------:R-:W-:Y:S03]  /*6f60*/  HMMA.16816.F32 R4, R136.reuse, R12, R4 ;  /* 0x0000000c8804723c */ /* 0x040fe60000001804 */
[----:B------:R-:W-:Y:S02]  /*6f70*/  LDSM.16.MT88.4 R132, [R127+0x2800] ;  /* 0x002800007f84783b */ /* 0x000fe40000004200 */
[----:B------:R-:W-:Y:S02]  /*6f80*/  FMUL.FTZ R18, R0, R106 ;  /* 0x0000006a00127220 */ /* 0x000fe40000410000 */
[C---:B------:R-:W-:Y:S01]  /*6f90*/  FMUL.FTZ R12, R2.reuse, R100 ;  /* 0x00000064020c7220 */ /* 0x040fe20000410000 */
[C---:B------:R-:W-:Y:S04]  /*6fa0*/  HMMA.16816.F32 R8, R136.reuse, R14, R8 ;  /* 0x0000000e8808723c */ /* 0x040fe80000001808 */
[----:B------:R-:W-:Y:S02]  /*6fb0*/  FMUL.FTZ R13, R2, R101 ;  /* 0x00000065020d7220 */ /* 0x000fe40000410000 */
[C---:B------:R-:W-:Y:S02]  /*6fc0*/  FMUL.FTZ R19, R0.reuse, R107 ;  /* 0x0000006b00137220 */ /* 0x040fe40000410000 */
[C---:B------:R-:W-:Y:S01]  /*6fd0*/  FMUL.FTZ R14, R0.reuse, R102 ;  /* 0x00000066000e7220 */ /* 0x040fe20000410000 */
[----:B------:R-:W-:Y:S03]  /*6fe0*/  LDSM.16.MT88.4 R104, [R156+0x2000] ;  /* 0x002000009c68783b */ /* 0x000fe60000004200 */
[C---:B------:R-:W-:Y:S02]  /*6ff0*/  FMUL.FTZ R15, R0.reuse, R103 ;  /* 0x00000067000f7220 */ /* 0x040fe40000410000 */
[C---:B------:R-:W-:Y:S02]  /*7000*/  FMUL.FTZ R26, R0.reuse, R114 ;  /* 0x00000072001a7220 */ /* 0x040fe40000410000 */
[C---:B------:R-:W-:Y:S01]  /*7010*/  FMUL.FTZ R27, R0.reuse, R115 ;  /* 0x00000073001b7220 */ /* 0x040fe20000410000 */
[----:B------:R-:W2:Y:S01]  /*7020*/  LDSM.16.MT88.4 R100, [R126] ;  /* 0x000000007e64783b */ /* 0x000ea20000004200 */
[C---:B------:R-:W-:Y:S01]  /*7030*/  FMUL.FTZ R34, R0.reuse, R122 ;  /* 0x0000007a00227220 */ /* 0x040fe20000410000 */
[C---:B-1----:R-:W-:Y:S03]  /*7040*/  HMMA.16816.F32 R12, R136.reuse, R20, R12 ;  /* 0x00000014880c723c */ /* 0x042fe6000000180c */
[C---:B------:R-:W-:Y:S02]  /*7050*/  FMUL.FTZ R35, R0.reuse, R123 ;  /* 0x0000007b00237220 */ /* 0x040fe40000410000 */
[----:B------:R-:W-:Y:S01]  /*7060*/  FMUL.FTZ R38, R0, R38 ;  /* 0x0000002600267220 */ /* 0x000fe20000410000 */
[----:B------:R-:W-:Y:S01]  /*7070*/  LDSM.16.MT88.4 R112, [R156+0x800] ;  /* 0x000800009c70783b */ /* 0x000fe20000004200 */
[C---:B------:R-:W-:Y:S01]  /*7080*/  FMUL.FTZ R20, R2.reuse, R108 ;  /* 0x0000006c02147220 */ /* 0x040fe20000410000 */
[C---:B------:R-:W-:Y:S04]  /*7090*/  HMMA.16816.F32 R16, R136.reuse, R22, R16 ;  /* 0x000000168810723c */ /* 0x040fe80000001810 */
[----:B------:R-:W-:Y:S02]  /*70a0*/  FMUL.FTZ R21, R2, R109 ;  /* 0x0000006d02157220 */ /* 0x000fe40000410000 */
[C---:B------:R-:W-:Y:S01]  /*70b0*/  FMUL.FTZ R39, R0.reuse, R39 ;  /* 0x0000002700277220 */ /* 0x040fe20000410000 */
[----:B------:R-:W-:Y:S01]  /*70c0*/  LDSM.16.MT88.4 R120, [R126+0x800] ;  /* 0x000800007e78783b */ /* 0x000fe20000004200 */
[C---:B------:R-:W-:Y:S04]  /*70d0*/  FMUL.FTZ R22, R0.reuse, R110 ;  /* 0x0000006e00167220 */ /* 0x040fe80000410000 */
[C---:B------:R-:W-:Y:S02]  /*70e0*/  FMUL.FTZ R23, R0.reuse, R111 ;  /* 0x0000006f00177220 */ /* 0x040fe40000410000 */
[C---:B------:R-:W-:Y:S01]  /*70f0*/  FMUL.FTZ R42, R0.reuse, R42 ;  /* 0x0000002a002a7220 */ /* 0x040fe20000410000 */
[----:B------:R-:W1:Y:S01]  /*7100*/  LDSM.16.MT88.4 R108, [R127+0x2000] ;  /* 0x002000007f6c783b */ /* 0x000e620000004200 */
[C---:B------:R-:W-:Y:S02]  /*7110*/  FMUL.FTZ R43, R0.reuse, R43 ;  /* 0x0000002b002b7220 */ /* 0x040fe40000410000 */
[C---:B------:R-:W-:Y:S01]  /*7120*/  FMUL.FTZ R46, R0.reuse, R46 ;  /* 0x0000002e002e7220 */ /* 0x040fe20000410000 */
[C---:B------:R-:W-:Y:S03]  /*7130*/  HMMA.16816.F32 R20, R136.reuse, R28, R20 ;  /* 0x0000001c8814723c */ /* 0x040fe60000001814 */
        /* <DEDUP_REMOVED lines=33> */
[C---:B------:R-:W-:Y:S01]  /*7350*/  FMUL.FTZ R91, R0.reuse, R91 ;  /* 0x0000005b005b7220 */ /* 0x040fe20000410000 */
[C---:B--2---:R-:W-:Y:S03]  /*7360*/  HMMA.16816.F32 R52, R136.reuse, R100, R52 ;  /* 0x000000648834723c */ /* 0x044fe60000001834 */
[C---:B------:R-:W-:Y:S02]  /*7370*/  FMUL.FTZ R94, R0.reuse, R94 ;  /* 0x0000005e005e7220 */ /* 0x040fe40000410000 */
[----:B------:R-:W-:Y:S02]  /*7380*/  FMUL.FTZ R95, R0, R95 ;  /* 0x0000005f005f7220 */ /* 0x000fe40000410000 */
[--C-:B------:R-:W-:Y:S01]  /*7390*/  FFMA.FTZ R100, R140, c[0x0][0x2d0], -R144.reuse ;  /* 0x0000b4008c647a23 */ /* 0x100fe20000010890 */
[C---:B------:R-:W-:Y:S03]  /*73a0*/  HMMA.16816.F32 R56, R136.reuse, R102, R56 ;  /* 0x000000668838723c */ /* 0x040fe60000001838 */
[----:B------:R2:W4:Y:S01]  /*73b0*/  MUFU.EX2 R197, R100 ;  /* 0x0000006400c57308 */ /* 0x0005220000000800 */
[----:B------:R-:W-:Y:S02]  /*73c0*/  FMUL.FTZ R97, R2, R97 ;  /* 0x0000006102617220 */ /* 0x000fe40000410000 */
[C---:B------:R-:W-:Y:S02]  /*73d0*/  FMUL.FTZ R98, R0.reuse, R98 ;  /* 0x0000006200627220 */ /* 0x040fe40000410000 */
[C---:B---3--:R-:W-:Y:S04]  /*73e0*/  HMMA.16816.F32 R60, R136.reuse, R104, R60 ;  /* 0x00000068883c723c */ /* 0x048fe8000000183c */
[C---:B------:R-:W-:Y:S02]  /*73f0*/  FMUL.FTZ R99, R0.reuse, R99 ;  /* 0x0000006300637220 */ /* 0x040fe40000410000 */
[C---:B------:R-:W-:Y:S02]  /*7400*/  FMUL.FTZ R78, R0.reuse, R78 ;  /* 0x0000004e004e7220 */ /* 0x040fe40000410000 */
[C---:B------:R-:W-:Y:S04]  /*7410*/  HMMA.16816.F32 R64, R136.reuse, R106, R64 ;  /* 0x0000006a8840723c */ /* 0x040fe80000001840 */
[----:B------:R-:W-:Y:S02]  /*7420*/  FFMA.FTZ R104, R141, c[0x0][0x2d0], -R144 ;  /* 0x0000b4008d687a23 */ /* 0x000fe40000010890 */
[----:B------:R-:W-:Y:S02]  /*7430*/  FMUL.FTZ R79, R0, R79 ;  /* 0x0000004f004f7220 */ /* 0x000fe40000410000 */
[C---:B-1----:R-:W-:Y:S01]  /*7440*/  HMMA.16816.F32 R68, R136.reuse, R108, R68 ;  /* 0x0000006c8844723c */ /* 0x042fe20000001844 */
[----:B------:R1:W3:Y:S01]  /*7450*/  MUFU.EX2 R196, R104 ;  /* 0x0000006800c47308 */ /* 0x0002e20000000800 */
[----:B--2---:R-:W2:Y:S02]  /*7460*/  LDSM.16.MT88.4 R100, [R127+0x4000] ;  /* 0x004000007f64783b */ /* 0x004ea40000004200 */
[C---:B------:R-:W-:Y:S02]  /*7470*/  FMUL.FTZ R80, R2.reuse, R80 ;  /* 0x0000005002507220 */ /* 0x040fe40000410000 */
[----:B------:R-:W-:Y:S02]  /*7480*/  FMUL.FTZ R81, R2, R81 ;  /* 0x0000005102517220 */ /* 0x000fe40000410000 */
[C---:B------:R-:W-:Y:S04]  /*7490*/  HMMA.16816.F32 R72, R136.reuse, R110, R72 ;  /* 0x0000006e8848723c */ /* 0x040fe80000001848 */
[----:B------:R-:W-:Y:S02]  /*74a0*/  FFMA.FTZ R108, R143, c[0x0][0x2d0], -R145 ;  /* 0x0000b4008f6c7a23 */ /* 0x000fe40000010891 */
[C---:B------:R-:W-:Y:S02]  /*74b0*/  FMUL.FTZ R82, R0.reuse, R82 ;  /* 0x0000005200527220 */ /* 0x040fe40000410000 */
[----:B------:R5:W-:Y:S01]  /*74c0*/  MUFU.EX2 R180, R108 ;  /* 0x0000006c00b47308 */ /* 0x000be20000000800 */
[----:B------:R-:W-:Y:S03]  /*74d0*/  FMUL.FTZ R83, R0, R83 ;  /* 0x0000005300537220 */ /* 0x000fe60000410000 */
[----:B------:R-:W-:Y:S02]  /*74e0*/  FFMA.FTZ R2, R2, R214, R209 ;  /* 0x000000d602027223 */ /* 0x000fe400000100d1 */
[----:B------:R-:W-:Y:S02]  /*74f0*/  FFMA.FTZ R0, R0, R215, R205 ;  /* 0x000000d700007223 */ /* 0x000fe400000100cd */
[----:B------:R-:W-:Y:S02]  /*7500*/  FADD.FTZ R2, R208, R2 ;  /* 0x00000002d0027221 */ /* 0x000fe40000010000 */
[--C-:B-1----:R-:W-:Y:S02]  /*7510*/  FFMA.FTZ R104, R142, c[0x0][0x2d0], -R145.reuse ;  /* 0x0000b4008e687a23 */ /* 0x102fe40000010891 */
[----:B------:R-:W-:Y:S01]  /*7520*/  LDSM.16.MT88.4 R140, [R3+0x2800] ;  /* 0x00280000038c783b */ /* 0x000fe20000004200 */
[----:B------:R-:W-:Y:S01]  /*7530*/  FADD.FTZ R0, R204, R0 ;  /* 0x00000000cc007221 */ /* 0x000fe20000010000 */
[----:B------:R1:W1:Y:S01]  /*7540*/  MUFU.EX2 R181, R104 ;  /* 0x0000006800b57308 */ /* 0x0002620000000800 */
[----:B------:R-:W-:Y:S02]  /*7550*/  FADD.FTZ R2, R207, R2 ;  /* 0x00000002cf027221 */ /* 0x000fe40000010000 */
[----:B------:R-:W-:Y:S02]  /*7560*/  FADD.FTZ R0, R203, R0 ;  /* 0x00000000cb007221 */ /* 0x000fe40000010000 */
[----:B------:R-:W-:Y:S02]  /*7570*/  FADD.FTZ R2, R206, R2 ;  /* 0x00000002ce027221 */ /* 0x000fe40000010000 */
[----:B------:R-:W-:Y:S02]  /*7580*/  FADD.FTZ R0, R202, R0 ;  /* 0x00000000ca007221 */ /* 0x000fe40000010000 */
[----:B----4-:R-:W-:Y:S02]  /*7590*/  FADD.FTZ R2, R197, R2 ;  /* 0x00000002c5027221 */ /* 0x010fe40000010000 */
[----:B-----5:R-:W-:Y:S01]  /*75a0*/  FFMA.FTZ R108, R148, c[0x0][0x2d0], -R144 ;  /* 0x0000b400946c7a23 */ /* 0x020fe20000010890 */
[C---:B--2---:R-:W-:Y:S03]  /*75b0*/  HMMA.16816.F32 R76, R136.reuse, R100, R76 ;  /* 0x00000064884c723c */ /* 0x044fe6000000184c */
[----:B------:R2:W4:Y:S01]  /*75c0*/  MUFU.EX2 R179, R108 ;  /* 0x0000006c00b37308 */ /* 0x0005220000000800 */
[----:B---3--:R-:W-:Y:S03]  /*75d0*/  FADD.FTZ R2, R196, R2 ;  /* 0x00000002c4027221 */ /* 0x008fe60000010000 */
[----:B------:R-:W-:Y:S01]  /*75e0*/  FFMA.FTZ R100, R149, c[0x0][0x2d0], -R144 ;  /* 0x0000b40095647a23 */ /* 0x000fe20000010890 */
[C---:B------:R-:W-:Y:S01]  /*75f0*/  HMMA.16816.F32 R80, R136.reuse, R102, R80 ;  /* 0x000000668850723c */ /* 0x040fe20000001850 */
[----:B-1----:R-:W1:Y:S04]  /*7600*/  LDSM.16.MT88.4 R104, [R3+0x4000] ;  /* 0x004000000368783b */ /* 0x002e680000004200 */
[----:B------:R3:W5:Y:S01]  /*7610*/  MUFU.EX2 R178, R100 ;  /* 0x0000006400b27308 */ /* 0x0007620000000800 */
[C---:B------:R-:W-:Y:S01]  /*7620*/  F2FP.PACK_AB R101, R180.reuse, R181 ;  /* 0x000000b5b465723e */ /* 0x040fe200000000ff */
[----:B------:R-:W-:Y:S05]  /*7630*/  FADD.FTZ R0, R181, R0 ;  /* 0x00000000b5007221 */ /* 0x000fea0000010000 */
[----:B------:R-:W-:Y:S01]  /*7640*/  FADD.FTZ R0, R180, R0 ;  /* 0x00000000b4007221 */ /* 0x000fe20000010000 */
[----:B--2---:R-:W2:Y:S01]  /*7650*/  LDSM.16.MT88.4 R108, [R126+0x4000] ;  /* 0x004000007e6c783b */ /* 0x004ea20000004200 */
[----:B----4-:R-:W-:Y:S02]  /*7660*/  FADD.FTZ R2, R179, R2 ;  /* 0x00000002b3027221 */ /* 0x010fe40000010000 */
[--C-:B---3--:R-:W-:Y:S01]  /*7670*/  FFMA.FTZ R100, R150, c[0x0][0x2d0], -R145.reuse ;  /* 0x0000b40096647a23 */ /* 0x108fe20000010891 */
[C---:B-----5:R-:W-:Y:S01]  /*7680*/  F2FP.PACK_AB R102, R178.reuse, R179 ;  /* 0x000000b3b266723e */ /* 0x060fe200000000ff */
[----:B------:R-:W-:Y:S02]  /*7690*/  FADD.FTZ R2, R178, R2 ;  /* 0x00000002b2027221 */ /* 0x000fe40000010000 */
[----:B------:R3:W4:Y:S01]  /*76a0*/  MUFU.EX2 R177, R100 ;  /* 0x0000006400b17308 */ /* 0x0007220000000800 */
[C---:B-1----:R-:W-:Y:S08]  /*76b0*/  HMMA.16816.F32 R84, R136.reuse, R104, R84 ;  /* 0x000000688854723c */ /* 0x042ff00000001854 */
[C---:B------:R-:W-:Y:S01]  /*76c0*/  HMMA.16816.F32 R88, R136.reuse, R106, R88 ;  /* 0x0000006a8858723c */ /* 0x040fe20000001858 */
[----:B------:R-:W1:Y:S03]  /*76d0*/  LDSM.16.MT88.4 R104, [R127+0x800] ;  /* 0x000800007f68783b */ /* 0x000e660000004200 */
[--C-:B---3--:R-:W-:Y:S02]  /*76e0*/  FFMA.FTZ R100, R151, c[0x0][0x2d0], -R145.reuse ;  /* 0x0000b40097647a23 */ /* 0x108fe40000010891 */
[----:B----4-:R-:W-:Y:S02]  /*76f0*/  FADD.FTZ R0, R177, R0 ;  /* 0x00000000b1007221 */ /* 0x010fe40000010000 */
[C---:B--2---:R-:W-:Y:S01]  /*7700*/  HMMA.16816.F32 R92, R136.reuse, R108, R92 ;  /* 0x0000006c885c723c */ /* 0x044fe2000000185c */
[----:B------:R2:W3:Y:S01]  /*7710*/  MUFU.EX2 R176, R100 ;  /* 0x0000006400b07308 */ /* 0x0004e20000000800 */
[----:B------:R-:W-:Y:S06]  /*7720*/  LDSM.16.MT88.4 R148, [R3+0x3800] ;  /* 0x003800000394783b */ /* 0x000fec0000004200 */
[----:B------:R-:W-:Y:S02]  /*7730*/  HMMA.16816.F32 R96, R136, R110, R96 ;  /* 0x0000006e8860723c */ /* 0x000fe40000001860 */
[----:B------:R-:W4:Y:S02]  /*7740*/  LDSM.16.MT88.4 R108, [R126+0x2800] ;  /* 0x002800007e6c783b */ /* 0x000f240000004200 */
[----:B--2---:R-:W-:Y:S01]  /*7750*/  F2FP.PACK_AB R100, R196, R197 ;  /* 0x000000c5c464723e */ /* 0x004fe200000000ff */
[C---:B---3--:R-:W-:Y:S01]  /*7760*/  FADD.FTZ R0, R176.reuse, R0 ;  /* 0x00000000b0007221 */ /* 0x048fe20000010000 */
[----:B------:R-:W-:Y:S07]  /*7770*/  F2FP.PACK_AB R103, R176, R177 ;  /* 0x000000b1b067723e */ /* 0x000fee00000000ff */
[C---:B------:R-:W-:Y:S08]  /*7780*/  HMMA.16816.F32 R4, R100.reuse, R112, R4 ;  /* 0x000000706404723c */ /* 0x040ff00000001804 */
[C---:B------:R-:W-:Y:S01]  /*7790*/  HMMA.16816.F32 R8, R100.reuse, R114, R8 ;  /* 0x000000726408723c */ /* 0x040fe20000001808 */
[----:B------:R-:W-:Y:S07]  /*77a0*/  LDSM.16.MT88.4 R112, [R127+0x4800] ;  /* 0x004800007f70783b */ /* 0x000fee0000004200 */
[C---:B-1----:R-:W-:Y:S08]  /*77b0*/  HMMA.16816.F32 R12, R100.reuse, R104, R12 ;  /* 0x00000068640c723c */ /* 0x042ff0000000180c */
        /* <DEDUP_REMOVED lines=21> */
[----:B---3--:R-:W-:Y:S02]  /*7910*/  FADD.FTZ R2, R174, R2 ;  /* 0x00000002ae027221 */ /* 0x008fe40000010000 */
[C---:B------:R-:W-:Y:S01]  /*7920*/  HMMA.16816.F32 R56, R100.reuse, R142, R56 ;  /* 0x0000008e6438723c */ /* 0x040fe20000001838 */
[----:B------:R-:W-:Y:S01]  /*7930*/  LDSM.16.MT88.4 R140, [R156+0x3800] ;  /* 0x003800009c8c783b */ /* 0x000fe20000004200 */
[----:B------:R2:W-:Y:S06]  /*7940*/  MUFU.EX2 R172, R116 ;  /* 0x0000007400ac7308 */ /* 0x0005ec0000000800 */
[C---:B----4-:R-:W-:Y:S01]  /*7950*/  HMMA.16816.F32 R60, R100.reuse, R108, R60 ;  /* 0x0000006c643c723c */ /* 0x050fe2000000183c */
[----:B-----5:R-:W-:Y:S06]  /*7960*/  LDSM.16.MT88.4 R128, [R126+0x1000] ;  /* 0x001000007e80783b */ /* 0x020fec0000004200 */
        /* <DEDUP_REMOVED lines=55> */
[C---:B------:R-:W-:Y:S01]  /*7ce0*/  HMMA.16816.F32 R56, R100.reuse, R106, R56 ;  /* 0x0000006a6438723c */ /* 0x040fe20000001838 */
[----:B------:R-:W-:Y:S02]  /*7cf0*/  LDSM.16.MT88.4 R156, [R156+0x5800] ;  /* 0x005800009c9c783b */ /* 0x000fe40000004200 */
        /* <DEDUP_REMOVED lines=21> */
[----:B------:R2:W5:Y:S01]  /*7e50*/  MUFU.EX2 R162, R144 ;  /* 0x0000009000a27308 */ /* 0x0005620000000800 */
[C---:B-1----:R-:W-:Y:S01]  /*7e60*/  HMMA.16816.F32 R84, R100.reuse, R104, R84 ;  /* 0x000000686454723c */ /* 0x042fe20000001854 */
[----:B------:R-:W-:Y:S02]  /*7e70*/  LDSM.16.MT88.4 R116, [R3+0x1800] ;  /* 0x001800000374783b */ /* 0x000fe40000004200 */
[----:B----4-:R-:W-:Y:S05]  /*7e80*/  F2FP.PACK_AB R139, R160, R161 ;  /* 0x000000a1a08b723e */ /* 0x010fea00000000ff */
[C---:B------:R-:W-:Y:S01]  /*7e90*/  HMMA.16816.F32 R88, R100.reuse, R106, R88 ;  /* 0x0000006a6458723c */ /* 0x040fe20000001858 */
[----:B---3--:R-:W1:Y:S08]  /*7ea0*/  LDSM.16.MT88.4 R112, [R126+0x5000] ;  /* 0x005000007e70783b */ /* 0x008e700000004200 */
[----:B--2---:R-:W2:Y:S03]  /*7eb0*/  LDSM.16.MT88.4 R144, [R127+0x3800] ;  /* 0x003800007f90783b */ /* 0x004ea60000004200 */
[----:B-----5:R-:W-:Y:S01]  /*7ec0*/  F2FP.PACK_AB R138, R162, R163 ;  /* 0x000000a3a28a723e */ /* 0x020fe200000000ff */
        /* <DEDUP_REMOVED lines=45> */
[C---:B------:R-:W-:Y:S01]  /*81a0*/  IMAD.SHL.U32 R18, R213.reuse, 0x2, RZ ;  /* 0x00000002d5127824 */ /* 0x040fe200078e00ff */
[----:B------:R-:W-:Y:S01]  /*81b0*/  IADD3 R2, R2, -0x80, RZ ;  /* 0xffffff8002027810 */ /* 0x000fe20007ffe0ff */
[----:B------:R-:W-:Y:S01]  /*81c0*/  IMAD.SHL.U32 R17, R212, 0x2, RZ ;  /* 0x00000002d4117824 */ /* 0x000fe200078e00ff */
[----:B------:R-:W-:Y:S01]  /*81d0*/  SHF.L.U64.HI R15, R213, 0x1, R233 ;  /* 0x00000001d50f7819 */ /* 0x000fe200000102e9 */
[C---:B------:R-:W-:Y:S01]  /*81e0*/  IMAD.SHL.U32 R16, R195.reuse, 0x2, RZ ;  /* 0x00000002c3107824 */ /* 0x040fe200078e00ff */
        /* <DEDUP_REMOVED lines=29> */
.L_x_2807:
[----:B------:R-:W-:-:S05]  /*83c0*/  BRA.DIV ~URZ, `(.L_x_2748) ;  /* 0x000067027f007947 */ /* 0x000fca000b800000 */
[----:B------:R-:W3:Y:S01]  /*83d0*/  SHFL.IDX PT, R2, R12, RZ, 0x181f ;  /* 0x00181fff0c027589 */ /* 0x000ee200000e0000 */
[----:B------:R-:W-:Y:S01]  /*83e0*/  ISETP.GE.AND P5, PT, R195, c[0x0][0x1d4], PT ;  /* 0x00007500c3007a0c */ /* 0x000fe20003fa6270 */
[----:B------:R-:W-:Y:S01]  /*83f0*/  IMAD R0, R210, 0x6000, R232 ;  /* 0x00006000d2007824 */ /* 0x000fe200078e02e8 */
[----:B------:R-:W-:Y:S02]  /*8400*/  ISETP.GE.AND P1, PT, R212, c[0x0][0x1d4], PT ;  /* 0x00007500d4007a0c */ /* 0x000fe40003f26270 */
[C---:B---3--:R-:W-:Y:S02]  /*8410*/  IADD3 R8, P0, R2.reuse, R16, RZ ;  /* 0x0000001002087210 */ /* 0x048fe40007f1e0ff */
[----:B------:R-:W-:Y:S03]  /*8420*/  IADD3 R6, P6, R2, R17, RZ ;  /* 0x0000001102067210 */ /* 0x000fe60007fde0ff */
[C---:B--2---:R-:W-:Y:S01]  /*8430*/  IMAD.X R9, R4.reuse, 0x1, R13, P0 ;  /* 0x0000000104097824 */ /* 0x044fe200000e060d */
        /* <DEDUP_REMOVED lines=14> */
.L_x_2808:
        /* <DEDUP_REMOVED lines=21> */
.L_x_2746:
[----:B------:R-:W-:Y:S05]  /*8670*/  BSYNC B0 ;  /* 0x0000000000007941 */ /* 0x000fea0003800000 */
.L_x_2745:
[C---:B------:R-:W-:Y:S01]  /*8680*/  ISETP.GT.AND P0, PT, R201.reuse, R219, PT ;  /* 0x000000dbc900720c */ /* 0x040fe20003f04270 */
[----:B------:R-:W0:Y:S01]  /*8690*/  LDGDEPBAR ;  /* 0x00000000000079af */ /* 0x000e220000000000 */
[----:B------:R-:W-:Y:S01]  /*86a0*/  IADD3 R178, R201, -0x1, RZ ;  /* 0xffffffffc9b27810 */ /* 0x000fe20007ffe0ff */
[----:B------:R-:W-:Y:S01]  /*86b0*/  IMAD.MOV.U32 R127, RZ, RZ, R124 ;  /* 0x000000ffff7f7224 */ /* 0x000fe200078e007c */
[C---:B------:R-:W-:Y:S01]  /*86c0*/  ISETP.GE.AND P1, PT, R182.reuse, 0x1, PT ;  /* 0x00000001b600780c */ /* 0x040fe20003f26270 */
[----:B------:R-:W-:Y:S01]  /*86d0*/  IMAD.MOV.U32 R126, RZ, RZ, R125 ;  /* 0x000000ffff7e7224 */ /* 0x000fe200078e007d */
[----:B------:R-:W-:Y:S01]  /*86e0*/  IADD3 R182, R182, 0x1, RZ ;  /* 0x00000001b6b67810 */ /* 0x000fe20007ffe0ff */
[----:B------:R-:W-:Y:S03]  /*86f0*/  IMAD.MOV.U32 R201, RZ, RZ, R178 ;  /* 0x000000ffffc97224 */ /* 0x000fe600078e00b2 */
[----:B------:R-:W-:Y:S03]  /*8700*/  SEL R182, R182, RZ, !P1 ;  /* 0x000000ffb6b67207 */ /* 0x000fe60004800000 */
[----:B-1----:R-:W-:-:S05]  /*8710*/  @P0 BRA `(.L_x_2749) ;  /* 0xffffcc7000000947 */ /* 0x002fca000383ffff */
.L_x_2740:
[----:B------:R-:W-:Y:S01]  /*8720*/  ISETP.GE.AND P0, PT, R178, RZ, PT ;  /* 0x000000ffb200720c */ /* 0x000fe20003f06270 */
[----:B------:R-:W-:Y:S01]  /*8730*/  IMAD.MOV.U32 R200, RZ, RZ, 0x1f ;  /* 0x0000001fffc87424 */ /* 0x000fe200078e00ff */
[----:B------:R-:W-:-:S11]  /*8740*/  MOV R199, 0xffffffff ;  /* 0xffffffff00c77802 */ /* 0x000fd60000000f00 */
[----:B------:R-:W-:Y:S05]  /*8750*/  @!P0 BRA `(.L_x_2750) ;  /* 0x00002e8000008947 */ /* 0x000fea0003800000 */
[----:B------:R-:W-:Y:S02]  /*8760*/  MOV R126, R124 ;  /* 0x0000007c007e7202 */ /* 0x000fe40000000f00 */
[----:B------:R-:W-:Y:S02]  /*8770*/  MOV R0, R125 ;  /* 0x0000007d00007202 */ /* 0x000fe40000000f00 */
.L_x_2760:
        /* <DEDUP_REMOVED lines=43> */
.L_x_2809:
        /* <DEDUP_REMOVED lines=21> */
.L_x_2810:
        /* <DEDUP_REMOVED lines=21> */
.L_x_2752:
[----:B------:R-:W-:Y:S05]  /*8cd0*/  BSYNC B0 ;  /* 0x0000000000007941 */ /* 0x000fea0003800000 */
.L_x_2751:
[----:B------:R-:W0:Y:S01]  /*8ce0*/  LDGDEPBAR ;  /* 0x00000000000079af */ /* 0x000e220000000000 */
[----:B------:R-:W-:Y:S01]  /*8cf0*/  WARPSYNC 0xffffffff ;  /* 0xffffffff00007948 */ /* 0x000fe20003800000 */
[C---:B-123--:R-:W-:Y:S03]  /*8d00*/  HMMA.16816.F32 R4, R32.reuse, R8, RZ ;  /* 0x000000082004723c */ /* 0x04efe600000018ff */
[----:B------:R-:W-:Y:S01]  /*8d10*/  ISETP.GE.AND P0, PT, R210, 0x1, PT ;  /* 0x00000001d200780c */ /* 0x000fe20003f06270 */
[C-C-:B------:R-:W-:Y:S01]  /*8d20*/  IMAD.IADD R2, R187.reuse, 0x1, R124.reuse ;  /* 0x00000001bb027824 */ /* 0x140fe200078e027c */
[----:B------:R-:W-:Y:S01]  /*8d30*/  LDSM.16.M88.4 R164, [R185] ;  /* 0x00000000b9a4783b */ /* 0x000fe20000000200 */
[C---:B------:R-:W-:Y:S01]  /*8d40*/  IADD3 R3, R188.reuse, R124, R187 ;  /* 0x0000007cbc037210 */ /* 0x040fe20007ffe0bb */
[----:B------:R-:W-:Y:S01]  /*8d50*/  IMAD.IADD R176, R187, 0x1, R127 ;  /* 0x00000001bbb07824 */ /* 0x000fe200078e027f */
[C---:B------:R-:W-:Y:S01]  /*8d60*/  HMMA.16816.F32 R8, R32.reuse, R10, RZ ;  /* 0x0000000a2008723c */ /* 0x040fe200000018ff */
[----:B------:R-:W-:Y:S03]  /*8d70*/  IMAD.IADD R125, R188, 0x1, R124 ;  /* 0x00000001bc7d7824 */ /* 0x000fe600078e027c */
[----:B------:R-:W-:Y:S04]  /*8d80*/  LDSM.16.M88.4 R160, [R2+0x800] ;  /* 0x0008000002a0783b */ /* 0x000fe80000000200 */
[C---:B----4-:R-:W-:Y:S03]  /*8d90*/  HMMA.16816.F32 R12, R32.reuse, R16, RZ ;  /* 0x00000010200c723c */ /* 0x050fe600000018ff */
[----:B------:R-:W-:Y:S05]  /*8da0*/  LDSM.16.M88.4 R168, [R176] ;  /* 0x00000000b0a8783b */ /* 0x000fea0000000200 */
[C---:B------:R-:W-:Y:S02]  /*8db0*/  HMMA.16816.F32 R16, R32.reuse, R18, RZ ;  /* 0x000000122010723c */ /* 0x040fe400000018ff */
[----:B------:R-:W-:Y:S06]  /*8dc0*/  LDSM.16.M88.4 R172, [R176+0x800] ;  /* 0x00080000b0ac783b */ /* 0x000fec0000000200 */
[C---:B------:R-:W-:Y:S08]  /*8dd0*/  HMMA.16816.F32 R20, R32.reuse, R24, RZ ;  /* 0x000000182014723c */ /* 0x040ff000000018ff */
[C---:B------:R-:W-:Y:S08]  /*8de0*/  HMMA.16816.F32 R24, R32.reuse, R26, RZ ;  /* 0x0000001a2018723c */ /* 0x040ff000000018ff */
[C---:B------:R-:W-:Y:S08]  /*8df0*/  HMMA.16816.F32 R28, R32.reuse, R136, RZ ;  /* 0x00000088201c723c */ /* 0x040ff000000018ff */
[----:B------:R-:W-:Y:S01]  /*8e00*/  HMMA.16816.F32 R32, R32, R138, RZ ;  /* 0x0000008a2020723c */ /* 0x000fe200000018ff */
[----:B------:R-:W-:Y:S07]  /*8e10*/  LDSM.16.M88.4 R136, [R186] ;  /* 0x00000000ba88783b */ /* 0x000fee0000000200 */
[C---:B------:R-:W-:Y:S08]  /*8e20*/  HMMA.16816.F32 R4, R140.reuse, R144, R4 ;  /* 0x000000908c04723c */ /* 0x040ff00000001804 */
[C---:B------:R-:W-:Y:S01]  /*8e30*/  HMMA.16816.F32 R8, R140.reuse, R146, R8 ;  /* 0x000000928c08723c */ /* 0x040fe20000001808 */
        /* <DEDUP_REMOVED lines=22> */
[----:B------:R-:W1:Y:S07]  /*8fa0*/  LDSM.16.M88.4 R136, [R176+0x1800] ;  /* 0x00180000b088783b */ /* 0x000e6e0000000200 */
[C---:B------:R-:W-:Y:S01]  /*8fb0*/  HMMA.16816.F32 R4, R164.reuse, R168, R4 ;  /* 0x000000a8a404723c */ /* 0x040fe20000001804 */
[----:B------:R-:W2:Y:S07]  /*8fc0*/  LDSM.16.M88.4 R152, [R124+0x2800] ;  /* 0x002800007c98783b */ /* 0x000eae0000000200 */
[C---:B------:R-:W-:Y:S01]  /*8fd0*/  HMMA.16816.F32 R8, R164.reuse, R170, R8 ;  /* 0x000000aaa408723c */ /* 0x040fe20000001808 */
[----:B------:R-:W-:Y:S07]  /*8fe0*/  LDSM.16.M88.4 R168, [R127+0x2000] ;  /* 0x002000007fa8783b */ /* 0x000fee0000000200 */
[C---:B------:R-:W-:Y:S08]  /*8ff0*/  HMMA.16816.F32 R12, R164.reuse, R172, R12 ;  /* 0x000000aca40c723c */ /* 0x040ff0000000180c */
[C---:B------:R-:W-:Y:S01]  /*9000*/  HMMA.16816.F32 R16, R164.reuse, R174, R16 ;  /* 0x000000aea410723c */ /* 0x040fe20000001810 */
[----:B------:R-:W-:Y:S07]  /*9010*/  LDSM.16.M88.4 R172, [R125+0x3800] ;  /* 0x003800007dac783b */ /* 0x000fee0000000200 */
[C---:B----4-:R-:W-:Y:S08]  /*9020*/  HMMA.16816.F32 R20, R164.reuse, R140, R20 ;  /* 0x0000008ca414723c */ /* 0x050ff00000001814 */
[C---:B------:R-:W-:Y:S01]  /*9030*/  HMMA.16816.F32 R24, R164.reuse, R142, R24 ;  /* 0x0000008ea418723c */ /* 0x040fe20000001818 */
[----:B------:R-:W3:Y:S07]  /*9040*/  LDSM.16.M88.4 R140, [R184+0x4000] ;  /* 0x00400000b88c783b */ /* 0x000eee0000000200 */
[C---:B-1----:R-:W-:Y:S08]  /*9050*/  HMMA.16816.F32 R28, R164.reuse, R136, R28 ;  /* 0x00000088a41c723c */ /* 0x042ff0000000181c */
[----:B------:R-:W-:Y:S01]  /*9060*/  HMMA.16816.F32 R32, R164, R138, R32 ;  /* 0x0000008aa420723c */ /* 0x000fe20000001820 */
[----:B------:R-:W1:Y:S07]  /*9070*/  LDSM.16.M88.4 R136, [R125+0x2800] ;  /* 0x002800007d88783b */ /* 0x000e6e0000000200 */
[C---:B------:R-:W-:Y:S01]  /*9080*/  HMMA.16816.F32 R4, R144.reuse, R148, R4 ;  /* 0x000000949004723c */ /* 0x040fe20000001804 */
        /* <DEDUP_REMOVED lines=9> */
[C---:B------:R-:W-:Y:S08]  /*9120*/  HMMA.16816.F32 R28, R144.reuse, R160, R28 ;  /* 0x000000a0901c723c */ /* 0x040ff0000000181c */
[----:B------:R-:W-:Y:S01]  /*9130*/  HMMA.16816.F32 R32, R144, R162, R32 ;  /* 0x000000a29020723c */ /* 0x000fe20000001820 */
[----:B------:R-:W5:Y:S07]  /*9140*/  LDSM.16.M88.4 R144, [R2+0x2800] ;  /* 0x002800000290783b */ /* 0x000f6e0000000200 */
[C---:B---3--:R-:W-:Y:S01]  /*9150*/  HMMA.16816.F32 R4, R140.reuse, R168, R4 ;  /* 0x000000a88c04723c */ /* 0x048fe20000001804 */
[----:B------:R-:W-:Y:S07]  /*9160*/  LDSM.16.M88.4 R160, [R185+0x4000] ;  /* 0x00400000b9a0783b */ /* 0x000fee0000000200 */
[C---:B------:R-:W-:Y:S01]  /*9170*/  HMMA.16816.F32 R8, R140.reuse, R170, R8 ;  /* 0x000000aa8c08723c */ /* 0x040fe20000001808 */
[----:B------:R-:W-:Y:S07]  /*9180*/  LDSM.16.M88.4 R168, [R3+0x3000] ;  /* 0x0030000003a8783b */ /* 0x000fee0000000200 */
[C---:B-1----:R-:W-:Y:S08]  /*9190*/  HMMA.16816.F32 R12, R140.reuse, R136, R12 ;  /* 0x000000888c0c723c */ /* 0x042ff0000000180c */
[C---:B------:R-:W-:Y:S01]  /*91a0*/  HMMA.16816.F32 R16, R140.reuse, R138, R16 ;  /* 0x0000008a8c10723c */ /* 0x040fe20000001810 */
[----:B------:R-:W1:Y:S07]  /*91b0*/  LDSM.16.M88.4 R136, [R2+0x3800] ;  /* 0x003800000288783b */ /* 0x000e6e0000000200 */
[C---:B----4-:R-:W-:Y:S08]  /*91c0*/  HMMA.16816.F32 R20, R140.reuse, R164, R20 ;  /* 0x000000a48c14723c */ /* 0x050ff00000001814 */
[C---:B------:R-:W-:Y:S01]  /*91d0*/  HMMA.16816.F32 R24, R140.reuse, R166, R24 ;  /* 0x000000a68c18723c */ /* 0x040fe20000001818 */
[----:B------:R-:W3:Y:S07]  /*91e0*/  LDSM.16.M88.4 R164, [R176+0x2000] ;  /* 0x00200000b0a4783b */ /* 0x000eee0000000200 */
[C---:B------:R-:W-:Y:S08]  /*91f0*/  HMMA.16816.F32 R28, R140.reuse, R172, R28 ;  /* 0x000000ac8c1c723c */ /* 0x040ff0000000181c */
[----:B------:R-:W-:Y:S01]  /*9200*/  HMMA.16816.F32 R32, R140, R174, R32 ;  /* 0x000000ae8c20723c */ /* 0x000fe20000001820 */
[----:B------:R-:W4:Y:S07]  /*9210*/  LDSM.16.M88.4 R140, [R3+0x2800] ;  /* 0x00280000038c783b */ /* 0x000f2e0000000200 */
[C---:B--2---:R-:W-:Y:S08]  /*9220*/  HMMA.16816.F32 R4, R148.reuse, R152, R4 ;  /* 0x000000989404723c */ /* 0x044ff00000001804 */
[C---:B------:R-:W-:Y:S01]  /*9230*/  HMMA.16816.F32 R8, R148.reuse, R154, R8 ;  /* 0x0000009a9408723c */ /* 0x040fe20000001808 */
[----:B------:R-:W-:Y:S07]  /*9240*/  LDSM.16.M88.4 R152, [R124+0x5000] ;  /* 0x005000007c98783b */ /* 0x000fee0000000200 */
[C---:B-----5:R-:W-:Y:S08]  /*9250*/  HMMA.16816.F32 R12, R148.reuse, R144, R12 ;  /* 0x00000090940c723c */ /* 0x060ff0000000180c */
[C---:B------:R-:W-:Y:S01]  /*9260*/  HMMA.16816.F32 R16, R148.reuse, R146, R16 ;  /* 0x000000929410723c */ /* 0x040fe20000001810 */
[----:B------:R-:W2:Y:S07]  /*9270*/  LDSM.16.M88.4 R144, [R3+0x3800] ;  /* 0x003800000390783b */ /* 0x000eae0000000200 */
[C---:B------:R-:W-:Y:S08]  /*9280*/  HMMA.16816.F32 R20, R148.reuse, R156, R20 ;  /* 0x0000009c9414723c */ /* 0x040ff00000001814 */
[C---:B------:R-:W-:Y:S01]  /*9290*/  HMMA.16816.F32 R24, R148.reuse, R158, R24 ;  /* 0x0000009e9418723c */ /* 0x040fe20000001818 */
[----:B------:R-:W-:Y:S07]  /*92a0*/  LDSM.16.M88.4 R156, [R124+0x5800] ;  /* 0x005800007c9c783b */ /* 0x000fee0000000200 */
[C---:B-1----:R-:W-:Y:S08]  /*92b0*/  HMMA.16816.F32 R28, R148.reuse, R136, R28 ;  /* 0x00000088941c723c */ /* 0x042ff0000000181c */
[----:B------:R-:W-:Y:S01]  /*92c0*/  HMMA.16816.F32 R32, R148, R138, R32 ;  /* 0x0000008a9420723c */ /* 0x000fe20000001820 */
[----:B------:R-:W-:Y:S07]  /*92d0*/  LDSM.16.M88.4 R136, [R183+0x8000] ;  /* 0x00800000b788783b */ /* 0x000fee0000000200 */
[C---:B---3--:R-:W-:Y:S01]  /*92e0*/  HMMA.16816.F32 R4, R160.reuse, R164, R4 ;  /* 0x000000a4a004723c */ /* 0x048fe20000001804 */
[----:B------:R-:W1:Y:S07]  /*92f0*/  LDSM.16.M88.4 R148, [R124+0x4000] ;  /* 0x004000007c94783b */ /* 0x000e6e0000000200 */
[C---:B------:R-:W-:Y:S01]  /*9300*/  HMMA.16816.F32 R8, R160.reuse, R166, R8 ;  /* 0x000000a6a008723c */ /* 0x040fe20000001808 */
[----:B------:R-:W-:Y:S07]  /*9310*/  LDSM.16.M88.4 R164, [R184+0x8000] ;  /* 0x00800000b8a4783b */ /* 0x000fee0000000200 */
[C---:B----4-:R-:W-:Y:S08]  /*9320*/  HMMA.16816.F32 R12, R160.reuse, R140, R12 ;  /* 0x0000008ca00c723c */ /* 0x050ff0000000180c */
[C---:B------:R-:W-:Y:S01]  /*9330*/  HMMA.16816.F32 R16, R160.reuse, R142, R16 ;  /* 0x0000008ea010723c */ /* 0x040fe20000001810 */
[----:B------:R-:W3:Y:S07]  /*9340*/  LDSM.16.M88.4 R140, [R124+0x4800] ;  /* 0x004800007c8c783b */ /* 0x000eee0000000200 */
[C---:B------:R-:W-:Y:S08]  /*9350*/  HMMA.16816.F32 R20, R160.reuse, R168, R20 ;  /* 0x000000a8a014723c */ /* 0x040ff00000001814 */
[C---:B------:R-:W-:Y:S01]  /*9360*/  HMMA.16816.F32 R24, R160.reuse, R170, R24 ;  /* 0x000000aaa018723c */ /* 0x040fe20000001818 */
[----:B------:R-:W4:Y:S07]  /*9370*/  LDSM.16.M88.4 R168, [R127+0x4000] ;  /* 0x004000007fa8783b */ /* 0x000f2e0000000200 */
[C---:B--2---:R-:W-:Y:S08]  /*9380*/  HMMA.16816.F32 R28, R160.reuse, R144, R28 ;  /* 0x00000090a01c723c */ /* 0x044ff0000000181c */
[----:B------:R-:W-:Y:S01]  /*9390*/  HMMA.16816.F32 R32, R160, R146, R32 ;  /* 0x00000092a020723c */ /* 0x000fe20000001820 */
[----:B------:R-:W2:Y:S07]  /*93a0*/  LDSM.16.M88.4 R144, [R125+0x4800] ;  /* 0x004800007d90783b */ /* 0x000eae0000000200 */
[C---:B-1----:R-:W-:Y:S01]  /*93b0*/  HMMA.16816.F32 R4, R136.reuse, R148, R4 ;  /* 0x000000948804723c */ /* 0x042fe20000001804 */
[----:B------:R-:W1:Y:S07]  /*93c0*/  LDSM.16.M88.4 R160, [R125+0x5000] ;  /* 0x005000007da0783b */ /* 0x000e6e0000000200 */
[C---:B------:R-:W-:Y:S01]  /*93d0*/  HMMA.16816.F32 R8, R136.reuse, R150, R8 ;  /* 0x000000968808723c */ /* 0x040fe20000001808 */
[----:B------:R-:W-:Y:S07]  /*93e0*/  LDSM.16.M88.4 R148, [R2+0x4000] ;  /* 0x004000000294783b */ /* 0x000fee0000000200 */
        /* <DEDUP_REMOVED lines=9> */
[C---:B----4-:R-:W-:Y:S01]  /*9480*/  HMMA.16816.F32 R4, R164.reuse, R168, R4 ;  /* 0x000000a8a404723c */ /* 0x050fe20000001804 */
[----:B------:R-:W-:Y:S07]  /*9490*/  LDSM.16.M88.4 R156, [R2+0x5800] ;  /* 0x00580000029c783b */ /* 0x000fee0000000200 */
        /* <DEDUP_REMOVED lines=8> */
[C---:B---3--:R-:W-:Y:S08]  /*9520*/  HMMA.16816.F32 R28, R164.reuse, R136, R28 ;  /* 0x00000088a41c723c */ /* 0x048ff0000000181c */
[----:B------:R-:W-:Y:S01]  /*9530*/  HMMA.16816.F32 R32, R164, R138, R32 ;  /* 0x0000008aa420723c */ /* 0x000fe20000001820 */
[----:B------:R-:W3:Y:S07]  /*9540*/  LDSM.16.M88.4 R136, [R3+0x4800] ;  /* 0x004800000388783b */ /* 0x000eee0000000200 */
        /* <DEDUP_REMOVED lines=8> */
[----:B------:R-:W-:Y:S01]  /*95d0*/  HMMA.16816.F32 R32, R140, R158, R32 ;  /* 0x0000009e8c20723c */ /* 0x000fe20000001820 */
[----:B------:R4:W5:Y:S07]  /*95e0*/  LDSM.16.M88.4 R140, [R3+0x5800] ;  /* 0x00580000038c783b */ /* 0x00096e0000000200 */
[C---:B-1----:R-:W-:Y:S08]  /*95f0*/  HMMA.16816.F32 R4, R160.reuse, R168, R4 ;  /* 0x000000a8a004723c */ /* 0x042ff00000001804 */
[C---:B------:R-:W-:Y:S08]  /*9600*/  HMMA.16816.F32 R8, R160.reuse, R170, R8 ;  /* 0x000000aaa008723c */ /* 0x040ff00000001808 */
[C---:B---3--:R-:W-:Y:S08]  /*9610*/  HMMA.16816.F32 R12, R160.reuse, R136, R12 ;  /* 0x00000088a00c723c */ /* 0x048ff0000000180c */
[----:B----4-:R-:W-:Y:S01]  /*9620*/  FMNMX.FTZ R3, R4, R0, !PT ;  /* 0x0000000004037209 */ /* 0x010fe20007810000 */
[C---:B------:R-:W-:Y:S03]  /*9630*/  HMMA.16816.F32 R16, R160.reuse, R138, R16 ;  /* 0x0000008aa010723c */ /* 0x040fe60000001810 */
[----:B------:R-:W-:Y:S02]  /*9640*/  FMNMX.FTZ R2, R6, R126, !PT ;  /* 0x0000007e06027209 */ /* 0x000fe40007810000 */
[----:B------:R-:W-:Y:S02]  /*9650*/  FMNMX.FTZ R3, R5, R3, !PT ;  /* 0x0000000305037209 */ /* 0x000fe40007810000 */
[----:B------:R-:W-:Y:S01]  /*9660*/  FMNMX.FTZ R2, R7, R2, !PT ;  /* 0x0000000207027209 */ /* 0x000fe20007810000 */
[C---:B--2---:R-:W-:Y:S04]  /*9670*/  HMMA.16816.F32 R20, R160.reuse, R144, R20 ;  /* 0x00000090a014723c */ /* 0x044fe80000001814 */
[----:B------:R-:W-:Y:S02]  /*9680*/  FMNMX.FTZ R3, R8, R3, !PT ;  /* 0x0000000308037209 */ /* 0x000fe40007810000 */
[----:B------:R-:W-:Y:S02]  /*9690*/  FMNMX.FTZ R2, R10, R2, !PT ;  /* 0x000000020a027209 */ /* 0x000fe40007810000 */
[----:B------:R-:W-:Y:S01]  /*96a0*/  FMNMX.FTZ R3, R9, R3, !PT ;  /* 0x0000000309037209 */ /* 0x000fe20007810000 */
[C---:B------:R-:W-:Y:S03]  /*96b0*/  HMMA.16816.F32 R24, R160.reuse, R146, R24 ;  /* 0x00000092a018723c */ /* 0x040fe60000001818 */
[----:B------:R-:W-:Y:S02]  /*96c0*/  FMNMX.FTZ R2, R11, R2, !PT ;  /* 0x000000020b027209 */ /* 0x000fe40007810000 */
[----:B------:R-:W-:Y:S02]  /*96d0*/  FMNMX.FTZ R3, R12, R3, !PT ;  /* 0x000000030c037209 */ /* 0x000fe40007810000 */
[----:B------:R-:W-:Y:S01]  /*96e0*/  FMNMX.FTZ R2, R14, R2, !PT ;  /* 0x000000020e027209 */ /* 0x000fe20007810000 */
[C---:B-----5:R-:W-:Y:S04]  /*96f0*/  HMMA.16816.F32 R28, R160.reuse, R140, R28 ;  /* 0x0000008ca01c723c */ /* 0x060fe8000000181c */
[----:B------:R-:W-:Y:S02]  /*9700*/  FMNMX.FTZ R3, R13, R3, !PT ;  /* 0x000000030d037209 */ /* 0x000fe40007810000 */
[----:B------:R-:W-:Y:S02]  /*9710*/  FMNMX.FTZ R2, R15, R2, !PT ;  /* 0x000000020f027209 */ /* 0x000fe40007810000 */
[----:B------:R-:W-:Y:S01]  /*9720*/  FMNMX.FTZ R3, R16, R3, !PT ;  /* 0x0000000310037209 */ /* 0x000fe20007810000 */
[----:B------:R-:W-:Y:S03]  /*9730*/  HMMA.16816.F32 R32, R160, R142, R32 ;  /* 0x0000008ea020723c */ /* 0x000fe60000001820 */
[----:B------:R-:W-:Y:S02]  /*9740*/  FMNMX.FTZ R2, R18, R2, !PT ;  /* 0x0000000212027209 */ /* 0x000fe40007810000 */
[----:B------:R-:W-:Y:S02]  /*9750*/  FMNMX.FTZ R3, R17, R3, !PT ;  /* 0x0000000311037209 */ /* 0x000fe40007810000 */
[----:B------:R-:W-:Y:S02]  /*9760*/  FMNMX.FTZ R2, R19, R2, !PT ;  /* 0x0000000213027209 */ /* 0x000fe40007810000 */
[----:B------:R-:W-:Y:S03]  /*9770*/  FMNMX.FTZ R125, R20, R3, !PT ;  /* 0x00000003147d7209 */ /* 0x000fe60007810000 */
        /* <DEDUP_REMOVED lines=11> */
[----:B------:R-:W-:Y:S02]  /*9830*/  IADD3 R2, R210, 0x1, RZ ;  /* 0x00000001d2027810 */ /* 0x000fe40007ffe0ff */
[----:B------:R-:W-:Y:S02]  /*9840*/  FMNMX.FTZ R125, R32, R125, !PT ;  /* 0x0000007d207d7209 */ /* 0x000fe40007810000 */
[----:B------:R-:W-:Y:S02]  /*9850*/  FMNMX.FTZ R124, R34, R124, !PT ;  /* 0x0000007c227c7209 */ /* 0x000fe40007810000 */
[----:B------:R-:W-:Y:S02]  /*9860*/  SEL R210, R2, RZ, !P0 ;  /* 0x000000ff02d27207 */ /* 0x000fe40004000000 */
[----:B------:R-:W-:Y:S02]  /*9870*/  FMNMX.FTZ R125, R33, R125, !PT ;  /* 0x0000007d217d7209 */ /* 0x000fe40007810000 */
[----:B------:R-:W-:Y:S01]  /*9880*/  FMNMX.FTZ R124, R35, R124, !PT ;  /* 0x0000007c237c7209 */ /* 0x000fe20007810000 */
[----:B------:R-:W-:-:S05]  /*9890*/  BRA.DIV ~URZ, `(.L_x_2755) ;  /* 0x000057427f007947 */ /* 0x000fca000b800000 */
[----:B------:R1:W2:Y:S02]  /*98a0*/  SHFL.BFLY PT, R2, R125, 0x2, 0x1f ;  /* 0x0c401f007d027f89 */ /* 0x0002a400000e0000 */
.L_x_2811:
[----:B-12---:R-:W-:Y:S01]  /*98b0*/  FMNMX.FTZ R125, R125, R2, !PT ;  /* 0x000000027d7d7209 */ /* 0x006fe20007810000 */
[----:B------:R-:W1:Y:S01]  /*98c0*/  SHFL.BFLY PT, R3, R124, 0x2, 0x1f ;  /* 0x0c401f007c037f89 */ /* 0x000e6200000e0000 */
[----:B------:R-:W-:Y:S07]  /*98d0*/  DEPBAR.LE SB0, 0x2 ;  /* 0x000080800000791a */ /* 0x000fee0000000000 */
[----:B------:R-:W-:Y:S01]  /*98e0*/  BAR.SYNC.DEFER_BLOCKING 0x0 ;  /* 0x0000000000007b1d */ /* 0x000fe20000010000 */
[----:B------:R-:W-:Y:S02]  /*98f0*/  ISETP.GE.AND P0, PT, R178, 0x2, PT ;  /* 0x00000002b200780c */ /* 0x000fe40003f06270 */
[----:B-1----:R-:W-:Y:S05]  /*9900*/  FMNMX.FTZ R124, R124, R3, !PT ;  /* 0x000000037c7c7209 */ /* 0x002fea0007810000 */
[----:B------:R-:W1:Y:S01]  /*9910*/  SHFL.BFLY PT, R2, R125, 0x1, 0x1f ;  /* 0x0c201f007d027f89 */ /* 0x000e6200000e0000 */
[----:B------:R-:W-:Y:S07]  /*9920*/  BSSY B0, `(.L_x_2756) ;  /* 0x00001c1000007945 */ /* 0x000fee0003800000 */
[----:B------:R-:W2:Y:S01]  /*9930*/  SHFL.BFLY PT, R3, R124, 0x1, 0x1f ;  /* 0x0c201f007c037f89 */ /* 0x000ea200000e0000 */
[----:B-1----:R-:W-:Y:S05]  /*9940*/  FMNMX.FTZ R125, R125, R2, !PT ;  /* 0x000000027d7d7209 */ /* 0x002fea0007810000 */
[C---:B------:R-:W-:Y:S02]  /*9950*/  FADD.FTZ R0, -R125.reuse, R0 ;  /* 0x000000007d007221 */ /* 0x040fe40000010100 */
[----:B------:R-:W-:Y:S01]  /*9960*/  FMUL.FTZ R161, R125, c[0x0][0x2d0] ;  /* 0x0000b4007da17a20 */ /* 0x000fe20000410000 */
[----:B--2---:R-:W-:Y:S01]  /*9970*/  FMNMX.FTZ R124, R124, R3, !PT ;  /* 0x000000037c7c7209 */ /* 0x004fe20007810000 */
[----:B------:R-:W-:Y:S01]  /*9980*/  FMUL.FTZ R0, R0, c[0x0][0x2d0] ;  /* 0x0000b40000007a20 */ /* 0x000fe20000410000 */
[----:B------:R-:W-:Y:S01]  /*9990*/  IADD3 R3, R191, R177, RZ ;  /* 0x000000b1bf037210 */ /* 0x000fe20007ffe0ff */
[--C-:B------:R-:W-:Y:S02]  /*99a0*/  FFMA.FTZ R4, R4, c[0x0][0x2d0], -R161.reuse ;  /* 0x0000b40004047a23 */ /* 0x100fe400000108a1 */
[----:B------:R1:W2:Y:S01]  /*99b0*/  MUFU.EX2 R2, R0 ;  /* 0x0000000000027308 */ /* 0x0002a20000000800 */
[----:B------:R-:W-:Y:S01]  /*99c0*/  FMUL.FTZ R162, R124, c[0x0][0x2d0] ;  /* 0x0000b4007ca27a20 */ /* 0x000fe20000410000 */
[----:B------:R-:W3:Y:S01]  /*99d0*/  LDSM.16.MT88.4 R140, [R3] ;  /* 0x00000000038c783b */ /* 0x000ee20000004200 */
[--C-:B------:R-:W-:Y:S01]  /*99e0*/  FFMA.FTZ R5, R5, c[0x0][0x2d0], -R161.reuse ;  /* 0x0000b40005057a23 */ /* 0x100fe200000108a1 */
[----:B------:R-:W-:Y:S01]  /*99f0*/  IADD3 R160, R189, R3, RZ ;  /* 0x00000003bda07210 */ /* 0x000fe20007ffe0ff */
[--C-:B------:R-:W-:Y:S02]  /*9a00*/  FFMA.FTZ R6, R6, c[0x0][0x2d0], -R162.reuse ;  /* 0x0000b40006067a23 */ /* 0x100fe400000108a2 */
[--C-:B------:R-:W-:Y:S02]  /*9a10*/  FFMA.FTZ R7, R7, c[0x0][0x2d0], -R162.reuse ;  /* 0x0000b40007077a23 */ /* 0x100fe400000108a2 */
[--C-:B------:R-:W-:Y:S01]  /*9a20*/  FFMA.FTZ R8, R8, c[0x0][0x2d0], -R161.reuse ;  /* 0x0000b40008087a23 */ /* 0x100fe200000108a1 */
[----:B------:R4:W-:Y:S01]  /*9a30*/  MUFU.EX2 R198, R4 ;  /* 0x0000000400c67308 */ /* 0x0009e20000000800 */
[--C-:B------:R-:W-:Y:S01]  /*9a40*/  FFMA.FTZ R9, R9, c[0x0][0x2d0], -R161.reuse ;  /* 0x0000b40009097a23 */ /* 0x100fe200000108a1 */
[----:B------:R-:W5:Y:S01]  /*9a50*/  LDSM.16.MT88.4 R144, [R160] ;  /* 0x00000000a090783b */ /* 0x000f620000004200 */
[--C-:B------:R-:W-:Y:S02]  /*9a60*/  FFMA.FTZ R10, R10, c[0x0][0x2d0], -R162.reuse ;  /* 0x0000b4000a0a7a23 */ /* 0x100fe400000108a2 */
[--C-:B------:R-:W-:Y:S02]  /*9a70*/  FFMA.FTZ R11, R11, c[0x0][0x2d0], -R162.reuse ;  /* 0x0000b4000b0b7a23 */ /* 0x100fe400000108a2 */
[--C-:B------:R-:W-:Y:S02]  /*9a80*/  FFMA.FTZ R16, R16, c[0x0][0x2d0], -R161.reuse ;  /* 0x0000b40010107a23 */ /* 0x100fe400000108a1 */
[--C-:B------:R-:W-:Y:S01]  /*9a90*/  FFMA.FTZ R17, R17, c[0x0][0x2d0], -R161.reuse ;  /* 0x0000b40011117a23 */ /* 0x100fe200000108a1 */
[----:B------:R-:W3:Y:S01]  /*9aa0*/  MUFU.EX2 R197, R5 ;  /* 0x0000000500c57308 */ /* 0x000ee20000000800 */
[----:B------:R-:W-:Y:S01]  /*9ab0*/  LDSM.16.MT88.4 R148, [R3+0x2800] ;  /* 0x002800000394783b */ /* 0x000fe20000004200 */
[----:B------:R-:W-:Y:S02]  /*9ac0*/  FFMA.FTZ R18, R18, c[0x0][0x2d0], -R162 ;  /* 0x0000b40012127a23 */ /* 0x000fe400000108a2 */
[----:B-1----:R-:W-:Y:S01]  /*9ad0*/  FADD.FTZ R0, -R124, R126 ;  /* 0x0000007e7c007221 */ /* 0x002fe20000010100 */
[----:B------:R-:W-:Y:S01]  /*9ae0*/  IADD3 R126, R192, R177, RZ ;  /* 0x000000b1c07e7210 */ /* 0x000fe20007ffe0ff */
[----:B--2---:R-:W-:Y:S02]  /*9af0*/  FMUL.FTZ R100, R2, R100 ;  /* 0x0000006402647220 */ /* 0x004fe40000410000 */
[----:B------:R-:W-:Y:S01]  /*9b00*/  FMUL.FTZ R0, R0, c[0x0][0x2d0] ;  /* 0x0000b40000007a20 */ /* 0x000fe20000410000 */
[----:B------:R-:W-:Y:S01]  /*9b10*/  IADD3 R127, R189, R126, RZ ;  /* 0x0000007ebd7f7210 */ /* 0x000fe20007ffe0ff */
[----:B------:R-:W-:Y:S01]  /*9b20*/  MUFU.EX2 R180, R6 ;  /* 0x0000000600b47308 */ /* 0x000fe20000000800 */
[C---:B------:R-:W-:Y:S01]  /*9b30*/  FMUL.FTZ R101, R2.reuse, R101 ;  /* 0x0000006502657220 */ /* 0x040fe20000410000 */
[----:B------:R-:W-:Y:S01]  /*9b40*/  LDSM.16.MT88.4 R152, [R160+0x2800] ;  /* 0x00280000a098783b */ /* 0x000fe20000004200 */
[C---:B------:R-:W-:Y:S02]  /*9b50*/  FMUL.FTZ R104, R2.reuse, R104 ;  /* 0x0000006802687220 */ /* 0x040fe40000410000 */
[C---:B----4-:R-:W-:Y:S02]  /*9b60*/  FMUL.FTZ R4, R2.reuse, R128 ;  /* 0x0000008002047220 */ /* 0x050fe40000410000 */
[C---:B------:R-:W-:Y:S02]  /*9b70*/  FMUL.FTZ R105, R2.reuse, R105 ;  /* 0x0000006902697220 */ /* 0x040fe40000410000 */
[C---:B------:R-:W-:Y:S01]  /*9b80*/  FMUL.FTZ R108, R2.reuse, R108 ;  /* 0x0000006c026c7220 */ /* 0x040fe20000410000 */
[----:B------:R-:W1:Y:S01]  /*9b90*/  MUFU.EX2 R0, R0 ;  /* 0x0000000000007308 */ /* 0x000e620000000800 */
[C---:B------:R-:W-:Y:S01]  /*9ba0*/  FMUL.FTZ R109, R2.reuse, R109 ;  /* 0x0000006d026d7220 */ /* 0x040fe20000410000 */
[----:B------:R-:W-:Y:S01]  /*9bb0*/  LDSM.16.MT88.4 R156, [R126+0x2800] ;  /* 0x002800007e9c783b */ /* 0x000fe20000004200 */
[--C-:B------:R-:W-:Y:S01]  /*9bc0*/  FFMA.FTZ R19, R19, c[0x0][0x2d0], -R162.reuse ;  /* 0x0000b40013137a23 */ /* 0x100fe200000108a2 */
[----:B---3--:R-:W-:Y:S01]  /*9bd0*/  F2FP.PACK_AB R136, R197, R198 ;  /* 0x000000c6c588723e */ /* 0x008fe200000000ff */
[----:B------:R-:W-:Y:S02]  /*9be0*/  FMUL.FTZ R5, R2, R129 ;  /* 0x0000008102057220 */ /* 0x000fe40000410000 */
        /* <DEDUP_REMOVED lines=11> */
[C---:B-1----:R-:W-:Y:S02]  /*9ca0*/  FMUL.FTZ R6, R0.reuse, R130 ;  /* 0x0000008200067220 */ /* 0x042fe40000410000 */
[C---:B------:R-:W-:Y:S02]  /*9cb0*/  FMUL.FTZ R102, R0.reuse, R102 ;  /* 0x0000006600667220 */ /* 0x040fe40000410000 */
[C---:B------:R-:W-:Y:S01]  /*9cc0*/  FMUL.FTZ R103, R0.reuse, R103 ;  /* 0x0000006700677220 */ /* 0x040fe20000410000 */
[----:B------:R-:W1:Y:S01]  /*9cd0*/  MUFU.EX2 R181, R9 ;  /* 0x0000000900b57308 */ /* 0x000e620000000800 */
[C---:B------:R-:W-:Y:S02]  /*9ce0*/  FMUL.FTZ R106, R0.reuse, R106 ;  /* 0x0000006a006a7220 */ /* 0x040fe40000410000 */
[C---:B------:R-:W-:Y:S01]  /*9cf0*/  FMUL.FTZ R107, R0.reuse, R107 ;  /* 0x0000006b006b7220 */ /* 0x040fe20000410000 */
[----:B--2---:R-:W-:Y:S01]  /*9d00*/  F2FP.PACK_AB R137, R179, R180 ;  /* 0x000000b4b389723e */ /* 0x004fe200000000ff */
[C---:B------:R-:W-:Y:S02]  /*9d10*/  FMUL.FTZ R7, R0.reuse, R131 ;  /* 0x0000008300077220 */ /* 0x040fe40000410000 */
[----:B------:R-:W2:Y:S01]  /*9d20*/  LDSM.16.MT88.4 R128, [R126] ;  /* 0x000000007e80783b */ /* 0x000ea20000004200 */
[C---:B------:R-:W-:Y:S02]  /*9d30*/  FMUL.FTZ R110, R0.reuse, R110 ;  /* 0x0000006e006e7220 */ /* 0x040fe40000410000 */
[----:B------:R4:W-:Y:S01]  /*9d40*/  MUFU.EX2 R176, R10 ;  /* 0x0000000a00b07308 */ /* 0x0009e20000000800 */
[----:B------:R-:W-:Y:S02]  /*9d50*/  FMUL.FTZ R111, R0, R111 ;  /* 0x0000006f006f7220 */ /* 0x000fe40000410000 */
[--C-:B------:R-:W-:Y:S02]  /*9d60*/  FFMA.FTZ R29, R29, c[0x0][0x2d0], -R161.reuse ;  /* 0x0000b4001d1d7a23 */ /* 0x100fe400000108a1 */
[----:B---3--:R-:W-:Y:S02]  /*9d70*/  FMUL.FTZ R8, R2, R132 ;  /* 0x0000008402087220 */ /* 0x008fe40000410000 */
[--C-:B------:R-:W-:Y:S02]  /*9d80*/  FFMA.FTZ R30, R30, c[0x0][0x2d0], -R162.reuse ;  /* 0x0000b4001e1e7a23 */ /* 0x100fe400000108a2 */
[--C-:B------:R-:W-:Y:S01]  /*9d90*/  FFMA.FTZ R31, R31, c[0x0][0x2d0], -R162.reuse ;  /* 0x0000b4001f1f7a23 */ /* 0x100fe200000108a2 */
[----:B------:R-:W3:Y:S01]  /*9da0*/  MUFU.EX2 R175, R11 ;  /* 0x0000000b00af7308 */ /* 0x000ee20000000800 */
[--C-:B------:R-:W-:Y:S02]  /*9db0*/  FFMA.FTZ R32, R32, c[0x0][0x2d0], -R161.reuse ;  /* 0x0000b40020207a23 */ /* 0x100fe400000108a1 */
[--C-:B------:R-:W-:Y:S01]  /*9dc0*/  FFMA.FTZ R33, R33, c[0x0][0x2d0], -R161.reuse ;  /* 0x0000b40021217a23 */ /* 0x100fe200000108a1 */
[----:B-1----:R-:W-:Y:S01]  /*9dd0*/  F2FP.PACK_AB R138, R181, R196 ;  /* 0x000000c4b58a723e */ /* 0x002fe200000000ff */
[----:B------:R-:W-:Y:S02]  /*9de0*/  FMUL.FTZ R9, R2, R133 ;  /* 0x0000008502097220 */ /* 0x000fe40000410000 */
[--C-:B------:R-:W-:Y:S02]  /*9df0*/  FFMA.FTZ R34, R34, c[0x0][0x2d0], -R162.reuse ;  /* 0x0000b40022227a23 */ /* 0x100fe400000108a2 */
[--C-:B------:R-:W-:Y:S01]  /*9e00*/  FFMA.FTZ R35, R35, c[0x0][0x2d0], -R162.reuse ;  /* 0x0000b40023237a23 */ /* 0x100fe200000108a2 */
[----:B------:R-:W-:Y:S01]  /*9e10*/  MUFU.EX2 R172, R16 ;  /* 0x0000001000ac7308 */ /* 0x000fe20000000800 */
[C---:B------:R-:W-:Y:S02]  /*9e20*/  FMUL.FTZ R112, R2.reuse, R112 ;  /* 0x0000007002707220 */ /* 0x040fe40000410000 */
[----:B------:R-:W-:Y:S02]  /*9e30*/  FMUL.FTZ R113, R2, R113 ;  /* 0x0000007102717220 */ /* 0x000fe40000410000 */
[C---:B----4-:R-:W-:Y:S02]  /*9e40*/  FMUL.FTZ R10, R0.reuse, R134 ;  /* 0x00000086000a7220 */ /* 0x050fe40000410000 */
[C---:B------:R-:W-:Y:S02]  /*9e50*/  FMUL.FTZ R114, R0.reuse, R114 ;  /* 0x0000007200727220 */ /* 0x040fe40000410000 */
[----:B------:R-:W-:Y:S01]  /*9e60*/  FMUL.FTZ R115, R0, R115 ;  /* 0x0000007300737220 */ /* 0x000fe20000410000 */
[----:B------:R-:W-:Y:S01]  /*9e70*/  MUFU.EX2 R171, R17 ;  /* 0x0000001100ab7308 */ /* 0x000fe20000000800 */
[C---:B------:R-:W-:Y:S02]  /*9e80*/  FMUL.FTZ R116, R2.reuse, R116 ;  /* 0x0000007402747220 */ /* 0x040fe40000410000 */
[----:B------:R-:W-:Y:S01]  /*9e90*/  FMUL.FTZ R117, R2, R117 ;  /* 0x0000007502757220 */ /* 0x000fe20000410000 */
[----:B---3--:R-:W-:Y:S01]  /*9ea0*/  F2FP.PACK_AB R139, R175, R176 ;  /* 0x000000b0af8b723e */ /* 0x008fe200000000ff */
[C---:B------:R-:W-:Y:S02]  /*9eb0*/  FMUL.FTZ R11, R0.reuse, R135 ;  /* 0x00000087000b7220 */ /* 0x040fe40000410000 */
[----:B------:R-:W1:Y:S01]  /*9ec0*/  LDSM.16.MT88.4 R132, [R127] ;  /* 0x000000007f84783b */ /* 0x000e620000004200 */
[C---:B------:R-:W-:Y:S02]  /*9ed0*/  FMUL.FTZ R118, R0.reuse, R118 ;  /* 0x0000007600767220 */ /* 0x040fe40000410000 */
[----:B------:R-:W-:Y:S01]  /*9ee0*/  MUFU.EX2 R168, R18 ;  /* 0x0000001200a87308 */ /* 0x000fe20000000800 */
[C---:B------:R-:W-:Y:S05]  /*9ef0*/  HMMA.16816.F32 R4, R136.reuse, R140, R4 ;  /* 0x0000008c8804723c */ /* 0x040fea0000001804 */
[----:B------:R-:W-:Y:S02]  /*9f00*/  FMUL.FTZ R119, R0, R119 ;  /* 0x0000007700777220 */ /* 0x000fe40000410000 */
[C---:B------:R-:W-:Y:S01]  /*9f10*/  FMUL.FTZ R120, R2.reuse, R120 ;  /* 0x0000007802787220 */ /* 0x040fe20000410000 */
[C---:B------:R-:W-:Y:S01]  /*9f20*/  HMMA.16816.F32 R8, R136.reuse, R142, R8 ;  /* 0x0000008e8808723c */ /* 0x040fe20000001808 */
[----:B------:R-:W3:Y:S01]  /*9f30*/  LDSM.16.MT88.4 R140, [R3+0x2000] ;  /* 0x00200000038c783b */ /* 0x000ee20000004200 */
[----:B------:R4:W-:Y:S02]  /*9f40*/  MUFU.EX2 R167, R19 ;  /* 0x0000001300a77308 */ /* 0x0009e40000000800 */
[----:B------:R-:W-:Y:S02]  /*9f50*/  FMUL.FTZ R121, R2, R121 ;  /* 0x0000007902797220 */ /* 0x000fe40000410000 */
[C---:B------:R-:W-:Y:S02]  /*9f60*/  FMUL.FTZ R122, R0.reuse, R122 ;  /* 0x0000007a007a7220 */ /* 0x040fe40000410000 */
[C---:B-----5:R-:W-:Y:S04]  /*9f70*/  HMMA.16816.F32 R100, R136.reuse, R144, R100 ;  /* 0x000000908864723c */ /* 0x060fe80000001864 */
[----:B------:R-:W-:Y:S01]  /*9f80*/  MUFU.EX2 R166, R20 ;  /* 0x0000001400a67308 */ /* 0x000fe20000000800 */
[----:B------:R-:W-:Y:S02]  /*9f90*/  FMUL.FTZ R123, R0, R123 ;  /* 0x0000007b007b7220 */ /* 0x000fe40000410000 */
[C---:B------:R-:W-:Y:S01]  /*9fa0*/  FMUL.FTZ R36, R2.reuse, R36 ;  /* 0x0000002402247220 */ /* 0x040fe20000410000 */
[C---:B------:R-:W-:Y:S01]  /*9fb0*/  HMMA.16816.F32 R104, R136.reuse, R146, R104 ;  /* 0x000000928868723c */ /* 0x040fe20000001868 */
[----:B------:R-:W-:Y:S03]  /*9fc0*/  LDSM.16.MT88.4 R144, [R160+0x800] ;  /* 0x00080000a090783b */ /* 0x000fe60000004200 */
[----:B------:R-:W-:Y:S02]  /*9fd0*/  FMUL.FTZ R37, R2, R37 ;  /* 0x0000002502257220 */ /* 0x000fe40000410000 */
[----:B------:R-:W-:Y:S01]  /*9fe0*/  MUFU.EX2 R165, R21 ;  /* 0x0000001500a57308 */ /* 0x000fe20000000800 */
[C---:B------:R-:W-:Y:S01]  /*9ff0*/  FMUL.FTZ R38, R0.reuse, R38 ;  /* 0x0000002600267220 */ /* 0x040fe20000410000 */
[C---:B--2---:R-:W-:Y:S01]  /*a000*/  HMMA.16816.F32 R108, R136.reuse, R128, R108 ;  /* 0x00000080886c723c */ /* 0x044fe2000000186c */
[----:B----4-:R-:W-:Y:S03]  /*a010*/  LDSM.16.MT88.4 R16, [R126+0x800] ;  /* 0x000800007e10783b */ /* 0x010fe60000004200 */
[----:B------:R-:W-:Y:S02]  /*a020*/  FMUL.FTZ R39, R0, R39 ;  /* 0x0000002700277220 */ /* 0x000fe40000410000 */
[C---:B------:R-:W-:Y:S02]  /*a030*/  FMUL.FTZ R40, R2.reuse, R40 ;  /* 0x0000002802287220 */ /* 0x040fe40000410000 */
[C---:B------:R-:W-:Y:S01]  /*a040*/  HMMA.16816.F32 R112, R136.reuse, R130, R112 ;  /* 0x000000828870723c */ /* 0x040fe20000001870 */
[----:B------:R-:W-:Y:S01]  /*a050*/  MUFU.EX2 R164, R24 ;  /* 0x0000001800a47308 */ /* 0x000fe20000000800 */
[----:B------:R-:W2:Y:S02]  /*a060*/  LDSM.16.MT88.4 R128, [R160+0x2000] ;  /* 0x00200000a080783b */ /* 0x000ea40000004200 */
[----:B------:R-:W-:Y:S02]  /*a070*/  FMUL.FTZ R41, R2, R41 ;  /* 0x0000002902297220 */ /* 0x000fe40000410000 */
[C---:B------:R-:W-:Y:S02]  /*a080*/  FMUL.FTZ R42, R0.reuse, R42 ;  /* 0x0000002a002a7220 */ /* 0x040fe40000410000 */
[C---:B-1----:R-:W-:Y:S03]  /*a090*/  HMMA.16816.F32 R116, R136.reuse, R132, R116 ;  /* 0x000000848874723c */ /* 0x042fe60000001874 */
[----:B------:R-:W-:Y:S01]  /*a0a0*/  MUFU.EX2 R163, R25 ;  /* 0x0000001900a37308 */ /* 0x000fe20000000800 */
[----:B------:R-:W-:Y:S02]  /*a0b0*/  FMUL.FTZ R43, R0, R43 ;  /* 0x0000002b002b7220 */ /* 0x000fe40000410000 */
[C---:B------:R-:W-:Y:S02]  /*a0c0*/  FMUL.FTZ R44, R2.reuse, R44 ;  /* 0x0000002c022c7220 */ /* 0x040fe40000410000 */
[C---:B------:R-:W-:Y:S01]  /*a0d0*/  HMMA.16816.F32 R120, R136.reuse, R134, R120 ;  /* 0x000000868878723c */ /* 0x040fe20000001878 */
[----:B------:R-:W1:Y:S03]  /*a0e0*/  LDSM.16.MT88.4 R132, [R126+0x2000] ;  /* 0x002000007e84783b */ /* 0x000e660000004200 */
        /* <DEDUP_REMOVED lines=18> */
[----:B------:R-:W-:Y:S03]  /*a210*/  FMUL.FTZ R57, R2, R57 ;  /* 0x0000003902397220 */ /* 0x000fe60000410000 */
[C---:B-1----:R-:W-:Y:S03]  /*a220*/  HMMA.16816.F32 R52, R136.reuse, R132, R52 ;  /* 0x000000848834723c */ /* 0x042fe60000001834 */
[C---:B------:R-:W-:Y:S02]  /*a230*/  FMUL.FTZ R58, R0.reuse, R58 ;  /* 0x0000003a003a7220 */ /* 0x040fe40000410000 */
[----:B------:R-:W-:Y:S02]  /*a240*/  FMUL.FTZ R59, R0, R59 ;  /* 0x0000003b003b7220 */ /* 0x000fe40000410000 */
[C---:B------:R-:W-:Y:S02]  /*a250*/  FMUL.FTZ R60, R2.reuse, R60 ;  /* 0x0000003c023c7220 */ /* 0x040fe40000410000 */
[----:B------:R-:W-:Y:S03]  /*a260*/  FMUL.FTZ R61, R2, R61 ;  /* 0x0000003d023d7220 */ /* 0x000fe60000410000 */
[C---:B------:R-:W-:Y:S01]  /*a270*/  HMMA.16816.F32 R56, R136.reuse, R134, R56 ;  /* 0x000000868838723c */ /* 0x040fe20000001838 */
[----:B------:R-:W1:Y:S02]  /*a280*/  LDSM.16.MT88.4 R132, [R160+0x4000] ;  /* 0x00400000a084783b */ /* 0x000e640000004200 */
        /* <DEDUP_REMOVED lines=15> */
[C---:B--2---:R-:W-:Y:S03]  /*a380*/  HMMA.16816.F32 R68, R136.reuse, R128, R68 ;  /* 0x000000808844723c */ /* 0x044fe60000001844 */
[C---:B------:R-:W-:Y:S02]  /*a390*/  FMUL.FTZ R74, R0.reuse, R74 ;  /* 0x0000004a004a7220 */ /* 0x040fe40000410000 */
[----:B------:R-:W-:Y:S02]  /*a3a0*/  FMUL.FTZ R75, R0, R75 ;  /* 0x0000004b004b7220 */ /* 0x000fe40000410000 */
[C---:B------:R-:W-:Y:S02]  /*a3b0*/  FMUL.FTZ R76, R2.reuse, R76 ;  /* 0x0000004c024c7220 */ /* 0x040fe40000410000 */
[----:B------:R-:W-:Y:S03]  /*a3c0*/  FMUL.FTZ R77, R2, R77 ;  /* 0x0000004d024d7220 */ /* 0x000fe60000410000 */
[C---:B------:R-:W-:Y:S01]  /*a3d0*/  HMMA.16816.F32 R72, R136.reuse, R130, R72 ;  /* 0x000000828848723c */ /* 0x040fe20000001848 */
[----:B------:R-:W2:Y:S02]  /*a3e0*/  LDSM.16.MT88.4 R128, [R127+0x4000] ;  /* 0x004000007f80783b */ /* 0x000ea40000004200 */
[C---:B------:R-:W-:Y:S02]  /*a3f0*/  FMUL.FTZ R78, R0.reuse, R78 ;  /* 0x0000004e004e7220 */ /* 0x040fe40000410000 */
        /* <DEDUP_REMOVED lines=12> */
[--C-:B------:R-:W-:Y:S02]  /*a4c0*/  FFMA.FTZ R12, R12, c[0x0][0x2d0], -R161.reuse ;  /* 0x0000b4000c0c7a23 */ /* 0x100fe400000108a1 */
[----:B------:R-:W-:Y:S02]  /*a4d0*/  FFMA.FTZ R13, R13, c[0x0][0x2d0], -R161 ;  /* 0x0000b4000d0d7a23 */ /* 0x000fe400000108a1 */
[----:B------:R-:W-:Y:S01]  /*a4e0*/  MUFU.EX2 R174, R12 ;  /* 0x0000000c00ae7308 */ /* 0x000fe20000000800 */
[C---:B---3--:R-:W-:Y:S03]  /*a4f0*/  HMMA.16816.F32 R84, R136.reuse, R140, R84 ;  /* 0x0000008c8854723c */ /* 0x048fe60000001854 */
[--C-:B------:R-:W-:Y:S02]  /*a500*/  FFMA.FTZ R14, R14, c[0x0][0x2d0], -R162.reuse ;  /* 0x0000b4000e0e7a23 */ /* 0x100fe400000108a2 */
[----:B------:R-:W-:Y:S02]  /*a510*/  FFMA.FTZ R15, R15, c[0x0][0x2d0], -R162 ;  /* 0x0000b4000f0f7a23 */ /* 0x000fe400000108a2 */
[C---:B------:R-:W-:Y:S02]  /*a520*/  FMUL.FTZ R88, R2.reuse, R88 ;  /* 0x0000005802587220 */ /* 0x040fe40000410000 */
[----:B------:R-:W-:Y:S01]  /*a530*/  FMUL.FTZ R89, R2, R89 ;  /* 0x0000005902597220 */ /* 0x000fe20000410000 */
[----:B------:R-:W3:Y:S02]  /*a540*/  MUFU.EX2 R173, R13 ;  /* 0x0000000d00ad7308 */ /* 0x000ee40000000800 */
[C---:B------:R-:W-:Y:S02]  /*a550*/  FMUL.FTZ R90, R0.reuse, R90 ;  /* 0x0000005a005a7220 */ /* 0x040fe40000410000 */
[----:B------:R-:W-:Y:S02]  /*a560*/  FMUL.FTZ R91, R0, R91 ;  /* 0x0000005b005b7220 */ /* 0x000fe40000410000 */
[C---:B------:R-:W-:Y:S02]  /*a570*/  FMUL.FTZ R92, R2.reuse, R92 ;  /* 0x0000005c025c7220 */ /* 0x040fe40000410000 */
[----:B------:R-:W-:Y:S02]  /*a580*/  FMUL.FTZ R93, R2, R93 ;  /* 0x0000005d025d7220 */ /* 0x000fe40000410000 */
[----:B------:R4:W-:Y:S01]  /*a590*/  MUFU.EX2 R170, R14 ;  /* 0x0000000e00aa7308 */ /* 0x0009e20000000800 */
[C---:B------:R-:W-:Y:S01]  /*a5a0*/  HMMA.16816.F32 R88, R136.reuse, R142, R88 ;  /* 0x0000008e8858723c */ /* 0x040fe20000001858 */
[----:B------:R-:W5:Y:S02]  /*a5b0*/  LDSM.16.MT88.4 R140, [R127+0x800] ;  /* 0x000800007f8c783b */ /* 0x000f640000004200 */
[C---:B------:R-:W-:Y:S02]  /*a5c0*/  FMUL.FTZ R94, R0.reuse, R94 ;  /* 0x0000005e005e7220 */ /* 0x040fe40000410000 */
[----:B------:R-:W-:Y:S02]  /*a5d0*/  FMUL.FTZ R95, R0, R95 ;  /* 0x0000005f005f7220 */ /* 0x000fe40000410000 */
[C---:B------:R-:W-:Y:S02]  /*a5e0*/  FMUL.FTZ R96, R2.reuse, R96 ;  /* 0x0000006002607220 */ /* 0x040fe40000410000 */
[----:B------:R-:W1:Y:S03]  /*a5f0*/  MUFU.EX2 R169, R15 ;  /* 0x0000000f00a97308 */ /* 0x000e660000000800 */
[C---:B--2---:R-:W-:Y:S03]  /*a600*/  HMMA.16816.F32 R92, R136.reuse, R128, R92 ;  /* 0x00000080885c723c */ /* 0x044fe6000000185c */
[----:B------:R-:W-:Y:S01]  /*a610*/  FMUL.FTZ R97, R2, R97 ;  /* 0x0000006102617220 */ /* 0x000fe20000410000 */
[----:B---3--:R-:W-:Y:S01]  /*a620*/  F2FP.PACK_AB R12, R173, R174 ;  /* 0x000000aead0c723e */ /* 0x008fe200000000ff */
[C---:B------:R-:W-:Y:S02]  /*a630*/  FMUL.FTZ R98, R0.reuse, R98 ;  /* 0x0000006200627220 */ /* 0x040fe40000410000 */
[----:B------:R-:W-:Y:S02]  /*a640*/  FMUL.FTZ R99, R0, R99 ;  /* 0x0000006300637220 */ /* 0x000fe40000410000 */
[----:B------:R-:W-:Y:S03]  /*a650*/  FFMA.FTZ R2, R2, R214, R198 ;  /* 0x000000d602027223 */ /* 0x000fe600000100c6 */
[----:B----4-:R-:W-:Y:S01]  /*a660*/  F2FP.PACK_AB R14, R171, R172 ;  /* 0x000000acab0e723e */ /* 0x010fe200000000ff */
[----:B------:R-:W-:Y:S01]  /*a670*/  FFMA.FTZ R0, R0, R215, R180 ;  /* 0x000000d700007223 */ /* 0x000fe200000100b4 */
[----:B------:R-:W-:Y:S01]  /*a680*/  HMMA.16816.F32 R96, R136, R130, R96 ;  /* 0x000000828860723c */ /* 0x000fe20000001860 */
[----:B------:R-:W2:Y:S02]  /*a690*/  LDSM.16.MT88.4 R128, [R127+0x2800] ;  /* 0x002800007f80783b */ /* 0x000ea40000004200 */
[----:B-1----:R-:W-:Y:S02]  /*a6a0*/  F2FP.PACK_AB R13, R169, R170 ;  /* 0x000000aaa90d723e */ /* 0x002fe400000000ff */
[----:B------:R-:W-:Y:S04]  /*a6b0*/  F2FP.PACK_AB R15, R167, R168 ;  /* 0x000000a8a70f723e */ /* 0x000fe800000000ff */
[----:B------:R-:W-:Y:S03]  /*a6c0*/  LDSM.16.MT88.4 R136, [R126+0x4800] ;  /* 0x004800007e88783b */ /* 0x000fe60000004200 */
        /* <DEDUP_REMOVED lines=8> */
[----:B------:R-:W1:Y:S07]  /*a750*/  LDSM.16.MT88.4 R16, [R3+0x4800] ;  /* 0x004800000310783b */ /* 0x000e6e0000004200 */
[C---:B-----5:R-:W-:Y:S08]  /*a760*/  HMMA.16816.F32 R116, R12.reuse, R140, R116 ;  /* 0x0000008c0c74723c */ /* 0x060ff00000001874 */
[C---:B------:R-:W-:Y:S01]  /*a770*/  HMMA.16816.F32 R120, R12.reuse, R142, R120 ;  /* 0x0000008e0c78723c */ /* 0x040fe20000001878 */
[----:B------:R-:W-:Y:S07]  /*a780*/  LDSM.16.MT88.4 R140, [R126+0x1000] ;  /* 0x001000007e8c783b */ /* 0x000fee0000004200 */
[C---:B------:R-:W-:Y:S01]  /*a790*/  HMMA.16816.F32 R36, R12.reuse, R148, R36 ;  /* 0x000000940c24723c */ /* 0x040fe20000001824 */
[----:B------:R-:W-:Y:S07]  /*a7a0*/  MUFU.EX2 R149, R34 ;  /* 0x0000002200957308 */ /* 0x000fee0000000800 */
[C---:B------:R-:W-:Y:S03]  /*a7b0*/  HMMA.16816.F32 R40, R12.reuse, R150, R40 ;  /* 0x000000960c28723c */ /* 0x040fe60000001828 */
[----:B------:R-:W-:Y:S05]  /*a7c0*/  MUFU.EX2 R151, R30 ;  /* 0x0000001e00977308 */ /* 0x000fea0000000800 */
[C---:B------:R-:W-:Y:S05]  /*a7d0*/  HMMA.16816.F32 R44, R12.reuse, R152, R44 ;  /* 0x000000980c2c723c */ /* 0x040fea000000182c */
[----:B------:R-:W-:Y:S03]  /*a7e0*/  MUFU.EX2 R150, R31 ;  /* 0x0000001f00967308 */ /* 0x000fe60000000800 */
[C---:B------:R-:W-:Y:S07]  /*a7f0*/  HMMA.16816.F32 R48, R12.reuse, R154, R48 ;  /* 0x0000009a0c30723c */ /* 0x040fee0000001830 */
[----:B------:R-:W-:Y:S01]  /*a800*/  MUFU.EX2 R155, R28 ;  /* 0x0000001c009b7308 */ /* 0x000fe20000000800 */
[C---:B------:R-:W-:Y:S08]  /*a810*/  HMMA.16816.F32 R52, R12.reuse, R156, R52 ;  /* 0x0000009c0c34723c */ /* 0x040ff00000001834 */
[C---:B------:R-:W-:Y:S01]  /*a820*/  HMMA.16816.F32 R56, R12.reuse, R158, R56 ;  /* 0x0000009e0c38723c */ /* 0x040fe20000001838 */
[----:B------:R-:W-:Y:S07]  /*a830*/  MUFU.EX2 R159, R22 ;  /* 0x00000016009f7308 */ /* 0x000fee0000000800 */
[C---:B--2---:R-:W-:Y:S03]  /*a840*/  HMMA.16816.F32 R60, R12.reuse, R128, R60 ;  /* 0x000000800c3c723c */ /* 0x044fe6000000183c */
[----:B------:R2:W3:Y:S05]  /*a850*/  MUFU.EX2 R158, R23 ;  /* 0x00000017009e7308 */ /* 0x0004ea0000000800 */
[C---:B------:R-:W-:Y:S01]  /*a860*/  HMMA.16816.F32 R64, R12.reuse, R130, R64 ;  /* 0x000000820c40723c */ /* 0x040fe20000001840 */
[----:B------:R-:W4:Y:S04]  /*a870*/  LDSM.16.MT88.4 R128, [R127+0x4800] ;  /* 0x004800007f80783b */ /* 0x000f280000004200 */
[----:B------:R-:W-:Y:S03]  /*a880*/  MUFU.EX2 R157, R26 ;  /* 0x0000001a009d7308 */ /* 0x000fe60000000800 */
[C---:B-1----:R-:W-:Y:S07]  /*a890*/  HMMA.16816.F32 R68, R12.reuse, R16, R68 ;  /* 0x000000100c44723c */ /* 0x042fee0000001844 */
[----:B------:R1:W5:Y:S01]  /*a8a0*/  MUFU.EX2 R156, R27 ;  /* 0x0000001b009c7308 */ /* 0x0003620000000800 */
[C---:B------:R-:W-:Y:S01]  /*a8b0*/  HMMA.16816.F32 R72, R12.reuse, R18, R72 ;  /* 0x000000120c48723c */ /* 0x040fe20000001848 */
[----:B------:R-:W3:Y:S07]  /*a8c0*/  LDSM.16.MT88.4 R16, [R3+0x1000] ;  /* 0x001000000310783b */ /* 0x000eee0000004200 */
[C---:B------:R-:W-:Y:S01]  /*a8d0*/  HMMA.16816.F32 R76, R12.reuse, R132, R76 ;  /* 0x000000840c4c723c */ /* 0x040fe2000000184c */
[----:B--2---:R-:W2:Y:S01]  /*a8e0*/  LDSM.16.MT88.4 R20, [R160+0x1000] ;  /* 0x00100000a014783b */ /* 0x004ea20000004200 */
[----:B------:R3:W2:Y:S06]  /*a8f0*/  MUFU.EX2 R154, R29 ;  /* 0x0000001d009a7308 */ /* 0x0006ac0000000800 */
[C---:B------:R-:W-:Y:S01]  /*a900*/  HMMA.16816.F32 R80, R12.reuse, R134, R80 ;  /* 0x000000860c50723c */ /* 0x040fe20000001850 */
[----:B------:R-:W-:Y:S03]  /*a910*/  LDSM.16.MT88.4 R132, [R3+0x3000] ;  /* 0x003000000384783b */ /* 0x000fe60000004200 */
[----:B------:R-:W-:Y:S04]  /*a920*/  MUFU.EX2 R153, R32 ;  /* 0x0000002000997308 */ /* 0x000fe80000000800 */
[C---:B------:R-:W-:Y:S01]  /*a930*/  HMMA.16816.F32 R84, R12.reuse, R136, R84 ;  /* 0x000000880c54723c */ /* 0x040fe20000001854 */
[----:B-1----:R-:W1:Y:S05]  /*a940*/  LDSM.16.MT88.4 R24, [R127+0x1000] ;  /* 0x001000007f18783b */ /* 0x002e6a0000004200 */
[----:B------:R-:W1:Y:S02]  /*a950*/  MUFU.EX2 R152, R33 ;  /* 0x0000002100987308 */ /* 0x000e640000000800 */
[C---:B------:R-:W-:Y:S01]  /*a960*/  HMMA.16816.F32 R88, R12.reuse, R138, R88 ;  /* 0x0000008a0c58723c */ /* 0x040fe20000001858 */
[----:B------:R-:W-:Y:S07]  /*a970*/  LDSM.16.MT88.4 R136, [R126+0x3800] ;  /* 0x003800007e88783b */ /* 0x000fee0000004200 */
[C---:B----4-:R-:W-:Y:S01]  /*a980*/  HMMA.16816.F32 R92, R12.reuse, R128, R92 ;  /* 0x000000800c5c723c */ /* 0x050fe2000000185c */
[----:B---3--:R-:W-:Y:S01]  /*a990*/  LDSM.16.MT88.4 R28, [R126+0x1800] ;  /* 0x001800007e1c783b */ /* 0x008fe20000004200 */
[----:B------:R3:W4:Y:S06]  /*a9a0*/  MUFU.EX2 R148, R35 ;  /* 0x0000002300947308 */ /* 0x00072c0000000800 */
[----:B------:R-:W-:Y:S01]  /*a9b0*/  HMMA.16816.F32 R96, R12, R130, R96 ;  /* 0x000000820c60723c */ /* 0x000fe20000001860 */
[----:B------:R-:W1:Y:S06]  /*a9c0*/  LDSM.16.MT88.4 R128, [R160+0x3000] ;  /* 0x00300000a080783b */ /* 0x000e6c0000004200 */
[----:B------:R-:W-:Y:S02]  /*a9d0*/  F2FP.PACK_AB R12, R165, R166 ;  /* 0x000000a6a50c723e */ /* 0x000fe400000000ff */
[----:B------:R-:W-:Y:S03]  /*a9e0*/  F2FP.PACK_AB R14, R163, R164 ;  /* 0x000000a4a30e723e */ /* 0x000fe600000000ff */
[----:B------:R-:W-:Y:S02]  /*a9f0*/  F2FP.PACK_AB R13, R158, R159 ;  /* 0x0000009f9e0d723e */ /* 0x000fe400000000ff */
[----:B-----5:R-:W-:Y:S01]  /*aa00*/  F2FP.PACK_AB R15, R156, R157 ;  /* 0x0000009d9c0f723e */ /* 0x020fe200000000ff */
[----:B---3--:R-:W-:Y:S06]  /*aa10*/  LDSM.16.MT88.4 R32, [R127+0x1800] ;  /* 0x001800007f20783b */ /* 0x008fec0000004200 */
[C---:B------:R-:W-:Y:S08]  /*aa20*/  HMMA.16816.F32 R4, R12.reuse, R16, R4 ;  /* 0x000000100c04723c */ /* 0x040ff00000001804 */
[C---:B------:R-:W-:Y:S01]  /*aa30*/  HMMA.16816.F32 R8, R12.reuse, R18, R8 ;  /* 0x000000120c08723c */ /* 0x040fe20000001808 */
[----:B------:R-:W3:Y:S07]  /*aa40*/  LDSM.16.MT88.4 R16, [R126+0x3000] ;  /* 0x003000007e10783b */ /* 0x000eee0000004200 */
[C---:B--2---:R-:W-:Y:S08]  /*aa50*/  HMMA.16816.F32 R100, R12.reuse, R20, R100 ;  /* 0x000000140c64723c */ /* 0x044ff00000001864 */
[C---:B------:R-:W-:Y:S01]  /*aa60*/  HMMA.16816.F32 R104, R12.reuse, R22, R104 ;  /* 0x000000160c68723c */ /* 0x040fe20000001868 */
[----:B------:R-:W2:Y:S07]  /*aa70*/  LDSM.16.MT88.4 R20, [R127+0x3000] ;  /* 0x003000007f14783b */ /* 0x000eae0000004200 */
        /* <DEDUP_REMOVED lines=11> */
[----:B------:R-:W5:Y:S07]  /*ab30*/  LDSM.16.MT88.4 R128, [R160+0x5000] ;  /* 0x00500000a080783b */ /* 0x000f6e0000004200 */
[C---:B---3--:R-:W-:Y:S08]  /*ab40*/  HMMA.16816.F32 R52, R12.reuse, R16, R52 ;  /* 0x000000100c34723c */ /* 0x048ff00000001834 */
[C---:B------:R-:W-:Y:S01]  /*ab50*/  HMMA.16816.F32 R56, R12.reuse, R18, R56 ;  /* 0x000000120c38723c */ /* 0x040fe20000001838 */
[----:B------:R-:W3:Y:S07]  /*ab60*/  LDSM.16.MT88.4 R16, [R126+0x5000] ;  /* 0x005000007e10783b */ /* 0x000eee0000004200 */
[C---:B--2---:R-:W-:Y:S08]  /*ab70*/  HMMA.16816.F32 R60, R12.reuse, R20, R60 ;  /* 0x000000140c3c723c */ /* 0x044ff0000000183c */
[C---:B------:R-:W-:Y:S01]  /*ab80*/  HMMA.16816.F32 R64, R12.reuse, R22, R64 ;  /* 0x000000160c40723c */ /* 0x040fe20000001840 */
[----:B------:R-:W2:Y:S07]  /*ab90*/  LDSM.16.MT88.4 R20, [R127+0x5000] ;  /* 0x005000007f14783b */ /* 0x000eae0000004200 */
[C---:B-1----:R-:W-:Y:S08]  /*aba0*/  HMMA.16816.F32 R68, R12.reuse, R24, R68 ;  /* 0x000000180c44723c */ /* 0x042ff00000001844 */
[C---:B------:R-:W-:Y:S01]  /*abb0*/  HMMA.16816.F32 R72, R12.reuse, R26, R72 ;  /* 0x0000001a0c48723c */ /* 0x040fe20000001848 */
[----:B------:R-:W1:Y:S07]  /*abc0*/  LDSM.16.MT88.4 R24, [R160+0x1800] ;  /* 0x00180000a018783b */ /* 0x000e6e0000004200 */
[C---:B-----5:R-:W-:Y:S08]  /*abd0*/  HMMA.16816.F32 R76, R12.reuse, R128, R76 ;  /* 0x000000800c4c723c */ /* 0x060ff0000000184c */
[C---:B------:R-:W-:Y:S08]  /*abe0*/  HMMA.16816.F32 R80, R12.reuse, R130, R80 ;  /* 0x000000820c50723c */ /* 0x040ff00000001850 */
[C---:B---3--:R-:W-:Y:S08]  /*abf0*/  HMMA.16816.F32 R84, R12.reuse, R16, R84 ;  /* 0x000000100c54723c */ /* 0x048ff00000001854 */
[C---:B------:R-:W-:Y:S01]  /*ac00*/  HMMA.16816.F32 R88, R12.reuse, R18, R88 ;  /* 0x000000120c58723c */ /* 0x040fe20000001858 */
[----:B------:R3:W5:Y:S07]  /*ac10*/  LDSM.16.MT88.4 R16, [R3+0x3800] ;  /* 0x003800000310783b */ /* 0x00076e0000004200 */
[C---:B--2---:R-:W-:Y:S08]  /*ac20*/  HMMA.16816.F32 R92, R12.reuse, R20, R92 ;  /* 0x000000140c5c723c */ /* 0x044ff0000000185c */
[----:B------:R-:W-:Y:S01]  /*ac30*/  HMMA.16816.F32 R96, R12, R22, R96 ;  /* 0x000000160c60723c */ /* 0x000fe20000001860 */
[----:B------:R-:W2:Y:S06]  /*ac40*/  LDSM.16.MT88.4 R20, [R160+0x3800] ;  /* 0x00380000a014783b */ /* 0x000eac0000004200 */
[----:B------:R-:W-:Y:S01]  /*ac50*/  F2FP.PACK_AB R12, R154, R155 ;  /* 0x0000009b9a0c723e */ /* 0x000fe200000000ff */
[----:B---3--:R-:W-:Y:S01]  /*ac60*/  FADD.FTZ R3, R197, R2 ;  /* 0x00000002c5037221 */ /* 0x008fe20000010000 */
[----:B------:R-:W-:Y:S03]  /*ac70*/  F2FP.PACK_AB R14, R152, R153 ;  /* 0x00000099980e723e */ /* 0x000fe600000000ff */
[----:B------:R-:W-:Y:S01]  /*ac80*/  F2FP.PACK_AB R13, R150, R151 ;  /* 0x00000097960d723e */ /* 0x000fe200000000ff */
[----:B------:R-:W-:Y:S01]  /*ac90*/  FADD.FTZ R2, R179, R0 ;  /* 0x00000000b3027221 */ /* 0x000fe20000010000 */
[----:B----4-:R-:W-:Y:S01]  /*aca0*/  F2FP.PACK_AB R15, R148, R149 ;  /* 0x00000095940f723e */ /* 0x010fe200000000ff */
[----:B------:R-:W-:Y:S02]  /*acb0*/  FADD.FTZ R0, R196, R3 ;  /* 0x00000003c4007221 */ /* 0x000fe40000010000 */
[----:B------:R-:W-:Y:S02]  /*acc0*/  FADD.FTZ R2, R176, R2 ;  /* 0x00000002b0027221 */ /* 0x000fe40000010000 */
[----:B------:R-:W-:Y:S02]  /*acd0*/  FADD.FTZ R0, R181, R0 ;  /* 0x00000000b5007221 */ /* 0x000fe40000010000 */
[C---:B------:R-:W-:Y:S01]  /*ace0*/  HMMA.16816.F32 R128, R12.reuse, R132, R4 ;  /* 0x000000840c80723c */ /* 0x040fe20000001804 */
[----:B------:R-:W3:Y:S02]  /*acf0*/  LDSM.16.MT88.4 R4, [R160+0x5800] ;  /* 0x00580000a004783b */ /* 0x000ee40000004200 */
[----:B------:R-:W-:Y:S02]  /*ad00*/  FADD.FTZ R2, R175, R2 ;  /* 0x00000002af027221 */ /* 0x000fe40000010000 */
[----:B------:R-:W-:Y:S02]  /*ad10*/  FADD.FTZ R0, R174, R0 ;  /* 0x00000000ae007221 */ /* 0x000fe40000010000 */
[----:B------:R-:W-:Y:S01]  /*ad20*/  FADD.FTZ R2, R170, R2 ;  /* 0x00000002aa027221 */ /* 0x000fe20000010000 */
[C---:B------:R-:W-:Y:S01]  /*ad30*/  HMMA.16816.F32 R132, R12.reuse, R134, R8 ;  /* 0x000000860c84723c */ /* 0x040fe20000001808 */
[----:B------:R-:W4:Y:S03]  /*ad40*/  LDSM.16.MT88.4 R8, [R126+0x5800] ;  /* 0x005800007e08783b */ /* 0x000f260000004200 */
[----:B------:R-:W-:Y:S02]  /*ad50*/  FADD.FTZ R0, R173, R0 ;  /* 0x00000000ad007221 */ /* 0x000fe40000010000 */
[----:B------:R-:W-:Y:S02]  /*ad60*/  FADD.FTZ R2, R169, R2 ;  /* 0x00000002a9027221 */ /* 0x000fe40000010000 */
[C---:B-1----:R-:W-:Y:S04]  /*ad70*/  HMMA.16816.F32 R100, R12.reuse, R24, R100 ;  /* 0x000000180c64723c */ /* 0x042fe80000001864 */
        /* <DEDUP_REMOVED lines=42> */
[----:B------:R-:W-:Y:S07]  /*b020*/  @!UPT UIADD3 URZ, URZ, URZ, URZ ;  /* 0x0000003f3f3ff290 */ /* 0x000fee000fffe03f */
[----:B------:R-:W-:-:S11]  /*b030*/  @!P0 BRA `(.L_x_2757) ;  /* 0x000004f000008947 */ /* 0x000fd60003800000 */
[----:B------:R-:W-:Y:S01]  /*b040*/  IMAD R2, R178, 0x40, R221 ;  /* 0x00000040b2027824 */ /* 0x000fe200078e02dd */
[----:B------:R-:W-:Y:S01]  /*b050*/  SHF.R.S32.HI R201, RZ, 0x1f, R213 ;  /* 0x0000001fffc97819 */ /* 0x000fe200000114d5 */
[----:B------:R-:W-:Y:S01]  /*b060*/  IMAD.MOV.U32 R193, RZ, RZ, RZ ;  /* 0x000000ffffc17224 */ /* 0x000fe200078e00ff */
[----:B------:R-:W-:Y:S01]  /*b070*/  SHF.R.S32.HI R202, RZ, 0x1f, R212 ;  /* 0x0000001fffca7819 */ /* 0x000fe200000114d4 */
[C---:B------:R-:W-:Y:S01]  /*b080*/  IMAD.SHL.U32 R18, R213.reuse, 0x2, RZ ;  /* 0x00000002d5127824 */ /* 0x040fe200078e00ff */
[----:B------:R-:W-:Y:S01]  /*b090*/  IADD3 R2, R2, -0x80, R218 ;  /* 0xffffff8002027810 */ /* 0x000fe20007ffe0da */
[----:B------:R-:W-:Y:S01]  /*b0a0*/  IMAD.SHL.U32 R17, R212, 0x2, RZ ;  /* 0x00000002d4117824 */ /* 0x000fe200078e00ff */
[----:B------:R-:W-:Y:S01]  /*b0b0*/  SHF.L.U64.HI R15, R213, 0x1, R201 ;  /* 0x00000001d50f7819 */ /* 0x000fe200000102c9 */
[C---:B------:R-:W-:Y:S01]  /*b0c0*/  IMAD.SHL.U32 R16, R195.reuse, 0x2, RZ ;  /* 0x00000002c3107824 */ /* 0x040fe200078e00ff */
        /* <DEDUP_REMOVED lines=28> */
.L_x_2812:
        /* <DEDUP_REMOVED lines=21> */
.L_x_2813:
        /* <DEDUP_REMOVED lines=21> */
.L_x_2757:
[----:B------:R-:W-:Y:S05]  /*b530*/  BSYNC B0 ;  /* 0x0000000000007941 */ /* 0x000fea0003800000 */
.L_x_2756:
        /* <DEDUP_REMOVED lines=10> */
.L_x_2750:
[----:B------:R-:W-:Y:S05]  /*b5e0*/  BRA.DIV ~URZ, `(.L_x_2761) ;  /* 0x00003d127f007947 */ /* 0x000fea000b800000 */
[----:B------:R1:W2:Y:S02]  /*b5f0*/  SHFL.BFLY PT, R4, R214, 0x2, 0x1f ;  /* 0x0c401f00d6047f89 */ /* 0x0002a400000e0000 */
.L_x_2814:
[----:B--2---:R-:W-:Y:S01]  /*b600*/  FADD.FTZ R4, R4, R214 ;  /* 0x000000d604047221 */ /* 0x004fe20000010000 */
[----:B------:R-:W-:Y:S05]  /*b610*/  BRA.DIV ~URZ, `(.L_x_2762) ;  /* 0x00003d427f007947 */ /* 0x000fea000b800000 */
[----:B------:R-:W2:Y:S04]  /*b620*/  SHFL.BFLY PT, R0, R215, 0x2, 0x1f ;  /* 0x0c401f00d7007f89 */ /* 0x000ea800000e0000 */
[----:B------:R-:W3:Y:S01]  /*b630*/  SHFL.BFLY PT, R2, R4, 0x1, 0x1f ;  /* 0x0c201f0004027f89 */ /* 0x000ee200000e0000 */
[----:B--2---:R-:W-:-:S02]  /*b640*/  FADD.FTZ R0, R0, R215 ;  /* 0x000000d700007221 */ /* 0x004fc40000010000 */
[----:B---3--:R-:W-:-:S03]  /*b650*/  FADD.FTZ R4, R4, R2 ;  /* 0x0000000204047221 */ /* 0x008fc60000010000 */
[----:B------:R2:W3:Y:S04]  /*b660*/  SHFL.BFLY PT, R3, R0, 0x1, 0x1f ;  /* 0x0c201f0000037f89 */ /* 0x0004e800000e0000 */
.L_x_2815:
[----:B------:R-:W-:Y:S01]  /*b670*/  FSETP.NE.FTZ.AND P1, PT, R4, RZ, PT ;  /* 0x000000ff0400720b */ /* 0x000fe20003f35000 */
[----:B---3--:R-:W-:Y:S01]  /*b680*/  FADD.FTZ R3, R3, R0 ;  /* 0x0000000003037221 */ /* 0x008fe20000010000 */
[----:B------:R-:W-:Y:S02]  /*b690*/  MOV R2, RZ ;  /* 0x000000ff00027202 */ /* 0x000fe40000000f00 */
[----:B--2---:R-:W-:Y:S02]  /*b6a0*/  MOV R0, RZ ;  /* 0x000000ff00007202 */ /* 0x004fe40000000f00 */
[----:B------:R-:W-:Y:S02]  /*b6b0*/  FSETP.NE.FTZ.AND P0, PT, R3, RZ, PT ;  /* 0x000000ff0300720b */ /* 0x000fe40003f15000 */
[----:B------:R-:W-:-:S05]  /*b6c0*/  MOV R137, 0xff800000 ;  /* 0xff80000000897802 */ /* 0x000fca0000000f00 */
[----:B------:R-:W2:Y:S01]  /*b6d0*/  @P1 MUFU.RCP R2, R4 ;  /* 0x0000000400021308 */ /* 0x000ea20000001000 */
[----:B------:R-:W-:-:S07]  /*b6e0*/  @P1 MOV R6, 0x3f317218 ;  /* 0x3f31721800061802 */ /* 0x000fce0000000f00 */
        /* <DEDUP_REMOVED lines=54> */
[----:B------:R-:W-:Y:S02]  /*ba50*/  @P1 FMUL.FTZ R4, R6, c[0x0][0x2d0] ;  /* 0x0000b40006041a20 */ /* 0x000fe40000410000 */
[----:B--2---:R-:W-:Y:S02]  /*ba60*/  FMUL.FTZ R130, R0, R130 ;  /* 0x0000008200827220 */ /* 0x004fe40000410000 */
[----:B------:R-:W-:Y:S02]  /*ba70*/  @P1 FFMA.FTZ R137, R4, R125, R5 ;  /* 0x0000007d04891223 */ /* 0x000fe40000010005 */
        /* <DEDUP_REMOVED lines=49> */
[----:B------:R-:W-:Y:S01]  /*bd90*/  FMUL.FTZ R99, R0, R99 ;  /* 0x0000006300637220 */ /* 0x000fe20000410000 */
[----:B------:R-:W-:Y:S01]  /*bda0*/  PRMT R0, R36, 0x7610, R0 ;  /* 0x0000761024007816 */ /* 0x000fe20000000000 */
[----:B------:R-:W-:Y:S02]  /*bdb0*/  @P0 FFMA.FTZ R49, R3, R124, R2 ;  /* 0x0000007c03310223 */ /* 0x000fe40000010002 */
.L_x_2715:
        /* <DEDUP_REMOVED lines=19> */
.L_x_2764:
[----:B--2---:R-:W-:Y:S05]  /*bef0*/  BSYNC B0 ;  /* 0x0000000000007941 */ /* 0x004fea0003800000 */
.L_x_2763:
        /* <DEDUP_REMOVED lines=120> */
[----:B-1----:R-:W-:Y:S05]  /*c680*/  CALL.REL.NOINC `($__internal_7_$__cuda_sm70_shflsync_idx_p) ;  /* 0x000031f000007944 */ /* 0x002fea0003c00000 */
.L_x_2767:
[----:B--2---:R-:W2:Y:S01]  /*c690*/  LDL R2, [R1+0x28] ;  /* 0x0000280001027983 */ /* 0x004ea20000100800 */
        /* <DEDUP_REMOVED lines=9> */
[----:B------:R-:W-:Y:S01]  /*c730*/  IADD3 R10, R218, R252, RZ ;  /* 0x000000fcda0a7210 */ /* 0x000fe20007ffe0ff */
[----:B------:R-:W-:Y:S02]  /*c740*/  ULDC UR5, c[0x0][0x4e8] ;  /* 0x00013a0000057ab9 */ /* 0x000fe40000000800 */
[----:B------:R-:W-:-:S02]  /*c750*/  ULDC UR4, c[0x0][0x388] ;  /* 0x0000e20000047ab9 */ /* 0x000fc40000000800 */
[----:B------:R-:W-:Y:S01]  /*c760*/  UIMAD UR4, UR5, UR4, URZ ;  /* 0x00000004050472a4 */ /* 0x000fe2000f8e023f */
[----:B----4-:R-:W-:-:S04]  /*c770*/  SHF.R.S32.HI R14, RZ, 0x1f, R15 ;  /* 0x0000001fff0e7819 */ /* 0x010fc8000001140f */
[----:B------:R-:W-:-:S04]  /*c780*/  LEA.HI R14, R14, R15, RZ, 0x5 ;  /* 0x0000000f0e0e7211 */ /* 0x000fc800078f28ff */
[----:B------:R-:W-:-:S04]  /*c790*/  LOP3.LUT R14, R14, 0xffffffe0, RZ, 0xc0, !PT ;  /* 0xffffffe00e0e7812 */ /* 0x000fc800078ec0ff */
[----:B------:R-:W-:Y:S01]  /*c7a0*/  IADD3 R14, -R14, R15, RZ ;  /* 0x0000000f0e0e7210 */ /* 0x000fe20007ffe1ff */
[----:B------:R-:W-:Y:S01]  /*c7b0*/  BSSY B0, `(.L_x_2768) ;  /* 0x000005a000007945 */ /* 0x000fe20003800000 */
[----:B------:R-:W-:Y:S02]  /*c7c0*/  SHF.R.S32.HI R15, RZ, 0x1f, R195 ;  /* 0x0000001fff0f7819 */ /* 0x000fe400000114c3 */
        /* <DEDUP_REMOVED lines=14> */
[----:B------:R-:W-:-:S03]  /*c8b0*/  IADD3.X R5, R5, R7, R3, P0, !PT ;  /* 0x0000000705057210 */ /* 0x000fc600007fe403 */
[----:B------:R-:W-:Y:S02]  /*c8c0*/  IMAD R3, R6, c[0x0][0x488], RZ ;  /* 0x0001220006037a24 */ /* 0x000fe400078e02ff */
        /* <DEDUP_REMOVED lines=55> */
[----:B------:R-:W-:-:S07]  /*cc40*/  SHF.R.S32.HI R14, RZ, 0x1f, R212 ;  /* 0x0000001fff0e7819 */ /* 0x000fce00000114d4 */
        /* <DEDUP_REMOVED lines=16> */
.L_x_2769:
[----:B---34-:R-:W-:Y:S05]  /*cd50*/  BSYNC B0 ;  /* 0x0000000000007941 */ /* 0x018fea0003800000 */
.L_x_2768:
        /* <DEDUP_REMOVED lines=18> */
.L_x_2771:
[----:B------:R-:W-:Y:S05]  /*ce80*/  BSYNC B0 ;  /* 0x0000000000007941 */ /* 0x000fea0003800000 */
.L_x_2770:
        /* <DEDUP_REMOVED lines=18> */
.L_x_2773:
[----:B------:R-:W-:Y:S05]  /*cfb0*/  BSYNC B0 ;  /* 0x0000000000007941 */ /* 0x000fea0003800000 */
.L_x_2772:
        /* <DEDUP_REMOVED lines=19> */
.L_x_2766:
        /* <DEDUP_REMOVED lines=36> */
.L_x_2776:
[----:B------:R-:W-:Y:S05]  /*d330*/  BSYNC B0 ;  /* 0x0000000000007941 */ /* 0x000fea0003800000 */
.L_x_2775:
        /* <DEDUP_REMOVED lines=30> */
.L_x_2816:
[----:B------:R-:W-:Y:S05]  /*d520*/  BRA.DIV ~URZ, `(.L_x_2778) ;  /* 0x00001fa27f007947 */ /* 0x000fea000b800000 */
[----:B------:R4:W1:Y:S02]  /*d530*/  SHFL.IDX PT, R0, R11, RZ, 0x181f ;  /* 0x00181fff0b007589 */ /* 0x00086400000e0000 */
.L_x_2817:
        /* <DEDUP_REMOVED lines=21> */
.L_x_2780:
[----:B------:R-:W-:Y:S05]  /*d690*/  BSYNC B0 ;  /* 0x0000000000007941 */ /* 0x000fea0003800000 */
.L_x_2779:
[----:B------:R-:W-:Y:S05]  /*d6a0*/  BRA.DIV ~URZ, `(.L_x_2781) ;  /* 0x00001e927f007947 */ /* 0x000fea000b800000 */
[----:B---3--:R3:W2:Y:S04]  /*d6b0*/  SHFL.IDX PT, R8, R9, 0x1, 0x181f ;  /* 0x00381f0009087f89 */ /* 0x0086a800000e0000 */
[----:B-1----:R3:W1:Y:S02]  /*d6c0*/  SHFL.IDX PT, R0, R11, 0x1, 0x181f ;  /* 0x00381f000b007f89 */ /* 0x00266400000e0000 */
.L_x_2818:
        /* <DEDUP_REMOVED lines=19> */
.L_x_2783:
[----:B------:R-:W-:Y:S05]  /*d800*/  BSYNC B0 ;  /* 0x0000000000007941 */ /* 0x000fea0003800000 */
.L_x_2782:
[----:B------:R-:W-:Y:S05]  /*d810*/  BRA.DIV ~URZ, `(.L_x_2784) ;  /* 0x00001df27f007947 */ /* 0x000fea000b800000 */
[----:B--2---:R2:W3:Y:S02]  /*d820*/  SHFL.IDX PT, R8, R9, 0x2, 0x181f ;  /* 0x00581f0009087f89 */ /* 0x0044e400000e0000 */
.L_x_2819:
[----:B------:R-:W-:Y:S05]  /*d830*/  BRA.DIV ~URZ, `(.L_x_2785) ;  /* 0x00001e427f007947 */ /* 0x000fea000b800000 */
[----:B-1----:R1:W2:Y:S02]  /*d840*/  SHFL.IDX PT, R0, R11, 0x2, 0x181f ;  /* 0x00581f000b007f89 */ /* 0x0022a400000e0000 */
.L_x_2820:
        /* <DEDUP_REMOVED lines=19> */
.L_x_2787:
[----:B------:R-:W-:Y:S05]  /*d980*/  BSYNC B0 ;  /* 0x0000000000007941 */ /* 0x000fea0003800000 */
.L_x_2786:
[----:B------:R-:W-:Y:S05]  /*d990*/  BRA.DIV ~URZ, `(.L_x_2788) ;  /* 0x00001d527f007947 */ /* 0x000fea000b800000 */
[----:B---3--:R3:W1:Y:S04]  /*d9a0*/  SHFL.IDX PT, R8, R9, 0x3, 0x181f ;  /* 0x00781f0009087f89 */ /* 0x00866800000e0000 */
[----:B--2---:R3:W2:Y:S02]  /*d9b0*/  SHFL.IDX PT, R0, R11, 0x3, 0x181f ;  /* 0x00781f000b007f89 */ /* 0x0046a400000e0000 */
.L_x_2821:
        /* <DEDUP_REMOVED lines=18> */
.L_x_2774:
[----:B------:R-:W-:Y:S05]  /*dae0*/  BSYNC B1 ;  /* 0x0000000000017941 */ /* 0x000fea0003800000 */
.L_x_2765:
[----:B--2-4-:R-:W2:Y:S02]  /*daf0*/  LDL R0, [R1+0x2c] ;  /* 0x00002c0001007983 */ /* 0x014ea40000100800 */
        /* <DEDUP_REMOVED lines=9> */
.L_x_2822:
[----:B------:R-:W-:Y:S01]  /*db90*/  WARPSYNC 0xffffffff ;  /* 0xffffffff00007948 */ /* 0x000fe20003800000 */
[----:B------:R-:W-:Y:S06]  /*dba0*/  BAR.SYNC.DEFER_BLOCKING 0x4, 0x100 ;  /* 0x0104000000007b1d */ /* 0x000fec0000010000 */
[----:B----4-:R4:W-:Y:S04]  /*dbb0*/  STL [R1], R0 ;  /* 0x0000000001007387 */ /* 0x0109e80000100800 */
[----:B------:R4:W-:Y:S04]  /*dbc0*/  @!P6 STS [0x24100], R65 ;  /* 0x02410041ff00e388 */ /* 0x0009e80000000800 */
[----:B------:R-:W-:Y:S06]  /*dbd0*/  BAR.ARV 0x5, 0x100 ;  /* 0x0144000000007b1d */ /* 0x000fec0000002000 */
.L_x_2789:
[----:B--2-4-:R-:W2:Y:S02]  /*dbe0*/  LDL R0, [R1] ;  /* 0x0000000001007983 */ /* 0x014ea40000100800 */
[----:B--2---:R-:W-:-:S13]  /*dbf0*/  ISETP.GE.AND P0, PT, R0, c[0x0][0x538], PT ;  /* 0x00014e0000007a0c */ /* 0x004fda0003f06270 */
[----:B-1-3--:R-:W-:Y:S01]  /*dc00*/  @P0 CALL.REL.NOINC `(.L_x_2791) ;  /* 0x0000001000000944 */ /* 0x00afe20003c00000 */
[----:B------:R-:W-:Y:S05]  /*dc10*/  BRA `(.L_x_2792) ;  /* 0xffff2c9000007947 */ /* 0x000fea000383ffff */
.L_x_2791:
[----:B------:R-:W-:Y:S05]  /*dc20*/  EXIT ;  /* 0x000000000000794d */ /* 0x000fea0003800000 */
.L_x_2716:
[----:B------:R-:W-:Y:S01]  /*dc30*/  IMAD.MOV.U32 R161, RZ, RZ, R9 ;  /* 0x000000ffffa17224 */ /* 0x000fe200078e0009 */
[----:B------:R-:W-:Y:S01]  /*dc40*/  MOV R160, RZ ;  /* 0x000000ff00a07202 */ /* 0x000fe20000000f00 */
[----:B------:R-:W-:Y:S01]  /*dc50*/  IMAD.MOV.U32 R3, RZ, RZ, 0x181f ;  /* 0x0000181fff037424 */ /* 0x000fe200078e00ff */
[----:B------:R-:W-:Y:S02]  /*dc60*/  MOV R2, 0xdc80 ;  /* 0x0000dc8000027802 */ /* 0x000fe40000000f00 */
[----:B-----5:R-:W-:Y:S05]  /*dc70*/  CALL.REL.NOINC `($__internal_7_$__cuda_sm70_shflsync_idx_p) ;  /* 0x00001c0000007944 */ /* 0x020fea0003c00000 */
[----:B------:R-:W-:Y:S01]  /*dc80*/  MOV R8, R160 ;  /* 0x000000a000087202 */ /* 0x000fe20000000f00 */
[----:B------:R-:W-:Y:S05]  /*dc90*/  BRA `(.L_x_2793) ;  /* 0xffff369000007947 */ /* 0x000fea000383ffff */
.L_x_2717:
[----:B------:R-:W-:Y:S01]  /*dca0*/  IMAD.MOV.U32 R161, RZ, RZ, R11 ;  /* 0x000000ffffa17224 */ /* 0x000fe200078e000b */
[----:B------:R-:W-:Y:S01]  /*dcb0*/  MOV R160, RZ ;  /* 0x000000ff00a07202 */ /* 0x000fe20000000f00 */
[----:B------:R-:W-:Y:S01]  /*dcc0*/  IMAD.MOV.U32 R3, RZ, RZ, 0x181f ;  /* 0x0000181fff037424 */ /* 0x000fe200078e00ff */
[----:B------:R-:W-:Y:S02]  /*dcd0*/  MOV R2, 0xdcf0 ;  /* 0x0000dcf000027802 */ /* 0x000fe40000000f00 */
[----:B-12--5:R-:W-:Y:S05]  /*dce0*/  CALL.REL.NOINC `($__internal_7_$__cuda_sm70_shflsync_idx_p) ;  /* 0x00001b9000007944 */ /* 0x026fea0003c00000 */
[----:B------:R-:W-:Y:S01]  /*dcf0*/  MOV R0, R160 ;  /* 0x000000a000007202 */ /* 0x000fe20000000f00 */
[----:B------:R-:W-:Y:S05]  /*dd00*/  BRA `(.L_x_2794) ;  /* 0xffff364000007947 */ /* 0x000fea000383ffff */
.L_x_2720:
[----:B------:R-:W-:Y:S01]  /*dd10*/  IMAD.MOV.U32 R161, RZ, RZ, R9 ;  /* 0x000000ffffa17224 */ /* 0x000fe200078e0009 */
[----:B------:R-:W-:Y:S01]  /*dd20*/  MOV R160, 0x1 ;  /* 0x0000000100a07802 */ /* 0x000fe20000000f00 */
[----:B--2---:R-:W-:Y:S01]  /*dd30*/  IMAD.MOV.U32 R3, RZ, RZ, 0x181f ;  /* 0x0000181fff037424 */ /* 0x004fe200078e00ff */
[----:B------:R-:W-:-:S02]  /*dd40*/  MOV R2, 0xdd60 ;  /* 0x0000dd6000027802 */ /* 0x000fc40000000f00 */
[----:B-1-345:R-:W-:Y:S05]  /*dd50*/  CALL.REL.NOINC `($__internal_7_$__cuda_sm70_shflsync_idx_p) ;  /* 0x00001b2000007944 */ /* 0x03afea0003c00000 */
[----:B------:R-:W-:Y:S01]  /*dd60*/  IMAD.MOV.U32 R8, RZ, RZ, R160 ;  /* 0x000000ffff087224 */ /* 0x000fe200078e00a0 */
[----:B------:R-:W-:Y:S01]  /*dd70*/  MOV R160, 0x1 ;  /* 0x0000000100a07802 */ /* 0x000fe20000000f00 */
[----:B------:R-:W-:Y:S01]  /*dd80*/  IMAD.MOV.U32 R161, RZ, RZ, R11 ;  /* 0x000000ffffa17224 */ /* 0x000fe200078e000b */
[----:B------:R-:W-:-:S02]  /*dd90*/  MOV R3, 0x181f ;  /* 0x0000181f00037802 */ /* 0x000fc40000000f00 */
[----:B------:R-:W-:Y:S02]  /*dda0*/  MOV R2, 0xddc0 ;  /* 0x0000ddc000027802 */ /* 0x000fe40000000f00 */
[----:B------:R-:W-:Y:S05]  /*ddb0*/  CALL.REL.NOINC `($__internal_7_$__cuda_sm70_shflsync_idx_p) ;  /* 0x00001ac000007944 */ /* 0x000fea0003c00000 */
[----:B------:R-:W-:Y:S01]  /*ddc0*/  MOV R0, R160 ;  /* 0x000000a000007202 */ /* 0x000fe20000000f00 */
[----:B------:R-:W-:Y:S05]  /*ddd0*/  BRA `(.L_x_2795) ;  /* 0xffff370000007947 */ /* 0x000fea000383ffff */
.L_x_2723:
[----:B------:R-:W-:Y:S01]  /*dde0*/  IMAD.MOV.U32 R161, RZ, RZ, R9 ;  /* 0x000000ffffa17224 */ /* 0x000fe200078e0009 */
[----:B------:R-:W-:Y:S01]  /*ddf0*/  MOV R160, 0x2 ;  /* 0x0000000200a07802 */ /* 0x000fe20000000f00 */
[----:B-1----:R-:W-:Y:S01]  /*de00*/  IMAD.MOV.U32 R3, RZ, RZ, 0x181f ;  /* 0x0000181fff037424 */ /* 0x002fe200078e00ff */
[----:B------:R-:W-:Y:S02]  /*de10*/  MOV R2, 0xde30 ;  /* 0x0000de3000027802 */ /* 0x000fe40000000f00 */
[----:B--2345:R-:W-:Y:S05]  /*de20*/  CALL.REL.NOINC `($__internal_7_$__cuda_sm70_shflsync_idx_p) ;  /* 0x00001a5000007944 */ /* 0x03cfea0003c00000 */
[----:B------:R-:W-:Y:S01]  /*de30*/  MOV R8, R160 ;  /* 0x000000a000087202 */ /* 0x000fe20000000f00 */
[----:B------:R-:W-:Y:S05]  /*de40*/  BRA `(.L_x_2796) ;  /* 0xffff37f000007947 */ /* 0x000fea000383ffff */
.L_x_2724:
[----:B------:R-:W-:Y:S01]  /*de50*/  IMAD.MOV.U32 R161, RZ, RZ, R11 ;  /* 0x000000ffffa17224 */ /* 0x000fe200078e000b */
[----:B------:R-:W-:Y:S01]  /*de60*/  MOV R160, 0x2 ;  /* 0x0000000200a07802 */ /* 0x000fe20000000f00 */
[----:B------:R-:W-:Y:S01]  /*de70*/  IMAD.MOV.U32 R3, RZ, RZ, 0x181f ;  /* 0x0000181fff037424 */ /* 0x000fe200078e00ff */
[----:B------:R-:W-:Y:S02]  /*de80*/  MOV R2, 0xdea0 ;  /* 0x0000dea000027802 */ /* 0x000fe40000000f00 */
[----:B-12345:R-:W-:Y:S05]  /*de90*/  CALL.REL.NOINC `($__internal_7_$__cuda_sm70_shflsync_idx_p) ;  /* 0x000019e000007944 */ /* 0x03efea0003c00000 */
[----:B------:R-:W-:Y:S01]  /*dea0*/  MOV R0, R160 ;  /* 0x000000a000007202 */ /* 0x000fe20000000f00 */
[----:B------:R-:W-:Y:S05]  /*deb0*/  BRA `(.L_x_2797) ;  /* 0xffff37a000007947 */ /* 0x000fea000383ffff */
.L_x_2727:
[----:B------:R-:W-:Y:S01]  /*dec0*/  IMAD.MOV.U32 R161, RZ, RZ, R9 ;  /* 0x000000ffffa17224 */ /* 0x000fe200078e0009 */
[----:B------:R-:W-:Y:S01]  /*ded0*/  MOV R160, 0x3 ;  /* 0x0000000300a07802 */ /* 0x000fe20000000f00 */
[----:B-1----:R-:W-:Y:S01]  /*dee0*/  IMAD.MOV.U32 R3, RZ, RZ, 0x181f ;  /* 0x0000181fff037424 */ /* 0x002fe200078e00ff */
[----:B------:R-:W-:-:S02]  /*def0*/  MOV R2, 0xdf10 ;  /* 0x0000df1000027802 */ /* 0x000fc40000000f00 */
[----:B--2345:R-:W-:Y:S05]  /*df00*/  CALL.REL.NOINC `($__internal_7_$__cuda_sm70_shflsync_idx_p) ;  /* 0x0000197000007944 */ /* 0x03cfea0003c00000 */
        /* <DEDUP_REMOVED lines=8> */
.L_x_2730:
[----:B------:R-:W-:Y:S01]  /*df90*/  IMAD.MOV.U32 R161, RZ, RZ, R9 ;  /* 0x000000ffffa17224 */ /* 0x000fe200078e0009 */
[----:B------:R-:W-:Y:S01]  /*dfa0*/  MOV R160, RZ ;  /* 0x000000ff00a07202 */ /* 0x000fe20000000f00 */
[----:B------:R-:W-:Y:S01]  /*dfb0*/  IMAD.MOV.U32 R3, RZ, RZ, 0x181f ;  /* 0x0000181fff037424 */ /* 0x000fe200078e00ff */
[----:B------:R-:W-:Y:S02]  /*dfc0*/  MOV R2, 0xdfe0 ;  /* 0x0000dfe000027802 */ /* 0x000fe40000000f00 */
[----:B------:R-:W-:Y:S05]  /*dfd0*/  CALL.REL.NOINC `($__internal_7_$__cuda_sm70_shflsync_idx_p) ;  /* 0x000018a000007944 */ /* 0x000fea0003c00000 */
[----:B------:R-:W-:Y:S01]  /*dfe0*/  MOV R8, R160 ;  /* 0x000000a000087202 */ /* 0x000fe20000000f00 */
[----:B------:R-:W-:Y:S05]  /*dff0*/  BRA `(.L_x_2799) ;  /* 0xffff432000007947 */ /* 0x000fea000383ffff */
.L_x_2731:
[----:B------:R-:W-:Y:S01]  /*e000*/  IMAD.MOV.U32 R161, RZ, RZ, R12 ;  /* 0x000000ffffa17224 */ /* 0x000fe200078e000c */
[----:B------:R-:W-:Y:S01]  /*e010*/  MOV R160, RZ ;  /* 0x000000ff00a07202 */ /* 0x000fe20000000f00 */
[----:B------:R-:W-:Y:S01]  /*e020*/  IMAD.MOV.U32 R3, RZ, RZ, 0x181f ;  /* 0x0000181fff037424 */ /* 0x000fe200078e00ff */
[----:B------:R-:W-:Y:S02]  /*e030*/  MOV R2, 0xe050 ;  /* 0x0000e05000027802 */ /* 0x000fe40000000f00 */
[----:B-12---:R-:W-:Y:S05]  /*e040*/  CALL.REL.NOINC `($__internal_7_$__cuda_sm70_shflsync_idx_p) ;  /* 0x0000183000007944 */ /* 0x006fea0003c00000 */
[C---:B------:R-:W-:Y:S01]  /*e050*/  IADD3 R6, P6, R160.reuse, R17, RZ ;  /* 0x00000011a0067210 */ /* 0x040fe20007fde0ff */
[----:B------:R-:W-:Y:S01]  /*e060*/  IMAD.MOV.U32 R161, RZ, RZ, R9 ;  /* 0x000000ffffa17224 */ /* 0x000fe200078e0009 */
[----:B------:R-:W-:-:S02]  /*e070*/  IADD3 R4, P5, R160, R18, RZ ;  /* 0x00000012a0047210 */ /* 0x000fc40007fbe0ff */
[----:B------:R-:W-:Y:S01]  /*e080*/  IADD3 R2, P0, R160, R19, RZ ;  /* 0x00000013a0027210 */ /* 0x000fe20007f1e0ff */
[C---:B------:R-:W-:Y:S01]  /*e090*/  IMAD.X R7, R8.reuse, 0x1, R14, P6 ;  /* 0x0000000108077824 */ /* 0x040fe200030e060e */
[----:B------:R-:W-:Y:S01]  /*e0a0*/  ISETP.GE.AND P6, PT, R195, c[0x0][0x1d4], PT ;  /* 0x00007500c3007a0c */ /* 0x000fe20003fc6270 */
[----:B------:R-:W-:Y:S01]  /*e0b0*/  IMAD.X R5, R8, 0x1, R16, P5 ;  /* 0x0000000108057824 */ /* 0x000fe200028e0610 */
        /* <DEDUP_REMOVED lines=15> */
[----:B-1----:R-:W-:Y:S05]  /*e1b0*/  CALL.REL.NOINC `($__internal_7_$__cuda_sm70_shflsync_idx_p) ;  /* 0x000016c000007944 */ /* 0x002fea0003c00000 */
        /* <DEDUP_REMOVED lines=8> */
.L_x_2734:
[----:B------:R-:W-:Y:S01]  /*e240*/  IMAD.MOV.U32 R161, RZ, RZ, R13 ;  /* 0x000000ffffa17224 */ /* 0x000fe200078e000d */
[----:B------:R-:W-:Y:S01]  /*e250*/  MOV R160, RZ ;  /* 0x000000ff00a07202 */ /* 0x000fe20000000f00 */
[----:B------:R-:W-:Y:S01]  /*e260*/  IMAD.MOV.U32 R3, RZ, RZ, 0x181f ;  /* 0x0000181fff037424 */ /* 0x000fe200078e00ff */
[----:B------:R-:W-:Y:S02]  /*e270*/  MOV R2, 0xe290 ;  /* 0x0000e29000027802 */ /* 0x000fe40000000f00 */
[----:B-1234-:R-:W-:Y:S05]  /*e280*/  CALL.REL.NOINC `($__internal_7_$__cuda_sm70_shflsync_idx_p) ;  /* 0x000015f000007944 */ /* 0x01efea0003c00000 */
[----:B------:R-:W-:Y:S01]  /*e290*/  MOV R12, R160 ;  /* 0x000000a0000c7202 */ /* 0x000fe20000000f00 */
[----:B------:R-:W-:Y:S05]  /*e2a0*/  BRA `(.L_x_2801) ;  /* 0xffff45e000007947 */ /* 0x000fea000383ffff */
.L_x_2735:
[----:B------:R-:W-:Y:S01]  /*e2b0*/  IMAD.MOV.U32 R161, RZ, RZ, R21 ;  /* 0x000000ffffa17224 */ /* 0x000fe200078e0015 */
[----:B------:R-:W-:Y:S01]  /*e2c0*/  MOV R160, RZ ;  /* 0x000000ff00a07202 */ /* 0x000fe20000000f00 */
[----:B------:R-:W-:Y:S01]  /*e2d0*/  IMAD.MOV.U32 R3, RZ, RZ, 0x181f ;  /* 0x0000181fff037424 */ /* 0x000fe200078e00ff */
[----:B------:R-:W-:Y:S02]  /*e2e0*/  MOV R2, 0xe300 ;  /* 0x0000e30000027802 */ /* 0x000fe40000000f00 */
[----:B-1234-:R-:W-:Y:S05]  /*e2f0*/  CALL.REL.NOINC `($__internal_7_$__cuda_sm70_shflsync_idx_p) ;  /* 0x0000158000007944 */ /* 0x01efea0003c00000 */
[C---:B------:R-:W-:Y:S01]  /*e300*/  IADD3 R16, P0, R160.reuse, R25, RZ ;  /* 0x00000019a0107210 */ /* 0x040fe20007f1e0ff */
[----:B------:R-:W-:Y:S01]  /*e310*/  IMAD.MOV.U32 R161, RZ, RZ, R13 ;  /* 0x000000ffffa17224 */ /* 0x000fe200078e000d */
[----:B------:R-:W-:-:S02]  /*e320*/  IADD3 R14, P1, R160, R26, RZ ;  /* 0x0000001aa00e7210 */ /* 0x000fc40007f3e0ff */
[----:B------:R-:W-:Y:S01]  /*e330*/  ISETP.GE.AND P6, PT, R195, c[0x0][0x1d4], PT ;  /* 0x00007500c3007a0c */ /* 0x000fe20003fc6270 */
[----:B------:R-:W-:Y:S01]  /*e340*/  IMAD.X R17, R12, 0x1, R22, P0 ;  /* 0x000000010c117824 */ /* 0x000fe200000e0616 */
        /* <DEDUP_REMOVED lines=26> */
.L_x_2738:
[----:B------:R-:W-:Y:S01]  /*e4f0*/  IMAD.MOV.U32 R161, RZ, RZ, R5 ;  /* 0x000000ffffa17224 */ /* 0x000fe200078e0005 */
[----:B------:R-:W-:Y:S01]  /*e500*/  MOV R160, RZ ;  /* 0x000000ff00a07202 */ /* 0x000fe20000000f00 */
[----:B------:R-:W-:Y:S01]  /*e510*/  IMAD.MOV.U32 R3, RZ, RZ, 0x181f ;  /* 0x0000181fff037424 */ /* 0x000fe200078e00ff */
[----:B------:R-:W-:Y:S02]  /*e520*/  MOV R2, 0xe540 ;  /* 0x0000e54000027802 */ /* 0x000fe40000000f00 */
[----:B------:R-:W-:Y:S05]  /*e530*/  CALL.REL.NOINC `($__internal_7_$__cuda_sm70_shflsync_idx_p) ;  /* 0x0000134000007944 */ /* 0x000fea0003c00000 */
[----:B------:R-:W-:Y:S01]  /*e540*/  MOV R4, R160 ;  /* 0x000000a000047202 */ /* 0x000fe20000000f00 */
[----:B------:R-:W-:Y:S05]  /*e550*/  BRA `(.L_x_2803) ;  /* 0xffff6a3000007947 */ /* 0x000fea000383ffff */
.L_x_2739:
        /* <DEDUP_REMOVED lines=36> */
.L_x_2743:
[----:B------:R-:W-:Y:S01]  /*e7a0*/  MOV R160, RZ ;  /* 0x000000ff00a07202 */ /* 0x000fe20000000f00 */
[----:B------:R-:W-:Y:S01]  /*e7b0*/  IMAD.MOV.U32 R161, RZ, RZ, R20 ;  /* 0x000000ffffa17224 */ /* 0x000fe200078e0014 */
[----:B------:R-:W-:Y:S01]  /*e7c0*/  MOV R2, 0xe7f0 ;  /* 0x0000e7f000027802 */ /* 0x000fe20000000f00 */
[----:B------:R-:W-:Y:S02]  /*e7d0*/  IMAD.MOV.U32 R3, RZ, RZ, 0x181f ;  /* 0x0000181fff037424 */ /* 0x000fe400078e00ff */
[----:B-1234-:R-:W-:Y:S05]  /*e7e0*/  CALL.REL.NOINC `($__internal_7_$__cuda_sm70_shflsync_idx_p) ;  /* 0x0000109000007944 */ /* 0x01efea0003c00000 */
[----:B------:R-:W-:Y:S01]  /*e7f0*/  MOV R5, R160 ;  /* 0x000000a000057202 */ /* 0x000fe20000000f00 */
[----:B------:R-:W-:-:S05]  /*e800*/  BRA `(.L_x_2805) ;  /* 0xffff6e3000007947 */ /* 0x000fca000383ffff */
.L_x_2744:
[----:B------:R-:W-:Y:S01]  /*e810*/  MOV R160, RZ ;  /* 0x000000ff00a07202 */ /* 0x000fe20000000f00 */
[----:B------:R-:W-:Y:S01]  /*e820*/  IMAD.MOV.U32 R161, RZ, RZ, R21 ;  /* 0x000000ffffa17224 */ /* 0x000fe200078e0015 */
[----:B------:R-:W-:Y:S01]  /*e830*/  MOV R2, 0xe860 ;  /* 0x0000e86000027802 */ /* 0x000fe20000000f00 */
[----:B------:R-:W-:Y:S02]  /*e840*/  IMAD.MOV.U32 R3, RZ, RZ, 0x181f ;  /* 0x0000181fff037424 */ /* 0x000fe400078e00ff */
[----:B-1234-:R-:W-:Y:S05]  /*e850*/  CALL.REL.NOINC `($__internal_7_$__cuda_sm70_shflsync_idx_p) ;  /* 0x0000102000007944 */ /* 0x01efea0003c00000 */
[----:B------:R-:W-:Y:S01]  /*e860*/  ISETP.GE.AND P6, PT, R195, c[0x0][0x1d4], PT ;  /* 0x00007500c3007a0c */ /* 0x000fe20003fc6270 */
[----:B------:R-:W-:Y:S01]  /*e870*/  IMAD R4, R210, 0x6000, R231 ;  /* 0x00006000d2047824 */ /* 0x000fe200078e02e7 */
[----:B------:R-:W-:Y:S01]  /*e880*/  IADD3 R2, P0, R160, R29, RZ ;  /* 0x0000001da0027210 */ /* 0x000fe20007f1e0ff */
[----:B------:R-:W-:Y:S01]  /*e890*/  IMAD.MOV.U32 R161, RZ, RZ, R20 ;  /* 0x000000ffffa17224 */ /* 0x000fe200078e0014 */
[----:B------:R-:W-:Y:S02]  /*e8a0*/  ISETP.GE.AND P5, PT, R212, c[0x0][0x1d4], PT ;  /* 0x00007500d4007a0c */ /* 0x000fe40003fa6270 */
[C---:B------:R-:W-:Y:S01]  /*e8b0*/  IADD3 R6, P1, R160.reuse, R30, RZ ;  /* 0x0000001ea0067210 */ /* 0x040fe20007f3e0ff */
[----:B------:R-:W-:Y:S01]  /*e8c0*/  IMAD.X R3, R5, 0x1, R22, P0 ;  /* 0x0000000105037824 */ /* 0x000fe200000e0616 */
        /* <DEDUP_REMOVED lines=16> */
[----:B--2---:R-:W-:Y:S05]  /*e9d0*/  CALL.REL.NOINC `($__internal_7_$__cuda_sm70_shflsync_idx_p) ;  /* 0x00000ea000007944 */ /* 0x004fea0003c00000 */
[----:B------:R-:W-:Y:S01]  /*e9e0*/  MOV R3, 0x181f ;  /* 0x0000181f00037802 */ /* 0x000fe20000000f00 */
[----:B------:R-:W-:Y:S01]  /*e9f0*/  IMAD.MOV.U32 R5, RZ, RZ, R160 ;  /* 0x000000ffff057224 */ /* 0x000fe200078e00a0 */
[----:B------:R-:W-:Y:S01]  /*ea00*/  MOV R160, 0x1 ;  /* 0x0000000100a07802 */ /* 0x000fe20000000f00 */
[----:B------:R-:W-:Y:S01]  /*ea10*/  IMAD.MOV.U32 R161, RZ, RZ, R21 ;  /* 0x000000ffffa17224 */ /* 0x000fe200078e0015 */
[----:B------:R-:W-:Y:S02]  /*ea20*/  MOV R2, 0xea40 ;  /* 0x0000ea4000027802 */ /* 0x000fe40000000f00 */
[----:B------:R-:W-:Y:S05]  /*ea30*/  CALL.REL.NOINC `($__internal_7_$__cuda_sm70_shflsync_idx_p) ;  /* 0x00000e4000007944 */ /* 0x000fea0003c00000 */
[----:B------:R-:W-:Y:S01]  /*ea40*/  MOV R2, R160 ;  /* 0x000000a000027202 */ /* 0x000fe20000000f00 */
[----:B------:R-:W-:-:S05]  /*ea50*/  BRA `(.L_x_2806) ;  /* 0xffff6d4000007947 */ /* 0x000fca000383ffff */
.L_x_2747:
[----:B------:R-:W-:Y:S01]  /*ea60*/  MOV R160, RZ ;  /* 0x000000ff00a07202 */ /* 0x000fe20000000f00 */
[----:B------:R-:W-:Y:S01]  /*ea70*/  IMAD.MOV.U32 R161, RZ, RZ, R5 ;  /* 0x000000ffffa17224 */ /* 0x000fe200078e0005 */
[----:B------:R-:W-:Y:S01]  /*ea80*/  MOV R2, 0xeab0 ;  /* 0x0000eab000027802 */ /* 0x000fe20000000f00 */
[----:B------:R-:W-:Y:S02]  /*ea90*/  IMAD.MOV.U32 R3, RZ, RZ, 0x181f ;  /* 0x0000181fff037424 */ /* 0x000fe400078e00ff */
[----:B------:R-:W-:Y:S05]  /*eaa0*/  CALL.REL.NOINC `($__internal_7_$__cuda_sm70_shflsync_idx_p) ;  /* 0x00000dd000007944 */ /* 0x000fea0003c00000 */
[----:B------:R-:W-:Y:S01]  /*eab0*/  MOV R4, R160 ;  /* 0x000000a000047202 */ /* 0x000fe20000000f00 */
[----:B------:R-:W-:-:S05]  /*eac0*/  BRA `(.L_x_2807) ;  /* 0xffff98f000007947 */ /* 0x000fca000383ffff */
.L_x_2748:
[----:B------:R-:W-:Y:S01]  /*ead0*/  MOV R160, RZ ;  /* 0x000000ff00a07202 */ /* 0x000fe20000000f00 */
[----:B------:R-:W-:Y:S01]  /*eae0*/  IMAD.MOV.U32 R161, RZ, RZ, R12 ;  /* 0x000000ffffa17224 */ /* 0x000fe200078e000c */
[----:B------:R-:W-:Y:S01]  /*eaf0*/  MOV R2, 0xeb20 ;  /* 0x0000eb2000027802 */ /* 0x000fe20000000f00 */
[----:B------:R-:W-:Y:S02]  /*eb00*/  IMAD.MOV.U32 R3, RZ, RZ, 0x181f ;  /* 0x0000181fff037424 */ /* 0x000fe400078e00ff */
[----:B-12---:R-:W-:Y:S05]  /*eb10*/  CALL.REL.NOINC `($__internal_7_$__cuda_sm70_shflsync_idx_p) ;  /* 0x00000d6000007944 */ /* 0x006fea0003c00000 */
[----:B------:R-:W-:Y:S01]  /*eb20*/  ISETP.GE.AND P6, PT, R195, c[0x0][0x1d4], PT ;  /* 0x00007500c3007a0c */ /* 0x000fe20003fc6270 */
[----:B------:R-:W-:Y:S01]  /*eb30*/  IMAD R0, R210, 0x6000, R232 ;  /* 0x00006000d2007824 */ /* 0x000fe200078e02e8 */
[----:B------:R-:W-:Y:S01]  /*eb40*/  IADD3 R8, P0, R160, R16, RZ ;  /* 0x00000010a0087210 */ /* 0x000fe20007f1e0ff */
[----:B------:R-:W-:Y:S01]  /*eb50*/  IMAD.MOV.U32 R161, RZ, RZ, R5 ;  /* 0x000000ffffa17224 */ /* 0x000fe200078e0005 */
[----:B------:R-:W-:Y:S02]  /*eb60*/  ISETP.GE.AND P5, PT, R212, c[0x0][0x1d4], PT ;  /* 0x00007500d4007a0c */ /* 0x000fe40003fa6270 */
[----:B------:R-:W-:Y:S01]  /*eb70*/  IADD3 R6, P1, R160, R17, RZ ;  /* 0x00000011a0067210 */ /* 0x000fe20007f3e0ff */
[C---:B------:R-:W-:Y:S01]  /*eb80*/  IMAD.X R9, R4.reuse, 0x1, R13, P0 ;  /* 0x0000000104097824 */ /* 0x040fe200000e060d */
        /* <DEDUP_REMOVED lines=16> */
[----:B-1----:R-:W-:Y:S05]  /*ec90*/  CALL.REL.NOINC `($__internal_7_$__cuda_sm70_shflsync_idx_p) ;  /* 0x00000be000007944 */ /* 0x002fea0003c00000 */
        /* <DEDUP_REMOVED lines=8> */
.L_x_2753:
[----:B------:R-:W-:Y:S01]  /*ed20*/  MOV R160, RZ ;  /* 0x000000ff00a07202 */ /* 0x000fe20000000f00 */
[----:B------:R-:W-:Y:S01]  /*ed30*/  IMAD.MOV.U32 R161, RZ, RZ, R20 ;  /* 0x000000ffffa17224 */ /* 0x000fe200078e0014 */
[----:B------:R-:W-:Y:S01]  /*ed40*/  MOV R2, 0xed70 ;  /* 0x0000ed7000027802 */ /* 0x000fe20000000f00 */
[----:B------:R-:W-:Y:S02]  /*ed50*/  IMAD.MOV.U32 R3, RZ, RZ, 0x181f ;  /* 0x0000181fff037424 */ /* 0x000fe400078e00ff */
[----:B-1234-:R-:W-:Y:S05]  /*ed60*/  CALL.REL.NOINC `($__internal_7_$__cuda_sm70_shflsync_idx_p) ;  /* 0x00000b1000007944 */ /* 0x01efea0003c00000 */
[----:B------:R-:W-:Y:S01]  /*ed70*/  MOV R5, R160 ;  /* 0x000000a000057202 */ /* 0x000fe20000000f00 */
[----:B------:R-:W-:-:S05]  /*ed80*/  BRA `(.L_x_2809) ;  /* 0xffff9ca000007947 */ /* 0x000fca000383ffff */
.L_x_2754:
        /* <DEDUP_REMOVED lines=28> */
[----:B------:R-:W-:Y:S05]  /*ef50*/  CALL.REL.NOINC `($__internal_7_$__cuda_sm70_shflsync_idx_p) ;  /* 0x0000092000007944 */ /* 0x000fea0003c00000 */
        /* <DEDUP_REMOVED lines=8> */
.L_x_2755:
[----:B------:R-:W-:Y:S01]  /*efe0*/  MOV R127, 0x2 ;  /* 0x00000002007f7802 */ /* 0x000fe20000000f00 */
[----:B------:R-:W-:Y:S01]  /*eff0*/  IMAD.MOV.U32 R2, RZ, RZ, R125 ;  /* 0x000000ffff027224 */ /* 0x000fe200078e007d */
[----:B------:R-:W-:Y:S02]  /*f000*/  MOV R3, 0xf020 ;  /* 0x0000f02000037802 */ /* 0x000fe40000000f00 */
[----:B------:R-:W-:Y:S05]  /*f010*/  CALL.REL.NOINC `($__internal_6_$__cuda_sm70_shflsync_bfly_p) ;  /* 0x0000081000007944 */ /* 0x000fea0003c00000 */
[----:B------:R-:W-:Y:S01]  /*f020*/  MOV R2, R127 ;  /* 0x0000007f00027202 */ /* 0x000fe20000000f00 */
[----:B------:R-:W-:-:S05]  /*f030*/  BRA `(.L_x_2811) ;  /* 0xffffa87000007947 */ /* 0x000fca000383ffff */
.L_x_2758:
[----:B------:R-:W-:Y:S01]  /*f040*/  MOV R160, RZ ;  /* 0x000000ff00a07202 */ /* 0x000fe20000000f00 */
[----:B------:R-:W-:Y:S01]  /*f050*/  IMAD.MOV.U32 R161, RZ, RZ, R5 ;  /* 0x000000ffffa17224 */ /* 0x000fe200078e0005 */
[----:B------:R-:W-:Y:S01]  /*f060*/  MOV R2, 0xf090 ;  /* 0x0000f09000027802 */ /* 0x000fe20000000f00 */
[----:B------:R-:W-:Y:S02]  /*f070*/  IMAD.MOV.U32 R3, RZ, RZ, 0x181f ;  /* 0x0000181fff037424 */ /* 0x000fe400078e00ff */
[----:B------:R-:W-:Y:S05]  /*f080*/  CALL.REL.NOINC `($__internal_7_$__cuda_sm70_shflsync_idx_p) ;  /* 0x000007f000007944 */ /* 0x000fea0003c00000 */
[----:B------:R-:W-:Y:S01]  /*f090*/  MOV R4, R160 ;  /* 0x000000a000047202 */ /* 0x000fe20000000f00 */
[----:B------:R-:W-:-:S05]  /*f0a0*/  BRA `(.L_x_2812) ;  /* 0xffffc1e000007947 */ /* 0x000fca000383ffff */
.L_x_2759:
        /* <DEDUP_REMOVED lines=37> */
.L_x_2761:
[----:B------:R-:W-:Y:S01]  /*f300*/  IMAD.MOV.U32 R2, RZ, RZ, R214 ;  /* 0x000000ffff027224 */ /* 0x000fe200078e00d6 */
[----:B------:R-:W-:-:S02]  /*f310*/  MOV R127, 0x2 ;  /* 0x00000002007f7802 */ /* 0x000fc40000000f00 */
[----:B------:R-:W-:Y:S02]  /*f320*/  MOV R3, 0xf340 ;  /* 0x0000f34000037802 */ /* 0x000fe40000000f00 */
[----:B------:R-:W-:Y:S05]  /*f330*/  CALL.REL.NOINC `($__internal_6_$__cuda_sm70_shflsync_bfly_p) ;  /* 0x000004f000007944 */ /* 0x000fea0003c00000 */
[----:B------:R-:W-:Y:S01]  /*f340*/  MOV R4, R127 ;  /* 0x0000007f00047202 */ /* 0x000fe20000000f00 */
[----:B------:R-:W-:Y:S05]  /*f350*/  BRA `(.L_x_2814) ;  /* 0xffffc2a000007947 */ /* 0x000fea000383ffff */
.L_x_2762:
[----:B------:R-:W-:Y:S01]  /*f360*/  IMAD.MOV.U32 R2, RZ, RZ, R4 ;  /* 0x000000ffff027224 */ /* 0x000fe200078e0004 */
[----:B------:R-:W-:Y:S02]  /*f370*/  MOV R127, 0x1 ;  /* 0x00000001007f7802 */ /* 0x000fe40000000f00 */
[----:B------:R-:W-:Y:S02]  /*f380*/  MOV R3, 0xf3a0 ;  /* 0x0000f3a000037802 */ /* 0x000fe40000000f00 */
[----:B-1----:R-:W-:Y:S05]  /*f390*/  CALL.REL.NOINC `($__internal_6_$__cuda_sm70_shflsync_bfly_p) ;  /* 0x0000049000007944 */ /* 0x002fea0003c00000 */
[----:B------:R-:W-:Y:S01]  /*f3a0*/  FADD.FTZ R4, R4, R127 ;  /* 0x0000007f04047221 */ /* 0x000fe20000010000 */
[----:B------:R-:W-:Y:S02]  /*f3b0*/  MOV R2, R215 ;  /* 0x000000d700027202 */ /* 0x000fe40000000f00 */
[----:B------:R-:W-:Y:S02]  /*f3c0*/  MOV R127, 0x2 ;  /* 0x00000002007f7802 */ /* 0x000fe40000000f00 */
[----:B------:R-:W-:Y:S02]  /*f3d0*/  MOV R3, 0xf3f0 ;  /* 0x0000f3f000037802 */ /* 0x000fe40000000f00 */
[----:B------:R-:W-:Y:S05]  /*f3e0*/  CALL.REL.NOINC `($__internal_6_$__cuda_sm70_shflsync_bfly_p) ;  /* 0x0000044000007944 */ /* 0x000fea0003c00000 */
[----:B------:R-:W-:Y:S01]  /*f3f0*/  FADD.FTZ R0, R215, R127 ;  /* 0x0000007fd7007221 */ /* 0x000fe20000010000 */
[----:B------:R-:W-:-:S02]  /*f400*/  MOV R127, 0x1 ;  /* 0x00000001007f7802 */ /* 0x000fc40000000f00 */
[----:B------:R-:W-:Y:S02]  /*f410*/  MOV R3, 0xf440 ;  /* 0x0000f44000037802 */ /* 0x000fe40000000f00 */
[----:B------:R-:W-:Y:S02]  /*f420*/  MOV R2, R0 ;  /* 0x0000000000027202 */ /* 0x000fe40000000f00 */
[----:B------:R-:W-:Y:S05]  /*f430*/  CALL.REL.NOINC `($__internal_6_$__cuda_sm70_shflsync_bfly_p) ;  /* 0x000003f000007944 */ /* 0x000fea0003c00000 */
[----:B------:R-:W-:Y:S01]  /*f440*/  MOV R3, R127 ;  /* 0x0000007f00037202 */ /* 0x000fe20000000f00 */
[----:B------:R-:W-:Y:S05]  /*f450*/  BRA `(.L_x_2815) ;  /* 0xffffc21000007947 */ /* 0x000fea000383ffff */
.L_x_2777:
[----:B------:R-:W-:Y:S01]  /*f460*/  IMAD.MOV.U32 R161, RZ, RZ, R9 ;  /* 0x000000ffffa17224 */ /* 0x000fe200078e0009 */
[----:B------:R-:W-:Y:S01]  /*f470*/  MOV R160, RZ ;  /* 0x000000ff00a07202 */ /* 0x000fe20000000f00 */
[----:B------:R-:W-:Y:S01]  /*f480*/  IMAD.MOV.U32 R3, RZ, RZ, 0x181f ;  /* 0x0000181fff037424 */ /* 0x000fe200078e00ff */
[----:B------:R-:W-:Y:S02]  /*f490*/  MOV R2, 0xf4b0 ;  /* 0x0000f4b000027802 */ /* 0x000fe40000000f00 */
[----:B-1----:R-:W-:Y:S05]  /*f4a0*/  CALL.REL.NOINC `($__internal_7_$__cuda_sm70_shflsync_idx_p) ;  /* 0x000003d000007944 */ /* 0x002fea0003c00000 */
[----:B------:R-:W-:Y:S01]  /*f4b0*/  MOV R8, R160 ;  /* 0x000000a000087202 */ /* 0x000fe20000000f00 */
[----:B------:R-:W-:Y:S05]  /*f4c0*/  BRA `(.L_x_2816) ;  /* 0xffffe05000007947 */ /* 0x000fea000383ffff */
.L_x_2778:
[----:B------:R-:W-:Y:S01]  /*f4d0*/  IMAD.MOV.U32 R161, RZ, RZ, R11 ;  /* 0x000000ffffa17224 */ /* 0x000fe200078e000b */
[----:B------:R-:W-:Y:S01]  /*f4e0*/  MOV R160, RZ ;  /* 0x000000ff00a07202 */ /* 0x000fe20000000f00 */
[----:B------:R-:W-:Y:S01]  /*f4f0*/  IMAD.MOV.U32 R3, RZ, RZ, 0x181f ;  /* 0x0000181fff037424 */ /* 0x000fe200078e00ff */
[----:B------:R-:W-:-:S02]  /*f500*/  MOV R2, 0xf520 ;  /* 0x0000f52000027802 */ /* 0x000fc40000000f00 */
[----:B-123--:R-:W-:Y:S05]  /*f510*/  CALL.REL.NOINC `($__internal_7_$__cuda_sm70_shflsync_idx_p) ;  /* 0x0000036000007944 */ /* 0x00efea0003c00000 */
[----:B------:R-:W-:Y:S01]  /*f520*/  MOV R0, R160 ;  /* 0x000000a000007202 */ /* 0x000fe20000000f00 */
[----:B------:R-:W-:Y:S05]  /*f530*/  BRA `(.L_x_2817) ;  /* 0xffffe00000007947 */ /* 0x000fea000383ffff */
.L_x_2781:
[----:B------:R-:W-:Y:S01]  /*f540*/  IMAD.MOV.U32 R161, RZ, RZ, R9 ;  /* 0x000000ffffa17224 */ /* 0x000fe200078e0009 */
[----:B------:R-:W-:Y:S01]  /*f550*/  MOV R160, 0x1 ;  /* 0x0000000100a07802 */ /* 0x000fe20000000f00 */
[----:B-1----:R-:W-:Y:S01]  /*f560*/  IMAD.MOV.U32 R3, RZ, RZ, 0x181f ;  /* 0x0000181fff037424 */ /* 0x002fe200078e00ff */
[----:B------:R-:W-:-:S02]  /*f570*/  MOV R2, 0xf590 ;  /* 0x0000f59000027802 */ /* 0x000fc40000000f00 */
[----:B--234-:R-:W-:Y:S05]  /*f580*/  CALL.REL.NOINC `($__internal_7_$__cuda_sm70_shflsync_idx_p) ;  /* 0x000002f000007944 */ /* 0x01cfea0003c00000 */
        /* <DEDUP_REMOVED lines=8> */
.L_x_2784:
[----:B------:R-:W-:Y:S01]  /*f610*/  IMAD.MOV.U32 R161, RZ, RZ, R9 ;  /* 0x000000ffffa17224 */ /* 0x000fe200078e0009 */
[----:B------:R-:W-:Y:S01]  /*f620*/  MOV R160, 0x2 ;  /* 0x0000000200a07802 */ /* 0x000fe20000000f00 */
[----:B-1----:R-:W-:Y:S01]  /*f630*/  IMAD.MOV.U32 R3, RZ, RZ, 0x181f ;  /* 0x0000181fff037424 */ /* 0x002fe200078e00ff */
[----:B------:R-:W-:Y:S02]  /*f640*/  MOV R2, 0xf660 ;  /* 0x0000f66000027802 */ /* 0x000fe40000000f00 */
[----:B--234-:R-:W-:Y:S05]  /*f650*/  CALL.REL.NOINC `($__internal_7_$__cuda_sm70_shflsync_idx_p) ;  /* 0x0000022000007944 */ /* 0x01cfea0003c00000 */
[----:B------:R-:W-:Y:S01]  /*f660*/  MOV R8, R160 ;  /* 0x000000a000087202 */ /* 0x000fe20000000f00 */
[----:B------:R-:W-:Y:S05]  /*f670*/  BRA `(.L_x_2819) ;  /* 0xffffe1b000007947 */ /* 0x000fea000383ffff */
.L_x_2785:
[----:B------:R-:W-:Y:S01]  /*f680*/  IMAD.MOV.U32 R161, RZ, RZ, R11 ;  /* 0x000000ffffa17224 */ /* 0x000fe200078e000b */
[----:B------:R-:W-:Y:S01]  /*f690*/  MOV R160, 0x2 ;  /* 0x0000000200a07802 */ /* 0x000fe20000000f00 */
[----:B-1----:R-:W-:Y:S01]  /*f6a0*/  IMAD.MOV.U32 R3, RZ, RZ, 0x181f ;  /* 0x0000181fff037424 */ /* 0x002fe200078e00ff */
[----:B------:R-:W-:Y:S02]  /*f6b0*/  MOV R2, 0xf6d0 ;  /* 0x0000f6d000027802 */ /* 0x000fe40000000f00 */
[----:B--234-:R-:W-:Y:S05]  /*f6c0*/  CALL.REL.NOINC `($__internal_7_$__cuda_sm70_shflsync_idx_p) ;  /* 0x000001b000007944 */ /* 0x01cfea0003c00000 */
[----:B------:R-:W-:Y:S01]  /*f6d0*/  MOV R0, R160 ;  /* 0x000000a000007202 */ /* 0x000fe20000000f00 */
[----:B------:R-:W-:Y:S05]  /*f6e0*/  BRA `(.L_x_2820) ;  /* 0xffffe16000007947 */ /* 0x000fea000383ffff */
.L_x_2788:
[----:B------:R-:W-:Y:S01]  /*f6f0*/  IMAD.MOV.U32 R161, RZ, RZ, R9 ;  /* 0x000000ffffa17224 */ /* 0x000fe200078e0009 */
[----:B------:R-:W-:Y:S01]  /*f700*/  MOV R160, 0x3 ;  /* 0x0000000300a07802 */ /* 0x000fe20000000f00 */
[----:B--2---:R-:W-:Y:S01]  /*f710*/  IMAD.MOV.U32 R3, RZ, RZ, 0x181f ;  /* 0x0000181fff037424 */ /* 0x004fe200078e00ff */
[----:B------:R-:W-:-:S02]  /*f720*/  MOV R2, 0xf740 ;  /* 0x0000f74000027802 */ /* 0x000fc40000000f00 */
[----:B-1-34-:R-:W-:Y:S05]  /*f730*/  CALL.REL.NOINC `($__internal_7_$__cuda_sm70_shflsync_idx_p) ;  /* 0x0000014000007944 */ /* 0x01afea0003c00000 */
        /* <DEDUP_REMOVED lines=8> */
.L_x_2790:
[----:B------:R-:W-:Y:S01]  /*f7c0*/  IMAD.MOV.U32 R161, RZ, RZ, R65 ;  /* 0x000000ffffa17224 */ /* 0x000fe200078e0041 */
[----:B------:R-:W-:Y:S01]  /*f7d0*/  MOV R160, RZ ;  /* 0x000000ff00a07202 */ /* 0x000fe20000000f00 */
[----:B-1----:R-:W-:Y:S01]  /*f7e0*/  IMAD.MOV.U32 R3, RZ, RZ, 0x1f ;  /* 0x0000001fff037424 */ /* 0x002fe200078e00ff */
[----:B------:R-:W-:Y:S02]  /*f7f0*/  MOV R2, 0xf810 ;  /* 0x0000f81000027802 */ /* 0x000fe40000000f00 */
[----:B--23--:R-:W-:Y:S05]  /*f800*/  CALL.REL.NOINC `($__internal_7_$__cuda_sm70_shflsync_idx_p) ;  /* 0x0000007000007944 */ /* 0x00cfea0003c00000 */
[----:B------:R-:W-:Y:S01]  /*f810*/  MOV R0, R160 ;  /* 0x000000a000007202 */ /* 0x000fe20000000f00 */
[----:B------:R-:W-:Y:S05]  /*f820*/  BRA `(.L_x_2822) ;  /* 0xffffe36000007947 */ /* 0x000fea000383ffff */
        .weak           $__internal_6_$__cuda_sm70_shflsync_bfly_p
        .type           $__internal_6_$__cuda_sm70_shflsync_bfly_p,@function
        .size           $__internal_6_$__cuda_sm70_shflsync_bfly_p,($__internal_7_$__cuda_sm70_shflsync_idx_p - $__internal_6_$__cuda_sm70_shflsync_bfly_p)
$__internal_6_$__cuda_sm70_shflsync_bfly_p:
[----:B------:R-:W-:Y:S04]  /*f830*/  WARPSYNC R199 ;  /* 0x000000c700007348 */ /* 0x000fe80003800000 */
[----:B------:R1:W2:Y:S02]  /*f840*/  SHFL.BFLY PT, R127, R2, R127, R200 ;  /* 0x0c00007f027f7389 */ /* 0x0002a400000e00c8 */
[----:B-1----:R-:W-:-:S02]  /*f850*/  MOV R2, R3 ;  /* 0x0000000300027202 */ /* 0x002fc40000000f00 */
[----:B------:R-:W-:-:S04]  /*f860*/  MOV R3, 0x0 ;  /* 0x0000000000037802 */ /* 0x000fc80000000f00 */
[----:B--2---:R-:W-:Y:S05]  /*f870*/  RET.REL.NODEC R2 `(_ZN7cutlass13device_kernelIN5flash19enable_sm80_to_sm89INS1_16FlashAttnFwdSm80INS1_25CollectiveMainloopFwdSm80ILi8ELi2ELb0EN4cute5tupleIJNS5_1CILi128EEENS7_ILi64EEENS7_ILi192EEEEEELi192ENS_6half_tEfNS_4arch4Sm80ELb1ELb0ELb0ELb0ELb1ELb0ELb1ELb0EEENS1_21CollectiveEpilogueFwdINS6_IJS8_SA_S9_EEENS6_IJNS7_ILi1EEESI_SI_EEESC_SE_Li256ELb0ELb1ELb0ELb0EEENS1_30DynamicPersistentTileSchedulerILi256ELi256ELb0ELb1ELb0EEEEEEEEEvNT_6ParamsE) ;  /* 0xffff078002007950 */ /* 0x004fea0003c3ffff */
        .weak           $__internal_7_$__cuda_sm70_shflsync_idx_p
        .type           $__internal_7_$__cuda_sm70_shflsync_idx_p,@function
        .size           $__internal_7_$__cuda_sm70_shflsync_idx_p,(.L_x_3027 - $__internal_7_$__cuda_sm70_shflsync_idx_p)
$__internal_7_$__cuda_sm70_shflsync_idx_p:
[----:B------:R-:W-:-:S04]  /*f880*/  MOV R162, 0xffffffff ;  /* 0xffffffff00a27802 */ /* 0x000fc80000000f00 */
[----:B------:R-:W-:Y:S04]  /*f890*/  WARPSYNC R162 ;  /* 0x000000a200007348 */ /* 0x000fe80003800000 */
[----:B------:R1:W2:Y:S02]  /*f8a0*/  SHFL.IDX PT, R160, R161, R160, R3 ;  /* 0x000000a0a1a07389 */ /* 0x0002a400000e0003 */
[----:B-1----:R-:W-:-:S04]  /*f8b0*/  MOV R3, 0x0 ;  /* 0x0000000000037802 */ /* 0x002fc80000000f00 */
[----:B--2---:R-:W-:Y:S05]  /*f8c0*/  RET.REL.NODEC R2 `(_ZN7cutlass13device_kernelIN5flash19enable_sm80_to_sm89INS1_16FlashAttnFwdSm80INS1_25CollectiveMainloopFwdSm80ILi8ELi2ELb0EN4cute5tupleIJNS5_1CILi128EEENS7_ILi64EEENS7_ILi192EEEEEELi192ENS_6half_tEfNS_4arch4Sm80ELb1ELb0ELb0ELb0ELb1ELb0ELb1ELb0EEENS1_21CollectiveEpilogueFwdINS6_IJS8_SA_S9_EEENS6_IJNS7_ILi1EEESI_SI_EEESC_SE_Li256ELb0ELb1ELb0ELb0EEENS1_30DynamicPersistentTileSchedulerILi256ELi256ELb0ELb1ELb0EEEEEEEEEvNT_6ParamsE) ;  /* 0xffff073002007950 */ /* 0x004fea0003c3ffff */
.L_x_2823:
        /* <DEDUP_REMOVED lines=11> */
.L_x_3027:


//--------------------- .text._ZN7cutlass13device_kernelIN5flash19enable_sm80_to_sm89INS1_16FlashAttnFwdSm80INS1_25CollectiveMainloopFwdSm80ILi8ELi2ELb0EN4cute5tupleIJNS5_1CILi128EEENS7_ILi64EEENS7_ILi192EEEEEELi192ENS_6half_tEfNS_4arch4Sm80ELb1ELb0ELb0ELb1ELb1ELb0ELb1ELb0EEENS1_21CollectiveEpilogueFwdINS6_IJS8_SA_S9_EEENS6_IJNS7_ILi1EEESI_SI_EEESC_SE_Li256ELb1ELb1ELb0ELb0EEENS1_19SingleTileSchedulerILb1ELb0ELb1ELi128EEEEEEEEEvNT_6ParamsE --------------------------
	.section	.text._ZN7cutlass13device_kernelIN5flash19enable_sm80_to_sm89INS1_16FlashAttnFwdSm80INS1_25CollectiveMainloopFwdSm80ILi8ELi2ELb0EN4cute5tupleIJNS5_1CILi128EEENS7_ILi64EEENS7_ILi192EEEEEELi192ENS_6half_tEfNS_4arch4Sm80ELb1ELb0ELb0ELb1ELb1ELb0ELb1ELb0EEENS1_21CollectiveEpilogueFwdINS6_IJS8_SA_S9_EEENS6_IJNS7_ILi1EEESI_SI_EEESC_SE_Li256ELb1ELb1ELb0ELb0EEENS1_19SingleTileSchedulerILb1ELb0ELb1ELi128EEEEEEEEEvNT_6ParamsE,"ax",@progbits
	.sectioninfo	@"SHI_REGISTERS=232"
	.align	128
.text._ZN7cutlass13device_kernelIN5flash19enable_sm80_to_sm89INS1_16FlashAttnFwdSm80INS1_25CollectiveMainloopFwdSm80ILi8ELi2ELb0EN4cute5tupleIJNS5_1CILi128EEENS7_ILi64EEENS7_ILi192EEEEEELi192ENS_6half_tEfNS_4arch4Sm80ELb1ELb0ELb0ELb1ELb1ELb0ELb1ELb0EEENS1_21CollectiveEpilogueFwdINS6_IJS8_SA_S9_EEENS6_IJNS7_ILi1EEESI_SI_EEESC_SE_Li256ELb1ELb1ELb0ELb0EEENS1_19SingleTileSchedulerILb1ELb0ELb1ELi128EEEEEEEEEvNT_6ParamsE:
        .type           _ZN7cutlass13device_kernelIN5flash19enable_sm80_to_sm89INS1_16FlashAttnFwdSm80INS1_25CollectiveMainloopFwdSm80ILi8ELi2ELb0EN4cute5tupleIJNS5_1CILi128EEENS7_ILi64EEENS7_ILi192EEEEEELi192ENS_6half_tEfNS_4arch4Sm80ELb1ELb0ELb0ELb1ELb1ELb0ELb1ELb0EEENS1_21CollectiveEpilogueFwdINS6_IJS8_SA_S9_EEENS6_IJNS7_ILi1EEESI_SI_EEESC_SE_Li256ELb1ELb1ELb0ELb0EEENS1_19SingleTileSchedulerILb1ELb0ELb1ELi128EEEEEEEEEvNT_6ParamsE,@function
        .size           _ZN7cutlass13device_kernelIN5flash19enable_sm80_to_sm89INS1_16FlashAttnFwdSm80INS1_25CollectiveMainloopFwdSm80ILi8ELi2ELb0EN4cute5tupleIJNS5_1CILi128EEENS7_ILi64EEENS7_ILi192EEEEEELi192ENS_6half_tEfNS_4arch4Sm80ELb1ELb0ELb0ELb1ELb1ELb0ELb1ELb0EEENS1_21CollectiveEpilogueFwdINS6_IJS8_SA_S9_EEENS6_IJNS7_ILi1EEESI_SI_EEESC_SE_Li256ELb1ELb1ELb0ELb0EEENS1_19SingleTileSchedulerILb1ELb0ELb1ELi128EEEEEEEEEvNT_6ParamsE,(.L_x_3030 - _ZN7cutlass13device_kernelIN5flash19enable_sm80_to_sm89INS1_16FlashAttnFwdSm80INS1_25CollectiveMainloopFwdSm80ILi8ELi2ELb0EN4cute5tupleIJNS5_1CILi128EEENS7_ILi64EEENS7_ILi192EEEEEELi192ENS_6half_tEfNS_4arch4Sm80ELb1ELb0ELb0ELb1ELb1ELb0ELb1ELb0EEENS1_21CollectiveEpilogueFwdINS6_IJS8_SA_S9_EEENS6_IJNS7_ILi1EEESI_SI_EEESC_SE_Li256ELb1ELb1ELb0ELb0EEENS1_19SingleTileSchedulerILb1ELb0ELb1ELi128EEEEEEEEEvNT_6ParamsE)
        .other          _ZN7cutlass13device_kernelIN5flash19enable_sm80_to_sm89INS1_16FlashAttnFwdSm80INS1_25CollectiveMainloopFwdSm80ILi8ELi2ELb0EN4cute5tupleIJNS5_1CILi128EEENS7_ILi64EEENS7_ILi192EEEEEELi192ENS_6half_tEfNS_4arch4Sm80ELb1ELb0ELb0ELb1ELb1ELb0ELb1ELb0EEENS1_21CollectiveEpilogueFwdINS6_IJS8_SA_S9_EEENS6_IJNS7_ILi1EEESI_SI_EEESC_SE_Li256ELb1ELb1ELb0ELb0EEENS1_19SingleTileSchedulerILb1ELb0ELb1ELi128EEEEEEEEEvNT_6ParamsE,@"STO_CUDA_ENTRY STV_DEFAULT"
_ZN7cutlass13device_kernelIN5flash19enable_sm80_to_sm89INS1_16FlashAttnFwdSm80INS1_25CollectiveMainloopFwdSm80ILi8ELi2ELb0EN4cute5tupleIJNS5_1CILi128EEENS7_ILi64EEENS7_ILi192EEEEEELi192ENS_6half_tEfNS_4arch4Sm80ELb1ELb0ELb0ELb1ELb1ELb0ELb1ELb0EEENS1_21CollectiveEpilogueFwdINS6_IJS8_SA_S9_EEENS6_IJNS7_ILi1EEESI_SI_EEESC_SE_Li256ELb1ELb1ELb0ELb0EEENS1_19SingleTileSchedulerILb1ELb0ELb1ELi128EEEEEEEEEvNT_6ParamsE:
        /* <DEDUP_REMOVED lines=20> */
.L_x_2825:
        /* <DEDUP_REMOVED lines=13> */
.L_x_2827:
[----:B------:R-:W-:Y:S02]  /*0210*/  ULDC UR5, c[0x0][0x54c] ;  /* 0x0001530000057ab9 */ /* 0x000fe40000000800 */
.L_x_2826:
[----:B------:R-:W-:Y:S02]  /*0220*/  ULDC UR4, c[0x0][0x548] ;  /* 0x0001520000047ab9 */ /* 0x000fe40000000800 */
[----:B------:R-:W-:-:S02]  /*0230*/  USHF.L.U32 UR15, UR15, 0x7, URZ ;  /* 0x000000070f0f7899 */ /* 0x000fc4000800063f */
[----:B------:R-:W-:-:S04]  /*0240*/  UIMAD UR4, UR5, UR4, URZ ;  /* 0x00000004050472a4 */ /* 0x000fc8000f8e023f */
[----:B------:R-:W-:-:S04]  /*0250*/  UISETP.GE.AND UP0, UPT, UR15, UR4, UPT ;  /* 0x000000040f00728c */ /* 0x000fc8000bf06270 */
[----:B------:R-:W-:Y:S01]  /*0260*/  USEL UR8, UR8, 0xffffffff, !UP0 ;  /* 0xffffffff08087887 */ /* 0x000fe2000c000000 */
[----:B------:R-:W-:Y:S05]  /*0270*/  BRA `(.L_x_2828) ;  /* 0x000001b000007947 */ /* 0x000fea0003800000 */
.L_x_2824:
        /* <DEDUP_REMOVED lines=8> */
.L_x_2829:
        /* <DEDUP_REMOVED lines=13> */
.L_x_2831:
[----:B------:R-:W-:Y:S02]  /*03d0*/  ULDC UR5, c[0x0][0x54c] ;  /* 0x0001530000057ab9 */ /* 0x000fe40000000800 */
.L_x_2830:
[----:B------:R-:W-:Y:S02]  /*03e0*/  ULDC UR4, c[0x0][0x548] ;  /* 0x0001520000047ab9 */ /* 0x000fe40000000800 */
[----:B------:R-:W-:-:S02]  /*03f0*/  USHF.L.U32 UR15, UR15, 0x7, URZ ;  /* 0x000000070f0f7899 */ /* 0x000fc4000800063f */
[----:B------:R-:W-:-:S04]  /*0400*/  UIMAD UR4, UR5, UR4, URZ ;  /* 0x00000004050472a4 */ /* 0x000fc8000f8e023f */
[----:B------:R-:W-:-:S04]  /*0410*/  UISETP.GE.AND UP0, UPT, UR15, UR4, UPT ;  /* 0x000000040f00728c */ /* 0x000fc8000bf06270 */
[----:B------:R-:W-:-:S06]  /*0420*/  USEL UR8, UR8, 0xffffffff, !UP0 ;  /* 0xffffffff08087887 */ /* 0x000fcc000c000000 */
.L_x_2828:
        /* <DEDUP_REMOVED lines=47> */
.L_x_2832:
        /* <DEDUP_REMOVED lines=10> */
.L_x_2833:
        /* <DEDUP_REMOVED lines=12> */
.L_x_2834:
        /* <DEDUP_REMOVED lines=208> */
.L_x_2837:
[----:B-1-34-:R-:W-:Y:S05]  /*1580*/  BSYNC B0 ;  /* 0x0000000000007941 */ /* 0x01afea0003800000 */
.L_x_2836:
        /* <DEDUP_REMOVED lines=20> */
.L_x_2839:
[----:B------:R-:W-:Y:S05]  /*16d0*/  BSYNC B0 ;  /* 0x0000000000007941 */ /* 0x000fea0003800000 */
.L_x_2838:
        /* <DEDUP_REMOVED lines=20> */
.L_x_2841:
[----:B------:R-:W-:Y:S05]  /*1820*/  BSYNC B0 ;  /* 0x0000000000007941 */ /* 0x000fea0003800000 */
.L_x_2840:
        /* <DEDUP_REMOVED lines=220> */
.L_x_2842:
[----:B------:R-:W0:Y:S01]  /*25f0*/  LDGDEPBAR ;  /* 0x00000000000079af */ /* 0x000e220000000000 */
[----:B------:R-:W-:Y:S01]  /*2600*/  LOP3.LUT P0, RZ, R144, 0x2, RZ, 0xc0, !PT ;  /* 0x0000000290ff7812 */ /* 0x000fe2000780c0ff */
[----:B------:R-:W-:Y:S01]  /*2610*/  IMAD.SHL.U32 R185, R185, 0x2, RZ ;  /* 0x00000002b9b97824 */ /* 0x000fe200078e00ff */
[----:B------:R-:W-:Y:S01]  /*2620*/  MOV R182, 0x20 ;  /* 0x0000002000b67802 */ /* 0x000fe20000000f00 */
[----:B------:R-:W-:Y:S01]  /*2630*/  IMAD.SHL.U32 R184, R184, 0x2, RZ ;  /* 0x00000002b8b87824 */ /* 0x000fe200078e00ff */
[C---:B------:R-:W-:Y:S01]  /*2640*/  LEA R187, R0.reuse, 0x18100, 0x1 ;  /* 0x0001810000bb7811 */ /* 0x040fe200078e08ff */
[----:B------:R-:W-:Y:S01]  /*2650*/  IMAD.SHL.U32 R40, R0, 0x2, RZ ;  /* 0x0000000200287824 */ /* 0x000fe200078e00ff */
        /* <DEDUP_REMOVED lines=71> */
.L_x_2843:
[----:B------:R-:W-:Y:S01]  /*2ad0*/  IMAD.MOV.U32 R0, RZ, RZ, 0x40 ;  /* 0x00000040ff007424 */ /* 0x000fe200078e00ff */
[C---:B--23--:R-:W-:Y:S01]  /*2ae0*/  HMMA.16816.F32 R20, R40.reuse, R16, RZ ;  /* 0x000000102814723c */ /* 0x04cfe200000018ff */
[C---:B------:R-:W-:Y:S01]  /*2af0*/  IMAD R181, R4.reuse, 0x2, R187 ;  /* 0x0000000204b57824 */ /* 0x040fe200078e02bb */
[----:B------:R-:W-:Y:S01]  /*2b00*/  LEA.HI R7, R7, R2, RZ, 0x2 ;  /* 0x0000000207077211 */ /* 0x000fe200078f10ff */
[----:B------:R-:W-:Y:S01]  /*2b10*/  IMAD R180, R4, 0x2, R183 ;  /* 0x0000000204b47824 */ /* 0x000fe200078e02b7 */
[----:B------:R-:W-:Y:S01]  /*2b20*/  SEL R133, R0, 0xffffffc0, !P1 ;  /* 0xffffffc000857807 */ /* 0x000fe20004800000 */
[----:B------:R-:W-:Y:S01]  /*2b30*/  UMOV UR4, 0xffffffc0 ;  /* 0xffffffc000047882 */ /* 0x000fe20000000000 */
[----:B----4-:R-:W-:Y:S01]  /*2b40*/  LDSM.16.M88.4 R12, [R181] ;  /* 0x00000000b50c783b */ /* 0x010fe20000000200 */
[----:B------:R-:W-:Y:S01]  /*2b50*/  LOP3.LUT R7, R7, 0xfffffffc, RZ, 0xc0, !PT ;  /* 0xfffffffc07077812 */ /* 0x000fe200078ec0ff */
[C---:B------:R-:W-:Y:S01]  /*2b60*/  HMMA.16816.F32 R16, R40.reuse, R18, RZ ;  /* 0x000000122810723c */ /* 0x040fe200000018ff */
[----:B------:R-:W-:Y:S01]  /*2b70*/  IMAD.IADD R85, R185, 0x1, R133 ;  /* 0x00000001b9557824 */ /* 0x000fe200078e0285 */
[----:B------:R-:W-:Y:S01]  /*2b80*/  LDSM.16.M88.4 R80, [R180] ;  /* 0x00000000b450783b */ /* 0x000fe20000000200 */
[----:B------:R-:W-:Y:S01]  /*2b90*/  IMAD.IADD R0, R133, 0x1, R84 ;  /* 0x0000000185007824 */ /* 0x000fe200078e0254 */
[----:B------:R-:W-:Y:S01]  /*2ba0*/  PLOP3.LUT P0, PT, PT, PT, UP1, 0x80, 0x0 ;  /* 0x000000000000781c */ /* 0x000fe20003f0f018 */
[----:B------:R-:W-:Y:S01]  /*2bb0*/  UIMAD UR4, UR13, UR4, 0x41 ;  /* 0x000000410d0474a4 */ /* 0x000fe2000f8e0204 */
[----:B------:R-:W2:Y:S01]  /*2bc0*/  LDSM.16.M88.4 R36, [R85+0xc100] ;  /* 0x00c100005524783b */ /* 0x000ea20000000200 */
[----:B------:R-:W-:Y:S01]  /*2bd0*/  IMAD.SHL.U32 R135, R3, 0x2, RZ ;  /* 0x0000000203877824 */ /* 0x000fe200078e00ff */
[----:B------:R-:W-:Y:S01]  /*2be0*/  HMMA.16816.F32 R64, R40, R60, RZ ;  /* 0x0000003c2840723c */ /* 0x000fe200000018ff */
[----:B------:R-:W-:Y:S01]  /*2bf0*/  UISETP.GE.AND UP0, UPT, UR13, 0x3, UPT ;  /* 0x000000030d00788c */ /* 0x000fe2000bf06270 */
[----:B------:R-:W-:Y:S01]  /*2c00*/  LDSM.16.M88.4 R32, [R85+0xc900] ;  /* 0x00c900005520783b */ /* 0x000fe20000000200 */
[----:B------:R-:W-:-:S02]  /*2c10*/  IMAD R134, R4, 0x2, R135 ;  /* 0x0000000204867824 */ /* 0x000fc400078e0287 */
[C---:B------:R-:W-:Y:S01]  /*2c20*/  IMAD.IADD R171, R184.reuse, 0x1, R135 ;  /* 0x00000001b8ab7824 */ /* 0x040fe200078e0287 */
[----:B------:R-:W-:Y:S01]  /*2c30*/  LDSM.16.M88.4 R28, [R85+0xd100] ;  /* 0x00d10000551c783b */ /* 0x000fe20000000200 */
[----:B------:R-:W-:Y:S01]  /*2c40*/  IMAD.IADD R163, R184, 0x1, R134 ;  /* 0x00000001b8a37824 */ /* 0x000fe200078e0286 */
[C---:B-1----:R-:W-:Y:S01]  /*2c50*/  HMMA.16816.F32 R56, R40.reuse, R52, RZ ;  /* 0x000000342838723c */ /* 0x042fe200000018ff */
[----:B------:R-:W-:Y:S01]  /*2c60*/  IMAD R4, R4, 0x2, R171 ;  /* 0x0000000204047824 */ /* 0x000fe200078e02ab */
[----:B------:R-:W0:Y:S06]  /*2c70*/  LDGDEPBAR ;  /* 0x00000000000079af */ /* 0x000e2c0000000000 */
[C---:B------:R-:W-:Y:S08]  /*2c80*/  HMMA.16816.F32 R60, R40.reuse, R62, RZ ;  /* 0x0000003e283c723c */ /* 0x040ff000000018ff */
[C---:B------:R-:W-:Y:S08]  /*2c90*/  HMMA.16816.F32 R52, R40.reuse, R54, RZ ;  /* 0x000000362834723c */ /* 0x040ff000000018ff */
[C---:B------:R-:W-:Y:S08]  /*2ca0*/  HMMA.16816.F32 R48, R40.reuse, R24, RZ ;  /* 0x000000182830723c */ /* 0x040ff000000018ff */
[----:B------:R-:W-:Y:S01]  /*2cb0*/  HMMA.16816.F32 R40, R40, R26, RZ ;  /* 0x0000001a2828723c */ /* 0x000fe200000018ff */
[----:B------:R-:W1:Y:S07]  /*2cc0*/  LDSM.16.M88.4 R24, [R85+0xd900] ;  /* 0x00d900005518783b */ /* 0x000e6e0000000200 */
        /* <DEDUP_REMOVED lines=11> */
[----:B------:R-:W4:Y:S04]  /*2d80*/  LDSM.16.M88.4 R68, [R0+0xd900] ;  /* 0x00d900000044783b */ /* 0x000f280000000200 */
[----:B------:R-:W-:Y:S03]  /*2d90*/  LDSM.16.M88.4 R40, [R187+0x4000] ;  /* 0x00400000bb28783b */ /* 0x000fe60000000200 */
[C---:B--2---:R-:W-:Y:S08]  /*2da0*/  HMMA.16816.F32 R20, R12.reuse, R36, R20 ;  /* 0x000000240c14723c */ /* 0x044ff00000001814 */
[C---:B------:R-:W-:Y:S01]  /*2db0*/  HMMA.16816.F32 R16, R12.reuse, R38, R16 ;  /* 0x000000260c10723c */ /* 0x040fe20000001810 */
[----:B------:R-:W2:Y:S07]  /*2dc0*/  LDSM.16.M88.4 R36, [R185+0xe100] ;  /* 0x00e10000b924783b */ /* 0x000eae0000000200 */
        /* <DEDUP_REMOVED lines=8> */
[----:B------:R-:W1:Y:S04]  /*2e50*/  LDSM.16.M88.4 R28, [R185+0xf100] ;  /* 0x00f10000b91c783b */ /* 0x000e680000000200 */
[----:B------:R-:W-:Y:S03]  /*2e60*/  LDSM.16.M88.4 R12, [R183+0x4000] ;  /* 0x00400000b70c783b */ /* 0x000fe60000000200 */
[C---:B---3--:R-:W-:Y:S08]  /*2e70*/  HMMA.16816.F32 R20, R80.reuse, R8, R20 ;  /* 0x000000085014723c */ /* 0x048ff00000001814 */
[C---:B------:R-:W-:Y:S01]  /*2e80*/  HMMA.16816.F32 R16, R80.reuse, R10, R16 ;  /* 0x0000000a5010723c */ /* 0x040fe20000001810 */
[----:B------:R-:W3:Y:S07]  /*2e90*/  LDSM.16.M88.4 R8, [R84+0xe100] ;  /* 0x00e100005408783b */ /* 0x000eee0000000200 */
[C---:B----4-:R-:W-:Y:S08]  /*2ea0*/  HMMA.16816.F32 R48, R80.reuse, R68, R48 ;  /* 0x000000445030723c */ /* 0x050ff00000001830 */
[C---:B------:R-:W-:Y:S01]  /*2eb0*/  HMMA.16816.F32 R44, R80.reuse, R70, R44 ;  /* 0x00000046502c723c */ /* 0x040fe2000000182c */
[----:B------:R-:W4:Y:S07]  /*2ec0*/  LDSM.16.M88.4 R68, [R84+0xe900] ;  /* 0x00e900005444783b */ /* 0x000f2e0000000200 */
[C---:B------:R-:W-:Y:S08]  /*2ed0*/  HMMA.16816.F32 R64, R80.reuse, R76, R64 ;  /* 0x0000004c5040723c */ /* 0x040ff00000001840 */
[C---:B------:R-:W-:Y:S08]  /*2ee0*/  HMMA.16816.F32 R60, R80.reuse, R78, R60 ;  /* 0x0000004e503c723c */ /* 0x040ff0000000183c */
[C---:B------:R-:W-:Y:S08]  /*2ef0*/  HMMA.16816.F32 R56, R80.reuse, R72, R56 ;  /* 0x000000485038723c */ /* 0x040ff00000001838 */
[----:B------:R-:W-:Y:S08]  /*2f00*/  HMMA.16816.F32 R52, R80, R74, R52 ;  /* 0x0000004a5034723c */ /* 0x000ff00000001834 */
[C---:B--2---:R-:W-:Y:S08]  /*2f10*/  HMMA.16816.F32 R20, R40.reuse, R36, R20 ;  /* 0x000000242814723c */ /* 0x044ff00000001814 */
[C---:B------:R-:W-:Y:S01]  /*2f20*/  HMMA.16816.F32 R16, R40.reuse, R38, R16 ;  /* 0x000000262810723c */ /* 0x040fe20000001810 */
[----:B------:R-:W2:Y:S07]  /*2f30*/  LDSM.16.M88.4 R36, [R84+0xf100] ;  /* 0x00f100005424783b */ /* 0x000eae0000000200 */
[C---:B-1----:R-:W-:Y:S08]  /*2f40*/  HMMA.16816.F32 R48, R40.reuse, R24, R48 ;  /* 0x000000182830723c */ /* 0x042ff00000001830 */
[C---:B------:R-:W-:Y:S01]  /*2f50*/  HMMA.16816.F32 R44, R40.reuse, R26, R44 ;  /* 0x0000001a282c723c */ /* 0x040fe2000000182c */
[----:B------:R-:W1:Y:S07]  /*2f60*/  LDSM.16.M88.4 R24, [R84+0xf900] ;  /* 0x00f900005418783b */ /* 0x000e6e0000000200 */
[C---:B-----5:R-:W-:Y:S08]  /*2f70*/  HMMA.16816.F32 R64, R40.reuse, R32, R64 ;  /* 0x000000202840723c */ /* 0x060ff00000001840 */
[C---:B------:R-:W-:Y:S01]  /*2f80*/  HMMA.16816.F32 R60, R40.reuse, R34, R60 ;  /* 0x00000022283c723c */ /* 0x040fe2000000183c */
[----:B------:R-:W-:Y:S07]  /*2f90*/  LDSM.16.M88.4 R32, [R181+0x4000] ;  /* 0x00400000b520783b */ /* 0x000fee0000000200 */
[C---:B------:R-:W-:Y:S08]  /*2fa0*/  HMMA.16816.F32 R56, R40.reuse, R28, R56 ;  /* 0x0000001c2838723c */ /* 0x040ff00000001838 */
[----:B------:R-:W-:Y:S01]  /*2fb0*/  HMMA.16816.F32 R52, R40, R30, R52 ;  /* 0x0000001e2834723c */ /* 0x000fe20000001834 */
[----:B------:R-:W-:Y:S04]  /*2fc0*/  LDSM.16.M88.4 R28, [R85+0xe100] ;  /* 0x00e10000551c783b */ /* 0x000fe80000000200 */
[----:B------:R-:W-:Y:S03]  /*2fd0*/  LDSM.16.M88.4 R40, [R85+0xf100] ;  /* 0x00f100005528783b */ /* 0x000fe60000000200 */
[C---:B---3--:R-:W-:Y:S08]  /*2fe0*/  HMMA.16816.F32 R20, R12.reuse, R8, R20 ;  /* 0x000000080c14723c */ /* 0x048ff00000001814 */
[C---:B------:R-:W-:Y:S01]  /*2ff0*/  HMMA.16816.F32 R16, R12.reuse, R10, R16 ;  /* 0x0000000a0c10723c */ /* 0x040fe20000001810 */
[----:B------:R-:W3:Y:S07]  /*3000*/  LDSM.16.M88.4 R8, [R85+0xe900] ;  /* 0x00e900005508783b */ /* 0x000eee0000000200 */
[C---:B----4-:R-:W-:Y:S08]  /*3010*/  HMMA.16816.F32 R64, R12.reuse, R68, R64 ;  /* 0x000000440c40723c */ /* 0x050ff00000001840 */
[C---:B------:R-:W-:Y:S01]  /*3020*/  HMMA.16816.F32 R60, R12.reuse, R70, R60 ;  /* 0x000000460c3c723c */ /* 0x040fe2000000183c */
[----:B------:R-:W4:Y:S07]  /*3030*/  LDSM.16.M88.4 R68, [R85+0xf900] ;  /* 0x00f900005544783b */ /* 0x000f2e0000000200 */
[C---:B--2---:R-:W-:Y:S08]  /*3040*/  HMMA.16816.F32 R56, R12.reuse, R36, R56 ;  /* 0x000000240c38723c */ /* 0x044ff00000001838 */
[C---:B------:R-:W-:Y:S01]  /*3050*/  HMMA.16816.F32 R72, R12.reuse, R38, R52 ;  /* 0x000000260c48723c */ /* 0x040fe20000001834 */
[----:B------:R-:W-:Y:S04]  /*3060*/  LDSM.16.M88.4 R52, [R180+0x4000] ;  /* 0x00400000b434783b */ /* 0x000fe80000000200 */
[----:B------:R-:W-:Y:S03]  /*3070*/  LDSM.16.M88.4 R36, [R0+0xe100] ;  /* 0x00e100000024783b */ /* 0x000fe60000000200 */
[C---:B-1----:R-:W-:Y:S08]  /*3080*/  HMMA.16816.F32 R48, R12.reuse, R24, R48 ;  /* 0x000000180c30723c */ /* 0x042ff00000001830 */
[----:B------:R-:W-:Y:S01]  /*3090*/  HMMA.16816.F32 R44, R12, R26, R44 ;  /* 0x0000001a0c2c723c */ /* 0x000fe2000000182c */
[----:B------:R-:W1:Y:S04]  /*30a0*/  LDSM.16.M88.4 R24, [R0+0xe900] ;  /* 0x00e900000018783b */ /* 0x000e680000000200 */
[----:B------:R-:W2:Y:S03]  /*30b0*/  LDSM.16.M88.4 R12, [R0+0xf100] ;  /* 0x00f10000000c783b */ /* 0x000ea60000000200 */
[C---:B---3--:R-:W-:Y:S08]  /*30c0*/  HMMA.16816.F32 R64, R32.reuse, R8, R64 ;  /* 0x000000082040723c */ /* 0x048ff00000001840 */
[C---:B------:R-:W-:Y:S01]  /*30d0*/  HMMA.16816.F32 R60, R32.reuse, R10, R60 ;  /* 0x0000000a203c723c */ /* 0x040fe2000000183c */
[----:B------:R-:W3:Y:S07]  /*30e0*/  LDSM.16.M88.4 R8, [R0+0xf900] ;  /* 0x00f900000008783b */ /* 0x000eee0000000200 */
[C---:B------:R-:W-:Y:S08]  /*30f0*/  HMMA.16816.F32 R20, R32.reuse, R28, R20 ;  /* 0x0000001c2014723c */ /* 0x040ff00000001814 */
[C---:B------:R-:W-:Y:S01]  /*3100*/  HMMA.16816.F32 R16, R32.reuse, R30, R16 ;  /* 0x0000001e2010723c */ /* 0x040fe20000001810 */
[----:B------:R-:W-:Y:S07]  /*3110*/  LDSM.16.M88.4 R28, [R185+0x10900] ;  /* 0x01090000b91c783b */ /* 0x000fee0000000200 */
[C---:B------:R-:W-:Y:S08]  /*3120*/  HMMA.16816.F32 R56, R32.reuse, R40, R56 ;  /* 0x000000282038723c */ /* 0x040ff00000001838 */
[C---:B------:R-:W-:Y:S01]  /*3130*/  HMMA.16816.F32 R72, R32.reuse, R42, R72 ;  /* 0x0000002a2048723c */ /* 0x040fe20000001848 */
[----:B------:R-:W5:Y:S07]  /*3140*/  LDSM.16.M88.4 R40, [R187+0x8000] ;  /* 0x00800000bb28783b */ /* 0x000f6e0000000200 */
[C---:B----4-:R-:W-:Y:S08]  /*3150*/  HMMA.16816.F32 R48, R32.reuse, R68, R48 ;  /* 0x000000442030723c */ /* 0x050ff00000001830 */
        /* <DEDUP_REMOVED lines=15> */
[----:B------:R-:W-:Y:S03]  /*3250*/  LDSM.16.M88.4 R52, [R85+0x10100] ;  /* 0x010100005534783b */ /* 0x000fe60000000200 */
[C---:B-----5:R-:W-:Y:S08]  /*3260*/  HMMA.16816.F32 R64, R40.reuse, R28, R64 ;  /* 0x0000001c2840723c */ /* 0x060ff00000001840 */
[C---:B------:R-:W-:Y:S01]  /*3270*/  HMMA.16816.F32 R60, R40.reuse, R30, R60 ;  /* 0x0000001e283c723c */ /* 0x040fe2000000183c */
[----:B------:R-:W2:Y:S07]  /*3280*/  LDSM.16.M88.4 R28, [R84+0x10900] ;  /* 0x01090000541c783b */ /* 0x000eae0000000200 */
[C---:B----4-:R-:W-:Y:S08]  /*3290*/  HMMA.16816.F32 R56, R40.reuse, R68, R56 ;  /* 0x000000442838723c */ /* 0x050ff00000001838 */
[C---:B------:R-:W-:Y:S08]  /*32a0*/  HMMA.16816.F32 R72, R40.reuse, R70, R72 ;  /* 0x000000462848723c */ /* 0x040ff00000001848 */
[C---:B-1----:R-:W-:Y:S01]  /*32b0*/  HMMA.16816.F32 R68, R40.reuse, R24, R48 ;  /* 0x000000182844723c */ /* 0x042fe20000001830 */
[----:B------:R-:W-:Y:S07]  /*32c0*/  LDSM.16.M88.4 R48, [R181+0x8000] ;  /* 0x00800000b530783b */ /* 0x000fee0000000200 */
[C---:B------:R-:W-:Y:S01]  /*32d0*/  HMMA.16816.F32 R44, R40.reuse, R26, R44 ;  /* 0x0000001a282c723c */ /* 0x040fe2000000182c */
[----:B------:R-:W1:Y:S07]  /*32e0*/  LDSM.16.M88.4 R24, [R85+0x10900] ;  /* 0x010900005518783b */ /* 0x000e6e0000000200 */
[----:B------:R-:W-:Y:S08]  /*32f0*/  HMMA.16816.F32 R20, R40, R32, R20 ;  /* 0x000000202814723c */ /* 0x000ff00000001814 */
[----:B--2---:R-:W-:Y:S08]  /*3300*/  HMMA.16816.F32 R64, R36, R28, R64 ;  /* 0x0000001c2440723c */ /* 0x004ff00000001840 */
[----:B------:R-:W-:Y:S01]  /*3310*/  HMMA.16816.F32 R16, R40, R34, R16 ;  /* 0x000000222810723c */ /* 0x000fe20000001810 */
[----:B------:R-:W-:Y:S07]  /*3320*/  LDSM.16.M88.4 R32, [R84+0x11900] ;  /* 0x011900005420783b */ /* 0x000fee0000000200 */
[C---:B------:R-:W-:Y:S07]  /*3330*/  HMMA.16816.F32 R20, R36.reuse, R12, R20 ;  /* 0x0000000c2414723c */ /* 0x040fee0000001814 */
[----:B------:R-:W-:Y:S01]  /*3340*/  SHF.R.S32.HI R12, RZ, 0x1f, R5 ;  /* 0x0000001fff0c7819 */ /* 0x000fe20000011405 */
[----:B------:R-:W-:Y:S01]  /*3350*/  HMMA.16816.F32 R56, R36, R8, R56 ;  /* 0x000000082438723c */ /* 0x000fe20000001838 */
[----:B------:R-:W-:-:S02]  /*3360*/  LOP3.LUT R13, R6, 0xffffffe0, RZ, 0xc0, !PT ;  /* 0xffffffe0060d7812 */ /* 0x000fc400078ec0ff */
[----:B------:R-:W-:-:S03]  /*3370*/  LEA.HI R12, R12, R5, RZ, 0x3 ;  /* 0x000000050c0c7211 */ /* 0x000fc600078f18ff */
[----:B------:R-:W-:Y:S01]  /*3380*/  IMAD.IADD R6, R2, 0x1, -R13 ;  /* 0x0000000102067824 */ /* 0x000fe200078e0a0d */
[----:B------:R-:W-:Y:S01]  /*3390*/  LOP3.LUT R12, R12, 0xffffff8, RZ, 0xc0, !PT ;  /* 0x0ffffff80c0c7812 */ /* 0x000fe200078ec0ff */
[----:B------:R-:W-:Y:S01]  /*33a0*/  HMMA.16816.F32 R72, R36, R10, R72 ;  /* 0x0000000a2448723c */ /* 0x000fe20000001848 */
[----:B------:R-:W2:Y:S01]  /*33b0*/  LDSM.16.M88.4 R8, [R85+0x11100] ;  /* 0x011100005508783b */ /* 0x000ea20000000200 */
[----:B------:R-:W-:Y:S01]  /*33c0*/  IMAD.IADD R2, R2, 0x1, -R7 ;  /* 0x0000000102027824 */ /* 0x000fe200078e0a07 */
[----:B------:R-:W-:Y:S01]  /*33d0*/  SHF.R.S32.HI R13, RZ, 0x1f, R6 ;  /* 0x0000001fff0d7819 */ /* 0x000fe20000011406 */
[----:B------:R-:W-:Y:S01]  /*33e0*/  IMAD.IADD R7, R5, 0x1, -R12 ;  /* 0x0000000105077824 */ /* 0x000fe200078e0a0c */
[----:B------:R-:W-:Y:S02]  /*33f0*/  LDSM.16.M88.4 R84, [R85+0x11900] ;  /* 0x011900005554783b */ /* 0x000fe40000000200 */
[----:B------:R-:W-:Y:S01]  /*3400*/  LEA.HI R5, R13, R6, RZ, 0x2 ;  /* 0x000000060d057211 */ /* 0x000fe200078f10ff */
[----:B-1----:R-:W-:Y:S07]  /*3410*/  HMMA.16816.F32 R64, R48, R24, R64 ;  /* 0x000000183040723c */ /* 0x002fee0000001840 */
[----:B------:R-:W-:Y:S01]  /*3420*/  LEA.HI R25, R2, R2, RZ, 0x1 ;  /* 0x0000000202197211 */ /* 0x000fe200078f08ff */
[----:B------:R-:W-:Y:S01]  /*3430*/  HMMA.16816.F32 R16, R36, R14, R16 ;  /* 0x0000000e2410723c */ /* 0x000fe20000001810 */
[----:B------:R-:W-:Y:S01]  /*3440*/  LEA.HI.SX32 R24, R5, UR15, 0x1e ;  /* 0x0000000f05187c11 */ /* 0x000fe2000f8ff2ff */
[----:B------:R-:W-:Y:S01]  /*3450*/  LDSM.16.M88.4 R12, [R180+0x8000] ;  /* 0x00800000b40c783b */ /* 0x000fe20000000200 */
[----:B------:R-:W-:-:S02]  /*3460*/  LOP3.LUT R25, R25, 0x1ffffffe, RZ, 0xc0, !PT ;  /* 0x1ffffffe19197812 */ /* 0x000fc400078ec0ff */
[----:B------:R-:W-:Y:S01]  /*3470*/  LOP3.LUT R5, R5, 0x7ffffffc, RZ, 0xc0, !PT ;  /* 0x7ffffffc05057812 */ /* 0x000fe200078ec0ff */
[----:B------:R-:W-:Y:S02]  /*3480*/  IMAD R7, R7, 0x10, R24 ;  /* 0x0000001007077824 */ /* 0x000fe400078e0218 */
[----:B------:R-:W-:Y:S01]  /*3490*/  HMMA.16816.F32 R60, R36, R30, R60 ;  /* 0x0000001e243c723c */ /* 0x000fe2000000183c */
[----:B------:R-:W1:Y:S01]  /*34a0*/  LDSM.16.M88.4 R28, [R0+0x10100] ;  /* 0x01010000001c783b */ /* 0x000e620000000200 */
[----:B------:R-:W-:Y:S02]  /*34b0*/  IMAD.IADD R202, R2, 0x1, -R25 ;  /* 0x0000000102ca7824 */ /* 0x000fe400078e0a19 */
[----:B------:R-:W-:Y:S02]  /*34c0*/  IMAD.IADD R5, R6, 0x1, -R5 ;  /* 0x0000000106057824 */ /* 0x000fe400078e0a05 */
[----:B------:R-:W-:Y:S02]  /*34d0*/  IMAD R202, R202, 0x8, R7 ;  /* 0x00000008caca7824 */ /* 0x000fe400078e0207 */
[----:B------:R-:W-:Y:S01]  /*34e0*/  HMMA.16816.F32 R20, R48, R52, R20 ;  /* 0x000000343014723c */ /* 0x000fe20000001814 */
[----:B------:R-:W-:-:S02]  /*34f0*/  IMAD.U32 R6, RZ, RZ, UR4 ;  /* 0x00000004ff067e24 */ /* 0x000fc4000f8e00ff */
[----:B------:R-:W-:Y:S01]  /*3500*/  @P0 IMAD.HI.U32 R7, R202, c[0x0][0x2c8], RZ ;  /* 0x0000b200ca070a27 */ /* 0x000fe200078e00ff */
[----:B------:R-:W-:-:S03]  /*3510*/  PLOP3.LUT P0, PT, PT, PT, UP1, 0x80, 0x0 ;  /* 0x000000000000781c */ /* 0x000fc60003f0f018 */
[----:B------:R-:W-:Y:S01]  /*3520*/  IMAD.MOV.U32 R2, RZ, RZ, R202 ;  /* 0x000000ffff027224 */ /* 0x000fe200078e00ca */
[----:B------:R-:W-:Y:S01]  /*3530*/  HMMA.16816.F32 R16, R48, R54, R16 ;  /* 0x000000363010723c */ /* 0x000fe20000001810 */
[----:B------:R-:W-:-:S05]  /*3540*/  IMAD.SHL.U32 R203, R5, 0x2, RZ ;  /* 0x0000000205cb7824 */ /* 0x000fca00078e00ff */
[----:B------:R-:W-:Y:S02]  /*3550*/  IADD3 R6, -R203, UR9, R6 ;  /* 0x00000009cb067c10 */ /* 0x000fe4000fffe106 */
[----:B--2---:R-:W-:Y:S01]  /*3560*/  HMMA.16816.F32 R56, R48, R8, R56 ;  /* 0x000000083038723c */ /* 0x004fe20000001838 */
[----:B------:R-:W-:Y:S02]  /*3570*/  @P0 SHF.R.U32.HI R2, RZ, c[0x0][0x2cc], R7 ;  /* 0x0000b300ff020a19 */ /* 0x000fe40000011607 */
[----:B------:R-:W-:-:S03]  /*3580*/  IADD3 R6, R6, -UR12, RZ ;  /* 0x8000000c06067c10 */ /* 0x000fc6000fffe0ff */
[----:B------:R-:W2:Y:S02]  /*3590*/  SHFL.IDX PT, R7, R2, RZ, 0x1c1f ;  /* 0x001c1fff02077589 */ /* 0x000ea400000e0000 */
[C---:B------:R-:W-:Y:S02]  /*35a0*/  HMMA.16816.F32 R72, R48.reuse, R10, R72 ;  /* 0x0000000a3048723c */ /* 0x040fe40000001848 */
[----:B------:R-:W3:Y:S06]  /*35b0*/  LDSM.16.M88.4 R8, [R0+0x10900] ;  /* 0x010900000008783b */ /* 0x000eec0000000200 */
[----:B------:R-:W-:Y:S01]  /*35c0*/  HMMA.16816.F32 R60, R48, R26, R60 ;  /* 0x0000001a303c723c */ /* 0x000fe2000000183c */
[----:B------:R-:W4:Y:S07]  /*35d0*/  LDSM.16.M88.4 R24, [R0+0x11100] ;  /* 0x011100000018783b */ /* 0x000f2e0000000200 */
[----:B-1----:R-:W-:Y:S01]  /*35e0*/  HMMA.16816.F32 R20, R12, R28, R20 ;  /* 0x0000001c0c14723c */ /* 0x002fe20000001814 */
[----:B--2---:R-:W-:-:S07]  /*35f0*/  IMAD.IADD R7, R6, 0x1, R7 ;  /* 0x0000000106077824 */ /* 0x004fce00078e0207 */
[----:B------:R-:W-:Y:S01]  /*3600*/  HMMA.16816.F32 R16, R12, R30, R16 ;  /* 0x0000001e0c10723c */ /* 0x000fe20000001810 */
[----:B------:R1:W-:Y:S01]  /*3610*/  LDSM.16.M88.4 R28, [R0+0x11900] ;  /* 0x01190000001c783b */ /* 0x0003e20000000200 */
[----:B------:R-:W-:-:S04]  /*3620*/  DEPBAR.LE SB0, 0x2 ;  /* 0x000080800000791a */ /* 0x000fc80000000000 */
[----:B------:R-:W-:Y:S02]  /*3630*/  BAR.SYNC.DEFER_BLOCKING 0x0 ;  /* 0x0000000000007b1d */ /* 0x000fe40000010000 */
[C---:B------:R-:W-:Y:S07]  /*3640*/  HMMA.16816.F32 R44, R36.reuse, R34, R44 ;  /* 0x00000022242c723c */ /* 0x040fee000000182c */
[----:B------:R-:W-:Y:S01]  /*3650*/  IADD3 R34, -R203, UR22, RZ ;  /* 0x00000016cb227c10 */ /* 0x000fe2000fffe1ff */
[----:B------:R-:W-:Y:S07]  /*3660*/  HMMA.16816.F32 R68, R36, R32, R68 ;  /* 0x000000202444723c */ /* 0x000fee0000001844 */
[----:B------:R-:W-:Y:S01]  /*3670*/  IMNMX R32, R34, R7, PT ;  /* 0x0000000722207217 */ /* 0x000fe20003800200 */
[----:B---3--:R-:W-:Y:S01]  /*3680*/  HMMA.16816.F32 R64, R12, R8, R64 ;  /* 0x000000080c40723c */ /* 0x008fe20000001840 */
[----:B------:R-:W2:Y:S02]  /*3690*/  SHFL.IDX PT, R9, R2, 0x1, 0x1c1f ;  /* 0x003c1f0002097f89 */ /* 0x000ea400000e0000 */
[----:B------:R-:W-:-:S02]  /*36a0*/  ISETP.GT.AND P0, PT, R32, RZ, PT ;  /* 0x000000ff2000720c */ /* 0x000fc40003f04270 */
[----:B------:R-:W-:Y:S02]  /*36b0*/  LDSM.16.MT88.4 R40, [R135+0x2100] ;  /* 0x002100008728783b */ /* 0x000fe40000004200 */
[----:B------:R-:W-:Y:S01]  /*36c0*/  FSEL R33, R20, -INF , P0 ;  /* 0xff80000014217808 */ /* 0x000fe20000000000 */
[----:B------:R-:W-:Y:S01]  /*36d0*/  HMMA.16816.F32 R60, R12, R10, R60 ;  /* 0x0000000a0c3c723c */ /* 0x000fe2000000183c */
[C---:B------:R-:W-:Y:S01]  /*36e0*/  ISETP.GT.AND P0, PT, R32.reuse, 0x1, PT ;  /* 0x000000012000780c */ /* 0x040fe20003f04270 */
[----:B------:R-:W-:Y:S03]  /*36f0*/  LDSM.16.MT88.4 R124, [R135+0x100] ;  /* 0x00010000877c783b */ /* 0x000fe60000004200 */
[----:B------:R-:W-:Y:S01]  /*3700*/  FSEL R8, R21, -INF , P0 ;  /* 0xff80000015087808 */ /* 0x000fe20000000000 */
[----:B------:R-:W-:Y:S01]  /*3710*/  LDSM.16.MT88.4 R104, [R171+0x100] ;  /* 0x00010000ab68783b */ /* 0x000fe20000004200 */
[----:B------:R-:W-:Y:S01]  /*3720*/  ISETP.GT.AND P0, PT, R32, 0x8, PT ;  /* 0x000000082000780c */ /* 0x000fe20003f04270 */
[----:B------:R-:W-:Y:S01]  /*3730*/  HMMA.16816.F32 R68, R48, R84, R68 ;  /* 0x000000543044723c */ /* 0x000fe20000001844 */
[----:B-1----:R-:W-:Y:S01]  /*3740*/  FMNMX.FTZ R0, R33, R8, !PT ;  /* 0x0000000821007209 */ /* 0x002fe20007810000 */
[----:B------:R-:W-:Y:S01]  /*3750*/  LDSM.16.MT88.4 R112, [R134+0x100] ;  /* 0x000100008670783b */ /* 0x000fe20000004200 */
[----:B------:R-:W-:-:S02]  /*3760*/  FSEL R35, R16, -INF , P0 ;  /* 0xff80000010237808 */ /* 0x000fc40000000000 */
[----:B------:R-:W-:Y:S01]  /*3770*/  ISETP.GT.AND P0, PT, R32, 0x9, PT ;  /* 0x000000092000780c */ /* 0x000fe20003f04270 */
[----:B------:R-:W-:Y:S01]  /*3780*/  LDSM.16.MT88.4 R120, [R4+0x100] ;  /* 0x000100000478783b */ /* 0x000fe20000004200 */
[----:B------:R-:W-:Y:S01]  /*3790*/  FMNMX.FTZ R0, R35, R0, !PT ;  /* 0x0000000023007209 */ /* 0x000fe20007810000 */
[----:B----4-:R-:W-:Y:S01]  /*37a0*/  HMMA.16816.F32 R56, R12, R24, R56 ;  /* 0x000000180c38723c */ /* 0x010fe20000001838 */
[----:B--2---:R-:W-:Y:S01]  /*37b0*/  IMAD.IADD R9, R6, 0x1, R9 ;  /* 0x0000000106097824 */ /* 0x004fe200078e0209 */
[----:B------:R-:W-:Y:S04]  /*37c0*/  LDSM.16.MT88.4 R80, [R171+0x4100] ;  /* 0x00410000ab50783b */ /* 0x000fe80000004200 */
[----:B------:R-:W-:Y:S01]  /*37d0*/  IMNMX R34, R34, R9, PT ;  /* 0x0000000922227217 */ /* 0x000fe20003800200 */
[----:B------:R-:W-:Y:S01]  /*37e0*/  LDSM.16.MT88.4 R88, [R134+0x4100] ;  /* 0x004100008658783b */ /* 0x000fe20000004200 */
[----:B------:R-:W-:Y:S01]  /*37f0*/  FSEL R25, R17, -INF , P0 ;  /* 0xff80000011197808 */ /* 0x000fe20000000000 */
[----:B------:R-:W-:Y:S01]  /*3800*/  HMMA.16816.F32 R44, R48, R86, R44 ;  /* 0x00000056302c723c */ /* 0x000fe2000000182c */
[----:B------:R-:W-:Y:S01]  /*3810*/  ISETP.GT.AND P0, PT, R32, 0x10, PT ;  /* 0x000000102000780c */ /* 0x000fe20003f04270 */
[----:B------:R-:W-:Y:S01]  /*3820*/  LDSM.16.MT88.4 R48, [R171+0x2100] ;  /* 0x00210000ab30783b */ /* 0x000fe20000004200 */
[----:B------:R-:W-:-:S02]  /*3830*/  FMNMX.FTZ R0, R25, R0, !PT ;  /* 0x0000000019007209 */ /* 0x000fc40007810000 */
[----:B------:R-:W-:Y:S01]  /*3840*/  FSEL R17, R64, -INF , P0 ;  /* 0xff80000040117808 */ /* 0x000fe20000000000 */
[----:B------:R-:W-:Y:S01]  /*3850*/  LDSM.16.MT88.4 R136, [R171+0x900] ;  /* 0x00090000ab88783b */ /* 0x000fe20000004200 */
[C---:B------:R-:W-:Y:S01]  /*3860*/  ISETP.GT.AND P0, PT, R32.reuse, 0x11, PT ;  /* 0x000000112000780c */ /* 0x040fe20003f04270 */
[C---:B------:R-:W-:Y:S01]  /*3870*/  HMMA.16816.F32 R72, R12.reuse, R26, R72 ;  /* 0x0000001a0c48723c */ /* 0x040fe20000001848 */
[----:B------:R-:W-:Y:S02]  /*3880*/  FMNMX.FTZ R0, R17, R0, !PT ;  /* 0x0000000011007209 */ /* 0x000fe40007810000 */
[----:B------:R-:W-:Y:S02]  /*3890*/  FSEL R21, R65, -INF , P0 ;  /* 0xff80000041157808 */ /* 0x000fe40000000000 */
[----:B------:R-:W-:Y:S02]  /*38a0*/  ISETP.GT.AND P0, PT, R32, 0x18, PT ;  /* 0x000000182000780c */ /* 0x000fe40003f04270 */
[----:B------:R-:W-:Y:S01]  /*38b0*/  FMNMX.FTZ R0, R21, R0, !PT ;  /* 0x0000000015007209 */ /* 0x000fe20007810000 */
[----:B------:R-:W-:Y:S01]  /*38c0*/  HMMA.16816.F32 R68, R12, R28, R68 ;  /* 0x0000001c0c44723c */ /* 0x000fe20000001844 */
[----:B------:R-:W-:-:S02]  /*38d0*/  FSEL R5, R60, -INF , P0 ;  /* 0xff8000003c057808 */ /* 0x000fc40000000000 */
[C---:B------:R-:W-:Y:S02]  /*38e0*/  ISETP.GT.AND P0, PT, R32.reuse, 0x19, PT ;  /* 0x000000192000780c */ /* 0x040fe40003f04270 */
[----:B------:R-:W-:Y:S02]  /*38f0*/  FMNMX.FTZ R0, R5, R0, !PT ;  /* 0x0000000005007209 */ /* 0x000fe40007810000 */
[----:B------:R-:W-:Y:S01]  /*3900*/  FSEL R7, R61, -INF , P0 ;  /* 0xff8000003d077808 */ /* 0x000fe20000000000 */
[----:B------:R-:W-:Y:S01]  /*3910*/  HMMA.16816.F32 R44, R12, R30, R44 ;  /* 0x0000001e0c2c723c */ /* 0x000fe2000000182c */
[----:B------:R-:W-:Y:S02]  /*3920*/  ISETP.GT.AND P0, PT, R32, 0x20, PT ;  /* 0x000000202000780c */ /* 0x000fe40003f04270 */
[----:B------:R-:W-:Y:S02]  /*3930*/  FMNMX.FTZ R0, R7, R0, !PT ;  /* 0x0000000007007209 */ /* 0x000fe40007810000 */
[----:B------:R-:W-:-:S02]  /*3940*/  FSEL R167, R56, -INF , P0 ;  /* 0xff80000038a77808 */ /* 0x000fc40000000000 */
[C---:B------:R-:W-:Y:S02]  /*3950*/  ISETP.GT.AND P0, PT, R32.reuse, 0x21, PT ;  /* 0x000000212000780c */ /* 0x040fe40003f04270 */
[----:B------:R-:W-:Y:S02]  /*3960*/  FMNMX.FTZ R0, R167, R0, !PT ;  /* 0x00000000a7007209 */ /* 0x000fe40007810000 */
[----:B------:R-:W-:Y:S02]  /*3970*/  FSEL R213, R57, -INF , P0 ;  /* 0xff80000039d57808 */ /* 0x000fe40000000000 */
        /* <DEDUP_REMOVED lines=15> */
[----:B------:R-:W-:Y:S02]  /*3a70*/  ISETP.GT.AND P0, PT, R32, 0x39, PT ;  /* 0x000000392000780c */ /* 0x000fe40003f04270 */
[----:B------:R-:W-:Y:S02]  /*3a80*/  FMNMX.FTZ R0, R189, R0, !PT ;  /* 0x00000000bd007209 */ /* 0x000fe40007810000 */
[----:B------:R-:W-:Y:S02]  /*3a90*/  FSEL R179, R45, -INF , P0 ;  /* 0xff8000002db37808 */ /* 0x000fe40000000000 */
[----:B------:R-:W-:Y:S02]  /*3aa0*/  ISETP.GT.AND P0, PT, R34, RZ, PT ;  /* 0x000000ff2200720c */ /* 0x000fe40003f04270 */
[----:B------:R-:W-:Y:S02]  /*3ab0*/  FMNMX.FTZ R0, R179, R0, !PT ;  /* 0x00000000b3007209 */ /* 0x000fe40007810000 */
[----:B------:R-:W-:-:S02]  /*3ac0*/  FSEL R22, R22, -INF , P0 ;  /* 0xff80000016167808 */ /* 0x000fc40000000000 */
[C---:B------:R-:W-:Y:S01]  /*3ad0*/  ISETP.GT.AND P0, PT, R34.reuse, 0x1, PT ;  /* 0x000000012200780c */ /* 0x040fe20003f04270 */
[----:B------:R-:W1:Y:S03]  /*3ae0*/  SHFL.BFLY PT, R29, R0, 0x2, 0x1f ;  /* 0x0c401f00001d7f89 */ /* 0x000e6600000e0000 */
        /* <DEDUP_REMOVED lines=13> */
[----:B------:R-:W-:Y:S01]  /*3bc0*/  ISETP.GT.AND P0, PT, R34, 0x18, PT ;  /* 0x000000182200780c */ /* 0x000fe20003f04270 */
[----:B------:R-:W-:Y:S01]  /*3bd0*/  LDSM.16.MT88.4 R64, [R163+0x2100] ;  /* 0x00210000a340783b */ /* 0x000fe20000004200 */
        /* <DEDUP_REMOVED lines=69> */
[----:B---3--:R-:W-:Y:S01]  /*4030*/  F2FP.PACK_AB R96, R158, R159 ;  /* 0x0000009f9e60723e */ /* 0x008fe200000000ff */
[--C-:B------:R-:W-:Y:S02]  /*4040*/  FFMA.FTZ R160, R27, c[0x0][0x2d0], -R168.reuse ;  /* 0x0000b4001ba07a23 */ /* 0x100fe400000108a8 */
[--C-:B------:R-:W-:Y:S01]  /*4050*/  FFMA.FTZ R162, R23, c[0x0][0x2d0], -R168.reuse ;  /* 0x0000b40017a27a23 */ /* 0x100fe200000108a8 */
[----:B------:R-:W-:Y:S01]  /*4060*/  LDSM.16.MT88.4 R24, [R171+0x2900] ;  /* 0x00290000ab18783b */ /* 0x000fe20000004200 */
[--C-:B------:R-:W-:Y:S01]  /*4070*/  FFMA.FTZ R155, R19, c[0x0][0x2d0], -R168.reuse ;  /* 0x0000b400139b7a23 */ /* 0x100fe200000108a8 */
[----:B------:R-:W-:Y:S01]  /*4080*/  MUFU.EX2 R161, R161 ;  /* 0x000000a100a17308 */ /* 0x000fe20000000800 */
[--C-:B------:R-:W-:Y:S01]  /*4090*/  FFMA.FTZ R150, R11, c[0x0][0x2d0], -R168.reuse ;  /* 0x0000b4000b967a23 */ /* 0x100fe200000108a8 */
[----:B------:R-:W-:Y:S01]  /*40a0*/  LDSM.16.MT88.4 R16, [R134+0x2900] ;  /* 0x002900008610783b */ /* 0x000fe20000004200 */
        /* <DEDUP_REMOVED lines=8> */
[--C-:B------:R-:W-:Y:S01]  /*4130*/  FFMA.FTZ R173, R173, c[0x0][0x2d0], -R168.reuse ;  /* 0x0000b400adad7a23 */ /* 0x100fe200000108a8 */
[----:B------:R-:W5:Y:S01]  /*4140*/  LDSM.16.MT88.4 R12, [R163+0x2900] ;  /* 0x00290000a30c783b */ /* 0x000f620000004200 */
[--C-:B------:R-:W-:Y:S01]  /*4150*/  FFMA.FTZ R172, R207, c[0x0][0x2d0], -R168.reuse ;  /* 0x0000b400cfac7a23 */ /* 0x100fe200000108a8 */
[----:B------:R-:W-:Y:S01]  /*4160*/  MUFU.EX2 R162, R162 ;  /* 0x000000a200a27308 */ /* 0x000fe20000000800 */
[----:B------:R-:W-:-:S02]  /*4170*/  FFMA.FTZ R175, R175, c[0x0][0x2d0], -R168 ;  /* 0x0000b400afaf7a23 */ /* 0x000fc400000108a8 */
[----:B------:R-:W-:Y:S02]  /*4180*/  FFMA.FTZ R179, R179, c[0x0][0x2d0], -R140 ;  /* 0x0000b400b3b37a23 */ /* 0x000fe4000001088c */
[--C-:B------:R-:W-:Y:S02]  /*4190*/  FFMA.FTZ R177, R177, c[0x0][0x2d0], -R168.reuse ;  /* 0x0000b400b1b17a23 */ /* 0x100fe400000108a8 */
[--C-:B------:R-:W-:Y:S01]  /*41a0*/  FFMA.FTZ R178, R143, c[0x0][0x2d0], -R168.reuse ;  /* 0x0000b4008fb27a23 */ /* 0x100fe200000108a8 */
[----:B------:R-:W2:Y:S01]  /*41b0*/  MUFU.EX2 R155, R155 ;  /* 0x0000009b009b7308 */ /* 0x000ea20000000800 */
[----:B----4-:R-:W-:Y:S01]  /*41c0*/  F2FP.PACK_AB R97, R160, R161 ;  /* 0x000000a1a061723e */ /* 0x010fe200000000ff */
[--C-:B------:R-:W-:Y:S02]  /*41d0*/  FFMA.FTZ R188, R141, c[0x0][0x2d0], -R168.reuse ;  /* 0x0000b4008dbc7a23 */ /* 0x100fe400000108a8 */
[----:B------:R-:W-:Y:S01]  /*41e0*/  FFMA.FTZ R169, R169, c[0x0][0x2d0], -R168 ;  /* 0x0000b400a9a97a23 */ /* 0x000fe200000108a8 */
[----:B------:R-:W-:Y:S01]  /*41f0*/  LDSM.16.MT88.4 R140, [R171+0x3900] ;  /* 0x00390000ab8c783b */ /* 0x000fe20000004200 */
[----:B------:R-:W-:-:S02]  /*4200*/  FADD.FTZ R159, R159, R158 ;  /* 0x0000009e9f9f7221 */ /* 0x000fc40000010000 */
[----:B------:R-:W-:Y:S01]  /*4210*/  MUFU.EX2 R157, R157 ;  /* 0x0000009d009d7308 */ /* 0x000fe20000000800 */
[----:B------:R-:W-:Y:S02]  /*4220*/  FADD.FTZ R161, R161, R160 ;  /* 0x000000a0a1a17221 */ /* 0x000fe40000010000 */
[----:B------:R-:W-:-:S04]  /*4230*/  FADD.FTZ R156, R156, R159 ;  /* 0x0000009f9c9c7221 */ /* 0x000fc80000010000 */
[----:B------:R-:W-:Y:S01]  /*4240*/  FADD.FTZ R156, R153, R156 ;  /* 0x0000009c999c7221 */ /* 0x000fe20000010000 */
[----:B--2---:R-:W-:Y:S01]  /*4250*/  F2FP.PACK_AB R99, R155, R162 ;  /* 0x000000a29b63723e */ /* 0x004fe200000000ff */
        /* <DEDUP_REMOVED lines=253> */
.L_x_2844:
        /* <DEDUP_REMOVED lines=31> */
.L_x_2848:
        /* <DEDUP_REMOVED lines=66> */
.L_x_2846:
        /* <DEDUP_REMOVED lines=11> */
[----:B------:R-:W-:Y:S02]  /*58f0*/  UIADD3 UR26, UR13, 0x1, URZ ;  /* 0x000000010d1a7890 */ /* 0x000fe4000fffe03f */
[----:B------:R-:W-:Y:S03]  /*5900*/  UISETP.GE.AND UP2, UPT, UR13, 0x1, UPT ;  /* 0x000000010d00788c */ /* 0x000fe6000bf46270 */
[C---:B------:R-:W-:Y:S01]  /*5910*/  HMMA.16816.F32 R12, R136.reuse, R144, RZ ;  /* 0x00000090880c723c */ /* 0x040fe200000018ff */
[----:B------:R-:W0:Y:S01]  /*5920*/  LDGDEPBAR ;  /* 0x00000000000079af */ /* 0x000e220000000000 */
[----:B------:R-:W-:Y:S06]  /*5930*/  USEL UR13, UR26, URZ, !UP2 ;  /* 0x0000003f1a0d7287 */ /* 0x000fec000d000000 */
[C---:B------:R-:W-:Y:S01]  /*5940*/  HMMA.16816.F32 R16, R136.reuse, R146, RZ ;  /* 0x000000928810723c */ /* 0x040fe200000018ff */
[----:B------:R-:W1:Y:S07]  /*5950*/  LDSM.16.M88.4 R144, [R188] ;  /* 0x00000000bc90783b */ /* 0x000e6e0000000200 */
[C---:B----4-:R-:W-:Y:S08]  /*5960*/  HMMA.16816.F32 R20, R136.reuse, R148, RZ ;  /* 0x000000948814723c */ /* 0x050ff000000018ff */
[C---:B------:R-:W-:Y:S01]  /*5970*/  HMMA.16816.F32 R24, R136.reuse, R150, RZ ;  /* 0x000000968818723c */ /* 0x040fe200000018ff */
[----:B------:R-:W2:Y:S07]  /*5980*/  LDSM.16.M88.4 R148, [R188+0x800] ;  /* 0x00080000bc94783b */ /* 0x000eae0000000200 */
        /* <DEDUP_REMOVED lines=9> */
[----:B------:R-:W5:Y:S07]  /*5a20*/  LDSM.16.M88.4 R164, [R0] ;  /* 0x0000000000a4783b */ /* 0x000f6e0000000200 */
[C---:B------:R-:W-:Y:S08]  /*5a30*/  HMMA.16816.F32 R20, R156.reuse, R168, R20 ;  /* 0x000000a89c14723c */ /* 0x040ff00000001814 */
        /* <DEDUP_REMOVED lines=17> */
[----:B------:R-:W3:Y:S07]  /*5b50*/  LDSM.16.M88.4 R140, [R189+0x3000] ;  /* 0x00300000bd8c783b */ /* 0x000eee0000000200 */
[C---:B-----5:R-:W-:Y:S01]  /*5b60*/  HMMA.16816.F32 R4, R160.reuse, R164, R4 ;  /* 0x000000a4a004723c */ /* 0x060fe20000001804 */
[----:B------:R-:W-:Y:S07]  /*5b70*/  LDSM.16.M88.4 R152, [R2+0x2000] ;  /* 0x002000000298783b */ /* 0x000fee0000000200 */
[C---:B------:R-:W-:Y:S08]  /*5b80*/  HMMA.16816.F32 R8, R160.reuse, R166, R8 ;  /* 0x000000a6a008723c */ /* 0x040ff00000001808 */
[C---:B------:R-:W-:Y:S08]  /*5b90*/  HMMA.16816.F32 R12, R160.reuse, R156, R12 ;  /* 0x0000009ca00c723c */ /* 0x040ff0000000180c */
[C---:B------:R-:W-:Y:S08]  /*5ba0*/  HMMA.16816.F32 R16, R160.reuse, R158, R16 ;  /* 0x0000009ea010723c */ /* 0x040ff00000001810 */
[C---:B-1----:R-:W-:Y:S08]  /*5bb0*/  HMMA.16816.F32 R20, R160.reuse, R144, R20 ;  /* 0x00000090a014723c */ /* 0x042ff00000001814 */
[C---:B------:R-:W-:Y:S01]  /*5bc0*/  HMMA.16816.F32 R24, R160.reuse, R146, R24 ;  /* 0x00000092a018723c */ /* 0x040fe20000001818 */
[----:B------:R-:W1:Y:S07]  /*5bd0*/  LDSM.16.M88.4 R144, [R183+0x4000] ;  /* 0x00400000b790783b */ /* 0x000e6e0000000200 */
[C---:B------:R-:W-:Y:S08]  /*5be0*/  HMMA.16816.F32 R28, R160.reuse, R168, R28 ;  /* 0x000000a8a01c723c */ /* 0x040ff0000000181c */
[----:B------:R-:W-:Y:S01]  /*5bf0*/  HMMA.16816.F32 R32, R160, R170, R32 ;  /* 0x000000aaa020723c */ /* 0x000fe20000001820 */
[----:B------:R4:W-:Y:S07]  /*5c00*/  LDSM.16.M88.4 R168, [R2+0x4000] ;  /* 0x0040000002a8783b */ /* 0x0009ee0000000200 */
[C---:B------:R-:W-:Y:S07]  /*5c10*/  HMMA.16816.F32 R4, R172.reuse, R176, R4 ;  /* 0x000000b0ac04723c */ /* 0x040fee0000001804 */
[CC--:B------:R-:W-:Y:S01]  /*5c20*/  IADD3 R177, R182.reuse, R189.reuse, RZ ;  /* 0x000000bdb6b17210 */ /* 0x0c0fe20007ffe0ff */
[C---:B------:R-:W-:Y:S04]  /*5c30*/  HMMA.16816.F32 R8, R172.reuse, R178, R8 ;  /* 0x000000b2ac08723c */ /* 0x040fe80000001808 */
[----:B------:R-:W5:Y:S01]  /*5c40*/  LDSM.16.M88.4 R156, [R177+0x2800] ;  /* 0x00280000b19c783b */ /* 0x000f620000000200 */
[----:B------:R-:W-:Y:S03]  /*5c50*/  IADD3 R176, R182, R189, R133 ;  /* 0x000000bdb6b07210 */ /* 0x000fe60007ffe085 */
[C---:B--2---:R-:W-:Y:S04]  /*5c60*/  HMMA.16816.F32 R12, R172.reuse, R136, R12 ;  /* 0x00000088ac0c723c */ /* 0x044fe8000000180c */
[----:B------:R-:W2:Y:S01]  /*5c70*/  LDSM.16.M88.4 R160, [R177+0x3000] ;  /* 0x00300000b1a0783b */ /* 0x000ea20000000200 */
[----:B----4-:R-:W-:Y:S03]  /*5c80*/  @P1 IMAD.HI.U32 R2, R202, c[0x0][0x2c8], RZ ;  /* 0x0000b200ca021a27 */ /* 0x010fe600078e00ff */
[C---:B------:R-:W-:Y:S04]  /*5c90*/  HMMA.16816.F32 R16, R172.reuse, R138, R16 ;  /* 0x0000008aac10723c */ /* 0x040fe80000001810 */
[----:B------:R-:W4:Y:S04]  /*5ca0*/  LDSM.16.M88.4 R164, [R177+0x3800] ;  /* 0x00380000b1a4783b */ /* 0x000f280000000200 */
[C---:B---3--:R-:W-:Y:S04]  /*5cb0*/  HMMA.16816.F32 R20, R172.reuse, R140, R20 ;  /* 0x0000008cac14723c */ /* 0x048fe80000001814 */
[----:B------:R-:W-:Y:S04]  /*5cc0*/  LDSM.16.M88.4 R136, [R181+0x4000] ;  /* 0x00400000b588783b */ /* 0x000fe80000000200 */
[C---:B------:R-:W-:Y:S04]  /*5cd0*/  HMMA.16816.F32 R24, R172.reuse, R142, R24 ;  /* 0x0000008eac18723c */ /* 0x040fe80000001818 */
[----:B------:R-:W3:Y:S04]  /*5ce0*/  LDSM.16.M88.4 R140, [R188+0x2000] ;  /* 0x00200000bc8c783b */ /* 0x000ee80000000200 */
[C---:B------:R-:W-:Y:S08]  /*5cf0*/  HMMA.16816.F32 R28, R172.reuse, R148, R28 ;  /* 0x00000094ac1c723c */ /* 0x040ff0000000181c */
[----:B------:R-:W-:Y:S01]  /*5d00*/  HMMA.16816.F32 R32, R172, R150, R32 ;  /* 0x00000096ac20723c */ /* 0x000fe20000001820 */
[----:B------:R-:W3:Y:S07]  /*5d10*/  LDSM.16.M88.4 R148, [R188+0x2800] ;  /* 0x00280000bc94783b */ /* 0x000eee0000000200 */
[C---:B-1----:R-:W-:Y:S01]  /*5d20*/  HMMA.16816.F32 R4, R144.reuse, R152, R4 ;  /* 0x000000989004723c */ /* 0x042fe20000001804 */
[----:B------:R-:W-:Y:S07]  /*5d30*/  LDSM.16.M88.4 R172, [R177+0x4800] ;  /* 0x00480000b1ac783b */ /* 0x000fee0000000200 */
[C---:B------:R-:W-:Y:S01]  /*5d40*/  HMMA.16816.F32 R8, R144.reuse, R154, R8 ;  /* 0x0000009a9008723c */ /* 0x040fe20000001808 */
[----:B------:R-:W1:Y:S07]  /*5d50*/  LDSM.16.M88.4 R152, [R188+0x3000] ;  /* 0x00300000bc98783b */ /* 0x000e6e0000000200 */
[C---:B-----5:R-:W-:Y:S08]  /*5d60*/  HMMA.16816.F32 R12, R144.reuse, R156, R12 ;  /* 0x0000009c900c723c */ /* 0x060ff0000000180c */
[C---:B------:R-:W-:Y:S01]  /*5d70*/  HMMA.16816.F32 R16, R144.reuse, R158, R16 ;  /* 0x0000009e9010723c */ /* 0x040fe20000001810 */
[----:B------:R-:W-:Y:S07]  /*5d80*/  LDSM.16.M88.4 R156, [R180+0x4000] ;  /* 0x00400000b49c783b */ /* 0x000fee0000000200 */
[C---:B--2---:R-:W-:Y:S08]  /*5d90*/  HMMA.16816.F32 R20, R144.reuse, R160, R20 ;  /* 0x000000a09014723c */ /* 0x044ff00000001814 */
[C---:B------:R-:W-:Y:S01]  /*5da0*/  HMMA.16816.F32 R24, R144.reuse, R162, R24 ;  /* 0x000000a29018723c */ /* 0x040fe20000001818 */
[----:B------:R-:W-:Y:S07]  /*5db0*/  LDSM.16.M88.4 R160, [R0+0x2000] ;  /* 0x0020000000a0783b */ /* 0x000fee0000000200 */
[C---:B----4-:R-:W-:Y:S08]  /*5dc0*/  HMMA.16816.F32 R28, R144.reuse, R164, R28 ;  /* 0x000000a4901c723c */ /* 0x050ff0000000181c */
        /* <DEDUP_REMOVED lines=8> */
[----:B------:R-:W4:Y:S07]  /*5e50*/  LDSM.16.M88.4 R148, [R176+0x3800] ;  /* 0x00380000b094783b */ /* 0x000f2e0000000200 */
[C---:B-1----:R-:W-:Y:S08]  /*5e60*/  HMMA.16816.F32 R20, R136.reuse, R152, R20 ;  /* 0x000000988814723c */ /* 0x042ff00000001814 */
[C---:B------:R-:W-:Y:S01]  /*5e70*/  HMMA.16816.F32 R24, R136.reuse, R154, R24 ;  /* 0x0000009a8818723c */ /* 0x040fe20000001818 */
[----:B------:R-:W-:Y:S07]  /*5e80*/  LDSM.16.M88.4 R152, [R189+0x4800] ;  /* 0x00480000bd98783b */ /* 0x000fee0000000200 */
[C---:B--2---:R-:W-:Y:S08]  /*5e90*/  HMMA.16816.F32 R28, R136.reuse, R144, R28 ;  /* 0x00000090881c723c */ /* 0x044ff0000000181c */
[----:B------:R-:W-:Y:S01]  /*5ea0*/  HMMA.16816.F32 R32, R136, R146, R32 ;  /* 0x000000928820723c */ /* 0x000fe20000001820 */
[----:B------:R-:W-:Y:S07]  /*5eb0*/  LDSM.16.M88.4 R136, [R187+0x8000] ;  /* 0x00800000bb88783b */ /* 0x000fee0000000200 */
[C---:B------:R-:W-:Y:S01]  /*5ec0*/  HMMA.16816.F32 R4, R156.reuse, R160, R4 ;  /* 0x000000a09c04723c */ /* 0x040fe20000001804 */
[----:B------:R-:W1:Y:S07]  /*5ed0*/  LDSM.16.M88.4 R144, [R189+0x4000] ;  /* 0x00400000bd90783b */ /* 0x000e6e0000000200 */
[C---:B------:R-:W-:Y:S01]  /*5ee0*/  HMMA.16816.F32 R8, R156.reuse, R162, R8 ;  /* 0x000000a29c08723c */ /* 0x040fe20000001808 */
[----:B------:R-:W2:Y:S07]  /*5ef0*/  LDSM.16.M88.4 R160, [R189+0x5000] ;  /* 0x00500000bda0783b */ /* 0x000eae0000000200 */
[C---:B---3--:R-:W-:Y:S08]  /*5f00*/  HMMA.16816.F32 R12, R156.reuse, R140, R12 ;  /* 0x0000008c9c0c723c */ /* 0x048ff0000000180c */
[C---:B------:R-:W-:Y:S01]  /*5f10*/  HMMA.16816.F32 R16, R156.reuse, R142, R16 ;  /* 0x0000008e9c10723c */ /* 0x040fe20000001810 */
[----:B------:R-:W3:Y:S07]  /*5f20*/  LDSM.16.M88.4 R140, [R189+0x5800] ;  /* 0x00580000bd8c783b */ /* 0x000eee0000000200 */
[C---:B------:R-:W-:Y:S08]  /*5f30*/  HMMA.16816.F32 R20, R156.reuse, R164, R20 ;  /* 0x000000a49c14723c */ /* 0x040ff00000001814 */
[C---:B------:R-:W-:Y:S01]  /*5f40*/  HMMA.16816.F32 R24, R156.reuse, R166, R24 ;  /* 0x000000a69c18723c */ /* 0x040fe20000001818 */
[----:B------:R-:W5:Y:S07]  /*5f50*/  LDSM.16.M88.4 R164, [R183+0x8000] ;  /* 0x00800000b7a4783b */ /* 0x000f6e0000000200 */
        /* <DEDUP_REMOVED lines=9> */
[----:B------:R-:W1:Y:S07]  /*5ff0*/  LDSM.16.M88.4 R152, [R181+0x8000] ;  /* 0x00800000b598783b */ /* 0x000e6e0000000200 */
[C---:B--2---:R-:W-:Y:S08]  /*6000*/  HMMA.16816.F32 R20, R136.reuse, R160, R20 ;  /* 0x000000a08814723c */ /* 0x044ff00000001814 */
[C---:B------:R-:W-:Y:S01]  /*6010*/  HMMA.16816.F32 R24, R136.reuse, R162, R24 ;  /* 0x000000a28818723c */ /* 0x040fe20000001818 */
[----:B------:R-:W2:Y:S07]  /*6020*/  LDSM.16.M88.4 R160, [R188+0x4800] ;  /* 0x00480000bca0783b */ /* 0x000eae0000000200 */
[C---:B---3--:R-:W-:Y:S08]  /*6030*/  HMMA.16816.F32 R28, R136.reuse, R140, R28 ;  /* 0x0000008c881c723c */ /* 0x048ff0000000181c */
[----:B------:R-:W-:Y:S01]  /*6040*/  HMMA.16816.F32 R32, R136, R142, R32 ;  /* 0x0000008e8820723c */ /* 0x000fe20000001820 */
[----:B------:R-:W3:Y:S07]  /*6050*/  LDSM.16.M88.4 R136, [R188+0x5000] ;  /* 0x00500000bc88783b */ /* 0x000eee0000000200 */
[C---:B-----5:R-:W-:Y:S01]  /*6060*/  HMMA.16816.F32 R4, R164.reuse, R168, R4 ;  /* 0x000000a8a404723c */ /* 0x060fe20000001804 */
[----:B------:R-:W5:Y:S07]  /*6070*/  LDSM.16.M88.4 R140, [R188+0x5800] ;  /* 0x00580000bc8c783b */ /* 0x000f6e0000000200 */
[C---:B------:R-:W-:Y:S08]  /*6080*/  HMMA.16816.F32 R8, R164.reuse, R170, R8 ;  /* 0x000000aaa408723c */ /* 0x040ff00000001808 */
[C---:B------:R-:W-:Y:S08]  /*6090*/  HMMA.16816.F32 R12, R164.reuse, R172, R12 ;  /* 0x000000aca40c723c */ /* 0x040ff0000000180c */
[C---:B------:R-:W-:Y:S08]  /*60a0*/  HMMA.16816.F32 R16, R164.reuse, R174, R16 ;  /* 0x000000aea410723c */ /* 0x040ff00000001810 */
[C---:B----4-:R-:W-:Y:S08]  /*60b0*/  HMMA.16816.F32 R20, R164.reuse, R148, R20 ;  /* 0x00000094a414723c */ /* 0x050ff00000001814 */
[C---:B------:R-:W-:Y:S01]  /*60c0*/  HMMA.16816.F32 R24, R164.reuse, R150, R24 ;  /* 0x00000096a418723c */ /* 0x040fe20000001818 */
[----:B------:R4:W-:Y:S07]  /*60d0*/  LDSM.16.M88.4 R148, [R0+0x4000] ;  /* 0x004000000094783b */ /* 0x0009ee0000000200 */
[C---:B-1----:R-:W-:Y:S08]  /*60e0*/  HMMA.16816.F32 R28, R164.reuse, R144, R28 ;  /* 0x00000090a41c723c */ /* 0x042ff0000000181c */
[----:B------:R-:W-:Y:S01]  /*60f0*/  HMMA.16816.F32 R32, R164, R146, R32 ;  /* 0x00000092a420723c */ /* 0x000fe20000001820 */
[----:B------:R-:W1:Y:S07]  /*6100*/  LDSM.16.M88.4 R144, [R180+0x8000] ;  /* 0x00800000b490783b */ /* 0x000e6e0000000200 */
[C---:B------:R-:W-:Y:S05]  /*6110*/  HMMA.16816.F32 R4, R152.reuse, R156, R4 ;  /* 0x0000009c9804723c */ /* 0x040fea0000001804 */
[----:B----4-:R-:W-:Y:S02]  /*6120*/  MOV R0, R202 ;  /* 0x000000ca00007202 */ /* 0x010fe40000000f00 */
[----:B------:R-:W-:Y:S01]  /*6130*/  @P0 SHF.R.U32.HI R0, RZ, c[0x0][0x2cc], R2 ;  /* 0x0000b300ff000a19 */ /* 0x000fe20000011602 */
[C---:B------:R-:W-:Y:S01]  /*6140*/  HMMA.16816.F32 R8, R152.reuse, R158, R8 ;  /* 0x0000009e9808723c */ /* 0x040fe20000001808 */
[----:B------:R-:W-:Y:S03]  /*6150*/  MOV R156, UR15 ;  /* 0x0000000f009c7c02 */ /* 0x000fe60008000f00 */
[----:B------:R-:W4:Y:S01]  /*6160*/  SHFL.IDX PT, R2, R0, RZ, 0x1c1f ;  /* 0x001c1fff00027589 */ /* 0x000f2200000e0000 */
[----:B------:R-:W-:Y:S03]  /*6170*/  IADD3 R156, -R203, 0x1, -R156 ;  /* 0x00000001cb9c7810 */ /* 0x000fe60007ffe99c */
[C---:B--2---:R-:W-:Y:S08]  /*6180*/  HMMA.16816.F32 R12, R152.reuse, R160, R12 ;  /* 0x000000a0980c723c */ /* 0x044ff0000000180c */
[C---:B------:R-:W-:Y:S08]  /*6190*/  HMMA.16816.F32 R16, R152.reuse, R162, R16 ;  /* 0x000000a29810723c */ /* 0x040ff00000001810 */
[C---:B---3--:R-:W-:Y:S08]  /*61a0*/  HMMA.16816.F32 R20, R152.reuse, R136, R20 ;  /* 0x000000889814723c */ /* 0x048ff00000001814 */
[C---:B------:R-:W-:Y:S01]  /*61b0*/  HMMA.16816.F32 R24, R152.reuse, R138, R24 ;  /* 0x0000008a9818723c */ /* 0x040fe20000001818 */
[----:B------:R-:W2:Y:S07]  /*61c0*/  LDSM.16.M88.4 R136, [R176+0x4800] ;  /* 0x00480000b088783b */ /* 0x000eae0000000200 */
[C---:B-----5:R-:W-:Y:S08]  /*61d0*/  HMMA.16816.F32 R28, R152.reuse, R140, R28 ;  /* 0x0000008c981c723c */ /* 0x060ff0000000181c */
[----:B------:R-:W-:Y:S01]  /*61e0*/  HMMA.16816.F32 R32, R152, R142, R32 ;  /* 0x0000008e9820723c */ /* 0x000fe20000001820 */
[----:B------:R-:W-:Y:S06]  /*61f0*/  LDSM.16.M88.4 R140, [R176+0x5000] ;  /* 0x00500000b08c783b */ /* 0x000fec0000000200 */
[----:B------:R-:W-:Y:S01]  /*6200*/  MOV R155, UR12 ;  /* 0x0000000c009b7c02 */ /* 0x000fe20008000f00 */
[C---:B-1----:R-:W-:Y:S01]  /*6210*/  HMMA.16816.F32 R4, R144.reuse, R148, R4 ;  /* 0x000000949004723c */ /* 0x042fe20000001804 */
[----:B------:R-:W1:Y:S04]  /*6220*/  SHFL.IDX PT, R154, R0, 0x1, 0x1c1f ;  /* 0x003c1f00009a7f89 */ /* 0x000e6800000e0000 */
[----:B------:R-:W-:Y:S03]  /*6230*/  IADD3 R155, -R155, UR9, R156 ;  /* 0x000000099b9b7c10 */ /* 0x000fe6000fffe19c */
[C---:B------:R-:W-:Y:S01]  /*6240*/  HMMA.16816.F32 R8, R144.reuse, R150, R8 ;  /* 0x000000969008723c */ /* 0x040fe20000001808 */
[----:B------:R-:W3:Y:S01]  /*6250*/  LDSM.16.M88.4 R148, [R176+0x5800] ;  /* 0x00580000b094783b */ /* 0x000ee20000000200 */
[----:B------:R-:W-:Y:S04]  /*6260*/  DEPBAR.LE SB0, 0x2 ;  /* 0x000080800000791a */ /* 0x000fe80000000000 */
[C---:B----4-:R-:W-:Y:S02]  /*6270*/  IADD3 R2, R155.reuse, R2, RZ ;  /* 0x000000029b027210 */ /* 0x050fe40007ffe0ff */
[C---:B--2---:R-:W-:Y:S01]  /*6280*/  HMMA.16816.F32 R12, R144.reuse, R136, R12 ;  /* 0x00000088900c723c */ /* 0x044fe2000000180c */
[----:B------:R-:W-:Y:S04]  /*6290*/  BAR.SYNC.DEFER_BLOCKING 0x0 ;  /* 0x0000000000007b1d */ /* 0x000fe80000010000 */
[C---:B------:R-:W-:Y:S02]  /*62a0*/  ISETP.GT.AND P0, PT, R2.reuse, RZ, PT ;  /* 0x000000ff0200720c */ /* 0x040fe40003f04270 */
[----:B------:R-:W-:Y:S01]  /*62b0*/  ISETP.GT.AND P2, PT, R2, 0x1, PT ;  /* 0x000000010200780c */ /* 0x000fe20003f44270 */
[C---:B------:R-:W-:Y:S04]  /*62c0*/  HMMA.16816.F32 R16, R144.reuse, R138, R16 ;  /* 0x0000008a9010723c */ /* 0x040fe80000001810 */
[----:B-1----:R-:W-:Y:S02]  /*62d0*/  IADD3 R0, R155, R154, RZ ;  /* 0x0000009a9b007210 */ /* 0x002fe40007ffe0ff */
[----:B------:R-:W-:Y:S02]  /*62e0*/  FSEL R164, R4, -INF , P0 ;  /* 0xff80000004a47808 */ /* 0x000fe40000000000 */
[C---:B------:R-:W-:Y:S03]  /*62f0*/  HMMA.16816.F32 R20, R144.reuse, R140, R20 ;  /* 0x0000008c9014723c */ /* 0x040fe60000001814 */
[C---:B------:R-:W-:Y:S02]  /*6300*/  ISETP.GT.AND P0, PT, R0.reuse, 0x1, PT ;  /* 0x000000010000780c */ /* 0x040fe40003f04270 */
[----:B------:R-:W-:Y:S02]  /*6310*/  ISETP.GT.AND P1, PT, R0, RZ, PT ;  /* 0x000000ff0000720c */ /* 0x000fe40003f24270 */
[----:B------:R-:W-:Y:S01]  /*6320*/  FSEL R165, R7, -INF , P0 ;  /* 0xff80000007a57808 */ /* 0x000fe20000000000 */
[C---:B------:R-:W-:Y:S03]  /*6330*/  HMMA.16816.F32 R24, R144.reuse, R142, R24 ;  /* 0x0000008e9018723c */ /* 0x040fe60000001818 */
[----:B------:R-:W-:Y:S02]  /*6340*/  ISETP.GT.AND P0, PT, R2, 0x9, PT ;  /* 0x000000090200780c */ /* 0x000fe40003f04270 */
[----:B------:R-:W-:Y:S02]  /*6350*/  FSEL R167, R6, -INF , P1 ;  /* 0xff80000006a77808 */ /* 0x000fe40000800000 */
[----:B------:R-:W-:Y:S01]  /*6360*/  FSEL R166, R9, -INF , P0 ;  /* 0xff80000009a67808 */ /* 0x000fe20000000000 */
[C---:B---3--:R-:W-:Y:S03]  /*6370*/  HMMA.16816.F32 R28, R144.reuse, R148, R28 ;  /* 0x00000094901c723c */ /* 0x048fe6000000181c */
[----:B------:R-:W-:Y:S02]  /*6380*/  ISETP.GT.AND P0, PT, R0, 0x9, PT ;  /* 0x000000090000780c */ /* 0x000fe40003f04270 */
[----:B------:R-:W-:Y:S02]  /*6390*/  ISETP.GT.AND P1, PT, R2, 0x8, PT ;  /* 0x000000080200780c */ /* 0x000fe40003f24270 */
[----:B------:R-:W-:Y:S01]  /*63a0*/  FMNMX.FTZ R155, R164, R3, !PT ;  /* 0x00000003a49b7209 */ /* 0x000fe20007810000 */
[----:B------:R-:W-:Y:S04]  /*63b0*/  HMMA.16816.F32 R32, R144, R150, R32 ;  /* 0x000000969020723c */ /* 0x000fe80000001820 */
[----:B------:R-:W-:Y:S02]  /*63c0*/  FSEL R154, R5, -INF , P2 ;  /* 0xff800000059a7808 */ /* 0x000fe40001000000 */
[----:B------:R-:W-:Y:S02]  /*63d0*/  FSEL R175, R11, -INF , P0 ;  /* 0xff8000000baf7808 */ /* 0x000fe40000000000 */
[C---:B------:R-:W-:Y:S02]  /*63e0*/  ISETP.GT.AND P0, PT, R2.reuse, 0x11, PT ;  /* 0x000000110200780c */ /* 0x040fe40003f04270 */
[----:B------:R-:W-:Y:S02]  /*63f0*/  ISETP.GT.AND P2, PT, R2, 0x19, PT ;  /* 0x000000190200780c */ /* 0x000fe40003f44270 */
[----:B------:R-:W-:Y:S02]  /*6400*/  FSEL R168, R8, -INF , P1 ;  /* 0xff80000008a87808 */ /* 0x000fe40000800000 */
[----:B------:R-:W-:Y:S02]  /*6410*/  ISETP.GT.AND P1, PT, R0, 0x8, PT ;  /* 0x000000080000780c */ /* 0x000fe40003f24270 */
[----:B------:R-:W-:Y:S02]  /*6420*/  FMNMX.FTZ R155, R154, R155, !PT ;  /* 0x0000009b9a9b7209 */ /* 0x000fe40007810000 */
[----:B------:R-:W-:Y:S02]  /*6430*/  FSEL R176, R13, -INF , P0 ;  /* 0xff8000000db07808 */ /* 0x000fe40000000000 */
[----:B------:R-:W-:Y:S02]  /*6440*/  ISETP.GT.AND P0, PT, R0, 0x11, PT ;  /* 0x000000110000780c */ /* 0x000fe40003f04270 */
        /* <DEDUP_REMOVED lines=21> */
[----:B------:R-:W-:Y:S02]  /*65a0*/  FSEL R212, R17, -INF , P2 ;  /* 0xff80000011d47808 */ /* 0x000fe40001000000 */
[----:B------:R-:W-:Y:S02]  /*65b0*/  FMNMX.FTZ R155, R178, R155, !PT ;  /* 0x0000009bb29b7209 */ /* 0x000fe40007810000 */
[----:B------:R-:W-:Y:S02]  /*65c0*/  ISETP.GT.AND P1, PT, R0, 0x18, PT ;  /* 0x000000180000780c */ /* 0x000fe40003f24270 */
[----:B------:R-:W-:Y:S02]  /*65d0*/  FSEL R219, R23, -INF , P0 ;  /* 0xff80000017db7808 */ /* 0x000fe40000000000 */
[C---:B------:R-:W-:Y:S02]  /*65e0*/  ISETP.GT.AND P0, PT, R2.reuse, 0x28, PT ;  /* 0x000000280200780c */ /* 0x040fe40003f04270 */
[----:B------:R-:W-:Y:S02]  /*65f0*/  FMNMX.FTZ R156, R179, R156, !PT ;  /* 0x0000009cb39c7209 */ /* 0x000fe40007810000 */
        /* <DEDUP_REMOVED lines=8> */
[----:B------:R-:W-:Y:S02]  /*6680*/  FMNMX.FTZ R155, R220, R155, !PT ;  /* 0x0000009bdc9b7209 */ /* 0x000fe40007810000 */
        /* <DEDUP_REMOVED lines=27> */
[----:B------:R-:W-:Y:S02]  /*6840*/  FSEL R156, R33, -INF , P2 ;  /* 0xff800000219c7808 */ /* 0x000fe40001000000 */
[----:B------:R-:W-:Y:S02]  /*6850*/  FMNMX.FTZ R33, R158, R155, !PT ;  /* 0x0000009b9e217209 */ /* 0x000fe40007810000 */
[----:B------:R-:W-:Y:S02]  /*6860*/  FSEL R161, R31, -INF , P0 ;  /* 0xff8000001fa17808 */ /* 0x000fe40000000000 */
[----:B------:R-:W-:Y:S02]  /*6870*/  FMNMX.FTZ R32, R163, R32, !PT ;  /* 0x00000020a3207209 */ /* 0x000fe40007810000 */
[----:B------:R-:W-:Y:S02]  /*6880*/  ISETP.GT.AND P1, PT, R0, 0x38, PT ;  /* 0x000000380000780c */ /* 0x000fe40003f24270 */
[----:B------:R-:W-:Y:S02]  /*6890*/  FMNMX.FTZ R2, R156, R33, !PT ;  /* 0x000000219c027209 */ /* 0x000fe40007810000 */
[----:B------:R-:W-:Y:S02]  /*68a0*/  FSEL R157, R34, -INF , P1 ;  /* 0xff800000229d7808 */ /* 0x000fe40000800000 */
[----:B------:R-:W-:Y:S01]  /*68b0*/  FMNMX.FTZ R32, R161, R32, !PT ;  /* 0x00000020a1207209 */ /* 0x000fe20007810000 */
[----:B------:R-:W1:Y:S01]  /*68c0*/  SHFL.BFLY PT, R33, R2, 0x2, 0x1f ;  /* 0x0c401f0002217f89 */ /* 0x000e6200000e0000 */
[----:B------:R-:W-:Y:S02]  /*68d0*/  ISETP.GT.AND P0, PT, R0, 0x39, PT ;  /* 0x000000390000780c */ /* 0x000fe40003f04270 */
[----:B------:R-:W-:Y:S02]  /*68e0*/  FMNMX.FTZ R32, R157, R32, !PT ;  /* 0x000000209d207209 */ /* 0x000fe40007810000 */
[----:B------:R-:W-:Y:S02]  /*68f0*/  FSEL R155, R35, -INF , P0 ;  /* 0xff800000239b7808 */ /* 0x000fe40000000000 */
[----:B------:R-:W-:Y:S01]  /*6900*/  IADD3 R137, R135, UR4, RZ ;  /* 0x0000000487897c10 */ /* 0x000fe2000fffe0ff */
[----:B------:R-:W-:Y:S01]  /*6910*/  LDSM.16.MT88.4 R148, [R134+UR4+0x3900] ;  /* 0x003900048694783b */ /* 0x000fe20008004200 */
        /* <DEDUP_REMOVED lines=11> */
[----:B------:R-:W-:Y:S02]  /*69d0*/  FADD.FTZ R4, -R4, R3 ;  /* 0x0000000304047221 */ /* 0x000fe40000010100 */
[--C-:B------:R-:W-:Y:S01]  /*69e0*/  FFMA.FTZ R172, R154, c[0x0][0x2d0], -R159.reuse ;  /* 0x0000b4009aac7a23 */ /* 0x100fe2000001089f */
[----:B--2---:R-:W-:Y:S01]  /*69f0*/  FMNMX.FTZ R0, R33, R0, !PT ;  /* 0x0000000021007209 */ /* 0x004fe20007810000 */
[--C-:B------:R-:W-:Y:S01]  /*6a00*/  FFMA.FTZ R173, R164, c[0x0][0x2d0], -R159.reuse ;  /* 0x0000b400a4ad7a23 */ /* 0x100fe2000001089f */
[----:B------:R-:W1:Y:S01]  /*6a10*/  LDSM.16.MT88.4 R32, [R135+UR4+0x100] ;  /* 0x000100048720783b */ /* 0x000e620008004200 */
        /* <DEDUP_REMOVED lines=9> */
[----:B------:R-:W-:Y:S01]  /*6ab0*/  IADD3 R164, R184, R137, RZ ;  /* 0x00000089b8a47210 */ /* 0x000fe20007ffe0ff */
[----:B------:R-:W-:Y:S01]  /*6ac0*/  FADD.FTZ R3, -R5, R132 ;  /* 0x0000008405037221 */ /* 0x000fe20000010100 */
[----:B------:R-:W-:Y:S01]  /*6ad0*/  PLOP3.LUT P0, PT, PT, PT, UP0, 0x80, 0x0 ;  /* 0x000000000000781c */ /* 0x000fe20003f0f008 */
[--C-:B------:R-:W-:Y:S01]  /*6ae0*/  FFMA.FTZ R169, R167, c[0x0][0x2d0], -R154.reuse ;  /* 0x0000b400a7a97a23 */ /* 0x100fe2000001089a */
[----:B------:R-:W2:Y:S01]  /*6af0*/  MUFU.EX2 R173, R173 ;  /* 0x000000ad00ad7308 */ /* 0x000ea20000000800 */
[--C-:B------:R-:W-:Y:S01]  /*6b00*/  FFMA.FTZ R168, R165, c[0x0][0x2d0], -R154.reuse ;  /* 0x0000b400a5a87a23 */ /* 0x100fe2000001089a */
[----:B------:R-:W3:Y:S01]  /*6b10*/  LDSM.16.MT88.4 R140, [R164+0x100] ;  /* 0x00010000a48c783b */ /* 0x000ee20000004200 */
[--C-:B------:R-:W-:Y:S02]  /*6b20*/  FFMA.FTZ R167, R225, c[0x0][0x2d0], -R154.reuse ;  /* 0x0000b400e1a77a23 */ /* 0x100fe4000001089a */
[--C-:B------:R-:W-:Y:S02]  /*6b30*/  FFMA.FTZ R166, R175, c[0x0][0x2d0], -R154.reuse ;  /* 0x0000b400afa67a23 */ /* 0x100fe4000001089a */
[----:B------:R-:W-:Y:S02]  /*6b40*/  FMUL.FTZ R132, R4, c[0x0][0x2d0] ;  /* 0x0000b40004847a20 */ /* 0x000fe40000410000 */
[----:B------:R-:W-:Y:S01]  /*6b50*/  FMUL.FTZ R7, R3, c[0x0][0x2d0] ;  /* 0x0000b40003077a20 */ /* 0x000fe20000410000 */
[----:B------:R-:W-:Y:S01]  /*6b60*/  MUFU.EX2 R171, R171 ;  /* 0x000000ab00ab7308 */ /* 0x000fe20000000800 */
[----:B------:R-:W-:Y:S01]  /*6b70*/  LDSM.16.MT88.4 R144, [R164+0x3900] ;  /* 0x00390000a490783b */ /* 0x000fe20000004200 */
[--C-:B------:R-:W-:Y:S02]  /*6b80*/  FFMA.FTZ R224, R163, c[0x0][0x2d0], -R154.reuse ;  /* 0x0000b400a3e07a23 */ /* 0x100fe4000001089a */
[--C-:B------:R-:W-:Y:S02]  /*6b90*/  FFMA.FTZ R225, R161, c[0x0][0x2d0], -R154.reuse ;  /* 0x0000b400a1e17a23 */ /* 0x100fe4000001089a */
[--C-:B------:R-:W-:Y:S02]  /*6ba0*/  FFMA.FTZ R228, R157, c[0x0][0x2d0], -R154.reuse ;  /* 0x0000b4009de47a23 */ /* 0x100fe4000001089a */
[--C-:B------:R-:W-:Y:S02]  /*6bb0*/  FFMA.FTZ R174, R174, c[0x0][0x2d0], -R159.reuse ;  /* 0x0000b400aeae7a23 */ /* 0x100fe4000001089f */
[----:B------:R-:W4:Y:S01]  /*6bc0*/  MUFU.EX2 R132, R132 ;  /* 0x0000008400847308 */ /* 0x000f220000000800 */
[--C-:B------:R-:W-:Y:S02]  /*6bd0*/  FFMA.FTZ R175, R176, c[0x0][0x2d0], -R159.reuse ;  /* 0x0000b400b0af7a23 */ /* 0x100fe4000001089f */
[--C-:B------:R-:W-:Y:S01]  /*6be0*/  FFMA.FTZ R176, R179, c[0x0][0x2d0], -R154.reuse ;  /* 0x0000b400b3b07a23 */ /* 0x100fe2000001089a */
[----:B--2---:R-:W-:Y:S01]  /*6bf0*/  F2FP.PACK_AB R136, R172, R173 ;  /* 0x000000adac88723e */ /* 0x004fe200000000ff */
        /* <DEDUP_REMOVED lines=12> */
[C---:B----4-:R-:W-:Y:S02]  /*6cc0*/  FMUL.FTZ R4, R132.reuse, R128 ;  /* 0x0000008084047220 */ /* 0x050fe40000410000 */
[C---:B------:R-:W-:Y:S02]  /*6cd0*/  FMUL.FTZ R5, R132.reuse, R129 ;  /* 0x0000008184057220 */ /* 0x040fe40000410000 */
[C---:B------:R-:W-:Y:S01]  /*6ce0*/  FMUL.FTZ R8, R132.reuse, R124 ;  /* 0x0000007c84087220 */ /* 0x040fe20000410000 */
[----:B------:R-:W-:Y:S01]  /*6cf0*/  MUFU.EX2 R169, R169 ;  /* 0x000000a900a97308 */ /* 0x000fe20000000800 */
[C---:B------:R-:W-:Y:S02]  /*6d00*/  FMUL.FTZ R9, R132.reuse, R125 ;  /* 0x0000007d84097220 */ /* 0x040fe40000410000 */
[C---:B------:R-:W-:Y:S02]  /*6d10*/  FMUL.FTZ R12, R132.reuse, R100 ;  /* 0x00000064840c7220 */ /* 0x040fe40000410000 */
[C---:B--2---:R-:W-:Y:S02]  /*6d20*/  FMUL.FTZ R6, R3.reuse, R130 ;  /* 0x0000008203067220 */ /* 0x044fe40000410000 */
[C---:B------:R-:W-:Y:S02]  /*6d30*/  FMUL.FTZ R7, R3.reuse, R131 ;  /* 0x0000008303077220 */ /* 0x040fe40000410000 */
[C---:B------:R-:W-:Y:S01]  /*6d40*/  FMUL.FTZ R10, R3.reuse, R126 ;  /* 0x0000007e030a7220 */ /* 0x040fe20000410000 */
[----:B------:R-:W2:Y:S01]  /*6d50*/  MUFU.EX2 R168, R168 ;  /* 0x000000a800a87308 */ /* 0x000ea20000000800 */
[C---:B------:R-:W-:Y:S01]  /*6d60*/  FMUL.FTZ R11, R3.reuse, R127 ;  /* 0x0000007f030b7220 */ /* 0x040fe20000410000 */
[----:B------:R-:W-:Y:S01]  /*6d70*/  LDSM.16.MT88.4 R128, [R164+0x2900] ;  /* 0x00290000a480783b */ /* 0x000fe20000004200 */
[----:B------:R-:W-:Y:S01]  /*6d80*/  FMUL.FTZ R13, R132, R101 ;  /* 0x00000065840d7220 */ /* 0x000fe20000410000 */
[----:B-----5:R-:W-:Y:S01]  /*6d90*/  F2FP.PACK_AB R138, R170, R171 ;  /* 0x000000abaa8a723e */ /* 0x020fe200000000ff */
[C---:B------:R-:W-:Y:S02]  /*6da0*/  FMUL.FTZ R14, R3.reuse, R102 ;  /* 0x00000066030e7220 */ /* 0x040fe40000410000 */
[C---:B------:R-:W-:Y:S02]  /*6db0*/  FMUL.FTZ R15, R3.reuse, R103 ;  /* 0x00000067030f7220 */ /* 0x040fe40000410000 */
[C---:B------:R-:W-:Y:S01]  /*6dc0*/  FMUL.FTZ R16, R132.reuse, R104 ;  /* 0x0000006884107220 */ /* 0x040fe20000410000 */
[----:B------:R-:W-:Y:S01]  /*6dd0*/  MUFU.EX2 R167, R167 ;  /* 0x000000a700a77308 */ /* 0x000fe20000000800 */
[----:B------:R-:W4:Y:S01]  /*6de0*/  LDSM.16.MT88.4 R124, [R134+UR4+0x100] ;  /* 0x00010004867c783b */ /* 0x000f220008004200 */
[C---:B------:R-:W-:Y:S02]  /*6df0*/  FMUL.FTZ R17, R132.reuse, R105 ;  /* 0x0000006984117220 */ /* 0x040fe40000410000 */
[C---:B------:R-:W-:Y:S02]  /*6e00*/  FMUL.FTZ R18, R3.reuse, R106 ;  /* 0x0000006a03127220 */ /* 0x040fe40000410000 */
[C---:B------:R-:W-:Y:S02]  /*6e10*/  FMUL.FTZ R19, R3.reuse, R107 ;  /* 0x0000006b03137220 */ /* 0x040fe40000410000 */
[C---:B------:R-:W-:Y:S01]  /*6e20*/  FMUL.FTZ R20, R132.reuse, R108 ;  /* 0x0000006c84147220 */ /* 0x040fe20000410000 */
[----:B------:R-:W-:Y:S01]  /*6e30*/  LDSM.16.MT88.4 R104, [R135+UR4+0x2100] ;  /* 0x002100048768783b */ /* 0x000fe20008004200 */
[----:B------:R-:W5:Y:S01]  /*6e40*/  MUFU.EX2 R166, R166 ;  /* 0x000000a600a67308 */ /* 0x000f620000000800 */
[----:B------:R-:W-:Y:S02]  /*6e50*/  FMUL.FTZ R21, R132, R109 ;  /* 0x0000006d84157220 */ /* 0x000fe40000410000 */
[C---:B------:R-:W-:Y:S01]  /*6e60*/  FMUL.FTZ R22, R3.reuse, R110 ;  /* 0x0000006e03167220 */ /* 0x040fe20000410000 */
[----:B--2---:R-:W-:Y:S01]  /*6e70*/  F2FP.PACK_AB R137, R168, R169 ;  /* 0x000000a9a889723e */ /* 0x004fe200000000ff */
[C---:B------:R-:W-:Y:S02]  /*6e80*/  FMUL.FTZ R23, R3.reuse, R111 ;  /* 0x0000006f03177220 */ /* 0x040fe40000410000 */
[----:B------:R-:W-:Y:S01]  /*6e90*/  LDSM.16.MT88.4 R108, [R164+0x2100] ;  /* 0x00210000a46c783b */ /* 0x000fe20000004200 */
[C---:B------:R-:W-:Y:S02]  /*6ea0*/  FMUL.FTZ R24, R132.reuse, R112 ;  /* 0x0000007084187220 */ /* 0x040fe40000410000 */
[C---:B------:R-:W-:Y:S01]  /*6eb0*/  FMUL.FTZ R25, R132.reuse, R113 ;  /* 0x0000007184197220 */ /* 0x040fe20000410000 */
[----:B------:R-:W-:Y:S01]  /*6ec0*/  MUFU.EX2 R174, R174 ;  /* 0x000000ae00ae7308 */ /* 0x000fe20000000800 */
[C---:B------:R-:W-:Y:S02]  /*6ed0*/  FMUL.FTZ R26, R3.reuse, R114 ;  /* 0x00000072031a7220 */ /* 0x040fe40000410000 */
[C---:B------:R-:W-:Y:S02]  /*6ee0*/  FMUL.FTZ R27, R3.reuse, R115 ;  /* 0x00000073031b7220 */ /* 0x040fe40000410000 */
[----:B------:R-:W-:Y:S01]  /*6ef0*/  LDSM.16.MT88.4 R112, [R135+UR4+0x900] ;  /* 0x000900048770783b */ /* 0x000fe20008004200 */
[C---:B------:R-:W-:Y:S02]  /*6f00*/  FMUL.FTZ R28, R132.reuse, R116 ;  /* 0x00000074841c7220 */ /* 0x040fe40000410000 */
[----:B------:R-:W-:Y:S02]  /*6f10*/  FMUL.FTZ R29, R132, R117 ;  /* 0x00000075841d7220 */ /* 0x000fe40000410000 */
[C---:B------:R-:W-:Y:S01]  /*6f20*/  FMUL.FTZ R30, R3.reuse, R118 ;  /* 0x00000076031e7220 */ /* 0x040fe20000410000 */
[----:B------:R-:W2:Y:S01]  /*6f30*/  MUFU.EX2 R175, R175 ;  /* 0x000000af00af7308 */ /* 0x000ea20000000800 */
[C---:B------:R-:W-:Y:S01]  /*6f40*/  FMUL.FTZ R31, R3.reuse, R119 ;  /* 0x00000077031f7220 */ /* 0x040fe20000410000 */
[----:B-----5:R-:W-:Y:S01]  /*6f50*/  F2FP.PACK_AB R139, R166, R167 ;  /* 0x000000a7a68b723e */ /* 0x020fe200000000ff */
[----:B------:R-:W-:Y:S01]  /*6f60*/  LDSM.16.MT88.4 R116, [R134+UR4+0x900] ;  /* 0x000900048674783b */ /* 0x000fe20008004200 */
[C---:B------:R-:W-:Y:S02]  /*6f70*/  FMUL.FTZ R36, R132.reuse, R36 ;  /* 0x0000002484247220 */ /* 0x040fe40000410000 */
[----:B------:R-:W-:Y:S02]  /*6f80*/  FMUL.FTZ R37, R132, R37 ;  /* 0x0000002584257220 */ /* 0x000fe40000410000 */
[C---:B------:R-:W-:Y:S01]  /*6f90*/  FMUL.FTZ R38, R3.reuse, R38 ;  /* 0x0000002603267220 */ /* 0x040fe20000410000 */
[C---:B-1----:R-:W-:Y:S01]  /*6fa0*/  HMMA.16816.F32 R4, R136.reuse, R32, R4 ;  /* 0x000000208804723c */ /* 0x042fe20000001804 */
[----:B------:R-:W-:Y:S04]  /*6fb0*/  MUFU.EX2 R176, R176 ;  /* 0x000000b000b07308 */ /* 0x000fe80000000800 */
[C---:B------:R-:W-:Y:S02]  /*6fc0*/  FMUL.FTZ R39, R3.reuse, R39 ;  /* 0x0000002703277220 */ /* 0x040fe40000410000 */
[----:B------:R-:W-:Y:S01]  /*6fd0*/  IADD3 R33, R134, UR4, RZ ;  /* 0x0000000486217c10 */ /* 0x000fe2000fffe0ff */
[C---:B------:R-:W-:Y:S03]  /*6fe0*/  HMMA.16816.F32 R8, R136.reuse, R34, R8 ;  /* 0x000000228808723c */ /* 0x040fe60000001808 */
[----:B------:R-:W1:Y:S01]  /*6ff0*/  MUFU.EX2 R177, R177 ;  /* 0x000000b100b17308 */ /* 0x000e620000000800 */
[----:B------:R-:W-:Y:S01]  /*7000*/  IADD3 R165, R184, R33, RZ ;  /* 0x00000021b8a57210 */ /* 0x000fe20007ffe0ff */
[C---:B------:R-:W-:Y:S02]  /*7010*/  FMUL.FTZ R32, R132.reuse, R120 ;  /* 0x0000007884207220 */ /* 0x040fe40000410000 */
[C---:B------:R-:W-:Y:S01]  /*7020*/  FMUL.FTZ R33, R132.reuse, R121 ;  /* 0x0000007984217220 */ /* 0x040fe20000410000 */
[C---:B---3--:R-:W-:Y:S01]  /*7030*/  HMMA.16816.F32 R12, R136.reuse, R140, R12 ;  /* 0x0000008c880c723c */ /* 0x048fe2000000180c */
[----:B------:R-:W3:Y:S03]  /*7040*/  LDSM.16.MT88.4 R100, [R165+0x100] ;  /* 0x00010000a564783b */ /* 0x000ee60000004200 */
        /* <DEDUP_REMOVED lines=8> */
[C---:B----4-:R-:W-:Y:S01]  /*70d0*/  HMMA.16816.F32 R20, R136.reuse, R124, R20 ;  /* 0x0000007c8814723c */ /* 0x050fe20000001814 */
[----:B------:R-:W-:Y:S03]  /*70e0*/  LDSM.16.MT88.4 R140, [R134+UR4+0x2900] ;  /* 0x00290004868c783b */ /* 0x000fe60008004200 */
[C---:B------:R-:W-:Y:S02]  /*70f0*/  FMUL.FTZ R42, R3.reuse, R42 ;  /* 0x0000002a032a7220 */ /* 0x040fe40000410000 */
[C---:B------:R-:W-:Y:S02]  /*7100*/  FMUL.FTZ R43, R3.reuse, R43 ;  /* 0x0000002b032b7220 */ /* 0x040fe40000410000 */
[C---:B------:R-:W-:Y:S01]  /*7110*/  HMMA.16816.F32 R24, R136.reuse, R126, R24 ;  /* 0x0000007e8818723c */ /* 0x040fe20000001818 */
[----:B------:R-:W-:Y:S01]  /*7120*/  LDSM.16.MT88.4 R124, [R135+UR4+0x2900] ;  /* 0x00290004877c783b */ /* 0x000fe20008004200 */
[----:B------:R-:W-:Y:S02]  /*7130*/  MUFU.EX2 R212, R212 ;  /* 0x000000d400d47308 */ /* 0x000fe40000000800 */
[C---:B------:R-:W-:Y:S02]  /*7140*/  FMUL.FTZ R44, R132.reuse, R44 ;  /* 0x0000002c842c7220 */ /* 0x040fe40000410000 */
[C---:B------:R-:W-:Y:S02]  /*7150*/  FMUL.FTZ R45, R132.reuse, R45 ;  /* 0x0000002d842d7220 */ /* 0x040fe40000410000 */
[C---:B------:R-:W-:Y:S04]  /*7160*/  FMUL.FTZ R46, R3.reuse, R46 ;  /* 0x0000002e032e7220 */ /* 0x040fe80000410000 */
[C---:B------:R-:W-:Y:S01]  /*7170*/  FMUL.FTZ R47, R3.reuse, R47 ;  /* 0x0000002f032f7220 */ /* 0x040fe20000410000 */
[----:B------:R-:W4:Y:S01]  /*7180*/  MUFU.EX2 R213, R213 ;  /* 0x000000d500d57308 */ /* 0x000f220000000800 */
[C---:B------:R-:W-:Y:S02]  /*7190*/  FMUL.FTZ R48, R132.reuse, R48 ;  /* 0x0000003084307220 */ /* 0x040fe40000410000 */
[C---:B------:R-:W-:Y:S01]  /*71a0*/  FMUL.FTZ R49, R132.reuse, R49 ;  /* 0x0000003184317220 */ /* 0x040fe20000410000 */
[C---:B---3--:R-:W-:Y:S03]  /*71b0*/  HMMA.16816.F32 R28, R136.reuse, R100, R28 ;  /* 0x00000064881c723c */ /* 0x048fe6000000181c */
[C---:B------:R-:W-:Y:S02]  /*71c0*/  FMUL.FTZ R50, R3.reuse, R50 ;  /* 0x0000003203327220 */ /* 0x040fe40000410000 */
[C---:B------:R-:W-:Y:S01]  /*71d0*/  FMUL.FTZ R51, R3.reuse, R51 ;  /* 0x0000003303337220 */ /* 0x040fe20000410000 */
[----:B------:R-:W-:Y:S01]  /*71e0*/  MUFU.EX2 R220, R220 ;  /* 0x000000dc00dc7308 */ /* 0x000fe20000000800 */
[C---:B------:R-:W-:Y:S01]  /*71f0*/  FMUL.FTZ R52, R132.reuse, R52 ;  /* 0x0000003484347220 */ /* 0x040fe20000410000 */
[C---:B------:R-:W-:Y:S01]  /*7200*/  HMMA.16816.F32 R32, R136.reuse, R102, R32 ;  /* 0x000000668820723c */ /* 0x040fe20000001820 */
[----:B------:R-:W3:Y:S03]  /*7210*/  LDSM.16.MT88.4 R100, [R134+UR4+0x2100] ;  /* 0x002100048664783b */ /* 0x000ee60008004200 */
[C---:B------:R-:W-:Y:S02]  /*7220*/  FMUL.FTZ R53, R132.reuse, R53 ;  /* 0x0000003584357220 */ /* 0x040fe40000410000 */
[C---:B------:R-:W-:Y:S02]  /*7230*/  FMUL.FTZ R54, R3.reuse, R54 ;  /* 0x0000003603367220 */ /* 0x040fe40000410000 */
[C---:B------:R-:W-:Y:S01]  /*7240*/  HMMA.16816.F32 R36, R136.reuse, R104, R36 ;  /* 0x000000688824723c */ /* 0x040fe20000001824 */
[----:B------:R-:W-:Y:S03]  /*7250*/  MUFU.EX2 R223, R223 ;  /* 0x000000df00df7308 */ /* 0x000fe60000000800 */
[C---:B------:R-:W-:Y:S02]  /*7260*/  FMUL.FTZ R55, R3.reuse, R55 ;  /* 0x0000003703377220 */ /* 0x040fe40000410000 */
[C---:B------:R-:W-:Y:S02]  /*7270*/  FMUL.FTZ R56, R132.reuse, R56 ;  /* 0x0000003884387220 */ /* 0x040fe40000410000 */
[C---:B------:R-:W-:Y:S01]  /*7280*/  HMMA.16816.F32 R40, R136.reuse, R106, R40 ;  /* 0x0000006a8828723c */ /* 0x040fe20000001828 */
[----:B------:R-:W1:Y:S02]  /*7290*/  LDSM.16.MT88.4 R104, [R165+0x2100] ;  /* 0x00210000a568783b */ /* 0x000e640000004200 */
        /* <DEDUP_REMOVED lines=8> */
[----:B------:R-:W2:Y:S03]  /*7320*/  LDSM.16.MT88.4 R108, [R135+UR4+0x4100] ;  /* 0x00410004876c783b */ /* 0x000ea60008004200 */
        /* <DEDUP_REMOVED lines=21> */
[----:B------:R-:W1:Y:S01]  /*7480*/  MUFU.EX2 R225, R225 ;  /* 0x000000e100e17308 */ /* 0x000e620000000800 */
[C---:B------:R-:W-:Y:S03]  /*7490*/  FMUL.FTZ R73, R132.reuse, R73 ;  /* 0x0000004984497220 */ /* 0x040fe60000410000 */
[C---:B--2---:R-:W-:Y:S03]  /*74a0*/  HMMA.16816.F32 R68, R136.reuse, R108, R68 ;  /* 0x0000006c8844723c */ /* 0x044fe60000001844 */
[C---:B------:R-:W-:Y:S02]  /*74b0*/  FMUL.FTZ R74, R3.reuse, R74 ;  /* 0x0000004a034a7220 */ /* 0x040fe40000410000 */
[C---:B------:R-:W-:Y:S01]  /*74c0*/  FMUL.FTZ R75, R3.reuse, R75 ;  /* 0x0000004b034b7220 */ /* 0x040fe20000410000 */
[----:B------:R-:W-:Y:S01]  /*74d0*/  MUFU.EX2 R226, R226 ;  /* 0x000000e200e27308 */ /* 0x000fe20000000800 */
[C---:B------:R-:W-:Y:S02]  /*74e0*/  FMUL.FTZ R84, R132.reuse, R84 ;  /* 0x0000005484547220 */ /* 0x040fe40000410000 */
[C---:B------:R-:W-:Y:S03]  /*74f0*/  FMUL.FTZ R85, R132.reuse, R85 ;  /* 0x0000005584557220 */ /* 0x040fe60000410000 */
[C---:B------:R-:W-:Y:S01]  /*7500*/  HMMA.16816.F32 R72, R136.reuse, R110, R72 ;  /* 0x0000006e8848723c */ /* 0x040fe20000001848 */
[----:B------:R-:W2:Y:S02]  /*7510*/  LDSM.16.MT88.4 R108, [R165+0x4100] ;  /* 0x00410000a56c783b */ /* 0x000ea40000004200 */
[C---:B------:R-:W-:Y:S01]  /*7520*/  FMUL.FTZ R76, R132.reuse, R76 ;  /* 0x0000004c844c7220 */ /* 0x040fe20000410000 */
[----:B------:R-:W-:Y:S01]  /*7530*/  MUFU.EX2 R228, R228 ;  /* 0x000000e400e47308 */ /* 0x000fe20000000800 */
[C---:B------:R-:W-:Y:S02]  /*7540*/  FMUL.FTZ R77, R132.reuse, R77 ;  /* 0x0000004d844d7220 */ /* 0x040fe40000410000 */
[C---:B------:R-:W-:Y:S02]  /*7550*/  FMUL.FTZ R78, R3.reuse, R78 ;  /* 0x0000004e034e7220 */ /* 0x040fe40000410000 */
[C---:B------:R-:W-:Y:S03]  /*7560*/  FMUL.FTZ R79, R3.reuse, R79 ;  /* 0x0000004f034f7220 */ /* 0x040fe60000410000 */
[C---:B------:R-:W-:Y:S02]  /*7570*/  FMUL.FTZ R86, R3.reuse, R86 ;  /* 0x0000005603567220 */ /* 0x040fe40000410000 */
[C---:B------:R-:W-:Y:S02]  /*7580*/  FMUL.FTZ R87, R3.reuse, R87 ;  /* 0x0000005703577220 */ /* 0x040fe40000410000 */
[C---:B---3--:R-:W-:Y:S03]  /*7590*/  HMMA.16816.F32 R76, R136.reuse, R100, R76 ;  /* 0x00000064884c723c */ /* 0x048fe6000000184c */
[C---:B------:R-:W-:Y:S02]  /*75a0*/  FMUL.FTZ R80, R132.reuse, R80 ;  /* 0x0000005084507220 */ /* 0x040fe40000410000 */
[C---:B------:R-:W-:Y:S02]  /*75b0*/  FMUL.FTZ R81, R132.reuse, R81 ;  /* 0x0000005184517220 */ /* 0x040fe40000410000 */
[----:B------:R-:W-:Y:S01]  /*75c0*/  FMUL.FTZ R82, R3, R82 ;  /* 0x0000005203527220 */ /* 0x000fe20000410000 */
[----:B------:R-:W-:Y:S01]  /*75d0*/  F2FP.PACK_AB R100, R175, R174 ;  /* 0x000000aeaf64723e */ /* 0x000fe200000000ff */
[----:B------:R-:W-:Y:S03]  /*75e0*/  FMUL.FTZ R83, R3, R83 ;  /* 0x0000005303537220 */ /* 0x000fe60000410000 */
[C---:B------:R-:W-:Y:S01]  /*75f0*/  FMUL.FTZ R88, R132.reuse, R88 ;  /* 0x0000005884587220 */ /* 0x040fe20000410000 */
[----:B------:R-:W-:Y:S01]  /*7600*/  F2FP.PACK_AB R101, R177, R176 ;  /* 0x000000b0b165723e */ /* 0x000fe200000000ff */
[C---:B------:R-:W-:Y:S02]  /*7610*/  FMUL.FTZ R89, R132.reuse, R89 ;  /* 0x0000005984597220 */ /* 0x040fe40000410000 */
[C---:B------:R-:W-:Y:S03]  /*7620*/  HMMA.16816.F32 R80, R136.reuse, R102, R80 ;  /* 0x000000668850723c */ /* 0x040fe60000001850 */
[C---:B------:R-:W-:Y:S02]  /*7630*/  FMUL.FTZ R90, R3.reuse, R90 ;  /* 0x0000005a035a7220 */ /* 0x040fe40000410000 */
[----:B------:R-:W-:Y:S02]  /*7640*/  FMUL.FTZ R91, R3, R91 ;  /* 0x0000005b035b7220 */ /* 0x000fe40000410000 */
[C---:B------:R-:W-:Y:S01]  /*7650*/  FMUL.FTZ R92, R132.reuse, R92 ;  /* 0x0000005c845c7220 */ /* 0x040fe20000410000 */
[C---:B-1----:R-:W-:Y:S04]  /*7660*/  HMMA.16816.F32 R84, R136.reuse, R104, R84 ;  /* 0x000000688854723c */ /* 0x042fe80000001854 */
[C---:B------:R-:W-:Y:S01]  /*7670*/  FMUL.FTZ R93, R132.reuse, R93 ;  /* 0x0000005d845d7220 */ /* 0x040fe20000410000 */
[----:B-----5:R-:W-:Y:S01]  /*7680*/  F2FP.PACK_AB R102, R179, R178 ;  /* 0x000000b2b366723e */ /* 0x020fe200000000ff */
[----:B------:R-:W-:Y:S01]  /*7690*/  FMUL.FTZ R94, R3, R94 ;  /* 0x0000005e035e7220 */ /* 0x000fe20000410000 */
[----:B----4-:R-:W-:Y:S01]  /*76a0*/  F2FP.PACK_AB R103, R213, R212 ;  /* 0x000000d4d567723e */ /* 0x010fe200000000ff */
[C---:B------:R-:W-:Y:S01]  /*76b0*/  HMMA.16816.F32 R88, R136.reuse, R106, R88 ;  /* 0x0000006a8858723c */ /* 0x040fe20000001858 */
[----:B------:R-:W1:Y:S03]  /*76c0*/  LDSM.16.MT88.4 R104, [R164+0x900] ;  /* 0x00090000a468783b */ /* 0x000e660000004200 */
[C---:B------:R-:W-:Y:S02]  /*76d0*/  FMUL.FTZ R95, R3.reuse, R95 ;  /* 0x0000005f035f7220 */ /* 0x040fe40000410000 */
[C---:B------:R-:W-:Y:S02]  /*76e0*/  FMUL.FTZ R96, R132.reuse, R96 ;  /* 0x0000006084607220 */ /* 0x040fe40000410000 */
[----:B------:R-:W-:Y:S03]  /*76f0*/  FMUL.FTZ R97, R132, R97 ;  /* 0x0000006184617220 */ /* 0x000fe60000410000 */
[C---:B--2---:R-:W-:Y:S03]  /*7700*/  HMMA.16816.F32 R92, R136.reuse, R108, R92 ;  /* 0x0000006c885c723c */ /* 0x044fe6000000185c */
[C---:B------:R-:W-:Y:S02]  /*7710*/  FMUL.FTZ R98, R3.reuse, R98 ;  /* 0x0000006203627220 */ /* 0x040fe40000410000 */
[----:B------:R-:W-:Y:S02]  /*7720*/  FMUL.FTZ R99, R3, R99 ;  /* 0x0000006303637220 */ /* 0x000fe40000410000 */
[--C-:B------:R-:W-:Y:S02]  /*7730*/  FFMA.FTZ R221, R214, c[0x0][0x2d0], -R159.reuse ;  /* 0x0000b400d6dd7a23 */ /* 0x100fe4000001089f */
[--C-:B------:R-:W-:Y:S03]  /*7740*/  FFMA.FTZ R214, R217, c[0x0][0x2d0], -R154.reuse ;  /* 0x0000b400d9d67a23 */ /* 0x100fe6000001089a */
[----:B------:R-:W-:Y:S01]  /*7750*/  HMMA.16816.F32 R96, R136, R110, R96 ;  /* 0x0000006e8860723c */ /* 0x000fe20000001860 */
[----:B------:R-:W2:Y:S01]  /*7760*/  LDSM.16.MT88.4 R108, [R165+0x2900] ;  /* 0x00290000a56c783b */ /* 0x000ea20000004200 */
[----:B------:R-:W-:Y:S01]  /*7770*/  MUFU.EX2 R221, R221 ;  /* 0x000000dd00dd7308 */ /* 0x000fe20000000800 */
[--C-:B------:R-:W-:Y:S02]  /*7780*/  FFMA.FTZ R217, R162, c[0x0][0x2d0], -R159.reuse ;  /* 0x0000b400a2d97a23 */ /* 0x100fe4000001089f */
[----:B------:R-:W-:Y:S02]  /*7790*/  FFMA.FTZ R159, R156, c[0x0][0x2d0], -R159 ;  /* 0x0000b4009c9f7a23 */ /* 0x000fe4000001089f */
[--C-:B------:R-:W-:Y:S01]  /*77a0*/  FFMA.FTZ R215, R215, c[0x0][0x2d0], -R154.reuse ;  /* 0x0000b400d7d77a23 */ /* 0x100fe2000001089a */
[C---:B------:R-:W-:Y:S01]  /*77b0*/  HMMA.16816.F32 R4, R100.reuse, R112, R4 ;  /* 0x000000706404723c */ /* 0x040fe20000001804 */
[----:B------:R-:W-:Y:S03]  /*77c0*/  LDSM.16.MT88.4 R160, [R164+0x5900] ;  /* 0x00590000a4a0783b */ /* 0x000fe60000004200 */
[----:B------:R-:W3:Y:S01]  /*77d0*/  MUFU.EX2 R227, R159 ;  /* 0x0000009f00e37308 */ /* 0x000ee20000000800 */
[----:B------:R-:W-:Y:S01]  /*77e0*/  FFMA.FTZ R154, R155, c[0x0][0x2d0], -R154 ;  /* 0x0000b4009b9a7a23 */ /* 0x000fe2000001089a */
[----:B------:R-:W-:Y:S01]  /*77f0*/  F2FP.PACK_AB R137, R225, R224 ;  /* 0x000000e0e189723e */ /* 0x000fe200000000ff */
[----:B------:R-:W-:Y:S01]  /*7800*/  FFMA.FTZ R173, R132, R197, R173 ;  /* 0x000000c584ad7223 */ /* 0x000fe200000100ad */
[C---:B------:R-:W-:Y:S01]  /*7810*/  HMMA.16816.F32 R8, R100.reuse, R114, R8 ;  /* 0x000000726408723c */ /* 0x040fe20000001808 */
[----:B------:R-:W-:Y:S03]  /*7820*/  LDSM.16.MT88.4 R112, [R164+0x4900] ;  /* 0x00490000a470783b */ /* 0x000fe60000004200 */
[----:B------:R-:W-:Y:S02]  /*7830*/  FFMA.FTZ R169, R3, R196, R169 ;  /* 0x000000c403a97223 */ /* 0x000fe400000100a9 */
[----:B------:R-:W4:Y:S01]  /*7840*/  MUFU.EX2 R229, R154 ;  /* 0x0000009a00e57308 */ /* 0x000f220000000800 */
[----:B------:R-:W-:Y:S01]  /*7850*/  FADD.FTZ R172, R172, R173 ;  /* 0x000000adacac7221 */ /* 0x000fe20000010000 */
[C---:B-1----:R-:W-:Y:S04]  /*7860*/  HMMA.16816.F32 R12, R100.reuse, R104, R12 ;  /* 0x00000068640c723c */ /* 0x042fe8000000180c */
[----:B------:R-:W-:Y:S02]  /*7870*/  FADD.FTZ R168, R168, R169 ;  /* 0x000000a9a8a87221 */ /* 0x000fe40000010000 */
[----:B------:R-:W-:Y:S02]  /*7880*/  FADD.FTZ R3, R171, R172 ;  /* 0x000000acab037221 */ /* 0x000fe40000010000 */
[C---:B------:R-:W-:Y:S01]  /*7890*/  HMMA.16816.F32 R16, R100.reuse, R106, R16 ;  /* 0x0000006a6410723c */ /* 0x040fe20000001810 */
[----:B------:R-:W1:Y:S01]  /*78a0*/  LDSM.16.MT88.4 R104, [R135+UR4+0x4900] ;  /* 0x004900048768783b */ /* 0x000e620008004200 */
[----:B------:R-:W-:Y:S02]  /*78b0*/  MUFU.EX2 R214, R214 ;  /* 0x000000d600d67308 */ /* 0x000fe40000000800 */
[----:B---3--:R-:W-:Y:S01]  /*78c0*/  F2FP.PACK_AB R138, R227, R226 ;  /* 0x000000e2e38a723e */ /* 0x008fe200000000ff */
[----:B------:R-:W-:Y:S03]  /*78d0*/  FADD.FTZ R3, R170, R3 ;  /* 0x00000003aa037221 */ /* 0x000fe60000010000 */
[C---:B------:R-:W-:Y:S01]  /*78e0*/  HMMA.16816.F32 R20, R100.reuse, R116, R20 ;  /* 0x000000746414723c */ /* 0x040fe20000001814 */
[----:B------:R-:W-:Y:S03]  /*78f0*/  LDSM.16.MT88.4 R156, [R135+UR4+0x5900] ;  /* 0x00590004879c783b */ /* 0x000fe60008004200 */
[----:B------:R-:W-:Y:S01]  /*7900*/  MUFU.EX2 R215, R215 ;  /* 0x000000d700d77308 */ /* 0x000fe20000000800 */
[----:B------:R-:W-:Y:S01]  /*7910*/  FADD.FTZ R174, R174, R3 ;  /* 0x00000003aeae7221 */ /* 0x000fe20000010000 */
[----:B----4-:R-:W-:Y:S02]  /*7920*/  F2FP.PACK_AB R139, R229, R228 ;  /* 0x000000e4e58b723e */ /* 0x010fe400000000ff */
[C---:B------:R-:W-:Y:S01]  /*7930*/  HMMA.16816.F32 R24, R100.reuse, R118, R24 ;  /* 0x000000766418723c */ /* 0x040fe20000001818 */
[----:B------:R-:W-:Y:S03]  /*7940*/  LDSM.16.MT88.4 R116, [R165+0x4900] ;  /* 0x00490000a574783b */ /* 0x000fe60000004200 */
[----:B------:R-:W-:Y:S02]  /*7950*/  FADD.FTZ R175, R175, R174 ;  /* 0x000000aeafaf7221 */ /* 0x000fe40000010000 */
[----:B------:R-:W3:Y:S02]  /*7960*/  MUFU.EX2 R217, R217 ;  /* 0x000000d900d97308 */ /* 0x000ee40000000800 */
[C---:B------:R-:W-:Y:S01]  /*7970*/  HMMA.16816.F32 R28, R100.reuse, R120, R28 ;  /* 0x00000078641c723c */ /* 0x040fe2000000181c */
[----:B------:R-:W-:Y:S03]  /*7980*/  LDSM.16.MT88.4 R152, [R165+0x3900] ;  /* 0x00390000a598783b */ /* 0x000fe60000004200 */
[----:B------:R-:W-:Y:S04]  /*7990*/  FADD.FTZ R178, R178, R175 ;  /* 0x000000afb2b27221 */ /* 0x000fe80000010000 */
[C---:B------:R-:W-:Y:S01]  /*79a0*/  HMMA.16816.F32 R32, R100.reuse, R122, R32 ;  /* 0x0000007a6420723c */ /* 0x040fe20000001820 */
[----:B------:R-:W-:Y:S03]  /*79b0*/  LDSM.16.MT88.4 R120, [R164+0x1100] ;  /* 0x00110000a478783b */ /* 0x000fe60000004200 */
[----:B------:R-:W-:Y:S04]  /*79c0*/  FADD.FTZ R179, R179, R178 ;  /* 0x000000b2b3b37221 */ /* 0x000fe80000010000 */
[C---:B------:R-:W-:Y:S04]  /*79d0*/  HMMA.16816.F32 R36, R100.reuse, R124, R36 ;  /* 0x0000007c6424723c */ /* 0x040fe80000001824 */
[----:B---3--:R-:W-:Y:S04]  /*79e0*/  F2FP.PACK_AB R136, R222, R217 ;  /* 0x000000d9de88723e */ /* 0x008fe800000000ff */
        /* <DEDUP_REMOVED lines=27> */
[----:B------:R-:W-:Y:S07]  /*7ba0*/  F2FP.PACK_AB R103, R215, R214 ;  /* 0x000000d6d767723e */ /* 0x000fee00000000ff */
[C---:B-1----:R-:W-:Y:S08]  /*7bb0*/  HMMA.16816.F32 R4, R100.reuse, R104, R4 ;  /* 0x000000686404723c */ /* 0x042ff00000001804 */
[C---:B------:R-:W-:Y:S01]  /*7bc0*/  HMMA.16816.F32 R8, R100.reuse, R106, R8 ;  /* 0x0000006a6408723c */ /* 0x040fe20000001808 */
[----:B------:R-:W1:Y:S07]  /*7bd0*/  LDSM.16.MT88.4 R104, [R134+UR4+0x3100] ;  /* 0x003100048668783b */ /* 0x000e6e0008004200 */
[C---:B------:R-:W-:Y:S08]  /*7be0*/  HMMA.16816.F32 R12, R100.reuse, R120, R12 ;  /* 0x00000078640c723c */ /* 0x040ff0000000180c */
[C---:B------:R-:W-:Y:S01]  /*7bf0*/  HMMA.16816.F32 R16, R100.reuse, R122, R16 ;  /* 0x0000007a6410723c */ /* 0x040fe20000001810 */
[----:B------:R-:W-:Y:S07]  /*7c00*/  LDSM.16.MT88.4 R120, [R165+0x1900] ;  /* 0x00190000a578783b */ /* 0x000fee0000004200 */
        /* <DEDUP_REMOVED lines=32> */
[C---:B----4-:R-:W-:Y:S08]  /*7e10*/  HMMA.16816.F32 R108, R136.reuse, R116, R20 ;  /* 0x00000074886c723c */ /* 0x050ff00000001814 */
[C---:B------:R-:W-:Y:S08]  /*7e20*/  HMMA.16816.F32 R112, R136.reuse, R118, R24 ;  /* 0x000000768870723c */ /* 0x040ff00000001818 */
[C---:B------:R-:W-:Y:S08]  /*7e30*/  HMMA.16816.F32 R116, R136.reuse, R120, R28 ;  /* 0x000000788874723c */ /* 0x040ff0000000181c */
[C---:B------:R-:W-:Y:S01]  /*7e40*/  HMMA.16816.F32 R120, R136.reuse, R122, R32 ;  /* 0x0000007a8878723c */ /* 0x040fe20000001820 */
[----:B------:R-:W1:Y:S07]  /*7e50*/  LDSM.16.MT88.4 R32, [R134+UR4+0x5900] ;  /* 0x005900048620783b */ /* 0x000e6e0008004200 */
[C---:B------:R-:W-:Y:S08]  /*7e60*/  HMMA.16816.F32 R36, R136.reuse, R140, R36 ;  /* 0x0000008c8824723c */ /* 0x040ff00000001824 */
[C---:B------:R-:W-:Y:S01]  /*7e70*/  HMMA.16816.F32 R40, R136.reuse, R142, R40 ;  /* 0x0000008e8828723c */ /* 0x040fe20000001828 */
[----:B------:R-:W2:Y:S07]  /*7e80*/  LDSM.16.MT88.4 R140, [R165+0x5900] ;  /* 0x00590000a58c783b */ /* 0x000eae0000004200 */
[C---:B------:R-:W-:Y:S08]  /*7e90*/  HMMA.16816.F32 R44, R136.reuse, R144, R44 ;  /* 0x00000090882c723c */ /* 0x040ff0000000182c */
        /* <DEDUP_REMOVED lines=15> */
[----:B------:R-:W-:Y:S03]  /*7f90*/  FADD.FTZ R213, R213, R212 ;  /* 0x000000d4d5d57221 */ /* 0x000fe60000010000 */
        /* <DEDUP_REMOVED lines=81> */
.L_x_2847:
        /* <DEDUP_REMOVED lines=11> */
.L_x_2845:
[----:B------:R-:W-:-:S13]  /*8560*/  ISETP.LE.AND P0, PT, RZ, UR23, PT ;  /* 0x00000017ff007c0c */ /* 0x000fda000bf03270 */
[----:B------:R-:W-:Y:S05]  /*8570*/  @!P0 BRA `(.L_x_2849) ;  /* 0x00002bb000008947 */ /* 0x000fea0003800000 */
[----:B------:R-:W2:Y:S01]  /*8580*/  S2R R3, SR_TID.X ;  /* 0x0000000000037919 */ /* 0x000ea20000002100 */
[----:B-1----:R-:W-:Y:S01]  /*8590*/  SHF.R.S32.HI R5, RZ, 0x1f, R200 ;  /* 0x0000001fff057819 */ /* 0x002fe200000114c8 */
[----:B------:R-:W-:Y:S02]  /*85a0*/  IMAD.MOV.U32 R186, RZ, RZ, 0x40 ;  /* 0x00000040ffba7424 */ /* 0x000fe400078e00ff */
[C---:B------:R-:W-:Y:S01]  /*85b0*/  IMAD.SHL.U32 R201, R200.reuse, 0x2, RZ ;  /* 0x00000002c8c97824 */ /* 0x040fe200078e00ff */
[----:B------:R-:W-:Y:S01]  /*85c0*/  SHF.L.U64.HI R188, R200, 0x1, R5 ;  /* 0x00000001c8bc7819 */ /* 0x000fe20000010205 */
[----:B------:R-:W-:Y:S01]  /*85d0*/  IMAD.SHL.U32 R202, R199, 0x2, RZ ;  /* 0x00000002c7ca7824 */ /* 0x000fe200078e00ff */
[----:B------:R-:W-:Y:S01]  /*85e0*/  SHF.R.S32.HI R5, RZ, 0x1f, R198 ;  /* 0x0000001fff057819 */ /* 0x000fe200000114c6 */
[----:B------:R-:W-:Y:S01]  /*85f0*/  IMAD.MOV.U32 R133, RZ, RZ, R2 ;  /* 0x000000ffff857224 */ /* 0x000fe200078e0002 */
[----:B--2---:R-:W-:-:S04]  /*8600*/  SHF.R.S32.HI R4, RZ, 0x1f, R3 ;  /* 0x0000001fff047819 */ /* 0x004fc80000011403 */
[----:B------:R-:W-:-:S04]  /*8610*/  LEA.HI R4, R4, R3, RZ, 0x3 ;  /* 0x0000000304047211 */ /* 0x000fc800078f18ff */
[----:B------:R-:W-:-:S05]  /*8620*/  LOP3.LUT R4, R4, 0xfffffff8, RZ, 0xc0, !PT ;  /* 0xfffffff804047812 */ /* 0x000fca00078ec0ff */
[----:B------:R-:W-:Y:S02]  /*8630*/  IMAD.IADD R4, R3, 0x1, -R4 ;  /* 0x0000000103047824 */ /* 0x000fe400078e0a04 */
[----:B------:R-:W-:Y:S01]  /*8640*/  IMAD.MOV.U32 R3, RZ, RZ, R0 ;  /* 0x000000ffff037224 */ /* 0x000fe200078e0000 */
[----:B------:R-:W-:Y:S02]  /*8650*/  SHF.R.S32.HI R0, RZ, 0x1f, R199 ;  /* 0x0000001fff007819 */ /* 0x000fe400000114c7 */
[----:B------:R-:W-:Y:S02]  /*8660*/  LOP3.LUT P0, RZ, R4, 0x4, RZ, 0xc0, !PT ;  /* 0x0000000404ff7812 */ /* 0x000fe4000780c0ff */
[----:B------:R-:W-:Y:S02]  /*8670*/  SHF.L.U64.HI R200, R199, 0x1, R0 ;  /* 0x00000001c7c87819 */ /* 0x000fe40000010200 */
[C---:B------:R-:W-:Y:S01]  /*8680*/  SHF.L.U64.HI R199, R198.reuse, 0x1, R5 ;  /* 0x00000001c6c77819 */ /* 0x040fe20000010205 */
[----:B------:R-:W-:Y:S01]  /*8690*/  IMAD.SHL.U32 R198, R198, 0x2, RZ ;  /* 0x00000002c6c67824 */ /* 0x000fe200078e00ff */
[----:B------:R-:W-:-:S02]  /*86a0*/  SEL R186, R186, 0xffffffc0, !P0 ;  /* 0xffffffc0baba7807 */ /* 0x000fc40004000000 */
.L_x_2852:
        /* <DEDUP_REMOVED lines=38> */
[----:B------:R-:W-:Y:S02]  /*8910*/  IADD3 R8, P1, R9, R202, RZ ;  /* 0x000000ca09087210 */ /* 0x000fe40007f3e0ff */
        /* <DEDUP_REMOVED lines=15> */
.L_x_2850:
        /* <DEDUP_REMOVED lines=8> */
[----:B------:R-:W-:Y:S01]  /*8a90*/  LDSM.16.M88.4 R140, [R181] ;  /* 0x00000000b58c783b */ /* 0x000fe20000000200 */
[----:B------:R-:W-:Y:S01]  /*8aa0*/  PLOP3.LUT P0, PT, PT, PT, UP0, 0x80, 0x0 ;  /* 0x000000000000781c */ /* 0x000fe20003f0f008 */
[----:B------:R-:W-:Y:S05]  /*8ab0*/  USEL UR13, UR9, URZ, !UP1 ;  /* 0x0000003f090d7287 */ /* 0x000fea000c800000 */
[C---:B----4-:R-:W-:Y:S01]  /*8ac0*/  HMMA.16816.F32 R12, R136.reuse, R16, RZ ;  /* 0x00000010880c723c */ /* 0x050fe200000018ff */
[----:B------:R-:W2:Y:S07]  /*8ad0*/  LDSM.16.M88.4 R164, [R0+0xc100] ;  /* 0x00c1000000a4783b */ /* 0x000eae0000000200 */
[C---:B------:R-:W-:Y:S01]  /*8ae0*/  HMMA.16816.F32 R16, R136.reuse, R18, RZ ;  /* 0x000000128810723c */ /* 0x040fe200000018ff */
[----:B------:R-:W-:Y:S07]  /*8af0*/  LDSM.16.M88.4 R168, [R2+0xd900] ;  /* 0x00d9000002a8783b */ /* 0x000fee0000000200 */
[C---:B-1----:R-:W-:Y:S01]  /*8b00*/  HMMA.16816.F32 R20, R136.reuse, R24, RZ ;  /* 0x000000188814723c */ /* 0x042fe200000018ff */
[----:B------:R-:W-:Y:S07]  /*8b10*/  LDSM.16.M88.4 R176, [R185+UR4+0xe100] ;  /* 0x00e10004b9b0783b */ /* 0x000fee0008000200 */
[C---:B------:R-:W-:Y:S01]  /*8b20*/  HMMA.16816.F32 R24, R136.reuse, R26, RZ ;  /* 0x0000001a8818723c */ /* 0x040fe200000018ff */
[----:B------:R-:W0:Y:S07]  /*8b30*/  LDGDEPBAR ;  /* 0x00000000000079af */ /* 0x000e2e0000000000 */
        /* <DEDUP_REMOVED lines=18> */
[----:B------:R-:W5:Y:S07]  /*8c60*/  LDSM.16.M88.4 R164, [R2+0xd100] ;  /* 0x00d1000002a4783b */ /* 0x000f6e0000000200 */
[C---:B-1----:R-:W-:Y:S08]  /*8c70*/  HMMA.16816.F32 R12, R140.reuse, R136, R12 ;  /* 0x000000888c0c723c */ /* 0x042ff0000000180c */
[C---:B------:R-:W-:Y:S01]  /*8c80*/  HMMA.16816.F32 R16, R140.reuse, R138, R16 ;  /* 0x0000008a8c10723c */ /* 0x040fe20000001810 */
[----:B------:R-:W1:Y:S07]  /*8c90*/  LDSM.16.M88.4 R136, [R185+UR4+0xe900] ;  /* 0x00e90004b988783b */ /* 0x000e6e0008000200 */
[C---:B---3--:R-:W-:Y:S08]  /*8ca0*/  HMMA.16816.F32 R20, R140.reuse, R148, R20 ;  /* 0x000000948c14723c */ /* 0x048ff00000001814 */
[C---:B------:R-:W-:Y:S01]  /*8cb0*/  HMMA.16816.F32 R24, R140.reuse, R150, R24 ;  /* 0x000000968c18723c */ /* 0x040fe20000001818 */
[----:B------:R-:W-:Y:S07]  /*8cc0*/  LDSM.16.M88.4 R148, [R183+0x4000] ;  /* 0x00400000b794783b */ /* 0x000fee0000000200 */
[C---:B----4-:R-:W-:Y:S08]  /*8cd0*/  HMMA.16816.F32 R28, R140.reuse, R144, R28 ;  /* 0x000000908c1c723c */ /* 0x050ff0000000181c */
[----:B------:R-:W-:Y:S01]  /*8ce0*/  HMMA.16816.F32 R32, R140, R146, R32 ;  /* 0x000000928c20723c */ /* 0x000fe20000001820 */
[----:B------:R-:W3:Y:S07]  /*8cf0*/  LDSM.16.M88.4 R140, [R185+UR4+0xf100] ;  /* 0x00f10004b98c783b */ /* 0x000eee0008000200 */
[C---:B------:R-:W-:Y:S01]  /*8d00*/  HMMA.16816.F32 R4, R152.reuse, R156, R4 ;  /* 0x0000009c9804723c */ /* 0x040fe20000001804 */
[----:B------:R-:W4:Y:S07]  /*8d10*/  LDSM.16.M88.4 R144, [R185+UR4+0xf900] ;  /* 0x00f90004b990783b */ /* 0x000f2e0008000200 */
[C---:B------:R-:W-:Y:S01]  /*8d20*/  HMMA.16816.F32 R8, R152.reuse, R158, R8 ;  /* 0x0000009e9808723c */ /* 0x040fe20000001808 */
[----:B------:R-:W-:Y:S07]  /*8d30*/  LDSM.16.M88.4 R156, [R189+0xe900] ;  /* 0x00e90000bd9c783b */ /* 0x000fee0000000200 */
        /* <DEDUP_REMOVED lines=9> */
[C---:B------:R-:W-:Y:S01]  /*8dd0*/  HMMA.16816.F32 R4, R172.reuse, R176, R4 ;  /* 0x000000b0ac04723c */ /* 0x040fe20000001804 */
[----:B------:R-:W-:Y:S07]  /*8de0*/  LDSM.16.M88.4 R168, [R189+0x10100] ;  /* 0x01010000bda8783b */ /* 0x000fee0000000200 */
[C---:B------:R-:W-:Y:S08]  /*8df0*/  HMMA.16816.F32 R8, R172.reuse, R178, R8 ;  /* 0x000000b2ac08723c */ /* 0x040ff00000001808 */
[C---:B-1----:R-:W-:Y:S08]  /*8e00*/  HMMA.16816.F32 R12, R172.reuse, R136, R12 ;  /* 0x00000088ac0c723c */ /* 0x042ff0000000180c */
[C---:B------:R-:W-:Y:S01]  /*8e10*/  HMMA.16816.F32 R16, R172.reuse, R138, R16 ;  /* 0x0000008aac10723c */ /* 0x040fe20000001810 */
[----:B------:R-:W1:Y:S07]  /*8e20*/  LDSM.16.M88.4 R136, [R189+0xf900] ;  /* 0x00f90000bd88783b */ /* 0x000e6e0000000200 */
[C---:B---3--:R-:W-:Y:S08]  /*8e30*/  HMMA.16816.F32 R20, R172.reuse, R140, R20 ;  /* 0x0000008cac14723c */ /* 0x048ff00000001814 */
[C---:B------:R-:W-:Y:S01]  /*8e40*/  HMMA.16816.F32 R24, R172.reuse, R142, R24 ;  /* 0x0000008eac18723c */ /* 0x040fe20000001818 */
[----:B------:R-:W3:Y:S07]  /*8e50*/  LDSM.16.M88.4 R140, [R181+0x4000] ;  /* 0x00400000b58c783b */ /* 0x000eee0000000200 */
[C---:B----4-:R-:W-:Y:S08]  /*8e60*/  HMMA.16816.F32 R28, R172.reuse, R144, R28 ;  /* 0x00000090ac1c723c */ /* 0x050ff0000000181c */
        /* <DEDUP_REMOVED lines=9> */
[C---:B------:R-:W-:Y:S07]  /*8f00*/  HMMA.16816.F32 R20, R148.reuse, R160, R20 ;  /* 0x000000a09414723c */ /* 0x040fee0000001814 */
[----:B------:R-:W-:Y:S01]  /*8f10*/  IADD3 R161, R186, UR4, R185 ;  /* 0x00000004baa17c10 */ /* 0x000fe2000fffe0b9 */
[C---:B------:R-:W-:Y:S04]  /*8f20*/  HMMA.16816.F32 R24, R148.reuse, R162, R24 ;  /* 0x000000a29418723c */ /* 0x040fe80000001818 */
[----:B------:R-:W-:Y:S04]  /*8f30*/  IADD3 R132, R182, R161, RZ ;  /* 0x000000a1b6847210 */ /* 0x000fe80007ffe0ff */
[C---:B-1----:R-:W-:Y:S01]  /*8f40*/  HMMA.16816.F32 R28, R148.reuse, R136, R28 ;  /* 0x00000088941c723c */ /* 0x042fe2000000181c */
[----:B------:R-:W-:Y:S07]  /*8f50*/  LDSM.16.M88.4 R160, [R132+0xe900] ;  /* 0x00e9000084a0783b */ /* 0x000fee0000000200 */
[----:B------:R-:W-:Y:S01]  /*8f60*/  HMMA.16816.F32 R32, R148, R138, R32 ;  /* 0x0000008a9420723c */ /* 0x000fe20000001820 */
[----:B------:R-:W1:Y:S07]  /*8f70*/  LDSM.16.M88.4 R136, [R0+0xf900] ;  /* 0x00f900000088783b */ /* 0x000e6e0000000200 */
[C---:B---3--:R-:W-:Y:S01]  /*8f80*/  HMMA.16816.F32 R4, R140.reuse, R164, R4 ;  /* 0x000000a48c04723c */ /* 0x048fe20000001804 */
[----:B------:R-:W3:Y:S07]  /*8f90*/  LDSM.16.M88.4 R148, [R180+0x4000] ;  /* 0x00400000b494783b */ /* 0x000eee0000000200 */
[C---:B------:R-:W-:Y:S01]  /*8fa0*/  HMMA.16816.F32 R8, R140.reuse, R166, R8 ;  /* 0x000000a68c08723c */ /* 0x040fe20000001808 */
[----:B------:R-:W-:Y:S07]  /*8fb0*/  LDSM.16.M88.4 R164, [R185+UR4+0x11100] ;  /* 0x01110004b9a4783b */ /* 0x000fee0008000200 */
[C---:B----4-:R-:W-:Y:S08]  /*8fc0*/  HMMA.16816.F32 R12, R140.reuse, R144, R12 ;  /* 0x000000908c0c723c */ /* 0x050ff0000000180c */
[C---:B------:R-:W-:Y:S01]  /*8fd0*/  HMMA.16816.F32 R16, R140.reuse, R146, R16 ;  /* 0x000000928c10723c */ /* 0x040fe20000001810 */
[----:B------:R-:W4:Y:S07]  /*8fe0*/  LDSM.16.M88.4 R144, [R132+0xf100] ;  /* 0x00f100008490783b */ /* 0x000f2e0000000200 */
[C---:B--2---:R-:W-:Y:S08]  /*8ff0*/  HMMA.16816.F32 R20, R140.reuse, R152, R20 ;  /* 0x000000988c14723c */ /* 0x044ff00000001814 */
[C---:B------:R-:W-:Y:S01]  /*9000*/  HMMA.16816.F32 R24, R140.reuse, R154, R24 ;  /* 0x0000009a8c18723c */ /* 0x040fe20000001818 */
[----:B------:R-:W2:Y:S07]  /*9010*/  LDSM.16.M88.4 R152, [R132+0xf900] ;  /* 0x00f900008498783b */ /* 0x000eae0000000200 */
[C---:B-1----:R-:W-:Y:S08]  /*9020*/  HMMA.16816.F32 R28, R140.reuse, R136, R28 ;  /* 0x000000888c1c723c */ /* 0x042ff0000000181c */
[----:B------:R-:W-:Y:S01]  /*9030*/  HMMA.16816.F32 R32, R140, R138, R32 ;  /* 0x0000008a8c20723c */ /* 0x000fe20000001820 */
[----:B------:R-:W-:Y:S07]  /*9040*/  LDSM.16.M88.4 R136, [R187+0x8000] ;  /* 0x00800000bb88783b */ /* 0x000fee0000000200 */
[C---:B---3--:R-:W-:Y:S01]  /*9050*/  HMMA.16816.F32 R4, R148.reuse, R156, R4 ;  /* 0x0000009c9404723c */ /* 0x048fe20000001804 */
[----:B------:R-:W1:Y:S07]  /*9060*/  LDSM.16.M88.4 R140, [R185+UR4+0x10100] ;  /* 0x01010004b98c783b */ /* 0x000e6e0008000200 */
[C---:B------:R-:W-:Y:S01]  /*9070*/  HMMA.16816.F32 R8, R148.reuse, R158, R8 ;  /* 0x0000009e9408723c */ /* 0x040fe20000001808 */
[----:B------:R-:W3:Y:S07]  /*9080*/  LDSM.16.M88.4 R156, [R185+UR4+0x10900] ;  /* 0x01090004b99c783b */ /* 0x000eee0008000200 */
[C---:B------:R-:W-:Y:S08]  /*9090*/  HMMA.16816.F32 R12, R148.reuse, R160, R12 ;  /* 0x000000a0940c723c */ /* 0x040ff0000000180c */
[C---:B------:R-:W-:Y:S01]  /*90a0*/  HMMA.16816.F32 R16, R148.reuse, R162, R16 ;  /* 0x000000a29410723c */ /* 0x040fe20000001810 */
[----:B------:R-:W5:Y:S07]  /*90b0*/  LDSM.16.M88.4 R160, [R185+UR4+0x11900] ;  /* 0x01190004b9a0783b */ /* 0x000f6e0008000200 */
[C---:B----4-:R-:W-:Y:S08]  /*90c0*/  HMMA.16816.F32 R20, R148.reuse, R144, R20 ;  /* 0x000000909414723c */ /* 0x050ff00000001814 */
[C---:B------:R-:W-:Y:S01]  /*90d0*/  HMMA.16816.F32 R24, R148.reuse, R146, R24 ;  /* 0x000000929418723c */ /* 0x040fe20000001818 */
[----:B------:R-:W4:Y:S07]  /*90e0*/  LDSM.16.M88.4 R144, [R183+0x8000] ;  /* 0x00800000b790783b */ /* 0x000f2e0000000200 */
[C---:B--2---:R-:W-:Y:S08]  /*90f0*/  HMMA.16816.F32 R28, R148.reuse, R152, R28 ;  /* 0x00000098941c723c */ /* 0x044ff0000000181c */
        /* <DEDUP_REMOVED lines=8> */
[----:B------:R-:W-:Y:S07]  /*9180*/  LDSM.16.M88.4 R156, [R181+0x8000] ;  /* 0x00800000b59c783b */ /* 0x000fee0000000200 */
[C---:B------:R-:W-:Y:S08]  /*9190*/  HMMA.16816.F32 R20, R136.reuse, R164, R20 ;  /* 0x000000a48814723c */ /* 0x040ff00000001814 */
[C---:B------:R-:W-:Y:S01]  /*91a0*/  HMMA.16816.F32 R24, R136.reuse, R166, R24 ;  /* 0x000000a68818723c */ /* 0x040fe20000001818 */
[----:B------:R-:W3:Y:S07]  /*91b0*/  LDSM.16.M88.4 R164, [R0+0x10100] ;  /* 0x0101000000a4783b */ /* 0x000eee0000000200 */
[C---:B-----5:R-:W-:Y:S08]  /*91c0*/  HMMA.16816.F32 R28, R136.reuse, R160, R28 ;  /* 0x000000a0881c723c */ /* 0x060ff0000000181c */
[----:B------:R-:W-:Y:S01]  /*91d0*/  HMMA.16816.F32 R32, R136, R162, R32 ;  /* 0x000000a28820723c */ /* 0x000fe20000001820 */
[----:B------:R-:W5:Y:S07]  /*91e0*/  LDSM.16.M88.4 R136, [R0+0x10900] ;  /* 0x010900000088783b */ /* 0x000f6e0000000200 */
[C---:B----4-:R-:W-:Y:S01]  /*91f0*/  HMMA.16816.F32 R4, R144.reuse, R168, R4 ;  /* 0x000000a89004723c */ /* 0x050fe20000001804 */
[----:B------:R-:W4:Y:S07]  /*9200*/  LDSM.16.M88.4 R160, [R0+0x11100] ;  /* 0x0111000000a0783b */ /* 0x000f2e0000000200 */
        /* <DEDUP_REMOVED lines=10> */
[----:B------:R-:W-:Y:S07]  /*92b0*/  LDSM.16.M88.4 R144, [R132+0x11900] ;  /* 0x011900008490783b */ /* 0x000fee0000000200 */
[C---:B---3--:R-:W-:Y:S08]  /*92c0*/  HMMA.16816.F32 R4, R156.reuse, R164, R4 ;  /* 0x000000a49c04723c */ /* 0x048ff00000001804 */
[C---:B------:R-:W-:Y:S08]  /*92d0*/  HMMA.16816.F32 R8, R156.reuse, R166, R8 ;  /* 0x000000a69c08723c */ /* 0x040ff00000001808 */
[C---:B-----5:R-:W-:Y:S08]  /*92e0*/  HMMA.16816.F32 R12, R156.reuse, R136, R12 ;  /* 0x000000889c0c723c */ /* 0x060ff0000000180c */
[C---:B------:R-:W-:Y:S01]  /*92f0*/  HMMA.16816.F32 R16, R156.reuse, R138, R16 ;  /* 0x0000008a9c10723c */ /* 0x040fe20000001810 */
[----:B------:R-:W3:Y:S01]  /*9300*/  LDSM.16.M88.4 R136, [R132+0x11100] ;  /* 0x011100008488783b */ /* 0x000ee20000000200 */
[----:B------:R-:W-:Y:S06]  /*9310*/  DEPBAR.LE SB0, 0x2 ;  /* 0x000080800000791a */ /* 0x000fec0000000000 */
[C---:B----4-:R-:W-:Y:S01]  /*9320*/  HMMA.16816.F32 R20, R156.reuse, R160, R20 ;  /* 0x000000a09c14723c */ /* 0x050fe20000001814 */
[----:B------:R-:W-:Y:S07]  /*9330*/  BAR.SYNC.DEFER_BLOCKING 0x0 ;  /* 0x0000000000007b1d */ /* 0x000fee0000010000 */
[C---:B------:R-:W-:Y:S08]  /*9340*/  HMMA.16816.F32 R24, R156.reuse, R162, R24 ;  /* 0x000000a29c18723c */ /* 0x040ff00000001818 */
[C---:B--2---:R-:W-:Y:S08]  /*9350*/  HMMA.16816.F32 R28, R156.reuse, R148, R28 ;  /* 0x000000949c1c723c */ /* 0x044ff0000000181c */
[----:B------:R-:W-:Y:S08]  /*9360*/  HMMA.16816.F32 R32, R156, R150, R32 ;  /* 0x000000969c20723c */ /* 0x000ff00000001820 */
[C---:B------:R-:W-:Y:S01]  /*9370*/  HMMA.16816.F32 R4, R168.reuse, R172, R4 ;  /* 0x000000aca804723c */ /* 0x040fe20000001804 */
[----:B------:R-:W-:Y:S07]  /*9380*/  LDSM.16.MT88.4 R152, [R134+UR4+0x2900] ;  /* 0x002900048698783b */ /* 0x000fee0008004200 */
[C---:B------:R-:W-:Y:S08]  /*9390*/  HMMA.16816.F32 R8, R168.reuse, R174, R8 ;  /* 0x000000aea808723c */ /* 0x040ff00000001808 */
[C---:B-1----:R-:W-:Y:S08]  /*93a0*/  HMMA.16816.F32 R12, R168.reuse, R140, R12 ;  /* 0x0000008ca80c723c */ /* 0x042ff0000000180c */
[C---:B------:R-:W-:Y:S04]  /*93b0*/  HMMA.16816.F32 R16, R168.reuse, R142, R16 ;  /* 0x0000008ea810723c */ /* 0x040fe80000001810 */
[----:B------:R-:W-:Y:S02]  /*93c0*/  FMNMX.FTZ R0, R4, R133, !PT ;  /* 0x0000008504007209 */ /* 0x000fe40007810000 */
[----:B------:R-:W-:Y:S02]  /*93d0*/  FMNMX.FTZ R2, R6, R3, !PT ;  /* 0x0000000306027209 */ /* 0x000fe40007810000 */
[C---:B---3--:R-:W-:Y:S04]  /*93e0*/  HMMA.16816.F32 R20, R168.reuse, R136, R20 ;  /* 0x00000088a814723c */ /* 0x048fe80000001814 */
[----:B------:R-:W-:Y:S02]  /*93f0*/  FMNMX.FTZ R143, R5, R0, !PT ;  /* 0x00000000058f7209 */ /* 0x000fe40007810000 */
[----:B------:R-:W-:Y:S02]  /*9400*/  FMNMX.FTZ R149, R7, R2, !PT ;  /* 0x0000000207957209 */ /* 0x000fe40007810000 */
[C---:B------:R-:W-:Y:S01]  /*9410*/  HMMA.16816.F32 R24, R168.reuse, R138, R24 ;  /* 0x0000008aa818723c */ /* 0x040fe20000001818 */
[----:B------:R-:W-:Y:S03]  /*9420*/  LDSM.16.MT88.4 R136, [R135+UR4+0x100] ;  /* 0x000100048788783b */ /* 0x000fe60008004200 */
[----:B------:R-:W-:Y:S02]  /*9430*/  FMNMX.FTZ R0, R8, R143, !PT ;  /* 0x0000008f08007209 */ /* 0x000fe40007810000 */
[----:B------:R-:W-:Y:S02]  /*9440*/  FMNMX.FTZ R2, R10, R149, !PT ;  /* 0x000000950a027209 */ /* 0x000fe40007810000 */
[C---:B------:R-:W-:Y:S04]  /*9450*/  HMMA.16816.F32 R28, R168.reuse, R144, R28 ;  /* 0x00000090a81c723c */ /* 0x040fe8000000181c */
        /* <DEDUP_REMOVED lines=74> */
[C---:B------:R-:W-:Y:S02]  /*9900*/  FMUL.FTZ R103, R3.reuse, R103 ;  /* 0x0000006703677220 */ /* 0x040fe40000410000 */
[----:B------:R-:W4:Y:S01]  /*9910*/  MUFU.EX2 R160, R160 ;  /* 0x000000a000a07308 */ /* 0x000f220000000800 */
[C---:B------:R-:W-:Y:S02]  /*9920*/  FMUL.FTZ R104, R132.reuse, R104 ;  /* 0x0000006884687220 */ /* 0x040fe40000410000 */
[----:B------:R-:W-:Y:S01]  /*9930*/  FMUL.FTZ R105, R132, R105 ;  /* 0x0000006984697220 */ /* 0x000fe20000410000 */
        /* <DEDUP_REMOVED lines=37> */
[----:B------:R-:W-:Y:S02]  /*9b90*/  FMUL.FTZ R121, R132, R121 ;  /* 0x0000007984797220 */ /* 0x000fe40000410000 */
[C---:B------:R-:W-:Y:S01]  /*9ba0*/  FMUL.FTZ R122, R3.reuse, R122 ;  /* 0x0000007a037a7220 */ /* 0x040fe20000410000 */
        /* <DEDUP_REMOVED lines=111> */
[----:B------:R-:W-:Y:S03]  /*a2a0*/  FMUL.FTZ R97, R132, R97 ;  /* 0x0000006184617220 */ /* 0x000fe60000410000 */
[C---:B------:R-:W-:Y:S03]  /*a2b0*/  HMMA.16816.F32 R92, R128.reuse, R12, R92 ;  /* 0x0000000c805c723c */ /* 0x040fe6000000185c */
[C---:B------:R-:W-:Y:S02]  /*a2c0*/  FMUL.FTZ R98, R3.reuse, R98 ;  /* 0x0000006203627220 */ /* 0x040fe40000410000 */
[C---:B------:R-:W-:Y:S02]  /*a2d0*/  FMUL.FTZ R99, R3.reuse, R99 ;  /* 0x0000006303637220 */ /* 0x040fe40000410000 */
[----:B-1----:R-:W-:Y:S01]  /*a2e0*/  F2FP.PACK_AB R12, R168, R167 ;  /* 0x000000a7a80c723e */ /* 0x002fe200000000ff */
[----:B------:R-:W-:Y:S01]  /*a2f0*/  FFMA.FTZ R157, R132, R197, R157 ;  /* 0x000000c5849d7223 */ /* 0x000fe2000001009d */
[----:B----4-:R-:W-:Y:S03]  /*a300*/  F2FP.PACK_AB R13, R170, R169 ;  /* 0x000000a9aa0d723e */ /* 0x010fe600000000ff */
[----:B------:R-:W-:Y:S01]  /*a310*/  HMMA.16816.F32 R96, R128, R14, R96 ;  /* 0x0000000e8060723c */ /* 0x000fe20000001860 */
[----:B------:R-:W-:Y:S02]  /*a320*/  LDSM.16.MT88.4 R128, [R133+0x4900] ;  /* 0x004900008580783b */ /* 0x000fe40000004200 */
[----:B------:R-:W-:Y:S02]  /*a330*/  FFMA.FTZ R161, R3, R196, R161 ;  /* 0x000000c403a17223 */ /* 0x000fe400000100a1 */
[----:B------:R-:W-:Y:S02]  /*a340*/  FADD.FTZ R158, R158, R157 ;  /* 0x0000009d9e9e7221 */ /* 0x000fe40000010000 */
[----:B------:R-:W-:Y:S01]  /*a350*/  F2FP.PACK_AB R14, R172, R171 ;  /* 0x000000abac0e723e */ /* 0x000fe200000000ff */
        /* <DEDUP_REMOVED lines=16> */
[----:B------:R-:W-:Y:S04]  /*a460*/  FADD.FTZ R3, R171, R168 ;  /* 0x000000a8ab037221 */ /* 0x000fe80000010000 */
[C---:B---3--:R-:W-:Y:S04]  /*a470*/  HMMA.16816.F32 R108, R12.reuse, R136, R108 ;  /* 0x000000880c6c723c */ /* 0x048fe8000000186c */
[----:B------:R-:W-:Y:S04]  /*a480*/  FADD.FTZ R3, R172, R3 ;  /* 0x00000003ac037221 */ /* 0x000fe80000010000 */
        /* <DEDUP_REMOVED lines=55> */
[----:B---3--:R-:W-:Y:S07]  /*a800*/  F2FP.PACK_AB R15, R155, R154 ;  /* 0x0000009a9b0f723e */ /* 0x008fee00000000ff */
[C---:B--2---:R-:W-:Y:S08]  /*a810*/  HMMA.16816.F32 R4, R12.reuse, R16, R4 ;  /* 0x000000100c04723c */ /* 0x044ff00000001804 */
        /* <DEDUP_REMOVED lines=36> */
[----:B------:R-:W-:Y:S02]  /*aa60*/  F2FP.PACK_AB R14, R166, R179 ;  /* 0x000000b3a60e723e */ /* 0x000fe400000000ff */
[----:B------:R-:W-:Y:S07]  /*aa70*/  F2FP.PACK_AB R15, R204, R189 ;  /* 0x000000bdcc0f723e */ /* 0x000fee00000000ff */
[C---:B----4-:R-:W-:Y:S08]  /*aa80*/  HMMA.16816.F32 R128, R12.reuse, R124, R4 ;  /* 0x0000007c0c80723c */ /* 0x050ff00000001804 */
        /* <DEDUP_REMOVED lines=31> */
[----:B------:R-:W-:Y:S01]  /*ac80*/  FADD.FTZ R10, R154, R151 ;  /* 0x000000979a0a7221 */ /* 0x000fe20000010000 */
[C---:B------:R-:W-:Y:S03]  /*ac90*/  HMMA.16816.F32 R92, R12.reuse, R20, R92 ;  /* 0x000000140c5c723c */ /* 0x040fe6000000185c */
        /* <DEDUP_REMOVED lines=45> */
[CC--:B-1----:R-:W-:Y:S02]  /*af70*/  IADD3 R12, P0, R9.reuse, R201.reuse, RZ ;  /* 0x000000c9090c7210 */ /* 0x0c2fe40007f1e0ff */
[----:B------:R-:W-:Y:S03]  /*af80*/  IADD3 R8, P1, R9, R202, RZ ;  /* 0x000000ca09087210 */ /* 0x000fe60007f3e0ff */
        /* <DEDUP_REMOVED lines=16> */
.L_x_2851:
        /* <DEDUP_REMOVED lines=10> */
.L_x_2849:
        /* <DEDUP_REMOVED lines=122> */
.L_x_2835:
        /* <DEDUP_REMOVED lines=165> */
.L_x_2854:
        /* <DEDUP_REMOVED lines=146> */
.L_x_2856:
[----:B--2---:R-:W-:Y:S05]  /*cc40*/  BSYNC B0 ;  /* 0x0000000000007941 */ /* 0x004fea0003800000 */
.L_x_2855:
        /* <DEDUP_REMOVED lines=23> */
.L_x_2858:
[----:B------:R-:W-:Y:S05]  /*cdc0*/  BSYNC B0 ;  /* 0x0000000000007941 */ /* 0x000fea0003800000 */
.L_x_2857:
        /* <DEDUP_REMOVED lines=23> */
.L_x_2860:
[----:B------:R-:W-:Y:S05]  /*cf40*/  BSYNC B0 ;  /* 0x0000000000007941 */ /* 0x000fea0003800000 */
.L_x_2859:
        /* <DEDUP_REMOVED lines=24> */
.L_x_2853:
        /* <DEDUP_REMOVED lines=31> */
.L_x_2861:
        /* <DEDUP_REMOVED lines=44> */
.L_x_2863:
[----:B------:R-:W-:Y:S05]  /*d580*/  BSYNC B0 ;  /* 0x0000000000007941 */ /* 0x000fea0003800000 */
.L_x_2862:
        /* <DEDUP_REMOVED lines=70> */
.L_x_2865:
[----:B------:R-:W-:Y:S05]  /*d9f0*/  BSYNC B0 ;  /* 0x0000000000007941 */ /* 0x000fea0003800000 */
.L_x_2864:
        /* <DEDUP_REMOVED lines=21> */
.L_x_2867:
[----:B------:R-:W-:Y:S05]  /*db50*/  BSYNC B0 ;  /* 0x0000000000007941 */ /* 0x000fea0003800000 */
.L_x_2866:
        /* <DEDUP_REMOVED lines=21> */
.L_x_2869:
[----:B------:R-:W-:Y:S05]  /*dcb0*/  BSYNC B0 ;  /* 0x0000000000007941 */ /* 0x000fea0003800000 */
.L_x_2868:
        /* <DEDUP_REMOVED lines=22> */
.L_x_2870:
        /* <DEDUP_REMOVED lines=14> */
.L_x_3030:


//--------------------- .text._ZN7cutlass13device_kernelIN5flash19enable_sm80_to_sm89INS1_16FlashAttnFwdSm80INS1_25CollectiveMainloopFwdSm80ILi8ELi2ELb0EN4cute5tupleIJNS5_1CILi128EEENS7_ILi64EEENS7_ILi192EEEEEELi192ENS_6half_tEfNS_4arch4Sm80ELb1ELb0ELb0ELb1ELb1ELb1ELb1ELb0EEENS1_21CollectiveEpilogueFwdINS6_IJS8_SA_S9_EEENS6_IJNS7_ILi1EEESI_SI_EEESC_SE_Li256ELb1ELb1ELb0ELb0EEENS1_19SingleTileSchedulerILb1ELb0ELb1ELi128EEEEEEEEEvNT_6ParamsE --------------------------
	.section	.text._ZN7cutlass13device_kernelIN5flash19enable_sm80_to_sm89INS1_16FlashAttnFwdSm80INS1_25CollectiveMainloopFwdSm80ILi8ELi2ELb0EN4cute5tupleIJNS5_1CILi128EEENS7_ILi64EEENS7_ILi192EEEEEELi192ENS_6half_tEfNS_4arch4Sm80ELb1ELb0ELb0ELb1ELb1ELb1ELb1ELb0EEENS1_21CollectiveEpilogueFwdINS6_IJS8_SA_S9_EEENS6_IJNS7_ILi1EEESI_SI_EEESC_SE_Li256ELb1ELb1ELb0ELb0EEENS1_19SingleTileSchedulerILb1ELb0ELb1ELi128EEEEEEEEEvNT_6ParamsE,"ax",@progbits
	.sectioninfo	@"SHI_REGISTERS=235"
	.align	128
.text._ZN7cutlass13device_kernelIN5flash19enable_sm80_to_sm89INS1_16FlashAttnFwdSm80INS1_25CollectiveMainloopFwdSm80ILi8ELi2ELb0EN4cute5tupleIJNS5_1CILi128EEENS7_ILi64EEENS7_ILi192EEEEEELi192ENS_6half_tEfNS_4arch4Sm80ELb1ELb0ELb0ELb1ELb1ELb1ELb1ELb0EEENS1_21CollectiveEpilogueFwdINS6_IJS8_SA_S9_EEENS6_IJNS7_ILi1EEESI_SI_EEESC_SE_Li256ELb1ELb1ELb0ELb0EEENS1_19SingleTileSchedulerILb1ELb0ELb1ELi128EEEEEEEEEvNT_6ParamsE:
        .type           _ZN7cutlass13device_kernelIN5flash19enable_sm80_to_sm89INS1_16FlashAttnFwdSm80INS1_25CollectiveMainloopFwdSm80ILi8ELi2ELb0EN4cute5tupleIJNS5_1CILi128EEENS7_ILi64EEENS7_ILi192EEEEEELi192ENS_6half_tEfNS_4arch4Sm80ELb1ELb0ELb0ELb1ELb1ELb1ELb1ELb0EEENS1_21CollectiveEpilogueFwdINS6_IJS8_SA_S9_EEENS6_IJNS7_ILi1EEESI_SI_EEESC_SE_Li256ELb1ELb1ELb0ELb0EEENS1_19SingleTileSchedulerILb1ELb0ELb1ELi128EEEEEEEEEvNT_6ParamsE,@function
        .size           _ZN7cutlass13device_kernelIN5flash19enable_sm80_to_sm89INS1_16FlashAttnFwdSm80INS1_25CollectiveMainloopFwdSm80ILi8ELi2ELb0EN4cute5tupleIJNS5_1CILi128EEENS7_ILi64EEENS7_ILi192EEEEEELi192ENS_6half_tEfNS_4arch4Sm80ELb1ELb0ELb0ELb1ELb1ELb1ELb1ELb0EEENS1_21CollectiveEpilogueFwdINS6_IJS8_SA_S9_EEENS6_IJNS7_ILi1EEESI_SI_EEESC_SE_Li256ELb1ELb1ELb0ELb0EEENS1_19SingleTileSchedulerILb1ELb0ELb1ELi128EEEEEEEEEvNT_6ParamsE,(.L_x_3031 - _ZN7cutlass13device_kernelIN5flash19enable_sm80_to_sm89INS1_16FlashAttnFwdSm80INS1_25CollectiveMainloopFwdSm80ILi8ELi2ELb0EN4cute5tupleIJNS5_1CILi128EEENS7_ILi64EEENS7_ILi192EEEEEELi192ENS_6half_tEfNS_4arch4Sm80ELb1ELb0ELb0ELb1ELb1ELb1ELb1ELb0EEENS1_21CollectiveEpilogueFwdINS6_IJS8_SA_S9_EEENS6_IJNS7_ILi1EEESI_SI_EEESC_SE_Li256ELb1ELb1ELb0ELb0EEENS1_19SingleTileSchedulerILb1ELb0ELb1ELi128EEEEEEEEEvNT_6ParamsE)
        .other          _ZN7cutlass13device_kernelIN5flash19enable_sm80_to_sm89INS1_16FlashAttnFwdSm80INS1_25CollectiveMainloopFwdSm80ILi8ELi2ELb0EN4cute5tupleIJNS5_1CILi128EEENS7_ILi64EEENS7_ILi192EEEEEELi192ENS_6half_tEfNS_4arch4Sm80ELb1ELb0ELb0ELb1ELb1ELb1ELb1ELb0EEENS1_21CollectiveEpilogueFwdINS6_IJS8_SA_S9_EEENS6_IJNS7_ILi1EEESI_SI_EEESC_SE_Li256ELb1ELb1ELb0ELb0EEENS1_19SingleTileSchedulerILb1ELb0ELb1ELi128EEEEEEEEEvNT_6ParamsE,@"STO_CUDA_ENTRY STV_DEFAULT"
_ZN7cutlass13device_kernelIN5flash19enable_sm80_to_sm89INS1_16FlashAttnFwdSm80INS1_25CollectiveMainloopFwdSm80ILi8ELi2ELb0EN4cute5tupleIJNS5_1CILi128EEENS7_ILi64EEENS7_ILi192EEEEEELi192ENS_6half_tEfNS_4arch4Sm80ELb1ELb0ELb0ELb1ELb1ELb1ELb1ELb0EEENS1_21CollectiveEpilogueFwdINS6_IJS8_SA_S9_EEENS6_IJNS7_ILi1EEESI_SI_EEESC_SE_Li256ELb1ELb1ELb0ELb0EEENS1_19SingleTileSchedulerILb1ELb0ELb1ELi128EEEEEEEEEvNT_6ParamsE:
        /* <DEDUP_REMOVED lines=16> */
.L_x_2872:
        /* <DEDUP_REMOVED lines=8> */
.L_x_2874:
[----:B------:R-:W-:-:S04]  /*0180*/  MOV R0, c[0x0][0x54c] ;  /* 0x0001530000007a02 */ /* 0x000fc80000000f00 */
.L_x_2873:
[----:B------:R-:W-:Y:S01]  /*0190*/  USHF.L.U32 UR4, UR4, 0x7, URZ ;  /* 0x0000000704047899 */ /* 0x000fe2000800063f */
[----:B-----5:R-:W-:-:S05]  /*01a0*/  IMAD R0, R0, c[0x0][0x548], RZ ;  /* 0x0001520000007a24 */ /* 0x020fca00078e02ff */
[----:B------:R-:W-:-:S04]  /*01b0*/  MOV R5, UR4 ;  /* 0x0000000400057c02 */ /* 0x000fc80008000f00 */
[----:B------:R-:W-:-:S04]  /*01c0*/  ISETP.GE.AND P0, PT, R5, R0, PT ;  /* 0x000000000500720c */ /* 0x000fc80003f06270 */
[----:B------:R-:W-:Y:S01]  /*01d0*/  SEL R191, R191, 0xffffffff, !P0 ;  /* 0xffffffffbfbf7807 */ /* 0x000fe20004000000 */
[----:B------:R-:W-:Y:S05]  /*01e0*/  BRA `(.L_x_2875) ;  /* 0x0000013000007947 */ /* 0x000fea0003800000 */
.L_x_2871:
[----:B------:R-:W-:-:S04]  /*01f0*/  ISETP.NE.U32.AND P0, PT, RZ, c[0x0][0x568], PT ;  /* 0x00015a00ff007a0c */ /* 0x000fc80003f05070 */
[----:B------:R-:W-:-:S13]  /*0200*/  ISETP.NE.AND.EX P0, PT, RZ, c[0x0][0x56c], PT, P0 ;  /* 0x00015b00ff007a0c */ /* 0x000fda0003f05300 */
[----:B------:R-:W-:Y:S05]  /*0210*/  @!P0 BRA `(.L_x_2876) ;  /* 0x0000002000008947 */ /* 0x000fea0003800000 */
[----:B------:R1:W5:Y:S01]  /*0220*/  LDG.E R0, [R2.64] ;  /* 0x0000000a02007981 */ /* 0x000362000c1e1900 */
[----:B------:R-:W-:Y:S05]  /*0230*/  BRA `(.L_x_2877) ;  /* 0x0000009000007947 */ /* 0x000fea0003800000 */
.L_x_2876:
        /* <DEDUP_REMOVED lines=8> */
.L_x_2878:
[----:B------:R-:W-:-:S04]  /*02c0*/  MOV R0, c[0x0][0x54c] ;  /* 0x0001530000007a02 */ /* 0x000fc80000000f00 */
.L_x_2877:
[----:B------:R-:W-:Y:S01]  /*02d0*/  USHF.L.U32 UR4, UR4, 0x7, URZ ;  /* 0x0000000704047899 */ /* 0x000fe2000800063f */
[----:B-----5:R-:W-:-:S05]  /*02e0*/  IMAD R0, R0, c[0x0][0x548], RZ ;  /* 0x0001520000007a24 */ /* 0x020fca00078e02ff */
[----:B------:R-:W-:-:S04]  /*02f0*/  MOV R5, UR4 ;  /* 0x0000000400057c02 */ /* 0x000fc80008000f00 */
[----:B------:R-:W-:-:S04]  /*0300*/  ISETP.GE.AND P0, PT, R5, R0, PT ;  /* 0x000000000500720c */ /* 0x000fc80003f06270 */
[----:B------:R-:W-:-:S04]  /*0310*/  SEL R191, R191, 0xffffffff, !P0 ;  /* 0xffffffffbfbf7807 */ /* 0x000fc80004000000 */
.L_x_2875:
        /* <DEDUP_REMOVED lines=14> */
[----:B-1----:R1:W2:Y:S03]  /*0400*/  @P1 LDG.E R3, [R8.64] ;  /* 0x0000000a08031981 */ /* 0x0022a6000c1e1900 */
        /* <DEDUP_REMOVED lines=27> */
.L_x_2879:
[----:B------:R-:W-:-:S04]  /*05c0*/  ISETP.NE.U32.AND P0, PT, RZ, c[0x0][0x368], PT ;  /* 0x0000da00ff007a0c */ /* 0x000fc80003f05070 */
[----:B------:R-:W-:-:S13]  /*05d0*/  ISETP.NE.AND.EX P0, PT, RZ, c[0x0][0x36c], PT, P0 ;  /* 0x0000db00ff007a0c */ /* 0x000fda0003f05300 */
[----:B------:R-:W-:Y:S05]  /*05e0*/  @!P0 BRA `(.L_x_2880) ;  /* 0x0000004000008947 */ /* 0x000fea0003800000 */
[----:B-1----:R-:W-:-:S05]  /*05f0*/  IMAD.WIDE R8, R191, R4, c[0x0][0x368] ;  /* 0x0000da00bf087625 */ /* 0x002fca00078e0204 */
[----:B------:R-:W4:Y:S02]  /*0600*/  LDG.E R0, [R8.64] ;  /* 0x0000000a08007981 */ /* 0x000f24000c1e1900 */
[----:B----4-:R1:W4:Y:S02]  /*0610*/  R2UR UR17, R0 ;  /* 0x00000000001173c2 */ /* 0x01032400000e0000 */
[----:B-1--4-:R-:W-:Y:S05]  /*0620*/  BRA `(.L_x_2881) ;  /* 0x0000006000007947 */ /* 0x012fea0003800000 */
.L_x_2880:
[----:B------:R-:W-:Y:S05]  /*0630*/  @!P3 BRA `(.L_x_2881) ;  /* 0x000000500000b947 */ /* 0x000fea0003800000 */
[----:B-1----:R-:W4:Y:S04]  /*0640*/  LDG.E R0, [R8.64] ;  /* 0x0000000a08007981 */ /* 0x002f28000c1e1900 */
[----:B---3--:R-:W3:Y:S01]  /*0650*/  LDG.E R3, [R8.64+0x4] ;  /* 0x0000040a08037981 */ /* 0x008ee2000c1e1900 */
[----:B----4-:R-:W1:Y:S08]  /*0660*/  R2UR UR17, R0 ;  /* 0x00000000001173c2 */ /* 0x010e7000000e0000 */
[----:B---3--:R-:W1:Y:S02]  /*0670*/  R2UR UR4, R3 ;  /* 0x00000000030473c2 */ /* 0x008e6400000e0000 */
[----:B-1----:R-:W-:-:S06]  /*0680*/  UIADD3 UR17, -UR17, UR4, URZ ;  /* 0x0000000411117290 */ /* 0x002fcc000fffe13f */
.L_x_2881:
[----:B-1----:R-:W4:Y:S04]  /*0690*/  @P4 LDG.E R0, [R6.64] ;  /* 0x0000000a06004981 */ /* 0x002f28000c1e1900 */
[----:B------:R-:W4:Y:S01]  /*06a0*/  @P4 LDG.E R9, [R6.64+0x4] ;  /* 0x0000040a06094981 */ /* 0x000f22000c1e1900 */
[----:B------:R-:W-:-:S04]  /*06b0*/  ISETP.NE.U32.AND P1, PT, RZ, c[0x0][0x378], PT ;  /* 0x0000de00ff007a0c */ /* 0x000fc80003f25070 */
[----:B------:R-:W-:-:S13]  /*06c0*/  ISETP.NE.AND.EX P1, PT, RZ, c[0x0][0x37c], PT, P1 ;  /* 0x0000df00ff007a0c */ /* 0x000fda0003f25310 */
[----:B------:R-:W-:-:S05]  /*06d0*/  @P1 IMAD.WIDE R10, R191, R4, c[0x0][0x378] ;  /* 0x0000de00bf0a1625 */ /* 0x000fca00078e0204 */
[----:B---3--:R1:W3:Y:S01]  /*06e0*/  @P1 LDG.E R3, [R10.64] ;  /* 0x0000000a0a031981 */ /* 0x0082e2000c1e1900 */
[----:B------:R-:W2:Y:S01]  /*06f0*/  R2UR UR13, R5 ;  /* 0x00000000050d73c2 */ /* 0x000ea200000e0000 */
[----:B------:R-:W-:Y:S02]  /*0700*/  ULDC UR4, c[0x0][0x2c4] ;  /* 0x0000b10000047ab9 */ /* 0x000fe40000000800 */
[----:B------:R-:W-:Y:S02]  /*0710*/  UISETP.NE.AND UP2, UPT, UR4, 0x1, UPT ;  /* 0x000000010400788c */ /* 0x000fe4000bf45270 */
[----:B--2---:R-:W-:Y:S02]  /*0720*/  UIADD3 UR6, -UR8, UR17, URZ ;  /* 0x0000001108067290 */ /* 0x004fe4000fffe13f */
[----:B------:R-:W-:-:S07]  /*0730*/  ULDC.64 UR4, c[0x0][0x2c8] ;  /* 0x0000b20000047ab9 */ /* 0x000fce0000000a00 */
[----:B------:R-:W-:Y:S01]  /*0740*/  @UP2 UIADD3 UR18, UR13, 0x7f, URZ ;  /* 0x0000007f0d122890 */ /* 0x000fe2000fffe03f */
[----:B-1----:R-:W-:-:S03]  /*0750*/  IMAD R11, RZ, RZ, -UR6 ;  /* 0x80000006ff0b7e24 */ /* 0x002fc6000f8e02ff */
[----:B------:R-:W-:Y:S02]  /*0760*/  UIMAD.WIDE.U32 UR18, UR18, UR4, URZ ;  /* 0x00000004121272a5 */ /* 0x000fe4000f8e003f */
[----:B------:R-:W-:Y:S01]  /*0770*/  IMNMX R11, RZ, R11, !PT ;  /* 0x0000000bff0b7217 */ /* 0x000fe20007800200 */
        /* <DEDUP_REMOVED lines=20> */
[----:B--2---:R-:W-:-:S04]  /*08c0*/  IMNMX R0, R86, UR4, PT ;  /* 0x0000000456007c17 */ /* 0x004fc8000b800200 */
        /* <DEDUP_REMOVED lines=9> */
[----:B-1-3--:R-:W-:Y:S02]  /*0960*/  ISETP.NE.U32.AND P3, PT, RZ, c[0x0][0x340], PT ;  /* 0x0000d000ff007a0c */ /* 0x00afe40003f65070 */
[----:B------:R-:W-:Y:S02]  /*0970*/  SHF.R.S32.HI R15, RZ, 0x1f, R82 ;  /* 0x0000001fff0f7819 */ /* 0x000fe40000011452 */
[----:B-----5:R-:W-:Y:S01]  /*0980*/  SHF.R.S32.HI R20, RZ, 0x1f, R2 ;  /* 0x0000001fff147819 */ /* 0x020fe20000011402 */
[----:B------:R-:W-:Y:S01]  /*0990*/  IMAD.MOV.U32 R96, RZ, RZ, c[0x0][0x238] ;  /* 0x00008e00ff607624 */ /* 0x000fe200078e00ff */
[----:B------:R-:W-:Y:S01]  /*09a0*/  ISETP.NE.AND.EX P3, PT, RZ, c[0x0][0x344], PT, P3 ;  /* 0x0000d100ff007a0c */ /* 0x000fe20003f65330 */
[----:B------:R-:W-:Y:S01]  /*09b0*/  IMAD.MOV.U32 R99, RZ, RZ, 0x6 ;  /* 0x00000006ff637424 */ /* 0x000fe200078e00ff */
[----:B------:R-:W-:Y:S02]  /*09c0*/  IADD3 R18, R0, -0x1, RZ ;  /* 0xffffffff00127810 */ /* 0x000fe40007ffe0ff */
[----:B------:R-:W-:-:S02]  /*09d0*/  SEL R148, R191, RZ, !P4 ;  /* 0x000000ffbf947207 */ /* 0x000fc40006000000 */
[----:B------:R-:W-:Y:S01]  /*09e0*/  LOP3.LUT R84, R84, 0xfffffffe, RZ, 0xc0, !PT ;  /* 0xfffffffe54547812 */ /* 0x000fe200078ec0ff */
[----:B------:R-:W-:Y:S02]  /*09f0*/  IMAD.U32 R158, RZ, RZ, UR14 ;  /* 0x0000000eff9e7e24 */ /* 0x000fe4000f8e00ff */
[----:B------:R-:W-:Y:S02]  /*0a00*/  IMAD.U32 R152, RZ, RZ, UR14 ;  /* 0x0000000eff987e24 */ /* 0x000fe4000f8e00ff */
[----:B------:R-:W-:Y:S01]  /*0a10*/  IMAD.U32 R154, RZ, RZ, UR14 ;  /* 0x0000000eff9a7e24 */ /* 0x000fe2000f8e00ff */
[----:B------:R-:W-:Y:S01]  /*0a20*/  USHF.R.S32.HI UR18, URZ, 0x1f, UR14 ;  /* 0x0000001f3f127899 */ /* 0x000fe2000801140e */
[----:B------:R-:W-:Y:S01]  /*0a30*/  @P3 IMAD.WIDE R160, R191, R4, c[0x0][0x340] ;  /* 0x0000d000bfa03625 */ /* 0x000fe200078e0204 */
[----:B------:R-:W-:Y:S02]  /*0a40*/  ULDC.64 UR6, c[0x0][0x290] ;  /* 0x0000a40000067ab9 */ /* 0x000fe40000000a00 */
[----:B------:R-:W-:-:S02]  /*0a50*/  UIMAD UR6, UR18, UR6, URZ ;  /* 0x00000006120672a4 */ /* 0x000fc4000f8e023f */
[----:B------:R-:W-:Y:S01]  /*0a60*/  ULDC.64 UR4, c[0x0][0x280] ;  /* 0x0000a00000047ab9 */ /* 0x000fe20000000a00 */
[----:B------:R-:W2:Y:S01]  /*0a70*/  @P3 LDG.E R160, [R160.64] ;  /* 0x0000000aa0a03981 */ /* 0x000ea2000c1e1900 */
[----:B------:R-:W-:Y:S01]  /*0a80*/  LEA.HI R5, R15, R82, RZ, 0x3 ;  /* 0x000000520f057211 */ /* 0x000fe200078f18ff */
[----:B------:R-:W-:Y:S01]  /*0a90*/  IMAD.MOV.U32 R4, RZ, RZ, c[0x0][0x258] ;  /* 0x00009600ff047624 */ /* 0x000fe200078e00ff */
[----:B------:R-:W-:Y:S01]  /*0aa0*/  ISETP.GT.AND P0, PT, R18, R11, PT ;  /* 0x0000000b1200720c */ /* 0x000fe20003f04270 */
[----:B------:R-:W-:Y:S01]  /*0ab0*/  IMAD.SHL.U32 R89, R96, 0x40, RZ ;  /* 0x0000004060597824 */ /* 0x000fe200078e00ff */
[----:B------:R-:W-:Y:S01]  /*0ac0*/  SHF.R.S32.HI R3, RZ, 0x3, R5 ;  /* 0x00000003ff037819 */ /* 0x000fe20000011405 */
[----:B------:R-:W-:Y:S01]  /*0ad0*/  IMAD.SHL.U32 R90, R4, 0x40, RZ ;  /* 0x00000040045a7824 */ /* 0x000fe200078e00ff */
[----:B------:R-:W-:Y:S01]  /*0ae0*/  LOP3.LUT R5, R5, 0x1ffffff8, RZ, 0xc0, !PT ;  /* 0x1ffffff805057812 */ /* 0x000fe200078ec0ff */
[----:B------:R-:W-:Y:S01]  /*0af0*/  IMAD.SHL.U32 R103, R96, 0x20, RZ ;  /* 0x0000002060677824 */ /* 0x000fe200078e00ff */
[C---:B------:R-:W-:Y:S01]  /*0b00*/  IADD3 R13, P1, R3.reuse, R2, RZ ;  /* 0x00000002030d7210 */ /* 0x040fe20007f3e0ff */
[----:B------:R-:W-:Y:S01]  /*0b10*/  IMAD.IADD R9, R86, 0x1, -R3 ;  /* 0x0000000156097824 */ /* 0x000fe200078e0a03 */
[-C--:B------:R-:W-:Y:S01]  /*0b20*/  SHF.L.U64.HI R87, R96, R99.reuse, c[0x0][0x23c] ;  /* 0x00008f0060577619 */ /* 0x080fe20000010263 */
[----:B------:R-:W-:Y:S01]  /*0b30*/  IMAD.IADD R5, R82, 0x1, -R5 ;  /* 0x0000000152057824 */ /* 0x000fe200078e0a05 */
[----:B------:R-:W-:Y:S01]  /*0b40*/  LEA.HI.X.SX32 R20, R3, R20, 0x1, P1 ;  /* 0x0000001403147211 */ /* 0x000fe200008f0eff */
[----:B------:R-:W-:Y:S01]  /*0b50*/  IMAD R2, R18, -0x40, R9 ;  /* 0xffffffc012027824 */ /* 0x000fe200078e0209 */
[----:B------:R-:W-:Y:S01]  /*0b60*/  SHF.L.U64.HI R88, R4, R99, c[0x0][0x25c] ;  /* 0x0000970004587619 */ /* 0x000fe20000010263 */
[----:B------:R-:W-:Y:S01]  /*0b70*/  IMAD.SHL.U32 R22, R5, 0x8, RZ ;  /* 0x0000000805167824 */ /* 0x000fe200078e00ff */
[----:B------:R-:W-:Y:S01]  /*0b80*/  SHF.R.S32.HI R7, RZ, 0x1f, R18 ;  /* 0x0000001fff077819 */ /* 0x000fe20000011412 */
[----:B------:R-:W-:Y:S01]  /*0b90*/  IMAD R16, R20, c[0x0][0x238], RZ ;  /* 0x00008e0014107a24 */ /* 0x000fe200078e02ff */
[----:B------:R-:W-:Y:S01]  /*0ba0*/  ISETP.GE.AND P2, PT, R2, 0x1, PT ;  /* 0x000000010200780c */ /* 0x000fe20003f46270 */
[----:B------:R-:W-:Y:S01]  /*0bb0*/  IMAD R20, R20, c[0x0][0x258], RZ ;  /* 0x0000960014147a24 */ /* 0x000fe200078e02ff */
[----:B------:R-:W-:Y:S01]  /*0bc0*/  SHF.R.S32.HI R23, RZ, 0x1f, R22 ;  /* 0x0000001fff177819 */ /* 0x000fe20000011416 */
[C---:B------:R-:W-:Y:S01]  /*0bd0*/  IMAD R16, R13.reuse, c[0x0][0x23c], R16 ;  /* 0x00008f000d107a24 */ /* 0x040fe200078e0210 */
[----:B------:R-:W-:Y:S01]  /*0be0*/  ISETP.GE.AND P1, PT, R2, 0x21, PT ;  /* 0x000000210200780c */ /* 0x000fe20003f26270 */
[C---:B------:R-:W-:Y:S01]  /*0bf0*/  IMAD R20, R13.reuse, c[0x0][0x25c], R20 ;  /* 0x000097000d147a24 */ /* 0x040fe200078e0214 */
[----:B------:R-:W-:Y:S01]  /*0c00*/  IADD3 R2, R22, 0x40, RZ ;  /* 0x0000004016027810 */ /* 0x000fe20007ffe0ff */
[--C-:B------:R-:W-:Y:S01]  /*0c10*/  IMAD.WIDE.U32 R24, R13, c[0x0][0x238], R22.reuse ;  /* 0x00008e000d187a25 */ /* 0x100fe200078e0016 */
[----:B------:R-:W-:Y:S01]  /*0c20*/  UIMAD UR4, UR18, UR4, URZ ;  /* 0x00000004120472a4 */ /* 0x000fe2000f8e023f */
[----:B------:R-:W-:Y:S01]  /*0c30*/  IADD3 R93, R93, UR17, RZ ;  /* 0x000000115d5d7c10 */ /* 0x000fe2000fffe0ff */
[----:B------:R-:W-:Y:S01]  /*0c40*/  UIMAD UR6, UR14, UR7, UR6 ;  /* 0x000000070e0672a4 */ /* 0x000fe2000f8e0206 */
[----:B------:R-:W-:Y:S01]  /*0c50*/  IMAD.WIDE.U32 R12, R13, c[0x0][0x258], R22 ;  /* 0x000096000d0c7a25 */ /* 0x000fe200078e0016 */
[----:B------:R-:W-:Y:S01]  /*0c60*/  ISETP.GE.AND P6, PT, R2, c[0x0][0x1d4], PT ;  /* 0x0000750002007a0c */ /* 0x000fe20003fc6270 */
[----:B------:R-:W-:Y:S01]  /*0c70*/  UIMAD UR4, UR14, UR5, UR4 ;  /* 0x000000050e0472a4 */ /* 0x000fe2000f8e0204 */
[----:B------:R-:W-:Y:S01]  /*0c80*/  LEA.HI R2, R15, R82, RZ, 0x2 ;  /* 0x000000520f027211 */ /* 0x000fe200078f10ff */
[----:B------:R-:W-:-:S02]  /*0c90*/  IMAD.IADD R21, R13, 0x1, R20 ;  /* 0x000000010d157824 */ /* 0x000fc400078e0214 */
[----:B------:R-:W-:Y:S01]  /*0ca0*/  IMAD.SHL.U32 R3, R3, 0x40, RZ ;  /* 0x0000004003037824 */ /* 0x000fe200078e00ff */
[----:B------:R-:W-:Y:S01]  /*0cb0*/  LOP3.LUT R13, R2, 0xfffffffc, RZ, 0xc0, !PT ;  /* 0xfffffffc020d7812 */ /* 0x000fe200078ec0ff */
[----:B------:R-:W-:Y:S01]  /*0cc0*/  IMAD.IADD R17, R25, 0x1, R16 ;  /* 0x0000000119117824 */ /* 0x000fe200078e0210 */
[----:B------:R-:W-:Y:S01]  /*0cd0*/  SHF.R.S32.HI R91, RZ, 0x2, R2 ;  /* 0x00000002ff5b7819 */ /* 0x000fe20000011402 */
        /* <DEDUP_REMOVED lines=11> */
[----:B------:R-:W-:Y:S01]  /*0d90*/  IADD3 R9, R22, 0x80, RZ ;  /* 0x0000008016097810 */ /* 0x000fe20007ffe0ff */
[----:B------:R-:W-:Y:S01]  /*0da0*/  IMAD.WIDE.U32 R16, R190, c[0x0][0x240], R16 ;  /* 0x00009000be107a25 */ /* 0x000fe200078e0010 */
[----:B------:R-:W-:-:S02]  /*0db0*/  LOP3.LUT R3, R10, R3, RZ, 0x3c, !PT ;  /* 0x000000030a037212 */ /* 0x000fc400078e3cff */
[----:B------:R-:W-:Y:S01]  /*0dc0*/  LEA.HI R10, R15, R82, RZ, 0x6 ;  /* 0x000000520f0a7211 */ /* 0x000fe200078f30ff */
[C---:B------:R-:W-:Y:S01]  /*0dd0*/  IMAD R8, R7.reuse, R89, R8 ;  /* 0x0000005907087224 */ /* 0x040fe200078e0208 */
[----:B------:R-:W-:Y:S01]  /*0de0*/  ISETP.GE.AND P4, PT, R22, c[0x0][0x1d4], PT ;  /* 0x0000750016007a0c */ /* 0x000fe20003f86270 */
[----:B------:R-:W-:Y:S01]  /*0df0*/  IMAD R7, R7, R90, R6 ;  /* 0x0000005a07077224 */ /* 0x000fe200078e0206 */
[----:B------:R-:W-:Y:S01]  /*0e00*/  @P0 IADD3 R6, R0, -0x2, RZ ;  /* 0xfffffffe00060810 */ /* 0x000fe20007ffe0ff */
[----:B------:R-:W-:Y:S01]  /*0e10*/  IMAD.IADD R151, R17, 0x1, R150 ;  /* 0x0000000111977824 */ /* 0x000fe200078e0296 */
[----:B------:R-:W-:Y:S01]  /*0e20*/  ISETP.GE.AND P5, PT, R9, c[0x0][0x1d4], PT ;  /* 0x0000750009007a0c */ /* 0x000fe20003fa6270 */
[----:B------:R-:W-:Y:S01]  /*0e30*/  IMAD.MOV.U32 R150, RZ, RZ, R16 ;  /* 0x000000ffff967224 */ /* 0x000fe200078e0010 */
[----:B------:R-:W-:Y:S01]  /*0e40*/  @P0 SHF.R.S32.HI R5, RZ, 0x1f, R6 ;  /* 0x0000001fff050819 */ /* 0x000fe20000011406 */
[----:B------:R-:W-:Y:S01]  /*0e50*/  IMAD R169, R167, c[0x0][0x248], RZ ;  /* 0x00009200a7a97a24 */ /* 0x000fe200078e02ff */
[----:B------:R-:W-:Y:S01]  /*0e60*/  SHF.R.S32.HI R26, RZ, 0x1f, R91 ;  /* 0x0000001fff1a7819 */ /* 0x000fe2000001145b */
[----:B------:R-:W-:Y:S01]  /*0e70*/  @P0 IMAD R0, R87, R6, RZ ;  /* 0x0000000657000224 */ /* 0x000fe200078e02ff */
[----:B------:R-:W-:Y:S01]  /*0e80*/  LEA.HI R15, R15, R82, RZ, 0x5 ;  /* 0x000000520f0f7211 */ /* 0x000fe200078f28ff */
[----:B------:R-:W-:-:S02]  /*0e90*/  IMAD R169, R148, c[0x0][0x24c], R169 ;  /* 0x0000930094a97a24 */ /* 0x000fc400078e02a9 */
[----:B------:R-:W-:Y:S01]  /*0ea0*/  IMAD.WIDE.U32 R150, R148, c[0x0][0x248], R150 ;  /* 0x0000920094967a25 */ /* 0x000fe200078e0096 */
[----:B------:R-:W-:-:S03]  /*0eb0*/  @P4 LOP3.LUT R84, R84, 0x1, RZ, 0xfc, !PT ;  /* 0x0000000154544812 */ /* 0x000fc600078efcff */
[----:B------:R-:W-:Y:S01]  /*0ec0*/  @P0 IMAD R0, R5, R89, R0 ;  /* 0x0000005905000224 */ /* 0x000fe200078e0200 */
[----:B------:R-:W-:Y:S01]  /*0ed0*/  LOP3.LUT R84, R84, 0xfffffffb, RZ, 0xc0, !PT ;  /* 0xfffffffb54547812 */ /* 0x000fe200078ec0ff */
[----:B------:R-:W-:Y:S02]  /*0ee0*/  IMAD R5, R83, c[0x0][0x260], RZ ;  /* 0x0000980053057a24 */ /* 0x000fe400078e02ff */
[----:B------:R-:W-:Y:S02]  /*0ef0*/  IMAD.IADD R169, R151, 0x1, R169 ;  /* 0x0000000197a97824 */ /* 0x000fe400078e02a9 */
[----:B------:R-:W-:Y:S02]  /*0f00*/  IMAD.MOV.U32 R168, RZ, RZ, R150 ;  /* 0x000000ffffa87224 */ /* 0x000fe400078e0096 */
[----:B------:R-:W-:Y:S02]  /*0f10*/  IMAD.SHL.U32 R10, R10, 0x8, RZ ;  /* 0x000000080a0a7824 */ /* 0x000fe400078e00ff */
        /* <DEDUP_REMOVED lines=26> */
[----:B------:R-:W-:Y:S01]  /*10c0*/  IMAD R26, R91, c[0x0][0x284], R26 ;  /* 0x0000a1005b1a7a24 */ /* 0x000fe200078e021a */
[----:B------:R-:W-:Y:S01]  /*10d0*/  IADD3 R14, R22, 0x50, RZ ;  /* 0x00000050160e7810 */ /* 0x000fe20007ffe0ff */
[----:B------:R-:W-:Y:S01]  /*10e0*/  IMAD.SHL.U32 R105, R4, 0x20, RZ ;  /* 0x0000002004697824 */ /* 0x000fe200078e00ff */
[----:B------:R-:W-:Y:S01]  /*10f0*/  SHF.R.S32.HI R111, RZ, 0x1f, R122 ;  /* 0x0000001fff6f7819 */ /* 0x000fe2000001147a */
[----:B------:R-:W-:-:S02]  /*1100*/  IMAD.IADD R31, R31, 0x1, R26 ;  /* 0x000000011f1f7824 */ /* 0x000fc400078e021a */
[----:B------:R-:W-:Y:S01]  /*1110*/  IMAD R28, R91, c[0x0][0x294], R28 ;  /* 0x0000a5005b1c7a24 */ /* 0x000fe200078e021c */
[----:B------:R-:W-:Y:S01]  /*1120*/  LEA.HI R111, R111, R122, RZ, 0x3 ;  /* 0x0000007a6f6f7211 */ /* 0x000fe200078f18ff */
[----:B------:R-:W-:-:S03]  /*1130*/  IMAD.WIDE.U32 R16, R91, c[0x0][0x290], R24 ;  /* 0x0000a4005b107a25 */ /* 0x000fc600078e0018 */
[----:B------:R-:W-:Y:S01]  /*1140*/  LOP3.LUT R111, R111, 0xfffffff8, RZ, 0xc0, !PT ;  /* 0xfffffff86f6f7812 */ /* 0x000fe200078ec0ff */
[----:B------:R-:W-:Y:S02]  /*1150*/  IMAD.IADD R17, R17, 0x1, R28 ;  /* 0x0000000111117824 */ /* 0x000fe400078e021c */
[----:B------:R-:W-:Y:S01]  /*1160*/  IMAD.WIDE.U32 R38, R91, c[0x0][0x290], R22 ;  /* 0x0000a4005b267a25 */ /* 0x000fe200078e0016 */
[----:B------:R-:W-:-:S03]  /*1170*/  SHF.R.S32.HI R104, RZ, 0x1f, R111 ;  /* 0x0000001fff687819 */ /* 0x000fc6000001146f */
[----:B------:R-:W-:-:S04]  /*1180*/  IMAD.WIDE.U32 R158, R158, c[0x0][0x290], R16 ;  /* 0x0000a4009e9e7a25 */ /* 0x000fc800078e0010 */
[----:B------:R-:W-:Y:S01]  /*1190*/  IMAD.IADD R29, R28, 0x1, R39 ;  /* 0x000000011c1d7824 */ /* 0x000fe200078e0227 */
[----:B------:R-:W-:Y:S01]  /*11a0*/  IADD3 R128, R159, UR6, RZ ;  /* 0x000000069f807c10 */ /* 0x000fe2000fffe0ff */
[----:B------:R-:W-:Y:S02]  /*11b0*/  IMAD.MOV.U32 R28, RZ, RZ, R38 ;  /* 0x000000ffff1c7224 */ /* 0x000fe400078e0026 */
[----:B------:R-:W-:Y:S02]  /*11c0*/  IMAD.IADD R16, R22, 0x1, R19 ;  /* 0x0000000116107824 */ /* 0x000fe400078e0213 */
[----:B------:R-:W-:-:S04]  /*11d0*/  IMAD.WIDE.U32 R154, R154, c[0x0][0x290], R28 ;  /* 0x0000a4009a9a7a25 */ /* 0x000fc800078e001c */
[----:B------:R-:W-:Y:S01]  /*11e0*/  IMAD.SHL.U32 R15, R15, 0x10, RZ ;  /* 0x000000100f0f7824 */ /* 0x000fe200078e00ff */
[----:B------:R-:W-:Y:S01]  /*11f0*/  IADD3 R126, R155, UR6, RZ ;  /* 0x000000069b7e7c10 */ /* 0x000fe2000fffe0ff */
[----:B------:R-:W-:Y:S02]  /*1200*/  IMAD.MOV.U32 R129, RZ, RZ, 0x1 ;  /* 0x00000001ff817424 */ /* 0x000fe400078e00ff */
[----:B------:R-:W-:Y:S01]  /*1210*/  IMAD.WIDE.U32 R164, R190, c[0x0][0x210], RZ ;  /* 0x00008400bea47a25 */ /* 0x000fe200078e00ff */
[----:B------:R-:W-:-:S03]  /*1220*/  LOP3.LUT R15, R15, 0xfffffe00, RZ, 0xc0, !PT ;  /* 0xfffffe000f0f7812 */ /* 0x000fc600078ec0ff */
[----:B------:R-:W-:Y:S02]  /*1230*/  IMAD.MOV.U32 R124, RZ, RZ, c[0x0][0x27c] ;  /* 0x00009f00ff7c7624 */ /* 0x000fe400078e00ff */
[----:B------:R-:W-:-:S04]  /*1240*/  IMAD.WIDE.U32 R162, R190, c[0x0][0x1e8], RZ ;  /* 0x00007a00bea27a25 */ /* 0x000fc800078e00ff */
[----:B------:R-:W-:Y:S02]  /*1250*/  IMAD.U32 R156, RZ, RZ, UR14 ;  /* 0x0000000eff9c7e24 */ /* 0x000fe4000f8e00ff */
[----:B------:R-:W-:Y:S02]  /*1260*/  IMAD.MOV.U32 R107, RZ, RZ, c[0x0][0x27c] ;  /* 0x00009f00ff6b7624 */ /* 0x000fe400078e00ff */
        /* <DEDUP_REMOVED lines=37> */
[----:B------:R-:W-:Y:S01]  /*14c0*/  @P0 IMAD.IADD R0, R27, 0x1, R0 ;  /* 0x000000011b000824 */ /* 0x000fe200078e0200 */
[----:B------:R-:W0:Y:S01]  /*14d0*/  LDGDEPBAR ;  /* 0x00000000000079af */ /* 0x000e220000000000 */
[----:B------:R-:W-:Y:S01]  /*14e0*/  SHF.R.S32.HI R6, RZ, 0x1f, R2 ;  /* 0x0000001fff067819 */ /* 0x000fe20000011402 */
[----:B------:R-:W-:Y:S01]  /*14f0*/  IMAD.IADD R12, R24, 0x1, R7 ;  /* 0x00000001180c7824 */ /* 0x000fe200078e0207 */
[----:B------:R-:W-:Y:S01]  /*1500*/  IADD3 R125, R153, UR4, RZ ;  /* 0x00000004997d7c10 */ /* 0x000fe2000fffe0ff */
[----:B------:R-:W-:Y:S01]  /*1510*/  @P2 IMAD.SHL.U32 R7, R10, 0x2, RZ ;  /* 0x000000020a072824 */ /* 0x000fe200078e00ff */
[----:B------:R-:W-:Y:S01]  /*1520*/  BAR.SYNC.DEFER_BLOCKING 0x0 ;  /* 0x0000000000007b1d */ /* 0x000fe20000010000 */
[----:B------:R-:W-:-:S02]  /*1530*/  @P3 LOP3.LUT R84, R84, 0x4, RZ, 0xfc, !PT ;  /* 0x0000000454543812 */ /* 0x000fc400078efcff */
[----:B------:R-:W-:Y:S02]  /*1540*/  SHF.R.S32.HI R5, RZ, 0x1f, R12 ;  /* 0x0000001fff057819 */ /* 0x000fe4000001140c */
[----:B------:R-:W-:Y:S01]  /*1550*/  LEA.HI R6, R6, R91, RZ, 0x3 ;  /* 0x0000005b06067211 */ /* 0x000fe200078f18ff */
[----:B------:R-:W-:Y:S01]  /*1560*/  ULDC.U8 UR4, c[0x0][0x298] ;  /* 0x0000a60000047ab9 */ /* 0x000fe20000000000 */
[CC--:B------:R-:W-:Y:S02]  /*1570*/  LEA.HI R4, R5.reuse, R12.reuse, RZ, 0x3 ;  /* 0x0000000c05047211 */ /* 0x0c0fe400078f18ff */
[----:B------:R-:W-:Y:S02]  /*1580*/  LEA.HI R5, R5, R12, RZ, 0x6 ;  /* 0x0000000c05057211 */ /* 0x000fe400078f30ff */
[----:B------:R-:W-:Y:S02]  /*1590*/  LOP3.LUT R6, R6, 0xfffffff8, RZ, 0xc0, !PT ;  /* 0xfffffff806067812 */ /* 0x000fe400078ec0ff */
[----:B------:R-:W-:Y:S01]  /*15a0*/  LOP3.LUT R84, R84, 0xfffffffd, RZ, 0xc0, !PT ;  /* 0xfffffffd54547812 */ /* 0x000fe200078ec0ff */
[----:B------:R-:W-:Y:S01]  /*15b0*/  IMAD.SHL.U32 R5, R5, 0x40, RZ ;  /* 0x0000004005057824 */ /* 0x000fe200078e00ff */
[----:B------:R-:W-:Y:S01]  /*15c0*/  LOP3.LUT R131, R4, 0xfffffff8, RZ, 0xc0, !PT ;  /* 0xfffffff804837812 */ /* 0x000fe200078ec0ff */
[----:B------:R-:W-:Y:S01]  /*15d0*/  IMAD.IADD R120, R91, 0x1, -R6 ;  /* 0x000000015b787824 */ /* 0x000fe200078e0a06 */
[----:B------:R-:W-:Y:S01]  /*15e0*/  SHF.R.S32.HI R115, RZ, 0x3, R4 ;  /* 0x00000003ff737819 */ /* 0x000fe20000011404 */
[----:B------:R-:W-:Y:S01]  /*15f0*/  IMAD.MOV.U32 R6, RZ, RZ, c[0x0][0x290] ;  /* 0x0000a400ff067624 */ /* 0x000fe200078e00ff */
[----:B------:R-:W-:Y:S01]  /*1600*/  LOP3.LUT R5, R5, 0xfffff000, RZ, 0xc0, !PT ;  /* 0xfffff00005057812 */ /* 0x000fe200078ec0ff */
[----:B------:R-:W-:Y:S01]  /*1610*/  IMAD.SHL.U32 R119, R120, 0x40, RZ ;  /* 0x0000004078777824 */ /* 0x000fe200078e00ff */
[----:B------:R-:W-:Y:S01]  /*1620*/  SHF.R.S32.HI R130, RZ, 0x1f, R131 ;  /* 0x0000001fff827819 */ /* 0x000fe20000011483 */
[C---:B------:R-:W-:Y:S01]  /*1630*/  IMAD.SHL.U32 R97, R6.reuse, 0x40, RZ ;  /* 0x0000004006617824 */ /* 0x040fe200078e00ff */
[----:B------:R-:W-:Y:S01]  /*1640*/  SHF.L.U64.HI R95, R6, R99, c[0x0][0x294] ;  /* 0x0000a500065f7619 */ /* 0x000fe20000010263 */
[----:B------:R-:W-:Y:S01]  /*1650*/  @!PT LDS RZ, [RZ] ;  /* 0x00000000fffff984 */ /* 0x000fe20000000800 */
[----:B------:R-:W-:Y:S01]  /*1660*/  @!PT LDS RZ, [RZ] ;  /* 0x00000000fffff984 */ /* 0x000fe20000000800 */
[----:B------:R-:W-:Y:S01]  /*1670*/  @!PT LDS RZ, [RZ] ;  /* 0x00000000fffff984 */ /* 0x000fe20000000800 */
[----:B------:R3:W-:Y:S01]  /*1680*/  @P2 LDGSTS.E.BYPASS.LTC128B.128 [R7+0x100], [R34.64], !P4 ;  /* 0x0010000022072fae */ /* 0x0007e2000e101d4a */
[----:B------:R-:W-:-:S02]  /*1690*/  LOP3.LUT R119, R119, 0x1c0, RZ, 0xc0, !PT ;  /* 0x000001c077777812 */ /* 0x000fc400078ec0ff */
[----:B------:R-:W-:Y:S01]  /*16a0*/  SHF.R.S32.HI R6, RZ, 0x1f, R123 ;  /* 0x0000001fff067819 */ /* 0x000fe2000001147b */
[----:B------:R3:W-:Y:S01]  /*16b0*/  @P2 LDGSTS.E.BYPASS.LTC128B.128 [R7+0x2100], [R34.64+0x80], !P6 ;  /* 0x0210008022072fae */ /* 0x0007e2000f101d4a */
[----:B------:R-:W-:Y:S02]  /*16c0*/  SHF.R.U32.HI R108, RZ, 0x3, R119 ;  /* 0x00000003ff6c7819 */ /* 0x000fe40000011677 */
[----:B------:R-:W-:Y:S01]  /*16d0*/  LEA.HI R113, R6, R123, RZ, 0x3 ;  /* 0x0000007b06717211 */ /* 0x000fe200078f18ff */
[----:B------:R3:W-:Y:S01]  /*16e0*/  @P2 LDGSTS.E.BYPASS.LTC128B.128 [R7+0x4100], [R34.64+0x100], !P5 ;  /* 0x0410010022072fae */ /* 0x0007e2000e901d4a */
[----:B--2---:R-:W-:Y:S02]  /*16f0*/  @P1 IADD3 R8, P2, R105, R20, RZ ;  /* 0x0000001469081210 */ /* 0x004fe40007f5e0ff */
[----:B------:R-:W-:Y:S02]  /*1700*/  IADD3 R20, R22, 0x20, RZ ;  /* 0x0000002016147810 */ /* 0x000fe40007ffe0ff */
[----:B------:R-:W-:Y:S01]  /*1710*/  LOP3.LUT R113, R113, 0xfffffff8, RZ, 0xc0, !PT ;  /* 0xfffffff871717812 */ /* 0x000fe200078ec0ff */
[----:B------:R-:W-:Y:S01]  /*1720*/  @P1 IMAD.X R3, R98, 0x1, R3, P2 ;  /* 0x0000000162031824 */ /* 0x000fe200010e0603 */
[----:B------:R-:W-:Y:S01]  /*1730*/  @P1 LEA R12, P2, R8, c[0x0][0x250], 0x1 ;  /* 0x00009400080c1a11 */ /* 0x000fe200078408ff */
[----:B------:R-:W-:Y:S01]  /*1740*/  IMAD.IADD R17, R22, 0x1, R20 ;  /* 0x0000000116117824 */ /* 0x000fe200078e0214 */
[C---:B------:R-:W-:Y:S01]  /*1750*/  SHF.L.U64.HI R130, R131.reuse, 0x1, R130 ;  /* 0x0000000183827819 */ /* 0x040fe20000010282 */
[----:B------:R-:W-:Y:S01]  /*1760*/  IMAD.SHL.U32 R131, R131, 0x2, RZ ;  /* 0x0000000283837824 */ /* 0x000fe200078e00ff */
[----:B------:R-:W-:-:S02]  /*1770*/  @P1 LEA.HI.X R13, R8, c[0x0][0x254], R3, 0x1, P2 ;  /* 0x00009500080d1a11 */ /* 0x000fc400010f0c03 */
[----:B------:R-:W-:Y:S02]  /*1780*/  ISETP.GE.AND P3, PT, R17, c[0x0][0x27c], PT ;  /* 0x00009f0011007a0c */ /* 0x000fe40003f66270 */
[----:B------:R-:W-:Y:S02]  /*1790*/  SHF.R.S32.HI R106, RZ, 0x1f, R113 ;  /* 0x0000001fff6a7819 */ /* 0x000fe40000011471 */
[----:B------:R-:W-:-:S05]  /*17a0*/  SEL R8, RZ, c[0x0][0x27c], !P3 ;  /* 0x00009f00ff087a07 */ /* 0x000fca0005800000 */
[----:B------:R-:W-:-:S04]  /*17b0*/  IMAD.IADD R8, R8, 0x1, R17 ;  /* 0x0000000108087824 */ /* 0x000fc800078e0211 */
[----:B------:R-:W-:Y:S01]  /*17c0*/  @P3 LOP3.LUT R84, R84, 0x2, RZ, 0xfc, !PT ;  /* 0x0000000254543812 */ /* 0x000fe200078efcff */
[----:B---3--:R-:W-:Y:S01]  /*17d0*/  @P1 IMAD.SHL.U32 R7, R10, 0x2, RZ ;  /* 0x000000020a071824 */ /* 0x008fe200078e00ff */
[----:B------:R-:W-:Y:S02]  /*17e0*/  SHF.R.S32.HI R3, RZ, 0x1f, R8 ;  /* 0x0000001fff037819 */ /* 0x000fe40000011408 */
[----:B------:R-:W-:Y:S02]  /*17f0*/  LOP3.LUT R84, R84, 0xffffffef, RZ, 0xc0, !PT ;  /* 0xffffffef54547812 */ /* 0x000fe400078ec0ff */
[----:B------:R2:W-:Y:S01]  /*1800*/  @P1 LDGSTS.E.BYPASS.LTC128B.128 [R7+0x1100], [R12.64], !P4 ;  /* 0x011000000c071fae */ /* 0x0005e2000e101d4a */
[CC--:B------:R-:W-:Y:S02]  /*1810*/  LEA.HI R2, R3.reuse, R8.reuse, RZ, 0x3 ;  /* 0x0000000803027211 */ /* 0x0c0fe400078f18ff */
[----:B------:R-:W-:Y:S01]  /*1820*/  LEA.HI R3, R3, R8, RZ, 0x6 ;  /* 0x0000000803037211 */ /* 0x000fe200078f30ff */
[----:B------:R2:W-:Y:S01]  /*1830*/  @P1 LDGSTS.E.BYPASS.LTC128B.128 [R7+0x3100], [R12.64+0x80], !P6 ;  /* 0x031000800c071fae */ /* 0x0005e2000f101d4a */
[----:B------:R-:W-:-:S02]  /*1840*/  LOP3.LUT R133, R2, 0xfffffff8, RZ, 0xc0, !PT ;  /* 0xfffffff802857812 */ /* 0x000fc400078ec0ff */
[----:B------:R-:W-:Y:S01]  /*1850*/  SHF.R.S32.HI R139, RZ, 0x3, R2 ;  /* 0x00000003ff8b7819 */ /* 0x000fe20000011402 */
[----:B------:R2:W-:Y:S01]  /*1860*/  @P1 LDGSTS.E.BYPASS.LTC128B.128 [R7+0x5100], [R12.64+0x100], !P5 ;  /* 0x051001000c071fae */ /* 0x0005e2000e901d4a */
[C---:B------:R-:W-:Y:S01]  /*1870*/  @P0 LEA R28, P1, R26.reuse, c[0x0][0x220], 0x1 ;  /* 0x000088001a1c0a11 */ /* 0x040fe200078208ff */
[----:B------:R-:W-:Y:S01]  /*1880*/  IMAD.SHL.U32 R3, R3, 0x40, RZ ;  /* 0x0000004003037824 */ /* 0x000fe200078e00ff */
[----:B------:R-:W-:Y:S01]  /*1890*/  SHF.R.S32.HI R132, RZ, 0x1f, R133 ;  /* 0x0000001fff847819 */ /* 0x000fe20000011485 */
[----:B------:R-:W0:Y:S01]  /*18a0*/  LDGDEPBAR ;  /* 0x00000000000079af */ /* 0x000e220000000000 */
[----:B------:R-:W-:Y:S01]  /*18b0*/  @P0 LEA.HI.X R29, R26, c[0x0][0x224], R0, 0x1, P1 ;  /* 0x000089001a1d0a11 */ /* 0x000fe200008f0c00 */
[----:B------:R-:W-:Y:S01]  /*18c0*/  @P0 IMAD.SHL.U32 R0, R10, 0x2, RZ ;  /* 0x000000020a000824 */ /* 0x000fe200078e00ff */
[----:B------:R-:W-:Y:S02]  /*18d0*/  @P0 LEA R8, P1, R103, R28, 0x1 ;  /* 0x0000001c67080211 */ /* 0x000fe400078208ff */
[----:B------:R-:W-:-:S02]  /*18e0*/  LOP3.LUT R3, R3, 0xfffff000, RZ, 0xc0, !PT ;  /* 0xfffff00003037812 */ /* 0x000fc400078ec0ff */
[----:B-1----:R-:W-:Y:S01]  /*18f0*/  @P0 LEA.HI.X R9, R103, R29, R96, 0x1, P1 ;  /* 0x0000001d67090211 */ /* 0x002fe200008f0c60 */
[----:B------:R1:W-:Y:S01]  /*1900*/  @P0 LDGSTS.E.BYPASS.LTC128B.128 [R0+0x12100], [R28.64], !P4 ;  /* 0x121000001c000fae */ /* 0x0003e2000e101d4a */
[----:B------:R-:W-:Y:S02]  /*1910*/  LOP3.LUT P1, RZ, R120, 0x4, RZ, 0xc0, !PT ;  /* 0x0000000478ff7812 */ /* 0x000fe4000782c0ff */
[C---:B------:R-:W-:Y:S01]  /*1920*/  SHF.L.U64.HI R132, R133.reuse, 0x1, R132 ;  /* 0x0000000185847819 */ /* 0x040fe20000010284 */
[----:B------:R1:W-:Y:S01]  /*1930*/  @P0 LDGSTS.E.BYPASS.LTC128B.128 [R0+0x14100], [R28.64+0x80], !P6 ;  /* 0x141000801c000fae */ /* 0x0003e2000f101d4a */
[----:B------:R-:W-:-:S03]  /*1940*/  IMAD.SHL.U32 R133, R133, 0x2, RZ ;  /* 0x0000000285857824 */ /* 0x000fc600078e00ff */
[----:B------:R1:W-:Y:S04]  /*1950*/  @P0 LDGSTS.E.BYPASS.LTC128B.128 [R0+0x16100], [R28.64+0x100], !P5 ;  /* 0x161001001c000fae */ /* 0x0003e8000e901d4a */
[----:B------:R1:W-:Y:S02]  /*1960*/  @P0 LDGSTS.E.BYPASS.LTC128B.128 [R0+0x13100], [R8.64], !P4 ;  /* 0x1310000008000fae */ /* 0x0003e4000e101d4a */
[----:B------:R-:W-:Y:S02]  /*1970*/  @P1 LOP3.LUT R84, R84, 0x10, RZ, 0xfc, !PT ;  /* 0x0000001054541812 */ /* 0x000fe400078efcff */
[----:B------:R1:W-:Y:S01]  /*1980*/  @P0 LDGSTS.E.BYPASS.LTC128B.128 [R0+0x15100], [R8.64+0x80], !P6 ;  /* 0x1510008008000fae */ /* 0x0003e2000f101d4a */
[----:B------:R-:W-:Y:S02]  /*1990*/  ISETP.NE.AND P1, PT, R129, c[0x0][0x2b8], PT ;  /* 0x0000ae0081007a0c */ /* 0x000fe40003f25270 */
[----:B------:R-:W-:Y:S01]  /*19a0*/  LOP3.LUT R84, R84, 0xfffffff7, RZ, 0xc0, !PT ;  /* 0xfffffff754547812 */ /* 0x000fe200078ec0ff */
[----:B------:R1:W-:Y:S01]  /*19b0*/  @P0 LDGSTS.E.BYPASS.LTC128B.128 [R0+0x17100], [R8.64+0x100], !P5 ;  /* 0x1710010008000fae */ /* 0x0003e2000e901d4a */
[----:B------:R-:W-:-:S02]  /*19c0*/  ISETP.GE.AND P0, PT, R16, c[0x0][0x27c], PT ;  /* 0x00009f0010007a0c */ /* 0x000fc40003f06270 */
[C---:B--2---:R-:W-:Y:S01]  /*19d0*/  IADD3 R13, R22.reuse, 0x30, RZ ;  /* 0x00000030160d7810 */ /* 0x044fe20007ffe0ff */
[----:B------:R-:W0:Y:S01]  /*19e0*/  LDGDEPBAR ;  /* 0x00000000000079af */ /* 0x000e220000000000 */
[----:B------:R-:W-:Y:S02]  /*19f0*/  SEL R7, RZ, c[0x0][0x27c], !P0 ;  /* 0x00009f00ff077a07 */ /* 0x000fe40004000000 */
[----:B------:R-:W-:-:S03]  /*1a00*/  IADD3 R12, R22, 0x10, RZ ;  /* 0x00000010160c7810 */ /* 0x000fc60007ffe0ff */
[----:B------:R-:W-:-:S04]  /*1a10*/  IMAD.IADD R7, R7, 0x1, R16 ;  /* 0x0000000107077824 */ /* 0x000fc800078e0210 */
[----:B------:R-:W-:Y:S02]  /*1a20*/  @P0 LOP3.LUT R84, R84, 0x8, RZ, 0xfc, !PT ;  /* 0x0000000854540812 */ /* 0x000fe400078efcff */
[----:B------:R-:W-:Y:S02]  /*1a30*/  ISETP.GE.AND P0, PT, R124, 0x1, PT ;  /* 0x000000017c00780c */ /* 0x000fe40003f06270 */
[----:B------:R-:W-:-:S04]  /*1a40*/  LOP3.LUT R84, R84, 0xffffffbf, RZ, 0xc0, !PT ;  /* 0xffffffbf54547812 */ /* 0x000fc800078ec0ff */
[----:B------:R-:W-:-:S04]  /*1a50*/  LOP3.LUT R84, R84, 0xffffffdf, RZ, 0xc0, !PT ;  /* 0xffffffdf54547812 */ /* 0x000fc800078ec0ff */
[----:B------:R-:W-:Y:S02]  /*1a60*/  @P1 LOP3.LUT R84, R84, 0x20, RZ, 0xfc, !PT ;  /* 0x0000002054541812 */ /* 0x000fe400078efcff */
[----:B-1----:R-:W-:Y:S02]  /*1a70*/  SHF.R.S32.HI R0, RZ, 0x1f, R7 ;  /* 0x0000001fff007819 */ /* 0x002fe40000011407 */
[----:B------:R-:W-:Y:S02]  /*1a80*/  LOP3.LUT R9, R119, 0x38, R4, 0xf8, !PT ;  /* 0x0000003877097812 */ /* 0x000fe400078ef804 */
[CC--:B------:R-:W-:Y:S02]  /*1a90*/  LEA.HI R138, R0.reuse, R7.reuse, RZ, 0x3 ;  /* 0x00000007008a7211 */ /* 0x0c0fe400078f18ff */
[----:B------:R-:W-:Y:S02]  /*1aa0*/  LEA.HI R0, R0, R7, RZ, 0x6 ;  /* 0x0000000700007211 */ /* 0x000fe400078f30ff */
[----:B------:R-:W-:-:S02]  /*1ab0*/  LOP3.LUT R114, R9, R108, RZ, 0x3c, !PT ;  /* 0x0000006c09727212 */ /* 0x000fc400078e3cff */
[C---:B------:R-:W-:Y:S01]  /*1ac0*/  LOP3.LUT R7, R119.reuse, 0x38, R2, 0xf8, !PT ;  /* 0x0000003877077812 */ /* 0x040fe200078ef802 */
[----:B------:R-:W-:Y:S01]  /*1ad0*/  IMAD.SHL.U32 R0, R0, 0x40, RZ ;  /* 0x0000004000007824 */ /* 0x000fe200078e00ff */
[----:B------:R-:W-:Y:S02]  /*1ae0*/  IADD3 R114, R114, R5, R15 ;  /* 0x0000000572727210 */ /* 0x000fe40007ffe00f */
[----:B------:R-:W-:Y:S02]  /*1af0*/  LOP3.LUT R5, R119, 0x38, R138, 0xf8, !PT ;  /* 0x0000003877057812 */ /* 0x000fe400078ef88a */
[----:B------:R-:W-:Y:S02]  /*1b00*/  LOP3.LUT R0, R0, 0xfffff000, RZ, 0xc0, !PT ;  /* 0xfffff00000007812 */ /* 0x000fe400078ec0ff */
[-C--:B------:R-:W-:Y:S01]  /*1b10*/  LOP3.LUT R110, R5, R108.reuse, RZ, 0x3c, !PT ;  /* 0x0000006c056e7212 */ /* 0x080fe200078e3cff */
[----:B------:R-:W-:Y:S01]  /*1b20*/  IMAD R5, R83, c[0x0][0x210], RZ ;  /* 0x0000840053057a24 */ /* 0x000fe200078e02ff */
[----:B------:R-:W-:-:S02]  /*1b30*/  LOP3.LUT R112, R7, R108, RZ, 0x3c, !PT ;  /* 0x0000006c07707212 */ /* 0x000fc400078e3cff */
[--C-:B------:R-:W-:Y:S01]  /*1b40*/  IADD3 R110, R110, R0, R15.reuse ;  /* 0x000000006e6e7210 */ /* 0x100fe20007ffe00f */
[----:B------:R-:W-:Y:S01]  /*1b50*/  IMAD.MOV.U32 R0, RZ, RZ, c[0x0][0x280] ;  /* 0x0000a000ff007624 */ /* 0x000fe200078e00ff */
[----:B------:R-:W-:Y:S01]  /*1b60*/  IADD3 R112, R112, R3, R15 ;  /* 0x0000000370707210 */ /* 0x000fe20007ffe00f */
[----:B------:R-:W-:Y:S01]  /*1b70*/  IMAD R5, R190, c[0x0][0x214], R5 ;  /* 0x00008500be057a24 */ /* 0x000fe200078e0205 */
[----:B------:R-:W-:Y:S01]  /*1b80*/  LOP3.LUT R135, R138, 0xfffffff8, RZ, 0xc0, !PT ;  /* 0xfffffff88a877812 */ /* 0x000fe200078ec0ff */
[----:B------:R-:W-:Y:S01]  /*1b90*/  IMAD R3, R83, c[0x0][0x1e8], RZ ;  /* 0x00007a0053037a24 */ /* 0x000fe200078e02ff */
[C---:B------:R-:W-:Y:S01]  /*1ba0*/  SHF.L.U64.HI R99, R0.reuse, R99, c[0x0][0x284] ;  /* 0x0000a10000637619 */ /* 0x040fe20000010263 */
[----:B------:R-:W-:Y:S01]  /*1bb0*/  IMAD.SHL.U32 R101, R0, 0x40, RZ ;  /* 0x0000004000657824 */ /* 0x000fe200078e00ff */
[----:B------:R-:W-:Y:S01]  /*1bc0*/  SHF.R.S32.HI R0, RZ, 0x1f, R121 ;  /* 0x0000001fff007819 */ /* 0x000fe20000011479 */
[----:B------:R-:W-:Y:S01]  /*1bd0*/  IMAD.IADD R94, R165, 0x1, R5 ;  /* 0x00000001a55e7824 */ /* 0x000fe200078e0205 */
[----:B------:R-:W-:Y:S01]  /*1be0*/  SHF.R.S32.HI R5, RZ, 0x1f, R16 ;  /* 0x0000001fff057819 */ /* 0x000fe20000011410 */
[----:B------:R-:W-:Y:S01]  /*1bf0*/  IMAD R3, R190, c[0x0][0x1ec], R3 ;  /* 0x00007b00be037a24 */ /* 0x000fe200078e0203 */
[----:B------:R-:W-:-:S02]  /*1c00*/  LEA.HI R109, R0, R121, RZ, 0x3 ;  /* 0x00000079006d7211 */ /* 0x000fc400078f18ff */
[----:B------:R-:W-:Y:S01]  /*1c10*/  SHF.R.S32.HI R0, RZ, 0x1f, R17 ;  /* 0x0000001fff007819 */ /* 0x000fe20000011411 */
[----:B------:R-:W-:Y:S01]  /*1c20*/  IMAD.IADD R100, R163, 0x1, R3 ;  /* 0x00000001a3647824 */ /* 0x000fe200078e0203 */
[----:B------:R-:W-:Y:S01]  /*1c30*/  LEA.HI R116, R5, R16, RZ, 0x3 ;  /* 0x0000001005747211 */ /* 0x000fe200078f18ff */
[----:B------:R-:W-:Y:S01]  /*1c40*/  IMAD R3, R161, c[0x0][0x2b0], RZ ;  /* 0x0000ac00a1037a24 */ /* 0x000fe200078e02ff */
[----:B------:R-:W-:Y:S02]  /*1c50*/  LOP3.LUT R5, R119, 0x18, R24, 0xf8, !PT ;  /* 0x0000001877057812 */ /* 0x000fe400078ef818 */
[----:B------:R-:W-:Y:S01]  /*1c60*/  LEA.HI R117, R0, R17, RZ, 0x3 ;  /* 0x0000001100757211 */ /* 0x000fe200078f18ff */
[C---:B------:R-:W-:Y:S01]  /*1c70*/  IMAD R3, R160.reuse, c[0x0][0x2b4], R3 ;  /* 0x0000ad00a0037a24 */ /* 0x040fe200078e0203 */
[----:B------:R-:W-:Y:S01]  /*1c80*/  LOP3.LUT R0, R5, R108, RZ, 0x3c, !PT ;  /* 0x0000006c05007212 */ /* 0x000fe200078e3cff */
[----:B------:R-:W-:Y:S01]  /*1c90*/  IMAD.WIDE.U32 R160, R160, c[0x0][0x2b0], RZ ;  /* 0x0000ac00a0a07a25 */ /* 0x000fe200078e00ff */
[----:B------:R-:W-:-:S02]  /*1ca0*/  SHF.R.S32.HI R134, RZ, 0x1f, R135 ;  /* 0x0000001fff867819 */ /* 0x000fc40000011487 */
[----:B------:R-:W-:Y:S01]  /*1cb0*/  LOP3.LUT R109, R109, 0xfffffff8, RZ, 0xc0, !PT ;  /* 0xfffffff86d6d7812 */ /* 0x000fe200078ec0ff */
[----:B------:R-:W-:Y:S01]  /*1cc0*/  IMAD.IADD R92, R161, 0x1, R3 ;  /* 0x00000001a15c7824 */ /* 0x000fe200078e0203 */
[----:B------:R-:W-:Y:S01]  /*1cd0*/  LOP3.LUT R117, R117, 0xfffffff8, RZ, 0xc0, !PT ;  /* 0xfffffff875757812 */ /* 0x000fe200078ec0ff */
[----:B------:R-:W-:Y:S01]  /*1ce0*/  IMAD.IADD R0, R0, 0x1, R15 ;  /* 0x0000000100007824 */ /* 0x000fe200078e020f */
[----:B------:R-:W-:Y:S02]  /*1cf0*/  LOP3.LUT R116, R116, 0xfffffff8, RZ, 0xc0, !PT ;  /* 0xfffffff874747812 */ /* 0x000fe400078ec0ff */
[C---:B------:R-:W-:Y:S01]  /*1d00*/  SHF.L.U64.HI R134, R135.reuse, 0x1, R134 ;  /* 0x0000000187867819 */ /* 0x040fe20000010286 */
[----:B------:R-:W-:Y:S01]  /*1d10*/  IMAD.SHL.U32 R135, R135, 0x2, RZ ;  /* 0x0000000287877824 */ /* 0x000fe200078e00ff */
[----:B------:R-:W-:Y:S02]  /*1d20*/  SHF.R.S32.HI R102, RZ, 0x1f, R109 ;  /* 0x0000001fff667819 */ /* 0x000fe4000001146d */
[----:B------:R-:W-:-:S02]  /*1d30*/  SHF.R.S32.HI R136, RZ, 0x1f, R117 ;  /* 0x0000001fff887819 */ /* 0x000fc40000011475 */
[----:B------:R-:W-:Y:S02]  /*1d40*/  SHF.R.S32.HI R137, RZ, 0x1f, R116 ;  /* 0x0000001fff897819 */ /* 0x000fe40000011474 */
[----:B------:R-:W-:Y:S02]  /*1d50*/  SHF.R.S32.HI R138, RZ, 0x3, R138 ;  /* 0x00000003ff8a7819 */ /* 0x000fe4000001148a */
[----:B------:R-:W-:Y:S02]  /*1d60*/  @P0 LOP3.LUT R84, R84, 0x40, RZ, 0xfc, !PT ;  /* 0x0000004054540812 */ /* 0x000fe400078efcff */
.L_x_2907:
        /* <DEDUP_REMOVED lines=19> */
[C---:B------:R-:W-:Y:S04]  /*1ea0*/  @!P0 IADD3 R5, P1, R3.reuse, R160, RZ ;  /* 0x000000a003058210 */ /* 0x040fe80007f3e0ff */
        /* <DEDUP_REMOVED lines=10> */
[----:B-----5:R-:W-:Y:S02]  /*1f50*/  SHF.R.S32.HI R145, RZ, 0x1f, R141 ;  /* 0x0000001fff917819 */ /* 0x020fe4000001148d */
[----:B------:R-:W-:Y:S01]  /*1f60*/  IADD3 R142, -R7, R86, RZ ;  /* 0x00000056078e7210 */ /* 0x000fe20007ffe1ff */
        /* <DEDUP_REMOVED lines=81> */
.L_x_2887:
[----:B------:R-:W-:Y:S05]  /*2480*/  BSYNC B0 ;  /* 0x0000000000007941 */ /* 0x000fea0003800000 */
.L_x_2886:
        /* <DEDUP_REMOVED lines=93> */
.L_x_2890:
[----:B------:R-:W-:Y:S05]  /*2a60*/  BSYNC B0 ;  /* 0x0000000000007941 */ /* 0x000fea0003800000 */
.L_x_2889:
        /* <DEDUP_REMOVED lines=58> */
.L_x_2892:
[----:B------:R-:W-:Y:S05]  /*2e10*/  BSYNC B0 ;  /* 0x0000000000007941 */ /* 0x000fea0003800000 */
.L_x_2891:
        /* <DEDUP_REMOVED lines=58> */
.L_x_2894:
[----:B------:R-:W-:Y:S05]  /*31c0*/  BSYNC B0 ;  /* 0x0000000000007941 */ /* 0x000fea0003800000 */
.L_x_2893:
        /* <DEDUP_REMOVED lines=58> */
.L_x_2896:
[----:B------:R-:W-:Y:S05]  /*3570*/  BSYNC B0 ;  /* 0x0000000000007941 */ /* 0x000fea0003800000 */
.L_x_2895:
        /* <DEDUP_REMOVED lines=58> */
.L_x_2898:
[----:B------:R-:W-:Y:S05]  /*3920*/  BSYNC B0 ;  /* 0x0000000000007941 */ /* 0x000fea0003800000 */
.L_x_2897:
        /* <DEDUP_REMOVED lines=58> */
.L_x_2885:
        /* <DEDUP_REMOVED lines=47> */
.L_x_2900:
[----:B------:R-:W-:Y:S05]  /*3fc0*/  BSYNC B0 ;  /* 0x0000000000007941 */ /* 0x000fea0003800000 */
.L_x_2899:
[----:B------:R2:W3:Y:S04]  /*3fd0*/  SHFL.IDX PT, R171, R4, RZ, 0x1c1f ;  /* 0x001c1fff04ab7589 */ /* 0x0004e800000e0000 */
[----:B------:R2:W4:Y:S01]  /*3fe0*/  SHFL.IDX PT, R170, R66, RZ, 0x1c1f ;  /* 0x001c1fff42aa7589 */ /* 0x00052200000e0000 */
[----:B------:R-:W-:-:S05]  /*3ff0*/  @P1 BRA `(.L_x_2888) ;  /* 0x00001d2000001947 */ /* 0x000fca0003800000 */
[----:B------:R-:W-:Y:S01]  /*4000*/  ISETP.GE.AND P0, PT, R24, c[0x0][0x1d4], PT ;  /* 0x0000750018007a0c */ /* 0x000fe20003f06270 */
[----:B-----5:R-:W-:Y:S01]  /*4010*/  IMAD.MOV.U32 R9, RZ, RZ, R70 ;  /* 0x000000ffff097224 */ /* 0x020fe200078e0046 */
[----:B------:R-:W-:Y:S01]  /*4020*/  MOV R6, R69 ;  /* 0x0000004500067202 */ /* 0x000fe20000000f00 */
[----:B------:R-:W-:Y:S01]  /*4030*/  IMAD.MOV.U32 R8, RZ, RZ, R71 ;  /* 0x000000ffff087224 */ /* 0x000fe200078e0047 */
[----:B--2---:R-:W-:Y:S01]  /*4040*/  MOV R4, R31 ;  /* 0x0000001f00047202 */ /* 0x004fe20000000f00 */
[----:B------:R-:W-:Y:S01]  /*4050*/  IMAD.MOV.U32 R7, RZ, RZ, R68 ;  /* 0x000000ffff077224 */ /* 0x000fe200078e0044 */
[----:B------:R-:W-:Y:S01]  /*4060*/  IADD3 R172, -R107, c[0x0][0x1d4], RZ ;  /* 0x000075006bac7a10 */ /* 0x000fe20007ffe1ff */
[----:B------:R-:W-:Y:S01]  /*4070*/  IMAD.MOV.U32 R5, RZ, RZ, R30 ;  /* 0x000000ffff057224 */ /* 0x000fe200078e001e */
[----:B------:R-:W-:Y:S01]  /*4080*/  PRMT R64, R9, 0x5410, R8 ;  /* 0x0000541009407816 */ /* 0x000fe20000000008 */
[----:B-1----:R-:W-:Y:S01]  /*4090*/  IMAD.MOV.U32 R3, RZ, RZ, R28 ;  /* 0x000000ffff037224 */ /* 0x002fe200078e001c */
        /* <DEDUP_REMOVED lines=149> */
.L_x_2902:
[----:B------:R-:W-:Y:S05]  /*49f0*/  BSYNC B0 ;  /* 0x0000000000007941 */ /* 0x000fea0003800000 */
.L_x_2901:
        /* <DEDUP_REMOVED lines=126> */
.L_x_2904:
[----:B------:R-:W-:Y:S05]  /*51e0*/  BSYNC B0 ;  /* 0x0000000000007941 */ /* 0x000fea0003800000 */
.L_x_2903:
        /* <DEDUP_REMOVED lines=129> */
.L_x_2884:
        /* <DEDUP_REMOVED lines=50> */
.L_x_2888:
[----:B------:R-:W-:Y:S05]  /*5d20*/  BSYNC B1 ;  /* 0x0000000000017941 */ /* 0x000fea0003800000 */
.L_x_2883:
[----:B------:R-:W-:Y:S01]  /*5d30*/  ISETP.GT.AND P0, PT, R18, R11, PT ;  /* 0x0000000b1200720c */ /* 0x000fe20003f04270 */
[----:B------:R-:W-:Y:S01]  /*5d40*/  BSSY B0, `(.L_x_2905) ;  /* 0x000004d000007945 */ /* 0x000fe20003800000 */
[C---:B------:R-:W-:Y:S02]  /*5d50*/  ISETP.GE.AND P1, PT, R67.reuse, 0x1, PT ;  /* 0x000000014300780c */ /* 0x040fe40003f26270 */
[C---:B-12---:R-:W-:Y:S02]  /*5d60*/  IADD3 R3, R67.reuse, 0x1, RZ ;  /* 0x0000000143037810 */ /* 0x046fe40007ffe0ff */
        /* <DEDUP_REMOVED lines=74> */
.L_x_2906:
[----:B-12-4-:R-:W-:Y:S05]  /*6210*/  BSYNC B0 ;  /* 0x0000000000007941 */ /* 0x016fea0003800000 */
.L_x_2905:
        /* <DEDUP_REMOVED lines=34> */
.L_x_2882:
        /* <DEDUP_REMOVED lines=73> */
[----:B------:R-:W-:Y:S01]  /*68d0*/  ULDC UR19, c[0x0][0x2c4] ;  /* 0x0000b10000137ab9 */ /* 0x000fe20000000800 */
[-C--:B------:R-:W-:Y:S01]  /*68e0*/  LEA.HI R2, R7, R82.reuse, RZ, 0x3 ;  /* 0x0000005207027211 */ /* 0x080fe200078f18ff */
[----:B------:R-:W-:Y:S01]  /*68f0*/  UIMAD UR19, UR12, UR19, URZ ;  /* 0x000000130c1372a4 */ /* 0x000fe2000f8e023f */
[----:B------:R-:W-:Y:S01]  /*6900*/  PLOP3.LUT P1, PT, PT, PT, UP2, 0x80, 0x0 ;  /* 0x000000000000781c */ /* 0x000fe20003f2f028 */
[----:B------:R-:W-:Y:S01]  /*6910*/  IMAD R0, R0, c[0x0][0x178], RZ ;  /* 0x00005e0000007a24 */ /* 0x000fe200078e02ff */
[----:B------:R-:W-:Y:S01]  /*6920*/  LOP3.LUT R3, R2, 0xfffffff8, RZ, 0xc0, !PT ;  /* 0xfffffff802037812 */ /* 0x000fe200078ec0ff */
[----:B------:R-:W-:Y:S01]  /*6930*/  BSSY B0, `(.L_x_2909) ;  /* 0x0000070000007945 */ /* 0x000fe20003800000 */
[----:B------:R-:W-:Y:S01]  /*6940*/  SHF.R.S32.HI R11, RZ, 0x3, R2 ;  /* 0x00000003ff0b7819 */ /* 0x000fe20000011402 */
[----:B------:R-:W-:Y:S01]  /*6950*/  IMAD R85, R85, c[0x0][0x17c], R0 ;  /* 0x00005f0055557a24 */ /* 0x000fe200078e0200 */
[----:B------:R-:W-:Y:S01]  /*6960*/  PLOP3.LUT P0, PT, PT, PT, UP2, 0x80, 0x0 ;  /* 0x000000000000781c */ /* 0x000fe20003f0f028 */
[----:B------:R-:W-:Y:S01]  /*6970*/  IMAD.IADD R132, R82, 0x1, -R3 ;  /* 0x0000000152847824 */ /* 0x000fe200078e0a03 */
[----:B------:R-:W-:Y:S01]  /*6980*/  ISETP.NE.U32.AND P2, PT, RZ, c[0x0][0x348], PT ;  /* 0x0000d200ff007a0c */ /* 0x000fe20003f45070 */
[----:B------:R-:W-:Y:S01]  /*6990*/  IMAD.IADD R17, R17, 0x1, R85 ;  /* 0x0000000111117824 */ /* 0x000fe200078e0255 */
[----:B------:R-:W-:Y:S01]  /*69a0*/  SHF.R.S32.HI R13, RZ, 0x1f, R191 ;  /* 0x0000001fff0d7819 */ /* 0x000fe200000114bf */
[----:B------:R-:W-:Y:S01]  /*69b0*/  IMAD R200, R132, 0x20, R11 ;  /* 0x0000002084c87824 */ /* 0x000fe200078e020b */
[----:B------:R-:W-:Y:S01]  /*69c0*/  ISETP.NE.AND.EX P2, PT, RZ, c[0x0][0x34c], PT, P2 ;  /* 0x0000d300ff007a0c */ /* 0x000fe20003f45320 */
[----:B------:R-:W-:Y:S01]  /*69d0*/  IMAD R3, R83, c[0x0][0x1b8], RZ ;  /* 0x00006e0053037a24 */ /* 0x000fe200078e02ff */
[----:B------:R-:W-:Y:S01]  /*69e0*/  LEA.HI R9, R7, R82, RZ, 0x4 ;  /* 0x0000005207097211 */ /* 0x000fe200078f20ff */
[----:B------:R-:W-:Y:S01]  /*69f0*/  IMAD.WIDE.U32 R16, R190, c[0x0][0x1b8], R16 ;  /* 0x00006e00be107a25 */ /* 0x000fe200078e0010 */
[----:B------:R-:W-:-:S02]  /*6a00*/  IADD3 R4, R200, UR13, RZ ;  /* 0x0000000dc8047c10 */ /* 0x000fc4000fffe0ff */
[----:B------:R-:W-:Y:S01]  /*6a10*/  SEL R13, R13, RZ, !P2 ;  /* 0x000000ff0d0d7207 */ /* 0x000fe20005000000 */
[----:B------:R-:W-:Y:S01]  /*6a20*/  IMAD R3, R190, c[0x0][0x1bc], R3 ;  /* 0x00006f00be037a24 */ /* 0x000fe200078e0203 */
[----:B------:R-:W-:Y:S01]  /*6a30*/  SEL R14, R191, RZ, !P2 ;  /* 0x000000ffbf0e7207 */ /* 0x000fe20005000000 */
[----:B------:R-:W-:Y:S01]  /*6a40*/  @P1 IMAD.HI.U32 R0, R4, c[0x0][0x2c8], RZ ;  /* 0x0000b20004001a27 */ /* 0x000fe200078e00ff */
[----:B------:R-:W-:Y:S02]  /*6a50*/  SHF.R.S32.HI R6, RZ, 0x4, R9 ;  /* 0x00000004ff067819 */ /* 0x000fe40000011409 */
[----:B------:R-:W-:Y:S01]  /*6a60*/  LOP3.LUT R84, R84, 0xfffffffb, RZ, 0xc0, !PT ;  /* 0xfffffffb54547812 */ /* 0x000fe200078ec0ff */
[----:B------:R-:W-:Y:S01]  /*6a70*/  IMAD.MOV.U32 R12, RZ, RZ, R4 ;  /* 0x000000ffff0c7224 */ /* 0x000fe200078e0004 */
[----:B------:R-:W-:Y:S01]  /*6a80*/  @P0 SHF.R.U32.HI R12, RZ, c[0x0][0x2cc], R0 ;  /* 0x0000b300ff0c0a19 */ /* 0x000fe20000011600 */
[----:B------:R-:W-:Y:S01]  /*6a90*/  IMAD R13, R13, c[0x0][0x1c0], RZ ;  /* 0x000070000d0d7a24 */ /* 0x000fe200078e02ff */
[----:B------:R-:W-:Y:S01]  /*6aa0*/  LEA.HI R0, R9, R6, RZ, 0x1 ;  /* 0x0000000609007211 */ /* 0x000fe200078f08ff */
[----:B------:R-:W-:Y:S01]  /*6ab0*/  IMAD.IADD R17, R17, 0x1, R3 ;  /* 0x0000000111117824 */ /* 0x000fe200078e0203 */
[----:B------:R-:W-:Y:S01]  /*6ac0*/  SHF.R.S32.HI R3, RZ, 0x1f, R12 ;  /* 0x0000001fff037819 */ /* 0x000fe2000001140c */
[C---:B------:R-:W-:Y:S01]  /*6ad0*/  IMAD R13, R14.reuse, c[0x0][0x1c4], R13 ;  /* 0x000071000e0d7a24 */ /* 0x040fe200078e020d */
[----:B------:R-:W-:Y:S01]  /*6ae0*/  LOP3.LUT R9, R9, 0xfffffff0, RZ, 0xc0, !PT ;  /* 0xfffffff009097812 */ /* 0x000fe200078ec0ff */
[----:B------:R-:W-:Y:S01]  /*6af0*/  IMAD.WIDE.U32 R14, R14, c[0x0][0x1c0], R16 ;  /* 0x000070000e0e7a25 */ /* 0x000fe200078e0010 */
[----:B------:R-:W-:-:S02]  /*6b00*/  LOP3.LUT R0, R0, 0xfffffffe, RZ, 0xc0, !PT ;  /* 0xfffffffe00007812 */ /* 0x000fc400078ec0ff */
[C---:B------:R-:W-:Y:S01]  /*6b10*/  LOP3.LUT P0, RZ, R132.reuse, 0x2, RZ, 0xc0, !PT ;  /* 0x0000000284ff7812 */ /* 0x040fe2000780c0ff */
[----:B------:R-:W-:Y:S01]  /*6b20*/  IMAD R3, R3, c[0x0][0x1b0], RZ ;  /* 0x00006c0003037a24 */ /* 0x000fe200078e02ff */
[----:B------:R-:W-:Y:S01]  /*6b30*/  LEA.HI R199, R7, R82, RZ, 0x6 ;  /* 0x0000005207c77211 */ /* 0x000fe200078f30ff */
[----:B------:R-:W-:Y:S01]  /*6b40*/  IMAD.MOV R5, RZ, RZ, -R12 ;  /* 0x000000ffff057224 */ /* 0x000fe200078e0a0c */
[----:B------:R-:W-:Y:S01]  /*6b50*/  LOP3.LUT P1, RZ, R132, 0x4, RZ, 0xc0, !PT ;  /* 0x0000000484ff7812 */ /* 0x000fe2000782c0ff */
[----:B------:R-:W-:Y:S02]  /*6b60*/  IMAD.IADD R15, R15, 0x1, R13 ;  /* 0x000000010f0f7824 */ /* 0x000fe400078e020d */
[----:B------:R-:W-:Y:S02]  /*6b70*/  IMAD R3, R12, c[0x0][0x1b4], R3 ;  /* 0x00006d000c037a24 */ /* 0x000fe400078e0203 */
[----:B------:R-:W-:Y:S02]  /*6b80*/  IMAD R4, R5, c[0x0][0x2c4], R4 ;  /* 0x0000b10005047a24 */ /* 0x000fe400078e0204 */
[----:B------:R-:W-:-:S02]  /*6b90*/  IMAD.IADD R9, R82, 0x1, -R9 ;  /* 0x0000000152097824 */ /* 0x000fc400078e0a09 */
[----:B------:R-:W-:Y:S01]  /*6ba0*/  IMAD.WIDE.U32 R12, R12, c[0x0][0x1b0], R14 ;  /* 0x00006c000c0c7a25 */ /* 0x000fe200078e000e */
[----:B------:R-:W-:-:S03]  /*6bb0*/  @P0 LOP3.LUT R84, R84, 0x4, RZ, 0xfc, !PT ;  /* 0x0000000454540812 */ /* 0x000fc600078efcff */
[----:B------:R-:W-:Y:S01]  /*6bc0*/  IMAD.IADD R0, R6, 0x1, -R0 ;  /* 0x0000000106007824 */ /* 0x000fe200078e0a00 */
[----:B------:R-:W-:Y:S01]  /*6bd0*/  SHF.R.S32.HI R6, RZ, 0x1f, R9 ;  /* 0x0000001fff067819 */ /* 0x000fe20000011409 */
[----:B------:R-:W-:Y:S01]  /*6be0*/  IMAD.IADD R13, R13, 0x1, R3 ;  /* 0x000000010d0d7824 */ /* 0x000fe200078e0203 */
[----:B------:R-:W-:Y:S01]  /*6bf0*/  SHF.R.S32.HI R3, RZ, 0x1f, R4 ;  /* 0x0000001fff037819 */ /* 0x000fe20000011404 */
[----:B------:R-:W-:Y:S01]  /*6c00*/  IMAD.SHL.U32 R5, R132, 0x40, RZ ;  /* 0x0000004084057824 */ /* 0x000fe200078e00ff */
[----:B------:R-:W-:Y:S01]  /*6c10*/  LEA.HI R15, R6, R9, RZ, 0x3 ;  /* 0x00000009060f7211 */ /* 0x000fe200078f18ff */
[----:B------:R-:W-:-:S03]  /*6c20*/  IMAD.WIDE.U32 R12, R4, c[0x0][0x1a8], R12 ;  /* 0x00006a00040c7a25 */ /* 0x000fc600078e000c */
        /* <DEDUP_REMOVED lines=30> */
[----:B------:R-:W-:Y:S02]  /*6e10*/  SHF.R.U32.HI R9, RZ, 0x3, R9 ;  /* 0x00000003ff097819 */ /* 0x000fe40000011609 */
[----:B------:R-:W-:Y:S02]  /*6e20*/  LOP3.LUT R17, R17, 0x38, R212, 0xf8, !PT ;  /* 0x0000003811117812 */ /* 0x000fe400078ef8d4 */
[----:B------:R-:W-:Y:S02]  /*6e30*/  SHF.R.S32.HI R80, RZ, 0x5, R6 ;  /* 0x00000005ff507819 */ /* 0x000fe40000011406 */
[----:B------:R-:W-:Y:S02]  /*6e40*/  LOP3.LUT R15, R15, 0xfffffe00, RZ, 0xc0, !PT ;  /* 0xfffffe000f0f7812 */ /* 0x000fe400078ec0ff */
[----:B------:R-:W-:Y:S01]  /*6e50*/  LOP3.LUT R4, R2, R9, RZ, 0x3c, !PT ;  /* 0x0000000902047212 */ /* 0x000fe200078e3cff */
[----:B------:R-:W-:Y:S01]  /*6e60*/  IMAD.MOV.U32 R2, RZ, RZ, 0x10 ;  /* 0x00000010ff027424 */ /* 0x000fe200078e00ff */
[----:B------:R-:W-:Y:S01]  /*6e70*/  LOP3.LUT R10, R17, R10, RZ, 0x3c, !PT ;  /* 0x0000000a110a7212 */ /* 0x000fe200078e3cff */
[----:B------:R-:W-:Y:S01]  /*6e80*/  IMAD R17, R80, 0x400, R15 ;  /* 0x0000040050117824 */ /* 0x000fe200078e020f */
[----:B------:R-:W-:-:S02]  /*6e90*/  IADD3 R9, R212, 0x40, RZ ;  /* 0x00000040d4097810 */ /* 0x000fc40007ffe0ff */
[----:B------:R-:W-:Y:S01]  /*6ea0*/  IADD3 R8, R212, 0x80, RZ ;  /* 0x00000080d4087810 */ /* 0x000fe20007ffe0ff */
[----:B------:R-:W-:Y:S01]  /*6eb0*/  IMAD.IADD R0, R17, 0x1, R4 ;  /* 0x0000000111007824 */ /* 0x000fe200078e0204 */
[----:B------:R-:W-:Y:S02]  /*6ec0*/  SEL R2, R2, 0xfffffff0, !P4 ;  /* 0xfffffff002027807 */ /* 0x000fe40006000000 */
[----:B------:R-:W-:Y:S02]  /*6ed0*/  ISETP.GE.AND P2, PT, R212, c[0x0][0x198], PT ;  /* 0x00006600d4007a0c */ /* 0x000fe40003f46270 */
[----:B------:R-:W-:Y:S02]  /*6ee0*/  ISETP.GE.AND P4, PT, R8, c[0x0][0x198], PT ;  /* 0x0000660008007a0c */ /* 0x000fe40003f86270 */
[----:B------:R-:W-:Y:S02]  /*6ef0*/  LOP3.LUT R199, R10, 0xfffffe00, R199, 0xf8, !PT ;  /* 0xfffffe000ac77812 */ /* 0x000fe400078ef8c7 */
[----:B------:R-:W-:-:S02]  /*6f00*/  LOP3.LUT R4, R4, R15, RZ, 0xfc, !PT ;  /* 0x0000000f04047212 */ /* 0x000fc400078efcff */
[----:B------:R-:W-:Y:S01]  /*6f10*/  SEL R3, R3, 0xffffffe0, !P5 ;  /* 0xffffffe003037807 */ /* 0x000fe20006800000 */
[----:B------:R-:W-:Y:S01]  /*6f20*/  @!P3 IMAD.MOV.U32 R204, RZ, RZ, R191 ;  /* 0x000000ffffccb224 */ /* 0x000fe200078e00bf */
[----:B------:R-:W-:Y:S01]  /*6f30*/  ISETP.GE.AND P3, PT, R9, c[0x0][0x198], PT ;  /* 0x0000660009007a0c */ /* 0x000fe20003f66270 */
[----:B------:R-:W-:Y:S07]  /*6f40*/  @P0 BRA `(.L_x_2910) ;  /* 0x000000e000000947 */ /* 0x000fee0003800000 */
[----:B-123--:R-:W-:Y:S01]  /*6f50*/  SHF.R.S32.HI R10, RZ, 0x1f, R9 ;  /* 0x0000001fff0a7819 */ /* 0x00efe20000011409 */
        /* <DEDUP_REMOVED lines=13> */
.L_x_2910:
[----:B-123--:R-:W-:Y:S05]  /*7030*/  BSYNC B0 ;  /* 0x0000000000007941 */ /* 0x00efea0003800000 */
.L_x_2909:
        /* <DEDUP_REMOVED lines=20> */
.L_x_2912:
[----:B------:R-:W-:Y:S05]  /*7180*/  BSYNC B0 ;  /* 0x0000000000007941 */ /* 0x000fea0003800000 */
.L_x_2911:
        /* <DEDUP_REMOVED lines=20> */
.L_x_2914:
[----:B------:R-:W-:Y:S05]  /*72d0*/  BSYNC B0 ;  /* 0x0000000000007941 */ /* 0x000fea0003800000 */
.L_x_2913:
[----:B---3--:R-:W-:Y:S01]  /*72e0*/  SHFL.IDX PT, R16, R14, 0x3, 0x181f ;  /* 0x00781f000e107f89 */ /* 0x008fe200000e0000 */
[----:B------:R-:W-:Y:S01]  /*72f0*/  IADD3 R12, R12, 0x60, RZ ;  /* 0x000000600c0c7810 */ /* 0x000fe20007ffe0ff */
[----:B------:R-:W-:Y:S01]  /*7300*/  IMAD.U32 R15, RZ, RZ, UR15 ;  /* 0x0000000fff0f7e24 */ /* 0x000fe2000f8e00ff */
[----:B------:R-:W-:Y:S01]  /*7310*/  SHF.R.S32.HI R208, RZ, 0x1f, R9 ;  /* 0x0000001fffd07819 */ /* 0x000fe20000011409 */
[----:B------:R-:W3:Y:S01]  /*7320*/  SHFL.IDX PT, R17, R13, 0x3, 0x181f ;  /* 0x00781f000d117f89 */ /* 0x000ee200000e0000 */
[----:B------:R-:W-:Y:S01]  /*7330*/  ISETP.GE.AND P0, PT, R12, UR19, PT ;  /* 0x000000130c007c0c */ /* 0x000fe2000bf06270 */
[----:B------:R-:W-:Y:S01]  /*7340*/  IMAD.MOV.U32 R195, RZ, RZ, c[0x0][0x2b8] ;  /* 0x0000ae00ffc37624 */ /* 0x000fe200078e00ff */
[----:B------:R-:W-:Y:S01]  /*7350*/  SHF.R.S32.HI R207, RZ, 0x1f, R8 ;  /* 0x0000001fffcf7819 */ /* 0x000fe20000011408 */
[----:B------:R-:W-:Y:S01]  /*7360*/  IMAD R198, R15, 0x40, R200 ;  /* 0x000000400fc67824 */ /* 0x000fe200078e02c8 */
[----:B------:R-:W-:Y:S01]  /*7370*/  LEA.HI R208, R208, R9, RZ, 0x3 ;  /* 0x00000009d0d07211 */ /* 0x000fe200078f18ff */
[----:B------:R-:W-:Y:S01]  /*7380*/  IMAD.SHL.U32 R48, R199, 0x2, RZ ;  /* 0x00000002c7307824 */ /* 0x000fe200078e00ff */
[----:B------:R-:W-:Y:S01]  /*7390*/  LEA.HI R207, R207, R8, RZ, 0x3 ;  /* 0x00000008cfcf7211 */ /* 0x000fe200078f18ff */
[----:B------:R-:W-:Y:S01]  /*73a0*/  IMAD.MOV.U32 R197, RZ, RZ, RZ ;  /* 0x000000ffffc57224 */ /* 0x000fe200078e00ff */
[----:B------:R-:W-:-:S02]  /*73b0*/  LOP3.LUT R208, R208, 0xfffffff8, RZ, 0xc0, !PT ;  /* 0xfffffff8d0d07812 */ /* 0x000fc400078ec0ff */
[----:B------:R-:W-:Y:S02]  /*73c0*/  ISETP.NE.AND P5, PT, R195, 0x1, PT ;  /* 0x00000001c300780c */ /* 0x000fe40003fa5270 */
[----:B------:R-:W-:Y:S02]  /*73d0*/  LOP3.LUT R207, R207, 0xfffffff8, RZ, 0xc0, !PT ;  /* 0xfffffff8cfcf7812 */ /* 0x000fe400078ec0ff */
[----:B------:R-:W-:Y:S02]  /*73e0*/  IADD3 R198, R198, -0x40, RZ ;  /* 0xffffffc0c6c67810 */ /* 0x000fe40007ffe0ff */
[----:B-----5:R-:W-:Y:S02]  /*73f0*/  SHF.R.S32.HI R15, RZ, 0x1f, R204 ;  /* 0x0000001fff0f7819 */ /* 0x020fe400000114cc */
[----:B------:R-:W-:Y:S02]  /*7400*/  LOP3.LUT R84, R84, 0xfffffffd, RZ, 0xc0, !PT ;  /* 0xfffffffd54547812 */ /* 0x000fe400078ec0ff */
[----:B------:R-:W-:Y:S01]  /*7410*/  P2R R10, PR, RZ, 0x2 ;  /* 0x00000002ff0a7803 */ /* 0x000fe20000000000 */
[----:B------:R-:W-:-:S02]  /*7420*/  IMAD R15, R15, c[0x0][0x2b0], RZ ;  /* 0x0000ac000f0f7a24 */ /* 0x000fc400078e02ff */
[----:B---34-:R-:W-:-:S04]  /*7430*/  @!P0 IMAD.WIDE R18, R212, 0x2, R16 ;  /* 0x00000002d4128825 */ /* 0x018fc800078e0210 */
[----:B------:R-:W-:Y:S01]  /*7440*/  IMAD R193, R83, c[0x0][0x1e8], RZ ;  /* 0x00007a0053c17a24 */ /* 0x000fe200078e02ff */
[----:B------:R-:W-:Y:S01]  /*7450*/  @!PT LDS RZ, [RZ] ;  /* 0x00000000fffff984 */ /* 0x000fe20000000800 */
[----:B------:R3:W-:Y:S01]  /*7460*/  @!P0 LDGSTS.E.BYPASS.LTC128B.128 [R48+0x1b100], [R18.64], !P2 ;  /* 0x1b10000012308fae */ /* 0x0007e2000d101d4a */
[C---:B------:R-:W-:Y:S01]  /*7470*/  ISETP.GE.AND P2, PT, R198.reuse, UR9, PT ;  /* 0x00000009c6007c0c */ /* 0x040fe2000bf46270 */
[----:B------:R-:W-:Y:S01]  /*7480*/  @!P0 IMAD.WIDE R22, R207, 0x2, R16 ;  /* 0x00000002cf168825 */ /* 0x000fe200078e0210 */
[----:B------:R-:W-:Y:S02]  /*7490*/  IADD3 R198, R198, UR8, RZ ;  /* 0x00000008c6c67c10 */ /* 0x000fe4000fffe0ff */
[----:B------:R-:W-:Y:S01]  /*74a0*/  ISETP.GT.OR P2, PT, R200, 0x3f, P2 ;  /* 0x0000003fc800780c */ /* 0x000fe20001744670 */
[----:B------:R-:W-:Y:S02]  /*74b0*/  IMAD R15, R204, c[0x0][0x2b4], R15 ;  /* 0x0000ad00cc0f7a24 */ /* 0x000fe400078e020f */
[----:B------:R-:W-:Y:S01]  /*74c0*/  IMAD.WIDE.U32 R202, R190, c[0x0][0x1e8], RZ ;  /* 0x00007a00beca7a25 */ /* 0x000fe200078e00ff */
[----:B------:R-:W-:Y:S01]  /*74d0*/  ULEA UR18, UR15, 0xffffffc0, 0x6 ;  /* 0xffffffc00f127891 */ /* 0x000fe2000f8e303f */
[----:B------:R-:W-:-:S02]  /*74e0*/  @P5 LOP3.LUT R84, R84, 0x2, RZ, 0xfc, !PT ;  /* 0x0000000254545812 */ /* 0x000fc400078efcff */
[----:B------:R-:W-:-:S04]  /*74f0*/  @P5 IMAD.HI.U32 R12, R198, c[0x0][0x2bc], RZ ;  /* 0x0000af00c60c5a27 */ /* 0x000fc800078e00ff */
[----:B-12---:R-:W-:Y:S01]  /*7500*/  IMAD.MOV.U32 R13, RZ, RZ, R198 ;  /* 0x000000ffff0d7224 */ /* 0x006fe200078e00c6 */
[----:B------:R-:W-:Y:S01]  /*7510*/  @P5 SHF.R.U32.HI R13, RZ, c[0x0][0x2c0], R12 ;  /* 0x0000b000ff0d5a19 */ /* 0x000fe2000001160c */
[----:B------:R-:W-:-:S04]  /*7520*/  IMAD.WIDE.U32 R204, R204, c[0x0][0x2b0], RZ ;  /* 0x0000ac00cccc7a25 */ /* 0x000fc800078e00ff */
[----:B------:R-:W-:Y:S02]  /*7530*/  IMAD.IADD R194, R205, 0x1, R15 ;  /* 0x00000001cdc27824 */ /* 0x000fe400078e020f */
[----:B---3--:R-:W-:-:S05]  /*7540*/  @!P0 IMAD.WIDE R18, R208, 0x2, R16 ;  /* 0x00000002d0128825 */ /* 0x008fca00078e0210 */
        /* <DEDUP_REMOVED lines=8> */
[----:B------:R-:W3:Y:S01]  /*75d0*/  @!P2 LDG.E R197, [R20.64] ;  /* 0x0000000a14c5a981 */ /* 0x000ee2000c1e1900 */
[----:B------:R-:W-:Y:S01]  /*75e0*/  IMAD.MOV R13, RZ, RZ, -R13 ;  /* 0x000000ffff0d7224 */ /* 0x000fe200078e0a0d */
[----:B------:R-:W-:Y:S01]  /*75f0*/  UIADD3 UR18, UR9, -UR18, URZ ;  /* 0x8000001209127290 */ /* 0x000fe2000fffe03f */
[----:B------:R-:W-:Y:S01]  /*7600*/  IMAD R193, R190, c[0x0][0x1ec], R193 ;  /* 0x00007b00bec17a24 */ /* 0x000fe200078e02c1 */
[----:B------:R-:W-:Y:S01]  /*7610*/  ISETP.GE.AND P5, PT, R212, c[0x0][0x1d4], PT ;  /* 0x00007500d4007a0c */ /* 0x000fe20003fa6270 */
[----:B------:R-:W-:Y:S01]  /*7620*/  IMAD R198, R13, c[0x0][0x2b8], R198 ;  /* 0x0000ae000dc67a24 */ /* 0x000fe200078e02c6 */
[----:B------:R-:W-:Y:S01]  /*7630*/  ISETP.GE.AND P4, PT, R9, c[0x0][0x1d4], PT ;  /* 0x0000750009007a0c */ /* 0x000fe20003f86270 */
[----:B------:R-:W-:Y:S01]  /*7640*/  IMAD.IADD R193, R203, 0x1, R193 ;  /* 0x00000001cbc17824 */ /* 0x000fe200078e02c1 */
[----:B------:R-:W-:Y:S01]  /*7650*/  IADD3 R11, -R11, UR18, RZ ;  /* 0x000000120b0b7c10 */ /* 0x000fe2000fffe1ff */
[----:B------:R-:W-:Y:S01]  /*7660*/  IMAD.WIDE.U32 R14, R198, c[0x0][0x1e0], RZ ;  /* 0x00007800c60e7a25 */ /* 0x000fe200078e00ff */
[----:B------:R-:W-:Y:S01]  /*7670*/  SHF.R.S32.HI R13, RZ, 0x1f, R198 ;  /* 0x0000001fff0d7819 */ /* 0x000fe200000114c6 */
[----:B------:R-:W-:Y:S01]  /*7680*/  UISETP.GE.AND UP1, UPT, UR15, 0x2, UPT ;  /* 0x000000020f00788c */ /* 0x000fe2000bf26270 */
[----:B------:R-:W-:Y:S01]  /*7690*/  ISETP.GE.AND P6, PT, R8, c[0x0][0x1d4], PT ;  /* 0x0000750008007a0c */ /* 0x000fe20003fc6270 */
[----:B------:R-:W-:Y:S01]  /*76a0*/  IMAD.WIDE.U32 R50, R190, c[0x0][0x210], RZ ;  /* 0x00008400be327a25 */ /* 0x000fe200078e00ff */
[----:B------:R-:W-:-:S02]  /*76b0*/  ISETP.GE.AND P3, PT, R212, c[0x0][0x1d4], PT ;  /* 0x00007500d4007a0c */ /* 0x000fc40003f66270 */
[----:B------:R-:W-:Y:S01]  /*76c0*/  ISETP.GE.AND P2, PT, R9, c[0x0][0x1d4], PT ;  /* 0x0000750009007a0c */ /* 0x000fe20003f46270 */
[C---:B------:R-:W-:Y:S01]  /*76d0*/  IMAD R17, R13.reuse, c[0x0][0x1e0], RZ ;  /* 0x000078000d117a24 */ /* 0x040fe200078e02ff */
[----:B------:R-:W-:Y:S01]  /*76e0*/  SHF.R.S32.HI R209, RZ, 0x1f, R212 ;  /* 0x0000001fffd17819 */ /* 0x000fe200000114d4 */
[----:B------:R-:W-:Y:S01]  /*76f0*/  IMAD R13, R13, c[0x0][0x208], RZ ;  /* 0x000082000d0d7a24 */ /* 0x000fe200078e02ff */
[----:B------:R-:W-:Y:S01]  /*7700*/  SEL R210, RZ, 0x10, P6 ;  /* 0x00000010ffd27807 */ /* 0x000fe20003000000 */
[----:B-1----:R-:W-:Y:S01]  /*7710*/  IMAD R18, R198, c[0x0][0x1e4], R17 ;  /* 0x00007900c6127a24 */ /* 0x002fe200078e0211 */
[----:B------:R-:W-:Y:S02]  /*7720*/  IADD3 R196, R48, 0x100, RZ ;  /* 0x0000010030c47810 */ /* 0x000fe40007ffe0ff */
[----:B------:R-:W-:Y:S01]  /*7730*/  SHF.R.S32.HI R211, RZ, 0x1f, R208 ;  /* 0x0000001fffd37819 */ /* 0x000fe200000114d0 */
[----:B------:R-:W-:Y:S01]  /*7740*/  IMAD.IADD R19, R15, 0x1, R18 ;  /* 0x000000010f137824 */ /* 0x000fe200078e0212 */
[----:B------:R-:W-:Y:S01]  /*7750*/  SHF.R.S32.HI R144, RZ, 0x1f, R207 ;  /* 0x0000001fff907819 */ /* 0x000fe200000114cf */
[----:B------:R-:W-:Y:S01]  /*7760*/  IMAD.MOV.U32 R18, RZ, RZ, R14 ;  /* 0x000000ffff127224 */ /* 0x000fe200078e000e */
[----:B---3--:R-:W-:-:S03]  /*7770*/  SHF.R.S32.HI R12, RZ, 0x1f, R197 ;  /* 0x0000001fff0c7819 */ /* 0x008fc600000114c5 */
[----:B------:R-:W-:-:S04]  /*7780*/  IMAD.WIDE.U32 R18, R197, c[0x0][0x1f0], R18 ;  /* 0x00007c00c5127a25 */ /* 0x000fc800078e0012 */
[----:B------:R-:W-:Y:S01]  /*7790*/  IMAD R14, R12, c[0x0][0x1f0], RZ ;  /* 0x00007c000c0e7a24 */ /* 0x000fe200078e02ff */
[----:B------:R-:W-:Y:S01]  /*77a0*/  IADD3 R17, P0, R202, R18, RZ ;  /* 0x00000012ca117210 */ /* 0x000fe20007f1e0ff */
[----:B------:R-:W-:Y:S02]  /*77b0*/  IMAD R12, R12, c[0x0][0x218], RZ ;  /* 0x000086000c0c7a24 */ /* 0x000fe400078e02ff */
[----:B------:R-:W-:-:S05]  /*77c0*/  IMAD R14, R197, c[0x0][0x1f4], R14 ;  /* 0x00007d00c50e7a24 */ /* 0x000fca00078e020e */
[----:B------:R-:W-:Y:S01]  /*77d0*/  IADD3.X R14, R193, R19, R14, P0, !PT ;  /* 0x00000013c10e7210 */ /* 0x000fe200007fe40e */
[----:B------:R-:W-:Y:S01]  /*77e0*/  IMAD.WIDE.U32 R18, R198, c[0x0][0x208], RZ ;  /* 0x00008200c6127a25 */ /* 0x000fe200078e00ff */
[----:B------:R-:W-:-:S04]  /*77f0*/  LEA R20, P0, R17, c[0x0][0x1c8], 0x1 ;  /* 0x0000720011147a11 */ /* 0x000fc800078008ff */
[----:B------:R-:W-:Y:S01]  /*7800*/  LEA.HI.X R17, R17, c[0x0][0x1cc], R14, 0x1, P0 ;  /* 0x0000730011117a11 */ /* 0x000fe200000f0c0e */
[----:B--2---:R-:W-:Y:S01]  /*7810*/  SHFL.IDX PT, R22, R20, RZ, 0x181f ;  /* 0x00181fff14167589 */ /* 0x004fe200000e0000 */
[----:B------:R-:W-:Y:S01]  /*7820*/  ISETP.GE.AND P0, PT, R11, 0x1, PT ;  /* 0x000000010b00780c */ /* 0x000fe20003f06270 */
[----:B------:R-:W-:Y:S02]  /*7830*/  IMAD R14, R198, c[0x0][0x20c], R13 ;  /* 0x00008300c60e7a24 */ /* 0x000fe400078e020d */
[----:B------:R-:W1:Y:S01]  /*7840*/  SHFL.IDX PT, R23, R17, RZ, 0x181f ;  /* 0x00181fff11177589 */ /* 0x000e6200000e0000 */
[----:B------:R-:W-:Y:S02]  /*7850*/  IMAD R13, R83, c[0x0][0x210], RZ ;  /* 0x00008400530d7a24 */ /* 0x000fe400078e02ff */
[----:B------:R-:W-:Y:S01]  /*7860*/  IMAD.IADD R15, R19, 0x1, R14 ;  /* 0x00000001130f7824 */ /* 0x000fe200078e020e */
[----:B------:R-:W-:Y:S01]  /*7870*/  SHFL.IDX PT, R16, R20, 0x1, 0x181f ;  /* 0x00381f0014107f89 */ /* 0x000fe200000e0000 */
[----:B------:R-:W-:-:S02]  /*7880*/  IMAD.MOV.U32 R14, RZ, RZ, R18 ;  /* 0x000000ffff0e7224 */ /* 0x000fc400078e0012 */
[----:B------:R-:W-:Y:S01]  /*7890*/  IMAD R13, R190, c[0x0][0x214], R13 ;  /* 0x00008500be0d7a24 */ /* 0x000fe200078e020d */
[----:B------:R-:W2:Y:S01]  /*78a0*/  SHFL.IDX PT, R17, R17, 0x1, 0x181f ;  /* 0x00381f0011117f89 */ /* 0x000ea200000e0000 */
[----:B------:R-:W-:-:S04]  /*78b0*/  IMAD.WIDE.U32 R14, R197, c[0x0][0x218], R14 ;  /* 0x00008600c50e7a25 */ /* 0x000fc800078e000e */
[----:B------:R-:W-:Y:S02]  /*78c0*/  IMAD.IADD R192, R51, 0x1, R13 ;  /* 0x0000000133c07824 */ /* 0x000fe400078e020d */
[----:B------:R-:W-:Y:S02]  /*78d0*/  IMAD R13, R197, c[0x0][0x21c], R12 ;  /* 0x00008700c50d7a24 */ /* 0x000fe400078e020c */
        /* <DEDUP_REMOVED lines=122> */
.L_x_2915:
[----:B------:R-:W-:Y:S01]  /*8080*/  ISETP.LT.AND P0, PT, RZ, c[0x0][0x27c], PT ;  /* 0x00009f00ff007a0c */ /* 0x000fe20003f01270 */
[----:B------:R-:W0:-:S12]  /*8090*/  LDGDEPBAR ;  /* 0x00000000000079af */ /* 0x000e180000000000 */
[----:B------:R-:W-:Y:S05]  /*80a0*/  @P0 BRA `(.L_x_2916) ;  /* 0x0000002000000947 */ /* 0x000fea0003800000 */
[----:B------:R-:W-:-:S04]  /*80b0*/  DEPBAR.LE SB0, 0x3 ;  /* 0x000080c00000791a */ /* 0x000fc80000000000 */
[----:B------:R-:W-:Y:S05]  /*80c0*/  BRA `(.L_x_2917) ;  /* 0x00006ef000007947 */ /* 0x000fea0003800000 */
.L_x_2916:
        /* <DEDUP_REMOVED lines=133> */
.L_x_2920:
[----:B--23--:R-:W-:Y:S05]  /*8920*/  BSYNC B0 ;  /* 0x0000000000007941 */ /* 0x00cfea0003800000 */
.L_x_2919:
        /* <DEDUP_REMOVED lines=117> */
.L_x_2922:
[----:B--2---:R-:W-:Y:S05]  /*9080*/  BSYNC B0 ;  /* 0x0000000000007941 */ /* 0x004fea0003800000 */
.L_x_2921:
        /* <DEDUP_REMOVED lines=109> */
.L_x_2926:
[----:B------:R-:W-:Y:S05]  /*9760*/  BSYNC B0 ;  /* 0x0000000000007941 */ /* 0x000fea0003800000 */
.L_x_2925:
        /* <DEDUP_REMOVED lines=46> */
.L_x_2928:
[----:B------:R-:W-:Y:S05]  /*9a50*/  BSYNC B0 ;  /* 0x0000000000007941 */ /* 0x000fea0003800000 */
.L_x_2927:
        /* <DEDUP_REMOVED lines=46> */
.L_x_2930:
[----:B------:R-:W-:Y:S05]  /*9d40*/  BSYNC B0 ;  /* 0x0000000000007941 */ /* 0x000fea0003800000 */
.L_x_2929:
        /* <DEDUP_REMOVED lines=46> */
.L_x_2932:
[----:B------:R-:W-:Y:S05]  /*a030*/  BSYNC B0 ;  /* 0x0000000000007941 */ /* 0x000fea0003800000 */
.L_x_2931:
        /* <DEDUP_REMOVED lines=46> */
.L_x_2934:
[----:B------:R-:W-:Y:S05]  /*a320*/  BSYNC B0 ;  /* 0x0000000000007941 */ /* 0x000fea0003800000 */
.L_x_2933:
        /* <DEDUP_REMOVED lines=45> */
.L_x_2924:
[----:B------:R-:W-:Y:S05]  /*a600*/  BSYNC B1 ;  /* 0x0000000000017941 */ /* 0x000fea0003800000 */
.L_x_2923:
        /* <DEDUP_REMOVED lines=32> */
[----:B------:R-:W-:Y:S01]  /*a810*/  FMUL.FTZ R42, R10, R37 ;  /* 0x000000250a2a7220 */ /* 0x000fe20000410000 */
[----:B------:R-:W-:Y:S01]  /*a820*/  HADD2.F32 R54, -RZ, R43.H0_H0 ;  /* 0x2000002bff367230 */ /* 0x000fe20000004100 */
[----:B------:R-:W-:-:S02]  /*a830*/  FMUL.FTZ R43, R9, R52 ;  /* 0x00000034092b7220 */ /* 0x000fc40000410000 */
        /* <DEDUP_REMOVED lines=13> */
.L_x_2937:
[----:B------:R-:W-:Y:S05]  /*a910*/  BSYNC B0 ;  /* 0x0000000000007941 */ /* 0x000fea0003800000 */
.L_x_2936:
        /* <DEDUP_REMOVED lines=46> */
.L_x_2939:
[----:B------:R-:W-:Y:S05]  /*ac00*/  BSYNC B0 ;  /* 0x0000000000007941 */ /* 0x000fea0003800000 */
.L_x_2938:
        /* <DEDUP_REMOVED lines=31> */
[----:B------:R-:W-:Y:S01]  /*ae00*/  F2FP.PACK_AB R11, R11, R40 ;  /* 0x000000280b0b723e */ /* 0x000fe200000000ff */
[----:B------:R-:W-:-:S02]  /*ae10*/  FMUL.FTZ R38, R9, R36 ;  /* 0x0000002409267220 */ /* 0x000fc40000410000 */
[C---:B------:R-:W-:Y:S02]  /*ae20*/  FMUL.FTZ R44, R39.reuse, R44 ;  /* 0x0000002c272c7220 */ /* 0x040fe40000410000 */
[----:B------:R-:W-:Y:S02]  /*ae30*/  FMUL.FTZ R29, R8, R29 ;  /* 0x0000001d081d7220 */ /* 0x000fe40000410000 */
[----:B------:R-:W-:Y:S02]  /*ae40*/  FMUL.FTZ R36, R42, R36 ;  /* 0x000000242a247220 */ /* 0x000fe40000410000 */
[-C--:B------:R-:W-:Y:S02]  /*ae50*/  FFMA.FTZ R43, R39, R52.reuse, -R43 ;  /* 0x00000034272b7223 */ /* 0x080fe4000001082b */
[----:B------:R-:W-:Y:S02]  /*ae60*/  FFMA.FTZ R44, R41, R52, R44 ;  /* 0x00000034292c7223 */ /* 0x000fe4000001002c */
[----:B------:R-:W-:-:S02]  /*ae70*/  FFMA.FTZ R32, R8, R37, -R32 ;  /* 0x0000002508207223 */ /* 0x000fc40000010820 */
[----:B------:R-:W-:Y:S01]  /*ae80*/  FFMA.FTZ R29, R10, R37, R29 ;  /* 0x000000250a1d7223 */ /* 0x000fe2000001001d */
[----:B------:R-:W-:Y:S01]  /*ae90*/  F2FP.PACK_AB R8, R44, R43 ;  /* 0x0000002b2c08723e */ /* 0x000fe200000000ff */
[-C--:B------:R-:W-:Y:S02]  /*aea0*/  FFMA.FTZ R38, R42, R33.reuse, -R38 ;  /* 0x000000212a267223 */ /* 0x080fe40000010826 */
[----:B------:R-:W-:Y:S01]  /*aeb0*/  FFMA.FTZ R9, R9, R33, R36 ;  /* 0x0000002109097223 */ /* 0x000fe20000010024 */
[----:B------:R-:W-:-:S04]  /*aec0*/  F2FP.PACK_AB R10, R29, R32 ;  /* 0x000000201d0a723e */ /* 0x000fc800000000ff */
[----:B------:R-:W-:-:S05]  /*aed0*/  F2FP.PACK_AB R9, R9, R38 ;  /* 0x000000260909723e */ /* 0x000fca00000000ff */
[----:B------:R1:W-:Y:S02]  /*aee0*/  STS.128 [R18+0x6000], R8 ;  /* 0x0060000812007388 */ /* 0x0003e40000000c00 */
.L_x_2941:
[----:B------:R-:W-:Y:S05]  /*aef0*/  BSYNC B0 ;  /* 0x0000000000007941 */ /* 0x000fea0003800000 */
.L_x_2940:
        /* <DEDUP_REMOVED lines=46> */
.L_x_2943:
[----:B------:R-:W-:Y:S05]  /*b1e0*/  BSYNC B0 ;  /* 0x0000000000007941 */ /* 0x000fea0003800000 */
.L_x_2942:
        /* <DEDUP_REMOVED lines=46> */
.L_x_2945:
[----:B------:R-:W-:Y:S05]  /*b4d0*/  BSYNC B0 ;  /* 0x0000000000007941 */ /* 0x000fea0003800000 */
.L_x_2944:
        /* <DEDUP_REMOVED lines=46> */
.L_x_2918:
        /* <DEDUP_REMOVED lines=80> */
.L_x_2947:
[----:B--23--:R-:W-:Y:S05]  /*bcc0*/  BSYNC B0 ;  /* 0x0000000000007941 */ /* 0x00cfea0003800000 */
.L_x_2946:
        /* <DEDUP_REMOVED lines=90> */
.L_x_2949:
[----:B--2---:R-:W-:Y:S05]  /*c270*/  BSYNC B0 ;  /* 0x0000000000007941 */ /* 0x004fea0003800000 */
.L_x_2948:
        /* <DEDUP_REMOVED lines=149> */
.L_x_2953:
[----:B------:R-:W-:Y:S05]  /*cbd0*/  BSYNC B0 ;  /* 0x0000000000007941 */ /* 0x000fea0003800000 */
.L_x_2952:
        /* <DEDUP_REMOVED lines=114> */
.L_x_2955:
[----:B------:R-:W-:Y:S05]  /*d300*/  BSYNC B0 ;  /* 0x0000000000007941 */ /* 0x000fea0003800000 */
.L_x_2954:
        /* <DEDUP_REMOVED lines=113> */
.L_x_2951:
[----:B------:R-:W-:Y:S05]  /*da20*/  BSYNC B1 ;  /* 0x0000000000017941 */ /* 0x000fea0003800000 */
.L_x_2950:
        /* <DEDUP_REMOVED lines=111> */
.L_x_2957:
[----:B------:R-:W-:Y:S05]  /*e120*/  BSYNC B0 ;  /* 0x0000000000007941 */ /* 0x000fea0003800000 */
.L_x_2956:
        /* <DEDUP_REMOVED lines=116> */
.L_x_2959:
[----:B------:R-:W-:Y:S05]  /*e870*/  BSYNC B0 ;  /* 0x0000000000007941 */ /* 0x000fea0003800000 */
.L_x_2958:
        /* <DEDUP_REMOVED lines=115> */
.L_x_2935:
[----:B------:R-:W-:Y:S05]  /*efb0*/  BSYNC B2 ;  /* 0x0000000000027941 */ /* 0x000fea0003800000 */
.L_x_2917:
        /* <DEDUP_REMOVED lines=75> */
.L_x_2960:
[----:B------:R-:W-:Y:S01]  /*f470*/  IMAD.MOV.U32 R2, RZ, RZ, 0x40 ;  /* 0x00000040ff027424 */ /* 0x000fe200078e00ff */
[C---:B--23--:R-:W-:Y:S01]  /*f480*/  HMMA.16816.F32 R20, R40.reuse, R16, RZ ;  /* 0x000000102814723c */ /* 0x04cfe200000018ff */
[----:B------:R-:W-:Y:S01]  /*f490*/  IMAD R181, R3, 0x2, R184 ;  /* 0x0000000203b57824 */ /* 0x000fe200078e02b8 */
[----:B------:R-:W-:Y:S01]  /*f4a0*/  LEA.HI R7, R7, R82, RZ, 0x2 ;  /* 0x0000005207077211 */ /* 0x000fe200078f10ff */
[----:B------:R-:W-:Y:S01]  /*f4b0*/  IMAD R180, R3, 0x2, R0 ;  /* 0x0000000203b47824 */ /* 0x000fe200078e0200 */
[----:B------:R-:W-:Y:S01]  /*f4c0*/  SEL R187, R2, 0xffffffc0, !P1 ;  /* 0xffffffc002bb7807 */ /* 0x000fe20004800000 */
[----:B------:R-:W-:Y:S01]  /*f4d0*/  UMOV UR4, 0xffffffc0 ;  /* 0xffffffc000047882 */ /* 0x000fe20000000000 */
[----:B------:R-:W-:Y:S01]  /*f4e0*/  LDSM.16.M88.4 R12, [R181] ;  /* 0x00000000b50c783b */ /* 0x000fe20000000200 */
        /* <DEDUP_REMOVED lines=9> */
[----:B----4-:R-:W-:Y:S01]  /*f580*/  HMMA.16816.F32 R64, R40, R60, RZ ;  /* 0x0000003c2840723c */ /* 0x010fe200000018ff */
[----:B------:R-:W-:Y:S01]  /*f590*/  UISETP.GE.AND UP0, UPT, UR15, 0x3, UPT ;  /* 0x000000030f00788c */ /* 0x000fe2000bf06270 */
[----:B------:R-:W-:Y:S01]  /*f5a0*/  LDSM.16.M88.4 R32, [R5+0xc900] ;  /* 0x00c900000520783b */ /* 0x000fe20000000200 */
[----:B------:R-:W-:-:S02]  /*f5b0*/  IMAD R134, R3, 0x2, R135 ;  /* 0x0000000203867824 */ /* 0x000fc400078e0287 */
[C---:B------:R-:W-:Y:S01]  /*f5c0*/  IMAD.IADD R188, R183.reuse, 0x1, R135 ;  /* 0x00000001b7bc7824 */ /* 0x040fe200078e0287 */
[----:B------:R-:W-:Y:S01]  /*f5d0*/  LDSM.16.M88.4 R28, [R5+0xd100] ;  /* 0x00d10000051c783b */ /* 0x000fe20000000200 */
[----:B------:R-:W-:Y:S01]  /*f5e0*/  IMAD.IADD R143, R183, 0x1, R134 ;  /* 0x00000001b78f7824 */ /* 0x000fe200078e0286 */
[----:B-1----:R-:W-:Y:S01]  /*f5f0*/  HMMA.16816.F32 R56, R40, R52, RZ ;  /* 0x000000342838723c */ /* 0x002fe200000018ff */
[----:B------:R-:W-:Y:S01]  /*f600*/  IMAD R3, R3, 0x2, R188 ;  /* 0x0000000203037824 */ /* 0x000fe200078e02bc */
[----:B------:R-:W0:Y:S01]  /*f610*/  LDGDEPBAR ;  /* 0x00000000000079af */ /* 0x000e220000000000 */
[----:B------:R-:W-:-:S05]  /*f620*/  IMAD.IADD R171, R183, 0x1, R134 ;  /* 0x00000001b7ab7824 */ /* 0x000fca00078e0286 */
        /* <DEDUP_REMOVED lines=80> */
[----:B------:R-:W3:Y:S03]  /*fb30*/  LDSM.16.M88.4 R68, [R185+0x11100] ;  /* 0x01110000b944783b */ /* 0x000ee60000000200 */
        /* <DEDUP_REMOVED lines=17> */
[C---:B------:R-:W-:Y:S01]  /*fc50*/  HMMA.16816.F32 R16, R40.reuse, R34, R16 ;  /* 0x000000222810723c */ /* 0x040fe20000001810 */
[----:B------:R-:W-:Y:S07]  /*fc60*/  LDSM.16.M88.4 R32, [R88+0x11900] ;  /* 0x011900005820783b */ /* 0x000fee0000000200 */
[C---:B------:R-:W-:Y:S08]  /*fc70*/  HMMA.16816.F32 R56, R40.reuse, R68, R56 ;  /* 0x000000442838723c */ /* 0x040ff00000001838 */
[C---:B------:R-:W-:Y:S08]  /*fc80*/  HMMA.16816.F32 R72, R40.reuse, R70, R72 ;  /* 0x000000462848723c */ /* 0x040ff00000001848 */
[C---:B-1----:R-:W-:Y:S01]  /*fc90*/  HMMA.16816.F32 R68, R40.reuse, R24, R48 ;  /* 0x000000182844723c */ /* 0x042fe20000001830 */
[----:B------:R-:W-:Y:S07]  /*fca0*/  LDSM.16.M88.4 R48, [R181+0x8000] ;  /* 0x00800000b530783b */ /* 0x000fee0000000200 */
[----:B------:R-:W-:Y:S01]  /*fcb0*/  HMMA.16816.F32 R44, R40, R26, R44 ;  /* 0x0000001a282c723c */ /* 0x000fe2000000182c */
[----:B------:R-:W1:Y:S07]  /*fcc0*/  LDSM.16.M88.4 R24, [R5+0x10900] ;  /* 0x010900000518783b */ /* 0x000e6e0000000200 */
[C---:B--2---:R-:W-:Y:S08]  /*fcd0*/  HMMA.16816.F32 R64, R36.reuse, R28, R64 ;  /* 0x0000001c2440723c */ /* 0x044ff00000001840 */
[C---:B------:R-:W-:Y:S07]  /*fce0*/  HMMA.16816.F32 R20, R36.reuse, R12, R20 ;  /* 0x0000000c2414723c */ /* 0x040fee0000001814 */
[----:B------:R-:W-:Y:S01]  /*fcf0*/  SHF.R.S32.HI R13, RZ, 0x1f, R80 ;  /* 0x0000001fff0d7819 */ /* 0x000fe20000011450 */
[----:B------:R-:W-:Y:S03]  /*fd00*/  HMMA.16816.F32 R16, R36, R14, R16 ;  /* 0x0000000e2410723c */ /* 0x000fe60000001810 */
[----:B------:R-:W-:-:S04]  /*fd10*/  LEA.HI R13, R13, R80, RZ, 0x3 ;  /* 0x000000500d0d7211 */ /* 0x000fc800078f18ff */
[----:B------:R-:W-:Y:S01]  /*fd20*/  LOP3.LUT R15, R6, 0xffffffe0, RZ, 0xc0, !PT ;  /* 0xffffffe0060f7812 */ /* 0x000fe200078ec0ff */
[----:B------:R-:W-:Y:S01]  /*fd30*/  HMMA.16816.F32 R56, R36, R8, R56 ;  /* 0x000000082438723c */ /* 0x000fe20000001838 */
[----:B------:R-:W-:-:S03]  /*fd40*/  LOP3.LUT R29, R13, 0xffffff8, RZ, 0xc0, !PT ;  /* 0x0ffffff80d1d7812 */ /* 0x000fc600078ec0ff */
[C---:B------:R-:W-:Y:S02]  /*fd50*/  IMAD.IADD R6, R82.reuse, 0x1, -R15 ;  /* 0x0000000152067824 */ /* 0x040fe400078e0a0f */
[----:B------:R-:W-:Y:S01]  /*fd60*/  IMAD.IADD R82, R82, 0x1, -R7 ;  /* 0x0000000152527824 */ /* 0x000fe200078e0a07 */
[----:B------:R-:W-:Y:S01]  /*fd70*/  LDSM.16.M88.4 R12, [R5+0x11900] ;  /* 0x01190000050c783b */ /* 0x000fe20000000200 */
[----:B------:R-:W-:Y:S01]  /*fd80*/  HMMA.16816.F32 R72, R36, R10, R72 ;  /* 0x0000000a2448723c */ /* 0x000fe20000001848 */
[----:B------:R-:W-:Y:S01]  /*fd90*/  SHF.R.S32.HI R7, RZ, 0x1f, R6 ;  /* 0x0000001fff077819 */ /* 0x000fe20000011406 */
[----:B------:R-:W-:Y:S01]  /*fda0*/  IMAD.IADD R80, R80, 0x1, -R29 ;  /* 0x0000000150507824 */ /* 0x000fe200078e0a1d */
[----:B------:R2:W3:Y:S01]  /*fdb0*/  LDSM.16.M88.4 R8, [R5+0x11100] ;  /* 0x011100000508783b */ /* 0x0004e20000000200 */
[----:B------:R-:W-:Y:S02]  /*fdc0*/  LEA.HI R213, R82, R82, RZ, 0x1 ;  /* 0x0000005252d57211 */ /* 0x000fe400078f08ff */
[----:B------:R-:W-:-:S02]  /*fdd0*/  LEA.HI R7, R7, R6, RZ, 0x2 ;  /* 0x0000000607077211 */ /* 0x000fc400078f10ff */
[----:B-1----:R-:W-:Y:S01]  /*fde0*/  HMMA.16816.F32 R64, R48, R24, R64 ;  /* 0x000000183040723c */ /* 0x002fe20000001840 */
[----:B------:R-:W-:-:S05]  /*fdf0*/  LOP3.LUT R213, R213, 0x1ffffffe, RZ, 0xc0, !PT ;  /* 0x1ffffffed5d57812 */ /* 0x000fca00078ec0ff */
[----:B------:R-:W-:Y:S01]  /*fe00*/  IMAD.IADD R213, R82, 0x1, -R213 ;  /* 0x0000000152d57824 */ /* 0x000fe200078e0ad5 */
[C---:B------:R-:W-:Y:S01]  /*fe10*/  LEA.HI.SX32 R25, R7.reuse, UR13, 0x1e ;  /* 0x0000000d07197c11 */ /* 0x040fe2000f8ff2ff */
[----:B------:R-:W-:Y:S01]  /*fe20*/  HMMA.16816.F32 R60, R36, R30, R60 ;  /* 0x0000001e243c723c */ /* 0x000fe2000000183c */
[----:B------:R-:W-:Y:S01]  /*fe30*/  LDSM.16.M88.4 R28, [R180+0x8000] ;  /* 0x00800000b41c783b */ /* 0x000fe20000000200 */
[----:B------:R-:W-:Y:S02]  /*fe40*/  LOP3.LUT R7, R7, 0x7ffffffc, RZ, 0xc0, !PT ;  /* 0x7ffffffc07077812 */ /* 0x000fe400078ec0ff */
[----:B------:R-:W-:-:S03]  /*fe50*/  IMAD R80, R80, 0x10, R25 ;  /* 0x0000001050507824 */ /* 0x000fc600078e0219 */
[----:B------:R-:W-:Y:S01]  /*fe60*/  IMAD.IADD R7, R6, 0x1, -R7 ;  /* 0x0000000106077824 */ /* 0x000fe200078e0a07 */
[C---:B------:R-:W-:Y:S01]  /*fe70*/  HMMA.16816.F32 R68, R36.reuse, R32, R68 ;  /* 0x000000202444723c */ /* 0x040fe20000001844 */
[----:B------:R-:W-:Y:S02]  /*fe80*/  IMAD R213, R213, 0x8, R80 ;  /* 0x00000008d5d57824 */ /* 0x000fe400078e0250 */
[----:B------:R-:W-:Y:S02]  /*fe90*/  IMAD.SHL.U32 R214, R7, 0x2, RZ ;  /* 0x0000000207d67824 */ /* 0x000fe400078e00ff */
[----:B--2---:R-:W-:Y:S01]  /*fea0*/  @P0 IMAD.HI.U32 R5, R213, c[0x0][0x2c8], RZ ;  /* 0x0000b200d5050a27 */ /* 0x004fe200078e00ff */
[----:B------:R-:W-:Y:S02]  /*feb0*/  PLOP3.LUT P0, PT, PT, PT, UP2, 0x80, 0x0 ;  /* 0x000000000000781c */ /* 0x000fe40003f0f028 */
[----:B------:R-:W-:Y:S01]  /*fec0*/  HMMA.16816.F32 R44, R36, R34, R44 ;  /* 0x00000022242c723c */ /* 0x000fe2000000182c */
[----:B------:R-:W1:Y:S01]  /*fed0*/  LDSM.16.M88.4 R32, [R2+0x10100] ;  /* 0x010100000220783b */ /* 0x000e620000000200 */
[----:B------:R-:W-:-:S06]  /*fee0*/  IMAD.MOV.U32 R0, RZ, RZ, R213 ;  /* 0x000000ffff007224 */ /* 0x000fcc00078e00d5 */
[----:B------:R-:W-:Y:S03]  /*fef0*/  HMMA.16816.F32 R20, R48, R52, R20 ;  /* 0x000000343014723c */ /* 0x000fe60000001814 */
[----:B------:R-:W-:Y:S01]  /*ff00*/  @P0 SHF.R.U32.HI R0, RZ, c[0x0][0x2cc], R5 ;  /* 0x0000b300ff000a19 */ /* 0x000fe20000011605 */
[----:B------:R-:W-:-:S04]  /*ff10*/  IMAD.U32 R5, RZ, RZ, UR4 ;  /* 0x00000004ff057e24 */ /* 0x000fc8000f8e00ff */
[----:B---3--:R-:W-:Y:S01]  /*ff20*/  HMMA.16816.F32 R56, R48, R8, R56 ;  /* 0x000000083038723c */ /* 0x008fe20000001838 */
[----:B------:R-:W-:-:S04]  /*ff30*/  IADD3 R5, -R214, UR9, R5 ;  /* 0x00000009d6057c10 */ /* 0x000fc8000fffe105 */
[----:B------:R-:W-:-:S03]  /*ff40*/  IADD3 R5, R5, -UR12, RZ ;  /* 0x8000000c05057c10 */ /* 0x000fc6000fffe0ff */
[C---:B------:R-:W-:Y:S01]  /*ff50*/  HMMA.16816.F32 R72, R48.reuse, R10, R72 ;  /* 0x0000000a3048723c */ /* 0x040fe20000001848 */
[----:B------:R-:W-:Y:S07]  /*ff60*/  LDSM.16.M88.4 R8, [R2+0x10900] ;  /* 0x010900000208783b */ /* 0x000fee0000000200 */
[C---:B------:R-:W-:Y:S08]  /*ff70*/  HMMA.16816.F32 R16, R48.reuse, R54, R16 ;  /* 0x000000363010723c */ /* 0x040ff00000001810 */
[C---:B------:R-:W-:Y:S01]  /*ff80*/  HMMA.16816.F32 R68, R48.reuse, R12, R68 ;  /* 0x0000000c3044723c */ /* 0x040fe20000001844 */
[----:B------:R-:W2:Y:S04]  /*ff90*/  SHFL.IDX PT, R12, R0, RZ, 0x1c1f ;  /* 0x001c1fff000c7589 */ /* 0x000ea800000e0000 */
[----:B------:R-:W3:Y:S03]  /*ffa0*/  SHFL.IDX PT, R0, R0, 0x1, 0x1c1f ;  /* 0x003c1f0000007f89 */ /* 0x000ee600000e0000 */
[----:B------:R-:W-:Y:S01]  /*ffb0*/  HMMA.16816.F32 R60, R48, R26, R60 ;  /* 0x0000001a303c723c */ /* 0x000fe2000000183c */
[----:B------:R-:W4:Y:S07]  /*ffc0*/  LDSM.16.M88.4 R24, [R2+0x11100] ;  /* 0x011100000218783b */ /* 0x000f2e0000000200 */
[C---:B-1----:R-:W-:Y:S07]  /*ffd0*/  HMMA.16816.F32 R20, R28.reuse, R32, R20 ;  /* 0x000000201c14723c */ /* 0x042fee0000001814 */
[----:B------:R-:W-:Y:S01]  /*ffe0*/  IADD3 R33, -R214, UR18, RZ ;  /* 0x00000012d6217c10 */ /* 0x000fe2000fffe1ff */
[----:B------:R-:W-:Y:S01]  /*fff0*/  HMMA.16816.F32 R16, R28, R34, R16 ;  /* 0x000000221c10723c */ /* 0x000fe20000001810 */
[----:B--2---:R-:W-:-:S02]  /*10000*/  IMAD.IADD R12, R5, 0x1, R12 ;  /* 0x00000001050c7824 */ /* 0x004fc400078e020c */
[----:B---3--:R-:W-:-:S03]  /*10010*/  IMAD.IADD R0, R5, 0x1, R0 ;  /* 0x0000000105007824 */ /* 0x008fc600078e0200 */
[----:B------:R-:W-:Y:S02]  /*10020*/  IMNMX R7, R33, R12, PT ;  /* 0x0000000c21077217 */ /* 0x000fe40003800200 */
[----:B------:R-:W-:Y:S01]  /*10030*/  HMMA.16816.F32 R44, R48, R14, R44 ;  /* 0x0000000e302c723c */ /* 0x000fe2000000182c */
[----:B------:R-:W1:Y:S01]  /*10040*/  LDSM.16.M88.4 R12, [R2+0x11900] ;  /* 0x01190000020c783b */ /* 0x000e620000000200 */
[----:B------:R-:W-:Y:S01]  /*10050*/  ISETP.GT.AND P0, PT, R7, RZ, PT ;  /* 0x000000ff0700720c */ /* 0x000fe20003f04270 */
[----:B------:R-:W-:-:S04]  /*10060*/  DEPBAR.LE SB0, 0x2 ;  /* 0x000080800000791a */ /* 0x000fc80000000000 */
[----:B------:R-:W-:Y:S01]  /*10070*/  IMNMX R33, R33, R0, PT ;  /* 0x0000000021217217 */ /* 0x000fe20003800200 */
[----:B------:R-:W-:Y:S01]  /*10080*/  HMMA.16816.F32 R64, R28, R8, R64 ;  /* 0x000000081c40723c */ /* 0x000fe20000001840 */
[----:B------:R-:W-:Y:S01]  /*10090*/  FSEL R32, R20, -INF , P0 ;  /* 0xff80000014207808 */ /* 0x000fe20000000000 */
[----:B------:R-:W-:Y:S01]  /*100a0*/  BAR.SYNC.DEFER_BLOCKING 0x0 ;  /* 0x0000000000007b1d */ /* 0x000fe20000010000 */
[----:B------:R-:W-:-:S04]  /*100b0*/  ISETP.GT.AND P0, PT, R7, 0x1, PT ;  /* 0x000000010700780c */ /* 0x000fc80003f04270 */
[----:B------:R-:W-:Y:S01]  /*100c0*/  FSEL R21, R21, -INF , P0 ;  /* 0xff80000015157808 */ /* 0x000fe20000000000 */
[----:B------:R-:W-:Y:S01]  /*100d0*/  HMMA.16816.F32 R60, R28, R10, R60 ;  /* 0x0000000a1c3c723c */ /* 0x000fe2000000183c */
[----:B------:R-:W-:-:S04]  /*100e0*/  ISETP.GT.AND P0, PT, R7, 0x8, PT ;  /* 0x000000080700780c */ /* 0x000fc80003f04270 */
[----:B------:R-:W-:Y:S02]  /*100f0*/  FSEL R34, R16, -INF , P0 ;  /* 0xff80000010227808 */ /* 0x000fe40000000000 */
[----:B------:R-:W-:Y:S01]  /*10100*/  ISETP.GT.AND P0, PT, R7, 0x9, PT ;  /* 0x000000090700780c */ /* 0x000fe20003f04270 */
[C---:B----4-:R-:W-:Y:S07]  /*10110*/  HMMA.16816.F32 R56, R28.reuse, R24, R56 ;  /* 0x000000181c38723c */ /* 0x050fee0000001838 */
[----:B------:R-:W-:Y:S01]  /*10120*/  FSEL R24, R17, -INF , P0 ;  /* 0xff80000011187808 */ /* 0x000fe20000000000 */
[C---:B------:R-:W-:Y:S01]  /*10130*/  HMMA.16816.F32 R72, R28.reuse, R26, R72 ;  /* 0x0000001a1c48723c */ /* 0x040fe20000001848 */
[C---:B------:R-:W-:Y:S01]  /*10140*/  ISETP.GT.AND P0, PT, R7.reuse, 0x10, PT ;  /* 0x000000100700780c */ /* 0x040fe20003f04270 */
[----:B------:R-:W-:Y:S03]  /*10150*/  LDSM.16.MT88.4 R112, [R134+0x100] ;  /* 0x000100008670783b */ /* 0x000fe60000004200 */
[----:B------:R-:W-:Y:S01]  /*10160*/  FSEL R16, R64, -INF , P0 ;  /* 0xff80000040107808 */ /* 0x000fe20000000000 */
[----:B------:R-:W-:Y:S01]  /*10170*/  LDSM.16.MT88.4 R40, [R135+0x2100] ;  /* 0x002100008728783b */ /* 0x000fe20000004200 */
[----:B------:R-:W-:Y:S01]  /*10180*/  ISETP.GT.AND P0, PT, R7, 0x11, PT ;  /* 0x000000110700780c */ /* 0x000fe20003f04270 */
[----:B-1----:R-:W-:Y:S02]  /*10190*/  HMMA.16816.F32 R68, R28, R12, R68 ;  /* 0x0000000c1c44723c */ /* 0x002fe40000001844 */
[----:B------:R-:W-:Y:S01]  /*101a0*/  LDSM.16.MT88.4 R104, [R188+0x100] ;  /* 0x00010000bc68783b */ /* 0x000fe20000004200 */
[----:B------:R-:W-:-:S02]  /*101b0*/  FSEL R20, R65, -INF , P0 ;  /* 0xff80000041147808 */ /* 0x000fc40000000000 */
[C---:B------:R-:W-:Y:S01]  /*101c0*/  ISETP.GT.AND P0, PT, R7.reuse, 0x18, PT ;  /* 0x000000180700780c */ /* 0x040fe20003f04270 */
[----:B------:R-:W-:Y:S03]  /*101d0*/  LDSM.16.MT88.4 R48, [R188+0x2100] ;  /* 0x00210000bc30783b */ /* 0x000fe60000004200 */
[----:B------:R-:W-:Y:S01]  /*101e0*/  FSEL R60, R60, -INF , P0 ;  /* 0xff8000003c3c7808 */ /* 0x000fe20000000000 */
[----:B------:R-:W-:Y:S01]  /*101f0*/  HMMA.16816.F32 R44, R28, R14, R44 ;  /* 0x0000000e1c2c723c */ /* 0x000fe2000000182c */
[----:B------:R-:W-:Y:S01]  /*10200*/  ISETP.GT.AND P0, PT, R7, 0x19, PT ;  /* 0x000000190700780c */ /* 0x000fe20003f04270 */
[----:B------:R-:W-:Y:S03]  /*10210*/  LDSM.16.MT88.4 R80, [R188+0x4100] ;  /* 0x00410000bc50783b */ /* 0x000fe60000004200 */
[----:B------:R-:W-:Y:S01]  /*10220*/  FSEL R6, R61, -INF , P0 ;  /* 0xff8000003d067808 */ /* 0x000fe20000000000 */
[----:B------:R-:W-:Y:S01]  /*10230*/  LDSM.16.MT88.4 R124, [R135+0x100] ;  /* 0x00010000877c783b */ /* 0x000fe20000004200 */
[----:B------:R-:W-:-:S03]  /*10240*/  ISETP.GT.AND P0, PT, R7, 0x20, PT ;  /* 0x000000200700780c */ /* 0x000fc60003f04270 */
[----:B------:R-:W-:Y:S01]  /*10250*/  LDSM.16.MT88.4 R120, [R3+0x100] ;  /* 0x000100000378783b */ /* 0x000fe20000004200 */
[----:B------:R-:W-:Y:S02]  /*10260*/  FSEL R162, R56, -INF , P0 ;  /* 0xff80000038a27808 */ /* 0x000fe40000000000 */
[----:B------:R-:W-:Y:S01]  /*10270*/  ISETP.GT.AND P0, PT, R7, 0x21, PT ;  /* 0x000000210700780c */ /* 0x000fe20003f04270 */
[----:B------:R-:W-:Y:S03]  /*10280*/  LDSM.16.MT88.4 R88, [R134+0x4100] ;  /* 0x004100008658783b */ /* 0x000fe60000004200 */
[----:B------:R-:W-:Y:S01]  /*10290*/  FSEL R220, R57, -INF , P0 ;  /* 0xff80000039dc7808 */ /* 0x000fe20000000000 */
[----:B------:R-:W-:Y:S01]  /*102a0*/  LDSM.16.MT88.4 R136, [R188+0x2900] ;  /* 0x00290000bc88783b */ /* 0x000fe20000004200 */
[----:B------:R-:W-:-:S03]  /*102b0*/  ISETP.GT.AND P0, PT, R7, 0x28, PT ;  /* 0x000000280700780c */ /* 0x000fc60003f04270 */
[----:B------:R-:W-:Y:S01]  /*102c0*/  LDSM.16.MT88.4 R28, [R135+0x900] ;  /* 0x00090000871c783b */ /* 0x000fe20000004200 */
[----:B------:R-:W-:Y:S02]  /*102d0*/  FSEL R218, R72, -INF , P0 ;  /* 0xff80000048da7808 */ /* 0x000fe40000000000 */
[----:B------:R-:W-:-:S04]  /*102e0*/  ISETP.GT.AND P0, PT, R7, 0x29, PT ;  /* 0x000000290700780c */ /* 0x000fc80003f04270 */
[----:B------:R-:W-:Y:S02]  /*102f0*/  FSEL R164, R73, -INF , P0 ;  /* 0xff80000049a47808 */ /* 0x000fe40000000000 */
[----:B------:R-:W-:-:S04]  /*10300*/  ISETP.GT.AND P0, PT, R7, 0x30, PT ;  /* 0x000000300700780c */ /* 0x000fc80003f04270 */
[----:B------:R-:W-:Y:S02]  /*10310*/  FSEL R186, R68, -INF , P0 ;  /* 0xff80000044ba7808 */ /* 0x000fe40000000000 */
[----:B------:R-:W-:-:S04]  /*10320*/  ISETP.GT.AND P0, PT, R7, 0x31, PT ;  /* 0x000000310700780c */ /* 0x000fc80003f04270 */
[----:B------:R-:W-:Y:S02]  /*10330*/  FSEL R178, R69, -INF , P0 ;  /* 0xff80000045b27808 */ /* 0x000fe40000000000 */
[----:B------:R-:W-:-:S04]  /*10340*/  ISETP.GT.AND P0, PT, R7, 0x38, PT ;  /* 0x000000380700780c */ /* 0x000fc80003f04270 */
[----:B------:R-:W-:Y:S02]  /*10350*/  FSEL R176, R44, -INF , P0 ;  /* 0xff8000002cb07808 */ /* 0x000fe40000000000 */
[----:B------:R-:W-:Y:S02]  /*10360*/  ISETP.GT.AND P0, PT, R7, 0x39, PT ;  /* 0x000000390700780c */ /* 0x000fe40003f04270 */
[----:B------:R-:W-:Y:S02]  /*10370*/  FMNMX.FTZ R7, R32, R21, !PT ;  /* 0x0000001520077209 */ /* 0x000fe40007810000 */
[----:B------:R-:W-:Y:S02]  /*10380*/  FSEL R174, R45, -INF , P0 ;  /* 0xff8000002dae7808 */ /* 0x000fe40000000000 */
[----:B------:R-:W-:Y:S02]  /*10390*/  ISETP.GT.AND P0, PT, R33, RZ, PT ;  /* 0x000000ff2100720c */ /* 0x000fe40003f04270 */
[----:B------:R-:W-:-:S02]  /*103a0*/  FMNMX.FTZ R7, R34, R7, !PT ;  /* 0x0000000722077209 */ /* 0x000fc40007810000 */
[----:B------:R-:W-:Y:S02]  /*103b0*/  FSEL R5, R22, -INF , P0 ;  /* 0xff80000016057808 */ /* 0x000fe40000000000 */
[----:B------:R-:W-:Y:S02]  /*103c0*/  ISETP.GT.AND P0, PT, R33, 0x1, PT ;  /* 0x000000012100780c */ /* 0x000fe40003f04270 */
[----:B------:R-:W-:Y:S02]  /*103d0*/  FMNMX.FTZ R7, R24, R7, !PT ;  /* 0x0000000718077209 */ /* 0x000fe40007810000 */
[----:B------:R-:W-:Y:S02]  /*103e0*/  FSEL R26, R23, -INF , P0 ;  /* 0xff800000171a7808 */ /* 0x000fe40000000000 */
[----:B------:R-:W-:Y:S02]  /*103f0*/  ISETP.GT.AND P0, PT, R33, 0x8, PT ;  /* 0x000000082100780c */ /* 0x000fe40003f04270 */
        /* <DEDUP_REMOVED lines=10> */
[----:B------:R-:W-:Y:S02]  /*104a0*/  FMNMX.FTZ R7, R6, R7, !PT ;  /* 0x0000000706077209 */ /* 0x000fe40007810000 */
[----:B------:R-:W-:Y:S02]  /*104b0*/  FSEL R12, R67, -INF , P0 ;  /* 0xff800000430c7808 */ /* 0x000fe40000000000 */
[----:B------:R-:W-:Y:S01]  /*104c0*/  FMNMX.FTZ R9, R22, R9, !PT ;  /* 0x0000000916097209 */ /* 0x000fe20007810000 */
[----:B------:R-:W-:Y:S01]  /*104d0*/  LDSM.16.MT88.4 R64, [R143+0x2100] ;  /* 0x002100008f40783b */ /* 0x000fe20000004200 */
[----:B------:R-:W-:-:S02]  /*104e0*/  ISETP.GT.AND P0, PT, R33, 0x18, PT ;  /* 0x000000182100780c */ /* 0x000fc40003f04270 */
[----:B------:R-:W-:Y:S02]  /*104f0*/  FMNMX.FTZ R7, R162, R7, !PT ;  /* 0x00000007a2077209 */ /* 0x000fe40007810000 */
[----:B------:R-:W-:Y:S02]  /*10500*/  FMNMX.FTZ R9, R18, R9, !PT ;  /* 0x0000000912097209 */ /* 0x000fe40007810000 */
[----:B------:R-:W-:Y:S02]  /*10510*/  FSEL R10, R62, -INF , P0 ;  /* 0xff8000003e0a7808 */ /* 0x000fe40000000000 */
[----:B------:R-:W-:Y:S02]  /*10520*/  FMNMX.FTZ R7, R220, R7, !PT ;  /* 0x00000007dc077209 */ /* 0x000fe40007810000 */
[----:B------:R-:W-:Y:S02]  /*10530*/  ISETP.GT.AND P0, PT, R33, 0x19, PT ;  /* 0x000000192100780c */ /* 0x000fe40003f04270 */
[----:B------:R-:W-:-:S02]  /*10540*/  FMNMX.FTZ R9, R14, R9, !PT ;  /* 0x000000090e097209 */ /* 0x000fc40007810000 */
[----:B------:R-:W-:Y:S02]  /*10550*/  FMNMX.FTZ R7, R218, R7, !PT ;  /* 0x00000007da077209 */ /* 0x000fe40007810000 */
[----:B------:R-:W-:Y:S02]  /*10560*/  FSEL R8, R63, -INF , P0 ;  /* 0xff8000003f087808 */ /* 0x000fe40000000000 */
[----:B------:R-:W-:Y:S02]  /*10570*/  ISETP.GT.AND P0, PT, R33, 0x20, PT ;  /* 0x000000202100780c */ /* 0x000fe40003f04270 */
[----:B------:R-:W-:Y:S02]  /*10580*/  FMNMX.FTZ R9, R12, R9, !PT ;  /* 0x000000090c097209 */ /* 0x000fe40007810000 */
[----:B------:R-:W-:Y:S02]  /*10590*/  FMNMX.FTZ R7, R164, R7, !PT ;  /* 0x00000007a4077209 */ /* 0x000fe40007810000 */
[----:B------:R-:W-:-:S02]  /*105a0*/  FSEL R216, R58, -INF , P0 ;  /* 0xff8000003ad87808 */ /* 0x000fc40000000000 */
        /* <DEDUP_REMOVED lines=15> */
[C---:B------:R-:W-:Y:S01]  /*106a0*/  ISETP.GT.AND P0, PT, R33.reuse, 0x30, PT ;  /* 0x000000302100780c */ /* 0x040fe20003f04270 */
[----:B------:R-:W-:Y:S01]  /*106b0*/  LDSM.16.MT88.4 R72, [R135+0x4100] ;  /* 0x004100008748783b */ /* 0x000fe20000004200 */
[----:B------:R-:W-:Y:S02]  /*106c0*/  FMNMX.FTZ R9, R206, R7, !PT ;  /* 0x00000007ce097209 */ /* 0x000fe40007810000 */
[----:B------:R-:W-:Y:S01]  /*106d0*/  FSEL R172, R70, -INF , P0 ;  /* 0xff80000046ac7808 */ /* 0x000fe20000000000 */
[----:B------:R-:W1:Y:S01]  /*106e0*/  SHFL.BFLY PT, R7, R0, 0x2, 0x1f ;  /* 0x0c401f0000077f89 */ /* 0x000e6200000e0000 */
[----:B------:R-:W-:-:S02]  /*106f0*/  ISETP.GT.AND P0, PT, R33, 0x31, PT ;  /* 0x000000312100780c */ /* 0x000fc40003f04270 */
[----:B------:R-:W-:Y:S02]  /*10700*/  FMNMX.FTZ R9, R170, R9, !PT ;  /* 0x00000009aa097209 */ /* 0x000fe40007810000 */
[----:B------:R-:W-:Y:S02]  /*10710*/  FSEL R142, R71, -INF , P0 ;  /* 0xff800000478e7808 */ /* 0x000fe40000000000 */
[C---:B------:R-:W-:Y:S02]  /*10720*/  ISETP.GT.AND P0, PT, R33.reuse, 0x38, PT ;  /* 0x000000382100780c */ /* 0x040fe40003f04270 */
[----:B------:R-:W-:Y:S02]  /*10730*/  FMNMX.FTZ R9, R172, R9, !PT ;  /* 0x00000009ac097209 */ /* 0x000fe40007810000 */
[----:B------:R-:W-:Y:S02]  /*10740*/  FSEL R140, R46, -INF , P0 ;  /* 0xff8000002e8c7808 */ /* 0x000fe40000000000 */
[----:B------:R-:W-:-:S02]  /*10750*/  ISETP.GT.AND P0, PT, R33, 0x39, PT ;  /* 0x000000392100780c */ /* 0x000fc40003f04270 */
[----:B------:R-:W-:Y:S02]  /*10760*/  FMNMX.FTZ R9, R142, R9, !PT ;  /* 0x000000098e097209 */ /* 0x000fe40007810000 */
[----:B------:R-:W-:Y:S02]  /*10770*/  FSEL R166, R47, -INF , P0 ;  /* 0xff8000002fa67808 */ /* 0x000fe40000000000 */
[----:B------:R-:W-:-:S04]  /*10780*/  FMNMX.FTZ R9, R140, R9, !PT ;  /* 0x000000098c097209 */ /* 0x000fc80007810000 */
[----:B------:R-:W-:Y:S02]  /*10790*/  FMNMX.FTZ R9, R166, R9, !PT ;  /* 0x00000009a6097209 */ /* 0x000fe40007810000 */
[----:B-1----:R-:W-:-:S03]  /*107a0*/  FMNMX.FTZ R11, R0, R7, !PT ;  /* 0x00000007000b7209 */ /* 0x002fc60007810000 */
[----:B------:R-:W1:Y:S04]  /*107b0*/  SHFL.BFLY PT, R0, R9, 0x2, 0x1f ;  /* 0x0c401f0009007f89 */ /* 0x000e6800000e0000 */
[----:B------:R-:W2:Y:S01]  /*107c0*/  SHFL.BFLY PT, R2, R11, 0x1, 0x1f ;  /* 0x0c201f000b027f89 */ /* 0x000ea200000e0000 */
[----:B-1----:R-:W-:Y:S02]  /*107d0*/  FMNMX.FTZ R7, R9, R0, !PT ;  /* 0x0000000009077209 */ /* 0x002fe40007810000 */
[----:B--2---:R-:W-:-:S03]  /*107e0*/  FMNMX.FTZ R2, R11, R2, !PT ;  /* 0x000000020b027209 */ /* 0x004fc60007810000 */
        /* <DEDUP_REMOVED lines=11> */
[----:B-1----:R-:W-:Y:S01]  /*108a0*/  FMNMX.FTZ R0, R7, R0, !PT ;  /* 0x0000000007007209 */ /* 0x002fe20007810000 */
[----:B------:R-:W-:-:S02]  /*108b0*/  FFMA.FTZ R154, R16, c[0x0][0x2d0], -R141 ;  /* 0x0000b400109a7a23 */ /* 0x000fc4000001088d */
[--C-:B------:R-:W-:Y:S01]  /*108c0*/  FFMA.FTZ R147, R20, c[0x0][0x2d0], -R141.reuse ;  /* 0x0000b40014937a23 */ /* 0x100fe2000001088d */
[C---:B------:R-:W-:Y:S01]  /*108d0*/  FSETP.NEU.FTZ.AND P0, PT, R0.reuse, -INF , PT ;  /* 0xff8000000000780b */ /* 0x040fe20003f1d000 */
[----:B------:R-:W-:Y:S01]  /*108e0*/  FMUL.FTZ R161, R0, c[0x0][0x2d0] ;  /* 0x0000b40000a17a20 */ /* 0x000fe20000410000 */
[----:B------:R-:W1:Y:S01]  /*108f0*/  MUFU.EX2 R151, R151 ;  /* 0x0000009700977308 */ /* 0x000e620000000800 */
        /* <DEDUP_REMOVED lines=9> */
[----:B------:R2:W3:Y:S01]  /*10990*/  LDSM.16.MT88.4 R4, [R3+0x4100] ;  /* 0x004100000304783b */ /* 0x0004e20000004200 */
[--C-:B------:R-:W-:Y:S02]  /*109a0*/  FFMA.FTZ R153, R22, c[0x0][0x2d0], -R161.reuse ;  /* 0x0000b40016997a23 */ /* 0x100fe400000108a1 */
[--C-:B------:R-:W-:Y:S01]  /*109b0*/  FFMA.FTZ R150, R18, c[0x0][0x2d0], -R161.reuse ;  /* 0x0000b40012967a23 */ /* 0x100fe200000108a1 */
[----:B------:R-:W4:Y:S01]  /*109c0*/  MUFU.EX2 R149, R149 ;  /* 0x0000009500957308 */ /* 0x000f220000000800 */
[--C-:B------:R-:W-:Y:S01]  /*109d0*/  FFMA.FTZ R146, R10, c[0x0][0x2d0], -R161.reuse ;  /* 0x0000b4000a927a23 */ /* 0x100fe200000108a1 */
[----:B------:R-:W-:Y:S01]  /*109e0*/  LDSM.16.MT88.4 R16, [R135+0x2900] ;  /* 0x002900008710783b */ /* 0x000fe20000004200 */
[----:B-1----:R-:W-:Y:S01]  /*109f0*/  F2FP.PACK_AB R96, R151, R158 ;  /* 0x0000009e9760723e */ /* 0x002fe200000000ff */
[--C-:B------:R-:W-:Y:S02]  /*10a00*/  FFMA.FTZ R152, R14, c[0x0][0x2d0], -R161.reuse ;  /* 0x0000b4000e987a23 */ /* 0x100fe400000108a1 */
[----:B------:R-:W-:Y:S01]  /*10a10*/  FFMA.FTZ R145, R12, c[0x0][0x2d0], -R161 ;  /* 0x0000b4000c917a23 */ /* 0x000fe200000108a1 */
[----:B------:R-:W-:Y:S01]  /*10a20*/  LDSM.16.MT88.4 R20, [R188+0x900] ;  /* 0x00090000bc14783b */ /* 0x000fe20000004200 */
[----:B------:R-:W-:Y:S01]  /*10a30*/  MUFU.EX2 R160, R160 ;  /* 0x000000a000a07308 */ /* 0x000fe20000000800 */
[----:B------:R-:W-:-:S02]  /*10a40*/  FFMA.FTZ R164, R164, c[0x0][0x2d0], -R141 ;  /* 0x0000b400a4a47a23 */ /* 0x000fc4000001088d */
[----:B------:R-:W-:Y:S01]  /*10a50*/  LDSM.16.MT88.4 R12, [R134+0x2900] ;  /* 0x00290000860c783b */ /* 0x000fe20000004200 */
[--C-:B------:R-:W-:Y:S02]  /*10a60*/  FFMA.FTZ R163, R216, c[0x0][0x2d0], -R161.reuse ;  /* 0x0000b400d8a37a23 */ /* 0x100fe400000108a1 */
[--C-:B------:R-:W-:Y:S01]  /*10a70*/  FFMA.FTZ R168, R168, c[0x0][0x2d0], -R161.reuse ;  /* 0x0000b400a8a87a23 */ /* 0x100fe200000108a1 */
[----:B------:R-:W-:Y:S01]  /*10a80*/  LDSM.16.MT88.4 R24, [R143+0x900] ;  /* 0x000900008f18783b */ /* 0x000fe20000004200 */
[----:B------:R-:W1:Y:S01]  /*10a90*/  MUFU.EX2 R155, R155 ;  /* 0x0000009b009b7308 */ /* 0x000e620000000800 */
[----:B----4-:R-:W-:Y:S01]  /*10aa0*/  F2FP.PACK_AB R98, R149, R156 ;  /* 0x0000009c9562723e */ /* 0x010fe200000000ff */
[--C-:B------:R-:W-:Y:S02]  /*10ab0*/  FFMA.FTZ R165, R206, c[0x0][0x2d0], -R161.reuse ;  /* 0x0000b400cea57a23 */ /* 0x100fe400000108a1 */
[--C-:B--2---:R-:W-:Y:S02]  /*10ac0*/  FFMA.FTZ R3, R8, c[0x0][0x2d0], -R161.reuse ;  /* 0x0000b40008037a23 */ /* 0x104fe400000108a1 */
[----:B------:R-:W2:Y:S01]  /*10ad0*/  LDSM.16.MT88.4 R8, [R134+0x900] ;  /* 0x000900008608783b */ /* 0x000ea20000004200 */
[----:B------:R-:W-:Y:S01]  /*10ae0*/  FFMA.FTZ R170, R170, c[0x0][0x2d0], -R161 ;  /* 0x0000b400aaaa7a23 */ /* 0x000fe200000108a1 */
[----:B------:R-:W-:Y:S01]  /*10af0*/  MUFU.EX2 R153, R153 ;  /* 0x0000009900997308 */ /* 0x000fe20000000800 */
[----:B------:R-:W-:-:S02]  /*10b00*/  FFMA.FTZ R169, R176, c[0x0][0x2d0], -R141 ;  /* 0x0000b400b0a97a23 */ /* 0x000fc4000001088d */
[----:B------:R-:W-:Y:S02]  /*10b10*/  IMAD.IADD R176, R183, 0x1, R135 ;  /* 0x00000001b7b07824 */ /* 0x000fe400078e0287 */
[--C-:B------:R-:W-:Y:S02]  /*10b20*/  FFMA.FTZ R167, R186, c[0x0][0x2d0], -R141.reuse ;  /* 0x0000b400baa77a23 */ /* 0x100fe4000001088d */
[--C-:B------:R-:W-:Y:S01]  /*10b30*/  FFMA.FTZ R178, R178, c[0x0][0x2d0], -R141.reuse ;  /* 0x0000b400b2b27a23 */ /* 0x100fe2000001088d */
[----:B------:R-:W4:Y:S01]  /*10b40*/  MUFU.EX2 R150, R150 ;  /* 0x0000009600967308 */ /* 0x000f220000000800 */
[----:B-1----:R-:W-:Y:S01]  /*10b50*/  F2FP.PACK_AB R97, R155, R160 ;  /* 0x000000a09b61723e */ /* 0x002fe200000000ff */
[----:B------:R-:W-:Y:S02]  /*10b60*/  FFMA.FTZ R174, R174, c[0x0][0x2d0], -R141 ;  /* 0x0000b400aeae7a23 */ /* 0x000fe4000001088d */
[--C-:B------:R-:W-:Y:S02]  /*10b70*/  FFMA.FTZ R172, R172, c[0x0][0x2d0], -R161.reuse ;  /* 0x0000b400acac7a23 */ /* 0x100fe400000108a1 */
[----:B------:R-:W-:-:S02]  /*10b80*/  FFMA.FTZ R173, R142, c[0x0][0x2d0], -R161 ;  /* 0x0000b4008ead7a23 */ /* 0x000fc400000108a1 */
[----:B------:R-:W-:Y:S01]  /*10b90*/  MUFU.EX2 R154, R154 ;  /* 0x0000009a009a7308 */ /* 0x000fe20000000800 */
[--C-:B------:R-:W-:Y:S02]  /*10ba0*/  FFMA.FTZ R175, R140, c[0x0][0x2d0], -R161.reuse ;  /* 0x0000b4008caf7a23 */ /* 0x100fe400000108a1 */
[----:B------:R-:W-:Y:S02]  /*10bb0*/  FFMA.FTZ R206, R166, c[0x0][0x2d0], -R161 ;  /* 0x0000b400a6ce7a23 */ /* 0x000fe400000108a1 */
[----:B------:R-:W-:Y:S02]  /*10bc0*/  FADD.FTZ R151, R158, R151 ;  /* 0x000000979e977221 */ /* 0x000fe40000010000 */
[----:B------:R-:W-:Y:S01]  /*10bd0*/  FADD.FTZ R160, R160, R155 ;  /* 0x0000009ba0a07221 */ /* 0x000fe20000010000 */
[----:B----4-:R-:W-:Y:S01]  /*10be0*/  F2FP.PACK_AB R99, R150, R153 ;  /* 0x000000999663723e */ /* 0x010fe200000000ff */
[----:B------:R-:W1:Y:S01]  /*10bf0*/  MUFU.EX2 R147, R147 ;  /* 0x0000009300937308 */ /* 0x000e620000000800 */
        /* <DEDUP_REMOVED lines=255> */
.L_x_2961:
        /* <DEDUP_REMOVED lines=27> */
.L_x_2965:
        /* <DEDUP_REMOVED lines=8> */
[----:B-1----:R1:W2:Y:S04]  /*11e20*/  LDSM.16.M88.4 R140, [R0+0xc100] ;  /* 0x00c10000008c783b */ /* 0x0022a80000000200 */
        /* <DEDUP_REMOVED lines=13> */
[----:B------:R-:W-:Y:S01]  /*11f00*/  SHF.L.U64.HI R6, R212, 0x1, R209 ;  /* 0x00000001d4067819 */ /* 0x000fe200000102d1 */
        /* <DEDUP_REMOVED lines=8> */
[----:B------:R-:W-:Y:S02]  /*11f90*/  IADD3 R5, P0, R5, R8, RZ ;  /* 0x0000000805057210 */ /* 0x000fe40007f1e0ff */
[----:B------:R-:W-:Y:S02]  /*11fa0*/  IADD3 R8, -R210, 0x10, RZ ;  /* 0x00000010d2087810 */ /* 0x000fe40007ffe1ff */
[----:B-1----:R-:W-:Y:S01]  /*11fb0*/  IADD3.X R0, R192, R9, R7, P0, !PT ;  /* 0x00000009c0007210 */ /* 0x002fe200007fe407 */
[----:B------:R-:W-:Y:S01]  /*11fc0*/  IMAD.SHL.U32 R7, R212, 0x2, RZ ;  /* 0x00000002d4077824 */ /* 0x000fe200078e00ff */
[C---:B------:R-:W-:Y:S02]  /*11fd0*/  LEA R4, P0, R5.reuse, c[0x0][0x1f8], 0x1 ;  /* 0x00007e0005047a11 */ /* 0x040fe400078008ff */
[----:B------:R-:W-:Y:S02]  /*11fe0*/  LOP3.LUT R8, R8, 0xf, RZ, 0xc0, !PT ;  /* 0x0000000f08087812 */ /* 0x000fe400078ec0ff */
[----:B------:R-:W-:Y:S01]  /*11ff0*/  LEA.HI.X R18, R5, c[0x0][0x1fc], R0, 0x1, P0 ;  /* 0x00007f0005127a11 */ /* 0x000fe200000f0c00 */
[----:B------:R-:W1:Y:S01]  /*12000*/  SHFL.IDX PT, R10, R4, 0x1, 0x181f ;  /* 0x00381f00040a7f89 */ /* 0x000e6200000e0000 */
[----:B------:R-:W-:Y:S02]  /*12010*/  SEL R5, RZ, 0x10, P5 ;  /* 0x00000010ff057807 */ /* 0x000fe40002800000 */
[----:B------:R-:W-:Y:S01]  /*12020*/  SEL R0, RZ, 0x10, P4 ;  /* 0x00000010ff007807 */ /* 0x000fe20002000000 */
[----:B------:R-:W5:Y:S01]  /*12030*/  SHFL.IDX PT, R11, R18, 0x1, 0x181f ;  /* 0x00381f00120b7f89 */ /* 0x000f6200000e0000 */
[C---:B------:R-:W-:Y:S02]  /*12040*/  IADD3 R14, -R5.reuse, 0x10, RZ ;  /* 0x00000010050e7810 */ /* 0x040fe40007ffe1ff */
[----:B------:R-:W-:Y:S01]  /*12050*/  ISETP.NE.U32.AND P2, PT, R5, RZ, PT ;  /* 0x000000ff0500720c */ /* 0x000fe20003f45070 */
[----:B------:R4:W3:Y:S01]  /*12060*/  SHFL.IDX PT, R12, R4, RZ, 0x181f ;  /* 0x00181fff040c7589 */ /* 0x0008e200000e0000 */
[----:B------:R-:W-:Y:S02]  /*12070*/  LOP3.LUT R14, R14, 0xf, RZ, 0xc0, !PT ;  /* 0x0000000f0e0e7812 */ /* 0x000fe400078ec0ff */
[----:B------:R-:W-:Y:S01]  /*12080*/  IADD3 R9, -R0, 0x10, RZ ;  /* 0x0000001000097810 */ /* 0x000fe20007ffe1ff */
[----:B------:R2:W2:Y:S03]  /*12090*/  SHFL.IDX PT, R13, R18, RZ, 0x181f ;  /* 0x00181fff120d7589 */ /* 0x0004a600000e0000 */
[----:B------:R-:W-:Y:S02]  /*120a0*/  LOP3.LUT R9, R9, 0xf, RZ, 0xc0, !PT ;  /* 0x0000000f09097812 */ /* 0x000fe400078ec0ff */
[----:B----4-:R-:W-:Y:S02]  /*120b0*/  SHF.L.U64.HI R4, R208, 0x1, R211 ;  /* 0x00000001d0047819 */ /* 0x010fe400000102d3 */
[-C--:B-1----:R-:W-:Y:S04]  /*120c0*/  IADD3 R14, P1, P0, R14, R10.reuse, R7 ;  /* 0x0000000a0e0e7210 */ /* 0x082fe8000783e007 */
[-C--:B-----5:R-:W-:Y:S02]  /*120d0*/  IADD3.X R15, RZ, R11.reuse, R6, P1, P0 ;  /* 0x0000000bff0f7210 */ /* 0x0a0fe40000fe0406 */
[-C--:B------:R-:W-:Y:S04]  /*120e0*/  IADD3 R16, P1, P0, R9, R10.reuse, R2 ;  /* 0x0000000a09107210 */ /* 0x080fe8000783e002 */
[-C--:B------:R-:W-:Y:S02]  /*120f0*/  IADD3.X R17, RZ, R11.reuse, R4, P1, P0 ;  /* 0x0000000bff117210 */ /* 0x080fe40000fe0404 */
[----:B------:R-:W-:Y:S04]  /*12100*/  IADD3 R8, P1, P0, R8, R10, R215 ;  /* 0x0000000a08087210 */ /* 0x000fe8000783e0d7 */
[----:B------:R-:W-:Y:S02]  /*12110*/  IADD3.X R9, RZ, R11, R216, P1, P0 ;  /* 0x0000000bff097210 */ /* 0x000fe40000fe04d8 */
[C---:B---3--:R-:W-:Y:S01]  /*12120*/  IADD3 R10, P1, R12.reuse, R7, RZ ;  /* 0x000000070c0a7210 */ /* 0x048fe20007f3e0ff */
[----:B------:R-:W-:Y:S01]  /*12130*/  IMAD.U32 R7, RZ, RZ, UR6 ;  /* 0x00000006ff077e24 */ /* 0x000fe2000f8e00ff */
[----:B--2---:R-:W-:Y:S03]  /*12140*/  IADD3 R18, P0, R12, R2, RZ ;  /* 0x000000020c127210 */ /* 0x004fe60007f1e0ff */
[----:B------:R-:W-:Y:S01]  /*12150*/  IMAD.X R11, R13, 0x1, R6, P1 ;  /* 0x000000010d0b7824 */ /* 0x000fe200008e0606 */
[----:B------:R-:W-:Y:S01]  /*12160*/  ISETP.NE.U32.AND P1, PT, R0, RZ, PT ;  /* 0x000000ff0000720c */ /* 0x000fe20003f25070 */
[----:B------:R-:W-:Y:S02]  /*12170*/  IMAD R5, R7, 0x6000, R196 ;  /* 0x0000600007057824 */ /* 0x000fe400078e02c4 */
        /* <DEDUP_REMOVED lines=10> */
.L_x_2963:
        /* <DEDUP_REMOVED lines=11> */
[----:B------:R-:W-:Y:S05]  /*122d0*/  UISETP.GE.AND UP1, UPT, UR6, 0x1, UPT ;  /* 0x000000010600788c */ /* 0x000fea000bf26270 */
[C---:B---3--:R-:W-:Y:S01]  /*122e0*/  HMMA.16816.F32 R12, R136.reuse, R144, RZ ;  /* 0x00000090880c723c */ /* 0x048fe200000018ff */
[----:B------:R-:W-:Y:S07]  /*122f0*/  LDSM.16.M88.4 R168, [R0+0x800] ;  /* 0x0008000000a8783b */ /* 0x000fee0000000200 */
[C---:B------:R-:W-:Y:S01]  /*12300*/  HMMA.16816.F32 R16, R136.reuse, R146, RZ ;  /* 0x000000928810723c */ /* 0x040fe200000018ff */
[----:B------:R-:W1:Y:S07]  /*12310*/  LDSM.16.M88.4 R144, [R0] ;  /* 0x000000000090783b */ /* 0x000e6e0000000200 */
[C---:B----4-:R-:W-:Y:S01]  /*12320*/  HMMA.16816.F32 R20, R136.reuse, R24, RZ ;  /* 0x000000188814723c */ /* 0x050fe200000018ff */
[----:B------:R-:W-:Y:S07]  /*12330*/  LDSM.16.M88.4 R176, [R189+0x2000] ;  /* 0x00200000bdb0783b */ /* 0x000fee0000000200 */
[C---:B------:R-:W-:Y:S01]  /*12340*/  HMMA.16816.F32 R24, R136.reuse, R26, RZ ;  /* 0x0000001a8818723c */ /* 0x040fe200000018ff */
[----:B------:R-:W0:Y:S07]  /*12350*/  LDGDEPBAR ;  /* 0x00000000000079af */ /* 0x000e2e0000000000 */
        /* <DEDUP_REMOVED lines=11> */
[----:B------:R-:W4:Y:S07]  /*12410*/  LDSM.16.M88.4 R160, [R2] ;  /* 0x0000000002a0783b */ /* 0x000f2e0000000200 */
        /* <DEDUP_REMOVED lines=16> */
[C---:B----4-:R-:W-:Y:S01]  /*12520*/  HMMA.16816.F32 R4, R156.reuse, R160, R4 ;  /* 0x000000a09c04723c */ /* 0x050fe20000001804 */
[----:B------:R-:W-:Y:S07]  /*12530*/  LDSM.16.M88.4 R152, [R188+0x2000] ;  /* 0x00200000bc98783b */ /* 0x000fee0000000200 */
[C---:B------:R-:W-:Y:S08]  /*12540*/  HMMA.16816.F32 R8, R156.reuse, R162, R8 ;  /* 0x000000a29c08723c */ /* 0x040ff00000001808 */
[C---:B-----5:R-:W-:Y:S08]  /*12550*/  HMMA.16816.F32 R12, R156.reuse, R148, R12 ;  /* 0x000000949c0c723c */ /* 0x060ff0000000180c */
[C---:B------:R-:W-:Y:S01]  /*12560*/  HMMA.16816.F32 R16, R156.reuse, R150, R16 ;  /* 0x000000969c10723c */ /* 0x040fe20000001810 */
[----:B------:R-:W4:Y:S07]  /*12570*/  LDSM.16.M88.4 R148, [R189+0x3800] ;  /* 0x00380000bd94783b */ /* 0x000f2e0000000200 */
[C---:B-1----:R-:W-:Y:S08]  /*12580*/  HMMA.16816.F32 R20, R156.reuse, R144, R20 ;  /* 0x000000909c14723c */ /* 0x042ff00000001814 */
[C---:B------:R-:W-:Y:S01]  /*12590*/  HMMA.16816.F32 R24, R156.reuse, R146, R24 ;  /* 0x000000929c18723c */ /* 0x040fe20000001818 */
[----:B------:R-:W1:Y:S07]  /*125a0*/  LDSM.16.M88.4 R144, [R133+0x4000] ;  /* 0x004000008590783b */ /* 0x000e6e0000000200 */
[C---:B------:R-:W-:Y:S08]  /*125b0*/  HMMA.16816.F32 R28, R156.reuse, R164, R28 ;  /* 0x000000a49c1c723c */ /* 0x040ff0000000181c */
[----:B------:R-:W-:Y:S08]  /*125c0*/  HMMA.16816.F32 R32, R156, R166, R32 ;  /* 0x000000a69c20723c */ /* 0x000ff00000001820 */
[C---:B------:R-:W-:Y:S07]  /*125d0*/  HMMA.16816.F32 R4, R172.reuse, R176, R4 ;  /* 0x000000b0ac04723c */ /* 0x040fee0000001804 */
[CC--:B------:R-:W-:Y:S01]  /*125e0*/  IADD3 R177, R182.reuse, R189.reuse, RZ ;  /* 0x000000bdb6b17210 */ /* 0x0c0fe20007ffe0ff */
[C---:B------:R-:W-:Y:S04]  /*125f0*/  HMMA.16816.F32 R8, R172.reuse, R178, R8 ;  /* 0x000000b2ac08723c */ /* 0x040fe80000001808 */
[----:B------:R-:W5:Y:S01]  /*12600*/  LDSM.16.M88.4 R156, [R177+0x2800] ;  /* 0x00280000b19c783b */ /* 0x000f620000000200 */
[----:B------:R-:W-:Y:S03]  /*12610*/  IADD3 R176, R182, R189, R187 ;  /* 0x000000bdb6b07210 */ /* 0x000fe60007ffe0bb */
[C---:B--2---:R-:W-:Y:S04]  /*12620*/  HMMA.16816.F32 R12, R172.reuse, R136, R12 ;  /* 0x00000088ac0c723c */ /* 0x044fe8000000180c */
[----:B------:R-:W2:Y:S04]  /*12630*/  LDSM.16.M88.4 R160, [R177+0x3000] ;  /* 0x00300000b1a0783b */ /* 0x000ea80000000200 */
[C---:B------:R-:W-:Y:S04]  /*12640*/  HMMA.16816.F32 R16, R172.reuse, R138, R16 ;  /* 0x0000008aac10723c */ /* 0x040fe80000001810 */
[----:B------:R-:W2:Y:S04]  /*12650*/  LDSM.16.M88.4 R164, [R177+0x3800] ;  /* 0x00380000b1a4783b */ /* 0x000ea80000000200 */
[C---:B---3--:R-:W-:Y:S04]  /*12660*/  HMMA.16816.F32 R20, R172.reuse, R140, R20 ;  /* 0x0000008cac14723c */ /* 0x048fe80000001814 */
[----:B------:R-:W-:Y:S04]  /*12670*/  LDSM.16.M88.4 R136, [R181+0x4000] ;  /* 0x00400000b588783b */ /* 0x000fe80000000200 */
[C---:B------:R-:W-:Y:S04]  /*12680*/  HMMA.16816.F32 R24, R172.reuse, R142, R24 ;  /* 0x0000008eac18723c */ /* 0x040fe80000001818 */
[----:B------:R-:W3:Y:S04]  /*12690*/  LDSM.16.M88.4 R140, [R0+0x2000] ;  /* 0x00200000008c783b */ /* 0x000ee80000000200 */
[C---:B----4-:R-:W-:Y:S08]  /*126a0*/  HMMA.16816.F32 R28, R172.reuse, R148, R28 ;  /* 0x00000094ac1c723c */ /* 0x050ff0000000181c */
[----:B------:R-:W-:Y:S01]  /*126b0*/  HMMA.16816.F32 R32, R172, R150, R32 ;  /* 0x00000096ac20723c */ /* 0x000fe20000001820 */
[----:B------:R-:W4:Y:S07]  /*126c0*/  LDSM.16.M88.4 R148, [R0+0x2800] ;  /* 0x002800000094783b */ /* 0x000f2e0000000200 */
        /* <DEDUP_REMOVED lines=53> */
[----:B------:R5:W1:Y:S07]  /*12a20*/  LDSM.16.M88.4 R140, [R0+0x5800] ;  /* 0x00580000008c783b */ /* 0x000a6e0000000200 */
[C---:B------:R-:W-:Y:S08]  /*12a30*/  HMMA.16816.F32 R8, R164.reuse, R170, R8 ;  /* 0x000000aaa408723c */ /* 0x040ff00000001808 */
[C---:B------:R-:W-:Y:S08]  /*12a40*/  HMMA.16816.F32 R12, R164.reuse, R172, R12 ;  /* 0x000000aca40c723c */ /* 0x040ff0000000180c */
[C---:B------:R-:W-:Y:S04]  /*12a50*/  HMMA.16816.F32 R16, R164.reuse, R174, R16 ;  /* 0x000000aea410723c */ /* 0x040fe80000001810 */
[----:B-----5:R-:W-:Y:S04]  /*12a60*/  MOV R0, R213 ;  /* 0x000000d500007202 */ /* 0x020fe80000000f00 */
[C---:B----4-:R-:W-:Y:S08]  /*12a70*/  HMMA.16816.F32 R20, R164.reuse, R148, R20 ;  /* 0x00000094a414723c */ /* 0x050ff00000001814 */
[C---:B------:R-:W-:Y:S01]  /*12a80*/  HMMA.16816.F32 R24, R164.reuse, R150, R24 ;  /* 0x00000096a418723c */ /* 0x040fe20000001818 */
[----:B------:R4:W-:Y:S07]  /*12a90*/  LDSM.16.M88.4 R148, [R2+0x4000] ;  /* 0x004000000294783b */ /* 0x0009ee0000000200 */
[C---:B-1----:R-:W-:Y:S08]  /*12aa0*/  HMMA.16816.F32 R28, R164.reuse, R144, R28 ;  /* 0x00000090a41c723c */ /* 0x042ff0000000181c */
[----:B------:R-:W-:Y:S01]  /*12ab0*/  HMMA.16816.F32 R32, R164, R146, R32 ;  /* 0x00000092a420723c */ /* 0x000fe20000001820 */
[----:B------:R-:W1:Y:S07]  /*12ac0*/  LDSM.16.M88.4 R144, [R180+0x8000] ;  /* 0x00800000b490783b */ /* 0x000e6e0000000200 */
[C---:B------:R-:W-:Y:S05]  /*12ad0*/  HMMA.16816.F32 R4, R152.reuse, R156, R4 ;  /* 0x0000009c9804723c */ /* 0x040fea0000001804 */
[----:B----4-:R-:W-:Y:S03]  /*12ae0*/  @P1 IMAD.HI.U32 R2, R213, c[0x0][0x2c8], RZ ;  /* 0x0000b200d5021a27 */ /* 0x010fe600078e00ff */
[C---:B------:R-:W-:Y:S04]  /*12af0*/  HMMA.16816.F32 R8, R152.reuse, R158, R8 ;  /* 0x0000009e9808723c */ /* 0x040fe80000001808 */
[----:B------:R-:W-:Y:S04]  /*12b00*/  @P0 SHF.R.U32.HI R0, RZ, c[0x0][0x2cc], R2 ;  /* 0x0000b300ff000a19 */ /* 0x000fe80000011602 */
[C---:B--2---:R-:W-:Y:S01]  /*12b10*/  HMMA.16816.F32 R12, R152.reuse, R160, R12 ;  /* 0x000000a0980c723c */ /* 0x044fe2000000180c */
[----:B------:R-:W-:Y:S07]  /*12b20*/  SHFL.IDX PT, R2, R0, RZ, 0x1c1f ;  /* 0x001c1fff00027589 */ /* 0x000fee00000e0000 */
[C---:B------:R-:W-:Y:S08]  /*12b30*/  HMMA.16816.F32 R16, R152.reuse, R162, R16 ;  /* 0x000000a29810723c */ /* 0x040ff00000001810 */
[C---:B---3--:R-:W-:Y:S08]  /*12b40*/  HMMA.16816.F32 R20, R152.reuse, R136, R20 ;  /* 0x000000889814723c */ /* 0x048ff00000001814 */
[C---:B------:R-:W-:Y:S01]  /*12b50*/  HMMA.16816.F32 R24, R152.reuse, R138, R24 ;  /* 0x0000008a9818723c */ /* 0x040fe20000001818 */
[----:B------:R-:W2:Y:S07]  /*12b60*/  LDSM.16.M88.4 R136, [R176+0x4800] ;  /* 0x00480000b088783b */ /* 0x000eae0000000200 */
[C---:B------:R-:W-:Y:S08]  /*12b70*/  HMMA.16816.F32 R28, R152.reuse, R140, R28 ;  /* 0x0000008c981c723c */ /* 0x040ff0000000181c */
[----:B------:R-:W-:Y:S01]  /*12b80*/  HMMA.16816.F32 R32, R152, R142, R32 ;  /* 0x0000008e9820723c */ /* 0x000fe20000001820 */
[----:B------:R-:W-:Y:S06]  /*12b90*/  LDSM.16.M88.4 R140, [R176+0x5000] ;  /* 0x00500000b08c783b */ /* 0x000fec0000000200 */
[----:B------:R-:W-:Y:S01]  /*12ba0*/  MOV R153, UR12 ;  /* 0x0000000c00997c02 */ /* 0x000fe20008000f00 */
[C---:B-1----:R-:W-:Y:S01]  /*12bb0*/  HMMA.16816.F32 R4, R144.reuse, R148, R4 ;  /* 0x000000949004723c */ /* 0x042fe20000001804 */
[----:B------:R-:W1:Y:S06]  /*12bc0*/  SHFL.IDX PT, R152, R0, 0x1, 0x1c1f ;  /* 0x003c1f0000987f89 */ /* 0x000e6c00000e0000 */
[----:B------:R-:W-:Y:S01]  /*12bd0*/  MOV R149, UR14 ;  /* 0x0000000e00957c02 */ /* 0x000fe20008000f00 */
[C---:B------:R-:W-:Y:S01]  /*12be0*/  HMMA.16816.F32 R8, R144.reuse, R150, R8 ;  /* 0x000000969008723c */ /* 0x040fe20000001808 */
[----:B------:R-:W-:Y:S03]  /*12bf0*/  UIADD3 UR14, UR6, 0x1, URZ ;  /* 0x00000001060e7890 */ /* 0x000fe6000fffe03f */
[----:B------:R-:W-:Y:S01]  /*12c00*/  IADD3 R148, -R214, 0x1, -R149 ;  /* 0x00000001d6947810 */ /* 0x000fe20007ffe995 */
[----:B------:R-:W-:Y:S03]  /*12c10*/  USEL UR6, UR14, URZ, !UP1 ;  /* 0x0000003f0e067287 */ /* 0x000fe6000c800000 */
[----:B------:R-:W-:Y:S01]  /*12c20*/  IADD3 R153, -R153, UR9, R148 ;  /* 0x0000000999997c10 */ /* 0x000fe2000fffe194 */
[C---:B--2---:R-:W-:Y:S01]  /*12c30*/  HMMA.16816.F32 R12, R144.reuse, R136, R12 ;  /* 0x00000088900c723c */ /* 0x044fe2000000180c */
[----:B------:R-:W2:Y:S01]  /*12c40*/  LDSM.16.M88.4 R148, [R176+0x5800] ;  /* 0x00580000b094783b */ /* 0x000ea20000000200 */
[----:B------:R-:W-:Y:S04]  /*12c50*/  DEPBAR.LE SB0, 0x2 ;  /* 0x000080800000791a */ /* 0x000fe80000000000 */
[C---:B------:R-:W-:Y:S02]  /*12c60*/  IADD3 R2, R153.reuse, R2, RZ ;  /* 0x0000000299027210 */ /* 0x040fe40007ffe0ff */
[C---:B------:R-:W-:Y:S01]  /*12c70*/  HMMA.16816.F32 R16, R144.reuse, R138, R16 ;  /* 0x0000008a9010723c */ /* 0x040fe20000001810 */
[----:B------:R-:W-:Y:S04]  /*12c80*/  BAR.SYNC.DEFER_BLOCKING 0x0 ;  /* 0x0000000000007b1d */ /* 0x000fe80000010000 */
[----:B------:R-:W-:Y:S02]  /*12c90*/  ISETP.GT.AND P0, PT, R2, RZ, PT ;  /* 0x000000ff0200720c */ /* 0x000fe40003f04270 */
[----:B-1----:R-:W-:Y:S01]  /*12ca0*/  IADD3 R0, R153, R152, RZ ;  /* 0x0000009899007210 */ /* 0x002fe20007ffe0ff */
[C---:B------:R-:W-:Y:S03]  /*12cb0*/  HMMA.16816.F32 R20, R144.reuse, R140, R20 ;  /* 0x0000008c9014723c */ /* 0x040fe60000001814 */
[----:B------:R-:W-:Y:S02]  /*12cc0*/  ISETP.GT.AND P1, PT, R0, RZ, PT ;  /* 0x000000ff0000720c */ /* 0x000fe40003f24270 */
[----:B------:R-:W-:Y:S02]  /*12cd0*/  FSEL R166, R4, -INF , P0 ;  /* 0xff80000004a67808 */ /* 0x000fe40000000000 */
[----:B------:R-:W-:Y:S01]  /*12ce0*/  ISETP.GT.AND P0, PT, R0, 0x1, PT ;  /* 0x000000010000780c */ /* 0x000fe20003f04270 */
[C---:B------:R-:W-:Y:S03]  /*12cf0*/  HMMA.16816.F32 R24, R144.reuse, R142, R24 ;  /* 0x0000008e9018723c */ /* 0x040fe60000001818 */
[C---:B------:R-:W-:Y:S02]  /*12d00*/  ISETP.GT.AND P2, PT, R2.reuse, 0x1, PT ;  /* 0x000000010200780c */ /* 0x040fe40003f44270 */
[----:B------:R-:W-:Y:S02]  /*12d10*/  FSEL R165, R7, -INF , P0 ;  /* 0xff80000007a57808 */ /* 0x000fe40000000000 */
[----:B------:R-:W-:Y:S01]  /*12d20*/  ISETP.GT.AND P0, PT, R2, 0x9, PT ;  /* 0x000000090200780c */ /* 0x000fe20003f04270 */
[----:B------:R-:W-:Y:S04]  /*12d30*/  LDSM.16.MT88.4 R140, [R134+UR4+0x2900] ;  /* 0x00290004868c783b */ /* 0x000fe80008004200 */
[----:B------:R-:W-:Y:S02]  /*12d40*/  FSEL R168, R9, -INF , P0 ;  /* 0xff80000009a87808 */ /* 0x000fe40000000000 */
[----:B------:R-:W-:Y:S02]  /*12d50*/  ISETP.GT.AND P0, PT, R0, 0x9, PT ;  /* 0x000000090000780c */ /* 0x000fe40003f04270 */
[----:B------:R-:W-:Y:S01]  /*12d60*/  FSEL R167, R6, -INF , P1 ;  /* 0xff80000006a77808 */ /* 0x000fe20000800000 */
[C---:B--2---:R-:W-:Y:S03]  /*12d70*/  HMMA.16816.F32 R28, R144.reuse, R148, R28 ;  /* 0x00000094901c723c */ /* 0x044fe6000000181c */
[----:B------:R-:W-:Y:S02]  /*12d80*/  FSEL R175, R11, -INF , P0 ;  /* 0xff8000000baf7808 */ /* 0x000fe40000000000 */
[C---:B------:R-:W-:Y:S02]  /*12d90*/  ISETP.GT.AND P0, PT, R2.reuse, 0x11, PT ;  /* 0x000000110200780c */ /* 0x040fe40003f04270 */
[----:B------:R-:W-:Y:S01]  /*12da0*/  ISETP.GT.AND P1, PT, R2, 0x8, PT ;  /* 0x000000080200780c */ /* 0x000fe20003f24270 */
[----:B------:R-:W-:Y:S04]  /*12db0*/  HMMA.16816.F32 R32, R144, R150, R32 ;  /* 0x000000969020723c */ /* 0x000fe80000001820 */
[----:B------:R-:W-:Y:S02]  /*12dc0*/  FSEL R176, R13, -INF , P0 ;  /* 0xff8000000db07808 */ /* 0x000fe40000000000 */
[----:B------:R-:W-:Y:S02]  /*12dd0*/  ISETP.GT.AND P0, PT, R0, 0x11, PT ;  /* 0x000000110000780c */ /* 0x000fe40003f04270 */
[----:B------:R-:W-:Y:S02]  /*12de0*/  FSEL R164, R5, -INF , P2 ;  /* 0xff80000005a47808 */ /* 0x000fe40001000000 */
[C---:B------:R-:W-:Y:S02]  /*12df0*/  ISETP.GT.AND P2, PT, R2.reuse, 0x19, PT ;  /* 0x000000190200780c */ /* 0x040fe40003f44270 */
[----:B------:R-:W-:Y:S02]  /*12e00*/  FSEL R177, R15, -INF , P0 ;  /* 0xff8000000fb17808 */ /* 0x000fe40000000000 */
[----:B------:R-:W-:Y:S02]  /*12e10*/  ISETP.GT.AND P0, PT, R2, 0x18, PT ;  /* 0x000000180200780c */ /* 0x000fe40003f04270 */
[----:B------:R-:W-:Y:S02]  /*12e20*/  FMNMX.FTZ R153, R166, R3, !PT ;  /* 0x00000003a6997209 */ /* 0x000fe40007810000 */
[----:B------:R-:W-:Y:S02]  /*12e30*/  FSEL R178, R16, -INF , P0 ;  /* 0xff80000010b27808 */ /* 0x000fe40000000000 */
[----:B------:R-:W-:Y:S02]  /*12e40*/  ISETP.GT.AND P0, PT, R0, 0x19, PT ;  /* 0x000000190000780c */ /* 0x000fe40003f04270 */
[----:B------:R-:W-:Y:S02]  /*12e50*/  FSEL R170, R8, -INF , P1 ;  /* 0xff80000008aa7808 */ /* 0x000fe40000800000 */
[----:B------:R-:W-:Y:S02]  /*12e60*/  FSEL R189, R19, -INF , P0 ;  /* 0xff80000013bd7808 */ /* 0x000fe40000000000 */
[----:B------:R-:W-:Y:S02]  /*12e70*/  ISETP.GT.AND P0, PT, R2, 0x20, PT ;  /* 0x000000200200780c */ /* 0x000fe40003f04270 */
        /* <DEDUP_REMOVED lines=14> */
[----:B------:R-:W-:Y:S02]  /*12f60*/  FMNMX.FTZ R149, R174, R149, !PT ;  /* 0x00000095ae957209 */ /* 0x000fe40007810000 */
[----:B------:R-:W-:Y:S02]  /*12f70*/  ISETP.GT.AND P1, PT, R0, 0x18, PT ;  /* 0x000000180000780c */ /* 0x000fe40003f24270 */
[----:B------:R-:W-:Y:S02]  /*12f80*/  FMNMX.FTZ R20, R179, R20, !PT ;  /* 0x00000014b3147209 */ /* 0x000fe40007810000 */
[----:B------:R-:W-:Y:S02]  /*12f90*/  FSEL R188, R17, -INF , P2 ;  /* 0xff80000011bc7808 */ /* 0x000fe40001000000 */
[----:B------:R-:W-:Y:S02]  /*12fa0*/  ISETP.GT.AND P2, PT, R2, 0x21, PT ;  /* 0x000000210200780c */ /* 0x000fe40003f44270 */
[----:B------:R-:W-:Y:S02]  /*12fb0*/  FMNMX.FTZ R149, R176, R149, !PT ;  /* 0x00000095b0957209 */ /* 0x000fe40007810000 */
[----:B------:R-:W-:Y:S02]  /*12fc0*/  FSEL R219, R18, -INF , P1 ;  /* 0xff80000012db7808 */ /* 0x000fe40000800000 */
[C---:B------:R-:W-:Y:S02]  /*12fd0*/  ISETP.GT.AND P1, PT, R0.reuse, 0x20, PT ;  /* 0x000000200000780c */ /* 0x040fe40003f24270 */
        /* <DEDUP_REMOVED lines=36> */
[----:B------:R-:W-:Y:S01]  /*13220*/  FMNMX.FTZ R20, R157, R20, !PT ;  /* 0x000000149d147209 */ /* 0x000fe20007810000 */
[----:B------:R-:W-:Y:S01]  /*13230*/  LDSM.16.MT88.4 R28, [R134+UR4+0x100] ;  /* 0x00010004861c783b */ /* 0x000fe20008004200 */
[----:B------:R-:W-:Y:S02]  /*13240*/  ISETP.GT.AND P1, PT, R0, 0x38, PT ;  /* 0x000000380000780c */ /* 0x000fe40003f24270 */
[----:B------:R-:W-:Y:S02]  /*13250*/  FMNMX.FTZ R21, R154, R21, !PT ;  /* 0x000000159a157209 */ /* 0x000fe40007810000 */
[----:B------:R-:W-:Y:S02]  /*13260*/  ISETP.GT.AND P2, PT, R2, 0x39, PT ;  /* 0x000000390200780c */ /* 0x000fe40003f44270 */
[----:B------:R-:W-:Y:S02]  /*13270*/  FSEL R151, R34, -INF , P1 ;  /* 0xff80000022977808 */ /* 0x000fe40000800000 */
[----:B------:R-:W-:Y:S02]  /*13280*/  FMNMX.FTZ R20, R155, R20, !PT ;  /* 0x000000149b147209 */ /* 0x000fe40007810000 */
[----:B------:R-:W-:Y:S02]  /*13290*/  ISETP.GT.AND P0, PT, R0, 0x39, PT ;  /* 0x000000390000780c */ /* 0x000fe40003f04270 */
[----:B------:R-:W-:Y:S02]  /*132a0*/  FSEL R150, R33, -INF , P2 ;  /* 0xff80000021967808 */ /* 0x000fe40001000000 */
[----:B------:R-:W-:Y:S02]  /*132b0*/  FMNMX.FTZ R21, R152, R21, !PT ;  /* 0x0000001598157209 */ /* 0x000fe40007810000 */
[----:B------:R-:W-:Y:S02]  /*132c0*/  FSEL R149, R35, -INF , P0 ;  /* 0xff80000023957808 */ /* 0x000fe40000000000 */
[----:B------:R-:W-:Y:S02]  /*132d0*/  FMNMX.FTZ R20, R151, R20, !PT ;  /* 0x0000001497147209 */ /* 0x000fe40007810000 */
[----:B------:R-:W-:Y:S02]  /*132e0*/  FMNMX.FTZ R2, R150, R21, !PT ;  /* 0x0000001596027209 */ /* 0x000fe40007810000 */
[----:B------:R-:W-:Y:S02]  /*132f0*/  FMNMX.FTZ R22, R149, R20, !PT ;  /* 0x0000001495167209 */ /* 0x000fe40007810000 */
[----:B------:R-:W-:Y:S01]  /*13300*/  IADD3 R24, R135, UR4, RZ ;  /* 0x0000000487187c10 */ /* 0x000fe2000fffe0ff */
        /* <DEDUP_REMOVED lines=10> */
[----:B------:R-:W-:Y:S01]  /*133b0*/  FSEL R4, R2, RZ, P1 ;  /* 0x000000ff02047208 */ /* 0x000fe20000800000 */
[----:B------:R-:W1:Y:S01]  /*133c0*/  LDSM.16.MT88.4 R20, [R135+UR4+0x100] ;  /* 0x000100048714783b */ /* 0x000e620008004200 */
[C---:B------:R-:W-:Y:S01]  /*133d0*/  FSETP.NEU.FTZ.AND P0, PT, R0.reuse, -INF , PT ;  /* 0xff8000000000780b */ /* 0x040fe20003f1d000 */
[----:B------:R-:W-:Y:S01]  /*133e0*/  FMUL.FTZ R148, R0, c[0x0][0x2d0] ;  /* 0x0000b40000947a20 */ /* 0x000fe20000410000 */
[----:B------:R-:W-:Y:S01]  /*133f0*/  FSEL R153, R153, RZ, P1 ;  /* 0x000000ff99997208 */ /* 0x000fe20000800000 */
[----:B------:R-:W-:Y:S01]  /*13400*/  FADD.FTZ R4, -R4, R3 ;  /* 0x0000000304047221 */ /* 0x000fe20000010100 */
[----:B------:R-:W-:Y:S02]  /*13410*/  FSEL R5, R0, RZ, P0 ;  /* 0x000000ff00057208 */ /* 0x000fe40000000000 */
[----:B------:R-:W-:Y:S01]  /*13420*/  FSEL R148, R148, RZ, P0 ;  /* 0x000000ff94947208 */ /* 0x000fe20000000000 */
[--C-:B------:R-:W-:Y:S01]  /*13430*/  FFMA.FTZ R173, R166, c[0x0][0x2d0], -R153.reuse ;  /* 0x0000b400a6ad7a23 */ /* 0x100fe20000010899 */
[----:B------:R-:W-:Y:S01]  /*13440*/  PLOP3.LUT P0, PT, PT, PT, UP0, 0x80, 0x0 ;  /* 0x000000000000781c */ /* 0x000fe20003f0f008 */
[----:B------:R-:W-:Y:S02]  /*13450*/  FADD.FTZ R3, -R5, R132 ;  /* 0x0000008405037221 */ /* 0x000fe40000010100 */
[--C-:B------:R-:W-:Y:S01]  /*13460*/  FFMA.FTZ R172, R164, c[0x0][0x2d0], -R153.reuse ;  /* 0x0000b400a4ac7a23 */ /* 0x100fe20000010899 */
[----:B------:R-:W-:Y:S01]  /*13470*/  IADD3 R164, R183, R24, RZ ;  /* 0x00000018b7a47210 */ /* 0x000fe20007ffe0ff */
[--C-:B------:R-:W-:Y:S01]  /*13480*/  FFMA.FTZ R171, R170, c[0x0][0x2d0], -R153.reuse ;  /* 0x0000b400aaab7a23 */ /* 0x100fe20000010899 */
[----:B------:R-:W-:Y:S01]  /*13490*/  MUFU.EX2 R173, R173 ;  /* 0x000000ad00ad7308 */ /* 0x000fe20000000800 */
[--C-:B------:R-:W-:Y:S02]  /*134a0*/  FFMA.FTZ R170, R168, c[0x0][0x2d0], -R153.reuse ;  /* 0x0000b400a8aa7a23 */ /* 0x100fe40000010899 */
[--C-:B------:R-:W-:Y:S01]  /*134b0*/  FFMA.FTZ R169, R167, c[0x0][0x2d0], -R148.reuse ;  /* 0x0000b400a7a97a23 */ /* 0x100fe20000010894 */
[----:B------:R-:W2:Y:S01]  /*134c0*/  LDSM.16.MT88.4 R24, [R164+0x100] ;  /* 0x00010000a418783b */ /* 0x000ea20000004200 */
[--C-:B------:R-:W-:Y:S02]  /*134d0*/  FFMA.FTZ R168, R165, c[0x0][0x2d0], -R148.reuse ;  /* 0x0000b400a5a87a23 */ /* 0x100fe40000010894 */
[--C-:B------:R-:W-:Y:S02]  /*134e0*/  FFMA.FTZ R167, R221, c[0x0][0x2d0], -R148.reuse ;  /* 0x0000b400dda77a23 */ /* 0x100fe40000010894 */
[--C-:B------:R-:W-:Y:S01]  /*134f0*/  FFMA.FTZ R166, R175, c[0x0][0x2d0], -R148.reuse ;  /* 0x0000b400afa67a23 */ /* 0x100fe20000010894 */
[----:B------:R-:W3:Y:S01]  /*13500*/  MUFU.EX2 R172, R172 ;  /* 0x000000ac00ac7308 */ /* 0x000ee20000000800 */
[----:B------:R-:W-:Y:S01]  /*13510*/  FMUL.FTZ R132, R4, c[0x0][0x2d0] ;  /* 0x0000b40004847a20 */ /* 0x000fe20000410000 */
[----:B------:R-:W-:Y:S01]  /*13520*/  LDSM.16.MT88.4 R144, [R164+0x3900] ;  /* 0x00390000a490783b */ /* 0x000fe20000004200 */
[----:B------:R-:W-:Y:S02]  /*13530*/  FMUL.FTZ R7, R3, c[0x0][0x2d0] ;  /* 0x0000b40003077a20 */ /* 0x000fe40000410000 */
        /* <DEDUP_REMOVED lines=8> */
[--C-:B------:R-:W-:Y:S01]  /*135c0*/  FFMA.FTZ R227, R157, c[0x0][0x2d0], -R148.reuse ;  /* 0x0000b4009de37a23 */ /* 0x100fe20000010894 */
[----:B------:R-:W5:Y:S01]  /*135d0*/  MUFU.EX2 R3, R7 ;  /* 0x0000000700037308 */ /* 0x000f620000000800 */
[----:B------:R-:W-:Y:S01]  /*135e0*/  LDSM.16.MT88.4 R156, [R135+UR4+0x5900] ;  /* 0x00590004879c783b */ /* 0x000fe20008004200 */
[--C-:B------:R-:W-:Y:S01]  /*135f0*/  FFMA.FTZ R228, R155, c[0x0][0x2d0], -R148.reuse ;  /* 0x0000b4009be47a23 */ /* 0x100fe20000010894 */
[----:B---3--:R-:W-:Y:S01]  /*13600*/  F2FP.PACK_AB R136, R172, R173 ;  /* 0x000000adac88723e */ /* 0x008fe200000000ff */
[--C-:B------:R-:W-:Y:S02]  /*13610*/  FFMA.FTZ R229, R152, c[0x0][0x2d0], -R153.reuse ;  /* 0x0000b40098e57a23 */ /* 0x100fe40000010899 */
[--C-:B------:R-:W-:Y:S02]  /*13620*/  FFMA.FTZ R231, R151, c[0x0][0x2d0], -R148.reuse ;  /* 0x0000b40097e77a23 */ /* 0x100fe40000010894 */
[--C-:B------:R-:W-:Y:S02]  /*13630*/  FFMA.FTZ R174, R174, c[0x0][0x2d0], -R153.reuse ;  /* 0x0000b400aeae7a23 */ /* 0x100fe40000010899 */
[----:B------:R-:W-:Y:S01]  /*13640*/  MUFU.EX2 R171, R171 ;  /* 0x000000ab00ab7308 */ /* 0x000fe20000000800 */
[--C-:B------:R-:W-:Y:S02]  /*13650*/  FFMA.FTZ R175, R176, c[0x0][0x2d0], -R153.reuse ;  /* 0x0000b400b0af7a23 */ /* 0x100fe40000010899 */
[--C-:B------:R-:W-:Y:S02]  /*13660*/  FFMA.FTZ R176, R179, c[0x0][0x2d0], -R148.reuse ;  /* 0x0000b400b3b07a23 */ /* 0x100fe40000010894 */
[C---:B----4-:R-:W-:Y:S02]  /*13670*/  FMUL.FTZ R4, R132.reuse, R128 ;  /* 0x0000008084047220 */ /* 0x050fe40000410000 */
[C---:B------:R-:W-:Y:S02]  /*13680*/  FMUL.FTZ R5, R132.reuse, R129 ;  /* 0x0000008184057220 */ /* 0x040fe40000410000 */
[C---:B------:R-:W-:Y:S01]  /*13690*/  FMUL.FTZ R8, R132.reuse, R124 ;  /* 0x0000007c84087220 */ /* 0x040fe20000410000 */
[----:B------:R-:W3:Y:S01]  /*136a0*/  MUFU.EX2 R170, R170 ;  /* 0x000000aa00aa7308 */ /* 0x000ee20000000800 */
        /* <DEDUP_REMOVED lines=13> */
[----:B------:R-:W-:Y:S01]  /*13780*/  FMUL.FTZ R17, R132, R105 ;  /* 0x0000006984117220 */ /* 0x000fe20000410000 */
[----:B------:R-:W-:Y:S01]  /*13790*/  LDSM.16.MT88.4 R124, [R135+UR4+0x2900] ;  /* 0x00290004877c783b */ /* 0x000fe20008004200 */
[C---:B------:R-:W-:Y:S01]  /*137a0*/  FMUL.FTZ R18, R3.reuse, R106 ;  /* 0x0000006a03127220 */ /* 0x040fe20000410000 */
        /* <DEDUP_REMOVED lines=8> */
[C---:B------:R-:W-:Y:S02]  /*13830*/  FMUL.FTZ R36, R132.reuse, R36 ;  /* 0x0000002484247220 */ /* 0x040fe40000410000 */
[----:B------:R-:W-:Y:S02]  /*13840*/  FMUL.FTZ R37, R132, R37 ;  /* 0x0000002584257220 */ /* 0x000fe40000410000 */
[----:B------:R-:W3:Y:S01]  /*13850*/  MUFU.EX2 R166, R166 ;  /* 0x000000a600a67308 */ /* 0x000ee20000000800 */
[C---:B------:R-:W-:Y:S02]  /*13860*/  FMUL.FTZ R38, R3.reuse, R38 ;  /* 0x0000002603267220 */ /* 0x040fe40000410000 */
[C---:B------:R-:W-:Y:S01]  /*13870*/  FMUL.FTZ R39, R3.reuse, R39 ;  /* 0x0000002703277220 */ /* 0x040fe20000410000 */
[----:B----4-:R-:W-:Y:S01]  /*13880*/  F2FP.PACK_AB R137, R168, R169 ;  /* 0x000000a9a889723e */ /* 0x010fe200000000ff */
        /* <DEDUP_REMOVED lines=19> */
[----:B------:R-:W-:Y:S01]  /*139c0*/  IADD3 R20, R134, UR4, RZ ;  /* 0x0000000486147c10 */ /* 0x000fe2000fffe0ff */
[C---:B------:R-:W-:Y:S01]  /*139d0*/  HMMA.16816.F32 R8, R136.reuse, R22, R8 ;  /* 0x000000168808723c */ /* 0x040fe20000001808 */
[----:B------:R-:W-:Y:S03]  /*139e0*/  MUFU.EX2 R220, R220 ;  /* 0x000000dc00dc7308 */ /* 0x000fe60000000800 */
[----:B------:R-:W-:Y:S01]  /*139f0*/  IADD3 R165, R183, R20, RZ ;  /* 0x00000014b7a57210 */ /* 0x000fe20007ffe0ff */
[C---:B------:R-:W-:Y:S02]  /*13a00*/  FMUL.FTZ R20, R132.reuse, R108 ;  /* 0x0000006c84147220 */ /* 0x040fe40000410000 */
[C---:B------:R-:W-:Y:S01]  /*13a10*/  FMUL.FTZ R21, R132.reuse, R109 ;  /* 0x0000006d84157220 */ /* 0x040fe20000410000 */
[C---:B--2---:R-:W-:Y:S01]  /*13a20*/  HMMA.16816.F32 R12, R136.reuse, R24, R12 ;  /* 0x00000018880c723c */ /* 0x044fe2000000180c */
[----:B------:R-:W1:Y:S02]  /*13a30*/  LDSM.16.MT88.4 R100, [R165+0x100] ;  /* 0x00010000a564783b */ /* 0x000e640000004200 */
[----:B------:R-:W-:Y:S01]  /*13a40*/  MUFU.EX2 R221, R221 ;  /* 0x000000dd00dd7308 */ /* 0x000fe20000000800 */
[C---:B------:R-:W-:Y:S02]  /*13a50*/  FMUL.FTZ R22, R3.reuse, R110 ;  /* 0x0000006e03167220 */ /* 0x040fe40000410000 */
[C---:B------:R-:W-:Y:S02]  /*13a60*/  FMUL.FTZ R23, R3.reuse, R111 ;  /* 0x0000006f03177220 */ /* 0x040fe40000410000 */
[C---:B------:R-:W-:Y:S01]  /*13a70*/  HMMA.16816.F32 R16, R136.reuse, R26, R16 ;  /* 0x0000001a8810723c */ /* 0x040fe20000001810 */
[----:B------:R-:W2:Y:S03]  /*13a80*/  LDSM.16.MT88.4 R108, [R164+0x2100] ;  /* 0x00210000a46c783b */ /* 0x000ea60000004200 */
[C---:B------:R-:W-:Y:S01]  /*13a90*/  FMUL.FTZ R24, R132.reuse, R112 ;  /* 0x0000007084187220 */ /* 0x040fe20000410000 */
[----:B------:R-:W-:Y:S01]  /*13aa0*/  MUFU.EX2 R222, R222 ;  /* 0x000000de00de7308 */ /* 0x000fe20000000800 */
[C---:B------:R-:W-:Y:S02]  /*13ab0*/  FMUL.FTZ R25, R132.reuse, R113 ;  /* 0x0000007184197220 */ /* 0x040fe40000410000 */
[C---:B------:R-:W-:Y:S01]  /*13ac0*/  HMMA.16816.F32 R20, R136.reuse, R28, R20 ;  /* 0x0000001c8814723c */ /* 0x040fe20000001814 */
[----:B------:R-:W-:Y:S03]  /*13ad0*/  LDSM.16.MT88.4 R120, [R165+0x900] ;  /* 0x00090000a578783b */ /* 0x000fe60000004200 */
[C---:B------:R-:W-:Y:S02]  /*13ae0*/  FMUL.FTZ R26, R3.reuse, R114 ;  /* 0x00000072031a7220 */ /* 0x040fe40000410000 */
[C---:B------:R-:W-:Y:S01]  /*13af0*/  FMUL.FTZ R27, R3.reuse, R115 ;  /* 0x00000073031b7220 */ /* 0x040fe20000410000 */
[----:B------:R-:W-:Y:S01]  /*13b00*/  MUFU.EX2 R223, R223 ;  /* 0x000000df00df7308 */ /* 0x000fe20000000800 */
[C---:B------:R-:W-:Y:S01]  /*13b10*/  FMUL.FTZ R28, R132.reuse, R116 ;  /* 0x00000074841c7220 */ /* 0x040fe20000410000 */
[----:B------:R-:W-:Y:S03]  /*13b20*/  LDSM.16.MT88.4 R112, [R135+UR4+0x900] ;  /* 0x000900048770783b */ /* 0x000fe60008004200 */
[C---:B------:R-:W-:Y:S01]  /*13b30*/  FMUL.FTZ R29, R132.reuse, R117 ;  /* 0x00000075841d7220 */ /* 0x040fe20000410000 */
[C---:B------:R-:W-:Y:S03]  /*13b40*/  HMMA.16816.F32 R24, R136.reuse, R30, R24 ;  /* 0x0000001e8818723c */ /* 0x040fe60000001818 */
[C---:B------:R-:W-:Y:S01]  /*13b50*/  FMUL.FTZ R54, R3.reuse, R54 ;  /* 0x0000003603367220 */ /* 0x040fe20000410000 */
[----:B------:R-:W-:Y:S01]  /*13b60*/  MUFU.EX2 R224, R224 ;  /* 0x000000e000e07308 */ /* 0x000fe20000000800 */
[C---:B------:R-:W-:Y:S02]  /*13b70*/  FMUL.FTZ R55, R3.reuse, R55 ;  /* 0x0000003703377220 */ /* 0x040fe40000410000 */
[C---:B------:R-:W-:Y:S02]  /*13b80*/  FMUL.FTZ R30, R3.reuse, R118 ;  /* 0x00000076031e7220 */ /* 0x040fe40000410000 */
[C---:B------:R-:W-:Y:S02]  /*13b90*/  FMUL.FTZ R31, R3.reuse, R119 ;  /* 0x00000077031f7220 */ /* 0x040fe40000410000 */
[----:B------:R-:W-:Y:S01]  /*13ba0*/  LDSM.16.MT88.4 R116, [R134+UR4+0x900] ;  /* 0x000900048674783b */ /* 0x000fe20008004200 */
[C---:B------:R-:W-:Y:S02]  /*13bb0*/  FMUL.FTZ R56, R132.reuse, R56 ;  /* 0x0000003884387220 */ /* 0x040fe40000410000 */
[C---:B------:R-:W-:Y:S01]  /*13bc0*/  FMUL.FTZ R57, R132.reuse, R57 ;  /* 0x0000003984397220 */ /* 0x040fe20000410000 */
[----:B------:R-:W-:Y:S01]  /*13bd0*/  MUFU.EX2 R225, R225 ;  /* 0x000000e100e17308 */ /* 0x000fe20000000800 */
        /* <DEDUP_REMOVED lines=18> */
[C---:B--2---:R-:W-:Y:S04]  /*13d00*/  HMMA.16816.F32 R44, R136.reuse, R108, R44 ;  /* 0x0000006c882c723c */ /* 0x044fe8000000182c */
[C---:B------:R-:W-:Y:S02]  /*13d10*/  FMUL.FTZ R67, R3.reuse, R67 ;  /* 0x0000004303437220 */ /* 0x040fe40000410000 */
[C---:B------:R-:W-:Y:S02]  /*13d20*/  FMUL.FTZ R68, R132.reuse, R68 ;  /* 0x0000004484447220 */ /* 0x040fe40000410000 */
[C---:B------:R-:W-:Y:S01]  /*13d30*/  HMMA.16816.F32 R48, R136.reuse, R110, R48 ;  /* 0x0000006e8830723c */ /* 0x040fe20000001830 */
[----:B------:R-:W2:Y:S01]  /*13d40*/  LDSM.16.MT88.4 R108, [R135+UR4+0x4100] ;  /* 0x00410004876c783b */ /* 0x000ea20008004200 */
[----:B------:R-:W-:Y:S02]  /*13d50*/  MUFU.EX2 R229, R229 ;  /* 0x000000e500e57308 */ /* 0x000fe40000000800 */
[C---:B------:R-:W-:Y:S02]  /*13d60*/  FMUL.FTZ R69, R132.reuse, R69 ;  /* 0x0000004584457220 */ /* 0x040fe40000410000 */
[C---:B------:R-:W-:Y:S02]  /*13d70*/  FMUL.FTZ R70, R3.reuse, R70 ;  /* 0x0000004603467220 */ /* 0x040fe40000410000 */
[C---:B------:R-:W-:Y:S01]  /*13d80*/  FMUL.FTZ R71, R3.reuse, R71 ;  /* 0x0000004703477220 */ /* 0x040fe20000410000 */
        /* <DEDUP_REMOVED lines=16> */
[C---:B--2---:R-:W-:Y:S04]  /*13e90*/  HMMA.16816.F32 R68, R136.reuse, R108, R68 ;  /* 0x0000006c8844723c */ /* 0x044fe80000001844 */
[--C-:B------:R-:W-:Y:S01]  /*13ea0*/  FFMA.FTZ R178, R178, c[0x0][0x2d0], -R153.reuse ;  /* 0x0000b400b2b27a23 */ /* 0x100fe20000010899 */
[----:B------:R-:W2:Y:S01]  /*13eb0*/  MUFU.EX2 R177, R177 ;  /* 0x000000b100b17308 */ /* 0x000ea20000000800 */
[--C-:B------:R-:W-:Y:S02]  /*13ec0*/  FFMA.FTZ R179, R188, c[0x0][0x2d0], -R153.reuse ;  /* 0x0000b400bcb37a23 */ /* 0x100fe40000010899 */
[C---:B------:R-:W-:Y:S01]  /*13ed0*/  HMMA.16816.F32 R72, R136.reuse, R110, R72 ;  /* 0x0000006e8848723c */ /* 0x040fe20000001848 */
[----:B------:R-:W5:Y:S03]  /*13ee0*/  LDSM.16.MT88.4 R108, [R165+0x4100] ;  /* 0x00410000a56c783b */ /* 0x000f660000004200 */
[C---:B------:R-:W-:Y:S02]  /*13ef0*/  FMUL.FTZ R76, R132.reuse, R76 ;  /* 0x0000004c844c7220 */ /* 0x040fe40000410000 */
[----:B------:R-:W-:Y:S01]  /*13f00*/  FMUL.FTZ R77, R132, R77 ;  /* 0x0000004d844d7220 */ /* 0x000fe20000410000 */
[----:B------:R-:W-:Y:S01]  /*13f10*/  MUFU.EX2 R178, R178 ;  /* 0x000000b200b27308 */ /* 0x000fe20000000800 */
[C---:B------:R-:W-:Y:S04]  /*13f20*/  FMUL.FTZ R78, R3.reuse, R78 ;  /* 0x0000004e034e7220 */ /* 0x040fe80000410000 */
[----:B------:R-:W-:Y:S02]  /*13f30*/  FMUL.FTZ R79, R3, R79 ;  /* 0x0000004f034f7220 */ /* 0x000fe40000410000 */
[--C-:B------:R-:W-:Y:S02]  /*13f40*/  FFMA.FTZ R188, R219, c[0x0][0x2d0], -R148.reuse ;  /* 0x0000b400dbbc7a23 */ /* 0x100fe40000010894 */
[--C-:B------:R-:W-:Y:S01]  /*13f50*/  FFMA.FTZ R219, R162, c[0x0][0x2d0], -R153.reuse ;  /* 0x0000b400a2db7a23 */ /* 0x100fe20000010899 */
[----:B------:R-:W3:Y:S01]  /*13f60*/  MUFU.EX2 R179, R179 ;  /* 0x000000b300b37308 */ /* 0x000ee20000000800 */
[----:B------:R-:W-:Y:S01]  /*13f70*/  LDSM.16.MT88.4 R160, [R164+0x5900] ;  /* 0x00590000a4a0783b */ /* 0x000fe20000004200 */
[C---:B-1----:R-:W-:Y:S03]  /*13f80*/  HMMA.16816.F32 R76, R136.reuse, R100, R76 ;  /* 0x00000064884c723c */ /* 0x042fe6000000184c */
[C---:B------:R-:W-:Y:S02]  /*13f90*/  FMUL.FTZ R80, R132.reuse, R80 ;  /* 0x0000005084507220 */ /* 0x040fe40000410000 */
[C---:B------:R-:W-:Y:S02]  /*13fa0*/  FMUL.FTZ R81, R132.reuse, R81 ;  /* 0x0000005184517220 */ /* 0x040fe40000410000 */
[C---:B------:R-:W-:Y:S01]  /*13fb0*/  FMUL.FTZ R82, R3.reuse, R82 ;  /* 0x0000005203527220 */ /* 0x040fe20000410000 */
[----:B------:R-:W-:Y:S01]  /*13fc0*/  MUFU.EX2 R188, R188 ;  /* 0x000000bc00bc7308 */ /* 0x000fe20000000800 */
[----:B------:R-:W-:Y:S03]  /*13fd0*/  FMUL.FTZ R83, R3, R83 ;  /* 0x0000005303537220 */ /* 0x000fe60000410000 */
[--C-:B------:R-:W-:Y:S01]  /*13fe0*/  FFMA.FTZ R189, R189, c[0x0][0x2d0], -R148.reuse ;  /* 0x0000b400bdbd7a23 */ /* 0x100fe20000010894 */
[----:B----4-:R-:W-:Y:S01]  /*13ff0*/  F2FP.PACK_AB R100, R175, R174 ;  /* 0x000000aeaf64723e */ /* 0x010fe200000000ff */
[C---:B------:R-:W-:Y:S01]  /*14000*/  FMUL.FTZ R88, R132.reuse, R88 ;  /* 0x0000005884587220 */ /* 0x040fe20000410000 */
[----:B--2---:R-:W-:Y:S01]  /*14010*/  F2FP.PACK_AB R101, R177, R176 ;  /* 0x000000b0b165723e */ /* 0x004fe200000000ff */
[C---:B------:R-:W-:Y:S02]  /*14020*/  HMMA.16816.F32 R80, R136.reuse, R102, R80 ;  /* 0x000000668850723c */ /* 0x040fe40000001850 */
[----:B------:R-:W1:Y:S01]  /*14030*/  MUFU.EX2 R189, R189 ;  /* 0x000000bd00bd7308 */ /* 0x000e620000000800 */
[C---:B------:R-:W-:Y:S02]  /*14040*/  FMUL.FTZ R89, R132.reuse, R89 ;  /* 0x0000005984597220 */ /* 0x040fe40000410000 */
[C---:B------:R-:W-:Y:S02]  /*14050*/  FMUL.FTZ R90, R3.reuse, R90 ;  /* 0x0000005a035a7220 */ /* 0x040fe40000410000 */
[----:B------:R-:W-:Y:S01]  /*14060*/  FMUL.FTZ R91, R3, R91 ;  /* 0x0000005b035b7220 */ /* 0x000fe20000410000 */
[C---:B---3--:R-:W-:Y:S04]  /*14070*/  HMMA.16816.F32 R84, R136.reuse, R104, R84 ;  /* 0x000000688854723c */ /* 0x048fe80000001854 */
[C---:B------:R-:W-:Y:S01]  /*14080*/  FMUL.FTZ R92, R132.reuse, R92 ;  /* 0x0000005c845c7220 */ /* 0x040fe20000410000 */
[----:B------:R-:W-:Y:S01]  /*14090*/  F2FP.PACK_AB R102, R179, R178 ;  /* 0x000000b2b366723e */ /* 0x000fe200000000ff */
[C---:B------:R-:W-:Y:S01]  /*140a0*/  FMUL.FTZ R93, R132.reuse, R93 ;  /* 0x0000005d845d7220 */ /* 0x040fe20000410000 */
[----:B------:R-:W-:Y:S01]  /*140b0*/  MUFU.EX2 R219, R219 ;  /* 0x000000db00db7308 */ /* 0x000fe20000000800 */
[C---:B------:R-:W-:Y:S01]  /*140c0*/  HMMA.16816.F32 R88, R136.reuse, R106, R88 ;  /* 0x0000006a8858723c */ /* 0x040fe20000001858 */
[----:B------:R-:W2:Y:S03]  /*140d0*/  LDSM.16.MT88.4 R104, [R164+0x900] ;  /* 0x00090000a468783b */ /* 0x000ea60000004200 */
[C---:B------:R-:W-:Y:S02]  /*140e0*/  FMUL.FTZ R94, R3.reuse, R94 ;  /* 0x0000005e035e7220 */ /* 0x040fe40000410000 */
[C---:B------:R-:W-:Y:S02]  /*140f0*/  FMUL.FTZ R95, R3.reuse, R95 ;  /* 0x0000005f035f7220 */ /* 0x040fe40000410000 */
[C---:B------:R-:W-:Y:S04]  /*14100*/  FMUL.FTZ R96, R132.reuse, R96 ;  /* 0x0000006084607220 */ /* 0x040fe80000410000 */
[----:B------:R-:W-:Y:S01]  /*14110*/  FMUL.FTZ R97, R132, R97 ;  /* 0x0000006184617220 */ /* 0x000fe20000410000 */
[C---:B-----5:R-:W-:Y:S03]  /*14120*/  HMMA.16816.F32 R92, R136.reuse, R108, R92 ;  /* 0x0000006c885c723c */ /* 0x060fe6000000185c */
[----:B------:R-:W-:Y:S01]  /*14130*/  FMUL.FTZ R98, R3, R98 ;  /* 0x0000006203627220 */ /* 0x000fe20000410000 */
[----:B-1----:R-:W-:Y:S01]  /*14140*/  F2FP.PACK_AB R103, R189, R188 ;  /* 0x000000bcbd67723e */ /* 0x002fe200000000ff */
[----:B------:R-:W-:Y:S02]  /*14150*/  FMUL.FTZ R99, R3, R99 ;  /* 0x0000006303637220 */ /* 0x000fe40000410000 */
[--C-:B------:R-:W-:Y:S02]  /*14160*/  FFMA.FTZ R218, R218, c[0x0][0x2d0], -R153.reuse ;  /* 0x0000b400dada7a23 */ /* 0x100fe40000010899 */
[----:B------:R-:W-:Y:S03]  /*14170*/  FFMA.FTZ R153, R150, c[0x0][0x2d0], -R153 ;  /* 0x0000b40096997a23 */ /* 0x000fe60000010899 */
[----:B------:R-:W-:Y:S01]  /*14180*/  HMMA.16816.F32 R96, R136, R110, R96 ;  /* 0x0000006e8860723c */ /* 0x000fe20000001860 */
[----:B------:R-:W1:Y:S01]  /*14190*/  LDSM.16.MT88.4 R108, [R165+0x2900] ;  /* 0x00290000a56c783b */ /* 0x000e620000004200 */
[----:B------:R3:W4:Y:S01]  /*141a0*/  MUFU.EX2 R230, R153 ;  /* 0x0000009900e67308 */ /* 0x0007220000000800 */
[--C-:B------:R-:W-:Y:S02]  /*141b0*/  FFMA.FTZ R217, R217, c[0x0][0x2d0], -R148.reuse ;  /* 0x0000b400d9d97a23 */ /* 0x100fe40000010894 */
[----:B------:R-:W-:Y:S02]  /*141c0*/  FFMA.FTZ R148, R149, c[0x0][0x2d0], -R148 ;  /* 0x0000b40095947a23 */ /* 0x000fe40000010894 */
[----:B------:R-:W-:Y:S01]  /*141d0*/  F2FP.PACK_AB R136, R226, R225 ;  /* 0x000000e1e288723e */ /* 0x000fe200000000ff */
[C---:B------:R-:W-:Y:S04]  /*141e0*/  HMMA.16816.F32 R4, R100.reuse, R112, R4 ;  /* 0x000000706404723c */ /* 0x040fe80000001804 */
[----:B------:R-:W5:Y:S01]  /*141f0*/  MUFU.EX2 R232, R148 ;  /* 0x0000009400e87308 */ /* 0x000f620000000800 */
[----:B------:R-:W-:Y:S01]  /*14200*/  F2FP.PACK_AB R137, R228, R227 ;  /* 0x000000e3e489723e */ /* 0x000fe200000000ff */
[----:B------:R-:W-:Y:S02]  /*14210*/  FFMA.FTZ R173, R132, R201, R173 ;  /* 0x000000c984ad7223 */ /* 0x000fe400000100ad */
[C---:B------:R-:W-:Y:S01]  /*14220*/  HMMA.16816.F32 R8, R100.reuse, R114, R8 ;  /* 0x000000726408723c */ /* 0x040fe20000001808 */
[----:B------:R-:W-:Y:S03]  /*14230*/  LDSM.16.MT88.4 R112, [R164+0x4900] ;  /* 0x00490000a470783b */ /* 0x000fe60000004200 */
[----:B------:R-:W-:Y:S02]  /*14240*/  FFMA.FTZ R169, R3, R206, R169 ;  /* 0x000000ce03a97223 */ /* 0x000fe400000100a9 */
[----:B------:R-:W1:Y:S01]  /*14250*/  MUFU.EX2 R218, R218 ;  /* 0x000000da00da7308 */ /* 0x000e620000000800 */
[----:B------:R-:W-:Y:S01]  /*14260*/  FADD.FTZ R172, R172, R173 ;  /* 0x000000adacac7221 */ /* 0x000fe20000010000 */
[C---:B--2---:R-:W-:Y:S01]  /*14270*/  HMMA.16816.F32 R12, R100.reuse, R104, R12 ;  /* 0x00000068640c723c */ /* 0x044fe2000000180c */
[----:B---3--:R-:W-:Y:S03]  /*14280*/  LDSM.16.MT88.4 R152, [R165+0x3900] ;  /* 0x00390000a598783b */ /* 0x008fe60000004200 */
[----:B----4-:R-:W-:Y:S01]  /*14290*/  F2FP.PACK_AB R138, R230, R229 ;  /* 0x000000e5e68a723e */ /* 0x010fe200000000ff */
[----:B------:R-:W-:Y:S02]  /*142a0*/  FADD.FTZ R168, R168, R169 ;  /* 0x000000a9a8a87221 */ /* 0x000fe40000010000 */
[----:B------:R-:W-:Y:S01]  /*142b0*/  FADD.FTZ R3, R171, R172 ;  /* 0x000000acab037221 */ /* 0x000fe20000010000 */
[C---:B------:R-:W-:Y:S01]  /*142c0*/  HMMA.16816.F32 R16, R100.reuse, R106, R16 ;  /* 0x0000006a6410723c */ /* 0x040fe20000001810 */
[----:B------:R-:W2:Y:S01]  /*142d0*/  MUFU.EX2 R217, R217 ;  /* 0x000000d900d97308 */ /* 0x000ea20000000800 */
[----:B------:R-:W3:Y:S02]  /*142e0*/  LDSM.16.MT88.4 R104, [R135+UR4+0x4900] ;  /* 0x004900048768783b */ /* 0x000ee40008004200 */
[----:B-----5:R-:W-:Y:S01]  /*142f0*/  F2FP.PACK_AB R139, R232, R231 ;  /* 0x000000e7e88b723e */ /* 0x020fe200000000ff */
[----:B------:R-:W-:Y:S03]  /*14300*/  FADD.FTZ R3, R170, R3 ;  /* 0x00000003aa037221 */ /* 0x000fe60000010000 */
[C---:B------:R-:W-:Y:S02]  /*14310*/  HMMA.16816.F32 R20, R100.reuse, R116, R20 ;  /* 0x000000746414723c */ /* 0x040fe40000001814 */
[----:B------:R-:W-:Y:S02]  /*14320*/  LDSM.16.MT88.4 R148, [R134+UR4+0x3900] ;  /* 0x003900048694783b */ /* 0x000fe40008004200 */
[----:B------:R-:W-:Y:S04]  /*14330*/  FADD.FTZ R174, R174, R3 ;  /* 0x00000003aeae7221 */ /* 0x000fe80000010000 */
[C---:B------:R-:W-:Y:S02]  /*14340*/  HMMA.16816.F32 R24, R100.reuse, R118, R24 ;  /* 0x000000766418723c */ /* 0x040fe40000001818 */
[----:B------:R-:W-:Y:S02]  /*14350*/  LDSM.16.MT88.4 R116, [R165+0x4900] ;  /* 0x00490000a574783b */ /* 0x000fe40000004200 */
        /* <DEDUP_REMOVED lines=22> */
[----:B------:R-:W4:Y:S07]  /*144c0*/  LDSM.16.MT88.4 R112, [R134+UR4+0x1100] ;  /* 0x001100048670783b */ /* 0x000f2e0008004200 */
[C---:B-1----:R-:W-:Y:S08]  /*144d0*/  HMMA.16816.F32 R84, R100.reuse, R108, R84 ;  /* 0x0000006c6454723c */ /* 0x042ff00000001854 */
[C---:B------:R-:W-:Y:S01]  /*144e0*/  HMMA.16816.F32 R88, R100.reuse, R110, R88 ;  /* 0x0000006e6458723c */ /* 0x040fe20000001858 */
[----:B------:R-:W1:Y:S07]  /*144f0*/  LDSM.16.MT88.4 R108, [R135+UR4+0x3100] ;  /* 0x00310004876c783b */ /* 0x000e6e0008004200 */
[C---:B------:R-:W-:Y:S08]  /*14500*/  HMMA.16816.F32 R92, R100.reuse, R116, R92 ;  /* 0x00000074645c723c */ /* 0x040ff0000000185c */
[----:B------:R-:W-:Y:S01]  /*14510*/  HMMA.16816.F32 R96, R100, R118, R96 ;  /* 0x000000766460723c */ /* 0x000fe20000001860 */
[----:B------:R-:W5:Y:S06]  /*14520*/  LDSM.16.MT88.4 R116, [R164+0x3100] ;  /* 0x00310000a474783b */ /* 0x000f6c0000004200 */
[----:B------:R-:W-:Y:S01]  /*14530*/  F2FP.PACK_AB R100, R219, R218 ;  /* 0x000000dadb64723e */ /* 0x000fe200000000ff */
[----:B------:R-:W-:Y:S01]  /*14540*/  FADD.FTZ R218, R218, R179 ;  /* 0x000000b3dada7221 */ /* 0x000fe20000010000 */
[----:B--2---:R-:W-:Y:S03]  /*14550*/  F2FP.PACK_AB R101, R220, R217 ;  /* 0x000000d9dc65723e */ /* 0x004fe600000000ff */
[----:B------:R-:W-:Y:S02]  /*14560*/  F2FP.PACK_AB R102, R222, R221 ;  /* 0x000000ddde66723e */ /* 0x000fe400000000ff */
[----:B------:R-:W-:Y:S07]  /*14570*/  F2FP.PACK_AB R103, R224, R223 ;  /* 0x000000dfe067723e */ /* 0x000fee00000000ff */
[C---:B---3--:R-:W-:Y:S08]  /*14580*/  HMMA.16816.F32 R4, R100.reuse, R104, R4 ;  /* 0x000000686404723c */ /* 0x048ff00000001804 */
[C---:B------:R-:W-:Y:S01]  /*14590*/  HMMA.16816.F32 R8, R100.reuse, R106, R8 ;  /* 0x0000006a6408723c */ /* 0x040fe20000001808 */
[----:B------:R-:W2:Y:S07]  /*145a0*/  LDSM.16.MT88.4 R104, [R134+UR4+0x3100] ;  /* 0x003100048668783b */ /* 0x000eae0008004200 */
[C---:B------:R-:W-:Y:S08]  /*145b0*/  HMMA.16816.F32 R12, R100.reuse, R120, R12 ;  /* 0x00000078640c723c */ /* 0x040ff0000000180c */
[C---:B------:R-:W-:Y:S01]  /*145c0*/  HMMA.16816.F32 R16, R100.reuse, R122, R16 ;  /* 0x0000007a6410723c */ /* 0x040fe20000001810 */
[----:B------:R-:W-:Y:S07]  /*145d0*/  LDSM.16.MT88.4 R120, [R165+0x1900] ;  /* 0x00190000a578783b */ /* 0x000fee0000004200 */
[C---:B----4-:R-:W-:Y:S08]  /*145e0*/  HMMA.16816.F32 R20, R100.reuse, R112, R20 ;  /* 0x000000706414723c */ /* 0x050ff00000001814 */
        /* <DEDUP_REMOVED lines=20> */
[C---:B----4-:R-:W-:Y:S08]  /*14730*/  HMMA.16816.F32 R76, R100.reuse, R116, R76 ;  /* 0x00000074644c723c */ /* 0x050ff0000000184c */
[C---:B------:R-:W-:Y:S01]  /*14740*/  HMMA.16816.F32 R80, R100.reuse, R118, R80 ;  /* 0x000000766450723c */ /* 0x040fe20000001850 */
[----:B------:R-:W4:Y:S07]  /*14750*/  LDSM.16.MT88.4 R116, [R134+UR4+0x1900] ;  /* 0x001900048674783b */ /* 0x000f2e0008004200 */
        /* <DEDUP_REMOVED lines=8> */
[C---:B----4-:R-:W-:Y:S01]  /*147e0*/  HMMA.16816.F32 R108, R136.reuse, R116, R20 ;  /* 0x00000074886c723c */ /* 0x050fe20000001814 */
        /* <DEDUP_REMOVED lines=45> */
[----:B------:R-:W-:Y:S01]  /*14ac0*/  IADD3 R9, -R210, 0x10, RZ ;  /* 0x00000010d2097810 */ /* 0x000fe20007ffe1ff */
[----:B------:R-:W-:Y:S03]  /*14ad0*/  IMAD.MOV.U32 R197, RZ, RZ, RZ ;  /* 0x000000ffffc57224 */ /* 0x000fe600078e00ff */
[----:B------:R-:W-:Y:S01]  /*14ae0*/  LOP3.LUT R9, R9, 0xf, RZ, 0xc0, !PT ;  /* 0x0000000f09097812 */ /* 0x000fe200078ec0ff */
        /* <DEDUP_REMOVED lines=18> */
[----:B-1----:R-:W-:Y:S02]  /*14c10*/  SHF.L.U64.HI R7, R212, 0x1, R209 ;  /* 0x00000001d4077819 */ /* 0x002fe400000102d1 */
[----:B--2---:R-:W-:Y:S01]  /*14c20*/  SHF.R.S32.HI R8, RZ, 0x1f, R197 ;  /* 0x0000001fff087819 */ /* 0x004fe200000114c5 */
[C---:B------:R-:W-:Y:S04]  /*14c30*/  IMAD.WIDE.U32 R4, R197.reuse, c[0x0][0x1f0], R4 ;  /* 0x00007c00c5047a25 */ /* 0x040fe800078e0004 */
[----:B------:R-:W-:Y:S01]  /*14c40*/  IMAD R8, R8, c[0x0][0x1f0], RZ ;  /* 0x00007c0008087a24 */ /* 0x000fe200078e02ff */
[----:B------:R-:W-:Y:S03]  /*14c50*/  IADD3 R4, P0, R202, R4, RZ ;  /* 0x00000004ca047210 */ /* 0x000fe60007f1e0ff */
[----:B------:R-:W-:Y:S05]  /*14c60*/  IMAD R8, R197, c[0x0][0x1f4], R8 ;  /* 0x00007d00c5087a24 */ /* 0x000fea00078e0208 */
[----:B------:R-:W-:Y:S01]  /*14c70*/  IADD3.X R3, R193, R5, R8, P0, !PT ;  /* 0x00000005c1037210 */ /* 0x000fe200007fe408 */
[----:B------:R-:W-:Y:S01]  /*14c80*/  IMAD.SHL.U32 R5, R212, 0x2, RZ ;  /* 0x00000002d4057824 */ /* 0x000fe200078e00ff */
[C---:B------:R-:W-:Y:S02]  /*14c90*/  LEA R6, P0, R4.reuse, c[0x0][0x1c8], 0x1 ;  /* 0x0000720004067a11 */ /* 0x040fe400078008ff */
[----:B------:R-:W-:Y:S02]  /*14ca0*/  SEL R8, RZ, 0x10, P5 ;  /* 0x00000010ff087807 */ /* 0x000fe40002800000 */
[----:B------:R-:W-:Y:S01]  /*14cb0*/  LEA.HI.X R14, R4, c[0x0][0x1cc], R3, 0x1, P0 ;  /* 0x00007300040e7a11 */ /* 0x000fe200000f0c03 */
[----:B------:R-:W1:Y:S01]  /*14cc0*/  SHFL.IDX PT, R10, R6, 0x1, 0x181f ;  /* 0x00381f00060a7f89 */ /* 0x000e6200000e0000 */
[----:B------:R-:W-:Y:S01]  /*14cd0*/  ISETP.NE.U32.AND P2, PT, R8, RZ, PT ;  /* 0x000000ff0800720c */ /* 0x000fe20003f45070 */
[----:B------:R-:W-:Y:S01]  /*14ce0*/  IMAD.SHL.U32 R4, R208, 0x2, RZ ;  /* 0x00000002d0047824 */ /* 0x000fe200078e00ff */
[----:B------:R-:W-:Y:S01]  /*14cf0*/  SEL R3, RZ, 0x10, P4 ;  /* 0x00000010ff037807 */ /* 0x000fe20002000000 */
[----:B------:R-:W2:Y:S01]  /*14d00*/  SHFL.IDX PT, R13, R14, 0x1, 0x181f ;  /* 0x00381f000e0d7f89 */ /* 0x000ea200000e0000 */
[----:B------:R-:W-:Y:S02]  /*14d10*/  IADD3 R16, -R8, 0x10, RZ ;  /* 0x0000001008107810 */ /* 0x000fe40007ffe1ff */
[----:B------:R-:W-:Y:S01]  /*14d20*/  IADD3 R11, -R3, 0x10, RZ ;  /* 0x00000010030b7810 */ /* 0x000fe20007ffe1ff */
[----:B------:R3:W4:Y:S01]  /*14d30*/  SHFL.IDX PT, R12, R6, RZ, 0x181f ;  /* 0x00181fff060c7589 */ /* 0x00072200000e0000 */
[----:B------:R-:W-:Y:S02]  /*14d40*/  LOP3.LUT R16, R16, 0xf, RZ, 0xc0, !PT ;  /* 0x0000000f10107812 */ /* 0x000fe400078ec0ff */
[----:B------:R-:W-:Y:S01]  /*14d50*/  LOP3.LUT R11, R11, 0xf, RZ, 0xc0, !PT ;  /* 0x0000000f0b0b7812 */ /* 0x000fe200078ec0ff */
[----:B------:R-:W5:Y:S01]  /*14d60*/  SHFL.IDX PT, R15, R14, RZ, 0x181f ;  /* 0x00181fff0e0f7589 */ /* 0x000f6200000e0000 */
[-C--:B-1----:R-:W-:Y:S04]  /*14d70*/  IADD3 R16, P1, P0, R16, R10.reuse, R5 ;  /* 0x0000000a10107210 */ /* 0x082fe8000783e005 */
[-C--:B--2---:R-:W-:Y:S02]  /*14d80*/  IADD3.X R17, RZ, R13.reuse, R7, P1, P0 ;  /* 0x0000000dff117210 */ /* 0x084fe40000fe0407 */
[-C--:B------:R-:W-:Y:S02]  /*14d90*/  IADD3 R18, P1, P0, R11, R10.reuse, R4 ;  /* 0x0000000a0b127210 */ /* 0x080fe4000783e004 */
[----:B---3--:R-:W-:Y:S04]  /*14da0*/  SHF.L.U64.HI R6, R208, 0x1, R211 ;  /* 0x00000001d0067819 */ /* 0x008fe800000102d3 */
[-C--:B------:R-:W-:Y:S02]  /*14db0*/  IADD3.X R19, RZ, R13.reuse, R6, P1, P0 ;  /* 0x0000000dff137210 */ /* 0x080fe40000fe0406 */
[----:B------:R-:W-:Y:S01]  /*14dc0*/  IADD3 R20, P1, P0, R9, R10, R215 ;  /* 0x0000000a09147210 */ /* 0x000fe2000783e0d7 */
[----:B------:R-:W-:Y:S03]  /*14dd0*/  IMAD.U32 R10, RZ, RZ, UR6 ;  /* 0x00000006ff0a7e24 */ /* 0x000fe6000f8e00ff */
[----:B------:R-:W-:Y:S01]  /*14de0*/  IADD3.X R21, RZ, R13, R216, P1, P0 ;  /* 0x0000000dff157210 */ /* 0x000fe20000fe04d8 */
[----:B------:R-:W-:Y:S01]  /*14df0*/  IMAD R10, R10, 0x3000, R199 ;  /* 0x000030000a0a7824 */ /* 0x000fe200078e02c7 */
[C---:B----4-:R-:W-:Y:S02]  /*14e00*/  IADD3 R22, P1, R12.reuse, R5, RZ ;  /* 0x000000050c167210 */ /* 0x050fe40007f3e0ff */
[----:B------:R-:W-:Y:S01]  /*14e10*/  IADD3 R24, P0, R12, R4, RZ ;  /* 0x000000040c187210 */ /* 0x000fe20007f1e0ff */
[----:B------:R-:W-:Y:S02]  /*14e20*/  IMAD.SHL.U32 R5, R10, 0x2, RZ ;  /* 0x000000020a057824 */ /* 0x000fe400078e00ff */
        /* <DEDUP_REMOVED lines=12> */
.L_x_2964:
        /* <DEDUP_REMOVED lines=11> */
.L_x_2962:
        /* <DEDUP_REMOVED lines=20> */
.L_x_2969:
        /* <DEDUP_REMOVED lines=55> */
.L_x_2967:
        /* <DEDUP_REMOVED lines=210> */
[--C-:B------:R-:W-:Y:S01]  /*16170*/  FFMA.FTZ R159, R8, c[0x0][0x2d0], -R166.reuse ;  /* 0x0000b400089f7a23 */ /* 0x100fe200000108a6 */
[----:B------:R-:W-:Y:S01]  /*16180*/  IADD3 R8, R135, UR4, RZ ;  /* 0x0000000487087c10 */ /* 0x000fe2000fffe0ff */
[--C-:B------:R-:W-:Y:S02]  /*16190*/  FFMA.FTZ R160, R9, c[0x0][0x2d0], -R166.reuse ;  /* 0x0000b40009a07a23 */ /* 0x100fe400000108a6 */
        /* <DEDUP_REMOVED lines=403> */
.L_x_2968:
        /* <DEDUP_REMOVED lines=10> */
.L_x_2966:
[----:B------:R-:W2:Y:S01]  /*17b70*/  SHFL.BFLY PT, R4, R201, 0x2, 0x1f ;  /* 0x0c401f00c9047f89 */ /* 0x000ea200000e0000 */
[----:B------:R-:W-:-:S02]  /*17b80*/  MOV R11, 0xff800000 ;  /* 0xff800000000b7802 */ /* 0x000fc40000000f00 */
[----:B-1----:R-:W-:Y:S01]  /*17b90*/  MOV R12, 0xff800000 ;  /* 0xff800000000c7802 */ /* 0x002fe20000000f00 */
[----:B------:R-:W1:Y:S01]  /*17ba0*/  SHFL.BFLY PT, R3, R206, 0x2, 0x1f ;  /* 0x0c401f00ce037f89 */ /* 0x000e6200000e0000 */
        /* <DEDUP_REMOVED lines=13> */
[----:B------:R-:W2:Y:S08]  /*17c80*/  @P1 MUFU.LG2 R6, R6 ;  /* 0x0000000600061308 */ /* 0x000eb00000000c00 */
[----:B------:R-:W-:Y:S01]  /*17c90*/  @P0 MUFU.RCP R4, R3 ;  /* 0x0000000300040308 */ /* 0x000fe20000001000 */
[C---:B-1----:R-:W-:Y:S02]  /*17ca0*/  FMUL.FTZ R128, R5.reuse, R128 ;  /* 0x0000008005807220 */ /* 0x042fe40000410000 */
[----:B------:R-:W-:-:S02]  /*17cb0*/  FMUL.FTZ R129, R5, R129 ;  /* 0x0000008105817220 */ /* 0x000fc40000410000 */
[C---:B------:R-:W-:Y:S02]  /*17cc0*/  FMUL.FTZ R124, R5.reuse, R124 ;  /* 0x0000007c057c7220 */ /* 0x040fe40000410000 */
[C---:B------:R-:W-:Y:S01]  /*17cd0*/  FMUL.FTZ R125, R5.reuse, R125 ;  /* 0x0000007d057d7220 */ /* 0x040fe20000410000 */
[----:B------:R-:W1:Y:S01]  /*17ce0*/  @P0 MUFU.LG2 R3, R3 ;  /* 0x0000000300030308 */ /* 0x000e620000000c00 */
[----:B--2---:R-:W-:Y:S02]  /*17cf0*/  @P1 FMUL.FTZ R13, R6, 0.69314718246459960938 ;  /* 0x3f317218060d1820 */ /* 0x004fe40000410000 */
[----:B------:R-:W-:Y:S02]  /*17d00*/  @P1 FMUL.FTZ R6, R14, c[0x0][0x2d0] ;  /* 0x0000b4000e061a20 */ /* 0x000fe40000410000 */
[C---:B------:R-:W-:Y:S02]  /*17d10*/  FMUL.FTZ R100, R5.reuse, R100 ;  /* 0x0000006405647220 */ /* 0x040fe40000410000 */
[----:B------:R-:W-:-:S02]  /*17d20*/  FMUL.FTZ R101, R5, R101 ;  /* 0x0000006505657220 */ /* 0x000fc40000410000 */
[C---:B------:R-:W-:Y:S02]  /*17d30*/  FMUL.FTZ R104, R5.reuse, R104 ;  /* 0x0000006805687220 */ /* 0x040fe40000410000 */
[C---:B------:R-:W-:Y:S02]  /*17d40*/  FMUL.FTZ R105, R5.reuse, R105 ;  /* 0x0000006905697220 */ /* 0x040fe40000410000 */
[C---:B------:R-:W-:Y:S02]  /*17d50*/  FMUL.FTZ R108, R5.reuse, R108 ;  /* 0x0000006c056c7220 */ /* 0x040fe40000410000 */
[----:B------:R-:W-:Y:S02]  /*17d60*/  FMUL.FTZ R109, R5, R109 ;  /* 0x0000006d056d7220 */ /* 0x000fe40000410000 */
[----:B-1----:R-:W-:Y:S02]  /*17d70*/  @P0 FMUL.FTZ R14, R3, 0.69314718246459960938 ;  /* 0x3f317218030e0820 */ /* 0x002fe40000410000 */
[----:B------:R-:W-:-:S02]  /*17d80*/  @P0 FMUL.FTZ R3, R15, c[0x0][0x2d0] ;  /* 0x0000b4000f030a20 */ /* 0x000fc40000410000 */
        /* <DEDUP_REMOVED lines=88> */
.L_x_2908:
        /* <DEDUP_REMOVED lines=152> */
.L_x_2971:
        /* <DEDUP_REMOVED lines=138> */
.L_x_2973:
[----:B--2---:R-:W-:Y:S05]  /*19530*/  BSYNC B0 ;  /* 0x0000000000007941 */ /* 0x004fea0003800000 */
.L_x_2972:
        /* <DEDUP_REMOVED lines=23> */
.L_x_2975:
[----:B------:R-:W-:Y:S05]  /*196b0*/  BSYNC B0 ;  /* 0x0000000000007941 */ /* 0x000fea0003800000 */
.L_x_2974:
        /* <DEDUP_REMOVED lines=23> */
.L_x_2977:
[----:B------:R-:W-:Y:S05]  /*19830*/  BSYNC B0 ;  /* 0x0000000000007941 */ /* 0x000fea0003800000 */
.L_x_2976:
        /* <DEDUP_REMOVED lines=24> */
.L_x_2970:
        /* <DEDUP_REMOVED lines=18> */
.L_x_2978:
        /* <DEDUP_REMOVED lines=40> */
.L_x_2980:
[----:B------:R-:W-:Y:S05]  /*19d60*/  BSYNC B0 ;  /* 0x0000000000007941 */ /* 0x000fea0003800000 */
.L_x_2979:
        /* <DEDUP_REMOVED lines=64> */
.L_x_2982:
[----:B------:R-:W-:Y:S05]  /*1a170*/  BSYNC B0 ;  /* 0x0000000000007941 */ /* 0x000fea0003800000 */
.L_x_2981:
        /* <DEDUP_REMOVED lines=21> */
.L_x_2984:
[----:B------:R-:W-:Y:S05]  /*1a2d0*/  BSYNC B0 ;  /* 0x0000000000007941 */ /* 0x000fea0003800000 */
.L_x_2983:
        /* <DEDUP_REMOVED lines=21> */
.L_x_2986:
[----:B------:R-:W-:Y:S05]  /*1a430*/  BSYNC B0 ;  /* 0x0000000000007941 */ /* 0x000fea0003800000 */
.L_x_2985:
        /* <DEDUP_REMOVED lines=22> */
.L_x_2987:
        /* <DEDUP_REMOVED lines=14> */
.L_x_3031:


//--------------------- .nv.shared._ZN7cutlass13device_kernelIN5flash19enable_sm80_to_sm89INS1_16FlashAttnFwdSm80INS1_25CollectiveMainloopFwdSm80ILi8ELi1ELb0EN4cute5tupleIJNS5_1CILi128EEENS7_ILi64EEENS7_ILi192EEEEEELi192ENS_6half_tEfNS_4arch4Sm80ELb0ELb0ELb1ELb0ELb1ELb0ELb1ELb0EEENS1_21CollectiveEpilogueFwdINS6_IJS8_SA_S9_EEENS6_IJNS7_ILi1EEESI_SI_EEESC_SE_Li256ELb0ELb1ELb0ELb0EEENS1_19SingleTileSchedulerILb0ELb0ELb1ELi128EEEEEEEEEvNT_6ParamsE --------------------------
	.section	.nv.shared._ZN7cutlass13device_kernelIN5flash19enable_sm80_to_sm89INS1_16FlashAttnFwdSm80INS1_25CollectiveMainloopFwdSm80ILi8ELi1ELb0EN4cute5tupleIJNS5_1CILi128EEENS7_ILi64EEENS7_ILi192EEEEEELi192ENS_6half_tEfNS_4arch4Sm80ELb0ELb0ELb1ELb0ELb1ELb0ELb1ELb0EEENS1_21CollectiveEpilogueFwdINS6_IJS8_SA_S9_EEENS6_IJNS7_ILi1EEESI_SI_EEESC_SE_Li256ELb0ELb1ELb0ELb0EEENS1_19SingleTileSchedulerILb0ELb0ELb1ELi128EEEEEEEEEvNT_6ParamsE,"aw",@nobits
	.sectionflags	@""
	.align	16


//--------------------- .nv.global                --------------------------
	.section	.nv.global,"aw",@nobits
.nv.global:
	.type		_ZN83_INTERNAL_04150245_47_flash_fwd_hdim192_fp16_paged_softcapall_sm80_cu_bdbb69e5_33214cute1_E,@object
	.size		_ZN83_INTERNAL_04150245_47_flash_fwd_hdim192_fp16_paged_softcapall_sm80_cu_bdbb69e5_33214cute1_E,(_ZN83_INTERNAL_04150245_47_flash_fwd_hdim192_fp16_paged_softcapall_sm80_cu_bdbb69e5_33214cuda3std3__45__cpo6cbeginE - _ZN83_INTERNAL_04150245_47_flash_fwd_hdim192_fp16_paged_softcapall_sm80_cu_bdbb69e5_33214cute1_E)
_ZN83_INTERNAL_04150245_47_flash_fwd_hdim192_fp16_paged_softcapall_sm80_cu_bdbb69e5_33214cute1_E:
	.zero		1
	.type		_ZN83_INTERNAL_04150245_47_flash_fwd_hdim192_fp16_paged_softcapall_sm80_cu_bdbb69e5_33214cuda3std3__45__cpo6cbeginE,@object
	.size		_ZN83_INTERNAL_04150245_47_flash_fwd_hdim192_fp16_paged_softcapall_sm80_cu_bdbb69e5_33214cuda3std3__45__cpo6cbeginE,(_ZN83_INTERNAL_04150245_47_flash_fwd_hdim192_fp16_paged_softcapall_sm80_cu_bdbb69e5_33214cuda3std3__48in_placeE - _ZN83_INTERNAL_04150245_47_flash_fwd_hdim192_fp16_paged_softcapall_sm80_cu_bdbb69e5_33214cuda3std3__45__cpo6cbeginE)
_ZN83_INTERNAL_04150245_47_flash_fwd_hdim192_fp16_paged_softcapall_sm80_cu_bdbb69e5_33214cuda3std3__45__cpo6cbeginE:
	.zero		1
	.type		_ZN83_INTERNAL_04150245_47_flash_fwd_hdim192_fp16_paged_softcapall_sm80_cu_bdbb69e5_33214cuda3std3__48in_placeE,@object
	.size		_ZN83_INTERNAL_04150245_47_flash_fwd_hdim192_fp16_paged_softcapall_sm80_cu_bdbb69e5_33214cuda3std3__48in_placeE,(_ZN83_INTERNAL_04150245_47_flash_fwd_hdim192_fp16_paged_softcapall_sm80_cu_bdbb69e5_33214cuda3std6ranges3__45__cpo9iter_moveE - _ZN83_INTERNAL_04150245_47_flash_fwd_hdim192_fp16_paged_softcapall_sm80_cu_bdbb69e5_33214cuda3std3__48in_placeE)
_ZN83_INTERNAL_04150245_47_flash_fwd_hdim192_fp16_paged_softcapall_sm80_cu_bdbb69e5_33214cuda3std3__48in_placeE:
	.zero		1
	.type		_ZN83_INTERNAL_04150245_47_flash_fwd_hdim192_fp16_paged_softcapall_sm80_cu_bdbb69e5_33214cuda3std6ranges3__45__cpo9iter_moveE,@object
	.size		_ZN83_INTERNAL_04150245_47_flash_fwd_hdim192_fp16_paged_softcapall_sm80_cu_bdbb69e5_33214cuda3std6ranges3__45__cpo9iter_moveE,(_ZN83_INTERNAL_04150245_47_flash_fwd_hdim192_fp16_paged_softcapall_sm80_cu_bdbb69e5_33214cuda3std3__45__cpo5beginE - _ZN83_INTERNAL_04150245_47_flash_fwd_hdim192_fp16_paged_softcapall_sm80_cu_bdbb69e5_33214cuda3std6ranges3__45__cpo9iter_moveE)
_ZN83_INTERNAL_04150245_47_flash_fwd_hdim192_fp16_paged_softcapall_sm80_cu_bdbb69e5_33214cuda3std6ranges3__45__cpo9iter_moveE:
	.zero		1
	.type		_ZN83_INTERNAL_04150245_47_flash_fwd_hdim192_fp16_paged_softcapall_sm80_cu_bdbb69e5_33214cuda3std3__45__cpo5beginE,@object
	.size		_ZN83_INTERNAL_04150245_47_flash_fwd_hdim192_fp16_paged_softcapall_sm80_cu_bdbb69e5_33214cuda3std3__45__cpo5beginE,(_ZN83_INTERNAL_04150245_47_flash_fwd_hdim192_fp16_paged_softcapall_sm80_cu_bdbb69e5_33214cuda3std3__485_GLOBAL__N__04150245_47_flash_fwd_hdim192_fp16_paged_softcapall_sm80_cu_bdbb69e5_33216ignoreE - _ZN83_INTERNAL_04150245_47_flash_fwd_hdim192_fp16_paged_softcapall_sm80_cu_bdbb69e5_33214cuda3std3__45__cpo5beginE)
_ZN83_INTERNAL_04150245_47_flash_fwd_hdim192_fp16_paged_softcapall_sm80_cu_bdbb69e5_33214cuda3std3__45__cpo5beginE:
	.zero		1
	.type		_ZN83_INTERNAL_04150245_47_flash_fwd_hdim192_fp16_paged_softcapall_sm80_cu_bdbb69e5_33214cuda3std3__485_GLOBAL__N__04150245_47_flash_fwd_hdim192_fp16_paged_softcapall_sm80_cu_bdbb69e5_33216ignoreE,@object
	.size		_ZN83_INTERNAL_04150245_47_flash_fwd_hdim192_fp16_paged_softcapall_sm80_cu_bdbb69e5_33214cuda3std3__485_GLOBAL__N__04150245_47_flash_fwd_hdim192_fp16_paged_softcapall_sm80_cu_bdbb69e5_33216ignoreE,(_ZN83_INTERNAL_04150245_47_flash_fwd_hdim192_fp16_paged_softcapall_sm80_cu_bdbb69e5_33214cute7productE - _ZN83_INTERNAL_04150245_47_flash_fwd_hdim192_fp16_paged_softcapall_sm80_cu_bdbb69e5_33214cuda3std3__485_GLOBAL__N__04150245_47_flash_fwd_hdim192_fp16_paged_softcapall_sm80_cu_bdbb69e5_33216ignoreE)
_ZN83_INTERNAL_04150245_47_flash_fwd_hdim192_fp16_paged_softcapall_sm80_cu_bdbb69e5_33214cuda3std3__485_GLOBAL__N__04150245_47_flash_fwd_hdim192_fp16_paged_softcapall_sm80_cu_bdbb69e5_33216ignoreE:
	.zero		1
	.type		_ZN83_INTERNAL_04150245_47_flash_fwd_hdim192_fp16_paged_softcapall_sm80_cu_bdbb69e5_33214cute7productE,@object
	.size		_ZN83_INTERNAL_04150245_47_flash_fwd_hdim192_fp16_paged_softcapall_sm80_cu_bdbb69e5_33214cute7productE,(_ZN83_INTERNAL_04150245_47_flash_fwd_hdim192_fp16_paged_softcapall_sm80_cu_bdbb69e5_33214cuda3std3__45__cpo3endE - _ZN83_INTERNAL_04150245_47_flash_fwd_hdim192_fp16_paged_softcapall_sm80_cu_bdbb69e5_33214cute7productE)
_ZN83_INTERNAL_04150245_47_flash_fwd_hdim192_fp16_paged_softcapall_sm80_cu_bdbb69e5_33214cute7productE:
	.zero		1
	.type		_ZN83_INTERNAL_04150245_47_flash_fwd_hdim192_fp16_paged_softcapall_sm80_cu_bdbb69e5_33214cuda3std3__45__cpo3endE,@object
	.size		_ZN83_INTERNAL_04150245_47_flash_fwd_hdim192_fp16_paged_softcapall_sm80_cu_bdbb69e5_33214cuda3std3__45__cpo3endE,(_ZN83_INTERNAL_04150245_47_flash_fwd_hdim192_fp16_paged_softcapall_sm80_cu_bdbb69e5_33214cuda3std3__419piecewise_constructE - _ZN83_INTERNAL_04150245_47_flash_fwd_hdim192_fp16_paged_softcapall_sm80_cu_bdbb69e5_33214cuda3std3__45__cpo3endE)
_ZN83_INTERNAL_04150245_47_flash_fwd_hdim192_fp16_paged_softcapall_sm80_cu_bdbb69e5_33214cuda3std3__45__cpo3endE:
	.zero		1
	.type		_ZN83_INTERNAL_04150245_47_flash_fwd_hdim192_fp16_paged_softcapall_sm80_cu_bdbb69e5_33214cuda3std3__419piecewise_constructE,@object
	.size		_ZN83_INTERNAL_04150245_47_flash_fwd_hdim192_fp16_paged_softcapall_sm80_cu_bdbb69e5_33214cuda3std3__419piecewise_constructE,(_ZN83_INTERNAL_04150245_47_flash_fwd_hdim192_fp16_paged_softcapall_sm80_cu_bdbb69e5_33214cuda3std3__45__cpo4cendE - _ZN83_INTERNAL_04150245_47_flash_fwd_hdim192_fp16_paged_softcapall_sm80_cu_bdbb69e5_33214cuda3std3__419piecewise_constructE)
_ZN83_INTERNAL_04150245_47_flash_fwd_hdim192_fp16_paged_softcapall_sm80_cu_bdbb69e5_33214cuda3std3__419piecewise_constructE:
	.zero		1
	.type		_ZN83_INTERNAL_04150245_47_flash_fwd_hdim192_fp16_paged_softcapall_sm80_cu_bdbb69e5_33214cuda3std3__45__cpo4cendE,@object
	.size		_ZN83_INTERNAL_04150245_47_flash_fwd_hdim192_fp16_paged_softcapall_sm80_cu_bdbb69e5_33214cuda3std3__45__cpo4cendE,(_ZN83_INTERNAL_04150245_47_flash_fwd_hdim192_fp16_paged_softcapall_sm80_cu_bdbb69e5_33214cuda3std6ranges3__45__cpo4swapE - _ZN83_INTERNAL_04150245_47_flash_fwd_hdim192_fp16_paged_softcapall_sm80_cu_bdbb69e5_33214cuda3std3__45__cpo4cendE)
_ZN83_INTERNAL_04150245_47_flash_fwd_hdim192_fp16_paged_softcapall_sm80_cu_bdbb69e5_33214cuda3std3__45__cpo4cendE:
	.zero		1
	.type		_ZN83_INTERNAL_04150245_47_flash_fwd_hdim192_fp16_paged_softcapall_sm80_cu_bdbb69e5_33214cuda3std6ranges3__45__cpo4swapE,@object
	.size		_ZN83_INTERNAL_04150245_47_flash_fwd_hdim192_fp16_paged_softcapall_sm80_cu_bdbb69e5_33214cuda3std6ranges3__45__cpo4swapE,(.L_7 - _ZN83_INTERNAL_04150245_47_flash_fwd_hdim192_fp16_paged_softcapall_sm80_cu_bdbb69e5_33214cuda3std6ranges3__45__cpo4swapE)
_ZN83_INTERNAL_04150245_47_flash_fwd_hdim192_fp16_paged_softcapall_sm80_cu_bdbb69e5_33214cuda3std6ranges3__45__cpo4swapE:
	.zero		1
.L_7:


//--------------------- .nv.shared._ZN7cutlass13device_kernelIN5flash19enable_sm80_to_sm89INS1_16FlashAttnFwdSm80INS1_25CollectiveMainloopFwdSm80ILi8ELi1ELb0EN4cute5tupleIJNS5_1CILi128EEENS7_ILi64EEENS7_ILi192EEEEEELi192ENS_6half_tEfNS_4arch4Sm80ELb0ELb0ELb1ELb1ELb1ELb0ELb1ELb0EEENS1_21CollectiveEpilogueFwdINS6_IJS8_SA_S9_EEENS6_IJNS7_ILi1EEESI_SI_EEESC_SE_Li256ELb1ELb1ELb0ELb0EEENS1_19SingleTileSchedulerILb1ELb0ELb1ELi128EEEEEEEEEvNT_6ParamsE --------------------------
	.section	.nv.shared._ZN7cutlass13device_kernelIN5flash19enable_sm80_to_sm89INS1_16FlashAttnFwdSm80INS1_25CollectiveMainloopFwdSm80ILi8ELi1ELb0EN4cute5tupleIJNS5_1CILi128EEENS7_ILi64EEENS7_ILi192EEEEEELi192ENS_6half_tEfNS_4arch4Sm80ELb0ELb0ELb1ELb1ELb1ELb0ELb1ELb0EEENS1_21CollectiveEpilogueFwdINS6_IJS8_SA_S9_EEENS6_IJNS7_ILi1EEESI_SI_EEESC_SE_Li256ELb1ELb1ELb0ELb0EEENS1_19SingleTileSchedulerILb1ELb0ELb1ELi128EEEEEEEEEvNT_6ParamsE,"aw",@nobits
	.sectionflags	@""
	.align	16


//--------------------- .nv.shared._ZN7cutlass13device_kernelIN5flash19enable_sm80_to_sm89INS1_16FlashAttnFwdSm80INS1_25CollectiveMainloopFwdSm80ILi8ELi1ELb0EN4cute5tupleIJNS5_1CILi128EEENS7_ILi64EEENS7_ILi192EEEEEELi192ENS_6half_tEfNS_4arch4Sm80ELb0ELb0ELb1ELb1ELb1ELb1ELb1ELb0EEENS1_21CollectiveEpilogueFwdINS6_IJS8_SA_S9_EEENS6_IJNS7_ILi1EEESI_SI_EEESC_SE_Li256ELb1ELb1ELb0ELb0EEENS1_19SingleTileSchedulerILb1ELb0ELb1ELi128EEEEEEEEEvNT_6ParamsE --------------------------
	.section	.nv.shared._ZN7cutlass13device_kernelIN5flash19enable_sm80_to_sm89INS1_16FlashAttnFwdSm80INS1_25CollectiveMainloopFwdSm80ILi8ELi1ELb0EN4cute5tupleIJNS5_1CILi128EEENS7_ILi64EEENS7_ILi192EEEEEELi192ENS_6half_tEfNS_4arch4Sm80ELb0ELb0ELb1ELb1ELb1ELb1ELb1ELb0EEENS1_21CollectiveEpilogueFwdINS6_IJS8_SA_S9_EEENS6_IJNS7_ILi1EEESI_SI_EEESC_SE_Li256ELb1ELb1ELb0ELb0EEENS1_19SingleTileSchedulerILb1ELb0ELb1ELi128EEEEEEEEEvNT_6ParamsE,"aw",@nobits
	.sectionflags	@""
	.align	16


//--------------------- .nv.shared._ZN7cutlass13device_kernelIN5flash19enable_sm80_to_sm89INS1_16FlashAttnFwdSm80INS1_25CollectiveMainloopFwdSm80ILi8ELi1ELb0EN4cute5tupleIJNS5_1CILi128EEENS7_ILi64EEENS7_ILi192EEEEEELi192ENS_6half_tEfNS_4arch4Sm80ELb0ELb1ELb1ELb0ELb1ELb0ELb1ELb0EEENS1_21CollectiveEpilogueFwdINS6_IJS8_SA_S9_EEENS6_IJNS7_ILi1EEESI_SI_EEESC_SE_Li256ELb0ELb1ELb0ELb0EEENS1_19SingleTileSchedulerILb0ELb0ELb1ELi128EEEEEEEEEvNT_6ParamsE --------------------------
	.section	.nv.shared._ZN7cutlass13device_kernelIN5flash19enable_sm80_to_sm89INS1_16FlashAttnFwdSm80INS1_25CollectiveMainloopFwdSm80ILi8ELi1ELb0EN4cute5tupleIJNS5_1CILi128EEENS7_ILi64EEENS7_ILi192EEEEEELi192ENS_6half_tEfNS_4arch4Sm80ELb0ELb1ELb1ELb0ELb1ELb0ELb1ELb0EEENS1_21CollectiveEpilogueFwdINS6_IJS8_SA_S9_EEENS6_IJNS7_ILi1EEESI_SI_EEESC_SE_Li256ELb0ELb1ELb0ELb0EEENS1_19SingleTileSchedulerILb0ELb0ELb1ELi128EEEEEEEEEvNT_6ParamsE,"aw",@nobits
	.sectionflags	@""
	.align	16


//--------------------- .nv.shared._ZN7cutlass13device_kernelIN5flash19enable_sm80_to_sm89INS1_16FlashAttnFwdSm80INS1_25CollectiveMainloopFwdSm80ILi8ELi1ELb0EN4cute5tupleIJNS5_1CILi128EEENS7_ILi64EEENS7_ILi192EEEEEELi192ENS_6half_tEfNS_4arch4Sm80ELb0ELb1ELb1ELb1ELb1ELb0ELb1ELb0EEENS1_21CollectiveEpilogueFwdINS6_IJS8_SA_S9_EEENS6_IJNS7_ILi1EEESI_SI_EEESC_SE_Li256ELb1ELb1ELb0ELb0EEENS1_19SingleTileSchedulerILb1ELb0ELb1ELi128EEEEEEEEEvNT_6ParamsE --------------------------
	.section	.nv.shared._ZN7cutlass13device_kernelIN5flash19enable_sm80_to_sm89INS1_16FlashAttnFwdSm80INS1_25CollectiveMainloopFwdSm80ILi8ELi1ELb0EN4cute5tupleIJNS5_1CILi128EEENS7_ILi64EEENS7_ILi192EEEEEELi192ENS_6half_tEfNS_4arch4Sm80ELb0ELb1ELb1ELb1ELb1ELb0ELb1ELb0EEENS1_21CollectiveEpilogueFwdINS6_IJS8_SA_S9_EEENS6_IJNS7_ILi1EEESI_SI_EEESC_SE_Li256ELb1ELb1ELb0ELb0EEENS1_19SingleTileSchedulerILb1ELb0ELb1ELi128EEEEEEEEEvNT_6ParamsE,"aw",@nobits
	.sectionflags	@""
	.align	16


//--------------------- .nv.shared._ZN7cutlass13device_kernelIN5flash19enable_sm80_to_sm89INS1_16FlashAttnFwdSm80INS1_25CollectiveMainloopFwdSm80ILi8ELi1ELb0EN4cute5tupleIJNS5_1CILi128EEENS7_ILi64EEENS7_ILi192EEEEEELi192ENS_6half_tEfNS_4arch4Sm80ELb0ELb1ELb1ELb1ELb1ELb1ELb1ELb0EEENS1_21CollectiveEpilogueFwdINS6_IJS8_SA_S9_EEENS6_IJNS7_ILi1EEESI_SI_EEESC_SE_Li256ELb1ELb1ELb0ELb0EEENS1_19SingleTileSchedulerILb1ELb0ELb1ELi128EEEEEEEEEvNT_6ParamsE --------------------------
	.section	.nv.shared._ZN7cutlass13device_kernelIN5flash19enable_sm80_to_sm89INS1_16FlashAttnFwdSm80INS1_25CollectiveMainloopFwdSm80ILi8ELi1ELb0EN4cute5tupleIJNS5_1CILi128EEENS7_ILi64EEENS7_ILi192EEEEEELi192ENS_6half_tEfNS_4arch4Sm80ELb0ELb1ELb1ELb1ELb1ELb1ELb1ELb0EEENS1_21CollectiveEpilogueFwdINS6_IJS8_SA_S9_EEENS6_IJNS7_ILi1EEESI_SI_EEESC_SE_Li256ELb1ELb1ELb0ELb0EEENS1_19SingleTileSchedulerILb1ELb0ELb1ELi128EEEEEEEEEvNT_6ParamsE,"aw",@nobits
	.sectionflags	@""
	.align	16


//--------------------- .nv.shared._ZN7cutlass13device_kernelIN5flash19enable_sm80_to_sm89INS1_16FlashAttnFwdSm80INS1_25CollectiveMainloopFwdSm80ILi8ELi1ELb0EN4cute5tupleIJNS5_1CILi128EEENS7_ILi64EEENS7_ILi192EEEEEELi192ENS_6half_tEfNS_4arch4Sm80ELb1ELb0ELb1ELb0ELb1ELb0ELb1ELb0EEENS1_21CollectiveEpilogueFwdINS6_IJS8_SA_S9_EEENS6_IJNS7_ILi1EEESI_SI_EEESC_SE_Li256ELb0ELb1ELb0ELb0EEENS1_30DynamicPersistentTileSchedulerILi256ELi256ELb0ELb1ELb0EEEEEEEEEvNT_6ParamsE --------------------------
	.section	.nv.shared._ZN7cutlass13device_kernelIN5flash19enable_sm80_to_sm89INS1_16FlashAttnFwdSm80INS1_25CollectiveMainloopFwdSm80ILi8ELi1ELb0EN4cute5tupleIJNS5_1CILi128EEENS7_ILi64EEENS7_ILi192EEEEEELi192ENS_6half_tEfNS_4arch4Sm80ELb1ELb0ELb1ELb0ELb1ELb0ELb1ELb0EEENS1_21CollectiveEpilogueFwdINS6_IJS8_SA_S9_EEENS6_IJNS7_ILi1EEESI_SI_EEESC_SE_Li256ELb0ELb1ELb0ELb0EEENS1_30DynamicPersistentTileSchedulerILi256ELi256ELb0ELb1ELb0EEEEEEEEEvNT_6ParamsE,"aw",@nobits
	.sectionflags	@""
	.align	16


//--------------------- .nv.shared._ZN7cutlass13device_kernelIN5flash19enable_sm80_to_sm89INS1_16FlashAttnFwdSm80INS1_25CollectiveMainloopFwdSm80ILi8ELi1ELb0EN4cute5tupleIJNS5_1CILi128EEENS7_ILi64EEENS7_ILi192EEEEEELi192ENS_6half_tEfNS_4arch4Sm80ELb1ELb0ELb1ELb1ELb1ELb0ELb1ELb0EEENS1_21CollectiveEpilogueFwdINS6_IJS8_SA_S9_EEENS6_IJNS7_ILi1EEESI_SI_EEESC_SE_Li256ELb1ELb1ELb0ELb0EEENS1_19SingleTileSchedulerILb1ELb0ELb1ELi128EEEEEEEEEvNT_6ParamsE --------------------------
	.section	.nv.shared._ZN7cutlass13device_kernelIN5flash19enable_sm80_to_sm89INS1_16FlashAttnFwdSm80INS1_25CollectiveMainloopFwdSm80ILi8ELi1ELb0EN4cute5tupleIJNS5_1CILi128EEENS7_ILi64EEENS7_ILi192EEEEEELi192ENS_6half_tEfNS_4arch4Sm80ELb1ELb0ELb1ELb1ELb1ELb0ELb1ELb0EEENS1_21CollectiveEpilogueFwdINS6_IJS8_SA_S9_EEENS6_IJNS7_ILi1EEESI_SI_EEESC_SE_Li256ELb1ELb1ELb0ELb0EEENS1_19SingleTileSchedulerILb1ELb0ELb1ELi128EEEEEEEEEvNT_6ParamsE,"aw",@nobits
	.sectionflags	@""
	.align	16


//--------------------- .nv.shared._ZN7cutlass13device_kernelIN5flash19enable_sm80_to_sm89INS1_16FlashAttnFwdSm80INS1_25CollectiveMainloopFwdSm80ILi8ELi1ELb0EN4cute5tupleIJNS5_1CILi128EEENS7_ILi64EEENS7_ILi192EEEEEELi192ENS_6half_tEfNS_4arch4Sm80ELb1ELb0ELb1ELb1ELb1ELb1ELb1ELb0EEENS1_21CollectiveEpilogueFwdINS6_IJS8_SA_S9_EEENS6_IJNS7_ILi1EEESI_SI_EEESC_SE_Li256ELb1ELb1ELb0ELb0EEENS1_19SingleTileSchedulerILb1ELb0ELb1ELi128EEEEEEEEEvNT_6ParamsE --------------------------
	.section	.nv.shared._ZN7cutlass13device_kernelIN5flash19enable_sm80_to_sm89INS1_16FlashAttnFwdSm80INS1_25CollectiveMainloopFwdSm80ILi8ELi1ELb0EN4cute5tupleIJNS5_1CILi128EEENS7_ILi64EEENS7_ILi192EEEEEELi192ENS_6half_tEfNS_4arch4Sm80ELb1ELb0ELb1ELb1ELb1ELb1ELb1ELb0EEENS1_21CollectiveEpilogueFwdINS6_IJS8_SA_S9_EEENS6_IJNS7_ILi1EEESI_SI_EEESC_SE_Li256ELb1ELb1ELb0ELb0EEENS1_19SingleTileSchedulerILb1ELb0ELb1ELi128EEEEEEEEEvNT_6ParamsE,"aw",@nobits
	.sectionflags	@""
	.align	16


//--------------------- .nv.shared._ZN7cutlass13device_kernelIN5flash19enable_sm80_to_sm89INS1_16FlashAttnFwdSm80INS1_25CollectiveMainloopFwdSm80ILi8ELi2ELb0EN4cute5tupleIJNS5_1CILi128EEENS7_ILi64EEENS7_ILi192EEEEEELi192ENS_6half_tEfNS_4arch4Sm80ELb0ELb0ELb1ELb0ELb1ELb0ELb1ELb0EEENS1_21CollectiveEpilogueFwdINS6_IJS8_SA_S9_EEENS6_IJNS7_ILi1EEESI_SI_EEESC_SE_Li256ELb0ELb1ELb0ELb0EEENS1_19SingleTileSchedulerILb0ELb0ELb1ELi128EEEEEEEEEvNT_6ParamsE --------------------------
	.section	.nv.shared._ZN7cutlass13device_kernelIN5flash19enable_sm80_to_sm89INS1_16FlashAttnFwdSm80INS1_25CollectiveMainloopFwdSm80ILi8ELi2ELb0EN4cute5tupleIJNS5_1CILi128EEENS7_ILi64EEENS7_ILi192EEEEEELi192ENS_6half_tEfNS_4arch4Sm80ELb0ELb0ELb1ELb0ELb1ELb0ELb1ELb0EEENS1_21CollectiveEpilogueFwdINS6_IJS8_SA_S9_EEENS6_IJNS7_ILi1EEESI_SI_EEESC_SE_Li256ELb0ELb1ELb0ELb0EEENS1_19SingleTileSchedulerILb0ELb0ELb1ELi128EEEEEEEEEvNT_6ParamsE,"aw",@nobits
	.sectionflags	@""
	.align	16


//--------------------- .nv.shared._ZN7cutlass13device_kernelIN5flash19enable_sm80_to_sm89INS1_16FlashAttnFwdSm80INS1_25CollectiveMainloopFwdSm80ILi8ELi2ELb0EN4cute5tupleIJNS5_1CILi128EEENS7_ILi64EEENS7_ILi192EEEEEELi192ENS_6half_tEfNS_4arch4Sm80ELb0ELb0ELb1ELb1ELb1ELb0ELb1ELb0EEENS1_21CollectiveEpilogueFwdINS6_IJS8_SA_S9_EEENS6_IJNS7_ILi1EEESI_SI_EEESC_SE_Li256ELb1ELb1ELb0ELb0EEENS1_19SingleTileSchedulerILb1ELb0ELb1ELi128EEEEEEEEEvNT_6ParamsE --------------------------
	.section	.nv.shared._ZN7cutlass13device_kernelIN5flash19enable_sm80_to_sm89INS1_16FlashAttnFwdSm80INS1_25CollectiveMainloopFwdSm80ILi8ELi2ELb0EN4cute5tupleIJNS5_1CILi128EEENS7_ILi64EEENS7_ILi192EEEEEELi192ENS_6half_tEfNS_4arch4Sm80ELb0ELb0ELb1ELb1ELb1ELb0ELb1ELb0EEENS1_21CollectiveEpilogueFwdINS6_IJS8_SA_S9_EEENS6_IJNS7_ILi1EEESI_SI_EEESC_SE_Li256ELb1ELb1ELb0ELb0EEENS1_19SingleTileSchedulerILb1ELb0ELb1ELi128EEEEEEEEEvNT_6ParamsE,"aw",@nobits
	.sectionflags	@""
	.align	16


//--------------------- .nv.shared._ZN7cutlass13device_kernelIN5flash19enable_sm80_to_sm89INS1_16FlashAttnFwdSm80INS1_25CollectiveMainloopFwdSm80ILi8ELi2ELb0EN4cute5tupleIJNS5_1CILi128EEENS7_ILi64EEENS7_ILi192EEEEEELi192ENS_6half_tEfNS_4arch4Sm80ELb0ELb0ELb1ELb1ELb1ELb1ELb1ELb0EEENS1_21CollectiveEpilogueFwdINS6_IJS8_SA_S9_EEENS6_IJNS7_ILi1EEESI_SI_EEESC_SE_Li256ELb1ELb1ELb0ELb0EEENS1_19SingleTileSchedulerILb1ELb0ELb1ELi128EEEEEEEEEvNT_6ParamsE --------------------------
	.section	.nv.shared._ZN7cutlass13device_kernelIN5flash19enable_sm80_to_sm89INS1_16FlashAttnFwdSm80INS1_25CollectiveMainloopFwdSm80ILi8ELi2ELb0EN4cute5tupleIJNS5_1CILi128EEENS7_ILi64EEENS7_ILi192EEEEEELi192ENS_6half_tEfNS_4arch4Sm80ELb0ELb0ELb1ELb1ELb1ELb1ELb1ELb0EEENS1_21CollectiveEpilogueFwdINS6_IJS8_SA_S9_EEENS6_IJNS7_ILi1EEESI_SI_EEESC_SE_Li256ELb1ELb1ELb0ELb0EEENS1_19SingleTileSchedulerILb1ELb0ELb1ELi128EEEEEEEEEvNT_6ParamsE,"aw",@nobits
	.sectionflags	@""
	.align	16


//--------------------- .nv.shared._ZN7cutlass13device_kernelIN5flash19enable_sm80_to_sm89INS1_16FlashAttnFwdSm80INS1_25CollectiveMainloopFwdSm80ILi8ELi2ELb0EN4cute5tupleIJNS5_1CILi128EEENS7_ILi64EEENS7_ILi192EEEEEELi192ENS_6half_tEfNS_4arch4Sm80ELb0ELb1ELb1ELb0ELb1ELb0ELb1ELb0EEENS1_21CollectiveEpilogueFwdINS6_IJS8_SA_S9_EEENS6_IJNS7_ILi1EEESI_SI_EEESC_SE_Li256ELb0ELb1ELb0ELb0EEENS1_19SingleTileSchedulerILb0ELb0ELb1ELi128EEEEEEEEEvNT_6ParamsE --------------------------
	.section	.nv.shared._ZN7cutlass13device_kernelIN5flash19enable_sm80_to_sm89INS1_16FlashAttnFwdSm80INS1_25CollectiveMainloopFwdSm80ILi8ELi2ELb0EN4cute5tupleIJNS5_1CILi128EEENS7_ILi64EEENS7_ILi192EEEEEELi192ENS_6half_tEfNS_4arch4Sm80ELb0ELb1ELb1ELb0ELb1ELb0ELb1ELb0EEENS1_21CollectiveEpilogueFwdINS6_IJS8_SA_S9_EEENS6_IJNS7_ILi1EEESI_SI_EEESC_SE_Li256ELb0ELb1ELb0ELb0EEENS1_19SingleTileSchedulerILb0ELb0ELb1ELi128EEEEEEEEEvNT_6ParamsE,"aw",@nobits
	.sectionflags	@""
	.align	16


//--------------------- .nv.shared._ZN7cutlass13device_kernelIN5flash19enable_sm80_to_sm89INS1_16FlashAttnFwdSm80INS1_25CollectiveMainloopFwdSm80ILi8ELi2ELb0EN4cute5tupleIJNS5_1CILi128EEENS7_ILi64EEENS7_ILi192EEEEEELi192ENS_6half_tEfNS_4arch4Sm80ELb0ELb1ELb1ELb1ELb1ELb0ELb1ELb0EEENS1_21CollectiveEpilogueFwdINS6_IJS8_SA_S9_EEENS6_IJNS7_ILi1EEESI_SI_EEESC_SE_Li256ELb1ELb1ELb0ELb0EEENS1_19SingleTileSchedulerILb1ELb0ELb1ELi128EEEEEEEEEvNT_6ParamsE --------------------------
	.section	.nv.shared._ZN7cutlass13device_kernelIN5flash19enable_sm80_to_sm89INS1_16FlashAttnFwdSm80INS1_25CollectiveMainloopFwdSm80ILi8ELi2ELb0EN4cute5tupleIJNS5_1CILi128EEENS7_ILi64EEENS7_ILi192EEEEEELi192ENS_6half_tEfNS_4arch4Sm80ELb0ELb1ELb1ELb1ELb1ELb0ELb1ELb0EEENS1_21CollectiveEpilogueFwdINS6_IJS8_SA_S9_EEENS6_IJNS7_ILi1EEESI_SI_EEESC_SE_Li256ELb1ELb1ELb0ELb0EEENS1_19SingleTileSchedulerILb1ELb0ELb1ELi128EEEEEEEEEvNT_6ParamsE,"aw",@nobits
	.sectionflags	@""
	.align	16


//--------------------- .nv.shared._ZN7cutlass13device_kernelIN5flash19enable_sm80_to_sm89INS1_16FlashAttnFwdSm80INS1_25CollectiveMainloopFwdSm80ILi8ELi2ELb0EN4cute5tupleIJNS5_1CILi128EEENS7_ILi64EEENS7_ILi192EEEEEELi192ENS_6half_tEfNS_4arch4Sm80ELb0ELb1ELb1ELb1ELb1ELb1ELb1ELb0EEENS1_21CollectiveEpilogueFwdINS6_IJS8_SA_S9_EEENS6_IJNS7_ILi1EEESI_SI_EEESC_SE_Li256ELb1ELb1ELb0ELb0EEENS1_19SingleTileSchedulerILb1ELb0ELb1ELi128EEEEEEEEEvNT_6ParamsE --------------------------
	.section	.nv.shared._ZN7cutlass13device_kernelIN5flash19enable_sm80_to_sm89INS1_16FlashAttnFwdSm80INS1_25CollectiveMainloopFwdSm80ILi8ELi2ELb0EN4cute5tupleIJNS5_1CILi128EEENS7_ILi64EEENS7_ILi192EEEEEELi192ENS_6half_tEfNS_4arch4Sm80ELb0ELb1ELb1ELb1ELb1ELb1ELb1ELb0EEENS1_21CollectiveEpilogueFwdINS6_IJS8_SA_S9_EEENS6_IJNS7_ILi1EEESI_SI_EEESC_SE_Li256ELb1ELb1ELb0ELb0EEENS1_19SingleTileSchedulerILb1ELb0ELb1ELi128EEEEEEEEEvNT_6ParamsE,"aw",@nobits
	.sectionflags	@""
	.align	16


//--------------------- .nv.shared._ZN7cutlass13device_kernelIN5flash19enable_sm80_to_sm89INS1_16FlashAttnFwdSm80INS1_25CollectiveMainloopFwdSm80ILi8ELi2ELb0EN4cute5tupleIJNS5_1CILi128EEENS7_ILi64EEENS7_ILi192EEEEEELi192ENS_6half_tEfNS_4arch4Sm80ELb1ELb0ELb1ELb0ELb1ELb0ELb1ELb0EEENS1_21CollectiveEpilogueFwdINS6_IJS8_SA_S9_EEENS6_IJNS7_ILi1EEESI_SI_EEESC_SE_Li256ELb0ELb1ELb0ELb0EEENS1_30DynamicPersistentTileSchedulerILi256ELi256ELb0ELb1ELb0EEEEEEEEEvNT_6ParamsE --------------------------
	.section	.nv.shared._ZN7cutlass13device_kernelIN5flash19enable_sm80_to_sm89INS1_16FlashAttnFwdSm80INS1_25CollectiveMainloopFwdSm80ILi8ELi2ELb0EN4cute5tupleIJNS5_1CILi128EEENS7_ILi64EEENS7_ILi192EEEEEELi192ENS_6half_tEfNS_4arch4Sm80ELb1ELb0ELb1ELb0ELb1ELb0ELb1ELb0EEENS1_21CollectiveEpilogueFwdINS6_IJS8_SA_S9_EEENS6_IJNS7_ILi1EEESI_SI_EEESC_SE_Li256ELb0ELb1ELb0ELb0EEENS1_30DynamicPersistentTileSchedulerILi256ELi256ELb0ELb1ELb0EEEEEEEEEvNT_6ParamsE,"aw",@nobits
	.sectionflags	@""
	.align	16


//--------------------- .nv.shared._ZN7cutlass13device_kernelIN5flash19enable_sm80_to_sm89INS1_16FlashAttnFwdSm80INS1_25CollectiveMainloopFwdSm80ILi8ELi2ELb0EN4cute5tupleIJNS5_1CILi128EEENS7_ILi64EEENS7_ILi192EEEEEELi192ENS_6half_tEfNS_4arch4Sm80ELb1ELb0ELb1ELb1ELb1ELb0ELb1ELb0EEENS1_21CollectiveEpilogueFwdINS6_IJS8_SA_S9_EEENS6_IJNS7_ILi1EEESI_SI_EEESC_SE_Li256ELb1ELb1ELb0ELb0EEENS1_19SingleTileSchedulerILb1ELb0ELb1ELi128EEEEEEEEEvNT_6ParamsE --------------------------
	.section	.nv.shared._ZN7cutlass13device_kernelIN5flash19enable_sm80_to_sm89INS1_16FlashAttnFwdSm80INS1_25CollectiveMainloopFwdSm80ILi8ELi2ELb0EN4cute5tupleIJNS5_1CILi128EEENS7_ILi64EEENS7_ILi192EEEEEELi192ENS_6half_tEfNS_4arch4Sm80ELb1ELb0ELb1ELb1ELb1ELb0ELb1ELb0EEENS1_21CollectiveEpilogueFwdINS6_IJS8_SA_S9_EEENS6_IJNS7_ILi1EEESI_SI_EEESC_SE_Li256ELb1ELb1ELb0ELb0EEENS1_19SingleTileSchedulerILb1ELb0ELb1ELi128EEEEEEEEEvNT_6ParamsE,"aw",@nobits
	.sectionflags	@""
	.align	16


//--------------------- .nv.shared._ZN7cutlass13device_kernelIN5flash19enable_sm80_to_sm89INS1_16FlashAttnFwdSm80INS1_25CollectiveMainloopFwdSm80ILi8ELi2ELb0EN4cute5tupleIJNS5_1CILi128EEENS7_ILi64EEENS7_ILi192EEEEEELi192ENS_6half_tEfNS_4arch4Sm80ELb1ELb0ELb1ELb1ELb1ELb1ELb1ELb0EEENS1_21CollectiveEpilogueFwdINS6_IJS8_SA_S9_EEENS6_IJNS7_ILi1EEESI_SI_EEESC_SE_Li256ELb1ELb1ELb0ELb0EEENS1_19SingleTileSchedulerILb1ELb0ELb1ELi128EEEEEEEEEvNT_6ParamsE --------------------------
	.section	.nv.shared._ZN7cutlass13device_kernelIN5flash19enable_sm80_to_sm89INS1_16FlashAttnFwdSm80INS1_25CollectiveMainloopFwdSm80ILi8ELi2ELb0EN4cute5tupleIJNS5_1CILi128EEENS7_ILi64EEENS7_ILi192EEEEEELi192ENS_6half_tEfNS_4arch4Sm80ELb1ELb0ELb1ELb1ELb1ELb1ELb1ELb0EEENS1_21CollectiveEpilogueFwdINS6_IJS8_SA_S9_EEENS6_IJNS7_ILi1EEESI_SI_EEESC_SE_Li256ELb1ELb1ELb0ELb0EEENS1_19SingleTileSchedulerILb1ELb0ELb1ELi128EEEEEEEEEvNT_6ParamsE,"aw",@nobits
	.sectionflags	@""
	.align	16


//--------------------- .nv.shared._ZN7cutlass13device_kernelIN5flash19enable_sm80_to_sm89INS1_16FlashAttnFwdSm80INS1_25CollectiveMainloopFwdSm80ILi8ELi1ELb0EN4cute5tupleIJNS5_1CILi128EEENS7_ILi64EEENS7_ILi192EEEEEELi192ENS_6half_tEfNS_4arch4Sm80ELb0ELb0ELb0ELb0ELb1ELb0ELb1ELb0EEENS1_21CollectiveEpilogueFwdINS6_IJS8_SA_S9_EEENS6_IJNS7_ILi1EEESI_SI_EEESC_SE_Li256ELb0ELb1ELb0ELb0EEENS1_19SingleTileSchedulerILb0ELb0ELb1ELi128EEEEEEEEEvNT_6ParamsE --------------------------
	.section	.nv.shared._ZN7cutlass13device_kernelIN5flash19enable_sm80_to_sm89INS1_16FlashAttnFwdSm80INS1_25CollectiveMainloopFwdSm80ILi8ELi1ELb0EN4cute5tupleIJNS5_1CILi128EEENS7_ILi64EEENS7_ILi192EEEEEELi192ENS_6half_tEfNS_4arch4Sm80ELb0ELb0ELb0ELb0ELb1ELb0ELb1ELb0EEENS1_21CollectiveEpilogueFwdINS6_IJS8_SA_S9_EEENS6_IJNS7_ILi1EEESI_SI_EEESC_SE_Li256ELb0ELb1ELb0ELb0EEENS1_19SingleTileSchedulerILb0ELb0ELb1ELi128EEEEEEEEEvNT_6ParamsE,"aw",@nobits
	.sectionflags	@""
	.align	16


//--------------------- .nv.shared._ZN7cutlass13device_kernelIN5flash19enable_sm80_to_sm89INS1_16FlashAttnFwdSm80INS1_25CollectiveMainloopFwdSm80ILi8ELi1ELb0EN4cute5tupleIJNS5_1CILi128EEENS7_ILi64EEENS7_ILi192EEEEEELi192ENS_6half_tEfNS_4arch4Sm80ELb0ELb0ELb0ELb1ELb1ELb0ELb1ELb0EEENS1_21CollectiveEpilogueFwdINS6_IJS8_SA_S9_EEENS6_IJNS7_ILi1EEESI_SI_EEESC_SE_Li256ELb1ELb1ELb0ELb0EEENS1_19SingleTileSchedulerILb1ELb0ELb1ELi128EEEEEEEEEvNT_6ParamsE --------------------------
	.section	.nv.shared._ZN7cutlass13device_kernelIN5flash19enable_sm80_to_sm89INS1_16FlashAttnFwdSm80INS1_25CollectiveMainloopFwdSm80ILi8ELi1ELb0EN4cute5tupleIJNS5_1CILi128EEENS7_ILi64EEENS7_ILi192EEEEEELi192ENS_6half_tEfNS_4arch4Sm80ELb0ELb0ELb0ELb1ELb1ELb0ELb1ELb0EEENS1_21CollectiveEpilogueFwdINS6_IJS8_SA_S9_EEENS6_IJNS7_ILi1EEESI_SI_EEESC_SE_Li256ELb1ELb1ELb0ELb0EEENS1_19SingleTileSchedulerILb1ELb0ELb1ELi128EEEEEEEEEvNT_6ParamsE,"aw",@nobits
	.sectionflags	@""
	.align	16


//--------------------- .nv.shared._ZN7cutlass13device_kernelIN5flash19enable_sm80_to_sm89INS1_16FlashAttnFwdSm80INS1_25CollectiveMainloopFwdSm80ILi8ELi1ELb0EN4cute5tupleIJNS5_1CILi128EEENS7_ILi64EEENS7_ILi192EEEEEELi192ENS_6half_tEfNS_4arch4Sm80ELb0ELb0ELb0ELb1ELb1ELb1ELb1ELb0EEENS1_21CollectiveEpilogueFwdINS6_IJS8_SA_S9_EEENS6_IJNS7_ILi1EEESI_SI_EEESC_SE_Li256ELb1ELb1ELb0ELb0EEENS1_19SingleTileSchedulerILb1ELb0ELb1ELi128EEEEEEEEEvNT_6ParamsE --------------------------
	.section	.nv.shared._ZN7cutlass13device_kernelIN5flash19enable_sm80_to_sm89INS1_16FlashAttnFwdSm80INS1_25CollectiveMainloopFwdSm80ILi8ELi1ELb0EN4cute5tupleIJNS5_1CILi128EEENS7_ILi64EEENS7_ILi192EEEEEELi192ENS_6half_tEfNS_4arch4Sm80ELb0ELb0ELb0ELb1ELb1ELb1ELb1ELb0EEENS1_21CollectiveEpilogueFwdINS6_IJS8_SA_S9_EEENS6_IJNS7_ILi1EEESI_SI_EEESC_SE_Li256ELb1ELb1ELb0ELb0EEENS1_19SingleTileSchedulerILb1ELb0ELb1ELi128EEEEEEEEEvNT_6ParamsE,"aw",@nobits
	.sectionflags	@""
	.align	16


//--------------------- .nv.shared._ZN7cutlass13device_kernelIN5flash19enable_sm80_to_sm89INS1_16FlashAttnFwdSm80INS1_25CollectiveMainloopFwdSm80ILi8ELi1ELb0EN4cute5tupleIJNS5_1CILi128EEENS7_ILi64EEENS7_ILi192EEEEEELi192ENS_6half_tEfNS_4arch4Sm80ELb0ELb1ELb0ELb0ELb1ELb0ELb1ELb0EEENS1_21CollectiveEpilogueFwdINS6_IJS8_SA_S9_EEENS6_IJNS7_ILi1EEESI_SI_EEESC_SE_Li256ELb0ELb1ELb0ELb0EEENS1_19SingleTileSchedulerILb0ELb0ELb1ELi128EEEEEEEEEvNT_6ParamsE --------------------------
	.section	.nv.shared._ZN7cutlass13device_kernelIN5flash19enable_sm80_to_sm89INS1_16FlashAttnFwdSm80INS1_25CollectiveMainloopFwdSm80ILi8ELi1ELb0EN4cute5tupleIJNS5_1CILi128EEENS7_ILi64EEENS7_ILi192EEEEEELi192ENS_6half_tEfNS_4arch4Sm80ELb0ELb1ELb0ELb0ELb1ELb0ELb1ELb0EEENS1_21CollectiveEpilogueFwdINS6_IJS8_SA_S9_EEENS6_IJNS7_ILi1EEESI_SI_EEESC_SE_Li256ELb0ELb1ELb0ELb0EEENS1_19SingleTileSchedulerILb0ELb0ELb1ELi128EEEEEEEEEvNT_6ParamsE,"aw",@nobits
	.sectionflags	@""
	.align	16


//--------------------- .nv.shared._ZN7cutlass13device_kernelIN5flash19enable_sm80_to_sm89INS1_16FlashAttnFwdSm80INS1_25CollectiveMainloopFwdSm80ILi8ELi1ELb0EN4cute5tupleIJNS5_1CILi128EEENS7_ILi64EEENS7_ILi192EEEEEELi192ENS_6half_tEfNS_4arch4Sm80ELb0ELb1ELb0ELb1ELb1ELb0ELb1ELb0EEENS1_21CollectiveEpilogueFwdINS6_IJS8_SA_S9_EEENS6_IJNS7_ILi1EEESI_SI_EEESC_SE_Li256ELb1ELb1ELb0ELb0EEENS1_19SingleTileSchedulerILb1ELb0ELb1ELi128EEEEEEEEEvNT_6ParamsE --------------------------
	.section	.nv.shared._ZN7cutlass13device_kernelIN5flash19enable_sm80_to_sm89INS1_16FlashAttnFwdSm80INS1_25CollectiveMainloopFwdSm80ILi8ELi1ELb0EN4cute5tupleIJNS5_1CILi128EEENS7_ILi64EEENS7_ILi192EEEEEELi192ENS_6half_tEfNS_4arch4Sm80ELb0ELb1ELb0ELb1ELb1ELb0ELb1ELb0EEENS1_21CollectiveEpilogueFwdINS6_IJS8_SA_S9_EEENS6_IJNS7_ILi1EEESI_SI_EEESC_SE_Li256ELb1ELb1ELb0ELb0EEENS1_19SingleTileSchedulerILb1ELb0ELb1ELi128EEEEEEEEEvNT_6ParamsE,"aw",@nobits
	.sectionflags	@""
	.align	16


//--------------------- .nv.shared._ZN7cutlass13device_kernelIN5flash19enable_sm80_to_sm89INS1_16FlashAttnFwdSm80INS1_25CollectiveMainloopFwdSm80ILi8ELi1ELb0EN4cute5tupleIJNS5_1CILi128EEENS7_ILi64EEENS7_ILi192EEEEEELi192ENS_6half_tEfNS_4arch4Sm80ELb0ELb1ELb0ELb1ELb1ELb1ELb1ELb0EEENS1_21CollectiveEpilogueFwdINS6_IJS8_SA_S9_EEENS6_IJNS7_ILi1EEESI_SI_EEESC_SE_Li256ELb1ELb1ELb0ELb0EEENS1_19SingleTileSchedulerILb1ELb0ELb1ELi128EEEEEEEEEvNT_6ParamsE --------------------------
	.section	.nv.shared._ZN7cutlass13device_kernelIN5flash19enable_sm80_to_sm89INS1_16FlashAttnFwdSm80INS1_25CollectiveMainloopFwdSm80ILi8ELi1ELb0EN4cute5tupleIJNS5_1CILi128EEENS7_ILi64EEENS7_ILi192EEEEEELi192ENS_6half_tEfNS_4arch4Sm80ELb0ELb1ELb0ELb1ELb1ELb1ELb1ELb0EEENS1_21CollectiveEpilogueFwdINS6_IJS8_SA_S9_EEENS6_IJNS7_ILi1EEESI_SI_EEESC_SE_Li256ELb1ELb1ELb0ELb0EEENS1_19SingleTileSchedulerILb1ELb0ELb1ELi128EEEEEEEEEvNT_6ParamsE,"aw",@nobits
	.sectionflags	@""
	.align	16


//--------------------- .nv.shared._ZN7cutlass13device_kernelIN5flash19enable_sm80_to_sm89INS1_16FlashAttnFwdSm80INS1_25CollectiveMainloopFwdSm80ILi8ELi1ELb0EN4cute5tupleIJNS5_1CILi128EEENS7_ILi64EEENS7_ILi192EEEEEELi192ENS_6half_tEfNS_4arch4Sm80ELb1ELb0ELb0ELb0ELb1ELb0ELb1ELb0EEENS1_21CollectiveEpilogueFwdINS6_IJS8_SA_S9_EEENS6_IJNS7_ILi1EEESI_SI_EEESC_SE_Li256ELb0ELb1ELb0ELb0EEENS1_30DynamicPersistentTileSchedulerILi256ELi256ELb0ELb1ELb0EEEEEEEEEvNT_6ParamsE --------------------------
	.section	.nv.shared._ZN7cutlass13device_kernelIN5flash19enable_sm80_to_sm89INS1_16FlashAttnFwdSm80INS1_25CollectiveMainloopFwdSm80ILi8ELi1ELb0EN4cute5tupleIJNS5_1CILi128EEENS7_ILi64EEENS7_ILi192EEEEEELi192ENS_6half_tEfNS_4arch4Sm80ELb1ELb0ELb0ELb0ELb1ELb0ELb1ELb0EEENS1_21CollectiveEpilogueFwdINS6_IJS8_SA_S9_EEENS6_IJNS7_ILi1EEESI_SI_EEESC_SE_Li256ELb0ELb1ELb0ELb0EEENS1_30DynamicPersistentTileSchedulerILi256ELi256ELb0ELb1ELb0EEEEEEEEEvNT_6ParamsE,"aw",@nobits
	.sectionflags	@""
	.align	16


//--------------------- .nv.shared._ZN7cutlass13device_kernelIN5flash19enable_sm80_to_sm89INS1_16FlashAttnFwdSm80INS1_25CollectiveMainloopFwdSm80ILi8ELi1ELb0EN4cute5tupleIJNS5_1CILi128EEENS7_ILi64EEENS7_ILi192EEEEEELi192ENS_6half_tEfNS_4arch4Sm80ELb1ELb0ELb0ELb1ELb1ELb0ELb1ELb0EEENS1_21CollectiveEpilogueFwdINS6_IJS8_SA_S9_EEENS6_IJNS7_ILi1EEESI_SI_EEESC_SE_Li256ELb1ELb1ELb0ELb0EEENS1_19SingleTileSchedulerILb1ELb0ELb1ELi128EEEEEEEEEvNT_6ParamsE --------------------------
	.section	.nv.shared._ZN7cutlass13device_kernelIN5flash19enable_sm80_to_sm89INS1_16FlashAttnFwdSm80INS1_25CollectiveMainloopFwdSm80ILi8ELi1ELb0EN4cute5tupleIJNS5_1CILi128EEENS7_ILi64EEENS7_ILi192EEEEEELi192ENS_6half_tEfNS_4arch4Sm80ELb1ELb0ELb0ELb1ELb1ELb0ELb1ELb0EEENS1_21CollectiveEpilogueFwdINS6_IJS8_SA_S9_EEENS6_IJNS7_ILi1EEESI_SI_EEESC_SE_Li256ELb1ELb1ELb0ELb0EEENS1_19SingleTileSchedulerILb1ELb0ELb1ELi128EEEEEEEEEvNT_6ParamsE,"aw",@nobits
	.sectionflags	@""
	.align	16


//--------------------- .nv.shared._ZN7cutlass13device_kernelIN5flash19enable_sm80_to_sm89INS1_16FlashAttnFwdSm80INS1_25CollectiveMainloopFwdSm80ILi8ELi1ELb0EN4cute5tupleIJNS5_1CILi128EEENS7_ILi64EEENS7_ILi192EEEEEELi192ENS_6half_tEfNS_4arch4Sm80ELb1ELb0ELb0ELb1ELb1ELb1ELb1ELb0EEENS1_21CollectiveEpilogueFwdINS6_IJS8_SA_S9_EEENS6_IJNS7_ILi1EEESI_SI_EEESC_SE_Li256ELb1ELb1ELb0ELb0EEENS1_19SingleTileSchedulerILb1ELb0ELb1ELi128EEEEEEEEEvNT_6ParamsE --------------------------
	.section	.nv.shared._ZN7cutlass13device_kernelIN5flash19enable_sm80_to_sm89INS1_16FlashAttnFwdSm80INS1_25CollectiveMainloopFwdSm80ILi8ELi1ELb0EN4cute5tupleIJNS5_1CILi128EEENS7_ILi64EEENS7_ILi192EEEEEELi192ENS_6half_tEfNS_4arch4Sm80ELb1ELb0ELb0ELb1ELb1ELb1ELb1ELb0EEENS1_21CollectiveEpilogueFwdINS6_IJS8_SA_S9_EEENS6_IJNS7_ILi1EEESI_SI_EEESC_SE_Li256ELb1ELb1ELb0ELb0EEENS1_19SingleTileSchedulerILb1ELb0ELb1ELi128EEEEEEEEEvNT_6ParamsE,"aw",@nobits
	.sectionflags	@""
	.align	16


//--------------------- .nv.shared._ZN7cutlass13device_kernelIN5flash19enable_sm80_to_sm89INS1_16FlashAttnFwdSm80INS1_25CollectiveMainloopFwdSm80ILi8ELi2ELb0EN4cute5tupleIJNS5_1CILi128EEENS7_ILi64EEENS7_ILi192EEEEEELi192ENS_6half_tEfNS_4arch4Sm80ELb0ELb0ELb0ELb0ELb1ELb0ELb1ELb0EEENS1_21CollectiveEpilogueFwdINS6_IJS8_SA_S9_EEENS6_IJNS7_ILi1EEESI_SI_EEESC_SE_Li256ELb0ELb1ELb0ELb0EEENS1_19SingleTileSchedulerILb0ELb0ELb1ELi128EEEEEEEEEvNT_6ParamsE --------------------------
	.section	.nv.shared._ZN7cutlass13device_kernelIN5flash19enable_sm80_to_sm89INS1_16FlashAttnFwdSm80INS1_25CollectiveMainloopFwdSm80ILi8ELi2ELb0EN4cute5tupleIJNS5_1CILi128EEENS7_ILi64EEENS7_ILi192EEEEEELi192ENS_6half_tEfNS_4arch4Sm80ELb0ELb0ELb0ELb0ELb1ELb0ELb1ELb0EEENS1_21CollectiveEpilogueFwdINS6_IJS8_SA_S9_EEENS6_IJNS7_ILi1EEESI_SI_EEESC_SE_Li256ELb0ELb1ELb0ELb0EEENS1_19SingleTileSchedulerILb0ELb0ELb1ELi128EEEEEEEEEvNT_6ParamsE,"aw",@nobits
	.sectionflags	@""
	.align	16


//--------------------- .nv.shared._ZN7cutlass13device_kernelIN5flash19enable_sm80_to_sm89INS1_16FlashAttnFwdSm80INS1_25CollectiveMainloopFwdSm80ILi8ELi2ELb0EN4cute5tupleIJNS5_1CILi128EEENS7_ILi64EEENS7_ILi192EEEEEELi192ENS_6half_tEfNS_4arch4Sm80ELb0ELb0ELb0ELb1ELb1ELb0ELb1ELb0EEENS1_21CollectiveEpilogueFwdINS6_IJS8_SA_S9_EEENS6_IJNS7_ILi1EEESI_SI_EEESC_SE_Li256ELb1ELb1ELb0ELb0EEENS1_19SingleTileSchedulerILb1ELb0ELb1ELi128EEEEEEEEEvNT_6ParamsE --------------------------
	.section	.nv.shared._ZN7cutlass13device_kernelIN5flash19enable_sm80_to_sm89INS1_16FlashAttnFwdSm80INS1_25CollectiveMainloopFwdSm80ILi8ELi2ELb0EN4cute5tupleIJNS5_1CILi128EEENS7_ILi64EEENS7_ILi192EEEEEELi192ENS_6half_tEfNS_4arch4Sm80ELb0ELb0ELb0ELb1ELb1ELb0ELb1ELb0EEENS1_21CollectiveEpilogueFwdINS6_IJS8_SA_S9_EEENS6_IJNS7_ILi1EEESI_SI_EEESC_SE_Li256ELb1ELb1ELb0ELb0EEENS1_19SingleTileSchedulerILb1ELb0ELb1ELi128EEEEEEEEEvNT_6ParamsE,"aw",@nobits
	.sectionflags	@""
	.align	16


//--------------------- .nv.shared._ZN7cutlass13device_kernelIN5flash19enable_sm80_to_sm89INS1_16FlashAttnFwdSm80INS1_25CollectiveMainloopFwdSm80ILi8ELi2ELb0EN4cute5tupleIJNS5_1CILi128EEENS7_ILi64EEENS7_ILi192EEEEEELi192ENS_6half_tEfNS_4arch4Sm80ELb0ELb0ELb0ELb1ELb1ELb1ELb1ELb0EEENS1_21CollectiveEpilogueFwdINS6_IJS8_SA_S9_EEENS6_IJNS7_ILi1EEESI_SI_EEESC_SE_Li256ELb1ELb1ELb0ELb0EEENS1_19SingleTileSchedulerILb1ELb0ELb1ELi128EEEEEEEEEvNT_6ParamsE --------------------------
	.section	.nv.shared._ZN7cutlass13device_kernelIN5flash19enable_sm80_to_sm89INS1_16FlashAttnFwdSm80INS1_25CollectiveMainloopFwdSm80ILi8ELi2ELb0EN4cute5tupleIJNS5_1CILi128EEENS7_ILi64EEENS7_ILi192EEEEEELi192ENS_6half_tEfNS_4arch4Sm80ELb0ELb0ELb0ELb1ELb1ELb1ELb1ELb0EEENS1_21CollectiveEpilogueFwdINS6_IJS8_SA_S9_EEENS6_IJNS7_ILi1EEESI_SI_EEESC_SE_Li256ELb1ELb1ELb0ELb0EEENS1_19SingleTileSchedulerILb1ELb0ELb1ELi128EEEEEEEEEvNT_6ParamsE,"aw",@nobits
	.sectionflags	@""
	.align	16


//--------------------- .nv.shared._ZN7cutlass13device_kernelIN5flash19enable_sm80_to_sm89INS1_16FlashAttnFwdSm80INS1_25CollectiveMainloopFwdSm80ILi8ELi2ELb0EN4cute5tupleIJNS5_1CILi128EEENS7_ILi64EEENS7_ILi192EEEEEELi192ENS_6half_tEfNS_4arch4Sm80ELb0ELb1ELb0ELb0ELb1ELb0ELb1ELb0EEENS1_21CollectiveEpilogueFwdINS6_IJS8_SA_S9_EEENS6_IJNS7_ILi1EEESI_SI_EEESC_SE_Li256ELb0ELb1ELb0ELb0EEENS1_19SingleTileSchedulerILb0ELb0ELb1ELi128EEEEEEEEEvNT_6ParamsE --------------------------
	.section	.nv.shared._ZN7cutlass13device_kernelIN5flash19enable_sm80_to_sm89INS1_16FlashAttnFwdSm80INS1_25CollectiveMainloopFwdSm80ILi8ELi2ELb0EN4cute5tupleIJNS5_1CILi128EEENS7_ILi64EEENS7_ILi192EEEEEELi192ENS_6half_tEfNS_4arch4Sm80ELb0ELb1ELb0ELb0ELb1ELb0ELb1ELb0EEENS1_21CollectiveEpilogueFwdINS6_IJS8_SA_S9_EEENS6_IJNS7_ILi1EEESI_SI_EEESC_SE_Li256ELb0ELb1ELb0ELb0EEENS1_19SingleTileSchedulerILb0ELb0ELb1ELi128EEEEEEEEEvNT_6ParamsE,"aw",@nobits
	.sectionflags	@""
	.align	16


//--------------------- .nv.shared._ZN7cutlass13device_kernelIN5flash19enable_sm80_to_sm89INS1_16FlashAttnFwdSm80INS1_25CollectiveMainloopFwdSm80ILi8ELi2ELb0EN4cute5tupleIJNS5_1CILi128EEENS7_ILi64EEENS7_ILi192EEEEEELi192ENS_6half_tEfNS_4arch4Sm80ELb0ELb1ELb0ELb1ELb1ELb0ELb1ELb0EEENS1_21CollectiveEpilogueFwdINS6_IJS8_SA_S9_EEENS6_IJNS7_ILi1EEESI_SI_EEESC_SE_Li256ELb1ELb1ELb0ELb0EEENS1_19SingleTileSchedulerILb1ELb0ELb1ELi128EEEEEEEEEvNT_6ParamsE --------------------------
	.section	.nv.shared._ZN7cutlass13device_kernelIN5flash19enable_sm80_to_sm89INS1_16FlashAttnFwdSm80INS1_25CollectiveMainloopFwdSm80ILi8ELi2ELb0EN4cute5tupleIJNS5_1CILi128EEENS7_ILi64EEENS7_ILi192EEEEEELi192ENS_6half_tEfNS_4arch4Sm80ELb0ELb1ELb0ELb1ELb1ELb0ELb1ELb0EEENS1_21CollectiveEpilogueFwdINS6_IJS8_SA_S9_EEENS6_IJNS7_ILi1EEESI_SI_EEESC_SE_Li256ELb1ELb1ELb0ELb0EEENS1_19SingleTileSchedulerILb1ELb0ELb1ELi128EEEEEEEEEvNT_6ParamsE,"aw",@nobits
	.sectionflags	@""
	.align	16


//--------------------- .nv.shared._ZN7cutlass13device_kernelIN5flash19enable_sm80_to_sm89INS1_16FlashAttnFwdSm80INS1_25CollectiveMainloopFwdSm80ILi8ELi2ELb0EN4cute5tupleIJNS5_1CILi128EEENS7_ILi64EEENS7_ILi192EEEEEELi192ENS_6half_tEfNS_4arch4Sm80ELb0ELb1ELb0ELb1ELb1ELb1ELb1ELb0EEENS1_21CollectiveEpilogueFwdINS6_IJS8_SA_S9_EEENS6_IJNS7_ILi1EEESI_SI_EEESC_SE_Li256ELb1ELb1ELb0ELb0EEENS1_19SingleTileSchedulerILb1ELb0ELb1ELi128EEEEEEEEEvNT_6ParamsE --------------------------
	.section	.nv.shared._ZN7cutlass13device_kernelIN5flash19enable_sm80_to_sm89INS1_16FlashAttnFwdSm80INS1_25CollectiveMainloopFwdSm80ILi8ELi2ELb0EN4cute5tupleIJNS5_1CILi128EEENS7_ILi64EEENS7_ILi192EEEEEELi192ENS_6half_tEfNS_4arch4Sm80ELb0ELb1ELb0ELb1ELb1ELb1ELb1ELb0EEENS1_21CollectiveEpilogueFwdINS6_IJS8_SA_S9_EEENS6_IJNS7_ILi1EEESI_SI_EEESC_SE_Li256ELb1ELb1ELb0ELb0EEENS1_19SingleTileSchedulerILb1ELb0ELb1ELi128EEEEEEEEEvNT_6ParamsE,"aw",@nobits
	.sectionflags	@""
	.align	16


//--------------------- .nv.shared._ZN7cutlass13device_kernelIN5flash19enable_sm80_to_sm89INS1_16FlashAttnFwdSm80INS1_25CollectiveMainloopFwdSm80ILi8ELi2ELb0EN4cute5tupleIJNS5_1CILi128EEENS7_ILi64EEENS7_ILi192EEEEEELi192ENS_6half_tEfNS_4arch4Sm80ELb1ELb0ELb0ELb0ELb1ELb0ELb1ELb0EEENS1_21CollectiveEpilogueFwdINS6_IJS8_SA_S9_EEENS6_IJNS7_ILi1EEESI_SI_EEESC_SE_Li256ELb0ELb1ELb0ELb0EEENS1_30DynamicPersistentTileSchedulerILi256ELi256ELb0ELb1ELb0EEEEEEEEEvNT_6ParamsE --------------------------
	.section	.nv.shared._ZN7cutlass13device_kernelIN5flash19enable_sm80_to_sm89INS1_16FlashAttnFwdSm80INS1_25CollectiveMainloopFwdSm80ILi8ELi2ELb0EN4cute5tupleIJNS5_1CILi128EEENS7_ILi64EEENS7_ILi192EEEEEELi192ENS_6half_tEfNS_4arch4Sm80ELb1ELb0ELb0ELb0ELb1ELb0ELb1ELb0EEENS1_21CollectiveEpilogueFwdINS6_IJS8_SA_S9_EEENS6_IJNS7_ILi1EEESI_SI_EEESC_SE_Li256ELb0ELb1ELb0ELb0EEENS1_30DynamicPersistentTileSchedulerILi256ELi256ELb0ELb1ELb0EEEEEEEEEvNT_6ParamsE,"aw",@nobits
	.sectionflags	@""
	.align	16


//--------------------- .nv.shared._ZN7cutlass13device_kernelIN5flash19enable_sm80_to_sm89INS1_16FlashAttnFwdSm80INS1_25CollectiveMainloopFwdSm80ILi8ELi2ELb0EN4cute5tupleIJNS5_1CILi128EEENS7_ILi64EEENS7_ILi192EEEEEELi192ENS_6half_tEfNS_4arch4Sm80ELb1ELb0ELb0ELb1ELb1ELb0ELb1ELb0EEENS1_21CollectiveEpilogueFwdINS6_IJS8_SA_S9_EEENS6_IJNS7_ILi1EEESI_SI_EEESC_SE_Li256ELb1ELb1ELb0ELb0EEENS1_19SingleTileSchedulerILb1ELb0ELb1ELi128EEEEEEEEEvNT_6ParamsE --------------------------
	.section	.nv.shared._ZN7cutlass13device_kernelIN5flash19enable_sm80_to_sm89INS1_16FlashAttnFwdSm80INS1_25CollectiveMainloopFwdSm80ILi8ELi2ELb0EN4cute5tupleIJNS5_1CILi128EEENS7_ILi64EEENS7_ILi192EEEEEELi192ENS_6half_tEfNS_4arch4Sm80ELb1ELb0ELb0ELb1ELb1ELb0ELb1ELb0EEENS1_21CollectiveEpilogueFwdINS6_IJS8_SA_S9_EEENS6_IJNS7_ILi1EEESI_SI_EEESC_SE_Li256ELb1ELb1ELb0ELb0EEENS1_19SingleTileSchedulerILb1ELb0ELb1ELi128EEEEEEEEEvNT_6ParamsE,"aw",@nobits
	.sectionflags	@""
	.align	16


//--------------------- .nv.shared._ZN7cutlass13device_kernelIN5flash19enable_sm80_to_sm89INS1_16FlashAttnFwdSm80INS1_25CollectiveMainloopFwdSm80ILi8ELi2ELb0EN4cute5tupleIJNS5_1CILi128EEENS7_ILi64EEENS7_ILi192EEEEEELi192ENS_6half_tEfNS_4arch4Sm80ELb1ELb0ELb0ELb1ELb1ELb1ELb1ELb0EEENS1_21CollectiveEpilogueFwdINS6_IJS8_SA_S9_EEENS6_IJNS7_ILi1EEESI_SI_EEESC_SE_Li256ELb1ELb1ELb0ELb0EEENS1_19SingleTileSchedulerILb1ELb0ELb1ELi128EEEEEEEEEvNT_6ParamsE --------------------------
	.section	.nv.shared._ZN7cutlass13device_kernelIN5flash19enable_sm80_to_sm89INS1_16FlashAttnFwdSm80INS1_25CollectiveMainloopFwdSm80ILi8ELi2ELb0EN4cute5tupleIJNS5_1CILi128EEENS7_ILi64EEENS7_ILi192EEEEEELi192ENS_6half_tEfNS_4arch4Sm80ELb1ELb0ELb0ELb1ELb1ELb1ELb1ELb0EEENS1_21CollectiveEpilogueFwdINS6_IJS8_SA_S9_EEENS6_IJNS7_ILi1EEESI_SI_EEESC_SE_Li256ELb1ELb1ELb0ELb0EEENS1_19SingleTileSchedulerILb1ELb0ELb1ELi128EEEEEEEEEvNT_6ParamsE,"aw",@nobits
	.sectionflags	@""
	.align	16
